// Copyright (c) 2024, Jay Shah, Ganesh Bikshandi, Ying Zhang, Vijay Thakkar, Pradeep Ramani, Tri Dao.
// Splitting the different template instantiations to different files to speed up compilation.
// This file is auto-generated. See "generate_kernels.py"

#include "flash_fwd_hdim128_bf16_paged_split_sm80.cu"
#include "flash_fwd_hdim128_bf16_paged_split_softcap_sm80.cu"

// ===== COMPILED SASS (sm_80) =====

	.target	sm_80

	.elftype	@"ET_EXEC"


//--------------------- .note.nv.tkinfo           --------------------------
	.section	.note.nv.tkinfo,"",@"SHT_NOTE"
	.sectionflags	@"SHF_NOTE_NV_TKINFO"
	.tkinfo
        /*0018*/ 	.word	0x00000002
        /*0030*/ 	.string	""
        /*0030*/ 	.string	"ptxas"
        /*0030*/ 	.string	"Cuda compilation tools, release 13.0, V13.0.88"
        /*0030*/ 	.string	"Build cuda_13.0.r13.0/compiler.36424714_0"
        /*0030*/ 	.string	"-arch sm_80 -m 64 "



//--------------------- .note.nv.cuinfo           --------------------------
	.section	.note.nv.cuinfo,"",@"SHT_NOTE"
	.sectionflags	@"SHF_NOTE_NV_CUINFO"
        /*0018*/ 	.short	0x0002
        /*001a*/ 	.short	0x0050
        /*001c*/ 	.short	0x0082
	.zero		2


//--------------------- .nv.info                  --------------------------
	.section	.nv.info,"",@"SHT_CUDA_INFO"
	.align	4


	//----- nvinfo : EIATTR_REGCOUNT
	.align		4
        /*0000*/ 	.byte	0x04, 0x2f
        /*0002*/ 	.short	(.L_12 - .L_11)
	.align		4
.L_11:
        /*0004*/ 	.word	index@(_ZN7cutlass13device_kernelIN5flash19enable_sm80_to_sm89INS1_16FlashAttnFwdSm80INS1_25CollectiveMainloopFwdSm80ILi8ELi1ELb1EN4cute5tupleIJNS5_1CILi128EEENS7_ILi112EEES8_EEELi128ENS_10bfloat16_tEfNS_4arch4Sm80ELb1ELb0ELb0ELb1ELb1ELb1ELb1ELb1EEENS1_21CollectiveEpilogueFwdINS6_IJS8_S8_S9_EEENS6_IJNS7_ILi1EEESH_SH_EEESB_SD_Li256ELb1ELb1ELb1ELb0EEENS1_36VarlenDynamicPersistentTileSchedulerILi128ELi112ELi256ELi256ELb1ELb1ELb0ELb1ELb1ELb1EEEEEEEEEvNT_6ParamsE)
        /*0008*/ 	.word	0x000000ff


	//----- nvinfo : EIATTR_FRAME_SIZE
	.align		4
.L_12:
        /*000c*/ 	.byte	0x04, 0x11
        /*000e*/ 	.short	(.L_14 - .L_13)
	.align		4
.L_13:
        /*0010*/ 	.word	index@($__internal_55_$__cuda_sm70_votesync_ballot)
        /*0014*/ 	.word	0x00000000


	//----- nvinfo : EIATTR_FRAME_SIZE
	.align		4
.L_14:
        /*0018*/ 	.byte	0x04, 0x11
        /*001a*/ 	.short	(.L_16 - .L_15)
	.align		4
.L_15:
        /*001c*/ 	.word	index@($__internal_54_$__cuda_sm70_shflsync_up_p)
        /*0020*/ 	.word	0x00000000


	//----- nvinfo : EIATTR_FRAME_SIZE
	.align		4
.L_16:
        /*0024*/ 	.byte	0x04, 0x11
        /*0026*/ 	.short	(.L_18 - .L_17)
	.align		4
.L_17:
        /*0028*/ 	.word	index@($__internal_53_$__cuda_sm70_shflsync_idx_p)
        /*002c*/ 	.word	0x00000000


	//----- nvinfo : EIATTR_FRAME_SIZE
	.align		4
.L_18:
        /*0030*/ 	.byte	0x04, 0x11
        /*0032*/ 	.short	(.L_20 - .L_19)
	.align		4
.L_19:
        /*0034*/ 	.word	index@($__internal_52_$__cuda_sm70_shflsync_bfly_p)
        /*0038*/ 	.word	0x00000000


	//----- nvinfo : EIATTR_FRAME_SIZE
	.align		4
.L_20:
        /*003c*/ 	.byte	0x04, 0x11
        /*003e*/ 	.short	(.L_22 - .L_21)
	.align		4
.L_21:
        /*0040*/ 	.word	index@(_ZN7cutlass13device_kernelIN5flash19enable_sm80_to_sm89INS1_16FlashAttnFwdSm80INS1_25CollectiveMainloopFwdSm80ILi8ELi1ELb1EN4cute5tupleIJNS5_1CILi128EEENS7_ILi112EEES8_EEELi128ENS_10bfloat16_tEfNS_4arch4Sm80ELb1ELb0ELb0ELb1ELb1ELb1ELb1ELb1EEENS1_21CollectiveEpilogueFwdINS6_IJS8_S8_S9_EEENS6_IJNS7_ILi1EEESH_SH_EEESB_SD_Li256ELb1ELb1ELb1ELb0EEENS1_36VarlenDynamicPersistentTileSchedulerILi128ELi112ELi256ELi256ELb1ELb1ELb0ELb1ELb1ELb1EEEEEEEEEvNT_6ParamsE)
        /*0044*/ 	.word	0x00000130


	//----- nvinfo : EIATTR_REGCOUNT
	.align		4
.L_22:
        /*0048*/ 	.byte	0x04, 0x2f
        /*004a*/ 	.short	(.L_24 - .L_23)
	.align		4
.L_23:
        /*004c*/ 	.word	index@(_ZN7cutlass13device_kernelIN5flash19enable_sm80_to_sm89INS1_16FlashAttnFwdSm80INS1_25CollectiveMainloopFwdSm80ILi8ELi1ELb1EN4cute5tupleIJNS5_1CILi128EEENS7_ILi112EEES8_EEELi128ENS_10bfloat16_tEfNS_4arch4Sm80ELb1ELb0ELb0ELb1ELb1ELb0ELb1ELb1EEENS1_21CollectiveEpilogueFwdINS6_IJS8_S8_S9_EEENS6_IJNS7_ILi1EEESH_SH_EEESB_SD_Li256ELb1ELb1ELb1ELb0EEENS1_36VarlenDynamicPersistentTileSchedulerILi128ELi112ELi256ELi256ELb1ELb1ELb0ELb1ELb1ELb1EEEEEEEEEvNT_6ParamsE)
        /*0050*/ 	.word	0x000000ff


	//----- nvinfo : EIATTR_FRAME_SIZE
	.align		4
.L_24:
        /*0054*/ 	.byte	0x04, 0x11
        /*0056*/ 	.short	(.L_26 - .L_25)
	.align		4
.L_25:
        /*0058*/ 	.word	index@($__internal_51_$__cuda_sm70_votesync_ballot)
        /*005c*/ 	.word	0x00000000


	//----- nvinfo : EIATTR_FRAME_SIZE
	.align		4
.L_26:
        /*0060*/ 	.byte	0x04, 0x11
        /*0062*/ 	.short	(.L_28 - .L_27)
	.align		4
.L_27:
        /*0064*/ 	.word	index@($__internal_50_$__cuda_sm70_shflsync_up_p)
        /*0068*/ 	.word	0x00000000


	//----- nvinfo : EIATTR_FRAME_SIZE
	.align		4
.L_28:
        /*006c*/ 	.byte	0x04, 0x11
        /*006e*/ 	.short	(.L_30 - .L_29)
	.align		4
.L_29:
        /*0070*/ 	.word	index@($__internal_49_$__cuda_sm70_shflsync_idx_p)
        /*0074*/ 	.word	0x00000000


	//----- nvinfo : EIATTR_FRAME_SIZE
	.align		4
.L_30:
        /*0078*/ 	.byte	0x04, 0x11
        /*007a*/ 	.short	(.L_32 - .L_31)
	.align		4
.L_31:
        /*007c*/ 	.word	index@($__internal_48_$__cuda_sm70_shflsync_bfly_p)
        /*0080*/ 	.word	0x00000000


	//----- nvinfo : EIATTR_FRAME_SIZE
	.align		4
.L_32:
        /*0084*/ 	.byte	0x04, 0x11
        /*0086*/ 	.short	(.L_34 - .L_33)
	.align		4
.L_33:
        /*0088*/ 	.word	index@(_ZN7cutlass13device_kernelIN5flash19enable_sm80_to_sm89INS1_16FlashAttnFwdSm80INS1_25CollectiveMainloopFwdSm80ILi8ELi1ELb1EN4cute5tupleIJNS5_1CILi128EEENS7_ILi112EEES8_EEELi128ENS_10bfloat16_tEfNS_4arch4Sm80ELb1ELb0ELb0ELb1ELb1ELb0ELb1ELb1EEENS1_21CollectiveEpilogueFwdINS6_IJS8_S8_S9_EEENS6_IJNS7_ILi1EEESH_SH_EEESB_SD_Li256ELb1ELb1ELb1ELb0EEENS1_36VarlenDynamicPersistentTileSchedulerILi128ELi112ELi256ELi256ELb1ELb1ELb0ELb1ELb1ELb1EEEEEEEEEvNT_6ParamsE)
        /*008c*/ 	.word	0x00000118


	//----- nvinfo : EIATTR_REGCOUNT
	.align		4
.L_34:
        /*0090*/ 	.byte	0x04, 0x2f
        /*0092*/ 	.short	(.L_36 - .L_35)
	.align		4
.L_35:
        /*0094*/ 	.word	index@(_ZN7cutlass13device_kernelIN5flash19enable_sm80_to_sm89INS1_16FlashAttnFwdSm80INS1_25CollectiveMainloopFwdSm80ILi4ELi1ELb0EN4cute5tupleIJNS5_1CILi128EEENS7_ILi64EEES8_EEELi128ENS_10bfloat16_tEfNS_4arch4Sm80ELb1ELb0ELb0ELb0ELb1ELb0ELb1ELb1EEENS1_21CollectiveEpilogueFwdINS6_IJS8_S8_S9_EEENS6_IJNS7_ILi1EEESH_SH_EEESB_SD_Li128ELb0ELb1ELb1ELb0EEENS1_30DynamicPersistentTileSchedulerILi128ELi128ELb1ELb1ELb0EEEEEEEEEvNT_6ParamsE)
        /*0098*/ 	.word	0x000000ff


	//----- nvinfo : EIATTR_FRAME_SIZE
	.align		4
.L_36:
        /*009c*/ 	.byte	0x04, 0x11
        /*009e*/ 	.short	(.L_38 - .L_37)
	.align		4
.L_37:
        /*00a0*/ 	.word	index@($__internal_47_$__cuda_sm70_shflsync_idx_p)
        /*00a4*/ 	.word	0x00000000


	//----- nvinfo : EIATTR_FRAME_SIZE
	.align		4
.L_38:
        /*00a8*/ 	.byte	0x04, 0x11
        /*00aa*/ 	.short	(.L_40 - .L_39)
	.align		4
.L_39:
        /*00ac*/ 	.word	index@($__internal_46_$__cuda_sm70_shflsync_bfly_p)
        /*00b0*/ 	.word	0x00000000


	//----- nvinfo : EIATTR_FRAME_SIZE
	.align		4
.L_40:
        /*00b4*/ 	.byte	0x04, 0x11
        /*00b6*/ 	.short	(.L_42 - .L_41)
	.align		4
.L_41:
        /*00b8*/ 	.word	index@(_ZN7cutlass13device_kernelIN5flash19enable_sm80_to_sm89INS1_16FlashAttnFwdSm80INS1_25CollectiveMainloopFwdSm80ILi4ELi1ELb0EN4cute5tupleIJNS5_1CILi128EEENS7_ILi64EEES8_EEELi128ENS_10bfloat16_tEfNS_4arch4Sm80ELb1ELb0ELb0ELb0ELb1ELb0ELb1ELb1EEENS1_21CollectiveEpilogueFwdINS6_IJS8_S8_S9_EEENS6_IJNS7_ILi1EEESH_SH_EEESB_SD_Li128ELb0ELb1ELb1ELb0EEENS1_30DynamicPersistentTileSchedulerILi128ELi128ELb1ELb1ELb0EEEEEEEEEvNT_6ParamsE)
        /*00bc*/ 	.word	0x00000110


	//----- nvinfo : EIATTR_REGCOUNT
	.align		4
.L_42:
        /*00c0*/ 	.byte	0x04, 0x2f
        /*00c2*/ 	.short	(.L_44 - .L_43)
	.align		4
.L_43:
        /*00c4*/ 	.word	index@(_ZN7cutlass13device_kernelIN5flash19enable_sm80_to_sm89INS1_16FlashAttnFwdSm80INS1_25CollectiveMainloopFwdSm80ILi8ELi1ELb1EN4cute5tupleIJNS5_1CILi128EEENS7_ILi96EEES8_EEELi128ENS_10bfloat16_tEfNS_4arch4Sm80ELb0ELb1ELb0ELb1ELb1ELb1ELb1ELb1EEENS1_21CollectiveEpilogueFwdINS6_IJS8_S8_S9_EEENS6_IJNS7_ILi1EEESH_SH_EEESB_SD_Li256ELb1ELb1ELb1ELb0EEENS1_36VarlenDynamicPersistentTileSchedulerILi128ELi96ELi256ELi256ELb1ELb1ELb0ELb1ELb0ELb1EEEEEEEEEvNT_6ParamsE)
        /*00c8*/ 	.word	0x000000ff


	//----- nvinfo : EIATTR_FRAME_SIZE
	.align		4
.L_44:
        /*00cc*/ 	.byte	0x04, 0x11
        /*00ce*/ 	.short	(.L_46 - .L_45)
	.align		4
.L_45:
        /*00d0*/ 	.word	index@($__internal_45_$__cuda_sm70_votesync_ballot)
        /*00d4*/ 	.word	0x00000000


	//----- nvinfo : EIATTR_FRAME_SIZE
	.align		4
.L_46:
        /*00d8*/ 	.byte	0x04, 0x11
        /*00da*/ 	.short	(.L_48 - .L_47)
	.align		4
.L_47:
        /*00dc*/ 	.word	index@($__internal_44_$__cuda_sm70_shflsync_up_p)
        /*00e0*/ 	.word	0x00000000


	//----- nvinfo : EIATTR_FRAME_SIZE
	.align		4
.L_48:
        /*00e4*/ 	.byte	0x04, 0x11
        /*00e6*/ 	.short	(.L_50 - .L_49)
	.align		4
.L_49:
        /*00e8*/ 	.word	index@($__internal_43_$__cuda_sm70_shflsync_idx_p)
        /*00ec*/ 	.word	0x00000000


	//----- nvinfo : EIATTR_FRAME_SIZE
	.align		4
.L_50:
        /*00f0*/ 	.byte	0x04, 0x11
        /*00f2*/ 	.short	(.L_52 - .L_51)
	.align		4
.L_51:
        /*00f4*/ 	.word	index@($__internal_42_$__cuda_sm70_shflsync_bfly_p)
        /*00f8*/ 	.word	0x00000000


	//----- nvinfo : EIATTR_FRAME_SIZE
	.align		4
.L_52:
        /*00fc*/ 	.byte	0x04, 0x11
        /*00fe*/ 	.short	(.L_54 - .L_53)
	.align		4
.L_53:
        /*0100*/ 	.word	index@(_ZN7cutlass13device_kernelIN5flash19enable_sm80_to_sm89INS1_16FlashAttnFwdSm80INS1_25CollectiveMainloopFwdSm80ILi8ELi1ELb1EN4cute5tupleIJNS5_1CILi128EEENS7_ILi96EEES8_EEELi128ENS_10bfloat16_tEfNS_4arch4Sm80ELb0ELb1ELb0ELb1ELb1ELb1ELb1ELb1EEENS1_21CollectiveEpilogueFwdINS6_IJS8_S8_S9_EEENS6_IJNS7_ILi1EEESH_SH_EEESB_SD_Li256ELb1ELb1ELb1ELb0EEENS1_36VarlenDynamicPersistentTileSchedulerILi128ELi96ELi256ELi256ELb1ELb1ELb0ELb1ELb0ELb1EEEEEEEEEvNT_6ParamsE)
        /*0104*/ 	.word	0x00000070


	//----- nvinfo : EIATTR_REGCOUNT
	.align		4
.L_54:
        /*0108*/ 	.byte	0x04, 0x2f
        /*010a*/ 	.short	(.L_56 - .L_55)
	.align		4
.L_55:
        /*010c*/ 	.word	index@(_ZN7cutlass13device_kernelIN5flash19enable_sm80_to_sm89INS1_16FlashAttnFwdSm80INS1_25CollectiveMainloopFwdSm80ILi8ELi1ELb1EN4cute5tupleIJNS5_1CILi128EEENS7_ILi96EEES8_EEELi128ENS_10bfloat16_tEfNS_4arch4Sm80ELb0ELb1ELb0ELb1ELb1ELb0ELb1ELb1EEENS1_21CollectiveEpilogueFwdINS6_IJS8_S8_S9_EEENS6_IJNS7_ILi1EEESH_SH_EEESB_SD_Li256ELb1ELb1ELb1ELb0EEENS1_36VarlenDynamicPersistentTileSchedulerILi128ELi96ELi256ELi256ELb1ELb1ELb0ELb1ELb0ELb1EEEEEEEEEvNT_6ParamsE)
        /*0110*/ 	.word	0x000000ff


	//----- nvinfo : EIATTR_FRAME_SIZE
	.align		4
.L_56:
        /*0114*/ 	.byte	0x04, 0x11
        /*0116*/ 	.short	(.L_58 - .L_57)
	.align		4
.L_57:
        /*0118*/ 	.word	index@($__internal_41_$__cuda_sm70_votesync_ballot)
        /*011c*/ 	.word	0x00000000


	//----- nvinfo : EIATTR_FRAME_SIZE
	.align		4
.L_58:
        /*0120*/ 	.byte	0x04, 0x11
        /*0122*/ 	.short	(.L_60 - .L_59)
	.align		4
.L_59:
        /*0124*/ 	.word	index@($__internal_40_$__cuda_sm70_shflsync_up_p)
        /*0128*/ 	.word	0x00000000


	//----- nvinfo : EIATTR_FRAME_SIZE
	.align		4
.L_60:
        /*012c*/ 	.byte	0x04, 0x11
        /*012e*/ 	.short	(.L_62 - .L_61)
	.align		4
.L_61:
        /*0130*/ 	.word	index@($__internal_39_$__cuda_sm70_shflsync_idx_p)
        /*0134*/ 	.word	0x00000000


	//----- nvinfo : EIATTR_FRAME_SIZE
	.align		4
.L_62:
        /*0138*/ 	.byte	0x04, 0x11
        /*013a*/ 	.short	(.L_64 - .L_63)
	.align		4
.L_63:
        /*013c*/ 	.word	index@($__internal_38_$__cuda_sm70_shflsync_bfly_p)
        /*0140*/ 	.word	0x00000000


	//----- nvinfo : EIATTR_FRAME_SIZE
	.align		4
.L_64:
        /*0144*/ 	.byte	0x04, 0x11
        /*0146*/ 	.short	(.L_66 - .L_65)
	.align		4
.L_65:
        /*0148*/ 	.word	index@(_ZN7cutlass13device_kernelIN5flash19enable_sm80_to_sm89INS1_16FlashAttnFwdSm80INS1_25CollectiveMainloopFwdSm80ILi8ELi1ELb1EN4cute5tupleIJNS5_1CILi128EEENS7_ILi96EEES8_EEELi128ENS_10bfloat16_tEfNS_4arch4Sm80ELb0ELb1ELb0ELb1ELb1ELb0ELb1ELb1EEENS1_21CollectiveEpilogueFwdINS6_IJS8_S8_S9_EEENS6_IJNS7_ILi1EEESH_SH_EEESB_SD_Li256ELb1ELb1ELb1ELb0EEENS1_36VarlenDynamicPersistentTileSchedulerILi128ELi96ELi256ELi256ELb1ELb1ELb0ELb1ELb0ELb1EEEEEEEEEvNT_6ParamsE)
        /*014c*/ 	.word	0x00000028


	//----- nvinfo : EIATTR_REGCOUNT
	.align		4
.L_66:
        /*0150*/ 	.byte	0x04, 0x2f
        /*0152*/ 	.short	(.L_68 - .L_67)
	.align		4
.L_67:
        /*0154*/ 	.word	index@(_ZN7cutlass13device_kernelIN5flash19enable_sm80_to_sm89INS1_16FlashAttnFwdSm80INS1_25CollectiveMainloopFwdSm80ILi4ELi1ELb0EN4cute5tupleIJNS5_1CILi128EEENS7_ILi48EEES8_EEELi128ENS_10bfloat16_tEfNS_4arch4Sm80ELb0ELb1ELb0ELb0ELb1ELb0ELb1ELb1EEENS1_21CollectiveEpilogueFwdINS6_IJS8_S8_S9_EEENS6_IJNS7_ILi1EEESH_SH_EEESB_SD_Li128ELb0ELb1ELb1ELb0EEENS1_19SingleTileSchedulerILb0ELb1ELb1ELi128EEEEEEEEEvNT_6ParamsE)
        /*0158*/ 	.word	0x000000ff


	//----- nvinfo : EIATTR_FRAME_SIZE
	.align		4
.L_68:
        /*015c*/ 	.byte	0x04, 0x11
        /*015e*/ 	.short	(.L_70 - .L_69)
	.align		4
.L_69:
        /*0160*/ 	.word	index@(_ZN7cutlass13device_kernelIN5flash19enable_sm80_to_sm89INS1_16FlashAttnFwdSm80INS1_25CollectiveMainloopFwdSm80ILi4ELi1ELb0EN4cute5tupleIJNS5_1CILi128EEENS7_ILi48EEES8_EEELi128ENS_10bfloat16_tEfNS_4arch4Sm80ELb0ELb1ELb0ELb0ELb1ELb0ELb1ELb1EEENS1_21CollectiveEpilogueFwdINS6_IJS8_S8_S9_EEENS6_IJNS7_ILi1EEESH_SH_EEESB_SD_Li128ELb0ELb1ELb1ELb0EEENS1_19SingleTileSchedulerILb0ELb1ELb1ELi128EEEEEEEEEvNT_6ParamsE)
        /*0164*/ 	.word	0x00000070


	//----- nvinfo : EIATTR_REGCOUNT
	.align		4
.L_70:
        /*0168*/ 	.byte	0x04, 0x2f
        /*016a*/ 	.short	(.L_72 - .L_71)
	.align		4
.L_71:
        /*016c*/ 	.word	index@(_ZN7cutlass13device_kernelIN5flash19enable_sm80_to_sm89INS1_16FlashAttnFwdSm80INS1_25CollectiveMainloopFwdSm80ILi8ELi1ELb1EN4cute5tupleIJNS5_1CILi128EEENS7_ILi112EEES8_EEELi128ENS_10bfloat16_tEfNS_4arch4Sm80ELb0ELb0ELb0ELb1ELb1ELb1ELb1ELb1EEENS1_21CollectiveEpilogueFwdINS6_IJS8_S8_S9_EEENS6_IJNS7_ILi1EEESH_SH_EEESB_SD_Li256ELb1ELb1ELb1ELb0EEENS1_36VarlenDynamicPersistentTileSchedulerILi128ELi112ELi256ELi256ELb1ELb1ELb0ELb0ELb1ELb1EEEEEEEEEvNT_6ParamsE)
        /*0170*/ 	.word	0x000000ff


	//----- nvinfo : EIATTR_FRAME_SIZE
	.align		4
.L_72:
        /*0174*/ 	.byte	0x04, 0x11
        /*0176*/ 	.short	(.L_74 - .L_73)
	.align		4
.L_73:
        /*0178*/ 	.word	index@($__internal_37_$__cuda_sm70_votesync_ballot)
        /*017c*/ 	.word	0x00000000


	//----- nvinfo : EIATTR_FRAME_SIZE
	.align		4
.L_74:
        /*0180*/ 	.byte	0x04, 0x11
        /*0182*/ 	.short	(.L_76 - .L_75)
	.align		4
.L_75:
        /*0184*/ 	.word	index@($__internal_36_$__cuda_sm70_shflsync_up_p)
        /*0188*/ 	.word	0x00000000


	//----- nvinfo : EIATTR_FRAME_SIZE
	.align		4
.L_76:
        /*018c*/ 	.byte	0x04, 0x11
        /*018e*/ 	.short	(.L_78 - .L_77)
	.align		4
.L_77:
        /*0190*/ 	.word	index@($__internal_35_$__cuda_sm70_shflsync_idx_p)
        /*0194*/ 	.word	0x00000000


	//----- nvinfo : EIATTR_FRAME_SIZE
	.align		4
.L_78:
        /*0198*/ 	.byte	0x04, 0x11
        /*019a*/ 	.short	(.L_80 - .L_79)
	.align		4
.L_79:
        /*019c*/ 	.word	index@($__internal_34_$__cuda_sm70_shflsync_bfly_p)
        /*01a0*/ 	.word	0x00000000


	//----- nvinfo : EIATTR_FRAME_SIZE
	.align		4
.L_80:
        /*01a4*/ 	.byte	0x04, 0x11
        /*01a6*/ 	.short	(.L_82 - .L_81)
	.align		4
.L_81:
        /*01a8*/ 	.word	index@(_ZN7cutlass13device_kernelIN5flash19enable_sm80_to_sm89INS1_16FlashAttnFwdSm80INS1_25CollectiveMainloopFwdSm80ILi8ELi1ELb1EN4cute5tupleIJNS5_1CILi128EEENS7_ILi112EEES8_EEELi128ENS_10bfloat16_tEfNS_4arch4Sm80ELb0ELb0ELb0ELb1ELb1ELb1ELb1ELb1EEENS1_21CollectiveEpilogueFwdINS6_IJS8_S8_S9_EEENS6_IJNS7_ILi1EEESH_SH_EEESB_SD_Li256ELb1ELb1ELb1ELb0EEENS1_36VarlenDynamicPersistentTileSchedulerILi128ELi112ELi256ELi256ELb1ELb1ELb0ELb0ELb1ELb1EEEEEEEEEvNT_6ParamsE)
        /*01ac*/ 	.word	0x00000110


	//----- nvinfo : EIATTR_REGCOUNT
	.align		4
.L_82:
        /*01b0*/ 	.byte	0x04, 0x2f
        /*01b2*/ 	.short	(.L_84 - .L_83)
	.align		4
.L_83:
        /*01b4*/ 	.word	index@(_ZN7cutlass13device_kernelIN5flash19enable_sm80_to_sm89INS1_16FlashAttnFwdSm80INS1_25CollectiveMainloopFwdSm80ILi8ELi1ELb1EN4cute5tupleIJNS5_1CILi128EEENS7_ILi112EEES8_EEELi128ENS_10bfloat16_tEfNS_4arch4Sm80ELb0ELb0ELb0ELb1ELb1ELb0ELb1ELb1EEENS1_21CollectiveEpilogueFwdINS6_IJS8_S8_S9_EEENS6_IJNS7_ILi1EEESH_SH_EEESB_SD_Li256ELb1ELb1ELb1ELb0EEENS1_36VarlenDynamicPersistentTileSchedulerILi128ELi112ELi256ELi256ELb1ELb1ELb0ELb0ELb1ELb1EEEEEEEEEvNT_6ParamsE)
        /*01b8*/ 	.word	0x000000ff


	//----- nvinfo : EIATTR_FRAME_SIZE
	.align		4
.L_84:
        /*01bc*/ 	.byte	0x04, 0x11
        /*01be*/ 	.short	(.L_86 - .L_85)
	.align		4
.L_85:
        /*01c0*/ 	.word	index@($__internal_33_$__cuda_sm70_votesync_ballot)
        /*01c4*/ 	.word	0x00000000


	//----- nvinfo : EIATTR_FRAME_SIZE
	.align		4
.L_86:
        /*01c8*/ 	.byte	0x04, 0x11
        /*01ca*/ 	.short	(.L_88 - .L_87)
	.align		4
.L_87:
        /*01cc*/ 	.word	index@($__internal_32_$__cuda_sm70_shflsync_up_p)
        /*01d0*/ 	.word	0x00000000


	//----- nvinfo : EIATTR_FRAME_SIZE
	.align		4
.L_88:
        /*01d4*/ 	.byte	0x04, 0x11
        /*01d6*/ 	.short	(.L_90 - .L_89)
	.align		4
.L_89:
        /*01d8*/ 	.word	index@($__internal_31_$__cuda_sm70_shflsync_idx_p)
        /*01dc*/ 	.word	0x00000000


	//----- nvinfo : EIATTR_FRAME_SIZE
	.align		4
.L_90:
        /*01e0*/ 	.byte	0x04, 0x11
        /*01e2*/ 	.short	(.L_92 - .L_91)
	.align		4
.L_91:
        /*01e4*/ 	.word	index@($__internal_30_$__cuda_sm70_shflsync_bfly_p)
        /*01e8*/ 	.word	0x00000000


	//----- nvinfo : EIATTR_FRAME_SIZE
	.align		4
.L_92:
        /*01ec*/ 	.byte	0x04, 0x11
        /*01ee*/ 	.short	(.L_94 - .L_93)
	.align		4
.L_93:
        /*01f0*/ 	.word	index@(_ZN7cutlass13device_kernelIN5flash19enable_sm80_to_sm89INS1_16FlashAttnFwdSm80INS1_25CollectiveMainloopFwdSm80ILi8ELi1ELb1EN4cute5tupleIJNS5_1CILi128EEENS7_ILi112EEES8_EEELi128ENS_10bfloat16_tEfNS_4arch4Sm80ELb0ELb0ELb0ELb1ELb1ELb0ELb1ELb1EEENS1_21CollectiveEpilogueFwdINS6_IJS8_S8_S9_EEENS6_IJNS7_ILi1EEESH_SH_EEESB_SD_Li256ELb1ELb1ELb1ELb0EEENS1_36VarlenDynamicPersistentTileSchedulerILi128ELi112ELi256ELi256ELb1ELb1ELb0ELb0ELb1ELb1EEEEEEEEEvNT_6ParamsE)
        /*01f4*/ 	.word	0x000000c0


	//----- nvinfo : EIATTR_REGCOUNT
	.align		4
.L_94:
        /*01f8*/ 	.byte	0x04, 0x2f
        /*01fa*/ 	.short	(.L_96 - .L_95)
	.align		4
.L_95:
        /*01fc*/ 	.word	index@(_ZN7cutlass13device_kernelIN5flash19enable_sm80_to_sm89INS1_16FlashAttnFwdSm80INS1_25CollectiveMainloopFwdSm80ILi4ELi1ELb0EN4cute5tupleIJNS5_1CILi128EEENS7_ILi64EEES8_EEELi128ENS_10bfloat16_tEfNS_4arch4Sm80ELb0ELb0ELb0ELb0ELb1ELb0ELb1ELb1EEENS1_21CollectiveEpilogueFwdINS6_IJS8_S8_S9_EEENS6_IJNS7_ILi1EEESH_SH_EEESB_SD_Li128ELb0ELb1ELb1ELb0EEENS1_19SingleTileSchedulerILb0ELb1ELb1ELi128EEEEEEEEEvNT_6ParamsE)
        /*0200*/ 	.word	0x000000ff


	//----- nvinfo : EIATTR_FRAME_SIZE
	.align		4
.L_96:
        /*0204*/ 	.byte	0x04, 0x11
        /*0206*/ 	.short	(.L_98 - .L_97)
	.align		4
.L_97:
        /*0208*/ 	.word	index@(_ZN7cutlass13device_kernelIN5flash19enable_sm80_to_sm89INS1_16FlashAttnFwdSm80INS1_25CollectiveMainloopFwdSm80ILi4ELi1ELb0EN4cute5tupleIJNS5_1CILi128EEENS7_ILi64EEES8_EEELi128ENS_10bfloat16_tEfNS_4arch4Sm80ELb0ELb0ELb0ELb0ELb1ELb0ELb1ELb1EEENS1_21CollectiveEpilogueFwdINS6_IJS8_S8_S9_EEENS6_IJNS7_ILi1EEESH_SH_EEESB_SD_Li128ELb0ELb1ELb1ELb0EEENS1_19SingleTileSchedulerILb0ELb1ELb1ELi128EEEEEEEEEvNT_6ParamsE)
        /*020c*/ 	.word	0x00000028


	//----- nvinfo : EIATTR_REGCOUNT
	.align		4
.L_98:
        /*0210*/ 	.byte	0x04, 0x2f
        /*0212*/ 	.short	(.L_100 - .L_99)
	.align		4
.L_99:
        /*0214*/ 	.word	index@(_ZN7cutlass13device_kernelIN5flash19enable_sm80_to_sm89INS1_16FlashAttnFwdSm80INS1_25CollectiveMainloopFwdSm80ILi8ELi1ELb1EN4cute5tupleIJNS5_1CILi128EEES8_S8_EEELi128ENS_10bfloat16_tEfNS_4arch4Sm80ELb1ELb0ELb0ELb0ELb1ELb0ELb1ELb1EEENS1_21CollectiveEpilogueFwdIS9_NS6_IJNS7_ILi1EEESF_SF_EEESA_SC_Li256ELb0ELb1ELb1ELb0EEENS1_30DynamicPersistentTileSchedulerILi256ELi256ELb1ELb1ELb0EEEEEEEEEvNT_6ParamsE)
        /*0218*/ 	.word	0x000000ff


	//----- nvinfo : EIATTR_FRAME_SIZE
	.align		4
.L_100:
        /*021c*/ 	.byte	0x04, 0x11
        /*021e*/ 	.short	(.L_102 - .L_101)
	.align		4
.L_101:
        /*0220*/ 	.word	index@($__internal_29_$__cuda_sm70_shflsync_idx_p)
        /*0224*/ 	.word	0x00000000


	//----- nvinfo : EIATTR_FRAME_SIZE
	.align		4
.L_102:
        /*0228*/ 	.byte	0x04, 0x11
        /*022a*/ 	.short	(.L_104 - .L_103)
	.align		4
.L_103:
        /*022c*/ 	.word	index@($__internal_28_$__cuda_sm70_shflsync_bfly_p)
        /*0230*/ 	.word	0x00000000


	//----- nvinfo : EIATTR_FRAME_SIZE
	.align		4
.L_104:
        /*0234*/ 	.byte	0x04, 0x11
        /*0236*/ 	.short	(.L_106 - .L_105)
	.align		4
.L_105:
        /*0238*/ 	.word	index@(_ZN7cutlass13device_kernelIN5flash19enable_sm80_to_sm89INS1_16FlashAttnFwdSm80INS1_25CollectiveMainloopFwdSm80ILi8ELi1ELb1EN4cute5tupleIJNS5_1CILi128EEES8_S8_EEELi128ENS_10bfloat16_tEfNS_4arch4Sm80ELb1ELb0ELb0ELb0ELb1ELb0ELb1ELb1EEENS1_21CollectiveEpilogueFwdIS9_NS6_IJNS7_ILi1EEESF_SF_EEESA_SC_Li256ELb0ELb1ELb1ELb0EEENS1_30DynamicPersistentTileSchedulerILi256ELi256ELb1ELb1ELb0EEEEEEEEEvNT_6ParamsE)
        /*023c*/ 	.word	0x000000d8


	//----- nvinfo : EIATTR_REGCOUNT
	.align		4
.L_106:
        /*0240*/ 	.byte	0x04, 0x2f
        /*0242*/ 	.short	(.L_108 - .L_107)
	.align		4
.L_107:
        /*0244*/ 	.word	index@(_ZN7cutlass13device_kernelIN5flash19enable_sm80_to_sm89INS1_16FlashAttnFwdSm80INS1_25CollectiveMainloopFwdSm80ILi8ELi1ELb1EN4cute5tupleIJNS5_1CILi128EEENS7_ILi96EEES8_EEELi128ENS_10bfloat16_tEfNS_4arch4Sm80ELb0ELb1ELb0ELb0ELb1ELb0ELb1ELb1EEENS1_21CollectiveEpilogueFwdINS6_IJS8_S8_S9_EEENS6_IJNS7_ILi1EEESH_SH_EEESB_SD_Li256ELb0ELb1ELb1ELb0EEENS1_19SingleTileSchedulerILb0ELb1ELb1ELi128EEEEEEEEEvNT_6ParamsE)
        /*0248*/ 	.word	0x000000fe


	//----- nvinfo : EIATTR_FRAME_SIZE
	.align		4
.L_108:
        /*024c*/ 	.byte	0x04, 0x11
        /*024e*/ 	.short	(.L_110 - .L_109)
	.align		4
.L_109:
        /*0250*/ 	.word	index@(_ZN7cutlass13device_kernelIN5flash19enable_sm80_to_sm89INS1_16FlashAttnFwdSm80INS1_25CollectiveMainloopFwdSm80ILi8ELi1ELb1EN4cute5tupleIJNS5_1CILi128EEENS7_ILi96EEES8_EEELi128ENS_10bfloat16_tEfNS_4arch4Sm80ELb0ELb1ELb0ELb0ELb1ELb0ELb1ELb1EEENS1_21CollectiveEpilogueFwdINS6_IJS8_S8_S9_EEENS6_IJNS7_ILi1EEESH_SH_EEESB_SD_Li256ELb0ELb1ELb1ELb0EEENS1_19SingleTileSchedulerILb0ELb1ELb1ELi128EEEEEEEEEvNT_6ParamsE)
        /*0254*/ 	.word	0x00000000


	//----- nvinfo : EIATTR_REGCOUNT
	.align		4
.L_110:
        /*0258*/ 	.byte	0x04, 0x2f
        /*025a*/ 	.short	(.L_112 - .L_111)
	.align		4
.L_111:
        /*025c*/ 	.word	index@(_ZN7cutlass13device_kernelIN5flash19enable_sm80_to_sm89INS1_16FlashAttnFwdSm80INS1_25CollectiveMainloopFwdSm80ILi8ELi1ELb1EN4cute5tupleIJNS5_1CILi128EEES8_S8_EEELi128ENS_10bfloat16_tEfNS_4arch4Sm80ELb0ELb0ELb0ELb0ELb1ELb0ELb1ELb1EEENS1_21CollectiveEpilogueFwdIS9_NS6_IJNS7_ILi1EEESF_SF_EEESA_SC_Li256ELb0ELb1ELb1ELb0EEENS1_19SingleTileSchedulerILb0ELb1ELb1ELi128EEEEEEEEEvNT_6ParamsE)
        /*0260*/ 	.word	0x000000fc


	//----- nvinfo : EIATTR_FRAME_SIZE
	.align		4
.L_112:
        /*0264*/ 	.byte	0x04, 0x11
        /*0266*/ 	.short	(.L_114 - .L_113)
	.align		4
.L_113:
        /*0268*/ 	.word	index@(_ZN7cutlass13device_kernelIN5flash19enable_sm80_to_sm89INS1_16FlashAttnFwdSm80INS1_25CollectiveMainloopFwdSm80ILi8ELi1ELb1EN4cute5tupleIJNS5_1CILi128EEES8_S8_EEELi128ENS_10bfloat16_tEfNS_4arch4Sm80ELb0ELb0ELb0ELb0ELb1ELb0ELb1ELb1EEENS1_21CollectiveEpilogueFwdIS9_NS6_IJNS7_ILi1EEESF_SF_EEESA_SC_Li256ELb0ELb1ELb1ELb0EEENS1_19SingleTileSchedulerILb0ELb1ELb1ELi128EEEEEEEEEvNT_6ParamsE)
        /*026c*/ 	.word	0x00000000


	//----- nvinfo : EIATTR_REGCOUNT
	.align		4
.L_114:
        /*0270*/ 	.byte	0x04, 0x2f
        /*0272*/ 	.short	(.L_116 - .L_115)
	.align		4
.L_115:
        /*0274*/ 	.word	index@(_ZN7cutlass13device_kernelIN5flash19enable_sm80_to_sm89INS1_16FlashAttnFwdSm80INS1_25CollectiveMainloopFwdSm80ILi8ELi1ELb1EN4cute5tupleIJNS5_1CILi128EEENS7_ILi112EEES8_EEELi128ENS_10bfloat16_tEfNS_4arch4Sm80ELb1ELb0ELb1ELb1ELb1ELb1ELb1ELb1EEENS1_21CollectiveEpilogueFwdINS6_IJS8_S8_S9_EEENS6_IJNS7_ILi1EEESH_SH_EEESB_SD_Li256ELb1ELb1ELb1ELb0EEENS1_36VarlenDynamicPersistentTileSchedulerILi128ELi112ELi256ELi256ELb1ELb1ELb0ELb1ELb1ELb1EEEEEEEEEvNT_6ParamsE)
        /*0278*/ 	.word	0x000000ff


	//----- nvinfo : EIATTR_FRAME_SIZE
	.align		4
.L_116:
        /*027c*/ 	.byte	0x04, 0x11
        /*027e*/ 	.short	(.L_118 - .L_117)
	.align		4
.L_117:
        /*0280*/ 	.word	index@($__internal_27_$__cuda_sm70_votesync_ballot)
        /*0284*/ 	.word	0x00000000


	//----- nvinfo : EIATTR_FRAME_SIZE
	.align		4
.L_118:
        /*0288*/ 	.byte	0x04, 0x11
        /*028a*/ 	.short	(.L_120 - .L_119)
	.align		4
.L_119:
        /*028c*/ 	.word	index@($__internal_26_$__cuda_sm70_shflsync_up_p)
        /*0290*/ 	.word	0x00000000


	//----- nvinfo : EIATTR_FRAME_SIZE
	.align		4
.L_120:
        /*0294*/ 	.byte	0x04, 0x11
        /*0296*/ 	.short	(.L_122 - .L_121)
	.align		4
.L_121:
        /*0298*/ 	.word	index@($__internal_25_$__cuda_sm70_shflsync_idx_p)
        /*029c*/ 	.word	0x00000000


	//----- nvinfo : EIATTR_FRAME_SIZE
	.align		4
.L_122:
        /*02a0*/ 	.byte	0x04, 0x11
        /*02a2*/ 	.short	(.L_124 - .L_123)
	.align		4
.L_123:
        /*02a4*/ 	.word	index@($__internal_24_$__cuda_sm70_shflsync_bfly_p)
        /*02a8*/ 	.word	0x00000000


	//----- nvinfo : EIATTR_FRAME_SIZE
	.align		4
.L_124:
        /*02ac*/ 	.byte	0x04, 0x11
        /*02ae*/ 	.short	(.L_126 - .L_125)
	.align		4
.L_125:
        /*02b0*/ 	.word	index@(_ZN7cutlass13device_kernelIN5flash19enable_sm80_to_sm89INS1_16FlashAttnFwdSm80INS1_25CollectiveMainloopFwdSm80ILi8ELi1ELb1EN4cute5tupleIJNS5_1CILi128EEENS7_ILi112EEES8_EEELi128ENS_10bfloat16_tEfNS_4arch4Sm80ELb1ELb0ELb1ELb1ELb1ELb1ELb1ELb1EEENS1_21CollectiveEpilogueFwdINS6_IJS8_S8_S9_EEENS6_IJNS7_ILi1EEESH_SH_EEESB_SD_Li256ELb1ELb1ELb1ELb0EEENS1_36VarlenDynamicPersistentTileSchedulerILi128ELi112ELi256ELi256ELb1ELb1ELb0ELb1ELb1ELb1EEEEEEEEEvNT_6ParamsE)
        /*02b4*/ 	.word	0x00000130


	//----- nvinfo : EIATTR_REGCOUNT
	.align		4
.L_126:
        /*02b8*/ 	.byte	0x04, 0x2f
        /*02ba*/ 	.short	(.L_128 - .L_127)
	.align		4
.L_127:
        /*02bc*/ 	.word	index@(_ZN7cutlass13device_kernelIN5flash19enable_sm80_to_sm89INS1_16FlashAttnFwdSm80INS1_25CollectiveMainloopFwdSm80ILi8ELi1ELb1EN4cute5tupleIJNS5_1CILi128EEENS7_ILi112EEES8_EEELi128ENS_10bfloat16_tEfNS_4arch4Sm80ELb1ELb0ELb1ELb1ELb1ELb0ELb1ELb1EEENS1_21CollectiveEpilogueFwdINS6_IJS8_S8_S9_EEENS6_IJNS7_ILi1EEESH_SH_EEESB_SD_Li256ELb1ELb1ELb1ELb0EEENS1_36VarlenDynamicPersistentTileSchedulerILi128ELi112ELi256ELi256ELb1ELb1ELb0ELb1ELb1ELb1EEEEEEEEEvNT_6ParamsE)
        /*02c0*/ 	.word	0x000000ff


	//----- nvinfo : EIATTR_FRAME_SIZE
	.align		4
.L_128:
        /*02c4*/ 	.byte	0x04, 0x11
        /*02c6*/ 	.short	(.L_130 - .L_129)
	.align		4
.L_129:
        /*02c8*/ 	.word	index@($__internal_23_$__cuda_sm70_votesync_ballot)
        /*02cc*/ 	.word	0x00000000


	//----- nvinfo : EIATTR_FRAME_SIZE
	.align		4
.L_130:
        /*02d0*/ 	.byte	0x04, 0x11
        /*02d2*/ 	.short	(.L_132 - .L_131)
	.align		4
.L_131:
        /*02d4*/ 	.word	index@($__internal_22_$__cuda_sm70_shflsync_up_p)
        /*02d8*/ 	.word	0x00000000


	//----- nvinfo : EIATTR_FRAME_SIZE
	.align		4
.L_132:
        /*02dc*/ 	.byte	0x04, 0x11
        /*02de*/ 	.short	(.L_134 - .L_133)
	.align		4
.L_133:
        /*02e0*/ 	.word	index@($__internal_21_$__cuda_sm70_shflsync_idx_p)
        /*02e4*/ 	.word	0x00000000


	//----- nvinfo : EIATTR_FRAME_SIZE
	.align		4
.L_134:
        /*02e8*/ 	.byte	0x04, 0x11
        /*02ea*/ 	.short	(.L_136 - .L_135)
	.align		4
.L_135:
        /*02ec*/ 	.word	index@($__internal_20_$__cuda_sm70_shflsync_bfly_p)
        /*02f0*/ 	.word	0x00000000


	//----- nvinfo : EIATTR_FRAME_SIZE
	.align		4
.L_136:
        /*02f4*/ 	.byte	0x04, 0x11
        /*02f6*/ 	.short	(.L_138 - .L_137)
	.align		4
.L_137:
        /*02f8*/ 	.word	index@(_ZN7cutlass13device_kernelIN5flash19enable_sm80_to_sm89INS1_16FlashAttnFwdSm80INS1_25CollectiveMainloopFwdSm80ILi8ELi1ELb1EN4cute5tupleIJNS5_1CILi128EEENS7_ILi112EEES8_EEELi128ENS_10bfloat16_tEfNS_4arch4Sm80ELb1ELb0ELb1ELb1ELb1ELb0ELb1ELb1EEENS1_21CollectiveEpilogueFwdINS6_IJS8_S8_S9_EEENS6_IJNS7_ILi1EEESH_SH_EEESB_SD_Li256ELb1ELb1ELb1ELb0EEENS1_36VarlenDynamicPersistentTileSchedulerILi128ELi112ELi256ELi256ELb1ELb1ELb0ELb1ELb1ELb1EEEEEEEEEvNT_6ParamsE)
        /*02fc*/ 	.word	0x00000118


	//----- nvinfo : EIATTR_REGCOUNT
	.align		4
.L_138:
        /*0300*/ 	.byte	0x04, 0x2f
        /*0302*/ 	.short	(.L_140 - .L_139)
	.align		4
.L_139:
        /*0304*/ 	.word	index@(_ZN7cutlass13device_kernelIN5flash19enable_sm80_to_sm89INS1_16FlashAttnFwdSm80INS1_25CollectiveMainloopFwdSm80ILi4ELi1ELb0EN4cute5tupleIJNS5_1CILi128EEENS7_ILi64EEES8_EEELi128ENS_10bfloat16_tEfNS_4arch4Sm80ELb1ELb0ELb1ELb0ELb1ELb0ELb1ELb1EEENS1_21CollectiveEpilogueFwdINS6_IJS8_S8_S9_EEENS6_IJNS7_ILi1EEESH_SH_EEESB_SD_Li128ELb0ELb1ELb1ELb0EEENS1_30DynamicPersistentTileSchedulerILi128ELi128ELb1ELb1ELb0EEEEEEEEEvNT_6ParamsE)
        /*0308*/ 	.word	0x000000ff


	//----- nvinfo : EIATTR_FRAME_SIZE
	.align		4
.L_140:
        /*030c*/ 	.byte	0x04, 0x11
        /*030e*/ 	.short	(.L_142 - .L_141)
	.align		4
.L_141:
        /*0310*/ 	.word	index@($__internal_19_$__cuda_sm70_shflsync_idx_p)
        /*0314*/ 	.word	0x00000000


	//----- nvinfo : EIATTR_FRAME_SIZE
	.align		4
.L_142:
        /*0318*/ 	.byte	0x04, 0x11
        /*031a*/ 	.short	(.L_144 - .L_143)
	.align		4
.L_143:
        /*031c*/ 	.word	index@($__internal_18_$__cuda_sm70_shflsync_bfly_p)
        /*0320*/ 	.word	0x00000000


	//----- nvinfo : EIATTR_FRAME_SIZE
	.align		4
.L_144:
        /*0324*/ 	.byte	0x04, 0x11
        /*0326*/ 	.short	(.L_146 - .L_145)
	.align		4
.L_145:
        /*0328*/ 	.word	index@(_ZN7cutlass13device_kernelIN5flash19enable_sm80_to_sm89INS1_16FlashAttnFwdSm80INS1_25CollectiveMainloopFwdSm80ILi4ELi1ELb0EN4cute5tupleIJNS5_1CILi128EEENS7_ILi64EEES8_EEELi128ENS_10bfloat16_tEfNS_4arch4Sm80ELb1ELb0ELb1ELb0ELb1ELb0ELb1ELb1EEENS1_21CollectiveEpilogueFwdINS6_IJS8_S8_S9_EEENS6_IJNS7_ILi1EEESH_SH_EEESB_SD_Li128ELb0ELb1ELb1ELb0EEENS1_30DynamicPersistentTileSchedulerILi128ELi128ELb1ELb1ELb0EEEEEEEEEvNT_6ParamsE)
        /*032c*/ 	.word	0x000000f8


	//----- nvinfo : EIATTR_REGCOUNT
	.align		4
.L_146:
        /*0330*/ 	.byte	0x04, 0x2f
        /*0332*/ 	.short	(.L_148 - .L_147)
	.align		4
.L_147:
        /*0334*/ 	.word	index@(_ZN7cutlass13device_kernelIN5flash19enable_sm80_to_sm89INS1_16FlashAttnFwdSm80INS1_25CollectiveMainloopFwdSm80ILi8ELi1ELb1EN4cute5tupleIJNS5_1CILi128EEENS7_ILi96EEES8_EEELi128ENS_10bfloat16_tEfNS_4arch4Sm80ELb0ELb1ELb1ELb1ELb1ELb1ELb1ELb1EEENS1_21CollectiveEpilogueFwdINS6_IJS8_S8_S9_EEENS6_IJNS7_ILi1EEESH_SH_EEESB_SD_Li256ELb1ELb1ELb1ELb0EEENS1_36VarlenDynamicPersistentTileSchedulerILi128ELi96ELi256ELi256ELb1ELb1ELb0ELb1ELb0ELb1EEEEEEEEEvNT_6ParamsE)
        /*0338*/ 	.word	0x000000ff


	//----- nvinfo : EIATTR_FRAME_SIZE
	.align		4
.L_148:
        /*033c*/ 	.byte	0x04, 0x11
        /*033e*/ 	.short	(.L_150 - .L_149)
	.align		4
.L_149:
        /*0340*/ 	.word	index@($__internal_17_$__cuda_sm70_votesync_ballot)
        /*0344*/ 	.word	0x00000000


	//----- nvinfo : EIATTR_FRAME_SIZE
	.align		4
.L_150:
        /*0348*/ 	.byte	0x04, 0x11
        /*034a*/ 	.short	(.L_152 - .L_151)
	.align		4
.L_151:
        /*034c*/ 	.word	index@($__internal_16_$__cuda_sm70_shflsync_up_p)
        /*0350*/ 	.word	0x00000000


	//----- nvinfo : EIATTR_FRAME_SIZE
	.align		4
.L_152:
        /*0354*/ 	.byte	0x04, 0x11
        /*0356*/ 	.short	(.L_154 - .L_153)
	.align		4
.L_153:
        /*0358*/ 	.word	index@($__internal_15_$__cuda_sm70_shflsync_idx_p)
        /*035c*/ 	.word	0x00000000


	//----- nvinfo : EIATTR_FRAME_SIZE
	.align		4
.L_154:
        /*0360*/ 	.byte	0x04, 0x11
        /*0362*/ 	.short	(.L_156 - .L_155)
	.align		4
.L_155:
        /*0364*/ 	.word	index@($__internal_14_$__cuda_sm70_shflsync_bfly_p)
        /*0368*/ 	.word	0x00000000


	//----- nvinfo : EIATTR_FRAME_SIZE
	.align		4
.L_156:
        /*036c*/ 	.byte	0x04, 0x11
        /*036e*/ 	.short	(.L_158 - .L_157)
	.align		4
.L_157:
        /*0370*/ 	.word	index@(_ZN7cutlass13device_kernelIN5flash19enable_sm80_to_sm89INS1_16FlashAttnFwdSm80INS1_25CollectiveMainloopFwdSm80ILi8ELi1ELb1EN4cute5tupleIJNS5_1CILi128EEENS7_ILi96EEES8_EEELi128ENS_10bfloat16_tEfNS_4arch4Sm80ELb0ELb1ELb1ELb1ELb1ELb1ELb1ELb1EEENS1_21CollectiveEpilogueFwdINS6_IJS8_S8_S9_EEENS6_IJNS7_ILi1EEESH_SH_EEESB_SD_Li256ELb1ELb1ELb1ELb0EEENS1_36VarlenDynamicPersistentTileSchedulerILi128ELi96ELi256ELi256ELb1ELb1ELb0ELb1ELb0ELb1EEEEEEEEEvNT_6ParamsE)
        /*0374*/ 	.word	0x00000070


	//----- nvinfo : EIATTR_REGCOUNT
	.align		4
.L_158:
        /*0378*/ 	.byte	0x04, 0x2f
        /*037a*/ 	.short	(.L_160 - .L_159)
	.align		4
.L_159:
        /*037c*/ 	.word	index@(_ZN7cutlass13device_kernelIN5flash19enable_sm80_to_sm89INS1_16FlashAttnFwdSm80INS1_25CollectiveMainloopFwdSm80ILi8ELi1ELb1EN4cute5tupleIJNS5_1CILi128EEENS7_ILi96EEES8_EEELi128ENS_10bfloat16_tEfNS_4arch4Sm80ELb0ELb1ELb1ELb1ELb1ELb0ELb1ELb1EEENS1_21CollectiveEpilogueFwdINS6_IJS8_S8_S9_EEENS6_IJNS7_ILi1EEESH_SH_EEESB_SD_Li256ELb1ELb1ELb1ELb0EEENS1_36VarlenDynamicPersistentTileSchedulerILi128ELi96ELi256ELi256ELb1ELb1ELb0ELb1ELb0ELb1EEEEEEEEEvNT_6ParamsE)
        /*0380*/ 	.word	0x000000ff


	//----- nvinfo : EIATTR_FRAME_SIZE
	.align		4
.L_160:
        /*0384*/ 	.byte	0x04, 0x11
        /*0386*/ 	.short	(.L_162 - .L_161)
	.align		4
.L_161:
        /*0388*/ 	.word	index@($__internal_13_$__cuda_sm70_votesync_ballot)
        /*038c*/ 	.word	0x00000000


	//----- nvinfo : EIATTR_FRAME_SIZE
	.align		4
.L_162:
        /*0390*/ 	.byte	0x04, 0x11
        /*0392*/ 	.short	(.L_164 - .L_163)
	.align		4
.L_163:
        /*0394*/ 	.word	index@($__internal_12_$__cuda_sm70_shflsync_up_p)
        /*0398*/ 	.word	0x00000000


	//----- nvinfo : EIATTR_FRAME_SIZE
	.align		4
.L_164:
        /*039c*/ 	.byte	0x04, 0x11
        /*039e*/ 	.short	(.L_166 - .L_165)
	.align		4
.L_165:
        /*03a0*/ 	.word	index@($__internal_11_$__cuda_sm70_shflsync_idx_p)
        /*03a4*/ 	.word	0x00000000


	//----- nvinfo : EIATTR_FRAME_SIZE
	.align		4
.L_166:
        /*03a8*/ 	.byte	0x04, 0x11
        /*03aa*/ 	.short	(.L_168 - .L_167)
	.align		4
.L_167:
        /*03ac*/ 	.word	index@($__internal_10_$__cuda_sm70_shflsync_bfly_p)
        /*03b0*/ 	.word	0x00000000


	//----- nvinfo : EIATTR_FRAME_SIZE
	.align		4
.L_168:
        /*03b4*/ 	.byte	0x04, 0x11
        /*03b6*/ 	.short	(.L_170 - .L_169)
	.align		4
.L_169:
        /*03b8*/ 	.word	index@(_ZN7cutlass13device_kernelIN5flash19enable_sm80_to_sm89INS1_16FlashAttnFwdSm80INS1_25CollectiveMainloopFwdSm80ILi8ELi1ELb1EN4cute5tupleIJNS5_1CILi128EEENS7_ILi96EEES8_EEELi128ENS_10bfloat16_tEfNS_4arch4Sm80ELb0ELb1ELb1ELb1ELb1ELb0ELb1ELb1EEENS1_21CollectiveEpilogueFwdINS6_IJS8_S8_S9_EEENS6_IJNS7_ILi1EEESH_SH_EEESB_SD_Li256ELb1ELb1ELb1ELb0EEENS1_36VarlenDynamicPersistentTileSchedulerILi128ELi96ELi256ELi256ELb1ELb1ELb0ELb1ELb0ELb1EEEEEEEEEvNT_6ParamsE)
        /*03bc*/ 	.word	0x00000028


	//----- nvinfo : EIATTR_REGCOUNT
	.align		4
.L_170:
        /*03c0*/ 	.byte	0x04, 0x2f
        /*03c2*/ 	.short	(.L_172 - .L_171)
	.align		4
.L_171:
        /*03c4*/ 	.word	index@(_ZN7cutlass13device_kernelIN5flash19enable_sm80_to_sm89INS1_16FlashAttnFwdSm80INS1_25CollectiveMainloopFwdSm80ILi4ELi1ELb0EN4cute5tupleIJNS5_1CILi128EEENS7_ILi48EEES8_EEELi128ENS_10bfloat16_tEfNS_4arch4Sm80ELb0ELb1ELb1ELb0ELb1ELb0ELb1ELb1EEENS1_21CollectiveEpilogueFwdINS6_IJS8_S8_S9_EEENS6_IJNS7_ILi1EEESH_SH_EEESB_SD_Li128ELb0ELb1ELb1ELb0EEENS1_19SingleTileSchedulerILb0ELb1ELb1ELi128EEEEEEEEEvNT_6ParamsE)
        /*03c8*/ 	.word	0x000000ff


	//----- nvinfo : EIATTR_FRAME_SIZE
	.align		4
.L_172:
        /*03cc*/ 	.byte	0x04, 0x11
        /*03ce*/ 	.short	(.L_174 - .L_173)
	.align		4
.L_173:
        /*03d0*/ 	.word	index@(_ZN7cutlass13device_kernelIN5flash19enable_sm80_to_sm89INS1_16FlashAttnFwdSm80INS1_25CollectiveMainloopFwdSm80ILi4ELi1ELb0EN4cute5tupleIJNS5_1CILi128EEENS7_ILi48EEES8_EEELi128ENS_10bfloat16_tEfNS_4arch4Sm80ELb0ELb1ELb1ELb0ELb1ELb0ELb1ELb1EEENS1_21CollectiveEpilogueFwdINS6_IJS8_S8_S9_EEENS6_IJNS7_ILi1EEESH_SH_EEESB_SD_Li128ELb0ELb1ELb1ELb0EEENS1_19SingleTileSchedulerILb0ELb1ELb1ELi128EEEEEEEEEvNT_6ParamsE)
        /*03d4*/ 	.word	0x00000078


	//----- nvinfo : EIATTR_REGCOUNT
	.align		4
.L_174:
        /*03d8*/ 	.byte	0x04, 0x2f
        /*03da*/ 	.short	(.L_176 - .L_175)
	.align		4
.L_175:
        /*03dc*/ 	.word	index@(_ZN7cutlass13device_kernelIN5flash19enable_sm80_to_sm89INS1_16FlashAttnFwdSm80INS1_25CollectiveMainloopFwdSm80ILi8ELi1ELb1EN4cute5tupleIJNS5_1CILi128EEENS7_ILi112EEES8_EEELi128ENS_10bfloat16_tEfNS_4arch4Sm80ELb0ELb0ELb1ELb1ELb1ELb1ELb1ELb1EEENS1_21CollectiveEpilogueFwdINS6_IJS8_S8_S9_EEENS6_IJNS7_ILi1EEESH_SH_EEESB_SD_Li256ELb1ELb1ELb1ELb0EEENS1_36VarlenDynamicPersistentTileSchedulerILi128ELi112ELi256ELi256ELb1ELb1ELb0ELb0ELb1ELb1EEEEEEEEEvNT_6ParamsE)
        /*03e0*/ 	.word	0x000000ff


	//----- nvinfo : EIATTR_FRAME_SIZE
	.align		4
.L_176:
        /*03e4*/ 	.byte	0x04, 0x11
        /*03e6*/ 	.short	(.L_178 - .L_177)
	.align		4
.L_177:
        /*03e8*/ 	.word	index@($__internal_9_$__cuda_sm70_votesync_ballot)
        /*03ec*/ 	.word	0x00000000


	//----- nvinfo : EIATTR_FRAME_SIZE
	.align		4
.L_178:
        /*03f0*/ 	.byte	0x04, 0x11
        /*03f2*/ 	.short	(.L_180 - .L_179)
	.align		4
.L_179:
        /*03f4*/ 	.word	index@($__internal_8_$__cuda_sm70_shflsync_up_p)
        /*03f8*/ 	.word	0x00000000


	//----- nvinfo : EIATTR_FRAME_SIZE
	.align		4
.L_180:
        /*03fc*/ 	.byte	0x04, 0x11
        /*03fe*/ 	.short	(.L_182 - .L_181)
	.align		4
.L_181:
        /*0400*/ 	.word	index@($__internal_7_$__cuda_sm70_shflsync_idx_p)
        /*0404*/ 	.word	0x00000000


	//----- nvinfo : EIATTR_FRAME_SIZE
	.align		4
.L_182:
        /*0408*/ 	.byte	0x04, 0x11
        /*040a*/ 	.short	(.L_184 - .L_183)
	.align		4
.L_183:
        /*040c*/ 	.word	index@($__internal_6_$__cuda_sm70_shflsync_bfly_p)
        /*0410*/ 	.word	0x00000000


	//----- nvinfo : EIATTR_FRAME_SIZE
	.align		4
.L_184:
        /*0414*/ 	.byte	0x04, 0x11
        /*0416*/ 	.short	(.L_186 - .L_185)
	.align		4
.L_185:
        /*0418*/ 	.word	index@(_ZN7cutlass13device_kernelIN5flash19enable_sm80_to_sm89INS1_16FlashAttnFwdSm80INS1_25CollectiveMainloopFwdSm80ILi8ELi1ELb1EN4cute5tupleIJNS5_1CILi128EEENS7_ILi112EEES8_EEELi128ENS_10bfloat16_tEfNS_4arch4Sm80ELb0ELb0ELb1ELb1ELb1ELb1ELb1ELb1EEENS1_21CollectiveEpilogueFwdINS6_IJS8_S8_S9_EEENS6_IJNS7_ILi1EEESH_SH_EEESB_SD_Li256ELb1ELb1ELb1ELb0EEENS1_36VarlenDynamicPersistentTileSchedulerILi128ELi112ELi256ELi256ELb1ELb1ELb0ELb0ELb1ELb1EEEEEEEEEvNT_6ParamsE)
        /*041c*/ 	.word	0x00000108


	//----- nvinfo : EIATTR_REGCOUNT
	.align		4
.L_186:
        /*0420*/ 	.byte	0x04, 0x2f
        /*0422*/ 	.short	(.L_188 - .L_187)
	.align		4
.L_187:
        /*0424*/ 	.word	index@(_ZN7cutlass13device_kernelIN5flash19enable_sm80_to_sm89INS1_16FlashAttnFwdSm80INS1_25CollectiveMainloopFwdSm80ILi8ELi1ELb1EN4cute5tupleIJNS5_1CILi128EEENS7_ILi112EEES8_EEELi128ENS_10bfloat16_tEfNS_4arch4Sm80ELb0ELb0ELb1ELb1ELb1ELb0ELb1ELb1EEENS1_21CollectiveEpilogueFwdINS6_IJS8_S8_S9_EEENS6_IJNS7_ILi1EEESH_SH_EEESB_SD_Li256ELb1ELb1ELb1ELb0EEENS1_36VarlenDynamicPersistentTileSchedulerILi128ELi112ELi256ELi256ELb1ELb1ELb0ELb0ELb1ELb1EEEEEEEEEvNT_6ParamsE)
        /*0428*/ 	.word	0x000000ff


	//----- nvinfo : EIATTR_FRAME_SIZE
	.align		4
.L_188:
        /*042c*/ 	.byte	0x04, 0x11
        /*042e*/ 	.short	(.L_190 - .L_189)
	.align		4
.L_189:
        /*0430*/ 	.word	index@($__internal_5_$__cuda_sm70_votesync_ballot)
        /*0434*/ 	.word	0x00000000


	//----- nvinfo : EIATTR_FRAME_SIZE
	.align		4
.L_190:
        /*0438*/ 	.byte	0x04, 0x11
        /*043a*/ 	.short	(.L_192 - .L_191)
	.align		4
.L_191:
        /*043c*/ 	.word	index@($__internal_4_$__cuda_sm70_shflsync_up_p)
        /*0440*/ 	.word	0x00000000


	//----- nvinfo : EIATTR_FRAME_SIZE
	.align		4
.L_192:
        /*0444*/ 	.byte	0x04, 0x11
        /*0446*/ 	.short	(.L_194 - .L_193)
	.align		4
.L_193:
        /*0448*/ 	.word	index@($__internal_3_$__cuda_sm70_shflsync_idx_p)
        /*044c*/ 	.word	0x00000000


	//----- nvinfo : EIATTR_FRAME_SIZE
	.align		4
.L_194:
        /*0450*/ 	.byte	0x04, 0x11
        /*0452*/ 	.short	(.L_196 - .L_195)
	.align		4
.L_195:
        /*0454*/ 	.word	index@($__internal_2_$__cuda_sm70_shflsync_bfly_p)
        /*0458*/ 	.word	0x00000000


	//----- nvinfo : EIATTR_FRAME_SIZE
	.align		4
.L_196:
        /*045c*/ 	.byte	0x04, 0x11
        /*045e*/ 	.short	(.L_198 - .L_197)
	.align		4
.L_197:
        /*0460*/ 	.word	index@(_ZN7cutlass13device_kernelIN5flash19enable_sm80_to_sm89INS1_16FlashAttnFwdSm80INS1_25CollectiveMainloopFwdSm80ILi8ELi1ELb1EN4cute5tupleIJNS5_1CILi128EEENS7_ILi112EEES8_EEELi128ENS_10bfloat16_tEfNS_4arch4Sm80ELb0ELb0ELb1ELb1ELb1ELb0ELb1ELb1EEENS1_21CollectiveEpilogueFwdINS6_IJS8_S8_S9_EEENS6_IJNS7_ILi1EEESH_SH_EEESB_SD_Li256ELb1ELb1ELb1ELb0EEENS1_36VarlenDynamicPersistentTileSchedulerILi128ELi112ELi256ELi256ELb1ELb1ELb0ELb0ELb1ELb1EEEEEEEEEvNT_6ParamsE)
        /*0464*/ 	.word	0x000000b8


	//----- nvinfo : EIATTR_REGCOUNT
	.align		4
.L_198:
        /*0468*/ 	.byte	0x04, 0x2f
        /*046a*/ 	.short	(.L_200 - .L_199)
	.align		4
.L_199:
        /*046c*/ 	.word	index@(_ZN7cutlass13device_kernelIN5flash19enable_sm80_to_sm89INS1_16FlashAttnFwdSm80INS1_25CollectiveMainloopFwdSm80ILi4ELi1ELb0EN4cute5tupleIJNS5_1CILi128EEENS7_ILi64EEES8_EEELi128ENS_10bfloat16_tEfNS_4arch4Sm80ELb0ELb0ELb1ELb0ELb1ELb0ELb1ELb1EEENS1_21CollectiveEpilogueFwdINS6_IJS8_S8_S9_EEENS6_IJNS7_ILi1EEESH_SH_EEESB_SD_Li128ELb0ELb1ELb1ELb0EEENS1_19SingleTileSchedulerILb0ELb1ELb1ELi128EEEEEEEEEvNT_6ParamsE)
        /*0470*/ 	.word	0x000000ff


	//----- nvinfo : EIATTR_FRAME_SIZE
	.align		4
.L_200:
        /*0474*/ 	.byte	0x04, 0x11
        /*0476*/ 	.short	(.L_202 - .L_201)
	.align		4
.L_201:
        /*0478*/ 	.word	index@(_ZN7cutlass13device_kernelIN5flash19enable_sm80_to_sm89INS1_16FlashAttnFwdSm80INS1_25CollectiveMainloopFwdSm80ILi4ELi1ELb0EN4cute5tupleIJNS5_1CILi128EEENS7_ILi64EEES8_EEELi128ENS_10bfloat16_tEfNS_4arch4Sm80ELb0ELb0ELb1ELb0ELb1ELb0ELb1ELb1EEENS1_21CollectiveEpilogueFwdINS6_IJS8_S8_S9_EEENS6_IJNS7_ILi1EEESH_SH_EEESB_SD_Li128ELb0ELb1ELb1ELb0EEENS1_19SingleTileSchedulerILb0ELb1ELb1ELi128EEEEEEEEEvNT_6ParamsE)
        /*047c*/ 	.word	0x00000098


	//----- nvinfo : EIATTR_REGCOUNT
	.align		4
.L_202:
        /*0480*/ 	.byte	0x04, 0x2f
        /*0482*/ 	.short	(.L_204 - .L_203)
	.align		4
.L_203:
        /*0484*/ 	.word	index@(_ZN7cutlass13device_kernelIN5flash19enable_sm80_to_sm89INS1_16FlashAttnFwdSm80INS1_25CollectiveMainloopFwdSm80ILi8ELi1ELb1EN4cute5tupleIJNS5_1CILi128EEES8_S8_EEELi128ENS_10bfloat16_tEfNS_4arch4Sm80ELb1ELb0ELb1ELb0ELb1ELb0ELb1ELb1EEENS1_21CollectiveEpilogueFwdIS9_NS6_IJNS7_ILi1EEESF_SF_EEESA_SC_Li256ELb0ELb1ELb1ELb0EEENS1_30DynamicPersistentTileSchedulerILi256ELi256ELb1ELb1ELb0EEEEEEEEEvNT_6ParamsE)
        /*0488*/ 	.word	0x000000ff


	//----- nvinfo : EIATTR_FRAME_SIZE
	.align		4
.L_204:
        /*048c*/ 	.byte	0x04, 0x11
        /*048e*/ 	.short	(.L_206 - .L_205)
	.align		4
.L_205:
        /*0490*/ 	.word	index@($__internal_1_$__cuda_sm70_shflsync_idx_p)
        /*0494*/ 	.word	0x00000000


	//----- nvinfo : EIATTR_FRAME_SIZE
	.align		4
.L_206:
        /*0498*/ 	.byte	0x04, 0x11
        /*049a*/ 	.short	(.L_208 - .L_207)
	.align		4
.L_207:
        /*049c*/ 	.word	index@($__internal_0_$__cuda_sm70_shflsync_bfly_p)
        /*04a0*/ 	.word	0x00000000


	//----- nvinfo : EIATTR_FRAME_SIZE
	.align		4
.L_208:
        /*04a4*/ 	.byte	0x04, 0x11
        /*04a6*/ 	.short	(.L_210 - .L_209)
	.align		4
.L_209:
        /*04a8*/ 	.word	index@(_ZN7cutlass13device_kernelIN5flash19enable_sm80_to_sm89INS1_16FlashAttnFwdSm80INS1_25CollectiveMainloopFwdSm80ILi8ELi1ELb1EN4cute5tupleIJNS5_1CILi128EEES8_S8_EEELi128ENS_10bfloat16_tEfNS_4arch4Sm80ELb1ELb0ELb1ELb0ELb1ELb0ELb1ELb1EEENS1_21CollectiveEpilogueFwdIS9_NS6_IJNS7_ILi1EEESF_SF_EEESA_SC_Li256ELb0ELb1ELb1ELb0EEENS1_30DynamicPersistentTileSchedulerILi256ELi256ELb1ELb1ELb0EEEEEEEEEvNT_6ParamsE)
        /*04ac*/ 	.word	0x000000d8


	//----- nvinfo : EIATTR_REGCOUNT
	.align		4
.L_210:
        /*04b0*/ 	.byte	0x04, 0x2f
        /*04b2*/ 	.short	(.L_212 - .L_211)
	.align		4
.L_211:
        /*04b4*/ 	.word	index@(_ZN7cutlass13device_kernelIN5flash19enable_sm80_to_sm89INS1_16FlashAttnFwdSm80INS1_25CollectiveMainloopFwdSm80ILi8ELi1ELb1EN4cute5tupleIJNS5_1CILi128EEENS7_ILi96EEES8_EEELi128ENS_10bfloat16_tEfNS_4arch4Sm80ELb0ELb1ELb1ELb0ELb1ELb0ELb1ELb1EEENS1_21CollectiveEpilogueFwdINS6_IJS8_S8_S9_EEENS6_IJNS7_ILi1EEESH_SH_EEESB_SD_Li256ELb0ELb1ELb1ELb0EEENS1_19SingleTileSchedulerILb0ELb1ELb1ELi128EEEEEEEEEvNT_6ParamsE)
        /*04b8*/ 	.word	0x000000ff


	//----- nvinfo : EIATTR_FRAME_SIZE
	.align		4
.L_212:
        /*04bc*/ 	.byte	0x04, 0x11
        /*04be*/ 	.short	(.L_214 - .L_213)
	.align		4
.L_213:
        /*04c0*/ 	.word	index@(_ZN7cutlass13device_kernelIN5flash19enable_sm80_to_sm89INS1_16FlashAttnFwdSm80INS1_25CollectiveMainloopFwdSm80ILi8ELi1ELb1EN4cute5tupleIJNS5_1CILi128EEENS7_ILi96EEES8_EEELi128ENS_10bfloat16_tEfNS_4arch4Sm80ELb0ELb1ELb1ELb0ELb1ELb0ELb1ELb1EEENS1_21CollectiveEpilogueFwdINS6_IJS8_S8_S9_EEENS6_IJNS7_ILi1EEESH_SH_EEESB_SD_Li256ELb0ELb1ELb1ELb0EEENS1_19SingleTileSchedulerILb0ELb1ELb1ELi128EEEEEEEEEvNT_6ParamsE)
        /*04c4*/ 	.word	0x00000000


	//----- nvinfo : EIATTR_REGCOUNT
	.align		4
.L_214:
        /*04c8*/ 	.byte	0x04, 0x2f
        /*04ca*/ 	.short	(.L_216 - .L_215)
	.align		4
.L_215:
        /*04cc*/ 	.word	index@(_ZN7cutlass13device_kernelIN5flash19enable_sm80_to_sm89INS1_16FlashAttnFwdSm80INS1_25CollectiveMainloopFwdSm80ILi8ELi1ELb1EN4cute5tupleIJNS5_1CILi128EEES8_S8_EEELi128ENS_10bfloat16_tEfNS_4arch4Sm80ELb0ELb0ELb1ELb0ELb1ELb0ELb1ELb1EEENS1_21CollectiveEpilogueFwdIS9_NS6_IJNS7_ILi1EEESF_SF_EEESA_SC_Li256ELb0ELb1ELb1ELb0EEENS1_19SingleTileSchedulerILb0ELb1ELb1ELi128EEEEEEEEEvNT_6ParamsE)
        /*04d0*/ 	.word	0x000000ff


	//----- nvinfo : EIATTR_FRAME_SIZE
	.align		4
.L_216:
        /*04d4*/ 	.byte	0x04, 0x11
        /*04d6*/ 	.short	(.L_218 - .L_217)
	.align		4
.L_217:
        /*04d8*/ 	.word	index@(_ZN7cutlass13device_kernelIN5flash19enable_sm80_to_sm89INS1_16FlashAttnFwdSm80INS1_25CollectiveMainloopFwdSm80ILi8ELi1ELb1EN4cute5tupleIJNS5_1CILi128EEES8_S8_EEELi128ENS_10bfloat16_tEfNS_4arch4Sm80ELb0ELb0ELb1ELb0ELb1ELb0ELb1ELb1EEENS1_21CollectiveEpilogueFwdIS9_NS6_IJNS7_ILi1EEESF_SF_EEESA_SC_Li256ELb0ELb1ELb1ELb0EEENS1_19SingleTileSchedulerILb0ELb1ELb1ELi128EEEEEEEEEvNT_6ParamsE)
        /*04dc*/ 	.word	0x00000020


	//----- nvinfo : EIATTR_MIN_STACK_SIZE
	.align		4
.L_218:
        /*04e0*/ 	.byte	0x04, 0x12
        /*04e2*/ 	.short	(.L_220 - .L_219)
	.align		4
.L_219:
        /*04e4*/ 	.word	index@(_ZN7cutlass13device_kernelIN5flash19enable_sm80_to_sm89INS1_16FlashAttnFwdSm80INS1_25CollectiveMainloopFwdSm80ILi8ELi1ELb1EN4cute5tupleIJNS5_1CILi128EEES8_S8_EEELi128ENS_10bfloat16_tEfNS_4arch4Sm80ELb0ELb0ELb1ELb0ELb1ELb0ELb1ELb1EEENS1_21CollectiveEpilogueFwdIS9_NS6_IJNS7_ILi1EEESF_SF_EEESA_SC_Li256ELb0ELb1ELb1ELb0EEENS1_19SingleTileSchedulerILb0ELb1ELb1ELi128EEEEEEEEEvNT_6ParamsE)
        /*04e8*/ 	.word	0x00000020


	//----- nvinfo : EIATTR_MIN_STACK_SIZE
	.align		4
.L_220:
        /*04ec*/ 	.byte	0x04, 0x12
        /*04ee*/ 	.short	(.L_222 - .L_221)
	.align		4
.L_221:
        /*04f0*/ 	.word	index@(_ZN7cutlass13device_kernelIN5flash19enable_sm80_to_sm89INS1_16FlashAttnFwdSm80INS1_25CollectiveMainloopFwdSm80ILi8ELi1ELb1EN4cute5tupleIJNS5_1CILi128EEENS7_ILi96EEES8_EEELi128ENS_10bfloat16_tEfNS_4arch4Sm80ELb0ELb1ELb1ELb0ELb1ELb0ELb1ELb1EEENS1_21CollectiveEpilogueFwdINS6_IJS8_S8_S9_EEENS6_IJNS7_ILi1EEESH_SH_EEESB_SD_Li256ELb0ELb1ELb1ELb0EEENS1_19SingleTileSchedulerILb0ELb1ELb1ELi128EEEEEEEEEvNT_6ParamsE)
        /*04f4*/ 	.word	0x00000000


	//----- nvinfo : EIATTR_MIN_STACK_SIZE
	.align		4
.L_222:
        /*04f8*/ 	.byte	0x04, 0x12
        /*04fa*/ 	.short	(.L_224 - .L_223)
	.align		4
.L_223:
        /*04fc*/ 	.word	index@(_ZN7cutlass13device_kernelIN5flash19enable_sm80_to_sm89INS1_16FlashAttnFwdSm80INS1_25CollectiveMainloopFwdSm80ILi8ELi1ELb1EN4cute5tupleIJNS5_1CILi128EEES8_S8_EEELi128ENS_10bfloat16_tEfNS_4arch4Sm80ELb1ELb0ELb1ELb0ELb1ELb0ELb1ELb1EEENS1_21CollectiveEpilogueFwdIS9_NS6_IJNS7_ILi1EEESF_SF_EEESA_SC_Li256ELb0ELb1ELb1ELb0EEENS1_30DynamicPersistentTileSchedulerILi256ELi256ELb1ELb1ELb0EEEEEEEEEvNT_6ParamsE)
        /*0500*/ 	.word	0x000000d8


	//----- nvinfo : EIATTR_MIN_STACK_SIZE
	.align		4
.L_224:
        /*0504*/ 	.byte	0x04, 0x12
        /*0506*/ 	.short	(.L_226 - .L_225)
	.align		4
.L_225:
        /*0508*/ 	.word	index@(_ZN7cutlass13device_kernelIN5flash19enable_sm80_to_sm89INS1_16FlashAttnFwdSm80INS1_25CollectiveMainloopFwdSm80ILi4ELi1ELb0EN4cute5tupleIJNS5_1CILi128EEENS7_ILi64EEES8_EEELi128ENS_10bfloat16_tEfNS_4arch4Sm80ELb0ELb0ELb1ELb0ELb1ELb0ELb1ELb1EEENS1_21CollectiveEpilogueFwdINS6_IJS8_S8_S9_EEENS6_IJNS7_ILi1EEESH_SH_EEESB_SD_Li128ELb0ELb1ELb1ELb0EEENS1_19SingleTileSchedulerILb0ELb1ELb1ELi128EEEEEEEEEvNT_6ParamsE)
        /*050c*/ 	.word	0x00000098


	//----- nvinfo : EIATTR_MIN_STACK_SIZE
	.align		4
.L_226:
        /*0510*/ 	.byte	0x04, 0x12
        /*0512*/ 	.short	(.L_228 - .L_227)
	.align		4
.L_227:
        /*0514*/ 	.word	index@(_ZN7cutlass13device_kernelIN5flash19enable_sm80_to_sm89INS1_16FlashAttnFwdSm80INS1_25CollectiveMainloopFwdSm80ILi8ELi1ELb1EN4cute5tupleIJNS5_1CILi128EEENS7_ILi112EEES8_EEELi128ENS_10bfloat16_tEfNS_4arch4Sm80ELb0ELb0ELb1ELb1ELb1ELb0ELb1ELb1EEENS1_21CollectiveEpilogueFwdINS6_IJS8_S8_S9_EEENS6_IJNS7_ILi1EEESH_SH_EEESB_SD_Li256ELb1ELb1ELb1ELb0EEENS1_36VarlenDynamicPersistentTileSchedulerILi128ELi112ELi256ELi256ELb1ELb1ELb0ELb0ELb1ELb1EEEEEEEEEvNT_6ParamsE)
        /*0518*/ 	.word	0x000000b8


	//----- nvinfo : EIATTR_MIN_STACK_SIZE
	.align		4
.L_228:
        /*051c*/ 	.byte	0x04, 0x12
        /*051e*/ 	.short	(.L_230 - .L_229)
	.align		4
.L_229:
        /*0520*/ 	.word	index@(_ZN7cutlass13device_kernelIN5flash19enable_sm80_to_sm89INS1_16FlashAttnFwdSm80INS1_25CollectiveMainloopFwdSm80ILi8ELi1ELb1EN4cute5tupleIJNS5_1CILi128EEENS7_ILi112EEES8_EEELi128ENS_10bfloat16_tEfNS_4arch4Sm80ELb0ELb0ELb1ELb1ELb1ELb1ELb1ELb1EEENS1_21CollectiveEpilogueFwdINS6_IJS8_S8_S9_EEENS6_IJNS7_ILi1EEESH_SH_EEESB_SD_Li256ELb1ELb1ELb1ELb0EEENS1_36VarlenDynamicPersistentTileSchedulerILi128ELi112ELi256ELi256ELb1ELb1ELb0ELb0ELb1ELb1EEEEEEEEEvNT_6ParamsE)
        /*0524*/ 	.word	0x00000108


	//----- nvinfo : EIATTR_MIN_STACK_SIZE
	.align		4
.L_230:
        /*0528*/ 	.byte	0x04, 0x12
        /*052a*/ 	.short	(.L_232 - .L_231)
	.align		4
.L_231:
        /*052c*/ 	.word	index@(_ZN7cutlass13device_kernelIN5flash19enable_sm80_to_sm89INS1_16FlashAttnFwdSm80INS1_25CollectiveMainloopFwdSm80ILi4ELi1ELb0EN4cute5tupleIJNS5_1CILi128EEENS7_ILi48EEES8_EEELi128ENS_10bfloat16_tEfNS_4arch4Sm80ELb0ELb1ELb1ELb0ELb1ELb0ELb1ELb1EEENS1_21CollectiveEpilogueFwdINS6_IJS8_S8_S9_EEENS6_IJNS7_ILi1EEESH_SH_EEESB_SD_Li128ELb0ELb1ELb1ELb0EEENS1_19SingleTileSchedulerILb0ELb1ELb1ELi128EEEEEEEEEvNT_6ParamsE)
        /*0530*/ 	.word	0x00000078


	//----- nvinfo : EIATTR_MIN_STACK_SIZE
	.align		4
.L_232:
        /*0534*/ 	.byte	0x04, 0x12
        /*0536*/ 	.short	(.L_234 - .L_233)
	.align		4
.L_233:
        /*0538*/ 	.word	index@(_ZN7cutlass13device_kernelIN5flash19enable_sm80_to_sm89INS1_16FlashAttnFwdSm80INS1_25CollectiveMainloopFwdSm80ILi8ELi1ELb1EN4cute5tupleIJNS5_1CILi128EEENS7_ILi96EEES8_EEELi128ENS_10bfloat16_tEfNS_4arch4Sm80ELb0ELb1ELb1ELb1ELb1ELb0ELb1ELb1EEENS1_21CollectiveEpilogueFwdINS6_IJS8_S8_S9_EEENS6_IJNS7_ILi1EEESH_SH_EEESB_SD_Li256ELb1ELb1ELb1ELb0EEENS1_36VarlenDynamicPersistentTileSchedulerILi128ELi96ELi256ELi256ELb1ELb1ELb0ELb1ELb0ELb1EEEEEEEEEvNT_6ParamsE)
        /*053c*/ 	.word	0x00000028


	//----- nvinfo : EIATTR_MIN_STACK_SIZE
	.align		4
.L_234:
        /*0540*/ 	.byte	0x04, 0x12
        /*0542*/ 	.short	(.L_236 - .L_235)
	.align		4
.L_235:
        /*0544*/ 	.word	index@(_ZN7cutlass13device_kernelIN5flash19enable_sm80_to_sm89INS1_16FlashAttnFwdSm80INS1_25CollectiveMainloopFwdSm80ILi8ELi1ELb1EN4cute5tupleIJNS5_1CILi128EEENS7_ILi96EEES8_EEELi128ENS_10bfloat16_tEfNS_4arch4Sm80ELb0ELb1ELb1ELb1ELb1ELb1ELb1ELb1EEENS1_21CollectiveEpilogueFwdINS6_IJS8_S8_S9_EEENS6_IJNS7_ILi1EEESH_SH_EEESB_SD_Li256ELb1ELb1ELb1ELb0EEENS1_36VarlenDynamicPersistentTileSchedulerILi128ELi96ELi256ELi256ELb1ELb1ELb0ELb1ELb0ELb1EEEEEEEEEvNT_6ParamsE)
        /*0548*/ 	.word	0x00000070


	//----- nvinfo : EIATTR_MIN_STACK_SIZE
	.align		4
.L_236:
        /*054c*/ 	.byte	0x04, 0x12
        /*054e*/ 	.short	(.L_238 - .L_237)
	.align		4
.L_237:
        /*0550*/ 	.word	index@(_ZN7cutlass13device_kernelIN5flash19enable_sm80_to_sm89INS1_16FlashAttnFwdSm80INS1_25CollectiveMainloopFwdSm80ILi4ELi1ELb0EN4cute5tupleIJNS5_1CILi128EEENS7_ILi64EEES8_EEELi128ENS_10bfloat16_tEfNS_4arch4Sm80ELb1ELb0ELb1ELb0ELb1ELb0ELb1ELb1EEENS1_21CollectiveEpilogueFwdINS6_IJS8_S8_S9_EEENS6_IJNS7_ILi1EEESH_SH_EEESB_SD_Li128ELb0ELb1ELb1ELb0EEENS1_30DynamicPersistentTileSchedulerILi128ELi128ELb1ELb1ELb0EEEEEEEEEvNT_6ParamsE)
        /*0554*/ 	.word	0x000000f8


	//----- nvinfo : EIATTR_MIN_STACK_SIZE
	.align		4
.L_238:
        /*0558*/ 	.byte	0x04, 0x12
        /*055a*/ 	.short	(.L_240 - .L_239)
	.align		4
.L_239:
        /*055c*/ 	.word	index@(_ZN7cutlass13device_kernelIN5flash19enable_sm80_to_sm89INS1_16FlashAttnFwdSm80INS1_25CollectiveMainloopFwdSm80ILi8ELi1ELb1EN4cute5tupleIJNS5_1CILi128EEENS7_ILi112EEES8_EEELi128ENS_10bfloat16_tEfNS_4arch4Sm80ELb1ELb0ELb1ELb1ELb1ELb0ELb1ELb1EEENS1_21CollectiveEpilogueFwdINS6_IJS8_S8_S9_EEENS6_IJNS7_ILi1EEESH_SH_EEESB_SD_Li256ELb1ELb1ELb1ELb0EEENS1_36VarlenDynamicPersistentTileSchedulerILi128ELi112ELi256ELi256ELb1ELb1ELb0ELb1ELb1ELb1EEEEEEEEEvNT_6ParamsE)
        /*0560*/ 	.word	0x00000118


	//----- nvinfo : EIATTR_MIN_STACK_SIZE
	.align		4
.L_240:
        /*0564*/ 	.byte	0x04, 0x12
        /*0566*/ 	.short	(.L_242 - .L_241)
	.align		4
.L_241:
        /*0568*/ 	.word	index@(_ZN7cutlass13device_kernelIN5flash19enable_sm80_to_sm89INS1_16FlashAttnFwdSm80INS1_25CollectiveMainloopFwdSm80ILi8ELi1ELb1EN4cute5tupleIJNS5_1CILi128EEENS7_ILi112EEES8_EEELi128ENS_10bfloat16_tEfNS_4arch4Sm80ELb1ELb0ELb1ELb1ELb1ELb1ELb1ELb1EEENS1_21CollectiveEpilogueFwdINS6_IJS8_S8_S9_EEENS6_IJNS7_ILi1EEESH_SH_EEESB_SD_Li256ELb1ELb1ELb1ELb0EEENS1_36VarlenDynamicPersistentTileSchedulerILi128ELi112ELi256ELi256ELb1ELb1ELb0ELb1ELb1ELb1EEEEEEEEEvNT_6ParamsE)
        /*056c*/ 	.word	0x00000130


	//----- nvinfo : EIATTR_MIN_STACK_SIZE
	.align		4
.L_242:
        /*0570*/ 	.byte	0x04, 0x12
        /*0572*/ 	.short	(.L_244 - .L_243)
	.align		4
.L_243:
        /*0574*/ 	.word	index@(_ZN7cutlass13device_kernelIN5flash19enable_sm80_to_sm89INS1_16FlashAttnFwdSm80INS1_25CollectiveMainloopFwdSm80ILi8ELi1ELb1EN4cute5tupleIJNS5_1CILi128EEES8_S8_EEELi128ENS_10bfloat16_tEfNS_4arch4Sm80ELb0ELb0ELb0ELb0ELb1ELb0ELb1ELb1EEENS1_21CollectiveEpilogueFwdIS9_NS6_IJNS7_ILi1EEESF_SF_EEESA_SC_Li256ELb0ELb1ELb1ELb0EEENS1_19SingleTileSchedulerILb0ELb1ELb1ELi128EEEEEEEEEvNT_6ParamsE)
        /*0578*/ 	.word	0x00000000


	//----- nvinfo : EIATTR_MIN_STACK_SIZE
	.align		4
.L_244:
        /*057c*/ 	.byte	0x04, 0x12
        /*057e*/ 	.short	(.L_246 - .L_245)
	.align		4
.L_245:
        /*0580*/ 	.word	index@(_ZN7cutlass13device_kernelIN5flash19enable_sm80_to_sm89INS1_16FlashAttnFwdSm80INS1_25CollectiveMainloopFwdSm80ILi8ELi1ELb1EN4cute5tupleIJNS5_1CILi128EEENS7_ILi96EEES8_EEELi128ENS_10bfloat16_tEfNS_4arch4Sm80ELb0ELb1ELb0ELb0ELb1ELb0ELb1ELb1EEENS1_21CollectiveEpilogueFwdINS6_IJS8_S8_S9_EEENS6_IJNS7_ILi1EEESH_SH_EEESB_SD_Li256ELb0ELb1ELb1ELb0EEENS1_19SingleTileSchedulerILb0ELb1ELb1ELi128EEEEEEEEEvNT_6ParamsE)
        /*0584*/ 	.word	0x00000000


	//----- nvinfo : EIATTR_MIN_STACK_SIZE
	.align		4
.L_246:
        /*0588*/ 	.byte	0x04, 0x12
        /*058a*/ 	.short	(.L_248 - .L_247)
	.align		4
.L_247:
        /*058c*/ 	.word	index@(_ZN7cutlass13device_kernelIN5flash19enable_sm80_to_sm89INS1_16FlashAttnFwdSm80INS1_25CollectiveMainloopFwdSm80ILi8ELi1ELb1EN4cute5tupleIJNS5_1CILi128EEES8_S8_EEELi128ENS_10bfloat16_tEfNS_4arch4Sm80ELb1ELb0ELb0ELb0ELb1ELb0ELb1ELb1EEENS1_21CollectiveEpilogueFwdIS9_NS6_IJNS7_ILi1EEESF_SF_EEESA_SC_Li256ELb0ELb1ELb1ELb0EEENS1_30DynamicPersistentTileSchedulerILi256ELi256ELb1ELb1ELb0EEEEEEEEEvNT_6ParamsE)
        /*0590*/ 	.word	0x000000d8


	//----- nvinfo : EIATTR_MIN_STACK_SIZE
	.align		4
.L_248:
        /*0594*/ 	.byte	0x04, 0x12
        /*0596*/ 	.short	(.L_250 - .L_249)
	.align		4
.L_249:
        /*0598*/ 	.word	index@(_ZN7cutlass13device_kernelIN5flash19enable_sm80_to_sm89INS1_16FlashAttnFwdSm80INS1_25CollectiveMainloopFwdSm80ILi4ELi1ELb0EN4cute5tupleIJNS5_1CILi128EEENS7_ILi64EEES8_EEELi128ENS_10bfloat16_tEfNS_4arch4Sm80ELb0ELb0ELb0ELb0ELb1ELb0ELb1ELb1EEENS1_21CollectiveEpilogueFwdINS6_IJS8_S8_S9_EEENS6_IJNS7_ILi1EEESH_SH_EEESB_SD_Li128ELb0ELb1ELb1ELb0EEENS1_19SingleTileSchedulerILb0ELb1ELb1ELi128EEEEEEEEEvNT_6ParamsE)
        /*059c*/ 	.word	0x00000028


	//----- nvinfo : EIATTR_MIN_STACK_SIZE
	.align		4
.L_250:
        /*05a0*/ 	.byte	0x04, 0x12
        /*05a2*/ 	.short	(.L_252 - .L_251)
	.align		4
.L_251:
        /*05a4*/ 	.word	index@(_ZN7cutlass13device_kernelIN5flash19enable_sm80_to_sm89INS1_16FlashAttnFwdSm80INS1_25CollectiveMainloopFwdSm80ILi8ELi1ELb1EN4cute5tupleIJNS5_1CILi128EEENS7_ILi112EEES8_EEELi128ENS_10bfloat16_tEfNS_4arch4Sm80ELb0ELb0ELb0ELb1ELb1ELb0ELb1ELb1EEENS1_21CollectiveEpilogueFwdINS6_IJS8_S8_S9_EEENS6_IJNS7_ILi1EEESH_SH_EEESB_SD_Li256ELb1ELb1ELb1ELb0EEENS1_36VarlenDynamicPersistentTileSchedulerILi128ELi112ELi256ELi256ELb1ELb1ELb0ELb0ELb1ELb1EEEEEEEEEvNT_6ParamsE)
        /*05a8*/ 	.word	0x000000c0


	//----- nvinfo : EIATTR_MIN_STACK_SIZE
	.align		4
.L_252:
        /*05ac*/ 	.byte	0x04, 0x12
        /*05ae*/ 	.short	(.L_254 - .L_253)
	.align		4
.L_253:
        /*05b0*/ 	.word	index@(_ZN7cutlass13device_kernelIN5flash19enable_sm80_to_sm89INS1_16FlashAttnFwdSm80INS1_25CollectiveMainloopFwdSm80ILi8ELi1ELb1EN4cute5tupleIJNS5_1CILi128EEENS7_ILi112EEES8_EEELi128ENS_10bfloat16_tEfNS_4arch4Sm80ELb0ELb0ELb0ELb1ELb1ELb1ELb1ELb1EEENS1_21CollectiveEpilogueFwdINS6_IJS8_S8_S9_EEENS6_IJNS7_ILi1EEESH_SH_EEESB_SD_Li256ELb1ELb1ELb1ELb0EEENS1_36VarlenDynamicPersistentTileSchedulerILi128ELi112ELi256ELi256ELb1ELb1ELb0ELb0ELb1ELb1EEEEEEEEEvNT_6ParamsE)
        /*05b4*/ 	.word	0x00000110


	//----- nvinfo : EIATTR_MIN_STACK_SIZE
	.align		4
.L_254:
        /*05b8*/ 	.byte	0x04, 0x12
        /*05ba*/ 	.short	(.L_256 - .L_255)
	.align		4
.L_255:
        /*05bc*/ 	.word	index@(_ZN7cutlass13device_kernelIN5flash19enable_sm80_to_sm89INS1_16FlashAttnFwdSm80INS1_25CollectiveMainloopFwdSm80ILi4ELi1ELb0EN4cute5tupleIJNS5_1CILi128EEENS7_ILi48EEES8_EEELi128ENS_10bfloat16_tEfNS_4arch4Sm80ELb0ELb1ELb0ELb0ELb1ELb0ELb1ELb1EEENS1_21CollectiveEpilogueFwdINS6_IJS8_S8_S9_EEENS6_IJNS7_ILi1EEESH_SH_EEESB_SD_Li128ELb0ELb1ELb1ELb0EEENS1_19SingleTileSchedulerILb0ELb1ELb1ELi128EEEEEEEEEvNT_6ParamsE)
        /*05c0*/ 	.word	0x00000070


	//----- nvinfo : EIATTR_MIN_STACK_SIZE
	.align		4
.L_256:
        /*05c4*/ 	.byte	0x04, 0x12
        /*05c6*/ 	.short	(.L_258 - .L_257)
	.align		4
.L_257:
        /*05c8*/ 	.word	index@(_ZN7cutlass13device_kernelIN5flash19enable_sm80_to_sm89INS1_16FlashAttnFwdSm80INS1_25CollectiveMainloopFwdSm80ILi8ELi1ELb1EN4cute5tupleIJNS5_1CILi128EEENS7_ILi96EEES8_EEELi128ENS_10bfloat16_tEfNS_4arch4Sm80ELb0ELb1ELb0ELb1ELb1ELb0ELb1ELb1EEENS1_21CollectiveEpilogueFwdINS6_IJS8_S8_S9_EEENS6_IJNS7_ILi1EEESH_SH_EEESB_SD_Li256ELb1ELb1ELb1ELb0EEENS1_36VarlenDynamicPersistentTileSchedulerILi128ELi96ELi256ELi256ELb1ELb1ELb0ELb1ELb0ELb1EEEEEEEEEvNT_6ParamsE)
        /*05cc*/ 	.word	0x00000028


	//----- nvinfo : EIATTR_MIN_STACK_SIZE
	.align		4
.L_258:
        /*05d0*/ 	.byte	0x04, 0x12
        /*05d2*/ 	.short	(.L_260 - .L_259)
	.align		4
.L_259:
        /*05d4*/ 	.word	index@(_ZN7cutlass13device_kernelIN5flash19enable_sm80_to_sm89INS1_16FlashAttnFwdSm80INS1_25CollectiveMainloopFwdSm80ILi8ELi1ELb1EN4cute5tupleIJNS5_1CILi128EEENS7_ILi96EEES8_EEELi128ENS_10bfloat16_tEfNS_4arch4Sm80ELb0ELb1ELb0ELb1ELb1ELb1ELb1ELb1EEENS1_21CollectiveEpilogueFwdINS6_IJS8_S8_S9_EEENS6_IJNS7_ILi1EEESH_SH_EEESB_SD_Li256ELb1ELb1ELb1ELb0EEENS1_36VarlenDynamicPersistentTileSchedulerILi128ELi96ELi256ELi256ELb1ELb1ELb0ELb1ELb0ELb1EEEEEEEEEvNT_6ParamsE)
        /*05d8*/ 	.word	0x00000070


	//----- nvinfo : EIATTR_MIN_STACK_SIZE
	.align		4
.L_260:
        /*05dc*/ 	.byte	0x04, 0x12
        /*05de*/ 	.short	(.L_262 - .L_261)
	.align		4
.L_261:
        /*05e0*/ 	.word	index@(_ZN7cutlass13device_kernelIN5flash19enable_sm80_to_sm89INS1_16FlashAttnFwdSm80INS1_25CollectiveMainloopFwdSm80ILi4ELi1ELb0EN4cute5tupleIJNS5_1CILi128EEENS7_ILi64EEES8_EEELi128ENS_10bfloat16_tEfNS_4arch4Sm80ELb1ELb0ELb0ELb0ELb1ELb0ELb1ELb1EEENS1_21CollectiveEpilogueFwdINS6_IJS8_S8_S9_EEENS6_IJNS7_ILi1EEESH_SH_EEESB_SD_Li128ELb0ELb1ELb1ELb0EEENS1_30DynamicPersistentTileSchedulerILi128ELi128ELb1ELb1ELb0EEEEEEEEEvNT_6ParamsE)
        /*05e4*/ 	.word	0x00000110


	//----- nvinfo : EIATTR_MIN_STACK_SIZE
	.align		4
.L_262:
        /*05e8*/ 	.byte	0x04, 0x12
        /*05ea*/ 	.short	(.L_264 - .L_263)
	.align		4
.L_263:
        /*05ec*/ 	.word	index@(_ZN7cutlass13device_kernelIN5flash19enable_sm80_to_sm89INS1_16FlashAttnFwdSm80INS1_25CollectiveMainloopFwdSm80ILi8ELi1ELb1EN4cute5tupleIJNS5_1CILi128EEENS7_ILi112EEES8_EEELi128ENS_10bfloat16_tEfNS_4arch4Sm80ELb1ELb0ELb0ELb1ELb1ELb0ELb1ELb1EEENS1_21CollectiveEpilogueFwdINS6_IJS8_S8_S9_EEENS6_IJNS7_ILi1EEESH_SH_EEESB_SD_Li256ELb1ELb1ELb1ELb0EEENS1_36VarlenDynamicPersistentTileSchedulerILi128ELi112ELi256ELi256ELb1ELb1ELb0ELb1ELb1ELb1EEEEEEEEEvNT_6ParamsE)
        /*05f0*/ 	.word	0x00000118


	//----- nvinfo : EIATTR_MIN_STACK_SIZE
	.align		4
.L_264:
        /*05f4*/ 	.byte	0x04, 0x12
        /*05f6*/ 	.short	(.L_266 - .L_265)
	.align		4
.L_265:
        /*05f8*/ 	.word	index@(_ZN7cutlass13device_kernelIN5flash19enable_sm80_to_sm89INS1_16FlashAttnFwdSm80INS1_25CollectiveMainloopFwdSm80ILi8ELi1ELb1EN4cute5tupleIJNS5_1CILi128EEENS7_ILi112EEES8_EEELi128ENS_10bfloat16_tEfNS_4arch4Sm80ELb1ELb0ELb0ELb1ELb1ELb1ELb1ELb1EEENS1_21CollectiveEpilogueFwdINS6_IJS8_S8_S9_EEENS6_IJNS7_ILi1EEESH_SH_EEESB_SD_Li256ELb1ELb1ELb1ELb0EEENS1_36VarlenDynamicPersistentTileSchedulerILi128ELi112ELi256ELi256ELb1ELb1ELb0ELb1ELb1ELb1EEEEEEEEEvNT_6ParamsE)
        /*05fc*/ 	.word	0x00000130
.L_266:


//--------------------- .nv.info._ZN7cutlass13device_kernelIN5flash19enable_sm80_to_sm89INS1_16FlashAttnFwdSm80INS1_25CollectiveMainloopFwdSm80ILi8ELi1ELb1EN4cute5tupleIJNS5_1CILi128EEES8_S8_EEELi128ENS_10bfloat16_tEfNS_4arch4Sm80ELb0ELb0ELb1ELb0ELb1ELb0ELb1ELb1EEENS1_21CollectiveEpilogueFwdIS9_NS6_IJNS7_ILi1EEESF_SF_EEESA_SC_Li256ELb0ELb1ELb1ELb0EEENS1_19SingleTileSchedulerILb0ELb1ELb1ELi128EEEEEEEEEvNT_6ParamsE --------------------------
	.section	.nv.info._ZN7cutlass13device_kernelIN5flash19enable_sm80_to_sm89INS1_16FlashAttnFwdSm80INS1_25CollectiveMainloopFwdSm80ILi8ELi1ELb1EN4cute5tupleIJNS5_1CILi128EEES8_S8_EEELi128ENS_10bfloat16_tEfNS_4arch4Sm80ELb0ELb0ELb1ELb0ELb1ELb0ELb1ELb1EEENS1_21CollectiveEpilogueFwdIS9_NS6_IJNS7_ILi1EEESF_SF_EEESA_SC_Li256ELb0ELb1ELb1ELb0EEENS1_19SingleTileSchedulerILb0ELb1ELb1ELi128EEEEEEEEEvNT_6ParamsE,"",@"SHT_CUDA_INFO"
	.sectionflags	@""
	.align	4


	//----- nvinfo : EIATTR_CUDA_API_VERSION
	.align		4
        /*0000*/ 	.byte	0x04, 0x37
        /*0002*/ 	.short	(.L_268 - .L_267)
.L_267:
        /*0004*/ 	.word	0x00000082


	//----- nvinfo : EIATTR_SW2861232_WAR
	.align		4
.L_268:
        /*0008*/ 	.byte	0x01, 0x35
	.zero		2


	//----- nvinfo : EIATTR_PARAM_CBANK
	.align		4
        /*000c*/ 	.byte	0x04, 0x0a
        /*000e*/ 	.short	(.L_270 - .L_269)
	.align		4
.L_269:
        /*0010*/ 	.word	index@(.nv.constant0._ZN7cutlass13device_kernelIN5flash19enable_sm80_to_sm89INS1_16FlashAttnFwdSm80INS1_25CollectiveMainloopFwdSm80ILi8ELi1ELb1EN4cute5tupleIJNS5_1CILi128EEES8_S8_EEELi128ENS_10bfloat16_tEfNS_4arch4Sm80ELb0ELb0ELb1ELb0ELb1ELb0ELb1ELb1EEENS1_21CollectiveEpilogueFwdIS9_NS6_IJNS7_ILi1EEESF_SF_EEESA_SC_Li256ELb0ELb1ELb1ELb0EEENS1_19SingleTileSchedulerILb0ELb1ELb1ELi128EEEEEEEEEvNT_6ParamsE)
        /*0014*/ 	.short	0x0160
        /*0016*/ 	.short	0x0418


	//----- nvinfo : EIATTR_CBANK_PARAM_SIZE
	.align		4
.L_270:
        /*0018*/ 	.byte	0x03, 0x19
        /*001a*/ 	.short	0x0418


	//----- nvinfo : EIATTR_KPARAM_INFO
	.align		4
        /*001c*/ 	.byte	0x04, 0x17
        /*001e*/ 	.short	(.L_272 - .L_271)
.L_271:
        /*0020*/ 	.word	0x00000000
        /*0024*/ 	.short	0x0000
        /*0026*/ 	.short	0x0000
        /*0028*/ 	.byte	0x00, 0xf0, 0x61, 0x10


	//----- nvinfo : EIATTR_MAXREG_COUNT
	.align		4
.L_272:
        /*002c*/ 	.byte	0x03, 0x1b
        /*002e*/ 	.short	0x00ff


	//----- nvinfo : EIATTR_NUM_BARRIERS
	.align		4
        /*0030*/ 	.byte	0x02, 0x4c
        /*0032*/ 	.byte	0x02
	.zero		1


	//----- nvinfo : EIATTR_ANNOTATIONS
	.align		4
        /*0034*/ 	.byte	0x04, 0x55
        /*0036*/ 	.short	(.L_274 - .L_273)


	//   ....[0]....
.L_273:
        /*0038*/ 	.word	0x00000001
        /*003c*/ 	.byte	0x00, 0x6f, 0x00, 0x00, 0x01, 0x00, 0x00, 0x00, 0x20, 0x6f, 0x00, 0x00, 0x01, 0x00, 0x00, 0x00
        /*004c*/ 	.byte	0xa0, 0x6f, 0x00, 0x00, 0x01, 0x00, 0x00, 0x00, 0xc0, 0x6f, 0x00, 0x00, 0x01, 0x00, 0x00, 0x00
        /*005c*/ 	.byte	0xb0, 0x70, 0x00, 0x00, 0x01, 0x00, 0x00, 0x00, 0xd0, 0x70, 0x00, 0x00, 0x01, 0x00, 0x00, 0x00
        /*006c*/ 	.byte	0x30, 0x71, 0x00, 0x00, 0x01, 0x00, 0x00, 0x00, 0x70, 0x77, 0x00, 0x00, 0x01, 0x00, 0x00, 0x00
        /*007c*/ 	.byte	0xb0, 0x77, 0x00, 0x00, 0x01, 0x00, 0x00, 0x00, 0xf0, 0x77, 0x00, 0x00, 0x01, 0x00, 0x00, 0x00
        /*008c*/ 	.byte	0x20, 0x78, 0x00, 0x00, 0x01, 0x00, 0x00, 0x00, 0x50, 0x78, 0x00, 0x00, 0x01, 0x00, 0x00, 0x00
        /*009c*/ 	.byte	0x80, 0x78, 0x00, 0x00, 0x01, 0x00, 0x00, 0x00, 0xb0, 0x78, 0x00, 0x00


	//----- nvinfo : EIATTR_MERCURY_ISA_VERSION
	.align		4
.L_274:
        /*00a8*/ 	.byte	0x03, 0x5f
        /*00aa*/ 	.short	0x0000


	//----- nvinfo : EIATTR_COOP_GROUP_MASK_REGIDS
	.align		4
        /*00ac*/ 	.byte	0x04, 0x29
        /*00ae*/ 	.short	(.L_276 - .L_275)


	//   ....[0]....
.L_275:
        /*00b0*/ 	.word	0xffffffff


	//   ....[1]....
        /*00b4*/ 	.word	0xffffffff


	//   ....[2]....
        /*00b8*/ 	.word	0xffffffff


	//   ....[3]....
        /*00bc*/ 	.word	0xffffffff


	//   ....[4]....
        /*00c0*/ 	.word	0xffffffff


	//   ....[5]....
        /*00c4*/ 	.word	0xffffffff


	//   ....[6]....
        /*00c8*/ 	.word	0xffffffff


	//   ....[7]....
        /*00cc*/ 	.word	0xffffffff


	//   ....[8]....
        /*00d0*/ 	.word	0xffffffff


	//   ....[9]....
        /*00d4*/ 	.word	0xffffffff


	//   ....[10]....
        /*00d8*/ 	.word	0xffffffff


	//   ....[11]....
        /*00dc*/ 	.word	0xffffffff


	//   ....[12]....
        /*00e0*/ 	.word	0xffffffff


	//   ....[13]....
        /*00e4*/ 	.word	0xffffffff


	//   ....[14]....
        /*00e8*/ 	.word	0xffffffff


	//   ....[15]....
        /*00ec*/ 	.word	0xffffffff


	//   ....[16]....
        /*00f0*/ 	.word	0xffffffff


	//   ....[17]....
        /*00f4*/ 	.word	0xffffffff


	//   ....[18]....
        /*00f8*/ 	.word	0xffffffff


	//   ....[19]....
        /*00fc*/ 	.word	0xffffffff


	//   ....[20]....
        /*0100*/ 	.word	0xffffffff


	//   ....[21]....
        /*0104*/ 	.word	0xffffffff


	//   ....[22]....
        /*0108*/ 	.word	0xffffffff


	//   ....[23]....
        /*010c*/ 	.word	0xffffffff


	//   ....[24]....
        /*0110*/ 	.word	0xffffffff


	//   ....[25]....
        /*0114*/ 	.word	0xffffffff


	//   ....[26]....
        /*0118*/ 	.word	0xffffffff


	//   ....[27]....
        /*011c*/ 	.word	0xffffffff


	//   ....[28]....
        /*0120*/ 	.word	0xffffffff


	//   ....[29]....
        /*0124*/ 	.word	0xffffffff


	//   ....[30]....
        /*0128*/ 	.word	0xffffffff


	//   ....[31]....
        /*012c*/ 	.word	0xffffffff


	//   ....[32]....
        /*0130*/ 	.word	0xffffffff


	//   ....[33]....
        /*0134*/ 	.word	0xffffffff


	//   ....[34]....
        /*0138*/ 	.word	0xffffffff


	//   ....[35]....
        /*013c*/ 	.word	0xffffffff


	//   ....[36]....
        /*0140*/ 	.word	0xffffffff


	//   ....[37]....
        /*0144*/ 	.word	0xffffffff


	//   ....[38]....
        /*0148*/ 	.word	0xffffffff


	//   ....[39]....
        /*014c*/ 	.word	0xffffffff


	//   ....[40]....
        /*0150*/ 	.word	0xffffffff


	//   ....[41]....
        /*0154*/ 	.word	0xffffffff


	//   ....[42]....
        /*0158*/ 	.word	0xffffffff


	//   ....[43]....
        /*015c*/ 	.word	0xffffffff


	//   ....[44]....
        /*0160*/ 	.word	0xffffffff


	//   ....[45]....
        /*0164*/ 	.word	0xffffffff


	//   ....[46]....
        /*0168*/ 	.word	0xffffffff


	//   ....[47]....
        /*016c*/ 	.word	0xffffffff


	//   ....[48]....
        /*0170*/ 	.word	0xffffffff


	//   ....[49]....
        /*0174*/ 	.word	0xffffffff


	//   ....[50]....
        /*0178*/ 	.word	0xffffffff


	//   ....[51]....
        /*017c*/ 	.word	0xffffffff


	//   ....[52]....
        /*0180*/ 	.word	0xffffffff


	//   ....[53]....
        /*0184*/ 	.word	0xffffffff


	//   ....[54]....
        /*0188*/ 	.word	0xffffffff


	//   ....[55]....
        /*018c*/ 	.word	0xffffffff


	//   ....[56]....
        /*0190*/ 	.word	0xffffffff


	//   ....[57]....
        /*0194*/ 	.word	0xffffffff


	//   ....[58]....
        /*0198*/ 	.word	0xffffffff


	//   ....[59]....
        /*019c*/ 	.word	0xffffffff


	//   ....[60]....
        /*01a0*/ 	.word	0xffffffff


	//   ....[61]....
        /*01a4*/ 	.word	0xffffffff


	//   ....[62]....
        /*01a8*/ 	.word	0xffffffff


	//   ....[63]....
        /*01ac*/ 	.word	0xffffffff


	//   ....[64]....
        /*01b0*/ 	.word	0xffffffff


	//   ....[65]....
        /*01b4*/ 	.word	0xffffffff


	//   ....[66]....
        /*01b8*/ 	.word	0xffffffff


	//   ....[67]....
        /*01bc*/ 	.word	0xffffffff


	//   ....[68]....
        /*01c0*/ 	.word	0xffffffff


	//----- nvinfo : EIATTR_COOP_GROUP_INSTR_OFFSETS
	.align		4
.L_276:
        /*01c4*/ 	.byte	0x04, 0x28
        /*01c6*/ 	.short	(.L_278 - .L_277)


	//   ....[0]....
.L_277:
        /*01c8*/ 	.word	0x00000060


	//   ....[1]....
        /*01cc*/ 	.word	0x00000fb0


	//   ....[2]....
        /*01d0*/ 	.word	0x00000fe0


	//   ....[3]....
        /*01d4*/ 	.word	0x00001010


	//   ....[4]....
        /*01d8*/ 	.word	0x00001040


	//   ....[5]....
        /*01dc*/ 	.word	0x00001070


	//   ....[6]....
        /*01e0*/ 	.word	0x00001120


	//   ....[7]....
        /*01e4*/ 	.word	0x00001150


	//   ....[8]....
        /*01e8*/ 	.word	0x000011c0


	//   ....[9]....
        /*01ec*/ 	.word	0x00001360


	//   ....[10]....
        /*01f0*/ 	.word	0x000013a0


	//   ....[11]....
        /*01f4*/ 	.word	0x000013d0


	//   ....[12]....
        /*01f8*/ 	.word	0x00001400


	//   ....[13]....
        /*01fc*/ 	.word	0x00001410


	//   ....[14]....
        /*0200*/ 	.word	0x00001420


	//   ....[15]....
        /*0204*/ 	.word	0x00001430


	//   ....[16]....
        /*0208*/ 	.word	0x00001440


	//   ....[17]....
        /*020c*/ 	.word	0x00001b10


	//   ....[18]....
        /*0210*/ 	.word	0x00001b20


	//   ....[19]....
        /*0214*/ 	.word	0x00001b40


	//   ....[20]....
        /*0218*/ 	.word	0x00001b50


	//   ....[21]....
        /*021c*/ 	.word	0x00001b70


	//   ....[22]....
        /*0220*/ 	.word	0x00001b80


	//   ....[23]....
        /*0224*/ 	.word	0x00001ba0


	//   ....[24]....
        /*0228*/ 	.word	0x00001bc0


	//   ....[25]....
        /*022c*/ 	.word	0x00003360


	//   ....[26]....
        /*0230*/ 	.word	0x00003380


	//   ....[27]....
        /*0234*/ 	.word	0x00003390


	//   ....[28]....
        /*0238*/ 	.word	0x000033a0


	//   ....[29]....
        /*023c*/ 	.word	0x000033b0


	//   ....[30]....
        /*0240*/ 	.word	0x000033c0


	//   ....[31]....
        /*0244*/ 	.word	0x000033d0


	//   ....[32]....
        /*0248*/ 	.word	0x000033f0


	//   ....[33]....
        /*024c*/ 	.word	0x00004090


	//   ....[34]....
        /*0250*/ 	.word	0x00004100


	//   ....[35]....
        /*0254*/ 	.word	0x00004120


	//   ....[36]....
        /*0258*/ 	.word	0x00004140


	//   ....[37]....
        /*025c*/ 	.word	0x00005d60


	//   ....[38]....
        /*0260*/ 	.word	0x00005d70


	//   ....[39]....
        /*0264*/ 	.word	0x00005d80


	//   ....[40]....
        /*0268*/ 	.word	0x00005d90


	//   ....[41]....
        /*026c*/ 	.word	0x00005da0


	//   ....[42]....
        /*0270*/ 	.word	0x00005db0


	//   ....[43]....
        /*0274*/ 	.word	0x00005dc0


	//   ....[44]....
        /*0278*/ 	.word	0x00005df0


	//   ....[45]....
        /*027c*/ 	.word	0x000061f0


	//   ....[46]....
        /*0280*/ 	.word	0x00006210


	//   ....[47]....
        /*0284*/ 	.word	0x00006230


	//   ....[48]....
        /*0288*/ 	.word	0x00006250


	//   ....[49]....
        /*028c*/ 	.word	0x000063a0


	//   ....[50]....
        /*0290*/ 	.word	0x000063c0


	//   ....[51]....
        /*0294*/ 	.word	0x00006400


	//   ....[52]....
        /*0298*/ 	.word	0x00006430


	//   ....[53]....
        /*029c*/ 	.word	0x00007d00


	//   ....[54]....
        /*02a0*/ 	.word	0x00007d10


	//   ....[55]....
        /*02a4*/ 	.word	0x00007d30


	//   ....[56]....
        /*02a8*/ 	.word	0x00007d50


	//   ....[57]....
        /*02ac*/ 	.word	0x00009ca0


	//   ....[58]....
        /*02b0*/ 	.word	0x00009cd0


	//   ....[59]....
        /*02b4*/ 	.word	0x00009d10


	//   ....[60]....
        /*02b8*/ 	.word	0x00009d20


	//   ....[61]....
        /*02bc*/ 	.word	0x0000a830


	//   ....[62]....
        /*02c0*/ 	.word	0x0000a870


	//   ....[63]....
        /*02c4*/ 	.word	0x0000a8a0


	//   ....[64]....
        /*02c8*/ 	.word	0x0000a8c0


	//   ....[65]....
        /*02cc*/ 	.word	0x0000a930


	//   ....[66]....
        /*02d0*/ 	.word	0x0000a950


	//   ....[67]....
        /*02d4*/ 	.word	0x0000af90


	//   ....[68]....
        /*02d8*/ 	.word	0x0000afa0


	//----- nvinfo : EIATTR_EXIT_INSTR_OFFSETS
	.align		4
.L_278:
        /*02dc*/ 	.byte	0x04, 0x1c
        /*02de*/ 	.short	(.L_280 - .L_279)


	//   ....[0]....
.L_279:
        /*02e0*/ 	.word	0x000001c0


	//   ....[1]....
        /*02e4*/ 	.word	0x0000afb0


	//   ....[2]....
        /*02e8*/ 	.word	0x0000b550


	//   ....[3]....
        /*02ec*/ 	.word	0x0000b5a0


	//   ....[4]....
        /*02f0*/ 	.word	0x0000b5d0


	//   ....[5]....
        /*02f4*/ 	.word	0x0000b630


	//   ....[6]....
        /*02f8*/ 	.word	0x0000b8c0


	//----- nvinfo : EIATTR_CTAIDZ_USED
	.align		4
.L_280:
        /*02fc*/ 	.byte	0x01, 0x04
	.zero		2


	//----- nvinfo : EIATTR_MAX_THREADS
	.align		4
        /*0300*/ 	.byte	0x04, 0x05
        /*0302*/ 	.short	(.L_282 - .L_281)
.L_281:
        /*0304*/ 	.word	0x00000100
        /*0308*/ 	.word	0x00000001
        /*030c*/ 	.word	0x00000001


	//----- nvinfo : EIATTR_CRS_STACK_SIZE
	.align		4
.L_282:
        /*0310*/ 	.byte	0x04, 0x1e
        /*0312*/ 	.short	(.L_284 - .L_283)
.L_283:
        /*0314*/ 	.word	0x00000000
.L_284:


//--------------------- .nv.info._ZN7cutlass13device_kernelIN5flash19enable_sm80_to_sm89INS1_16FlashAttnFwdSm80INS1_25CollectiveMainloopFwdSm80ILi8ELi1ELb1EN4cute5tupleIJNS5_1CILi128EEENS7_ILi96EEES8_EEELi128ENS_10bfloat16_tEfNS_4arch4Sm80ELb0ELb1ELb1ELb0ELb1ELb0ELb1ELb1EEENS1_21CollectiveEpilogueFwdINS6_IJS8_S8_S9_EEENS6_IJNS7_ILi1EEESH_SH_EEESB_SD_Li256ELb0ELb1ELb1ELb0EEENS1_19SingleTileSchedulerILb0ELb1ELb1ELi128EEEEEEEEEvNT_6ParamsE --------------------------
	.section	.nv.info._ZN7cutlass13device_kernelIN5flash19enable_sm80_to_sm89INS1_16FlashAttnFwdSm80INS1_25CollectiveMainloopFwdSm80ILi8ELi1ELb1EN4cute5tupleIJNS5_1CILi128EEENS7_ILi96EEES8_EEELi128ENS_10bfloat16_tEfNS_4arch4Sm80ELb0ELb1ELb1ELb0ELb1ELb0ELb1ELb1EEENS1_21CollectiveEpilogueFwdINS6_IJS8_S8_S9_EEENS6_IJNS7_ILi1EEESH_SH_EEESB_SD_Li256ELb0ELb1ELb1ELb0EEENS1_19SingleTileSchedulerILb0ELb1ELb1ELi128EEEEEEEEEvNT_6ParamsE,"",@"SHT_CUDA_INFO"
	.sectionflags	@""
	.align	4


	//----- nvinfo : EIATTR_CUDA_API_VERSION
	.align		4
        /*0000*/ 	.byte	0x04, 0x37
        /*0002*/ 	.short	(.L_286 - .L_285)
.L_285:
        /*0004*/ 	.word	0x00000082


	//----- nvinfo : EIATTR_SW2861232_WAR
	.align		4
.L_286:
        /*0008*/ 	.byte	0x01, 0x35
	.zero		2


	//----- nvinfo : EIATTR_PARAM_CBANK
	.align		4
        /*000c*/ 	.byte	0x04, 0x0a
        /*000e*/ 	.short	(.L_288 - .L_287)
	.align		4
.L_287:
        /*0010*/ 	.word	index@(.nv.constant0._ZN7cutlass13device_kernelIN5flash19enable_sm80_to_sm89INS1_16FlashAttnFwdSm80INS1_25CollectiveMainloopFwdSm80ILi8ELi1ELb1EN4cute5tupleIJNS5_1CILi128EEENS7_ILi96EEES8_EEELi128ENS_10bfloat16_tEfNS_4arch4Sm80ELb0ELb1ELb1ELb0ELb1ELb0ELb1ELb1EEENS1_21CollectiveEpilogueFwdINS6_IJS8_S8_S9_EEENS6_IJNS7_ILi1EEESH_SH_EEESB_SD_Li256ELb0ELb1ELb1ELb0EEENS1_19SingleTileSchedulerILb0ELb1ELb1ELi128EEEEEEEEEvNT_6ParamsE)
        /*0014*/ 	.short	0x0160
        /*0016*/ 	.short	0x0418


	//----- nvinfo : EIATTR_CBANK_PARAM_SIZE
	.align		4
.L_288:
        /*0018*/ 	.byte	0x03, 0x19
        /*001a*/ 	.short	0x0418


	//----- nvinfo : EIATTR_KPARAM_INFO
	.align		4
        /*001c*/ 	.byte	0x04, 0x17
        /*001e*/ 	.short	(.L_290 - .L_289)
.L_289:
        /*0020*/ 	.word	0x00000000
        /*0024*/ 	.short	0x0000
        /*0026*/ 	.short	0x0000
        /*0028*/ 	.byte	0x00, 0xf0, 0x61, 0x10


	//----- nvinfo : EIATTR_MAXREG_COUNT
	.align		4
.L_290:
        /*002c*/ 	.byte	0x03, 0x1b
        /*002e*/ 	.short	0x00ff


	//----- nvinfo : EIATTR_NUM_BARRIERS
	.align		4
        /*0030*/ 	.byte	0x02, 0x4c
        /*0032*/ 	.byte	0x02
	.zero		1


	//----- nvinfo : EIATTR_MERCURY_ISA_VERSION
	.align		4
        /*0034*/ 	.byte	0x03, 0x5f
        /*0036*/ 	.short	0x0000


	//----- nvinfo : EIATTR_COOP_GROUP_MASK_REGIDS
	.align		4
        /*0038*/ 	.byte	0x04, 0x29
        /*003a*/ 	.short	(.L_292 - .L_291)


	//   ....[0]....
.L_291:
        /*003c*/ 	.word	0xffffffff


	//   ....[1]....
        /*0040*/ 	.word	0xffffffff


	//   ....[2]....
        /*0044*/ 	.word	0xffffffff


	//   ....[3]....
        /*0048*/ 	.word	0xffffffff


	//   ....[4]....
        /*004c*/ 	.word	0xffffffff


	//   ....[5]....
        /*0050*/ 	.word	0xffffffff


	//   ....[6]....
        /*0054*/ 	.word	0xffffffff


	//   ....[7]....
        /*0058*/ 	.word	0xffffffff


	//   ....[8]....
        /*005c*/ 	.word	0xffffffff


	//   ....[9]....
        /*0060*/ 	.word	0xffffffff


	//   ....[10]....
        /*0064*/ 	.word	0xffffffff


	//   ....[11]....
        /*0068*/ 	.word	0xffffffff


	//   ....[12]....
        /*006c*/ 	.word	0xffffffff


	//   ....[13]....
        /*0070*/ 	.word	0xffffffff


	//   ....[14]....
        /*0074*/ 	.word	0xffffffff


	//   ....[15]....
        /*0078*/ 	.word	0xffffffff


	//   ....[16]....
        /*007c*/ 	.word	0xffffffff


	//   ....[17]....
        /*0080*/ 	.word	0xffffffff


	//   ....[18]....
        /*0084*/ 	.word	0xffffffff


	//   ....[19]....
        /*0088*/ 	.word	0xffffffff


	//   ....[20]....
        /*008c*/ 	.word	0xffffffff


	//   ....[21]....
        /*0090*/ 	.word	0xffffffff


	//   ....[22]....
        /*0094*/ 	.word	0xffffffff


	//   ....[23]....
        /*0098*/ 	.word	0xffffffff


	//   ....[24]....
        /*009c*/ 	.word	0xffffffff


	//   ....[25]....
        /*00a0*/ 	.word	0xffffffff


	//   ....[26]....
        /*00a4*/ 	.word	0xffffffff


	//   ....[27]....
        /*00a8*/ 	.word	0xffffffff


	//   ....[28]....
        /*00ac*/ 	.word	0xffffffff


	//   ....[29]....
        /*00b0*/ 	.word	0xffffffff


	//   ....[30]....
        /*00b4*/ 	.word	0xffffffff


	//   ....[31]....
        /*00b8*/ 	.word	0xffffffff


	//   ....[32]....
        /*00bc*/ 	.word	0xffffffff


	//   ....[33]....
        /*00c0*/ 	.word	0xffffffff


	//   ....[34]....
        /*00c4*/ 	.word	0xffffffff


	//   ....[35]....
        /*00c8*/ 	.word	0xffffffff


	//   ....[36]....
        /*00cc*/ 	.word	0xffffffff


	//   ....[37]....
        /*00d0*/ 	.word	0xffffffff


	//   ....[38]....
        /*00d4*/ 	.word	0xffffffff


	//   ....[39]....
        /*00d8*/ 	.word	0xffffffff


	//   ....[40]....
        /*00dc*/ 	.word	0xffffffff


	//   ....[41]....
        /*00e0*/ 	.word	0xffffffff


	//   ....[42]....
        /*00e4*/ 	.word	0xffffffff


	//   ....[43]....
        /*00e8*/ 	.word	0xffffffff


	//   ....[44]....
        /*00ec*/ 	.word	0xffffffff


	//   ....[45]....
        /*00f0*/ 	.word	0xffffffff


	//   ....[46]....
        /*00f4*/ 	.word	0xffffffff


	//   ....[47]....
        /*00f8*/ 	.word	0xffffffff


	//   ....[48]....
        /*00fc*/ 	.word	0xffffffff


	//   ....[49]....
        /*0100*/ 	.word	0xffffffff


	//   ....[50]....
        /*0104*/ 	.word	0xffffffff


	//   ....[51]....
        /*0108*/ 	.word	0xffffffff


	//   ....[52]....
        /*010c*/ 	.word	0xffffffff


	//   ....[53]....
        /*0110*/ 	.word	0xffffffff


	//   ....[54]....
        /*0114*/ 	.word	0xffffffff


	//   ....[55]....
        /*0118*/ 	.word	0xffffffff


	//   ....[56]....
        /*011c*/ 	.word	0xffffffff


	//   ....[57]....
        /*0120*/ 	.word	0xffffffff


	//   ....[58]....
        /*0124*/ 	.word	0xffffffff


	//   ....[59]....
        /*0128*/ 	.word	0xffffffff


	//   ....[60]....
        /*012c*/ 	.word	0xffffffff


	//   ....[61]....
        /*0130*/ 	.word	0xffffffff


	//   ....[62]....
        /*0134*/ 	.word	0xffffffff


	//   ....[63]....
        /*0138*/ 	.word	0xffffffff


	//   ....[64]....
        /*013c*/ 	.word	0xffffffff


	//   ....[65]....
        /*0140*/ 	.word	0xffffffff


	//   ....[66]....
        /*0144*/ 	.word	0xffffffff


	//   ....[67]....
        /*0148*/ 	.word	0xffffffff


	//   ....[68]....
        /*014c*/ 	.word	0xffffffff


	//   ....[69]....
        /*0150*/ 	.word	0xffffffff


	//   ....[70]....
        /*0154*/ 	.word	0xffffffff


	//   ....[71]....
        /*0158*/ 	.word	0xffffffff


	//   ....[72]....
        /*015c*/ 	.word	0xffffffff


	//   ....[73]....
        /*0160*/ 	.word	0xffffffff


	//   ....[74]....
        /*0164*/ 	.word	0xffffffff


	//   ....[75]....
        /*0168*/ 	.word	0xffffffff


	//   ....[76]....
        /*016c*/ 	.word	0xffffffff


	//   ....[77]....
        /*0170*/ 	.word	0xffffffff


	//   ....[78]....
        /*0174*/ 	.word	0xffffffff


	//   ....[79]....
        /*0178*/ 	.word	0xffffffff


	//   ....[80]....
        /*017c*/ 	.word	0xffffffff


	//   ....[81]....
        /*0180*/ 	.word	0xffffffff


	//   ....[82]....
        /*0184*/ 	.word	0xffffffff


	//   ....[83]....
        /*0188*/ 	.word	0xffffffff


	//   ....[84]....
        /*018c*/ 	.word	0xffffffff


	//   ....[85]....
        /*0190*/ 	.word	0xffffffff


	//   ....[86]....
        /*0194*/ 	.word	0xffffffff


	//   ....[87]....
        /*0198*/ 	.word	0xffffffff


	//   ....[88]....
        /*019c*/ 	.word	0xffffffff


	//   ....[89]....
        /*01a0*/ 	.word	0xffffffff


	//   ....[90]....
        /*01a4*/ 	.word	0xffffffff


	//   ....[91]....
        /*01a8*/ 	.word	0xffffffff


	//   ....[92]....
        /*01ac*/ 	.word	0xffffffff


	//   ....[93]....
        /*01b0*/ 	.word	0xffffffff


	//   ....[94]....
        /*01b4*/ 	.word	0xffffffff


	//   ....[95]....
        /*01b8*/ 	.word	0xffffffff


	//   ....[96]....
        /*01bc*/ 	.word	0xffffffff


	//----- nvinfo : EIATTR_COOP_GROUP_INSTR_OFFSETS
	.align		4
.L_292:
        /*01c0*/ 	.byte	0x04, 0x28
        /*01c2*/ 	.short	(.L_294 - .L_293)


	//   ....[0]....
.L_293:
        /*01c4*/ 	.word	0x00000050


	//   ....[1]....
        /*01c8*/ 	.word	0x00001410


	//   ....[2]....
        /*01cc*/ 	.word	0x00001450


	//   ....[3]....
        /*01d0*/ 	.word	0x00001490


	//   ....[4]....
        /*01d4*/ 	.word	0x000014e0


	//   ....[5]....
        /*01d8*/ 	.word	0x00001530


	//   ....[6]....
        /*01dc*/ 	.word	0x00001570


	//   ....[7]....
        /*01e0*/ 	.word	0x000015b0


	//   ....[8]....
        /*01e4*/ 	.word	0x000015f0


	//   ....[9]....
        /*01e8*/ 	.word	0x00001860


	//   ....[10]....
        /*01ec*/ 	.word	0x00001890


	//   ....[11]....
        /*01f0*/ 	.word	0x000018c0


	//   ....[12]....
        /*01f4*/ 	.word	0x000018e0


	//   ....[13]....
        /*01f8*/ 	.word	0x00001900


	//   ....[14]....
        /*01fc*/ 	.word	0x00001920


	//   ....[15]....
        /*0200*/ 	.word	0x00001ec0


	//   ....[16]....
        /*0204*/ 	.word	0x00001ee0


	//   ....[17]....
        /*0208*/ 	.word	0x00001ef0


	//   ....[18]....
        /*020c*/ 	.word	0x00001f10


	//   ....[19]....
        /*0210*/ 	.word	0x00001f20


	//   ....[20]....
        /*0214*/ 	.word	0x00001f50


	//   ....[21]....
        /*0218*/ 	.word	0x00002be0


	//   ....[22]....
        /*021c*/ 	.word	0x00002c10


	//   ....[23]....
        /*0220*/ 	.word	0x00002c20


	//   ....[24]....
        /*0224*/ 	.word	0x00002c30


	//   ....[25]....
        /*0228*/ 	.word	0x00002c40


	//   ....[26]....
        /*022c*/ 	.word	0x00002c50


	//   ....[27]....
        /*0230*/ 	.word	0x00003150


	//   ....[28]....
        /*0234*/ 	.word	0x000034a0


	//   ....[29]....
        /*0238*/ 	.word	0x00004a00


	//   ....[30]....
        /*023c*/ 	.word	0x00004a80


	//   ....[31]....
        /*0240*/ 	.word	0x00004a90


	//   ....[32]....
        /*0244*/ 	.word	0x00004ac0


	//   ....[33]....
        /*0248*/ 	.word	0x000062a0


	//   ....[34]....
        /*024c*/ 	.word	0x000062b0


	//   ....[35]....
        /*0250*/ 	.word	0x000062c0


	//   ....[36]....
        /*0254*/ 	.word	0x000062d0


	//   ....[37]....
        /*0258*/ 	.word	0x000062e0


	//   ....[38]....
        /*025c*/ 	.word	0x000062f0


	//   ....[39]....
        /*0260*/ 	.word	0x00007480


	//   ....[40]....
        /*0264*/ 	.word	0x000074a0


	//   ....[41]....
        /*0268*/ 	.word	0x000074c0


	//   ....[42]....
        /*026c*/ 	.word	0x000074d0


	//   ....[43]....
        /*0270*/ 	.word	0x000074e0


	//   ....[44]....
        /*0274*/ 	.word	0x000074f0


	//   ....[45]....
        /*0278*/ 	.word	0x000076c0


	//   ....[46]....
        /*027c*/ 	.word	0x000078f0


	//   ....[47]....
        /*0280*/ 	.word	0x000088f0


	//   ....[48]....
        /*0284*/ 	.word	0x00008b20


	//   ....[49]....
        /*0288*/ 	.word	0x00008cd0


	//   ....[50]....
        /*028c*/ 	.word	0x00008dc0


	//   ....[51]....
        /*0290*/ 	.word	0x0000aa10


	//   ....[52]....
        /*0294*/ 	.word	0x0000aa30


	//   ....[53]....
        /*0298*/ 	.word	0x0000aa50


	//   ....[54]....
        /*029c*/ 	.word	0x0000aa60


	//   ....[55]....
        /*02a0*/ 	.word	0x0000aa70


	//   ....[56]....
        /*02a4*/ 	.word	0x0000aa80


	//   ....[57]....
        /*02a8*/ 	.word	0x0000bc10


	//   ....[58]....
        /*02ac*/ 	.word	0x0000bc30


	//   ....[59]....
        /*02b0*/ 	.word	0x0000bc50


	//   ....[60]....
        /*02b4*/ 	.word	0x0000bc60


	//   ....[61]....
        /*02b8*/ 	.word	0x0000bc70


	//   ....[62]....
        /*02bc*/ 	.word	0x0000bc80


	//   ....[63]....
        /*02c0*/ 	.word	0x0000c120


	//   ....[64]....
        /*02c4*/ 	.word	0x0000c130


	//   ....[65]....
        /*02c8*/ 	.word	0x0000c160


	//   ....[66]....
        /*02cc*/ 	.word	0x0000c170


	//   ....[67]....
        /*02d0*/ 	.word	0x0000dc40


	//   ....[68]....
        /*02d4*/ 	.word	0x0000dc60


	//   ....[69]....
        /*02d8*/ 	.word	0x0000dc80


	//   ....[70]....
        /*02dc*/ 	.word	0x0000dca0


	//   ....[71]....
        /*02e0*/ 	.word	0x0000dce0


	//   ....[72]....
        /*02e4*/ 	.word	0x0000de10


	//   ....[73]....
        /*02e8*/ 	.word	0x0000ede0


	//   ....[74]....
        /*02ec*/ 	.word	0x0000edf0


	//   ....[75]....
        /*02f0*/ 	.word	0x0000ee00


	//   ....[76]....
        /*02f4*/ 	.word	0x0000ee10


	//   ....[77]....
        /*02f8*/ 	.word	0x0000ee20


	//   ....[78]....
        /*02fc*/ 	.word	0x0000ee30


	//   ....[79]....
        /*0300*/ 	.word	0x0000f000


	//   ....[80]....
        /*0304*/ 	.word	0x0000f220


	//   ....[81]....
        /*0308*/ 	.word	0x000103d0


	//   ....[82]....
        /*030c*/ 	.word	0x00010490


	//   ....[83]....
        /*0310*/ 	.word	0x000105f0


	//   ....[84]....
        /*0314*/ 	.word	0x00010700


	//   ....[85]....
        /*0318*/ 	.word	0x00011eb0


	//   ....[86]....
        /*031c*/ 	.word	0x00011ee0


	//   ....[87]....
        /*0320*/ 	.word	0x00011f20


	//   ....[88]....
        /*0324*/ 	.word	0x00011f30


	//   ....[89]....
        /*0328*/ 	.word	0x00012a40


	//   ....[90]....
        /*032c*/ 	.word	0x00012a80


	//   ....[91]....
        /*0330*/ 	.word	0x00012aa0


	//   ....[92]....
        /*0334*/ 	.word	0x00012ad0


	//   ....[93]....
        /*0338*/ 	.word	0x00012b40


	//   ....[94]....
        /*033c*/ 	.word	0x00012bb0


	//   ....[95]....
        /*0340*/ 	.word	0x000131c0


	//   ....[96]....
        /*0344*/ 	.word	0x000131d0


	//----- nvinfo : EIATTR_EXIT_INSTR_OFFSETS
	.align		4
.L_294:
        /*0348*/ 	.byte	0x04, 0x1c
        /*034a*/ 	.short	(.L_296 - .L_295)


	//   ....[0]....
.L_295:
        /*034c*/ 	.word	0x000001b0


	//   ....[1]....
        /*0350*/ 	.word	0x000131e0


	//   ....[2]....
        /*0354*/ 	.word	0x00013780


	//   ....[3]....
        /*0358*/ 	.word	0x000137d0


	//   ....[4]....
        /*035c*/ 	.word	0x00013800


	//   ....[5]....
        /*0360*/ 	.word	0x00013860


	//   ....[6]....
        /*0364*/ 	.word	0x00013af0


	//----- nvinfo : EIATTR_CTAIDZ_USED
	.align		4
.L_296:
        /*0368*/ 	.byte	0x01, 0x04
	.zero		2


	//----- nvinfo : EIATTR_MAX_THREADS
	.align		4
        /*036c*/ 	.byte	0x04, 0x05
        /*036e*/ 	.short	(.L_298 - .L_297)
.L_297:
        /*0370*/ 	.word	0x00000100
        /*0374*/ 	.word	0x00000001
        /*0378*/ 	.word	0x00000001


	//----- nvinfo : EIATTR_CRS_STACK_SIZE
	.align		4
.L_298:
        /*037c*/ 	.byte	0x04, 0x1e
        /*037e*/ 	.short	(.L_300 - .L_299)
.L_299:
        /*0380*/ 	.word	0x00000000
.L_300:


//--------------------- .nv.info._ZN7cutlass13device_kernelIN5flash19enable_sm80_to_sm89INS1_16FlashAttnFwdSm80INS1_25CollectiveMainloopFwdSm80ILi8ELi1ELb1EN4cute5tupleIJNS5_1CILi128EEES8_S8_EEELi128ENS_10bfloat16_tEfNS_4arch4Sm80ELb1ELb0ELb1ELb0ELb1ELb0ELb1ELb1EEENS1_21CollectiveEpilogueFwdIS9_NS6_IJNS7_ILi1EEESF_SF_EEESA_SC_Li256ELb0ELb1ELb1ELb0EEENS1_30DynamicPersistentTileSchedulerILi256ELi256ELb1ELb1ELb0EEEEEEEEEvNT_6ParamsE --------------------------
	.section	.nv.info._ZN7cutlass13device_kernelIN5flash19enable_sm80_to_sm89INS1_16FlashAttnFwdSm80INS1_25CollectiveMainloopFwdSm80ILi8ELi1ELb1EN4cute5tupleIJNS5_1CILi128EEES8_S8_EEELi128ENS_10bfloat16_tEfNS_4arch4Sm80ELb1ELb0ELb1ELb0ELb1ELb0ELb1ELb1EEENS1_21CollectiveEpilogueFwdIS9_NS6_IJNS7_ILi1EEESF_SF_EEESA_SC_Li256ELb0ELb1ELb1ELb0EEENS1_30DynamicPersistentTileSchedulerILi256ELi256ELb1ELb1ELb0EEEEEEEEEvNT_6ParamsE,"",@"SHT_CUDA_INFO"
	.sectionflags	@""
	.align	4


	//----- nvinfo : EIATTR_CUDA_API_VERSION
	.align		4
        /*0000*/ 	.byte	0x04, 0x37
        /*0002*/ 	.short	(.L_302 - .L_301)
.L_301:
        /*0004*/ 	.word	0x00000082


	//----- nvinfo : EIATTR_SW2861232_WAR
	.align		4
.L_302:
        /*0008*/ 	.byte	0x01, 0x35
	.zero		2


	//----- nvinfo : EIATTR_PARAM_CBANK
	.align		4
        /*000c*/ 	.byte	0x04, 0x0a
        /*000e*/ 	.short	(.L_304 - .L_303)
	.align		4
.L_303:
        /*0010*/ 	.word	index@(.nv.constant0._ZN7cutlass13device_kernelIN5flash19enable_sm80_to_sm89INS1_16FlashAttnFwdSm80INS1_25CollectiveMainloopFwdSm80ILi8ELi1ELb1EN4cute5tupleIJNS5_1CILi128EEES8_S8_EEELi128ENS_10bfloat16_tEfNS_4arch4Sm80ELb1ELb0ELb1ELb0ELb1ELb0ELb1ELb1EEENS1_21CollectiveEpilogueFwdIS9_NS6_IJNS7_ILi1EEESF_SF_EEESA_SC_Li256ELb0ELb1ELb1ELb0EEENS1_30DynamicPersistentTileSchedulerILi256ELi256ELb1ELb1ELb0EEEEEEEEEvNT_6ParamsE)
        /*0014*/ 	.short	0x0160
        /*0016*/ 	.short	0x0428


	//----- nvinfo : EIATTR_CBANK_PARAM_SIZE
	.align		4
.L_304:
        /*0018*/ 	.byte	0x03, 0x19
        /*001a*/ 	.short	0x0428


	//----- nvinfo : EIATTR_KPARAM_INFO
	.align		4
        /*001c*/ 	.byte	0x04, 0x17
        /*001e*/ 	.short	(.L_306 - .L_305)
.L_305:
        /*0020*/ 	.word	0x00000000
        /*0024*/ 	.short	0x0000
        /*0026*/ 	.short	0x0000
        /*0028*/ 	.byte	0x00, 0xf0, 0xa1, 0x10


	//----- nvinfo : EIATTR_MAXREG_COUNT
	.align		4
.L_306:
        /*002c*/ 	.byte	0x03, 0x1b
        /*002e*/ 	.short	0x00ff


	//----- nvinfo : EIATTR_NUM_BARRIERS
	.align		4
        /*0030*/ 	.byte	0x02, 0x4c
        /*0032*/ 	.byte	0x06
	.zero		1


	//----- nvinfo : EIATTR_ANNOTATIONS
	.align		4
        /*0034*/ 	.byte	0x04, 0x55
        /*0036*/ 	.short	(.L_308 - .L_307)


	//   ....[0]....
.L_307:
        /*0038*/ 	.word	0x00000001
        /*003c*/ 	.byte	0x70, 0x00, 0x00, 0x00, 0x01, 0x00, 0x00, 0x00, 0x40, 0x05, 0x00, 0x00, 0x01, 0x00, 0x00, 0x00
        /* <DEDUP_REMOVED lines=64> */
        /*044c*/ 	.byte	0xa0, 0x40, 0x01, 0x00, 0x01, 0x00, 0x00, 0x00, 0xf0, 0x40, 0x01, 0x00


	//----- nvinfo : EIATTR_MERCURY_ISA_VERSION
	.align		4
.L_308:
        /*0458*/ 	.byte	0x03, 0x5f
        /*045a*/ 	.short	0x0000


	//----- nvinfo : EIATTR_INT_WARP_WIDE_INSTR_OFFSETS
	.align		4
        /*045c*/ 	.byte	0x04, 0x31
        /*045e*/ 	.short	(.L_310 - .L_309)


	//   ....[0]....
.L_309:
        /*0460*/ 	.word	0x0000feb0


	//   ....[1]....
        /*0464*/ 	.word	0x0000ff30


	//----- nvinfo : EIATTR_COOP_GROUP_MASK_REGIDS
	.align		4
.L_310:
        /*0468*/ 	.byte	0x04, 0x29
        /*046a*/ 	.short	(.L_312 - .L_311)


	//   ....[0]....
.L_311:
        /*046c*/ 	.word	0xffffffff


	//   ....[1]....
        /*0470*/ 	.word	0xffffffff


	//   ....[2]....
        /*0474*/ 	.word	0xffffffff


	//   ....[3]....
        /*0478*/ 	.word	0xffffffff


	//   ....[4]....
        /*047c*/ 	.word	0xffffffff


	//   ....[5]....
        /*0480*/ 	.word	0xffffffff


	//   ....[6]....
        /*0484*/ 	.word	0xffffffff


	//   ....[7]....
        /*0488*/ 	.word	0xffffffff


	//   ....[8]....
        /*048c*/ 	.word	0xffffffff


	//   ....[9]....
        /*0490*/ 	.word	0xffffffff


	//   ....[10]....
        /*0494*/ 	.word	0xffffffff


	//   ....[11]....
        /*0498*/ 	.word	0xffffffff


	//   ....[12]....
        /*049c*/ 	.word	0xffffffff


	//   ....[13]....
        /*04a0*/ 	.word	0xffffffff


	//   ....[14]....
        /*04a4*/ 	.word	0xffffffff


	//   ....[15]....
        /*04a8*/ 	.word	0xffffffff


	//   ....[16]....
        /*04ac*/ 	.word	0xffffffff


	//   ....[17]....
        /*04b0*/ 	.word	0xffffffff


	//   ....[18]....
        /*04b4*/ 	.word	0xffffffff


	//   ....[19]....
        /*04b8*/ 	.word	0xffffffff


	//   ....[20]....
        /*04bc*/ 	.word	0xffffffff


	//   ....[21]....
        /*04c0*/ 	.word	0xffffffff


	//   ....[22]....
        /*04c4*/ 	.word	0xffffffff


	//   ....[23]....
        /*04c8*/ 	.word	0xffffffff


	//   ....[24]....
        /*04cc*/ 	.word	0xffffffff


	//   ....[25]....
        /*04d0*/ 	.word	0xffffffff


	//   ....[26]....
        /*04d4*/ 	.word	0xffffffff


	//   ....[27]....
        /*04d8*/ 	.word	0xffffffff


	//   ....[28]....
        /*04dc*/ 	.word	0xffffffff


	//   ....[29]....
        /*04e0*/ 	.word	0xffffffff


	//   ....[30]....
        /*04e4*/ 	.word	0xffffffff


	//   ....[31]....
        /*04e8*/ 	.word	0xffffffff


	//   ....[32]....
        /*04ec*/ 	.word	0xffffffff


	//   ....[33]....
        /*04f0*/ 	.word	0xffffffff


	//   ....[34]....
        /*04f4*/ 	.word	0xffffffff


	//   ....[35]....
        /*04f8*/ 	.word	0xffffffff


	//   ....[36]....
        /*04fc*/ 	.word	0xffffffff


	//   ....[37]....
        /*0500*/ 	.word	0xffffffff


	//   ....[38]....
        /*0504*/ 	.word	0xffffffff


	//   ....[39]....
        /*0508*/ 	.word	0xffffffff


	//   ....[40]....
        /*050c*/ 	.word	0xffffffff


	//   ....[41]....
        /*0510*/ 	.word	0xffffffff


	//   ....[42]....
        /*0514*/ 	.word	0xffffffff


	//   ....[43]....
        /*0518*/ 	.word	0xffffffff


	//   ....[44]....
        /*051c*/ 	.word	0xffffffff


	//   ....[45]....
        /*0520*/ 	.word	0xffffffff


	//   ....[46]....
        /*0524*/ 	.word	0xffffffff


	//   ....[47]....
        /*0528*/ 	.word	0xffffffff


	//   ....[48]....
        /*052c*/ 	.word	0xffffffff


	//   ....[49]....
        /*0530*/ 	.word	0xffffffff


	//   ....[50]....
        /*0534*/ 	.word	0xffffffff


	//   ....[51]....
        /*0538*/ 	.word	0xffffffff


	//   ....[52]....
        /*053c*/ 	.word	0xffffffff


	//   ....[53]....
        /*0540*/ 	.word	0xffffffff


	//   ....[54]....
        /*0544*/ 	.word	0xffffffff


	//   ....[55]....
        /*0548*/ 	.word	0xffffffff


	//   ....[56]....
        /*054c*/ 	.word	0xffffffff


	//   ....[57]....
        /*0550*/ 	.word	0xffffffff


	//   ....[58]....
        /*0554*/ 	.word	0xffffffff


	//   ....[59]....
        /*0558*/ 	.word	0xffffffff


	//   ....[60]....
        /*055c*/ 	.word	0xffffffff


	//   ....[61]....
        /*0560*/ 	.word	0xffffffff


	//   ....[62]....
        /*0564*/ 	.word	0xffffffff


	//   ....[63]....
        /*0568*/ 	.word	0xffffffff


	//   ....[64]....
        /*056c*/ 	.word	0xffffffff


	//   ....[65]....
        /*0570*/ 	.word	0xffffffff


	//   ....[66]....
        /*0574*/ 	.word	0xffffffff


	//   ....[67]....
        /*0578*/ 	.word	0xffffffff


	//   ....[68]....
        /*057c*/ 	.word	0xffffffff


	//   ....[69]....
        /*0580*/ 	.word	0xffffffff


	//   ....[70]....
        /*0584*/ 	.word	0xffffffff


	//   ....[71]....
        /*0588*/ 	.word	0xffffffff


	//   ....[72]....
        /*058c*/ 	.word	0xffffffff


	//   ....[73]....
        /*0590*/ 	.word	0xffffffff


	//   ....[74]....
        /*0594*/ 	.word	0xffffffff


	//   ....[75]....
        /*0598*/ 	.word	0xffffffff


	//   ....[76]....
        /*059c*/ 	.word	0xffffffff


	//   ....[77]....
        /*05a0*/ 	.word	0xffffffff


	//   ....[78]....
        /*05a4*/ 	.word	0xffffffff


	//   ....[79]....
        /*05a8*/ 	.word	0xffffffff


	//   ....[80]....
        /*05ac*/ 	.word	0xffffffff


	//   ....[81]....
        /*05b0*/ 	.word	0xffffffff


	//   ....[82]....
        /*05b4*/ 	.word	0xffffffff


	//   ....[83]....
        /*05b8*/ 	.word	0xffffffff


	//   ....[84]....
        /*05bc*/ 	.word	0xffffffff


	//   ....[85]....
        /*05c0*/ 	.word	0xffffffff


	//   ....[86]....
        /*05c4*/ 	.word	0xffffffff


	//   ....[87]....
        /*05c8*/ 	.word	0xffffffff


	//   ....[88]....
        /*05cc*/ 	.word	0xffffffff


	//   ....[89]....
        /*05d0*/ 	.word	0xffffffff


	//   ....[90]....
        /*05d4*/ 	.word	0xffffffff


	//   ....[91]....
        /*05d8*/ 	.word	0xffffffff


	//   ....[92]....
        /*05dc*/ 	.word	0xffffffff


	//   ....[93]....
        /*05e0*/ 	.word	0xffffffff


	//   ....[94]....
        /*05e4*/ 	.word	0xffffffff


	//   ....[95]....
        /*05e8*/ 	.word	0xffffffff


	//   ....[96]....
        /*05ec*/ 	.word	0xffffffff


	//   ....[97]....
        /*05f0*/ 	.word	0xffffffff


	//   ....[98]....
        /*05f4*/ 	.word	0xffffffff


	//   ....[99]....
        /*05f8*/ 	.word	0xffffffff


	//   ....[100]....
        /*05fc*/ 	.word	0xffffffff


	//   ....[101]....
        /*0600*/ 	.word	0xffffffff


	//   ....[102]....
        /*0604*/ 	.word	0xffffffff


	//   ....[103]....
        /*0608*/ 	.word	0xffffffff


	//   ....[104]....
        /*060c*/ 	.word	0xffffffff


	//   ....[105]....
        /*0610*/ 	.word	0xffffffff


	//   ....[106]....
        /*0614*/ 	.word	0xffffffff


	//   ....[107]....
        /*0618*/ 	.word	0xffffffff


	//   ....[108]....
        /*061c*/ 	.word	0xffffffff


	//   ....[109]....
        /*0620*/ 	.word	0xffffffff


	//   ....[110]....
        /*0624*/ 	.word	0xffffffff


	//   ....[111]....
        /*0628*/ 	.word	0xffffffff


	//   ....[112]....
        /*062c*/ 	.word	0xffffffff


	//   ....[113]....
        /*0630*/ 	.word	0xffffffff


	//   ....[114]....
        /*0634*/ 	.word	0xffffffff


	//   ....[115]....
        /*0638*/ 	.word	0xffffffff


	//   ....[116]....
        /*063c*/ 	.word	0xffffffff


	//   ....[117]....
        /*0640*/ 	.word	0xffffffff


	//   ....[118]....
        /*0644*/ 	.word	0xffffffff


	//   ....[119]....
        /*0648*/ 	.word	0xffffffff


	//   ....[120]....
        /*064c*/ 	.word	0xffffffff


	//   ....[121]....
        /*0650*/ 	.word	0xffffffff


	//   ....[122]....
        /*0654*/ 	.word	0xffffffff


	//   ....[123]....
        /*0658*/ 	.word	0xffffffff


	//   ....[124]....
        /*065c*/ 	.word	0xffffffff


	//   ....[125]....
        /*0660*/ 	.word	0xffffffff


	//   ....[126]....
        /*0664*/ 	.word	0xffffffff


	//   ....[127]....
        /*0668*/ 	.word	0xffffffff


	//   ....[128]....
        /*066c*/ 	.word	0xffffffff


	//   ....[129]....
        /*0670*/ 	.word	0xffffffff


	//   ....[130]....
        /*0674*/ 	.word	0xffffffff


	//   ....[131]....
        /*0678*/ 	.word	0xffffffff


	//   ....[132]....
        /*067c*/ 	.word	0xffffffff


	//   ....[133]....
        /*0680*/ 	.word	0xffffffff


	//   ....[134]....
        /*0684*/ 	.word	0xffffffff


	//   ....[135]....
        /*0688*/ 	.word	0xffffffff


	//   ....[136]....
        /*068c*/ 	.word	0xffffffff


	//   ....[137]....
        /*0690*/ 	.word	0xffffffff


	//   ....[138]....
        /*0694*/ 	.word	0xffffffff


	//   ....[139]....
        /*0698*/ 	.word	0xffffffff


	//   ....[140]....
        /*069c*/ 	.word	0xffffffff


	//   ....[141]....
        /*06a0*/ 	.word	0xffffffff


	//   ....[142]....
        /*06a4*/ 	.word	0xffffffff


	//   ....[143]....
        /*06a8*/ 	.word	0xffffffff


	//   ....[144]....
        /*06ac*/ 	.word	0xffffffff


	//   ....[145]....
        /*06b0*/ 	.word	0xffffffff


	//   ....[146]....
        /*06b4*/ 	.word	0xffffffff


	//   ....[147]....
        /*06b8*/ 	.word	0xffffffff


	//   ....[148]....
        /*06bc*/ 	.word	0xffffffff


	//----- nvinfo : EIATTR_COOP_GROUP_INSTR_OFFSETS
	.align		4
.L_312:
        /*06c0*/ 	.byte	0x04, 0x28
        /*06c2*/ 	.short	(.L_314 - .L_313)


	//   ....[0]....
.L_313:
        /*06c4*/ 	.word	0x00000050


	//   ....[1]....
        /*06c8*/ 	.word	0x000018d0


	//   ....[2]....
        /*06cc*/ 	.word	0x000018f0


	//   ....[3]....
        /*06d0*/ 	.word	0x00001920


	//   ....[4]....
        /*06d4*/ 	.word	0x00001930


	//   ....[5]....
        /*06d8*/ 	.word	0x00001950


	//   ....[6]....
        /*06dc*/ 	.word	0x00001970


	//   ....[7]....
        /*06e0*/ 	.word	0x00001990


	//   ....[8]....
        /*06e4*/ 	.word	0x000019c0


	//   ....[9]....
        /*06e8*/ 	.word	0x00001c10


	//   ....[10]....
        /*06ec*/ 	.word	0x00001c30


	//   ....[11]....
        /*06f0*/ 	.word	0x00001c40


	//   ....[12]....
        /*06f4*/ 	.word	0x00001c70


	//   ....[13]....
        /*06f8*/ 	.word	0x00001c80


	//   ....[14]....
        /*06fc*/ 	.word	0x00001cc0


	//   ....[15]....
        /*0700*/ 	.word	0x00001d00


	//   ....[16]....
        /*0704*/ 	.word	0x00001d30


	//   ....[17]....
        /*0708*/ 	.word	0x00002420


	//   ....[18]....
        /*070c*/ 	.word	0x00002440


	//   ....[19]....
        /*0710*/ 	.word	0x00002450


	//   ....[20]....
        /*0714*/ 	.word	0x00002470


	//   ....[21]....
        /*0718*/ 	.word	0x00002480


	//   ....[22]....
        /*071c*/ 	.word	0x000024a0


	//   ....[23]....
        /*0720*/ 	.word	0x000024b0


	//   ....[24]....
        /*0724*/ 	.word	0x000024d0


	//   ....[25]....
        /*0728*/ 	.word	0x00003b80


	//   ....[26]....
        /*072c*/ 	.word	0x00003ba0


	//   ....[27]....
        /*0730*/ 	.word	0x00003bd0


	//   ....[28]....
        /*0734*/ 	.word	0x00003be0


	//   ....[29]....
        /*0738*/ 	.word	0x00003bf0


	//   ....[30]....
        /*073c*/ 	.word	0x00003c00


	//   ....[31]....
        /*0740*/ 	.word	0x00003c10


	//   ....[32]....
        /*0744*/ 	.word	0x00003c30


	//   ....[33]....
        /*0748*/ 	.word	0x00003f60


	//   ....[34]....
        /*074c*/ 	.word	0x000043a0


	//   ....[35]....
        /*0750*/ 	.word	0x00004ba0


	//   ....[36]....
        /*0754*/ 	.word	0x00004bc0


	//   ....[37]....
        /*0758*/ 	.word	0x00004be0


	//   ....[38]....
        /*075c*/ 	.word	0x00004c00


	//   ....[39]....
        /*0760*/ 	.word	0x00006b10


	//   ....[40]....
        /*0764*/ 	.word	0x00006b30


	//   ....[41]....
        /*0768*/ 	.word	0x00006ba0


	//   ....[42]....
        /*076c*/ 	.word	0x00006be0


	//   ....[43]....
        /*0770*/ 	.word	0x00006bf0


	//   ....[44]....
        /*0774*/ 	.word	0x00006c00


	//   ....[45]....
        /*0778*/ 	.word	0x00006c70


	//   ....[46]....
        /*077c*/ 	.word	0x00006c80


	//   ....[47]....
        /*0780*/ 	.word	0x00008480


	//   ....[48]....
        /*0784*/ 	.word	0x000084a0


	//   ....[49]....
        /*0788*/ 	.word	0x00008510


	//   ....[50]....
        /*078c*/ 	.word	0x00008550


	//   ....[51]....
        /*0790*/ 	.word	0x00008560


	//   ....[52]....
        /*0794*/ 	.word	0x00008570


	//   ....[53]....
        /*0798*/ 	.word	0x000085e0


	//   ....[54]....
        /*079c*/ 	.word	0x000085f0


	//   ....[55]....
        /*07a0*/ 	.word	0x00008850


	//   ....[56]....
        /*07a4*/ 	.word	0x00008c80


	//   ....[57]....
        /*07a8*/ 	.word	0x000092a0


	//   ....[58]....
        /*07ac*/ 	.word	0x000092c0


	//   ....[59]....
        /*07b0*/ 	.word	0x000094e0


	//   ....[60]....
        /*07b4*/ 	.word	0x00009500


	//   ....[61]....
        /*07b8*/ 	.word	0x0000b830


	//   ....[62]....
        /*07bc*/ 	.word	0x0000b850


	//   ....[63]....
        /*07c0*/ 	.word	0x0000b8b0


	//   ....[64]....
        /*07c4*/ 	.word	0x0000b8f0


	//   ....[65]....
        /*07c8*/ 	.word	0x0000b910


	//   ....[66]....
        /*07cc*/ 	.word	0x0000b930


	//   ....[67]....
        /*07d0*/ 	.word	0x0000b950


	//   ....[68]....
        /*07d4*/ 	.word	0x0000b960


	//   ....[69]....
        /*07d8*/ 	.word	0x0000d130


	//   ....[70]....
        /*07dc*/ 	.word	0x0000d150


	//   ....[71]....
        /*07e0*/ 	.word	0x0000d180


	//   ....[72]....
        /*07e4*/ 	.word	0x0000d200


	//   ....[73]....
        /*07e8*/ 	.word	0x0000d270


	//   ....[74]....
        /*07ec*/ 	.word	0x0000d290


	//   ....[75]....
        /*07f0*/ 	.word	0x0000d2b0


	//   ....[76]....
        /*07f4*/ 	.word	0x0000d2c0


	//   ....[77]....
        /*07f8*/ 	.word	0x0000d810


	//   ....[78]....
        /*07fc*/ 	.word	0x0000d830


	//   ....[79]....
        /*0800*/ 	.word	0x0000d850


	//   ....[80]....
        /*0804*/ 	.word	0x0000d870


	//   ....[81]....
        /*0808*/ 	.word	0x0000f870


	//   ....[82]....
        /*080c*/ 	.word	0x0000f8b0


	//   ....[83]....
        /*0810*/ 	.word	0x0000f8d0


	//   ....[84]....
        /*0814*/ 	.word	0x0000f8f0


	//   ....[85]....
        /*0818*/ 	.word	0x00010080


	//   ....[86]....
        /*081c*/ 	.word	0x000106c0


	//   ....[87]....
        /*0820*/ 	.word	0x000106e0


	//   ....[88]....
        /*0824*/ 	.word	0x00010700


	//   ....[89]....
        /*0828*/ 	.word	0x00010710


	//   ....[90]....
        /*082c*/ 	.word	0x00010810


	//   ....[91]....
        /*0830*/ 	.word	0x00010830


	//   ....[92]....
        /*0834*/ 	.word	0x00010c50


	//   ....[93]....
        /*0838*/ 	.word	0x00010c60


	//   ....[94]....
        /*083c*/ 	.word	0x000113f0


	//   ....[95]....
        /*0840*/ 	.word	0x000114e0


	//   ....[96]....
        /*0844*/ 	.word	0x00011550


	//   ....[97]....
        /*0848*/ 	.word	0x00011670


	//   ....[98]....
        /*084c*/ 	.word	0x000116d0


	//   ....[99]....
        /*0850*/ 	.word	0x00011810


	//   ....[100]....
        /*0854*/ 	.word	0x00011870


	//   ....[101]....
        /*0858*/ 	.word	0x000119b0


	//   ....[102]....
        /*085c*/ 	.word	0x00011a10


	//   ....[103]....
        /*0860*/ 	.word	0x00011a80


	//   ....[104]....
        /*0864*/ 	.word	0x00011ae0


	//   ....[105]....
        /*0868*/ 	.word	0x00012320


	//   ....[106]....
        /*086c*/ 	.word	0x00012370


	//   ....[107]....
        /*0870*/ 	.word	0x000123c0


	//   ....[108]....
        /*0874*/ 	.word	0x00012410


	//   ....[109]....
        /*0878*/ 	.word	0x00012480


	//   ....[110]....
        /*087c*/ 	.word	0x000124f0


	//   ....[111]....
        /*0880*/ 	.word	0x00012610


	//   ....[112]....
        /*0884*/ 	.word	0x00012670


	//   ....[113]....
        /*0888*/ 	.word	0x000127b0


	//   ....[114]....
        /*088c*/ 	.word	0x00012810


	//   ....[115]....
        /*0890*/ 	.word	0x00012950


	//   ....[116]....
        /*0894*/ 	.word	0x000129b0


	//   ....[117]....
        /*0898*/ 	.word	0x00012a20


	//   ....[118]....
        /*089c*/ 	.word	0x00012a90


	//   ....[119]....
        /*08a0*/ 	.word	0x00012bb0


	//   ....[120]....
        /*08a4*/ 	.word	0x00012c10


	//   ....[121]....
        /*08a8*/ 	.word	0x00012d50


	//   ....[122]....
        /*08ac*/ 	.word	0x00012db0


	//   ....[123]....
        /*08b0*/ 	.word	0x00012ef0


	//   ....[124]....
        /*08b4*/ 	.word	0x00012f50


	//   ....[125]....
        /*08b8*/ 	.word	0x00012fc0


	//   ....[126]....
        /*08bc*/ 	.word	0x00013030


	//   ....[127]....
        /*08c0*/ 	.word	0x00013870


	//   ....[128]....
        /*08c4*/ 	.word	0x000138b0


	//   ....[129]....
        /*08c8*/ 	.word	0x00013900


	//   ....[130]....
        /*08cc*/ 	.word	0x00013940


	//   ....[131]....
        /*08d0*/ 	.word	0x00013990


	//   ....[132]....
        /*08d4*/ 	.word	0x00013a00


	//   ....[133]....
        /*08d8*/ 	.word	0x00013a70


	//   ....[134]....
        /*08dc*/ 	.word	0x00013b80


	//   ....[135]....
        /*08e0*/ 	.word	0x00013be0


	//   ....[136]....
        /*08e4*/ 	.word	0x00013cf0


	//   ....[137]....
        /*08e8*/ 	.word	0x00013d50


	//   ....[138]....
        /*08ec*/ 	.word	0x00013e60


	//   ....[139]....
        /*08f0*/ 	.word	0x00013ec0


	//   ....[140]....
        /*08f4*/ 	.word	0x00013f10


	//   ....[141]....
        /*08f8*/ 	.word	0x00013f50


	//   ....[142]....
        /*08fc*/ 	.word	0x00013fa0


	//   ....[143]....
        /*0900*/ 	.word	0x00013fe0


	//   ....[144]....
        /*0904*/ 	.word	0x00014030


	//   ....[145]....
        /*0908*/ 	.word	0x00014090


	//   ....[146]....
        /*090c*/ 	.word	0x000140e0


	//   ....[147]....
        /*0910*/ 	.word	0x00014130


	//   ....[148]....
        /*0914*/ 	.word	0x000141a0


	//----- nvinfo : EIATTR_EXIT_INSTR_OFFSETS
	.align		4
.L_314:
        /*0918*/ 	.byte	0x04, 0x1c
        /*091a*/ 	.short	(.L_316 - .L_315)


	//   ....[0]....
.L_315:
        /*091c*/ 	.word	0x000000a0


	//   ....[1]....
        /*0920*/ 	.word	0x00011490


	//----- nvinfo : EIATTR_MAX_THREADS
	.align		4
.L_316:
        /*0924*/ 	.byte	0x04, 0x05
        /*0926*/ 	.short	(.L_318 - .L_317)
.L_317:
        /*0928*/ 	.word	0x00000100
        /*092c*/ 	.word	0x00000001
        /*0930*/ 	.word	0x00000001


	//----- nvinfo : EIATTR_CRS_STACK_SIZE
	.align		4
.L_318:
        /*0934*/ 	.byte	0x04, 0x1e
        /*0936*/ 	.short	(.L_320 - .L_319)
.L_319:
        /*0938*/ 	.word	0x00000000
.L_320:


//--------------------- .nv.info._ZN7cutlass13device_kernelIN5flash19enable_sm80_to_sm89INS1_16FlashAttnFwdSm80INS1_25CollectiveMainloopFwdSm80ILi4ELi1ELb0EN4cute5tupleIJNS5_1CILi128EEENS7_ILi64EEES8_EEELi128ENS_10bfloat16_tEfNS_4arch4Sm80ELb0ELb0ELb1ELb0ELb1ELb0ELb1ELb1EEENS1_21CollectiveEpilogueFwdINS6_IJS8_S8_S9_EEENS6_IJNS7_ILi1EEESH_SH_EEESB_SD_Li128ELb0ELb1ELb1ELb0EEENS1_19SingleTileSchedulerILb0ELb1ELb1ELi128EEEEEEEEEvNT_6ParamsE --------------------------
	.section	.nv.info._ZN7cutlass13device_kernelIN5flash19enable_sm80_to_sm89INS1_16FlashAttnFwdSm80INS1_25CollectiveMainloopFwdSm80ILi4ELi1ELb0EN4cute5tupleIJNS5_1CILi128EEENS7_ILi64EEES8_EEELi128ENS_10bfloat16_tEfNS_4arch4Sm80ELb0ELb0ELb1ELb0ELb1ELb0ELb1ELb1EEENS1_21CollectiveEpilogueFwdINS6_IJS8_S8_S9_EEENS6_IJNS7_ILi1EEESH_SH_EEESB_SD_Li128ELb0ELb1ELb1ELb0EEENS1_19SingleTileSchedulerILb0ELb1ELb1ELi128EEEEEEEEEvNT_6ParamsE,"",@"SHT_CUDA_INFO"
	.sectionflags	@""
	.align	4


	//----- nvinfo : EIATTR_CUDA_API_VERSION
	.align		4
        /*0000*/ 	.byte	0x04, 0x37
        /*0002*/ 	.short	(.L_322 - .L_321)
.L_321:
        /*0004*/ 	.word	0x00000082


	//----- nvinfo : EIATTR_SW2861232_WAR
	.align		4
.L_322:
        /*0008*/ 	.byte	0x01, 0x35
	.zero		2


	//----- nvinfo : EIATTR_PARAM_CBANK
	.align		4
        /*000c*/ 	.byte	0x04, 0x0a
        /*000e*/ 	.short	(.L_324 - .L_323)
	.align		4
.L_323:
        /*0010*/ 	.word	index@(.nv.constant0._ZN7cutlass13device_kernelIN5flash19enable_sm80_to_sm89INS1_16FlashAttnFwdSm80INS1_25CollectiveMainloopFwdSm80ILi4ELi1ELb0EN4cute5tupleIJNS5_1CILi128EEENS7_ILi64EEES8_EEELi128ENS_10bfloat16_tEfNS_4arch4Sm80ELb0ELb0ELb1ELb0ELb1ELb0ELb1ELb1EEENS1_21CollectiveEpilogueFwdINS6_IJS8_S8_S9_EEENS6_IJNS7_ILi1EEESH_SH_EEESB_SD_Li128ELb0ELb1ELb1ELb0EEENS1_19SingleTileSchedulerILb0ELb1ELb1ELi128EEEEEEEEEvNT_6ParamsE)
        /*0014*/ 	.short	0x0160
        /*0016*/ 	.short	0x0418


	//----- nvinfo : EIATTR_CBANK_PARAM_SIZE
	.align		4
.L_324:
        /*0018*/ 	.byte	0x03, 0x19
        /*001a*/ 	.short	0x0418


	//----- nvinfo : EIATTR_KPARAM_INFO
	.align		4
        /*001c*/ 	.byte	0x04, 0x17
        /*001e*/ 	.short	(.L_326 - .L_325)
.L_325:
        /*0020*/ 	.word	0x00000000
        /*0024*/ 	.short	0x0000
        /*0026*/ 	.short	0x0000
        /*0028*/ 	.byte	0x00, 0xf0, 0x61, 0x10


	//----- nvinfo : EIATTR_MAXREG_COUNT
	.align		4
.L_326:
        /*002c*/ 	.byte	0x03, 0x1b
        /*002e*/ 	.short	0x00ff


	//----- nvinfo : EIATTR_NUM_BARRIERS
	.align		4
        /*0030*/ 	.byte	0x02, 0x4c
        /*0032*/ 	.byte	0x02
	.zero		1


	//----- nvinfo : EIATTR_ANNOTATIONS
	.align		4
        /*0034*/ 	.byte	0x04, 0x55
        /*0036*/ 	.short	(.L_328 - .L_327)


	//   ....[0]....
.L_327:
        /* <DEDUP_REMOVED lines=59> */


	//----- nvinfo : EIATTR_MERCURY_ISA_VERSION
	.align		4
.L_328:
        /*03d8*/ 	.byte	0x03, 0x5f
        /*03da*/ 	.short	0x0000


	//----- nvinfo : EIATTR_COOP_GROUP_MASK_REGIDS
	.align		4
        /*03dc*/ 	.byte	0x04, 0x29
        /*03de*/ 	.short	(.L_330 - .L_329)


	//   ....[0]....
.L_329:
        /*03e0*/ 	.word	0xffffffff


	//   ....[1]....
        /*03e4*/ 	.word	0xffffffff


	//   ....[2]....
        /*03e8*/ 	.word	0xffffffff


	//   ....[3]....
        /*03ec*/ 	.word	0xffffffff


	//   ....[4]....
        /*03f0*/ 	.word	0xffffffff


	//   ....[5]....
        /*03f4*/ 	.word	0xffffffff


	//   ....[6]....
        /*03f8*/ 	.word	0xffffffff


	//   ....[7]....
        /*03fc*/ 	.word	0xffffffff


	//   ....[8]....
        /*0400*/ 	.word	0xffffffff


	//   ....[9]....
        /*0404*/ 	.word	0xffffffff


	//   ....[10]....
        /*0408*/ 	.word	0xffffffff


	//   ....[11]....
        /*040c*/ 	.word	0xffffffff


	//   ....[12]....
        /*0410*/ 	.word	0xffffffff


	//   ....[13]....
        /*0414*/ 	.word	0xffffffff


	//   ....[14]....
        /*0418*/ 	.word	0xffffffff


	//   ....[15]....
        /*041c*/ 	.word	0xffffffff


	//   ....[16]....
        /*0420*/ 	.word	0xffffffff


	//   ....[17]....
        /*0424*/ 	.word	0xffffffff


	//   ....[18]....
        /*0428*/ 	.word	0xffffffff


	//   ....[19]....
        /*042c*/ 	.word	0xffffffff


	//   ....[20]....
        /*0430*/ 	.word	0xffffffff


	//   ....[21]....
        /*0434*/ 	.word	0xffffffff


	//   ....[22]....
        /*0438*/ 	.word	0xffffffff


	//   ....[23]....
        /*043c*/ 	.word	0xffffffff


	//   ....[24]....
        /*0440*/ 	.word	0xffffffff


	//   ....[25]....
        /*0444*/ 	.word	0xffffffff


	//   ....[26]....
        /*0448*/ 	.word	0xffffffff


	//   ....[27]....
        /*044c*/ 	.word	0xffffffff


	//   ....[28]....
        /*0450*/ 	.word	0xffffffff


	//   ....[29]....
        /*0454*/ 	.word	0xffffffff


	//   ....[30]....
        /*0458*/ 	.word	0xffffffff


	//   ....[31]....
        /*045c*/ 	.word	0xffffffff


	//   ....[32]....
        /*0460*/ 	.word	0xffffffff


	//   ....[33]....
        /*0464*/ 	.word	0xffffffff


	//   ....[34]....
        /*0468*/ 	.word	0xffffffff


	//   ....[35]....
        /*046c*/ 	.word	0xffffffff


	//   ....[36]....
        /*0470*/ 	.word	0xffffffff


	//   ....[37]....
        /*0474*/ 	.word	0xffffffff


	//   ....[38]....
        /*0478*/ 	.word	0xffffffff


	//   ....[39]....
        /*047c*/ 	.word	0xffffffff


	//   ....[40]....
        /*0480*/ 	.word	0xffffffff


	//   ....[41]....
        /*0484*/ 	.word	0xffffffff


	//   ....[42]....
        /*0488*/ 	.word	0xffffffff


	//   ....[43]....
        /*048c*/ 	.word	0xffffffff


	//   ....[44]....
        /*0490*/ 	.word	0xffffffff


	//   ....[45]....
        /*0494*/ 	.word	0xffffffff


	//   ....[46]....
        /*0498*/ 	.word	0xffffffff


	//   ....[47]....
        /*049c*/ 	.word	0xffffffff


	//   ....[48]....
        /*04a0*/ 	.word	0xffffffff


	//   ....[49]....
        /*04a4*/ 	.word	0xffffffff


	//   ....[50]....
        /*04a8*/ 	.word	0xffffffff


	//   ....[51]....
        /*04ac*/ 	.word	0xffffffff


	//   ....[52]....
        /*04b0*/ 	.word	0xffffffff


	//   ....[53]....
        /*04b4*/ 	.word	0xffffffff


	//   ....[54]....
        /*04b8*/ 	.word	0xffffffff


	//   ....[55]....
        /*04bc*/ 	.word	0xffffffff


	//   ....[56]....
        /*04c0*/ 	.word	0xffffffff


	//   ....[57]....
        /*04c4*/ 	.word	0xffffffff


	//   ....[58]....
        /*04c8*/ 	.word	0xffffffff


	//   ....[59]....
        /*04cc*/ 	.word	0xffffffff


	//   ....[60]....
        /*04d0*/ 	.word	0xffffffff


	//   ....[61]....
        /*04d4*/ 	.word	0xffffffff


	//   ....[62]....
        /*04d8*/ 	.word	0xffffffff


	//   ....[63]....
        /*04dc*/ 	.word	0xffffffff


	//   ....[64]....
        /*04e0*/ 	.word	0xffffffff


	//   ....[65]....
        /*04e4*/ 	.word	0xffffffff


	//   ....[66]....
        /*04e8*/ 	.word	0xffffffff


	//   ....[67]....
        /*04ec*/ 	.word	0xffffffff


	//   ....[68]....
        /*04f0*/ 	.word	0xffffffff


	//   ....[69]....
        /*04f4*/ 	.word	0xffffffff


	//   ....[70]....
        /*04f8*/ 	.word	0xffffffff


	//   ....[71]....
        /*04fc*/ 	.word	0xffffffff


	//   ....[72]....
        /*0500*/ 	.word	0xffffffff


	//   ....[73]....
        /*0504*/ 	.word	0xffffffff


	//   ....[74]....
        /*0508*/ 	.word	0xffffffff


	//   ....[75]....
        /*050c*/ 	.word	0xffffffff


	//   ....[76]....
        /*0510*/ 	.word	0xffffffff


	//   ....[77]....
        /*0514*/ 	.word	0xffffffff


	//   ....[78]....
        /*0518*/ 	.word	0xffffffff


	//   ....[79]....
        /*051c*/ 	.word	0xffffffff


	//   ....[80]....
        /*0520*/ 	.word	0xffffffff


	//   ....[81]....
        /*0524*/ 	.word	0xffffffff


	//   ....[82]....
        /*0528*/ 	.word	0xffffffff


	//   ....[83]....
        /*052c*/ 	.word	0xffffffff


	//   ....[84]....
        /*0530*/ 	.word	0xffffffff


	//   ....[85]....
        /*0534*/ 	.word	0xffffffff


	//   ....[86]....
        /*0538*/ 	.word	0xffffffff


	//   ....[87]....
        /*053c*/ 	.word	0xffffffff


	//   ....[88]....
        /*0540*/ 	.word	0xffffffff


	//   ....[89]....
        /*0544*/ 	.word	0xffffffff


	//   ....[90]....
        /*0548*/ 	.word	0xffffffff


	//   ....[91]....
        /*054c*/ 	.word	0xffffffff


	//   ....[92]....
        /*0550*/ 	.word	0xffffffff


	//   ....[93]....
        /*0554*/ 	.word	0xffffffff


	//   ....[94]....
        /*0558*/ 	.word	0xffffffff


	//   ....[95]....
        /*055c*/ 	.word	0xffffffff


	//   ....[96]....
        /*0560*/ 	.word	0xffffffff


	//----- nvinfo : EIATTR_COOP_GROUP_INSTR_OFFSETS
	.align		4
.L_330:
        /*0564*/ 	.byte	0x04, 0x28
        /*0566*/ 	.short	(.L_332 - .L_331)


	//   ....[0]....
.L_331:
        /*0568*/ 	.word	0x00000060


	//   ....[1]....
        /*056c*/ 	.word	0x00000e60


	//   ....[2]....
        /*0570*/ 	.word	0x00000e90


	//   ....[3]....
        /*0574*/ 	.word	0x00001060


	//   ....[4]....
        /*0578*/ 	.word	0x00001090


	//   ....[5]....
        /*057c*/ 	.word	0x00001160


	//   ....[6]....
        /*0580*/ 	.word	0x00001190


	//   ....[7]....
        /*0584*/ 	.word	0x00001260


	//   ....[8]....
        /*0588*/ 	.word	0x00001290


	//   ....[9]....
        /*058c*/ 	.word	0x00001360


	//   ....[10]....
        /*0590*/ 	.word	0x00001390


	//   ....[11]....
        /*0594*/ 	.word	0x00001460


	//   ....[12]....
        /*0598*/ 	.word	0x00001490


	//   ....[13]....
        /*059c*/ 	.word	0x00001560


	//   ....[14]....
        /*05a0*/ 	.word	0x00001590


	//   ....[15]....
        /*05a4*/ 	.word	0x00001670


	//   ....[16]....
        /*05a8*/ 	.word	0x000016c0


	//   ....[17]....
        /*05ac*/ 	.word	0x00001b30


	//   ....[18]....
        /*05b0*/ 	.word	0x00001b50


	//   ....[19]....
        /*05b4*/ 	.word	0x00001b60


	//   ....[20]....
        /*05b8*/ 	.word	0x00001b70


	//   ....[21]....
        /*05bc*/ 	.word	0x00001b80


	//   ....[22]....
        /*05c0*/ 	.word	0x00001b90


	//   ....[23]....
        /*05c4*/ 	.word	0x00001ba0


	//   ....[24]....
        /*05c8*/ 	.word	0x00001bb0


	//   ....[25]....
        /*05cc*/ 	.word	0x00001ff0


	//   ....[26]....
        /*05d0*/ 	.word	0x00002000


	//   ....[27]....
        /*05d4*/ 	.word	0x00002010


	//   ....[28]....
        /*05d8*/ 	.word	0x00002020


	//   ....[29]....
        /*05dc*/ 	.word	0x00002030


	//   ....[30]....
        /*05e0*/ 	.word	0x00002040


	//   ....[31]....
        /*05e4*/ 	.word	0x00002100


	//   ....[32]....
        /*05e8*/ 	.word	0x00002110


	//   ....[33]....
        /*05ec*/ 	.word	0x000039a0


	//   ....[34]....
        /*05f0*/ 	.word	0x000039c0


	//   ....[35]....
        /*05f4*/ 	.word	0x000039d0


	//   ....[36]....
        /*05f8*/ 	.word	0x000039e0


	//   ....[37]....
        /*05fc*/ 	.word	0x000039f0


	//   ....[38]....
        /*0600*/ 	.word	0x00003a00


	//   ....[39]....
        /*0604*/ 	.word	0x00003a10


	//   ....[40]....
        /*0608*/ 	.word	0x00003a30


	//   ....[41]....
        /*060c*/ 	.word	0x00004420


	//   ....[42]....
        /*0610*/ 	.word	0x00004500


	//   ....[43]....
        /*0614*/ 	.word	0x000046c0


	//   ....[44]....
        /*0618*/ 	.word	0x000046e0


	//   ....[45]....
        /*061c*/ 	.word	0x00004870


	//   ....[46]....
        /*0620*/ 	.word	0x00004900


	//   ....[47]....
        /*0624*/ 	.word	0x00004bf0


	//   ....[48]....
        /*0628*/ 	.word	0x00004d40


	//   ....[49]....
        /*062c*/ 	.word	0x00007800


	//   ....[50]....
        /*0630*/ 	.word	0x00007810


	//   ....[51]....
        /*0634*/ 	.word	0x00007820


	//   ....[52]....
        /*0638*/ 	.word	0x00007830


	//   ....[53]....
        /*063c*/ 	.word	0x00007840


	//   ....[54]....
        /*0640*/ 	.word	0x00007850


	//   ....[55]....
        /*0644*/ 	.word	0x00007860


	//   ....[56]....
        /*0648*/ 	.word	0x00007890


	//   ....[57]....
        /*064c*/ 	.word	0x00007c70


	//   ....[58]....
        /*0650*/ 	.word	0x00007c90


	//   ....[59]....
        /*0654*/ 	.word	0x00007cb0


	//   ....[60]....
        /*0658*/ 	.word	0x00007cd0


	//   ....[61]....
        /*065c*/ 	.word	0x00007d20


	//   ....[62]....
        /*0660*/ 	.word	0x00007d90


	//   ....[63]....
        /*0664*/ 	.word	0x00007e40


	//   ....[64]....
        /*0668*/ 	.word	0x00007e60


	//   ....[65]....
        /*066c*/ 	.word	0x00009660


	//   ....[66]....
        /*0670*/ 	.word	0x00009690


	//   ....[67]....
        /*0674*/ 	.word	0x00009700


	//   ....[68]....
        /*0678*/ 	.word	0x00009750


	//   ....[69]....
        /*067c*/ 	.word	0x00009790


	//   ....[70]....
        /*0680*/ 	.word	0x00009880


	//   ....[71]....
        /*0684*/ 	.word	0x00009890


	//   ....[72]....
        /*0688*/ 	.word	0x00009e70


	//   ....[73]....
        /*068c*/ 	.word	0x0000c760


	//   ....[74]....
        /*0690*/ 	.word	0x0000c770


	//   ....[75]....
        /*0694*/ 	.word	0x0000c780


	//   ....[76]....
        /*0698*/ 	.word	0x0000c790


	//   ....[77]....
        /*069c*/ 	.word	0x0000c7c0


	//   ....[78]....
        /*06a0*/ 	.word	0x0000c7e0


	//   ....[79]....
        /*06a4*/ 	.word	0x0000c800


	//   ....[80]....
        /*06a8*/ 	.word	0x0000c810


	//   ....[81]....
        /*06ac*/ 	.word	0x0000d890


	//   ....[82]....
        /*06b0*/ 	.word	0x0000d8c0


	//   ....[83]....
        /*06b4*/ 	.word	0x0000d8f0


	//   ....[84]....
        /*06b8*/ 	.word	0x0000d920


	//   ....[85]....
        /*06bc*/ 	.word	0x0000d960


	//   ....[86]....
        /*06c0*/ 	.word	0x0000d990


	//   ....[87]....
        /*06c4*/ 	.word	0x0000d9b0


	//   ....[88]....
        /*06c8*/ 	.word	0x0000d9c0


	//   ....[89]....
        /*06cc*/ 	.word	0x0000d9e0


	//   ....[90]....
        /*06d0*/ 	.word	0x0000d9f0


	//   ....[91]....
        /*06d4*/ 	.word	0x0000e0a0


	//   ....[92]....
        /*06d8*/ 	.word	0x0000e0c0


	//   ....[93]....
        /*06dc*/ 	.word	0x0000e6c0


	//   ....[94]....
        /*06e0*/ 	.word	0x0000e6e0


	//   ....[95]....
        /*06e4*/ 	.word	0x0000ece0


	//   ....[96]....
        /*06e8*/ 	.word	0x0000ecf0


	//----- nvinfo : EIATTR_EXIT_INSTR_OFFSETS
	.align		4
.L_332:
        /*06ec*/ 	.byte	0x04, 0x1c
        /*06ee*/ 	.short	(.L_334 - .L_333)


	//   ....[0]....
.L_333:
        /*06f0*/ 	.word	0x000001c0


	//   ....[1]....
        /*06f4*/ 	.word	0x0000ed00


	//   ....[2]....
        /*06f8*/ 	.word	0x0000f2a0


	//   ....[3]....
        /*06fc*/ 	.word	0x0000f2f0


	//   ....[4]....
        /*0700*/ 	.word	0x0000f320


	//   ....[5]....
        /*0704*/ 	.word	0x0000f380


	//   ....[6]....
        /*0708*/ 	.word	0x0000f610


	//----- nvinfo : EIATTR_CTAIDZ_USED
	.align		4
.L_334:
        /*070c*/ 	.byte	0x01, 0x04
	.zero		2


	//----- nvinfo : EIATTR_MAX_THREADS
	.align		4
        /*0710*/ 	.byte	0x04, 0x05
        /*0712*/ 	.short	(.L_336 - .L_335)
.L_335:
        /*0714*/ 	.word	0x00000080
        /*0718*/ 	.word	0x00000001
        /*071c*/ 	.word	0x00000001


	//----- nvinfo : EIATTR_CRS_STACK_SIZE
	.align		4
.L_336:
        /*0720*/ 	.byte	0x04, 0x1e
        /*0722*/ 	.short	(.L_338 - .L_337)
.L_337:
        /*0724*/ 	.word	0x00000000
.L_338:


//--------------------- .nv.info._ZN7cutlass13device_kernelIN5flash19enable_sm80_to_sm89INS1_16FlashAttnFwdSm80INS1_25CollectiveMainloopFwdSm80ILi8ELi1ELb1EN4cute5tupleIJNS5_1CILi128EEENS7_ILi112EEES8_EEELi128ENS_10bfloat16_tEfNS_4arch4Sm80ELb0ELb0ELb1ELb1ELb1ELb0ELb1ELb1EEENS1_21CollectiveEpilogueFwdINS6_IJS8_S8_S9_EEENS6_IJNS7_ILi1EEESH_SH_EEESB_SD_Li256ELb1ELb1ELb1ELb0EEENS1_36VarlenDynamicPersistentTileSchedulerILi128ELi112ELi256ELi256ELb1ELb1ELb0ELb0ELb1ELb1EEEEEEEEEvNT_6ParamsE --------------------------
	.section	.nv.info._ZN7cutlass13device_kernelIN5flash19enable_sm80_to_sm89INS1_16FlashAttnFwdSm80INS1_25CollectiveMainloopFwdSm80ILi8ELi1ELb1EN4cute5tupleIJNS5_1CILi128EEENS7_ILi112EEES8_EEELi128ENS_10bfloat16_tEfNS_4arch4Sm80ELb0ELb0ELb1ELb1ELb1ELb0ELb1ELb1EEENS1_21CollectiveEpilogueFwdINS6_IJS8_S8_S9_EEENS6_IJNS7_ILi1EEESH_SH_EEESB_SD_Li256ELb1ELb1ELb1ELb0EEENS1_36VarlenDynamicPersistentTileSchedulerILi128ELi112ELi256ELi256ELb1ELb1ELb0ELb0ELb1ELb1EEEEEEEEEvNT_6ParamsE,"",@"SHT_CUDA_INFO"
	.sectionflags	@""
	.align	4


	//----- nvinfo : EIATTR_CUDA_API_VERSION
	.align		4
        /*0000*/ 	.byte	0x04, 0x37
        /*0002*/ 	.short	(.L_340 - .L_339)
.L_339:
        /*0004*/ 	.word	0x00000082


	//----- nvinfo : EIATTR_SW2861232_WAR
	.align		4
.L_340:
        /*0008*/ 	.byte	0x01, 0x35
	.zero		2


	//----- nvinfo : EIATTR_PARAM_CBANK
	.align		4
        /*000c*/ 	.byte	0x04, 0x0a
        /*000e*/ 	.short	(.L_342 - .L_341)
	.align		4
.L_341:
        /*0010*/ 	.word	index@(.nv.constant0._ZN7cutlass13device_kernelIN5flash19enable_sm80_to_sm89INS1_16FlashAttnFwdSm80INS1_25CollectiveMainloopFwdSm80ILi8ELi1ELb1EN4cute5tupleIJNS5_1CILi128EEENS7_ILi112EEES8_EEELi128ENS_10bfloat16_tEfNS_4arch4Sm80ELb0ELb0ELb1ELb1ELb1ELb0ELb1ELb1EEENS1_21CollectiveEpilogueFwdINS6_IJS8_S8_S9_EEENS6_IJNS7_ILi1EEESH_SH_EEESB_SD_Li256ELb1ELb1ELb1ELb0EEENS1_36VarlenDynamicPersistentTileSchedulerILi128ELi112ELi256ELi256ELb1ELb1ELb0ELb0ELb1ELb1EEEEEEEEEvNT_6ParamsE)
        /*0014*/ 	.short	0x0160
        /*0016*/ 	.short	0x0438


	//----- nvinfo : EIATTR_CBANK_PARAM_SIZE
	.align		4
.L_342:
        /*0018*/ 	.byte	0x03, 0x19
        /*001a*/ 	.short	0x0438


	//----- nvinfo : EIATTR_KPARAM_INFO
	.align		4
        /*001c*/ 	.byte	0x04, 0x17
        /*001e*/ 	.short	(.L_344 - .L_343)
.L_343:
        /*0020*/ 	.word	0x00000000
        /*0024*/ 	.short	0x0000
        /*0026*/ 	.short	0x0000
        /*0028*/ 	.byte	0x00, 0xf0, 0xe1, 0x10


	//----- nvinfo : EIATTR_MAXREG_COUNT
	.align		4
.L_344:
        /*002c*/ 	.byte	0x03, 0x1b
        /*002e*/ 	.short	0x00ff


	//----- nvinfo : EIATTR_NUM_BARRIERS
	.align		4
        /*0030*/ 	.byte	0x02, 0x4c
        /*0032*/ 	.byte	0x06
	.zero		1


	//----- nvinfo : EIATTR_ANNOTATIONS
	.align		4
        /*0034*/ 	.byte	0x04, 0x55
        /*0036*/ 	.short	(.L_346 - .L_345)


	//   ....[0]....
.L_345:
        /* <DEDUP_REMOVED lines=64> */
        /*042c*/ 	.byte	0xf0, 0xd1, 0x00, 0x00


	//----- nvinfo : EIATTR_MERCURY_ISA_VERSION
	.align		4
.L_346:
        /*0430*/ 	.byte	0x03, 0x5f
        /*0432*/ 	.short	0x0000


	//----- nvinfo : EIATTR_INT_WARP_WIDE_INSTR_OFFSETS
	.align		4
        /*0434*/ 	.byte	0x04, 0x31
        /*0436*/ 	.short	(.L_348 - .L_347)


	//   ....[0]....
.L_347:
        /*0438*/ 	.word	0x0000ae70


	//   ....[1]....
        /*043c*/ 	.word	0x0000aef0


	//----- nvinfo : EIATTR_COOP_GROUP_MASK_REGIDS
	.align		4
.L_348:
        /*0440*/ 	.byte	0x04, 0x29
        /*0442*/ 	.short	(.L_350 - .L_349)


	//   ....[0]....
.L_349:
        /*0444*/ 	.word	0xffffffff


	//   ....[1]....
        /*0448*/ 	.word	0xffffffff


	//   ....[2]....
        /*044c*/ 	.word	0xffffffff


	//   ....[3]....
        /*0450*/ 	.word	0xffffffff


	//   ....[4]....
        /*0454*/ 	.word	0xffffffff


	//   ....[5]....
        /*0458*/ 	.word	0xffffffff


	//   ....[6]....
        /*045c*/ 	.word	0xffffffff


	//   ....[7]....
        /*0460*/ 	.word	0xffffffff


	//   ....[8]....
        /*0464*/ 	.word	0xffffffff


	//   ....[9]....
        /*0468*/ 	.word	0xffffffff


	//   ....[10]....
        /*046c*/ 	.word	0xffffffff


	//   ....[11]....
        /*0470*/ 	.word	0xffffffff


	//   ....[12]....
        /*0474*/ 	.word	0xffffffff


	//   ....[13]....
        /*0478*/ 	.word	0xffffffff


	//   ....[14]....
        /*047c*/ 	.word	0xffffffff


	//   ....[15]....
        /*0480*/ 	.word	0xffffffff


	//   ....[16]....
        /*0484*/ 	.word	0xffffffff


	//   ....[17]....
        /*0488*/ 	.word	0xffffffff


	//   ....[18]....
        /*048c*/ 	.word	0xffffffff


	//   ....[19]....
        /*0490*/ 	.word	0xffffffff


	//   ....[20]....
        /*0494*/ 	.word	0xffffffff


	//   ....[21]....
        /*0498*/ 	.word	0xffffffff


	//   ....[22]....
        /*049c*/ 	.word	0xffffffff


	//   ....[23]....
        /*04a0*/ 	.word	0xffffffff


	//   ....[24]....
        /*04a4*/ 	.word	0xffffffff


	//   ....[25]....
        /*04a8*/ 	.word	0xffffffff


	//   ....[26]....
        /*04ac*/ 	.word	0xffffffff


	//   ....[27]....
        /*04b0*/ 	.word	0xffffffff


	//   ....[28]....
        /*04b4*/ 	.word	0xffffffff


	//   ....[29]....
        /*04b8*/ 	.word	0xffffffff


	//   ....[30]....
        /*04bc*/ 	.word	0xffffffff


	//   ....[31]....
        /*04c0*/ 	.word	0xffffffff


	//   ....[32]....
        /*04c4*/ 	.word	0xffffffff


	//   ....[33]....
        /*04c8*/ 	.word	0xffffffff


	//   ....[34]....
        /*04cc*/ 	.word	0xffffffff


	//   ....[35]....
        /*04d0*/ 	.word	0xffffffff


	//   ....[36]....
        /*04d4*/ 	.word	0xffffffff


	//   ....[37]....
        /*04d8*/ 	.word	0xffffffff


	//   ....[38]....
        /*04dc*/ 	.word	0xffffffff


	//   ....[39]....
        /*04e0*/ 	.word	0xffffffff


	//   ....[40]....
        /*04e4*/ 	.word	0xffffffff


	//   ....[41]....
        /*04e8*/ 	.word	0xffffffff


	//   ....[42]....
        /*04ec*/ 	.word	0xffffffff


	//   ....[43]....
        /*04f0*/ 	.word	0xffffffff


	//   ....[44]....
        /*04f4*/ 	.word	0xffffffff


	//   ....[45]....
        /*04f8*/ 	.word	0xffffffff


	//   ....[46]....
        /*04fc*/ 	.word	0xffffffff


	//   ....[47]....
        /*0500*/ 	.word	0xffffffff


	//   ....[48]....
        /*0504*/ 	.word	0xffffffff


	//   ....[49]....
        /*0508*/ 	.word	0xffffffff


	//   ....[50]....
        /*050c*/ 	.word	0xffffffff


	//   ....[51]....
        /*0510*/ 	.word	0xffffffff


	//   ....[52]....
        /*0514*/ 	.word	0xffffffff


	//   ....[53]....
        /*0518*/ 	.word	0xffffffff


	//   ....[54]....
        /*051c*/ 	.word	0xffffffff


	//   ....[55]....
        /*0520*/ 	.word	0xffffffff


	//   ....[56]....
        /*0524*/ 	.word	0xffffffff


	//   ....[57]....
        /*0528*/ 	.word	0xffffffff


	//   ....[58]....
        /*052c*/ 	.word	0xffffffff


	//   ....[59]....
        /*0530*/ 	.word	0xffffffff


	//   ....[60]....
        /*0534*/ 	.word	0xffffffff


	//   ....[61]....
        /*0538*/ 	.word	0xffffffff


	//   ....[62]....
        /*053c*/ 	.word	0xffffffff


	//   ....[63]....
        /*0540*/ 	.word	0xffffffff


	//   ....[64]....
        /*0544*/ 	.word	0xffffffff


	//   ....[65]....
        /*0548*/ 	.word	0xffffffff


	//   ....[66]....
        /*054c*/ 	.word	0xffffffff


	//   ....[67]....
        /*0550*/ 	.word	0xffffffff


	//   ....[68]....
        /*0554*/ 	.word	0xffffffff


	//   ....[69]....
        /*0558*/ 	.word	0xffffffff


	//   ....[70]....
        /*055c*/ 	.word	0xffffffff


	//   ....[71]....
        /*0560*/ 	.word	0xffffffff


	//   ....[72]....
        /*0564*/ 	.word	0xffffffff


	//   ....[73]....
        /*0568*/ 	.word	0xffffffff


	//   ....[74]....
        /*056c*/ 	.word	0xffffffff


	//   ....[75]....
        /*0570*/ 	.word	0xffffffff


	//   ....[76]....
        /*0574*/ 	.word	0xffffffff


	//   ....[77]....
        /*0578*/ 	.word	0xffffffff


	//   ....[78]....
        /*057c*/ 	.word	0xffffffff


	//   ....[79]....
        /*0580*/ 	.word	0xffffffff


	//   ....[80]....
        /*0584*/ 	.word	0xffffffff


	//   ....[81]....
        /*0588*/ 	.word	0xffffffff


	//   ....[82]....
        /*058c*/ 	.word	0xffffffff


	//   ....[83]....
        /*0590*/ 	.word	0xffffffff


	//   ....[84]....
        /*0594*/ 	.word	0xffffffff


	//   ....[85]....
        /*0598*/ 	.word	0xffffffff


	//   ....[86]....
        /*059c*/ 	.word	0xffffffff


	//   ....[87]....
        /*05a0*/ 	.word	0xffffffff


	//   ....[88]....
        /*05a4*/ 	.word	0xffffffff


	//   ....[89]....
        /*05a8*/ 	.word	0xffffffff


	//   ....[90]....
        /*05ac*/ 	.word	0xffffffff


	//   ....[91]....
        /*05b0*/ 	.word	0xffffffff


	//   ....[92]....
        /*05b4*/ 	.word	0xffffffff


	//   ....[93]....
        /*05b8*/ 	.word	0xffffffff


	//   ....[94]....
        /*05bc*/ 	.word	0xffffffff


	//   ....[95]....
        /*05c0*/ 	.word	0xffffffff


	//   ....[96]....
        /*05c4*/ 	.word	0xffffffff


	//   ....[97]....
        /*05c8*/ 	.word	0xffffffff


	//   ....[98]....
        /*05cc*/ 	.word	0xffffffff


	//   ....[99]....
        /*05d0*/ 	.word	0xffffffff


	//   ....[100]....
        /*05d4*/ 	.word	0xffffffff


	//   ....[101]....
        /*05d8*/ 	.word	0xffffffff


	//   ....[102]....
        /*05dc*/ 	.word	0xffffffff


	//   ....[103]....
        /*05e0*/ 	.word	0xffffffff


	//   ....[104]....
        /*05e4*/ 	.word	0xffffffff


	//   ....[105]....
        /*05e8*/ 	.word	0xffffffff


	//   ....[106]....
        /*05ec*/ 	.word	0xffffffff


	//   ....[107]....
        /*05f0*/ 	.word	0xffffffff


	//   ....[108]....
        /*05f4*/ 	.word	0xffffffff


	//   ....[109]....
        /*05f8*/ 	.word	0xffffffff


	//   ....[110]....
        /*05fc*/ 	.word	0xffffffff


	//   ....[111]....
        /*0600*/ 	.word	0xffffffff


	//   ....[112]....
        /*0604*/ 	.word	0xffffffff


	//   ....[113]....
        /*0608*/ 	.word	0xffffffff


	//   ....[114]....
        /*060c*/ 	.word	0xffffffff


	//   ....[115]....
        /*0610*/ 	.word	0xffffffff


	//   ....[116]....
        /*0614*/ 	.word	0xffffffff


	//   ....[117]....
        /*0618*/ 	.word	0xffffffff


	//   ....[118]....
        /*061c*/ 	.word	0xffffffff


	//   ....[119]....
        /*0620*/ 	.word	0xffffffff


	//   ....[120]....
        /*0624*/ 	.word	0xffffffff


	//   ....[121]....
        /*0628*/ 	.word	0xffffffff


	//   ....[122]....
        /*062c*/ 	.word	0xffffffff


	//   ....[123]....
        /*0630*/ 	.word	0xffffffff


	//   ....[124]....
        /*0634*/ 	.word	0xffffffff


	//   ....[125]....
        /*0638*/ 	.word	0xffffffff


	//   ....[126]....
        /*063c*/ 	.word	0xffffffff


	//   ....[127]....
        /*0640*/ 	.word	0xffffffff


	//   ....[128]....
        /*0644*/ 	.word	0xffffffff


	//   ....[129]....
        /*0648*/ 	.word	0xffffffff


	//   ....[130]....
        /*064c*/ 	.word	0xffffffff


	//   ....[131]....
        /*0650*/ 	.word	0xffffffff


	//   ....[132]....
        /*0654*/ 	.word	0xffffffff


	//   ....[133]....
        /*0658*/ 	.word	0xffffffff


	//   ....[134]....
        /*065c*/ 	.word	0xffffffff


	//   ....[135]....
        /*0660*/ 	.word	0xffffffff


	//   ....[136]....
        /*0664*/ 	.word	0xffffffff


	//   ....[137]....
        /*0668*/ 	.word	0xffffffff


	//   ....[138]....
        /*066c*/ 	.word	0xffffffff


	//   ....[139]....
        /*0670*/ 	.word	0xffffffff


	//   ....[140]....
        /*0674*/ 	.word	0xffffffff


	//   ....[141]....
        /*0678*/ 	.word	0xffffffff


	//   ....[142]....
        /*067c*/ 	.word	0xffffffff


	//   ....[143]....
        /*0680*/ 	.word	0xffffffff


	//   ....[144]....
        /*0684*/ 	.word	0xffffffff


	//   ....[145]....
        /*0688*/ 	.word	0xffffffff


	//   ....[146]....
        /*068c*/ 	.word	0xffffffff


	//   ....[147]....
        /*0690*/ 	.word	0xffffffff


	//   ....[148]....
        /*0694*/ 	.word	0xffffffff


	//   ....[149]....
        /*0698*/ 	.word	0xffffffff


	//   ....[150]....
        /*069c*/ 	.word	0xffffffff


	//   ....[151]....
        /*06a0*/ 	.word	0xffffffff


	//   ....[152]....
        /*06a4*/ 	.word	0xffffffff


	//   ....[153]....
        /*06a8*/ 	.word	0xffffffff


	//   ....[154]....
        /*06ac*/ 	.word	0xffffffff


	//   ....[155]....
        /*06b0*/ 	.word	0xffffffff


	//   ....[156]....
        /*06b4*/ 	.word	0xffffffff


	//   ....[157]....
        /*06b8*/ 	.word	0xffffffff


	//   ....[158]....
        /*06bc*/ 	.word	0xffffffff


	//   ....[159]....
        /*06c0*/ 	.word	0xffffffff


	//   ....[160]....
        /*06c4*/ 	.word	0xffffffff


	//   ....[161]....
        /*06c8*/ 	.word	0xffffffff


	//   ....[162]....
        /*06cc*/ 	.word	0xffffffff


	//   ....[163]....
        /*06d0*/ 	.word	0xffffffff


	//   ....[164]....
        /*06d4*/ 	.word	0xffffffff


	//   ....[165]....
        /*06d8*/ 	.word	0xffffffff


	//   ....[166]....
        /*06dc*/ 	.word	0xffffffff


	//   ....[167]....
        /*06e0*/ 	.word	0xffffffff


	//   ....[168]....
        /*06e4*/ 	.word	0xffffffff


	//   ....[169]....
        /*06e8*/ 	.word	0xffffffff


	//   ....[170]....
        /*06ec*/ 	.word	0xffffffff


	//   ....[171]....
        /*06f0*/ 	.word	0xffffffff


	//   ....[172]....
        /*06f4*/ 	.word	0xffffffff


	//   ....[173]....
        /*06f8*/ 	.word	0xffffffff


	//   ....[174]....
        /*06fc*/ 	.word	0xffffffff


	//   ....[175]....
        /*0700*/ 	.word	0xffffffff


	//   ....[176]....
        /*0704*/ 	.word	0xffffffff


	//   ....[177]....
        /*0708*/ 	.word	0xffffffff


	//   ....[178]....
        /*070c*/ 	.word	0xffffffff


	//   ....[179]....
        /*0710*/ 	.word	0xffffffff


	//   ....[180]....
        /*0714*/ 	.word	0xffffffff


	//   ....[181]....
        /*0718*/ 	.word	0xffffffff


	//   ....[182]....
        /*071c*/ 	.word	0xffffffff


	//   ....[183]....
        /*0720*/ 	.word	0xffffffff


	//   ....[184]....
        /*0724*/ 	.word	0xffffffff


	//   ....[185]....
        /*0728*/ 	.word	0xffffffff


	//   ....[186]....
        /*072c*/ 	.word	0xffffffff


	//   ....[187]....
        /*0730*/ 	.word	0xffffffff


	//   ....[188]....
        /*0734*/ 	.word	0xffffffff


	//   ....[189]....
        /*0738*/ 	.word	0xffffffff


	//   ....[190]....
        /*073c*/ 	.word	0xffffffff


	//   ....[191]....
        /*0740*/ 	.word	0xffffffff


	//   ....[192]....
        /*0744*/ 	.word	0xffffffff


	//   ....[193]....
        /*0748*/ 	.word	0xffffffff


	//   ....[194]....
        /*074c*/ 	.word	0xffffffff


	//   ....[195]....
        /*0750*/ 	.word	0xffffffff


	//   ....[196]....
        /*0754*/ 	.word	0xffffffff


	//   ....[197]....
        /*0758*/ 	.word	0xffffffff


	//   ....[198]....
        /*075c*/ 	.word	0xffffffff


	//   ....[199]....
        /*0760*/ 	.word	0xffffffff


	//----- nvinfo : EIATTR_COOP_GROUP_INSTR_OFFSETS
	.align		4
.L_350:
        /*0764*/ 	.byte	0x04, 0x28
        /*0766*/ 	.short	(.L_352 - .L_351)


	//   ....[0]....
.L_351:
        /*0768*/ 	.word	0x00000050


	//   ....[1]....
        /*076c*/ 	.word	0x000001e0


	//   ....[2]....
        /*0770*/ 	.word	0x00000210


	//   ....[3]....
        /*0774*/ 	.word	0x00000240


	//   ....[4]....
        /*0778*/ 	.word	0x00000270


	//   ....[5]....
        /*077c*/ 	.word	0x000002a0


	//   ....[6]....
        /*0780*/ 	.word	0x000002d0


	//   ....[7]....
        /*0784*/ 	.word	0x00000440


	//   ....[8]....
        /*0788*/ 	.word	0x00000480


	//   ....[9]....
        /*078c*/ 	.word	0x000004b0


	//   ....[10]....
        /*0790*/ 	.word	0x000004e0


	//   ....[11]....
        /*0794*/ 	.word	0x00000510


	//   ....[12]....
        /*0798*/ 	.word	0x00000540


	//   ....[13]....
        /*079c*/ 	.word	0x000005d0


	//   ....[14]....
        /*07a0*/ 	.word	0x00000600


	//   ....[15]....
        /*07a4*/ 	.word	0x00000620


	//   ....[16]....
        /*07a8*/ 	.word	0x00000680


	//   ....[17]....
        /*07ac*/ 	.word	0x00002420


	//   ....[18]....
        /*07b0*/ 	.word	0x00002450


	//   ....[19]....
        /*07b4*/ 	.word	0x00002480


	//   ....[20]....
        /*07b8*/ 	.word	0x000024b0


	//   ....[21]....
        /*07bc*/ 	.word	0x00002500


	//   ....[22]....
        /*07c0*/ 	.word	0x000025c0


	//   ....[23]....
        /*07c4*/ 	.word	0x000026b0


	//   ....[24]....
        /*07c8*/ 	.word	0x000026c0


	//   ....[25]....
        /*07cc*/ 	.word	0x000027c0


	//   ....[26]....
        /*07d0*/ 	.word	0x000027f0


	//   ....[27]....
        /*07d4*/ 	.word	0x00002820


	//   ....[28]....
        /*07d8*/ 	.word	0x00002850


	//   ....[29]....
        /*07dc*/ 	.word	0x000028d0


	//   ....[30]....
        /*07e0*/ 	.word	0x00002900


	//   ....[31]....
        /*07e4*/ 	.word	0x00002920


	//   ....[32]....
        /*07e8*/ 	.word	0x000029c0


	//   ....[33]....
        /*07ec*/ 	.word	0x00002b10


	//   ....[34]....
        /*07f0*/ 	.word	0x00002b90


	//   ....[35]....
        /*07f4*/ 	.word	0x00002ba0


	//   ....[36]....
        /*07f8*/ 	.word	0x00002bb0


	//   ....[37]....
        /*07fc*/ 	.word	0x00002bc0


	//   ....[38]....
        /*0800*/ 	.word	0x00002c50


	//   ....[39]....
        /*0804*/ 	.word	0x00002fa0


	//   ....[40]....
        /*0808*/ 	.word	0x00002fb0


	//   ....[41]....
        /*080c*/ 	.word	0x00004440


	//   ....[42]....
        /*0810*/ 	.word	0x00004460


	//   ....[43]....
        /*0814*/ 	.word	0x00004570


	//   ....[44]....
        /*0818*/ 	.word	0x00004580


	//   ....[45]....
        /*081c*/ 	.word	0x000046a0


	//   ....[46]....
        /*0820*/ 	.word	0x000046c0


	//   ....[47]....
        /*0824*/ 	.word	0x000047d0


	//   ....[48]....
        /*0828*/ 	.word	0x000047e0


	//   ....[49]....
        /*082c*/ 	.word	0x000051a0


	//   ....[50]....
        /*0830*/ 	.word	0x000051d0


	//   ....[51]....
        /*0834*/ 	.word	0x000051e0


	//   ....[52]....
        /*0838*/ 	.word	0x00005210


	//   ....[53]....
        /*083c*/ 	.word	0x00006be0


	//   ....[54]....
        /*0840*/ 	.word	0x00006bf0


	//   ....[55]....
        /*0844*/ 	.word	0x00006cd0


	//   ....[56]....
        /*0848*/ 	.word	0x00006cf0


	//   ....[57]....
        /*084c*/ 	.word	0x00006d40


	//   ....[58]....
        /*0850*/ 	.word	0x00006d60


	//   ....[59]....
        /*0854*/ 	.word	0x00006e80


	//   ....[60]....
        /*0858*/ 	.word	0x00006e90


	//   ....[61]....
        /*085c*/ 	.word	0x00008310


	//   ....[62]....
        /*0860*/ 	.word	0x00008330


	//   ....[63]....
        /*0864*/ 	.word	0x00008470


	//   ....[64]....
        /*0868*/ 	.word	0x00008480


	//   ....[65]....
        /*086c*/ 	.word	0x000085d0


	//   ....[66]....
        /*0870*/ 	.word	0x000085f0


	//   ....[67]....
        /*0874*/ 	.word	0x00008730


	//   ....[68]....
        /*0878*/ 	.word	0x00008740


	//   ....[69]....
        /*087c*/ 	.word	0x00008c10


	//   ....[70]....
        /*0880*/ 	.word	0x00008c40


	//   ....[71]....
        /*0884*/ 	.word	0x00008c60


	//   ....[72]....
        /*0888*/ 	.word	0x00008c80


	//   ....[73]....
        /*088c*/ 	.word	0x0000a860


	//   ....[74]....
        /*0890*/ 	.word	0x0000a870


	//   ....[75]....
        /*0894*/ 	.word	0x0000a8a0


	//   ....[76]....
        /*0898*/ 	.word	0x0000a8b0


	//   ....[77]....
        /*089c*/ 	.word	0x0000b910


	//   ....[78]....
        /*08a0*/ 	.word	0x0000b920


	//   ....[79]....
        /*08a4*/ 	.word	0x0000b940


	//   ....[80]....
        /*08a8*/ 	.word	0x0000b950


	//   ....[81]....
        /*08ac*/ 	.word	0x0000bc80


	//   ....[82]....
        /*08b0*/ 	.word	0x0000bca0


	//   ....[83]....
        /*08b4*/ 	.word	0x0000bdb0


	//   ....[84]....
        /*08b8*/ 	.word	0x0000bdc0


	//   ....[85]....
        /*08bc*/ 	.word	0x0000bed0


	//   ....[86]....
        /*08c0*/ 	.word	0x0000bef0


	//   ....[87]....
        /*08c4*/ 	.word	0x0000c000


	//   ....[88]....
        /*08c8*/ 	.word	0x0000c010


	//   ....[89]....
        /*08cc*/ 	.word	0x0000c310


	//   ....[90]....
        /*08d0*/ 	.word	0x0000c330


	//   ....[91]....
        /*08d4*/ 	.word	0x0000c980


	//   ....[92]....
        /*08d8*/ 	.word	0x0000c990


	//   ....[93]....
        /*08dc*/ 	.word	0x0000d6e0


	//   ....[94]....
        /*08e0*/ 	.word	0x0000d700


	//   ....[95]....
        /*08e4*/ 	.word	0x0000d820


	//   ....[96]....
        /*08e8*/ 	.word	0x0000d830


	//   ....[97]....
        /*08ec*/ 	.word	0x0000d940


	//   ....[98]....
        /*08f0*/ 	.word	0x0000d960


	//   ....[99]....
        /*08f4*/ 	.word	0x0000da70


	//   ....[100]....
        /*08f8*/ 	.word	0x0000da80


	//   ....[101]....
        /*08fc*/ 	.word	0x0000dc20


	//   ....[102]....
        /*0900*/ 	.word	0x0000dc40


	//   ....[103]....
        /*0904*/ 	.word	0x0000dd60


	//   ....[104]....
        /*0908*/ 	.word	0x0000dda0


	//   ....[105]....
        /*090c*/ 	.word	0x0000ddd0


	//   ....[106]....
        /*0910*/ 	.word	0x0000de00


	//   ....[107]....
        /*0914*/ 	.word	0x0000de30


	//   ....[108]....
        /*0918*/ 	.word	0x0000de60


	//   ....[109]....
        /*091c*/ 	.word	0x0000dfb0


	//   ....[110]....
        /*0920*/ 	.word	0x0000dff0


	//   ....[111]....
        /*0924*/ 	.word	0x0000e020


	//   ....[112]....
        /*0928*/ 	.word	0x0000e050


	//   ....[113]....
        /*092c*/ 	.word	0x0000e080


	//   ....[114]....
        /*0930*/ 	.word	0x0000e0b0


	//   ....[115]....
        /*0934*/ 	.word	0x0000e140


	//   ....[116]....
        /*0938*/ 	.word	0x0000e170


	//   ....[117]....
        /*093c*/ 	.word	0x0000e180


	//   ....[118]....
        /*0940*/ 	.word	0x0000e1e0


	//   ....[119]....
        /*0944*/ 	.word	0x0000e710


	//   ....[120]....
        /*0948*/ 	.word	0x0000e770


	//   ....[121]....
        /*094c*/ 	.word	0x0000e7c0


	//   ....[122]....
        /*0950*/ 	.word	0x0000e810


	//   ....[123]....
        /*0954*/ 	.word	0x0000e860


	//   ....[124]....
        /*0958*/ 	.word	0x0000e8d0


	//   ....[125]....
        /*095c*/ 	.word	0x0000e920


	//   ....[126]....
        /*0960*/ 	.word	0x0000e980


	//   ....[127]....
        /*0964*/ 	.word	0x0000e9f0


	//   ....[128]....
        /*0968*/ 	.word	0x0000ea50


	//   ....[129]....
        /*096c*/ 	.word	0x0000eac0


	//   ....[130]....
        /*0970*/ 	.word	0x0000eb20


	//   ....[131]....
        /*0974*/ 	.word	0x0000eb90


	//   ....[132]....
        /*0978*/ 	.word	0x0000ec00


	//   ....[133]....
        /*097c*/ 	.word	0x0000ec70


	//   ....[134]....
        /*0980*/ 	.word	0x0000ecd0


	//   ....[135]....
        /*0984*/ 	.word	0x0000ed40


	//   ....[136]....
        /*0988*/ 	.word	0x0000edb0


	//   ....[137]....
        /*098c*/ 	.word	0x0000ee20


	//   ....[138]....
        /*0990*/ 	.word	0x0000ee80


	//   ....[139]....
        /*0994*/ 	.word	0x0000eed0


	//   ....[140]....
        /*0998*/ 	.word	0x0000ef10


	//   ....[141]....
        /*099c*/ 	.word	0x0000ef60


	//   ....[142]....
        /*09a0*/ 	.word	0x0000efb0


	//   ....[143]....
        /*09a4*/ 	.word	0x0000f020


	//   ....[144]....
        /*09a8*/ 	.word	0x0000f090


	//   ....[145]....
        /*09ac*/ 	.word	0x0000f0f0


	//   ....[146]....
        /*09b0*/ 	.word	0x0000f160


	//   ....[147]....
        /*09b4*/ 	.word	0x0000f1d0


	//   ....[148]....
        /*09b8*/ 	.word	0x0000f240


	//   ....[149]....
        /*09bc*/ 	.word	0x0000f2a0


	//   ....[150]....
        /*09c0*/ 	.word	0x0000f310


	//   ....[151]....
        /*09c4*/ 	.word	0x0000f380


	//   ....[152]....
        /*09c8*/ 	.word	0x0000f3f0


	//   ....[153]....
        /*09cc*/ 	.word	0x0000f450


	//   ....[154]....
        /*09d0*/ 	.word	0x0000f4a0


	//   ....[155]....
        /*09d4*/ 	.word	0x0000f4e0


	//   ....[156]....
        /*09d8*/ 	.word	0x0000f530


	//   ....[157]....
        /*09dc*/ 	.word	0x0000f570


	//   ....[158]....
        /*09e0*/ 	.word	0x0000f5c0


	//   ....[159]....
        /*09e4*/ 	.word	0x0000f600


	//   ....[160]....
        /*09e8*/ 	.word	0x0000f650


	//   ....[161]....
        /*09ec*/ 	.word	0x0000f690


	//   ....[162]....
        /*09f0*/ 	.word	0x0000f700


	//   ....[163]....
        /*09f4*/ 	.word	0x0000f770


	//   ....[164]....
        /*09f8*/ 	.word	0x0000f7e0


	//   ....[165]....
        /*09fc*/ 	.word	0x0000f840


	//   ....[166]....
        /*0a00*/ 	.word	0x0000f8b0


	//   ....[167]....
        /*0a04*/ 	.word	0x0000f920


	//   ....[168]....
        /*0a08*/ 	.word	0x0000f990


	//   ....[169]....
        /*0a0c*/ 	.word	0x0000f9f0


	//   ....[170]....
        /*0a10*/ 	.word	0x0000fa60


	//   ....[171]....
        /*0a14*/ 	.word	0x0000fad0


	//   ....[172]....
        /*0a18*/ 	.word	0x0000fb40


	//   ....[173]....
        /*0a1c*/ 	.word	0x0000fba0


	//   ....[174]....
        /*0a20*/ 	.word	0x0000fc10


	//   ....[175]....
        /*0a24*/ 	.word	0x0000fc80


	//   ....[176]....
        /*0a28*/ 	.word	0x0000fcf0


	//   ....[177]....
        /*0a2c*/ 	.word	0x0000fd50


	//   ....[178]....
        /*0a30*/ 	.word	0x0000fdc0


	//   ....[179]....
        /*0a34*/ 	.word	0x0000fe30


	//   ....[180]....
        /*0a38*/ 	.word	0x0000fea0


	//   ....[181]....
        /*0a3c*/ 	.word	0x0000ff00


	//   ....[182]....
        /*0a40*/ 	.word	0x0000ff70


	//   ....[183]....
        /*0a44*/ 	.word	0x0000ffe0


	//   ....[184]....
        /*0a48*/ 	.word	0x00010030


	//   ....[185]....
        /*0a4c*/ 	.word	0x00010070


	//   ....[186]....
        /*0a50*/ 	.word	0x000100c0


	//   ....[187]....
        /*0a54*/ 	.word	0x00010110


	//   ....[188]....
        /*0a58*/ 	.word	0x00010160


	//   ....[189]....
        /*0a5c*/ 	.word	0x000101d0


	//   ....[190]....
        /*0a60*/ 	.word	0x00010220


	//   ....[191]....
        /*0a64*/ 	.word	0x00010270


	//   ....[192]....
        /*0a68*/ 	.word	0x000102c0


	//   ....[193]....
        /*0a6c*/ 	.word	0x00010310


	//   ....[194]....
        /*0a70*/ 	.word	0x00010360


	//   ....[195]....
        /*0a74*/ 	.word	0x000103d0


	//   ....[196]....
        /*0a78*/ 	.word	0x00010420


	//   ....[197]....
        /*0a7c*/ 	.word	0x00010480


	//   ....[198]....
        /*0a80*/ 	.word	0x000104e0


	//   ....[199]....
        /*0a84*/ 	.word	0x00010550


	//----- nvinfo : EIATTR_EXIT_INSTR_OFFSETS
	.align		4
.L_352:
        /*0a88*/ 	.byte	0x04, 0x1c
        /*0a8a*/ 	.short	(.L_354 - .L_353)


	//   ....[0]....
.L_353:
        /*0a8c*/ 	.word	0x00000b40


	//   ....[1]....
        /*0a90*/ 	.word	0x0000e6d0


	//----- nvinfo : EIATTR_MAX_THREADS
	.align		4
.L_354:
        /*0a94*/ 	.byte	0x04, 0x05
        /*0a96*/ 	.short	(.L_356 - .L_355)
.L_355:
        /*0a98*/ 	.word	0x00000100
        /*0a9c*/ 	.word	0x00000001
        /*0aa0*/ 	.word	0x00000001


	//----- nvinfo : EIATTR_CRS_STACK_SIZE
	.align		4
.L_356:
        /*0aa4*/ 	.byte	0x04, 0x1e
        /*0aa6*/ 	.short	(.L_358 - .L_357)
.L_357:
        /*0aa8*/ 	.word	0x00000000
.L_358:


//--------------------- .nv.info._ZN7cutlass13device_kernelIN5flash19enable_sm80_to_sm89INS1_16FlashAttnFwdSm80INS1_25CollectiveMainloopFwdSm80ILi8ELi1ELb1EN4cute5tupleIJNS5_1CILi128EEENS7_ILi112EEES8_EEELi128ENS_10bfloat16_tEfNS_4arch4Sm80ELb0ELb0ELb1ELb1ELb1ELb1ELb1ELb1EEENS1_21CollectiveEpilogueFwdINS6_IJS8_S8_S9_EEENS6_IJNS7_ILi1EEESH_SH_EEESB_SD_Li256ELb1ELb1ELb1ELb0EEENS1_36VarlenDynamicPersistentTileSchedulerILi128ELi112ELi256ELi256ELb1ELb1ELb0ELb0ELb1ELb1EEEEEEEEEvNT_6ParamsE --------------------------
	.section	.nv.info._ZN7cutlass13device_kernelIN5flash19enable_sm80_to_sm89INS1_16FlashAttnFwdSm80INS1_25CollectiveMainloopFwdSm80ILi8ELi1ELb1EN4cute5tupleIJNS5_1CILi128EEENS7_ILi112EEES8_EEELi128ENS_10bfloat16_tEfNS_4arch4Sm80ELb0ELb0ELb1ELb1ELb1ELb1ELb1ELb1EEENS1_21CollectiveEpilogueFwdINS6_IJS8_S8_S9_EEENS6_IJNS7_ILi1EEESH_SH_EEESB_SD_Li256ELb1ELb1ELb1ELb0EEENS1_36VarlenDynamicPersistentTileSchedulerILi128ELi112ELi256ELi256ELb1ELb1ELb0ELb0ELb1ELb1EEEEEEEEEvNT_6ParamsE,"",@"SHT_CUDA_INFO"
	.sectionflags	@""
	.align	4


	//----- nvinfo : EIATTR_CUDA_API_VERSION
	.align		4
        /*0000*/ 	.byte	0x04, 0x37
        /*0002*/ 	.short	(.L_360 - .L_359)
.L_359:
        /*0004*/ 	.word	0x00000082


	//----- nvinfo : EIATTR_SW2861232_WAR
	.align		4
.L_360:
        /*0008*/ 	.byte	0x01, 0x35
	.zero		2


	//----- nvinfo : EIATTR_PARAM_CBANK
	.align		4
        /*000c*/ 	.byte	0x04, 0x0a
        /*000e*/ 	.short	(.L_362 - .L_361)
	.align		4
.L_361:
        /*0010*/ 	.word	index@(.nv.constant0._ZN7cutlass13device_kernelIN5flash19enable_sm80_to_sm89INS1_16FlashAttnFwdSm80INS1_25CollectiveMainloopFwdSm80ILi8ELi1ELb1EN4cute5tupleIJNS5_1CILi128EEENS7_ILi112EEES8_EEELi128ENS_10bfloat16_tEfNS_4arch4Sm80ELb0ELb0ELb1ELb1ELb1ELb1ELb1ELb1EEENS1_21CollectiveEpilogueFwdINS6_IJS8_S8_S9_EEENS6_IJNS7_ILi1EEESH_SH_EEESB_SD_Li256ELb1ELb1ELb1ELb0EEENS1_36VarlenDynamicPersistentTileSchedulerILi128ELi112ELi256ELi256ELb1ELb1ELb0ELb0ELb1ELb1EEEEEEEEEvNT_6ParamsE)
        /*0014*/ 	.short	0x0160
        /*0016*/ 	.short	0x0438


	//----- nvinfo : EIATTR_CBANK_PARAM_SIZE
	.align		4
.L_362:
        /*0018*/ 	.byte	0x03, 0x19
        /*001a*/ 	.short	0x0438


	//----- nvinfo : EIATTR_KPARAM_INFO
	.align		4
        /*001c*/ 	.byte	0x04, 0x17
        /*001e*/ 	.short	(.L_364 - .L_363)
.L_363:
        /*0020*/ 	.word	0x00000000
        /*0024*/ 	.short	0x0000
        /*0026*/ 	.short	0x0000
        /*0028*/ 	.byte	0x00, 0xf0, 0xe1, 0x10


	//----- nvinfo : EIATTR_MAXREG_COUNT
	.align		4
.L_364:
        /*002c*/ 	.byte	0x03, 0x1b
        /*002e*/ 	.short	0x00ff


	//----- nvinfo : EIATTR_NUM_BARRIERS
	.align		4
        /*0030*/ 	.byte	0x02, 0x4c
        /*0032*/ 	.byte	0x06
	.zero		1


	//----- nvinfo : EIATTR_ANNOTATIONS
	.align		4
        /*0034*/ 	.byte	0x04, 0x55
        /*0036*/ 	.short	(.L_366 - .L_365)


	//   ....[0]....
.L_365:
        /* <DEDUP_REMOVED lines=106> */


	//----- nvinfo : EIATTR_MERCURY_ISA_VERSION
	.align		4
.L_366:
        /*06c8*/ 	.byte	0x03, 0x5f
        /*06ca*/ 	.short	0x0000


	//----- nvinfo : EIATTR_INT_WARP_WIDE_INSTR_OFFSETS
	.align		4
        /*06cc*/ 	.byte	0x04, 0x31
        /*06ce*/ 	.short	(.L_368 - .L_367)


	//   ....[0]....
.L_367:
        /*06d0*/ 	.word	0x00015f00


	//   ....[1]....
        /*06d4*/ 	.word	0x00015f80


	//----- nvinfo : EIATTR_COOP_GROUP_MASK_REGIDS
	.align		4
.L_368:
        /*06d8*/ 	.byte	0x04, 0x29
        /*06da*/ 	.short	(.L_370 - .L_369)


	//   ....[0]....
.L_369:
        /*06dc*/ 	.word	0xffffffff


	//   ....[1]....
        /*06e0*/ 	.word	0xffffffff


	//   ....[2]....
        /*06e4*/ 	.word	0xffffffff


	//   ....[3]....
        /*06e8*/ 	.word	0xffffffff


	//   ....[4]....
        /*06ec*/ 	.word	0xffffffff


	//   ....[5]....
        /*06f0*/ 	.word	0xffffffff


	//   ....[6]....
        /*06f4*/ 	.word	0xffffffff


	//   ....[7]....
        /*06f8*/ 	.word	0xffffffff


	//   ....[8]....
        /*06fc*/ 	.word	0xffffffff


	//   ....[9]....
        /*0700*/ 	.word	0xffffffff


	//   ....[10]....
        /*0704*/ 	.word	0xffffffff


	//   ....[11]....
        /*0708*/ 	.word	0xffffffff


	//   ....[12]....
        /*070c*/ 	.word	0xffffffff


	//   ....[13]....
        /*0710*/ 	.word	0xffffffff


	//   ....[14]....
        /*0714*/ 	.word	0xffffffff


	//   ....[15]....
        /*0718*/ 	.word	0xffffffff


	//   ....[16]....
        /*071c*/ 	.word	0xffffffff


	//   ....[17]....
        /*0720*/ 	.word	0xffffffff


	//   ....[18]....
        /*0724*/ 	.word	0xffffffff


	//   ....[19]....
        /*0728*/ 	.word	0xffffffff


	//   ....[20]....
        /*072c*/ 	.word	0xffffffff


	//   ....[21]....
        /*0730*/ 	.word	0xffffffff


	//   ....[22]....
        /*0734*/ 	.word	0xffffffff


	//   ....[23]....
        /*0738*/ 	.word	0xffffffff


	//   ....[24]....
        /*073c*/ 	.word	0xffffffff


	//   ....[25]....
        /*0740*/ 	.word	0xffffffff


	//   ....[26]....
        /*0744*/ 	.word	0xffffffff


	//   ....[27]....
        /*0748*/ 	.word	0xffffffff


	//   ....[28]....
        /*074c*/ 	.word	0xffffffff


	//   ....[29]....
        /*0750*/ 	.word	0xffffffff


	//   ....[30]....
        /*0754*/ 	.word	0xffffffff


	//   ....[31]....
        /*0758*/ 	.word	0xffffffff


	//   ....[32]....
        /*075c*/ 	.word	0xffffffff


	//   ....[33]....
        /*0760*/ 	.word	0xffffffff


	//   ....[34]....
        /*0764*/ 	.word	0xffffffff


	//   ....[35]....
        /*0768*/ 	.word	0xffffffff


	//   ....[36]....
        /*076c*/ 	.word	0xffffffff


	//   ....[37]....
        /*0770*/ 	.word	0xffffffff


	//   ....[38]....
        /*0774*/ 	.word	0xffffffff


	//   ....[39]....
        /*0778*/ 	.word	0xffffffff


	//   ....[40]....
        /*077c*/ 	.word	0xffffffff


	//   ....[41]....
        /*0780*/ 	.word	0xffffffff


	//   ....[42]....
        /*0784*/ 	.word	0xffffffff


	//   ....[43]....
        /*0788*/ 	.word	0xffffffff


	//   ....[44]....
        /*078c*/ 	.word	0xffffffff


	//   ....[45]....
        /*0790*/ 	.word	0xffffffff


	//   ....[46]....
        /*0794*/ 	.word	0xffffffff


	//   ....[47]....
        /*0798*/ 	.word	0xffffffff


	//   ....[48]....
        /*079c*/ 	.word	0xffffffff


	//   ....[49]....
        /*07a0*/ 	.word	0xffffffff


	//   ....[50]....
        /*07a4*/ 	.word	0xffffffff


	//   ....[51]....
        /*07a8*/ 	.word	0xffffffff


	//   ....[52]....
        /*07ac*/ 	.word	0xffffffff


	//   ....[53]....
        /*07b0*/ 	.word	0xffffffff


	//   ....[54]....
        /*07b4*/ 	.word	0xffffffff


	//   ....[55]....
        /*07b8*/ 	.word	0xffffffff


	//   ....[56]....
        /*07bc*/ 	.word	0xffffffff


	//   ....[57]....
        /*07c0*/ 	.word	0xffffffff


	//   ....[58]....
        /*07c4*/ 	.word	0xffffffff


	//   ....[59]....
        /*07c8*/ 	.word	0xffffffff


	//   ....[60]....
        /*07cc*/ 	.word	0xffffffff


	//   ....[61]....
        /*07d0*/ 	.word	0xffffffff


	//   ....[62]....
        /*07d4*/ 	.word	0xffffffff


	//   ....[63]....
        /*07d8*/ 	.word	0xffffffff


	//   ....[64]....
        /*07dc*/ 	.word	0xffffffff


	//   ....[65]....
        /*07e0*/ 	.word	0xffffffff


	//   ....[66]....
        /*07e4*/ 	.word	0xffffffff


	//   ....[67]....
        /*07e8*/ 	.word	0xffffffff


	//   ....[68]....
        /*07ec*/ 	.word	0xffffffff


	//   ....[69]....
        /*07f0*/ 	.word	0xffffffff


	//   ....[70]....
        /*07f4*/ 	.word	0xffffffff


	//   ....[71]....
        /*07f8*/ 	.word	0xffffffff


	//   ....[72]....
        /*07fc*/ 	.word	0xffffffff


	//   ....[73]....
        /*0800*/ 	.word	0xffffffff


	//   ....[74]....
        /*0804*/ 	.word	0xffffffff


	//   ....[75]....
        /*0808*/ 	.word	0xffffffff


	//   ....[76]....
        /*080c*/ 	.word	0xffffffff


	//   ....[77]....
        /*0810*/ 	.word	0xffffffff


	//   ....[78]....
        /*0814*/ 	.word	0xffffffff


	//   ....[79]....
        /*0818*/ 	.word	0xffffffff


	//   ....[80]....
        /*081c*/ 	.word	0xffffffff


	//   ....[81]....
        /*0820*/ 	.word	0xffffffff


	//   ....[82]....
        /*0824*/ 	.word	0xffffffff


	//   ....[83]....
        /*0828*/ 	.word	0xffffffff


	//   ....[84]....
        /*082c*/ 	.word	0xffffffff


	//   ....[85]....
        /*0830*/ 	.word	0xffffffff


	//   ....[86]....
        /*0834*/ 	.word	0xffffffff


	//   ....[87]....
        /*0838*/ 	.word	0xffffffff


	//   ....[88]....
        /*083c*/ 	.word	0xffffffff


	//   ....[89]....
        /*0840*/ 	.word	0xffffffff


	//   ....[90]....
        /*0844*/ 	.word	0xffffffff


	//   ....[91]....
        /*0848*/ 	.word	0xffffffff


	//   ....[92]....
        /*084c*/ 	.word	0xffffffff


	//   ....[93]....
        /*0850*/ 	.word	0xffffffff


	//   ....[94]....
        /*0854*/ 	.word	0xffffffff


	//   ....[95]....
        /*0858*/ 	.word	0xffffffff


	//   ....[96]....
        /*085c*/ 	.word	0xffffffff


	//   ....[97]....
        /*0860*/ 	.word	0xffffffff


	//   ....[98]....
        /*0864*/ 	.word	0xffffffff


	//   ....[99]....
        /*0868*/ 	.word	0xffffffff


	//   ....[100]....
        /*086c*/ 	.word	0xffffffff


	//   ....[101]....
        /*0870*/ 	.word	0xffffffff


	//   ....[102]....
        /*0874*/ 	.word	0xffffffff


	//   ....[103]....
        /*0878*/ 	.word	0xffffffff


	//   ....[104]....
        /*087c*/ 	.word	0xffffffff


	//   ....[105]....
        /*0880*/ 	.word	0xffffffff


	//   ....[106]....
        /*0884*/ 	.word	0xffffffff


	//   ....[107]....
        /*0888*/ 	.word	0xffffffff


	//   ....[108]....
        /*088c*/ 	.word	0xffffffff


	//   ....[109]....
        /*0890*/ 	.word	0xffffffff


	//   ....[110]....
        /*0894*/ 	.word	0xffffffff


	//   ....[111]....
        /*0898*/ 	.word	0xffffffff


	//   ....[112]....
        /*089c*/ 	.word	0xffffffff


	//   ....[113]....
        /*08a0*/ 	.word	0xffffffff


	//   ....[114]....
        /*08a4*/ 	.word	0xffffffff


	//   ....[115]....
        /*08a8*/ 	.word	0xffffffff


	//   ....[116]....
        /*08ac*/ 	.word	0xffffffff


	//   ....[117]....
        /*08b0*/ 	.word	0xffffffff


	//   ....[118]....
        /*08b4*/ 	.word	0xffffffff


	//   ....[119]....
        /*08b8*/ 	.word	0xffffffff


	//   ....[120]....
        /*08bc*/ 	.word	0xffffffff


	//   ....[121]....
        /*08c0*/ 	.word	0xffffffff


	//   ....[122]....
        /*08c4*/ 	.word	0xffffffff


	//   ....[123]....
        /*08c8*/ 	.word	0xffffffff


	//   ....[124]....
        /*08cc*/ 	.word	0xffffffff


	//   ....[125]....
        /*08d0*/ 	.word	0xffffffff


	//   ....[126]....
        /*08d4*/ 	.word	0xffffffff


	//   ....[127]....
        /*08d8*/ 	.word	0xffffffff


	//   ....[128]....
        /*08dc*/ 	.word	0xffffffff


	//   ....[129]....
        /*08e0*/ 	.word	0xffffffff


	//   ....[130]....
        /*08e4*/ 	.word	0xffffffff


	//   ....[131]....
        /*08e8*/ 	.word	0xffffffff


	//   ....[132]....
        /*08ec*/ 	.word	0xffffffff


	//   ....[133]....
        /*08f0*/ 	.word	0xffffffff


	//   ....[134]....
        /*08f4*/ 	.word	0xffffffff


	//   ....[135]....
        /*08f8*/ 	.word	0xffffffff


	//   ....[136]....
        /*08fc*/ 	.word	0xffffffff


	//   ....[137]....
        /*0900*/ 	.word	0xffffffff


	//   ....[138]....
        /*0904*/ 	.word	0xffffffff


	//   ....[139]....
        /*0908*/ 	.word	0xffffffff


	//   ....[140]....
        /*090c*/ 	.word	0xffffffff


	//   ....[141]....
        /*0910*/ 	.word	0xffffffff


	//   ....[142]....
        /*0914*/ 	.word	0xffffffff


	//   ....[143]....
        /*0918*/ 	.word	0xffffffff


	//   ....[144]....
        /*091c*/ 	.word	0xffffffff


	//   ....[145]....
        /*0920*/ 	.word	0xffffffff


	//   ....[146]....
        /*0924*/ 	.word	0xffffffff


	//   ....[147]....
        /*0928*/ 	.word	0xffffffff


	//   ....[148]....
        /*092c*/ 	.word	0xffffffff


	//   ....[149]....
        /*0930*/ 	.word	0xffffffff


	//   ....[150]....
        /*0934*/ 	.word	0xffffffff


	//   ....[151]....
        /*0938*/ 	.word	0xffffffff


	//   ....[152]....
        /*093c*/ 	.word	0xffffffff


	//   ....[153]....
        /*0940*/ 	.word	0xffffffff


	//   ....[154]....
        /*0944*/ 	.word	0xffffffff


	//   ....[155]....
        /*0948*/ 	.word	0xffffffff


	//   ....[156]....
        /*094c*/ 	.word	0xffffffff


	//   ....[157]....
        /*0950*/ 	.word	0xffffffff


	//   ....[158]....
        /*0954*/ 	.word	0xffffffff


	//   ....[159]....
        /*0958*/ 	.word	0xffffffff


	//   ....[160]....
        /*095c*/ 	.word	0xffffffff


	//   ....[161]....
        /*0960*/ 	.word	0xffffffff


	//   ....[162]....
        /*0964*/ 	.word	0xffffffff


	//   ....[163]....
        /*0968*/ 	.word	0xffffffff


	//   ....[164]....
        /*096c*/ 	.word	0xffffffff


	//   ....[165]....
        /*0970*/ 	.word	0xffffffff


	//   ....[166]....
        /*0974*/ 	.word	0xffffffff


	//   ....[167]....
        /*0978*/ 	.word	0xffffffff


	//   ....[168]....
        /*097c*/ 	.word	0xffffffff


	//   ....[169]....
        /*0980*/ 	.word	0xffffffff


	//   ....[170]....
        /*0984*/ 	.word	0xffffffff


	//   ....[171]....
        /*0988*/ 	.word	0xffffffff


	//   ....[172]....
        /*098c*/ 	.word	0xffffffff


	//   ....[173]....
        /*0990*/ 	.word	0xffffffff


	//   ....[174]....
        /*0994*/ 	.word	0xffffffff


	//   ....[175]....
        /*0998*/ 	.word	0xffffffff


	//   ....[176]....
        /*099c*/ 	.word	0xffffffff


	//   ....[177]....
        /*09a0*/ 	.word	0xffffffff


	//   ....[178]....
        /*09a4*/ 	.word	0xffffffff


	//   ....[179]....
        /*09a8*/ 	.word	0xffffffff


	//   ....[180]....
        /*09ac*/ 	.word	0xffffffff


	//   ....[181]....
        /*09b0*/ 	.word	0xffffffff


	//   ....[182]....
        /*09b4*/ 	.word	0xffffffff


	//   ....[183]....
        /*09b8*/ 	.word	0xffffffff


	//   ....[184]....
        /*09bc*/ 	.word	0xffffffff


	//   ....[185]....
        /*09c0*/ 	.word	0xffffffff


	//   ....[186]....
        /*09c4*/ 	.word	0xffffffff


	//   ....[187]....
        /*09c8*/ 	.word	0xffffffff


	//   ....[188]....
        /*09cc*/ 	.word	0xffffffff


	//   ....[189]....
        /*09d0*/ 	.word	0xffffffff


	//   ....[190]....
        /*09d4*/ 	.word	0xffffffff


	//   ....[191]....
        /*09d8*/ 	.word	0xffffffff


	//   ....[192]....
        /*09dc*/ 	.word	0xffffffff


	//   ....[193]....
        /*09e0*/ 	.word	0xffffffff


	//   ....[194]....
        /*09e4*/ 	.word	0xffffffff


	//   ....[195]....
        /*09e8*/ 	.word	0xffffffff


	//   ....[196]....
        /*09ec*/ 	.word	0xffffffff


	//   ....[197]....
        /*09f0*/ 	.word	0xffffffff


	//   ....[198]....
        /*09f4*/ 	.word	0xffffffff


	//   ....[199]....
        /*09f8*/ 	.word	0xffffffff


	//   ....[200]....
        /*09fc*/ 	.word	0xffffffff


	//   ....[201]....
        /*0a00*/ 	.word	0xffffffff


	//   ....[202]....
        /*0a04*/ 	.word	0xffffffff


	//   ....[203]....
        /*0a08*/ 	.word	0xffffffff


	//   ....[204]....
        /*0a0c*/ 	.word	0xffffffff


	//   ....[205]....
        /*0a10*/ 	.word	0xffffffff


	//   ....[206]....
        /*0a14*/ 	.word	0xffffffff


	//   ....[207]....
        /*0a18*/ 	.word	0xffffffff


	//   ....[208]....
        /*0a1c*/ 	.word	0xffffffff


	//   ....[209]....
        /*0a20*/ 	.word	0xffffffff


	//   ....[210]....
        /*0a24*/ 	.word	0xffffffff


	//   ....[211]....
        /*0a28*/ 	.word	0xffffffff


	//   ....[212]....
        /*0a2c*/ 	.word	0xffffffff


	//   ....[213]....
        /*0a30*/ 	.word	0xffffffff


	//   ....[214]....
        /*0a34*/ 	.word	0xffffffff


	//   ....[215]....
        /*0a38*/ 	.word	0xffffffff


	//   ....[216]....
        /*0a3c*/ 	.word	0xffffffff


	//   ....[217]....
        /*0a40*/ 	.word	0xffffffff


	//   ....[218]....
        /*0a44*/ 	.word	0xffffffff


	//   ....[219]....
        /*0a48*/ 	.word	0xffffffff


	//   ....[220]....
        /*0a4c*/ 	.word	0xffffffff


	//   ....[221]....
        /*0a50*/ 	.word	0xffffffff


	//   ....[222]....
        /*0a54*/ 	.word	0xffffffff


	//   ....[223]....
        /*0a58*/ 	.word	0xffffffff


	//   ....[224]....
        /*0a5c*/ 	.word	0xffffffff


	//   ....[225]....
        /*0a60*/ 	.word	0xffffffff


	//   ....[226]....
        /*0a64*/ 	.word	0xffffffff


	//   ....[227]....
        /*0a68*/ 	.word	0xffffffff


	//   ....[228]....
        /*0a6c*/ 	.word	0xffffffff


	//   ....[229]....
        /*0a70*/ 	.word	0xffffffff


	//   ....[230]....
        /*0a74*/ 	.word	0xffffffff


	//   ....[231]....
        /*0a78*/ 	.word	0xffffffff


	//   ....[232]....
        /*0a7c*/ 	.word	0xffffffff


	//   ....[233]....
        /*0a80*/ 	.word	0xffffffff


	//   ....[234]....
        /*0a84*/ 	.word	0xffffffff


	//   ....[235]....
        /*0a88*/ 	.word	0xffffffff


	//   ....[236]....
        /*0a8c*/ 	.word	0xffffffff


	//   ....[237]....
        /*0a90*/ 	.word	0xffffffff


	//   ....[238]....
        /*0a94*/ 	.word	0xffffffff


	//   ....[239]....
        /*0a98*/ 	.word	0xffffffff


	//----- nvinfo : EIATTR_COOP_GROUP_INSTR_OFFSETS
	.align		4
.L_370:
        /*0a9c*/ 	.byte	0x04, 0x28
        /*0a9e*/ 	.short	(.L_372 - .L_371)


	//   ....[0]....
.L_371:
        /*0aa0*/ 	.word	0x00000050


	//   ....[1]....
        /*0aa4*/ 	.word	0x00000200


	//   ....[2]....
        /*0aa8*/ 	.word	0x00000230


	//   ....[3]....
        /*0aac*/ 	.word	0x00000260


	//   ....[4]....
        /*0ab0*/ 	.word	0x00000290


	//   ....[5]....
        /*0ab4*/ 	.word	0x000002c0


	//   ....[6]....
        /*0ab8*/ 	.word	0x000002f0


	//   ....[7]....
        /*0abc*/ 	.word	0x00000460


	//   ....[8]....
        /*0ac0*/ 	.word	0x000004a0


	//   ....[9]....
        /*0ac4*/ 	.word	0x000004d0


	//   ....[10]....
        /*0ac8*/ 	.word	0x00000500


	//   ....[11]....
        /*0acc*/ 	.word	0x00000530


	//   ....[12]....
        /*0ad0*/ 	.word	0x00000560


	//   ....[13]....
        /*0ad4*/ 	.word	0x000005f0


	//   ....[14]....
        /*0ad8*/ 	.word	0x00000620


	//   ....[15]....
        /*0adc*/ 	.word	0x00000640


	//   ....[16]....
        /*0ae0*/ 	.word	0x000006a0


	//   ....[17]....
        /*0ae4*/ 	.word	0x00003e80


	//   ....[18]....
        /*0ae8*/ 	.word	0x00003ed0


	//   ....[19]....
        /*0aec*/ 	.word	0x000046a0


	//   ....[20]....
        /*0af0*/ 	.word	0x000046d0


	//   ....[21]....
        /*0af4*/ 	.word	0x00004e20


	//   ....[22]....
        /*0af8*/ 	.word	0x00004e40


	//   ....[23]....
        /*0afc*/ 	.word	0x00005590


	//   ....[24]....
        /*0b00*/ 	.word	0x000055a0


	//   ....[25]....
        /*0b04*/ 	.word	0x00005e10


	//   ....[26]....
        /*0b08*/ 	.word	0x00005e50


	//   ....[27]....
        /*0b0c*/ 	.word	0x00006c20


	//   ....[28]....
        /*0b10*/ 	.word	0x00006c50


	//   ....[29]....
        /*0b14*/ 	.word	0x00007440


	//   ....[30]....
        /*0b18*/ 	.word	0x00007470


	//   ....[31]....
        /*0b1c*/ 	.word	0x00007c60


	//   ....[32]....
        /*0b20*/ 	.word	0x00007c80


	//   ....[33]....
        /*0b24*/ 	.word	0x00008490


	//   ....[34]....
        /*0b28*/ 	.word	0x000084c0


	//   ....[35]....
        /*0b2c*/ 	.word	0x000085d0


	//   ....[36]....
        /*0b30*/ 	.word	0x00008600


	//   ....[37]....
        /*0b34*/ 	.word	0x000086d0


	//   ....[38]....
        /*0b38*/ 	.word	0x00008700


	//   ....[39]....
        /*0b3c*/ 	.word	0x000087d0


	//   ....[40]....
        /*0b40*/ 	.word	0x000087f0


	//   ....[41]....
        /*0b44*/ 	.word	0x00008cb0


	//   ....[42]....
        /*0b48*/ 	.word	0x00008cd0


	//   ....[43]....
        /*0b4c*/ 	.word	0x00008e50


	//   ....[44]....
        /*0b50*/ 	.word	0x00008e70


	//   ....[45]....
        /*0b54*/ 	.word	0x00008f40


	//   ....[46]....
        /*0b58*/ 	.word	0x00008f60


	//   ....[47]....
        /*0b5c*/ 	.word	0x00009030


	//   ....[48]....
        /*0b60*/ 	.word	0x00009050


	//   ....[49]....
        /*0b64*/ 	.word	0x00009de0


	//   ....[50]....
        /*0b68*/ 	.word	0x00009e00


	//   ....[51]....
        /*0b6c*/ 	.word	0x00009e30


	//   ....[52]....
        /*0b70*/ 	.word	0x00009e60


	//   ....[53]....
        /*0b74*/ 	.word	0x00009f30


	//   ....[54]....
        /*0b78*/ 	.word	0x00009fd0


	//   ....[55]....
        /*0b7c*/ 	.word	0x00009fe0


	//   ....[56]....
        /*0b80*/ 	.word	0x0000a020


	//   ....[57]....
        /*0b84*/ 	.word	0x0000a180


	//   ....[58]....
        /*0b88*/ 	.word	0x0000a1a0


	//   ....[59]....
        /*0b8c*/ 	.word	0x0000a200


	//   ....[60]....
        /*0b90*/ 	.word	0x0000a240


	//   ....[61]....
        /*0b94*/ 	.word	0x0000a250


	//   ....[62]....
        /*0b98*/ 	.word	0x0000a270


	//   ....[63]....
        /*0b9c*/ 	.word	0x0000a400


	//   ....[64]....
        /*0ba0*/ 	.word	0x0000a420


	//   ....[65]....
        /*0ba4*/ 	.word	0x0000a610


	//   ....[66]....
        /*0ba8*/ 	.word	0x0000a650


	//   ....[67]....
        /*0bac*/ 	.word	0x0000a660


	//   ....[68]....
        /*0bb0*/ 	.word	0x0000a670


	//   ....[69]....
        /*0bb4*/ 	.word	0x0000bf20


	//   ....[70]....
        /*0bb8*/ 	.word	0x0000bf60


	//   ....[71]....
        /*0bbc*/ 	.word	0x0000bf80


	//   ....[72]....
        /*0bc0*/ 	.word	0x0000bf90


	//   ....[73]....
        /*0bc4*/ 	.word	0x0000dd60


	//   ....[74]....
        /*0bc8*/ 	.word	0x0000dd70


	//   ....[75]....
        /*0bcc*/ 	.word	0x0000dd80


	//   ....[76]....
        /*0bd0*/ 	.word	0x0000dd90


	//   ....[77]....
        /*0bd4*/ 	.word	0x0000ddf0


	//   ....[78]....
        /*0bd8*/ 	.word	0x0000de80


	//   ....[79]....
        /*0bdc*/ 	.word	0x0000e080


	//   ....[80]....
        /*0be0*/ 	.word	0x0000e090


	//   ....[81]....
        /*0be4*/ 	.word	0x0000f520


	//   ....[82]....
        /*0be8*/ 	.word	0x0000f540


	//   ....[83]....
        /*0bec*/ 	.word	0x0000f640


	//   ....[84]....
        /*0bf0*/ 	.word	0x0000f650


	//   ....[85]....
        /*0bf4*/ 	.word	0x0000f750


	//   ....[86]....
        /*0bf8*/ 	.word	0x0000f770


	//   ....[87]....
        /*0bfc*/ 	.word	0x0000f870


	//   ....[88]....
        /*0c00*/ 	.word	0x0000f880


	//   ....[89]....
        /*0c04*/ 	.word	0x00010240


	//   ....[90]....
        /*0c08*/ 	.word	0x00010270


	//   ....[91]....
        /*0c0c*/ 	.word	0x00010280


	//   ....[92]....
        /*0c10*/ 	.word	0x000102b0


	//   ....[93]....
        /*0c14*/ 	.word	0x00011ce0


	//   ....[94]....
        /*0c18*/ 	.word	0x00011cf0


	//   ....[95]....
        /*0c1c*/ 	.word	0x00011d30


	//   ....[96]....
        /*0c20*/ 	.word	0x00011de0


	//   ....[97]....
        /*0c24*/ 	.word	0x00011e30


	//   ....[98]....
        /*0c28*/ 	.word	0x00011e50


	//   ....[99]....
        /*0c2c*/ 	.word	0x00011f50


	//   ....[100]....
        /*0c30*/ 	.word	0x00011f60


	//   ....[101]....
        /*0c34*/ 	.word	0x000133e0


	//   ....[102]....
        /*0c38*/ 	.word	0x00013400


	//   ....[103]....
        /*0c3c*/ 	.word	0x00013530


	//   ....[104]....
        /*0c40*/ 	.word	0x00013540


	//   ....[105]....
        /*0c44*/ 	.word	0x00013670


	//   ....[106]....
        /*0c48*/ 	.word	0x00013690


	//   ....[107]....
        /*0c4c*/ 	.word	0x000137c0


	//   ....[108]....
        /*0c50*/ 	.word	0x000137d0


	//   ....[109]....
        /*0c54*/ 	.word	0x00013ca0


	//   ....[110]....
        /*0c58*/ 	.word	0x00013cd0


	//   ....[111]....
        /*0c5c*/ 	.word	0x00013cf0


	//   ....[112]....
        /*0c60*/ 	.word	0x00013d10


	//   ....[113]....
        /*0c64*/ 	.word	0x000158f0


	//   ....[114]....
        /*0c68*/ 	.word	0x00015900


	//   ....[115]....
        /*0c6c*/ 	.word	0x00015930


	//   ....[116]....
        /*0c70*/ 	.word	0x00015940


	//   ....[117]....
        /*0c74*/ 	.word	0x000169f0


	//   ....[118]....
        /*0c78*/ 	.word	0x00016a00


	//   ....[119]....
        /*0c7c*/ 	.word	0x00016a20


	//   ....[120]....
        /*0c80*/ 	.word	0x00016a40


	//   ....[121]....
        /*0c84*/ 	.word	0x00016d70


	//   ....[122]....
        /*0c88*/ 	.word	0x00016d90


	//   ....[123]....
        /*0c8c*/ 	.word	0x00016e70


	//   ....[124]....
        /*0c90*/ 	.word	0x00016e80


	//   ....[125]....
        /*0c94*/ 	.word	0x00016f70


	//   ....[126]....
        /*0c98*/ 	.word	0x00016f90


	//   ....[127]....
        /*0c9c*/ 	.word	0x00017080


	//   ....[128]....
        /*0ca0*/ 	.word	0x00017090


	//   ....[129]....
        /*0ca4*/ 	.word	0x00017380


	//   ....[130]....
        /*0ca8*/ 	.word	0x000173a0


	//   ....[131]....
        /*0cac*/ 	.word	0x000179e0


	//   ....[132]....
        /*0cb0*/ 	.word	0x000179f0


	//   ....[133]....
        /*0cb4*/ 	.word	0x000187f0


	//   ....[134]....
        /*0cb8*/ 	.word	0x00018810


	//   ....[135]....
        /*0cbc*/ 	.word	0x00018900


	//   ....[136]....
        /*0cc0*/ 	.word	0x00018910


	//   ....[137]....
        /*0cc4*/ 	.word	0x00018a00


	//   ....[138]....
        /*0cc8*/ 	.word	0x00018a20


	//   ....[139]....
        /*0ccc*/ 	.word	0x00018b10


	//   ....[140]....
        /*0cd0*/ 	.word	0x00018b20


	//   ....[141]....
        /*0cd4*/ 	.word	0x00018cc0


	//   ....[142]....
        /*0cd8*/ 	.word	0x00018ce0


	//   ....[143]....
        /*0cdc*/ 	.word	0x00018e10


	//   ....[144]....
        /*0ce0*/ 	.word	0x00018e50


	//   ....[145]....
        /*0ce4*/ 	.word	0x00018e80


	//   ....[146]....
        /*0ce8*/ 	.word	0x00018eb0


	//   ....[147]....
        /*0cec*/ 	.word	0x00018ee0


	//   ....[148]....
        /*0cf0*/ 	.word	0x00018f10


	//   ....[149]....
        /*0cf4*/ 	.word	0x00019080


	//   ....[150]....
        /*0cf8*/ 	.word	0x000190c0


	//   ....[151]....
        /*0cfc*/ 	.word	0x000190f0


	//   ....[152]....
        /*0d00*/ 	.word	0x00019120


	//   ....[153]....
        /*0d04*/ 	.word	0x00019150


	//   ....[154]....
        /*0d08*/ 	.word	0x00019180


	//   ....[155]....
        /*0d0c*/ 	.word	0x00019210


	//   ....[156]....
        /*0d10*/ 	.word	0x00019240


	//   ....[157]....
        /*0d14*/ 	.word	0x00019250


	//   ....[158]....
        /*0d18*/ 	.word	0x000192b0


	//   ....[159]....
        /*0d1c*/ 	.word	0x00019880


	//   ....[160]....
        /*0d20*/ 	.word	0x000198d0


	//   ....[161]....
        /*0d24*/ 	.word	0x00019930


	//   ....[162]....
        /*0d28*/ 	.word	0x00019990


	//   ....[163]....
        /*0d2c*/ 	.word	0x000199f0


	//   ....[164]....
        /*0d30*/ 	.word	0x00019a60


	//   ....[165]....
        /*0d34*/ 	.word	0x00019ab0


	//   ....[166]....
        /*0d38*/ 	.word	0x00019b10


	//   ....[167]....
        /*0d3c*/ 	.word	0x00019b80


	//   ....[168]....
        /*0d40*/ 	.word	0x00019be0


	//   ....[169]....
        /*0d44*/ 	.word	0x00019c50


	//   ....[170]....
        /*0d48*/ 	.word	0x00019cb0


	//   ....[171]....
        /*0d4c*/ 	.word	0x00019d20


	//   ....[172]....
        /*0d50*/ 	.word	0x00019d90


	//   ....[173]....
        /*0d54*/ 	.word	0x00019e00


	//   ....[174]....
        /*0d58*/ 	.word	0x00019e60


	//   ....[175]....
        /*0d5c*/ 	.word	0x00019ed0


	//   ....[176]....
        /*0d60*/ 	.word	0x00019f40


	//   ....[177]....
        /*0d64*/ 	.word	0x00019fb0


	//   ....[178]....
        /*0d68*/ 	.word	0x0001a010


	//   ....[179]....
        /*0d6c*/ 	.word	0x0001a070


	//   ....[180]....
        /*0d70*/ 	.word	0x0001a0d0


	//   ....[181]....
        /*0d74*/ 	.word	0x0001a120


	//   ....[182]....
        /*0d78*/ 	.word	0x0001a170


	//   ....[183]....
        /*0d7c*/ 	.word	0x0001a1e0


	//   ....[184]....
        /*0d80*/ 	.word	0x0001a250


	//   ....[185]....
        /*0d84*/ 	.word	0x0001a2b0


	//   ....[186]....
        /*0d88*/ 	.word	0x0001a320


	//   ....[187]....
        /*0d8c*/ 	.word	0x0001a390


	//   ....[188]....
        /*0d90*/ 	.word	0x0001a400


	//   ....[189]....
        /*0d94*/ 	.word	0x0001a460


	//   ....[190]....
        /*0d98*/ 	.word	0x0001a4d0


	//   ....[191]....
        /*0d9c*/ 	.word	0x0001a540


	//   ....[192]....
        /*0da0*/ 	.word	0x0001a5b0


	//   ....[193]....
        /*0da4*/ 	.word	0x0001a610


	//   ....[194]....
        /*0da8*/ 	.word	0x0001a660


	//   ....[195]....
        /*0dac*/ 	.word	0x0001a6b0


	//   ....[196]....
        /*0db0*/ 	.word	0x0001a700


	//   ....[197]....
        /*0db4*/ 	.word	0x0001a740


	//   ....[198]....
        /*0db8*/ 	.word	0x0001a7a0


	//   ....[199]....
        /*0dbc*/ 	.word	0x0001a7e0


	//   ....[200]....
        /*0dc0*/ 	.word	0x0001a830


	//   ....[201]....
        /*0dc4*/ 	.word	0x0001a870


	//   ....[202]....
        /*0dc8*/ 	.word	0x0001a8d0


	//   ....[203]....
        /*0dcc*/ 	.word	0x0001a940


	//   ....[204]....
        /*0dd0*/ 	.word	0x0001a9b0


	//   ....[205]....
        /*0dd4*/ 	.word	0x0001aa10


	//   ....[206]....
        /*0dd8*/ 	.word	0x0001aa80


	//   ....[207]....
        /*0ddc*/ 	.word	0x0001aaf0


	//   ....[208]....
        /*0de0*/ 	.word	0x0001ab60


	//   ....[209]....
        /*0de4*/ 	.word	0x0001abc0


	//   ....[210]....
        /*0de8*/ 	.word	0x0001ac30


	//   ....[211]....
        /*0dec*/ 	.word	0x0001aca0


	//   ....[212]....
        /*0df0*/ 	.word	0x0001ad10


	//   ....[213]....
        /*0df4*/ 	.word	0x0001ad70


	//   ....[214]....
        /*0df8*/ 	.word	0x0001ade0


	//   ....[215]....
        /*0dfc*/ 	.word	0x0001ae50


	//   ....[216]....
        /*0e00*/ 	.word	0x0001aec0


	//   ....[217]....
        /*0e04*/ 	.word	0x0001af20


	//   ....[218]....
        /*0e08*/ 	.word	0x0001af90


	//   ....[219]....
        /*0e0c*/ 	.word	0x0001b000


	//   ....[220]....
        /*0e10*/ 	.word	0x0001b070


	//   ....[221]....
        /*0e14*/ 	.word	0x0001b0d0


	//   ....[222]....
        /*0e18*/ 	.word	0x0001b140


	//   ....[223]....
        /*0e1c*/ 	.word	0x0001b1b0


	//   ....[224]....
        /*0e20*/ 	.word	0x0001b200


	//   ....[225]....
        /*0e24*/ 	.word	0x0001b240


	//   ....[226]....
        /*0e28*/ 	.word	0x0001b290


	//   ....[227]....
        /*0e2c*/ 	.word	0x0001b2e0


	//   ....[228]....
        /*0e30*/ 	.word	0x0001b330


	//   ....[229]....
        /*0e34*/ 	.word	0x0001b3a0


	//   ....[230]....
        /*0e38*/ 	.word	0x0001b3f0


	//   ....[231]....
        /*0e3c*/ 	.word	0x0001b430


	//   ....[232]....
        /*0e40*/ 	.word	0x0001b480


	//   ....[233]....
        /*0e44*/ 	.word	0x0001b4d0


	//   ....[234]....
        /*0e48*/ 	.word	0x0001b520


	//   ....[235]....
        /*0e4c*/ 	.word	0x0001b590


	//   ....[236]....
        /*0e50*/ 	.word	0x0001b5e0


	//   ....[237]....
        /*0e54*/ 	.word	0x0001b650


	//   ....[238]....
        /*0e58*/ 	.word	0x0001b6b0


	//   ....[239]....
        /*0e5c*/ 	.word	0x0001b720


	//----- nvinfo : EIATTR_EXIT_INSTR_OFFSETS
	.align		4
.L_372:
        /*0e60*/ 	.byte	0x04, 0x1c
        /*0e62*/ 	.short	(.L_374 - .L_373)


	//   ....[0]....
.L_373:
        /*0e64*/ 	.word	0x00000c10


	//   ....[1]....
        /*0e68*/ 	.word	0x00019850


	//----- nvinfo : EIATTR_MAX_THREADS
	.align		4
.L_374:
        /*0e6c*/ 	.byte	0x04, 0x05
        /*0e6e*/ 	.short	(.L_376 - .L_375)
.L_375:
        /*0e70*/ 	.word	0x00000100
        /*0e74*/ 	.word	0x00000001
        /*0e78*/ 	.word	0x00000001


	//----- nvinfo : EIATTR_CRS_STACK_SIZE
	.align		4
.L_376:
        /*0e7c*/ 	.byte	0x04, 0x1e
        /*0e7e*/ 	.short	(.L_378 - .L_377)
.L_377:
        /*0e80*/ 	.word	0x00000000
.L_378:


//--------------------- .nv.info._ZN7cutlass13device_kernelIN5flash19enable_sm80_to_sm89INS1_16FlashAttnFwdSm80INS1_25CollectiveMainloopFwdSm80ILi4ELi1ELb0EN4cute5tupleIJNS5_1CILi128EEENS7_ILi48EEES8_EEELi128ENS_10bfloat16_tEfNS_4arch4Sm80ELb0ELb1ELb1ELb0ELb1ELb0ELb1ELb1EEENS1_21CollectiveEpilogueFwdINS6_IJS8_S8_S9_EEENS6_IJNS7_ILi1EEESH_SH_EEESB_SD_Li128ELb0ELb1ELb1ELb0EEENS1_19SingleTileSchedulerILb0ELb1ELb1ELi128EEEEEEEEEvNT_6ParamsE --------------------------
	.section	.nv.info._ZN7cutlass13device_kernelIN5flash19enable_sm80_to_sm89INS1_16FlashAttnFwdSm80INS1_25CollectiveMainloopFwdSm80ILi4ELi1ELb0EN4cute5tupleIJNS5_1CILi128EEENS7_ILi48EEES8_EEELi128ENS_10bfloat16_tEfNS_4arch4Sm80ELb0ELb1ELb1ELb0ELb1ELb0ELb1ELb1EEENS1_21CollectiveEpilogueFwdINS6_IJS8_S8_S9_EEENS6_IJNS7_ILi1EEESH_SH_EEESB_SD_Li128ELb0ELb1ELb1ELb0EEENS1_19SingleTileSchedulerILb0ELb1ELb1ELi128EEEEEEEEEvNT_6ParamsE,"",@"SHT_CUDA_INFO"
	.sectionflags	@""
	.align	4


	//----- nvinfo : EIATTR_CUDA_API_VERSION
	.align		4
        /*0000*/ 	.byte	0x04, 0x37
        /*0002*/ 	.short	(.L_380 - .L_379)
.L_379:
        /*0004*/ 	.word	0x00000082


	//----- nvinfo : EIATTR_SW2861232_WAR
	.align		4
.L_380:
        /*0008*/ 	.byte	0x01, 0x35
	.zero		2


	//----- nvinfo : EIATTR_PARAM_CBANK
	.align		4
        /*000c*/ 	.byte	0x04, 0x0a
        /*000e*/ 	.short	(.L_382 - .L_381)
	.align		4
.L_381:
        /*0010*/ 	.word	index@(.nv.constant0._ZN7cutlass13device_kernelIN5flash19enable_sm80_to_sm89INS1_16FlashAttnFwdSm80INS1_25CollectiveMainloopFwdSm80ILi4ELi1ELb0EN4cute5tupleIJNS5_1CILi128EEENS7_ILi48EEES8_EEELi128ENS_10bfloat16_tEfNS_4arch4Sm80ELb0ELb1ELb1ELb0ELb1ELb0ELb1ELb1EEENS1_21CollectiveEpilogueFwdINS6_IJS8_S8_S9_EEENS6_IJNS7_ILi1EEESH_SH_EEESB_SD_Li128ELb0ELb1ELb1ELb0EEENS1_19SingleTileSchedulerILb0ELb1ELb1ELi128EEEEEEEEEvNT_6ParamsE)
        /*0014*/ 	.short	0x0160
        /*0016*/ 	.short	0x0418


	//----- nvinfo : EIATTR_CBANK_PARAM_SIZE
	.align		4
.L_382:
        /*0018*/ 	.byte	0x03, 0x19
        /*001a*/ 	.short	0x0418


	//----- nvinfo : EIATTR_KPARAM_INFO
	.align		4
        /*001c*/ 	.byte	0x04, 0x17
        /*001e*/ 	.short	(.L_384 - .L_383)
.L_383:
        /*0020*/ 	.word	0x00000000
        /*0024*/ 	.short	0x0000
        /*0026*/ 	.short	0x0000
        /*0028*/ 	.byte	0x00, 0xf0, 0x61, 0x10


	//----- nvinfo : EIATTR_MAXREG_COUNT
	.align		4
.L_384:
        /*002c*/ 	.byte	0x03, 0x1b
        /*002e*/ 	.short	0x00ff


	//----- nvinfo : EIATTR_NUM_BARRIERS
	.align		4
        /*0030*/ 	.byte	0x02, 0x4c
        /*0032*/ 	.byte	0x02
	.zero		1


	//----- nvinfo : EIATTR_ANNOTATIONS
	.align		4
        /*0034*/ 	.byte	0x04, 0x55
        /*0036*/ 	.short	(.L_386 - .L_385)


	//   ....[0]....
.L_385:
        /* <DEDUP_REMOVED lines=50> */


	//----- nvinfo : EIATTR_MERCURY_ISA_VERSION
	.align		4
.L_386:
        /*0348*/ 	.byte	0x03, 0x5f
        /*034a*/ 	.short	0x0000


	//----- nvinfo : EIATTR_COOP_GROUP_MASK_REGIDS
	.align		4
        /*034c*/ 	.byte	0x04, 0x29
        /*034e*/ 	.short	(.L_388 - .L_387)


	//   ....[0]....
.L_387:
        /*0350*/ 	.word	0xffffffff


	//   ....[1]....
        /*0354*/ 	.word	0xffffffff


	//   ....[2]....
        /*0358*/ 	.word	0xffffffff


	//   ....[3]....
        /*035c*/ 	.word	0xffffffff


	//   ....[4]....
        /*0360*/ 	.word	0xffffffff


	//   ....[5]....
        /*0364*/ 	.word	0xffffffff


	//   ....[6]....
        /*0368*/ 	.word	0xffffffff


	//   ....[7]....
        /*036c*/ 	.word	0xffffffff


	//   ....[8]....
        /*0370*/ 	.word	0xffffffff


	//   ....[9]....
        /*0374*/ 	.word	0xffffffff


	//   ....[10]....
        /*0378*/ 	.word	0xffffffff


	//   ....[11]....
        /*037c*/ 	.word	0xffffffff


	//   ....[12]....
        /*0380*/ 	.word	0xffffffff


	//   ....[13]....
        /*0384*/ 	.word	0xffffffff


	//   ....[14]....
        /*0388*/ 	.word	0xffffffff


	//   ....[15]....
        /*038c*/ 	.word	0xffffffff


	//   ....[16]....
        /*0390*/ 	.word	0xffffffff


	//   ....[17]....
        /*0394*/ 	.word	0xffffffff


	//   ....[18]....
        /*0398*/ 	.word	0xffffffff


	//   ....[19]....
        /*039c*/ 	.word	0xffffffff


	//   ....[20]....
        /*03a0*/ 	.word	0xffffffff


	//   ....[21]....
        /*03a4*/ 	.word	0xffffffff


	//   ....[22]....
        /*03a8*/ 	.word	0xffffffff


	//   ....[23]....
        /*03ac*/ 	.word	0xffffffff


	//   ....[24]....
        /*03b0*/ 	.word	0xffffffff


	//   ....[25]....
        /*03b4*/ 	.word	0xffffffff


	//   ....[26]....
        /*03b8*/ 	.word	0xffffffff


	//   ....[27]....
        /*03bc*/ 	.word	0xffffffff


	//   ....[28]....
        /*03c0*/ 	.word	0xffffffff


	//   ....[29]....
        /*03c4*/ 	.word	0xffffffff


	//   ....[30]....
        /*03c8*/ 	.word	0xffffffff


	//   ....[31]....
        /*03cc*/ 	.word	0xffffffff


	//   ....[32]....
        /*03d0*/ 	.word	0xffffffff


	//   ....[33]....
        /*03d4*/ 	.word	0xffffffff


	//   ....[34]....
        /*03d8*/ 	.word	0xffffffff


	//   ....[35]....
        /*03dc*/ 	.word	0xffffffff


	//   ....[36]....
        /*03e0*/ 	.word	0xffffffff


	//   ....[37]....
        /*03e4*/ 	.word	0xffffffff


	//   ....[38]....
        /*03e8*/ 	.word	0xffffffff


	//   ....[39]....
        /*03ec*/ 	.word	0xffffffff


	//   ....[40]....
        /*03f0*/ 	.word	0xffffffff


	//   ....[41]....
        /*03f4*/ 	.word	0xffffffff


	//   ....[42]....
        /*03f8*/ 	.word	0xffffffff


	//   ....[43]....
        /*03fc*/ 	.word	0xffffffff


	//   ....[44]....
        /*0400*/ 	.word	0xffffffff


	//   ....[45]....
        /*0404*/ 	.word	0xffffffff


	//   ....[46]....
        /*0408*/ 	.word	0xffffffff


	//   ....[47]....
        /*040c*/ 	.word	0xffffffff


	//   ....[48]....
        /*0410*/ 	.word	0xffffffff


	//   ....[49]....
        /*0414*/ 	.word	0xffffffff


	//   ....[50]....
        /*0418*/ 	.word	0xffffffff


	//   ....[51]....
        /*041c*/ 	.word	0xffffffff


	//   ....[52]....
        /*0420*/ 	.word	0xffffffff


	//   ....[53]....
        /*0424*/ 	.word	0xffffffff


	//   ....[54]....
        /*0428*/ 	.word	0xffffffff


	//   ....[55]....
        /*042c*/ 	.word	0xffffffff


	//   ....[56]....
        /*0430*/ 	.word	0xffffffff


	//   ....[57]....
        /*0434*/ 	.word	0xffffffff


	//   ....[58]....
        /*0438*/ 	.word	0xffffffff


	//   ....[59]....
        /*043c*/ 	.word	0xffffffff


	//   ....[60]....
        /*0440*/ 	.word	0xffffffff


	//   ....[61]....
        /*0444*/ 	.word	0xffffffff


	//   ....[62]....
        /*0448*/ 	.word	0xffffffff


	//   ....[63]....
        /*044c*/ 	.word	0xffffffff


	//   ....[64]....
        /*0450*/ 	.word	0xffffffff


	//   ....[65]....
        /*0454*/ 	.word	0xffffffff


	//   ....[66]....
        /*0458*/ 	.word	0xffffffff


	//   ....[67]....
        /*045c*/ 	.word	0xffffffff


	//   ....[68]....
        /*0460*/ 	.word	0xffffffff


	//   ....[69]....
        /*0464*/ 	.word	0xffffffff


	//   ....[70]....
        /*0468*/ 	.word	0xffffffff


	//   ....[71]....
        /*046c*/ 	.word	0xffffffff


	//   ....[72]....
        /*0470*/ 	.word	0xffffffff


	//   ....[73]....
        /*0474*/ 	.word	0xffffffff


	//   ....[74]....
        /*0478*/ 	.word	0xffffffff


	//   ....[75]....
        /*047c*/ 	.word	0xffffffff


	//   ....[76]....
        /*0480*/ 	.word	0xffffffff


	//   ....[77]....
        /*0484*/ 	.word	0xffffffff


	//   ....[78]....
        /*0488*/ 	.word	0xffffffff


	//   ....[79]....
        /*048c*/ 	.word	0xffffffff


	//   ....[80]....
        /*0490*/ 	.word	0xffffffff


	//   ....[81]....
        /*0494*/ 	.word	0xffffffff


	//   ....[82]....
        /*0498*/ 	.word	0xffffffff


	//   ....[83]....
        /*049c*/ 	.word	0xffffffff


	//   ....[84]....
        /*04a0*/ 	.word	0xffffffff


	//   ....[85]....
        /*04a4*/ 	.word	0xffffffff


	//   ....[86]....
        /*04a8*/ 	.word	0xffffffff


	//   ....[87]....
        /*04ac*/ 	.word	0xffffffff


	//   ....[88]....
        /*04b0*/ 	.word	0xffffffff


	//   ....[89]....
        /*04b4*/ 	.word	0xffffffff


	//   ....[90]....
        /*04b8*/ 	.word	0xffffffff


	//   ....[91]....
        /*04bc*/ 	.word	0xffffffff


	//   ....[92]....
        /*04c0*/ 	.word	0xffffffff


	//   ....[93]....
        /*04c4*/ 	.word	0xffffffff


	//   ....[94]....
        /*04c8*/ 	.word	0xffffffff


	//   ....[95]....
        /*04cc*/ 	.word	0xffffffff


	//   ....[96]....
        /*04d0*/ 	.word	0xffffffff


	//   ....[97]....
        /*04d4*/ 	.word	0xffffffff


	//   ....[98]....
        /*04d8*/ 	.word	0xffffffff


	//   ....[99]....
        /*04dc*/ 	.word	0xffffffff


	//   ....[100]....
        /*04e0*/ 	.word	0xffffffff


	//   ....[101]....
        /*04e4*/ 	.word	0xffffffff


	//   ....[102]....
        /*04e8*/ 	.word	0xffffffff


	//   ....[103]....
        /*04ec*/ 	.word	0xffffffff


	//   ....[104]....
        /*04f0*/ 	.word	0xffffffff


	//   ....[105]....
        /*04f4*/ 	.word	0xffffffff


	//   ....[106]....
        /*04f8*/ 	.word	0xffffffff


	//   ....[107]....
        /*04fc*/ 	.word	0xffffffff


	//   ....[108]....
        /*0500*/ 	.word	0xffffffff


	//   ....[109]....
        /*0504*/ 	.word	0xffffffff


	//   ....[110]....
        /*0508*/ 	.word	0xffffffff


	//   ....[111]....
        /*050c*/ 	.word	0xffffffff


	//   ....[112]....
        /*0510*/ 	.word	0xffffffff


	//   ....[113]....
        /*0514*/ 	.word	0xffffffff


	//   ....[114]....
        /*0518*/ 	.word	0xffffffff


	//   ....[115]....
        /*051c*/ 	.word	0xffffffff


	//   ....[116]....
        /*0520*/ 	.word	0xffffffff


	//   ....[117]....
        /*0524*/ 	.word	0xffffffff


	//   ....[118]....
        /*0528*/ 	.word	0xffffffff


	//   ....[119]....
        /*052c*/ 	.word	0xffffffff


	//   ....[120]....
        /*0530*/ 	.word	0xffffffff


	//   ....[121]....
        /*0534*/ 	.word	0xffffffff


	//   ....[122]....
        /*0538*/ 	.word	0xffffffff


	//   ....[123]....
        /*053c*/ 	.word	0xffffffff


	//   ....[124]....
        /*0540*/ 	.word	0xffffffff


	//   ....[125]....
        /*0544*/ 	.word	0xffffffff


	//   ....[126]....
        /*0548*/ 	.word	0xffffffff


	//   ....[127]....
        /*054c*/ 	.word	0xffffffff


	//   ....[128]....
        /*0550*/ 	.word	0xffffffff


	//   ....[129]....
        /*0554*/ 	.word	0xffffffff


	//   ....[130]....
        /*0558*/ 	.word	0xffffffff


	//   ....[131]....
        /*055c*/ 	.word	0xffffffff


	//   ....[132]....
        /*0560*/ 	.word	0xffffffff


	//   ....[133]....
        /*0564*/ 	.word	0xffffffff


	//   ....[134]....
        /*0568*/ 	.word	0xffffffff


	//   ....[135]....
        /*056c*/ 	.word	0xffffffff


	//   ....[136]....
        /*0570*/ 	.word	0xffffffff


	//   ....[137]....
        /*0574*/ 	.word	0xffffffff


	//   ....[138]....
        /*0578*/ 	.word	0xffffffff


	//----- nvinfo : EIATTR_COOP_GROUP_INSTR_OFFSETS
	.align		4
.L_388:
        /*057c*/ 	.byte	0x04, 0x28
        /*057e*/ 	.short	(.L_390 - .L_389)


	//   ....[0]....
.L_389:
        /*0580*/ 	.word	0x00000060


	//   ....[1]....
        /*0584*/ 	.word	0x00001440


	//   ....[2]....
        /*0588*/ 	.word	0x00001470


	//   ....[3]....
        /*058c*/ 	.word	0x00001630


	//   ....[4]....
        /*0590*/ 	.word	0x00001660


	//   ....[5]....
        /*0594*/ 	.word	0x00001730


	//   ....[6]....
        /*0598*/ 	.word	0x00001760


	//   ....[7]....
        /*059c*/ 	.word	0x00001830


	//   ....[8]....
        /*05a0*/ 	.word	0x00001860


	//   ....[9]....
        /*05a4*/ 	.word	0x00001930


	//   ....[10]....
        /*05a8*/ 	.word	0x00001960


	//   ....[11]....
        /*05ac*/ 	.word	0x00001a30


	//   ....[12]....
        /*05b0*/ 	.word	0x00001a60


	//   ....[13]....
        /*05b4*/ 	.word	0x00001b30


	//   ....[14]....
        /*05b8*/ 	.word	0x00001b60


	//   ....[15]....
        /*05bc*/ 	.word	0x00001c40


	//   ....[16]....
        /*05c0*/ 	.word	0x00001c90


	//   ....[17]....
        /*05c4*/ 	.word	0x00002160


	//   ....[18]....
        /*05c8*/ 	.word	0x00002180


	//   ....[19]....
        /*05cc*/ 	.word	0x000021a0


	//   ....[20]....
        /*05d0*/ 	.word	0x000021b0


	//   ....[21]....
        /*05d4*/ 	.word	0x000021c0


	//   ....[22]....
        /*05d8*/ 	.word	0x000021d0


	//   ....[23]....
        /*05dc*/ 	.word	0x00002640


	//   ....[24]....
        /*05e0*/ 	.word	0x00002670


	//   ....[25]....
        /*05e4*/ 	.word	0x000026b0


	//   ....[26]....
        /*05e8*/ 	.word	0x000026e0


	//   ....[27]....
        /*05ec*/ 	.word	0x00002700


	//   ....[28]....
        /*05f0*/ 	.word	0x00002710


	//   ....[29]....
        /*05f4*/ 	.word	0x00003360


	//   ....[30]....
        /*05f8*/ 	.word	0x00003380


	//   ....[31]....
        /*05fc*/ 	.word	0x00003390


	//   ....[32]....
        /*0600*/ 	.word	0x000033a0


	//   ....[33]....
        /*0604*/ 	.word	0x000033b0


	//   ....[34]....
        /*0608*/ 	.word	0x000033c0


	//   ....[35]....
        /*060c*/ 	.word	0x00003950


	//   ....[36]....
        /*0610*/ 	.word	0x00004120


	//   ....[37]....
        /*0614*/ 	.word	0x00004850


	//   ....[38]....
        /*0618*/ 	.word	0x00004f80


	//   ....[39]....
        /*061c*/ 	.word	0x000053c0


	//   ....[40]....
        /*0620*/ 	.word	0x00005400


	//   ....[41]....
        /*0624*/ 	.word	0x00005560


	//   ....[42]....
        /*0628*/ 	.word	0x00005590


	//   ....[43]....
        /*062c*/ 	.word	0x000059b0


	//   ....[44]....
        /*0630*/ 	.word	0x00005b30


	//   ....[45]....
        /*0634*/ 	.word	0x00005b40


	//   ....[46]....
        /*0638*/ 	.word	0x00005be0


	//   ....[47]....
        /*063c*/ 	.word	0x00007dd0


	//   ....[48]....
        /*0640*/ 	.word	0x00007de0


	//   ....[49]....
        /*0644*/ 	.word	0x00007df0


	//   ....[50]....
        /*0648*/ 	.word	0x00007e00


	//   ....[51]....
        /*064c*/ 	.word	0x00007e10


	//   ....[52]....
        /*0650*/ 	.word	0x00007e20


	//   ....[53]....
        /*0654*/ 	.word	0x00008f80


	//   ....[54]....
        /*0658*/ 	.word	0x00008f90


	//   ....[55]....
        /*065c*/ 	.word	0x00008fa0


	//   ....[56]....
        /*0660*/ 	.word	0x00008fb0


	//   ....[57]....
        /*0664*/ 	.word	0x00008fc0


	//   ....[58]....
        /*0668*/ 	.word	0x00008fd0


	//   ....[59]....
        /*066c*/ 	.word	0x000091f0


	//   ....[60]....
        /*0670*/ 	.word	0x00009430


	//   ....[61]....
        /*0674*/ 	.word	0x00009a60


	//   ....[62]....
        /*0678*/ 	.word	0x0000a070


	//   ....[63]....
        /*067c*/ 	.word	0x0000a8b0


	//   ....[64]....
        /*0680*/ 	.word	0x0000a920


	//   ....[65]....
        /*0684*/ 	.word	0x0000aa40


	//   ....[66]....
        /*0688*/ 	.word	0x0000aa90


	//   ....[67]....
        /*068c*/ 	.word	0x0000ae90


	//   ....[68]....
        /*0690*/ 	.word	0x0000aed0


	//   ....[69]....
        /*0694*/ 	.word	0x0000af50


	//   ....[70]....
        /*0698*/ 	.word	0x0000b010


	//   ....[71]....
        /*069c*/ 	.word	0x0000d400


	//   ....[72]....
        /*06a0*/ 	.word	0x0000d410


	//   ....[73]....
        /*06a4*/ 	.word	0x0000d420


	//   ....[74]....
        /*06a8*/ 	.word	0x0000d430


	//   ....[75]....
        /*06ac*/ 	.word	0x0000d440


	//   ....[76]....
        /*06b0*/ 	.word	0x0000d450


	//   ....[77]....
        /*06b4*/ 	.word	0x0000e5b0


	//   ....[78]....
        /*06b8*/ 	.word	0x0000e5c0


	//   ....[79]....
        /*06bc*/ 	.word	0x0000e5d0


	//   ....[80]....
        /*06c0*/ 	.word	0x0000e5e0


	//   ....[81]....
        /*06c4*/ 	.word	0x0000e5f0


	//   ....[82]....
        /*06c8*/ 	.word	0x0000e600


	//   ....[83]....
        /*06cc*/ 	.word	0x0000e920


	//   ....[84]....
        /*06d0*/ 	.word	0x0000e9e0


	//   ....[85]....
        /*06d4*/ 	.word	0x0000ea00


	//   ....[86]....
        /*06d8*/ 	.word	0x0000ea40


	//   ....[87]....
        /*06dc*/ 	.word	0x0000ea80


	//   ....[88]....
        /*06e0*/ 	.word	0x0000eab0


	//   ....[89]....
        /*06e4*/ 	.word	0x0000ebc0


	//   ....[90]....
        /*06e8*/ 	.word	0x0000f020


	//   ....[91]....
        /*06ec*/ 	.word	0x00010e80


	//   ....[92]....
        /*06f0*/ 	.word	0x00010e90


	//   ....[93]....
        /*06f4*/ 	.word	0x00010eb0


	//   ....[94]....
        /*06f8*/ 	.word	0x00010ed0


	//   ....[95]....
        /*06fc*/ 	.word	0x00010f80


	//   ....[96]....
        /*0700*/ 	.word	0x00010f90


	//   ....[97]....
        /*0704*/ 	.word	0x00012080


	//   ....[98]....
        /*0708*/ 	.word	0x00012090


	//   ....[99]....
        /*070c*/ 	.word	0x000120a0


	//   ....[100]....
        /*0710*/ 	.word	0x000120b0


	//   ....[101]....
        /*0714*/ 	.word	0x000120c0


	//   ....[102]....
        /*0718*/ 	.word	0x000120d0


	//   ....[103]....
        /*071c*/ 	.word	0x000122f0


	//   ....[104]....
        /*0720*/ 	.word	0x00012510


	//   ....[105]....
        /*0724*/ 	.word	0x00012b30


	//   ....[106]....
        /*0728*/ 	.word	0x00013130


	//   ....[107]....
        /*072c*/ 	.word	0x00013a00


	//   ....[108]....
        /*0730*/ 	.word	0x00013a80


	//   ....[109]....
        /*0734*/ 	.word	0x00013b90


	//   ....[110]....
        /*0738*/ 	.word	0x00013be0


	//   ....[111]....
        /*073c*/ 	.word	0x00013f10


	//   ....[112]....
        /*0740*/ 	.word	0x00013f50


	//   ....[113]....
        /*0744*/ 	.word	0x00014010


	//   ....[114]....
        /*0748*/ 	.word	0x00014110


	//   ....[115]....
        /*074c*/ 	.word	0x00015f50


	//   ....[116]....
        /*0750*/ 	.word	0x00015f60


	//   ....[117]....
        /*0754*/ 	.word	0x00015f70


	//   ....[118]....
        /*0758*/ 	.word	0x00015f80


	//   ....[119]....
        /*075c*/ 	.word	0x00015fb0


	//   ....[120]....
        /*0760*/ 	.word	0x00015fd0


	//   ....[121]....
        /*0764*/ 	.word	0x00015ff0


	//   ....[122]....
        /*0768*/ 	.word	0x00016000


	//   ....[123]....
        /*076c*/ 	.word	0x00017080


	//   ....[124]....
        /*0770*/ 	.word	0x000170b0


	//   ....[125]....
        /*0774*/ 	.word	0x000170e0


	//   ....[126]....
        /*0778*/ 	.word	0x00017110


	//   ....[127]....
        /*077c*/ 	.word	0x00017150


	//   ....[128]....
        /*0780*/ 	.word	0x00017180


	//   ....[129]....
        /*0784*/ 	.word	0x000171a0


	//   ....[130]....
        /*0788*/ 	.word	0x000171b0


	//   ....[131]....
        /*078c*/ 	.word	0x000171d0


	//   ....[132]....
        /*0790*/ 	.word	0x000171e0


	//   ....[133]....
        /*0794*/ 	.word	0x00017890


	//   ....[134]....
        /*0798*/ 	.word	0x000178b0


	//   ....[135]....
        /*079c*/ 	.word	0x00017eb0


	//   ....[136]....
        /*07a0*/ 	.word	0x00017ed0


	//   ....[137]....
        /*07a4*/ 	.word	0x000184d0


	//   ....[138]....
        /*07a8*/ 	.word	0x000184e0


	//----- nvinfo : EIATTR_EXIT_INSTR_OFFSETS
	.align		4
.L_390:
        /*07ac*/ 	.byte	0x04, 0x1c
        /*07ae*/ 	.short	(.L_392 - .L_391)


	//   ....[0]....
.L_391:
        /*07b0*/ 	.word	0x000001c0


	//   ....[1]....
        /*07b4*/ 	.word	0x000184f0


	//   ....[2]....
        /*07b8*/ 	.word	0x00018a90


	//   ....[3]....
        /*07bc*/ 	.word	0x00018ae0


	//   ....[4]....
        /*07c0*/ 	.word	0x00018b10


	//   ....[5]....
        /*07c4*/ 	.word	0x00018b70


	//   ....[6]....
        /*07c8*/ 	.word	0x00018e00


	//----- nvinfo : EIATTR_CTAIDZ_USED
	.align		4
.L_392:
        /*07cc*/ 	.byte	0x01, 0x04
	.zero		2


	//----- nvinfo : EIATTR_MAX_THREADS
	.align		4
        /*07d0*/ 	.byte	0x04, 0x05
        /*07d2*/ 	.short	(.L_394 - .L_393)
.L_393:
        /*07d4*/ 	.word	0x00000080
        /*07d8*/ 	.word	0x00000001
        /*07dc*/ 	.word	0x00000001


	//----- nvinfo : EIATTR_CRS_STACK_SIZE
	.align		4
.L_394:
        /*07e0*/ 	.byte	0x04, 0x1e
        /*07e2*/ 	.short	(.L_396 - .L_395)
.L_395:
        /*07e4*/ 	.word	0x00000000
.L_396:


//--------------------- .nv.info._ZN7cutlass13device_kernelIN5flash19enable_sm80_to_sm89INS1_16FlashAttnFwdSm80INS1_25CollectiveMainloopFwdSm80ILi8ELi1ELb1EN4cute5tupleIJNS5_1CILi128EEENS7_ILi96EEES8_EEELi128ENS_10bfloat16_tEfNS_4arch4Sm80ELb0ELb1ELb1ELb1ELb1ELb0ELb1ELb1EEENS1_21CollectiveEpilogueFwdINS6_IJS8_S8_S9_EEENS6_IJNS7_ILi1EEESH_SH_EEESB_SD_Li256ELb1ELb1ELb1ELb0EEENS1_36VarlenDynamicPersistentTileSchedulerILi128ELi96ELi256ELi256ELb1ELb1ELb0ELb1ELb0ELb1EEEEEEEEEvNT_6ParamsE --------------------------
	.section	.nv.info._ZN7cutlass13device_kernelIN5flash19enable_sm80_to_sm89INS1_16FlashAttnFwdSm80INS1_25CollectiveMainloopFwdSm80ILi8ELi1ELb1EN4cute5tupleIJNS5_1CILi128EEENS7_ILi96EEES8_EEELi128ENS_10bfloat16_tEfNS_4arch4Sm80ELb0ELb1ELb1ELb1ELb1ELb0ELb1ELb1EEENS1_21CollectiveEpilogueFwdINS6_IJS8_S8_S9_EEENS6_IJNS7_ILi1EEESH_SH_EEESB_SD_Li256ELb1ELb1ELb1ELb0EEENS1_36VarlenDynamicPersistentTileSchedulerILi128ELi96ELi256ELi256ELb1ELb1ELb0ELb1ELb0ELb1EEEEEEEEEvNT_6ParamsE,"",@"SHT_CUDA_INFO"
	.sectionflags	@""
	.align	4


	//----- nvinfo : EIATTR_CUDA_API_VERSION
	.align		4
        /*0000*/ 	.byte	0x04, 0x37
        /*0002*/ 	.short	(.L_398 - .L_397)
.L_397:
        /*0004*/ 	.word	0x00000082


	//----- nvinfo : EIATTR_SW2861232_WAR
	.align		4
.L_398:
        /*0008*/ 	.byte	0x01, 0x35
	.zero		2


	//----- nvinfo : EIATTR_PARAM_CBANK
	.align		4
        /*000c*/ 	.byte	0x04, 0x0a
        /*000e*/ 	.short	(.L_400 - .L_399)
	.align		4
.L_399:
        /*0010*/ 	.word	index@(.nv.constant0._ZN7cutlass13device_kernelIN5flash19enable_sm80_to_sm89INS1_16FlashAttnFwdSm80INS1_25CollectiveMainloopFwdSm80ILi8ELi1ELb1EN4cute5tupleIJNS5_1CILi128EEENS7_ILi96EEES8_EEELi128ENS_10bfloat16_tEfNS_4arch4Sm80ELb0ELb1ELb1ELb1ELb1ELb0ELb1ELb1EEENS1_21CollectiveEpilogueFwdINS6_IJS8_S8_S9_EEENS6_IJNS7_ILi1EEESH_SH_EEESB_SD_Li256ELb1ELb1ELb1ELb0EEENS1_36VarlenDynamicPersistentTileSchedulerILi128ELi96ELi256ELi256ELb1ELb1ELb0ELb1ELb0ELb1EEEEEEEEEvNT_6ParamsE)
        /*0014*/ 	.short	0x0160
        /*0016*/ 	.short	0x0438


	//----- nvinfo : EIATTR_CBANK_PARAM_SIZE
	.align		4
.L_400:
        /*0018*/ 	.byte	0x03, 0x19
        /*001a*/ 	.short	0x0438


	//----- nvinfo : EIATTR_KPARAM_INFO
	.align		4
        /*001c*/ 	.byte	0x04, 0x17
        /*001e*/ 	.short	(.L_402 - .L_401)
.L_401:
        /*0020*/ 	.word	0x00000000
        /*0024*/ 	.short	0x0000
        /*0026*/ 	.short	0x0000
        /*0028*/ 	.byte	0x00, 0xf0, 0xe1, 0x10


	//----- nvinfo : EIATTR_MAXREG_COUNT
	.align		4
.L_402:
        /*002c*/ 	.byte	0x03, 0x1b
        /*002e*/ 	.short	0x00ff


	//----- nvinfo : EIATTR_NUM_BARRIERS
	.align		4
        /*0030*/ 	.byte	0x02, 0x4c
        /*0032*/ 	.byte	0x06
	.zero		1


	//----- nvinfo : EIATTR_ANNOTATIONS
	.align		4
        /*0034*/ 	.byte	0x04, 0x55
        /*0036*/ 	.short	(.L_404 - .L_403)


	//   ....[0]....
.L_403:
        /* <DEDUP_REMOVED lines=11> */


	//----- nvinfo : EIATTR_MERCURY_ISA_VERSION
	.align		4
.L_404:
        /*00d8*/ 	.byte	0x03, 0x5f
        /*00da*/ 	.short	0x0000


	//----- nvinfo : EIATTR_INT_WARP_WIDE_INSTR_OFFSETS
	.align		4
        /*00dc*/ 	.byte	0x04, 0x31
        /*00de*/ 	.short	(.L_406 - .L_405)


	//   ....[0]....
.L_405:
        /*00e0*/ 	.word	0x00014050


	//   ....[1]....
        /*00e4*/ 	.word	0x000140d0


	//----- nvinfo : EIATTR_COOP_GROUP_MASK_REGIDS
	.align		4
.L_406:
        /*00e8*/ 	.byte	0x04, 0x29
        /*00ea*/ 	.short	(.L_408 - .L_407)


	//   ....[0]....
.L_407:
        /*00ec*/ 	.word	0xffffffff


	//   ....[1]....
        /*00f0*/ 	.word	0xffffffff


	//   ....[2]....
        /*00f4*/ 	.word	0xffffffff


	//   ....[3]....
        /*00f8*/ 	.word	0xffffffff


	//   ....[4]....
        /*00fc*/ 	.word	0xffffffff


	//   ....[5]....
        /*0100*/ 	.word	0xffffffff


	//   ....[6]....
        /*0104*/ 	.word	0xffffffff


	//   ....[7]....
        /*0108*/ 	.word	0xffffffff


	//   ....[8]....
        /*010c*/ 	.word	0xffffffff


	//   ....[9]....
        /*0110*/ 	.word	0xffffffff


	//   ....[10]....
        /*0114*/ 	.word	0xffffffff


	//   ....[11]....
        /*0118*/ 	.word	0xffffffff


	//   ....[12]....
        /*011c*/ 	.word	0xffffffff


	//   ....[13]....
        /*0120*/ 	.word	0xffffffff


	//   ....[14]....
        /*0124*/ 	.word	0xffffffff


	//   ....[15]....
        /*0128*/ 	.word	0xffffffff


	//   ....[16]....
        /*012c*/ 	.word	0xffffffff


	//   ....[17]....
        /*0130*/ 	.word	0xffffffff


	//   ....[18]....
        /*0134*/ 	.word	0xffffffff


	//   ....[19]....
        /*0138*/ 	.word	0xffffffff


	//   ....[20]....
        /*013c*/ 	.word	0xffffffff


	//   ....[21]....
        /*0140*/ 	.word	0xffffffff


	//   ....[22]....
        /*0144*/ 	.word	0xffffffff


	//   ....[23]....
        /*0148*/ 	.word	0xffffffff


	//   ....[24]....
        /*014c*/ 	.word	0xffffffff


	//   ....[25]....
        /*0150*/ 	.word	0xffffffff


	//   ....[26]....
        /*0154*/ 	.word	0xffffffff


	//   ....[27]....
        /*0158*/ 	.word	0xffffffff


	//   ....[28]....
        /*015c*/ 	.word	0xffffffff


	//   ....[29]....
        /*0160*/ 	.word	0xffffffff


	//   ....[30]....
        /*0164*/ 	.word	0xffffffff


	//   ....[31]....
        /*0168*/ 	.word	0xffffffff


	//   ....[32]....
        /*016c*/ 	.word	0xffffffff


	//   ....[33]....
        /*0170*/ 	.word	0xffffffff


	//   ....[34]....
        /*0174*/ 	.word	0xffffffff


	//   ....[35]....
        /*0178*/ 	.word	0xffffffff


	//   ....[36]....
        /*017c*/ 	.word	0xffffffff


	//   ....[37]....
        /*0180*/ 	.word	0xffffffff


	//   ....[38]....
        /*0184*/ 	.word	0xffffffff


	//   ....[39]....
        /*0188*/ 	.word	0xffffffff


	//   ....[40]....
        /*018c*/ 	.word	0xffffffff


	//   ....[41]....
        /*0190*/ 	.word	0xffffffff


	//   ....[42]....
        /*0194*/ 	.word	0xffffffff


	//   ....[43]....
        /*0198*/ 	.word	0xffffffff


	//   ....[44]....
        /*019c*/ 	.word	0xffffffff


	//   ....[45]....
        /*01a0*/ 	.word	0xffffffff


	//   ....[46]....
        /*01a4*/ 	.word	0xffffffff


	//   ....[47]....
        /*01a8*/ 	.word	0xffffffff


	//   ....[48]....
        /*01ac*/ 	.word	0xffffffff


	//   ....[49]....
        /*01b0*/ 	.word	0xffffffff


	//   ....[50]....
        /*01b4*/ 	.word	0xffffffff


	//   ....[51]....
        /*01b8*/ 	.word	0xffffffff


	//   ....[52]....
        /*01bc*/ 	.word	0xffffffff


	//   ....[53]....
        /*01c0*/ 	.word	0xffffffff


	//   ....[54]....
        /*01c4*/ 	.word	0xffffffff


	//   ....[55]....
        /*01c8*/ 	.word	0xffffffff


	//   ....[56]....
        /*01cc*/ 	.word	0xffffffff


	//   ....[57]....
        /*01d0*/ 	.word	0xffffffff


	//   ....[58]....
        /*01d4*/ 	.word	0xffffffff


	//   ....[59]....
        /*01d8*/ 	.word	0xffffffff


	//   ....[60]....
        /*01dc*/ 	.word	0xffffffff


	//   ....[61]....
        /*01e0*/ 	.word	0xffffffff


	//   ....[62]....
        /*01e4*/ 	.word	0xffffffff


	//   ....[63]....
        /*01e8*/ 	.word	0xffffffff


	//   ....[64]....
        /*01ec*/ 	.word	0xffffffff


	//   ....[65]....
        /*01f0*/ 	.word	0xffffffff


	//   ....[66]....
        /*01f4*/ 	.word	0xffffffff


	//   ....[67]....
        /*01f8*/ 	.word	0xffffffff


	//   ....[68]....
        /*01fc*/ 	.word	0xffffffff


	//   ....[69]....
        /*0200*/ 	.word	0xffffffff


	//   ....[70]....
        /*0204*/ 	.word	0xffffffff


	//   ....[71]....
        /*0208*/ 	.word	0xffffffff


	//   ....[72]....
        /*020c*/ 	.word	0xffffffff


	//   ....[73]....
        /*0210*/ 	.word	0xffffffff


	//   ....[74]....
        /*0214*/ 	.word	0xffffffff


	//   ....[75]....
        /*0218*/ 	.word	0xffffffff


	//   ....[76]....
        /*021c*/ 	.word	0xffffffff


	//   ....[77]....
        /*0220*/ 	.word	0xffffffff


	//   ....[78]....
        /*0224*/ 	.word	0xffffffff


	//   ....[79]....
        /*0228*/ 	.word	0xffffffff


	//   ....[80]....
        /*022c*/ 	.word	0xffffffff


	//   ....[81]....
        /*0230*/ 	.word	0xffffffff


	//   ....[82]....
        /*0234*/ 	.word	0xffffffff


	//   ....[83]....
        /*0238*/ 	.word	0xffffffff


	//   ....[84]....
        /*023c*/ 	.word	0xffffffff


	//   ....[85]....
        /*0240*/ 	.word	0xffffffff


	//   ....[86]....
        /*0244*/ 	.word	0xffffffff


	//   ....[87]....
        /*0248*/ 	.word	0xffffffff


	//   ....[88]....
        /*024c*/ 	.word	0xffffffff


	//   ....[89]....
        /*0250*/ 	.word	0xffffffff


	//   ....[90]....
        /*0254*/ 	.word	0xffffffff


	//   ....[91]....
        /*0258*/ 	.word	0xffffffff


	//   ....[92]....
        /*025c*/ 	.word	0xffffffff


	//   ....[93]....
        /*0260*/ 	.word	0xffffffff


	//   ....[94]....
        /*0264*/ 	.word	0xffffffff


	//   ....[95]....
        /*0268*/ 	.word	0xffffffff


	//   ....[96]....
        /*026c*/ 	.word	0xffffffff


	//   ....[97]....
        /*0270*/ 	.word	0xffffffff


	//   ....[98]....
        /*0274*/ 	.word	0xffffffff


	//   ....[99]....
        /*0278*/ 	.word	0xffffffff


	//   ....[100]....
        /*027c*/ 	.word	0xffffffff


	//   ....[101]....
        /*0280*/ 	.word	0xffffffff


	//   ....[102]....
        /*0284*/ 	.word	0xffffffff


	//   ....[103]....
        /*0288*/ 	.word	0xffffffff


	//   ....[104]....
        /*028c*/ 	.word	0xffffffff


	//   ....[105]....
        /*0290*/ 	.word	0xffffffff


	//   ....[106]....
        /*0294*/ 	.word	0xffffffff


	//   ....[107]....
        /*0298*/ 	.word	0xffffffff


	//   ....[108]....
        /*029c*/ 	.word	0xffffffff


	//   ....[109]....
        /*02a0*/ 	.word	0xffffffff


	//   ....[110]....
        /*02a4*/ 	.word	0xffffffff


	//   ....[111]....
        /*02a8*/ 	.word	0xffffffff


	//   ....[112]....
        /*02ac*/ 	.word	0xffffffff


	//   ....[113]....
        /*02b0*/ 	.word	0xffffffff


	//   ....[114]....
        /*02b4*/ 	.word	0xffffffff


	//   ....[115]....
        /*02b8*/ 	.word	0xffffffff


	//   ....[116]....
        /*02bc*/ 	.word	0xffffffff


	//   ....[117]....
        /*02c0*/ 	.word	0xffffffff


	//   ....[118]....
        /*02c4*/ 	.word	0xffffffff


	//   ....[119]....
        /*02c8*/ 	.word	0xffffffff


	//   ....[120]....
        /*02cc*/ 	.word	0xffffffff


	//   ....[121]....
        /*02d0*/ 	.word	0xffffffff


	//   ....[122]....
        /*02d4*/ 	.word	0xffffffff


	//   ....[123]....
        /*02d8*/ 	.word	0xffffffff


	//   ....[124]....
        /*02dc*/ 	.word	0xffffffff


	//   ....[125]....
        /*02e0*/ 	.word	0xffffffff


	//   ....[126]....
        /*02e4*/ 	.word	0xffffffff


	//   ....[127]....
        /*02e8*/ 	.word	0xffffffff


	//   ....[128]....
        /*02ec*/ 	.word	0xffffffff


	//   ....[129]....
        /*02f0*/ 	.word	0xffffffff


	//   ....[130]....
        /*02f4*/ 	.word	0xffffffff


	//   ....[131]....
        /*02f8*/ 	.word	0xffffffff


	//   ....[132]....
        /*02fc*/ 	.word	0xffffffff


	//   ....[133]....
        /*0300*/ 	.word	0xffffffff


	//   ....[134]....
        /*0304*/ 	.word	0xffffffff


	//   ....[135]....
        /*0308*/ 	.word	0xffffffff


	//   ....[136]....
        /*030c*/ 	.word	0xffffffff


	//   ....[137]....
        /*0310*/ 	.word	0xffffffff


	//   ....[138]....
        /*0314*/ 	.word	0xffffffff


	//   ....[139]....
        /*0318*/ 	.word	0xffffffff


	//   ....[140]....
        /*031c*/ 	.word	0xffffffff


	//   ....[141]....
        /*0320*/ 	.word	0xffffffff


	//   ....[142]....
        /*0324*/ 	.word	0xffffffff


	//   ....[143]....
        /*0328*/ 	.word	0xffffffff


	//   ....[144]....
        /*032c*/ 	.word	0xffffffff


	//   ....[145]....
        /*0330*/ 	.word	0xffffffff


	//   ....[146]....
        /*0334*/ 	.word	0xffffffff


	//   ....[147]....
        /*0338*/ 	.word	0xffffffff


	//   ....[148]....
        /*033c*/ 	.word	0xffffffff


	//   ....[149]....
        /*0340*/ 	.word	0xffffffff


	//   ....[150]....
        /*0344*/ 	.word	0xffffffff


	//   ....[151]....
        /*0348*/ 	.word	0xffffffff


	//   ....[152]....
        /*034c*/ 	.word	0xffffffff


	//   ....[153]....
        /*0350*/ 	.word	0xffffffff


	//   ....[154]....
        /*0354*/ 	.word	0xffffffff


	//   ....[155]....
        /*0358*/ 	.word	0xffffffff


	//   ....[156]....
        /*035c*/ 	.word	0xffffffff


	//   ....[157]....
        /*0360*/ 	.word	0xffffffff


	//   ....[158]....
        /*0364*/ 	.word	0xffffffff


	//   ....[159]....
        /*0368*/ 	.word	0xffffffff


	//   ....[160]....
        /*036c*/ 	.word	0xffffffff


	//   ....[161]....
        /*0370*/ 	.word	0xffffffff


	//   ....[162]....
        /*0374*/ 	.word	0xffffffff


	//   ....[163]....
        /*0378*/ 	.word	0xffffffff


	//   ....[164]....
        /*037c*/ 	.word	0xffffffff


	//   ....[165]....
        /*0380*/ 	.word	0xffffffff


	//   ....[166]....
        /*0384*/ 	.word	0xffffffff


	//   ....[167]....
        /*0388*/ 	.word	0xffffffff


	//   ....[168]....
        /*038c*/ 	.word	0xffffffff


	//   ....[169]....
        /*0390*/ 	.word	0xffffffff


	//   ....[170]....
        /*0394*/ 	.word	0xffffffff


	//   ....[171]....
        /*0398*/ 	.word	0xffffffff


	//   ....[172]....
        /*039c*/ 	.word	0xffffffff


	//   ....[173]....
        /*03a0*/ 	.word	0xffffffff


	//   ....[174]....
        /*03a4*/ 	.word	0xffffffff


	//   ....[175]....
        /*03a8*/ 	.word	0xffffffff


	//   ....[176]....
        /*03ac*/ 	.word	0xffffffff


	//   ....[177]....
        /*03b0*/ 	.word	0xffffffff


	//   ....[178]....
        /*03b4*/ 	.word	0xffffffff


	//   ....[179]....
        /*03b8*/ 	.word	0xffffffff


	//   ....[180]....
        /*03bc*/ 	.word	0xffffffff


	//   ....[181]....
        /*03c0*/ 	.word	0xffffffff


	//   ....[182]....
        /*03c4*/ 	.word	0xffffffff


	//   ....[183]....
        /*03c8*/ 	.word	0xffffffff


	//   ....[184]....
        /*03cc*/ 	.word	0xffffffff


	//   ....[185]....
        /*03d0*/ 	.word	0xffffffff


	//   ....[186]....
        /*03d4*/ 	.word	0xffffffff


	//   ....[187]....
        /*03d8*/ 	.word	0xffffffff


	//   ....[188]....
        /*03dc*/ 	.word	0xffffffff


	//   ....[189]....
        /*03e0*/ 	.word	0xffffffff


	//   ....[190]....
        /*03e4*/ 	.word	0xffffffff


	//   ....[191]....
        /*03e8*/ 	.word	0xffffffff


	//   ....[192]....
        /*03ec*/ 	.word	0xffffffff


	//   ....[193]....
        /*03f0*/ 	.word	0xffffffff


	//   ....[194]....
        /*03f4*/ 	.word	0xffffffff


	//   ....[195]....
        /*03f8*/ 	.word	0xffffffff


	//   ....[196]....
        /*03fc*/ 	.word	0xffffffff


	//   ....[197]....
        /*0400*/ 	.word	0xffffffff


	//   ....[198]....
        /*0404*/ 	.word	0xffffffff


	//   ....[199]....
        /*0408*/ 	.word	0xffffffff


	//   ....[200]....
        /*040c*/ 	.word	0xffffffff


	//   ....[201]....
        /*0410*/ 	.word	0xffffffff


	//   ....[202]....
        /*0414*/ 	.word	0xffffffff


	//   ....[203]....
        /*0418*/ 	.word	0xffffffff


	//   ....[204]....
        /*041c*/ 	.word	0xffffffff


	//   ....[205]....
        /*0420*/ 	.word	0xffffffff


	//   ....[206]....
        /*0424*/ 	.word	0xffffffff


	//   ....[207]....
        /*0428*/ 	.word	0xffffffff


	//   ....[208]....
        /*042c*/ 	.word	0xffffffff


	//   ....[209]....
        /*0430*/ 	.word	0xffffffff


	//   ....[210]....
        /*0434*/ 	.word	0xffffffff


	//   ....[211]....
        /*0438*/ 	.word	0xffffffff


	//   ....[212]....
        /*043c*/ 	.word	0xffffffff


	//   ....[213]....
        /*0440*/ 	.word	0xffffffff


	//   ....[214]....
        /*0444*/ 	.word	0xffffffff


	//   ....[215]....
        /*0448*/ 	.word	0xffffffff


	//   ....[216]....
        /*044c*/ 	.word	0xffffffff


	//   ....[217]....
        /*0450*/ 	.word	0xffffffff


	//   ....[218]....
        /*0454*/ 	.word	0xffffffff


	//   ....[219]....
        /*0458*/ 	.word	0xffffffff


	//   ....[220]....
        /*045c*/ 	.word	0xffffffff


	//   ....[221]....
        /*0460*/ 	.word	0xffffffff


	//   ....[222]....
        /*0464*/ 	.word	0xffffffff


	//   ....[223]....
        /*0468*/ 	.word	0xffffffff


	//   ....[224]....
        /*046c*/ 	.word	0xffffffff


	//   ....[225]....
        /*0470*/ 	.word	0xffffffff


	//   ....[226]....
        /*0474*/ 	.word	0xffffffff


	//   ....[227]....
        /*0478*/ 	.word	0xffffffff


	//   ....[228]....
        /*047c*/ 	.word	0xffffffff


	//   ....[229]....
        /*0480*/ 	.word	0xffffffff


	//   ....[230]....
        /*0484*/ 	.word	0xffffffff


	//   ....[231]....
        /*0488*/ 	.word	0xffffffff


	//   ....[232]....
        /*048c*/ 	.word	0xffffffff


	//   ....[233]....
        /*0490*/ 	.word	0xffffffff


	//   ....[234]....
        /*0494*/ 	.word	0xffffffff


	//   ....[235]....
        /*0498*/ 	.word	0xffffffff


	//   ....[236]....
        /*049c*/ 	.word	0xffffffff


	//   ....[237]....
        /*04a0*/ 	.word	0xffffffff


	//   ....[238]....
        /*04a4*/ 	.word	0xffffffff


	//   ....[239]....
        /*04a8*/ 	.word	0xffffffff


	//   ....[240]....
        /*04ac*/ 	.word	0xffffffff


	//   ....[241]....
        /*04b0*/ 	.word	0xffffffff


	//   ....[242]....
        /*04b4*/ 	.word	0xffffffff


	//   ....[243]....
        /*04b8*/ 	.word	0xffffffff


	//   ....[244]....
        /*04bc*/ 	.word	0xffffffff


	//   ....[245]....
        /*04c0*/ 	.word	0xffffffff


	//   ....[246]....
        /*04c4*/ 	.word	0xffffffff


	//   ....[247]....
        /*04c8*/ 	.word	0xffffffff


	//   ....[248]....
        /*04cc*/ 	.word	0xffffffff


	//   ....[249]....
        /*04d0*/ 	.word	0xffffffff


	//   ....[250]....
        /*04d4*/ 	.word	0xffffffff


	//   ....[251]....
        /*04d8*/ 	.word	0xffffffff


	//   ....[252]....
        /*04dc*/ 	.word	0xffffffff


	//   ....[253]....
        /*04e0*/ 	.word	0xffffffff


	//   ....[254]....
        /*04e4*/ 	.word	0xffffffff


	//   ....[255]....
        /*04e8*/ 	.word	0xffffffff


	//   ....[0]....
        /*04ec*/ 	.word	0xffffffff


	//   ....[1]....
        /*04f0*/ 	.word	0xffffffff


	//----- nvinfo : EIATTR_COOP_GROUP_INSTR_OFFSETS
	.align		4
.L_408:
        /*04f4*/ 	.byte	0x04, 0x28
        /*04f6*/ 	.short	(.L_410 - .L_409)


	//   ....[0]....
.L_409:
        /*04f8*/ 	.word	0x00000050


	//   ....[1]....
        /*04fc*/ 	.word	0x000001e0


	//   ....[2]....
        /*0500*/ 	.word	0x00000210


	//   ....[3]....
        /*0504*/ 	.word	0x00000240


	//   ....[4]....
        /*0508*/ 	.word	0x00000270


	//   ....[5]....
        /*050c*/ 	.word	0x000002a0


	//   ....[6]....
        /*0510*/ 	.word	0x000002d0


	//   ....[7]....
        /*0514*/ 	.word	0x00000430


	//   ....[8]....
        /*0518*/ 	.word	0x00000470


	//   ....[9]....
        /*051c*/ 	.word	0x000004a0


	//   ....[10]....
        /*0520*/ 	.word	0x000004d0


	//   ....[11]....
        /*0524*/ 	.word	0x00000500


	//   ....[12]....
        /*0528*/ 	.word	0x00000530


	//   ....[13]....
        /*052c*/ 	.word	0x000005c0


	//   ....[14]....
        /*0530*/ 	.word	0x00000600


	//   ....[15]....
        /*0534*/ 	.word	0x00000620


	//   ....[16]....
        /*0538*/ 	.word	0x00000680


	//   ....[17]....
        /*053c*/ 	.word	0x00002860


	//   ....[18]....
        /*0540*/ 	.word	0x000028a0


	//   ....[19]....
        /*0544*/ 	.word	0x000028e0


	//   ....[20]....
        /*0548*/ 	.word	0x00002910


	//   ....[21]....
        /*054c*/ 	.word	0x00002ad0


	//   ....[22]....
        /*0550*/ 	.word	0x00002af0


	//   ....[23]....
        /*0554*/ 	.word	0x00002b20


	//   ....[24]....
        /*0558*/ 	.word	0x00002be0


	//   ....[25]....
        /*055c*/ 	.word	0x00002d80


	//   ....[26]....
        /*0560*/ 	.word	0x00002da0


	//   ....[27]....
        /*0564*/ 	.word	0x00002dc0


	//   ....[28]....
        /*0568*/ 	.word	0x00002de0


	//   ....[29]....
        /*056c*/ 	.word	0x00002ef0


	//   ....[30]....
        /*0570*/ 	.word	0x00002f10


	//   ....[31]....
        /*0574*/ 	.word	0x000030d0


	//   ....[32]....
        /*0578*/ 	.word	0x000030e0


	//   ....[33]....
        /*057c*/ 	.word	0x00003180


	//   ....[34]....
        /*0580*/ 	.word	0x00003190


	//   ....[35]....
        /*0584*/ 	.word	0x000031b0


	//   ....[36]....
        /*0588*/ 	.word	0x000031c0


	//   ....[37]....
        /*058c*/ 	.word	0x00004570


	//   ....[38]....
        /*0590*/ 	.word	0x00004590


	//   ....[39]....
        /*0594*/ 	.word	0x000045b0


	//   ....[40]....
        /*0598*/ 	.word	0x000045c0


	//   ....[41]....
        /*059c*/ 	.word	0x000046a0


	//   ....[42]....
        /*05a0*/ 	.word	0x000046b0


	//   ....[43]....
        /*05a4*/ 	.word	0x000048e0


	//   ....[44]....
        /*05a8*/ 	.word	0x000052e0


	//   ....[45]....
        /*05ac*/ 	.word	0x00005d20


	//   ....[46]....
        /*05b0*/ 	.word	0x00005d50


	//   ....[47]....
        /*05b4*/ 	.word	0x00005d60


	//   ....[48]....
        /*05b8*/ 	.word	0x00005d90


	//   ....[49]....
        /*05bc*/ 	.word	0x00007640


	//   ....[50]....
        /*05c0*/ 	.word	0x00007660


	//   ....[51]....
        /*05c4*/ 	.word	0x00007720


	//   ....[52]....
        /*05c8*/ 	.word	0x00007730


	//   ....[53]....
        /*05cc*/ 	.word	0x000077a0


	//   ....[54]....
        /*05d0*/ 	.word	0x000077c0


	//   ....[55]....
        /*05d4*/ 	.word	0x000089f0


	//   ....[56]....
        /*05d8*/ 	.word	0x00008a10


	//   ....[57]....
        /*05dc*/ 	.word	0x00008ad0


	//   ....[58]....
        /*05e0*/ 	.word	0x00008ae0


	//   ....[59]....
        /*05e4*/ 	.word	0x00008b50


	//   ....[60]....
        /*05e8*/ 	.word	0x00008b70


	//   ....[61]....
        /*05ec*/ 	.word	0x00008d50


	//   ....[62]....
        /*05f0*/ 	.word	0x000097a0


	//   ....[63]....
        /*05f4*/ 	.word	0x0000a240


	//   ....[64]....
        /*05f8*/ 	.word	0x0000a270


	//   ....[65]....
        /*05fc*/ 	.word	0x0000a280


	//   ....[66]....
        /*0600*/ 	.word	0x0000a2b0


	//   ....[67]....
        /*0604*/ 	.word	0x0000c050


	//   ....[68]....
        /*0608*/ 	.word	0x0000c070


	//   ....[69]....
        /*060c*/ 	.word	0x0000c130


	//   ....[70]....
        /*0610*/ 	.word	0x0000c140


	//   ....[71]....
        /*0614*/ 	.word	0x0000c1b0


	//   ....[72]....
        /*0618*/ 	.word	0x0000c1d0


	//   ....[73]....
        /*061c*/ 	.word	0x0000d400


	//   ....[74]....
        /*0620*/ 	.word	0x0000d420


	//   ....[75]....
        /*0624*/ 	.word	0x0000d4e0


	//   ....[76]....
        /*0628*/ 	.word	0x0000d4f0


	//   ....[77]....
        /*062c*/ 	.word	0x0000d560


	//   ....[78]....
        /*0630*/ 	.word	0x0000d580


	//   ....[79]....
        /*0634*/ 	.word	0x0000d9c0


	//   ....[80]....
        /*0638*/ 	.word	0x0000d9f0


	//   ....[81]....
        /*063c*/ 	.word	0x0000da00


	//   ....[82]....
        /*0640*/ 	.word	0x0000da30


	//   ....[83]....
        /*0644*/ 	.word	0x0000f590


	//   ....[84]....
        /*0648*/ 	.word	0x0000f5a0


	//   ....[85]....
        /*064c*/ 	.word	0x0000f600


	//   ....[86]....
        /*0650*/ 	.word	0x0000f630


	//   ....[87]....
        /*0654*/ 	.word	0x0000f690


	//   ....[88]....
        /*0658*/ 	.word	0x0000f6c0


	//   ....[89]....
        /*065c*/ 	.word	0x000108b0


	//   ....[90]....
        /*0660*/ 	.word	0x000108d0


	//   ....[91]....
        /*0664*/ 	.word	0x00010980


	//   ....[92]....
        /*0668*/ 	.word	0x000109a0


	//   ....[93]....
        /*066c*/ 	.word	0x000109b0


	//   ....[94]....
        /*0670*/ 	.word	0x00010a20


	//   ....[95]....
        /*0674*/ 	.word	0x00010bc0


	//   ....[96]....
        /*0678*/ 	.word	0x00011610


	//   ....[97]....
        /*067c*/ 	.word	0x000120b0


	//   ....[98]....
        /*0680*/ 	.word	0x000120e0


	//   ....[99]....
        /*0684*/ 	.word	0x000120f0


	//   ....[100]....
        /*0688*/ 	.word	0x00012120


	//   ....[101]....
        /*068c*/ 	.word	0x00013a30


	//   ....[102]....
        /*0690*/ 	.word	0x00013a60


	//   ....[103]....
        /*0694*/ 	.word	0x00013a70


	//   ....[104]....
        /*0698*/ 	.word	0x00013aa0


	//   ....[105]....
        /*069c*/ 	.word	0x00014ab0


	//   ....[106]....
        /*06a0*/ 	.word	0x00014ae0


	//   ....[107]....
        /*06a4*/ 	.word	0x00014af0


	//   ....[108]....
        /*06a8*/ 	.word	0x00014b00


	//   ....[109]....
        /*06ac*/ 	.word	0x00014e30


	//   ....[110]....
        /*06b0*/ 	.word	0x00014e50


	//   ....[111]....
        /*06b4*/ 	.word	0x00014f60


	//   ....[112]....
        /*06b8*/ 	.word	0x00014f70


	//   ....[113]....
        /*06bc*/ 	.word	0x00015080


	//   ....[114]....
        /*06c0*/ 	.word	0x000150a0


	//   ....[115]....
        /*06c4*/ 	.word	0x000151b0


	//   ....[116]....
        /*06c8*/ 	.word	0x000151c0


	//   ....[117]....
        /*06cc*/ 	.word	0x000154c0


	//   ....[118]....
        /*06d0*/ 	.word	0x000154e0


	//   ....[119]....
        /*06d4*/ 	.word	0x00015bf0


	//   ....[120]....
        /*06d8*/ 	.word	0x00015c00


	//   ....[121]....
        /*06dc*/ 	.word	0x00016a40


	//   ....[122]....
        /*06e0*/ 	.word	0x00016a60


	//   ....[123]....
        /*06e4*/ 	.word	0x00016b80


	//   ....[124]....
        /*06e8*/ 	.word	0x00016b90


	//   ....[125]....
        /*06ec*/ 	.word	0x00016ca0


	//   ....[126]....
        /*06f0*/ 	.word	0x00016cc0


	//   ....[127]....
        /*06f4*/ 	.word	0x00016dd0


	//   ....[128]....
        /*06f8*/ 	.word	0x00016de0


	//   ....[129]....
        /*06fc*/ 	.word	0x00016f90


	//   ....[130]....
        /*0700*/ 	.word	0x00016fb0


	//   ....[131]....
        /*0704*/ 	.word	0x000170d0


	//   ....[132]....
        /*0708*/ 	.word	0x00017110


	//   ....[133]....
        /*070c*/ 	.word	0x00017140


	//   ....[134]....
        /*0710*/ 	.word	0x00017170


	//   ....[135]....
        /*0714*/ 	.word	0x000171a0


	//   ....[136]....
        /*0718*/ 	.word	0x000171d0


	//   ....[137]....
        /*071c*/ 	.word	0x00017320


	//   ....[138]....
        /*0720*/ 	.word	0x00017360


	//   ....[139]....
        /*0724*/ 	.word	0x00017390


	//   ....[140]....
        /*0728*/ 	.word	0x000173c0


	//   ....[141]....
        /*072c*/ 	.word	0x000173f0


	//   ....[142]....
        /*0730*/ 	.word	0x00017420


	//   ....[143]....
        /*0734*/ 	.word	0x000174b0


	//   ....[144]....
        /*0738*/ 	.word	0x000174f0


	//   ....[145]....
        /*073c*/ 	.word	0x00017500


	//   ....[146]....
        /*0740*/ 	.word	0x00017560


	//   ....[147]....
        /*0744*/ 	.word	0x00017f10


	//   ....[148]....
        /*0748*/ 	.word	0x00017f70


	//   ....[149]....
        /*074c*/ 	.word	0x00017fc0


	//   ....[150]....
        /*0750*/ 	.word	0x00018010


	//   ....[151]....
        /*0754*/ 	.word	0x00018060


	//   ....[152]....
        /*0758*/ 	.word	0x000180d0


	//   ....[153]....
        /*075c*/ 	.word	0x00018120


	//   ....[154]....
        /*0760*/ 	.word	0x00018190


	//   ....[155]....
        /*0764*/ 	.word	0x00018200


	//   ....[156]....
        /*0768*/ 	.word	0x00018270


	//   ....[157]....
        /*076c*/ 	.word	0x000182e0


	//   ....[158]....
        /*0770*/ 	.word	0x00018350


	//   ....[159]....
        /*0774*/ 	.word	0x00018470


	//   ....[160]....
        /*0778*/ 	.word	0x000184d0


	//   ....[161]....
        /*077c*/ 	.word	0x00018610


	//   ....[162]....
        /*0780*/ 	.word	0x00018670


	//   ....[163]....
        /*0784*/ 	.word	0x000186e0


	//   ....[164]....
        /*0788*/ 	.word	0x00018750


	//   ....[165]....
        /*078c*/ 	.word	0x000187a0


	//   ....[166]....
        /*0790*/ 	.word	0x000187e0


	//   ....[167]....
        /*0794*/ 	.word	0x00018830


	//   ....[168]....
        /*0798*/ 	.word	0x00018880


	//   ....[169]....
        /*079c*/ 	.word	0x000188f0


	//   ....[170]....
        /*07a0*/ 	.word	0x00018960


	//   ....[171]....
        /*07a4*/ 	.word	0x00018a80


	//   ....[172]....
        /*07a8*/ 	.word	0x00018ae0


	//   ....[173]....
        /*07ac*/ 	.word	0x00018c20


	//   ....[174]....
        /*07b0*/ 	.word	0x00018c80


	//   ....[175]....
        /*07b4*/ 	.word	0x00018cf0


	//   ....[176]....
        /*07b8*/ 	.word	0x00018d60


	//   ....[177]....
        /*07bc*/ 	.word	0x00018e80


	//   ....[178]....
        /*07c0*/ 	.word	0x00018ee0


	//   ....[179]....
        /*07c4*/ 	.word	0x00019020


	//   ....[180]....
        /*07c8*/ 	.word	0x00019080


	//   ....[181]....
        /*07cc*/ 	.word	0x000190f0


	//   ....[182]....
        /*07d0*/ 	.word	0x00019160


	//   ....[183]....
        /*07d4*/ 	.word	0x000191b0


	//   ....[184]....
        /*07d8*/ 	.word	0x00019200


	//   ....[185]....
        /*07dc*/ 	.word	0x00019250


	//   ....[186]....
        /*07e0*/ 	.word	0x00019290


	//   ....[187]....
        /*07e4*/ 	.word	0x000192f0


	//   ....[188]....
        /*07e8*/ 	.word	0x00019360


	//   ....[189]....
        /*07ec*/ 	.word	0x00019480


	//   ....[190]....
        /*07f0*/ 	.word	0x000194e0


	//   ....[191]....
        /*07f4*/ 	.word	0x00019620


	//   ....[192]....
        /*07f8*/ 	.word	0x00019680


	//   ....[193]....
        /*07fc*/ 	.word	0x000196f0


	//   ....[194]....
        /*0800*/ 	.word	0x00019760


	//   ....[195]....
        /*0804*/ 	.word	0x00019880


	//   ....[196]....
        /*0808*/ 	.word	0x000198e0


	//   ....[197]....
        /*080c*/ 	.word	0x00019a20


	//   ....[198]....
        /*0810*/ 	.word	0x00019a80


	//   ....[199]....
        /*0814*/ 	.word	0x00019ad0


	//   ....[200]....
        /*0818*/ 	.word	0x00019b20


	//   ....[201]....
        /*081c*/ 	.word	0x00019b70


	//   ....[202]....
        /*0820*/ 	.word	0x00019bb0


	//   ....[203]....
        /*0824*/ 	.word	0x00019c10


	//   ....[204]....
        /*0828*/ 	.word	0x00019c80


	//   ....[205]....
        /*082c*/ 	.word	0x00019cf0


	//   ....[206]....
        /*0830*/ 	.word	0x00019e00


	//   ....[207]....
        /*0834*/ 	.word	0x00019e60


	//   ....[208]....
        /*0838*/ 	.word	0x00019f70


	//   ....[209]....
        /*083c*/ 	.word	0x00019fd0


	//   ....[210]....
        /*0840*/ 	.word	0x0001a040


	//   ....[211]....
        /*0844*/ 	.word	0x0001a0b0


	//   ....[212]....
        /*0848*/ 	.word	0x0001a100


	//   ....[213]....
        /*084c*/ 	.word	0x0001a150


	//   ....[214]....
        /*0850*/ 	.word	0x0001a1a0


	//   ....[215]....
        /*0854*/ 	.word	0x0001a1e0


	//   ....[216]....
        /*0858*/ 	.word	0x0001a230


	//   ....[217]....
        /*085c*/ 	.word	0x0001a280


	//   ....[218]....
        /*0860*/ 	.word	0x0001a2d0


	//   ....[219]....
        /*0864*/ 	.word	0x0001a310


	//   ....[220]....
        /*0868*/ 	.word	0x0001a380


	//   ....[221]....
        /*086c*/ 	.word	0x0001a3f0


	//   ....[222]....
        /*0870*/ 	.word	0x0001a460


	//   ....[223]....
        /*0874*/ 	.word	0x0001a4c0


	//   ....[224]....
        /*0878*/ 	.word	0x0001a530


	//   ....[225]....
        /*087c*/ 	.word	0x0001a5a0


	//   ....[226]....
        /*0880*/ 	.word	0x0001a610


	//   ....[227]....
        /*0884*/ 	.word	0x0001a670


	//   ....[228]....
        /*0888*/ 	.word	0x0001a6e0


	//   ....[229]....
        /*088c*/ 	.word	0x0001a750


	//   ....[230]....
        /*0890*/ 	.word	0x0001a7c0


	//   ....[231]....
        /*0894*/ 	.word	0x0001a820


	//   ....[232]....
        /*0898*/ 	.word	0x0001a890


	//   ....[233]....
        /*089c*/ 	.word	0x0001a900


	//   ....[234]....
        /*08a0*/ 	.word	0x0001a970


	//   ....[235]....
        /*08a4*/ 	.word	0x0001a9d0


	//   ....[236]....
        /*08a8*/ 	.word	0x0001aa40


	//   ....[237]....
        /*08ac*/ 	.word	0x0001aab0


	//   ....[238]....
        /*08b0*/ 	.word	0x0001ab20


	//   ....[239]....
        /*08b4*/ 	.word	0x0001ab80


	//   ....[240]....
        /*08b8*/ 	.word	0x0001abf0


	//   ....[241]....
        /*08bc*/ 	.word	0x0001ac60


	//   ....[242]....
        /*08c0*/ 	.word	0x0001acb0


	//   ....[243]....
        /*08c4*/ 	.word	0x0001acf0


	//   ....[244]....
        /*08c8*/ 	.word	0x0001ad40


	//   ....[245]....
        /*08cc*/ 	.word	0x0001ad90


	//   ....[246]....
        /*08d0*/ 	.word	0x0001ade0


	//   ....[247]....
        /*08d4*/ 	.word	0x0001ae50


	//   ....[248]....
        /*08d8*/ 	.word	0x0001aea0


	//   ....[249]....
        /*08dc*/ 	.word	0x0001aef0


	//   ....[250]....
        /*08e0*/ 	.word	0x0001af40


	//   ....[251]....
        /*08e4*/ 	.word	0x0001af90


	//   ....[252]....
        /*08e8*/ 	.word	0x0001afe0


	//   ....[253]....
        /*08ec*/ 	.word	0x0001b050


	//   ....[254]....
        /*08f0*/ 	.word	0x0001b0a0


	//   ....[255]....
        /*08f4*/ 	.word	0x0001b110


	//   ....[0]....
        /*08f8*/ 	.word	0x0001b170


	//   ....[1]....
        /*08fc*/ 	.word	0x0001b1e0


	//----- nvinfo : EIATTR_EXIT_INSTR_OFFSETS
	.align		4
.L_410:
        /*0900*/ 	.byte	0x04, 0x1c
        /*0902*/ 	.short	(.L_412 - .L_411)


	//   ....[0]....
.L_411:
        /*0904*/ 	.word	0x00000fe0


	//   ....[1]....
        /*0908*/ 	.word	0x00017ed0


	//----- nvinfo : EIATTR_MAX_THREADS
	.align		4
.L_412:
        /*090c*/ 	.byte	0x04, 0x05
        /*090e*/ 	.short	(.L_414 - .L_413)
.L_413:
        /*0910*/ 	.word	0x00000100
        /*0914*/ 	.word	0x00000001
        /*0918*/ 	.word	0x00000001


	//----- nvinfo : EIATTR_CRS_STACK_SIZE
	.align		4
.L_414:
        /*091c*/ 	.byte	0x04, 0x1e
        /*091e*/ 	.short	(.L_416 - .L_415)
.L_415:
        /*0920*/ 	.word	0x00000000
.L_416:


//--------------------- .nv.info._ZN7cutlass13device_kernelIN5flash19enable_sm80_to_sm89INS1_16FlashAttnFwdSm80INS1_25CollectiveMainloopFwdSm80ILi8ELi1ELb1EN4cute5tupleIJNS5_1CILi128EEENS7_ILi96EEES8_EEELi128ENS_10bfloat16_tEfNS_4arch4Sm80ELb0ELb1ELb1ELb1ELb1ELb1ELb1ELb1EEENS1_21CollectiveEpilogueFwdINS6_IJS8_S8_S9_EEENS6_IJNS7_ILi1EEESH_SH_EEESB_SD_Li256ELb1ELb1ELb1ELb0EEENS1_36VarlenDynamicPersistentTileSchedulerILi128ELi96ELi256ELi256ELb1ELb1ELb0ELb1ELb0ELb1EEEEEEEEEvNT_6ParamsE --------------------------
	.section	.nv.info._ZN7cutlass13device_kernelIN5flash19enable_sm80_to_sm89INS1_16FlashAttnFwdSm80INS1_25CollectiveMainloopFwdSm80ILi8ELi1ELb1EN4cute5tupleIJNS5_1CILi128EEENS7_ILi96EEES8_EEELi128ENS_10bfloat16_tEfNS_4arch4Sm80ELb0ELb1ELb1ELb1ELb1ELb1ELb1ELb1EEENS1_21CollectiveEpilogueFwdINS6_IJS8_S8_S9_EEENS6_IJNS7_ILi1EEESH_SH_EEESB_SD_Li256ELb1ELb1ELb1ELb0EEENS1_36VarlenDynamicPersistentTileSchedulerILi128ELi96ELi256ELi256ELb1ELb1ELb0ELb1ELb0ELb1EEEEEEEEEvNT_6ParamsE,"",@"SHT_CUDA_INFO"
	.sectionflags	@""
	.align	4


	//----- nvinfo : EIATTR_CUDA_API_VERSION
	.align		4
        /*0000*/ 	.byte	0x04, 0x37
        /*0002*/ 	.short	(.L_418 - .L_417)
.L_417:
        /*0004*/ 	.word	0x00000082


	//----- nvinfo : EIATTR_SW2861232_WAR
	.align		4
.L_418:
        /*0008*/ 	.byte	0x01, 0x35
	.zero		2


	//----- nvinfo : EIATTR_PARAM_CBANK
	.align		4
        /*000c*/ 	.byte	0x04, 0x0a
        /*000e*/ 	.short	(.L_420 - .L_419)
	.align		4
.L_419:
        /*0010*/ 	.word	index@(.nv.constant0._ZN7cutlass13device_kernelIN5flash19enable_sm80_to_sm89INS1_16FlashAttnFwdSm80INS1_25CollectiveMainloopFwdSm80ILi8ELi1ELb1EN4cute5tupleIJNS5_1CILi128EEENS7_ILi96EEES8_EEELi128ENS_10bfloat16_tEfNS_4arch4Sm80ELb0ELb1ELb1ELb1ELb1ELb1ELb1ELb1EEENS1_21CollectiveEpilogueFwdINS6_IJS8_S8_S9_EEENS6_IJNS7_ILi1EEESH_SH_EEESB_SD_Li256ELb1ELb1ELb1ELb0EEENS1_36VarlenDynamicPersistentTileSchedulerILi128ELi96ELi256ELi256ELb1ELb1ELb0ELb1ELb0ELb1EEEEEEEEEvNT_6ParamsE)
        /*0014*/ 	.short	0x0160
        /*0016*/ 	.short	0x0438


	//----- nvinfo : EIATTR_CBANK_PARAM_SIZE
	.align		4
.L_420:
        /*0018*/ 	.byte	0x03, 0x19
        /*001a*/ 	.short	0x0438


	//----- nvinfo : EIATTR_KPARAM_INFO
	.align		4
        /*001c*/ 	.byte	0x04, 0x17
        /*001e*/ 	.short	(.L_422 - .L_421)
.L_421:
        /*0020*/ 	.word	0x00000000
        /*0024*/ 	.short	0x0000
        /*0026*/ 	.short	0x0000
        /*0028*/ 	.byte	0x00, 0xf0, 0xe1, 0x10


	//----- nvinfo : EIATTR_MAXREG_COUNT
	.align		4
.L_422:
        /*002c*/ 	.byte	0x03, 0x1b
        /*002e*/ 	.short	0x00ff


	//----- nvinfo : EIATTR_NUM_BARRIERS
	.align		4
        /*0030*/ 	.byte	0x02, 0x4c
        /*0032*/ 	.byte	0x06
	.zero		1


	//----- nvinfo : EIATTR_ANNOTATIONS
	.align		4
        /*0034*/ 	.byte	0x04, 0x55
        /*0036*/ 	.short	(.L_424 - .L_423)


	//   ....[0]....
.L_423:
        /* <DEDUP_REMOVED lines=60> */


	//----- nvinfo : EIATTR_MERCURY_ISA_VERSION
	.align		4
.L_424:
        /*03e0*/ 	.byte	0x03, 0x5f
        /*03e2*/ 	.short	0x0000


	//----- nvinfo : EIATTR_INT_WARP_WIDE_INSTR_OFFSETS
	.align		4
        /*03e4*/ 	.byte	0x04, 0x31
        /*03e6*/ 	.short	(.L_426 - .L_425)


	//   ....[0]....
.L_425:
        /*03e8*/ 	.word	0x0001f140


	//   ....[1]....
        /*03ec*/ 	.word	0x0001f1c0


	//----- nvinfo : EIATTR_COOP_GROUP_MASK_REGIDS
	.align		4
.L_426:
        /*03f0*/ 	.byte	0x04, 0x29
        /*03f2*/ 	.short	(.L_428 - .L_427)


	//   ....[0]....
.L_427:
        /*03f4*/ 	.word	0xffffffff


	//   ....[1]....
        /*03f8*/ 	.word	0xffffffff


	//   ....[2]....
        /*03fc*/ 	.word	0xffffffff


	//   ....[3]....
        /*0400*/ 	.word	0xffffffff


	//   ....[4]....
        /*0404*/ 	.word	0xffffffff


	//   ....[5]....
        /*0408*/ 	.word	0xffffffff


	//   ....[6]....
        /*040c*/ 	.word	0xffffffff


	//   ....[7]....
        /*0410*/ 	.word	0xffffffff


	//   ....[8]....
        /*0414*/ 	.word	0xffffffff


	//   ....[9]....
        /*0418*/ 	.word	0xffffffff


	//   ....[10]....
        /*041c*/ 	.word	0xffffffff


	//   ....[11]....
        /*0420*/ 	.word	0xffffffff


	//   ....[12]....
        /*0424*/ 	.word	0xffffffff


	//   ....[13]....
        /*0428*/ 	.word	0xffffffff


	//   ....[14]....
        /*042c*/ 	.word	0xffffffff


	//   ....[15]....
        /*0430*/ 	.word	0xffffffff


	//   ....[16]....
        /*0434*/ 	.word	0xffffffff


	//   ....[17]....
        /*0438*/ 	.word	0xffffffff


	//   ....[18]....
        /*043c*/ 	.word	0xffffffff


	//   ....[19]....
        /*0440*/ 	.word	0xffffffff


	//   ....[20]....
        /*0444*/ 	.word	0xffffffff


	//   ....[21]....
        /*0448*/ 	.word	0xffffffff


	//   ....[22]....
        /*044c*/ 	.word	0xffffffff


	//   ....[23]....
        /*0450*/ 	.word	0xffffffff


	//   ....[24]....
        /*0454*/ 	.word	0xffffffff


	//   ....[25]....
        /*0458*/ 	.word	0xffffffff


	//   ....[26]....
        /*045c*/ 	.word	0xffffffff


	//   ....[27]....
        /*0460*/ 	.word	0xffffffff


	//   ....[28]....
        /*0464*/ 	.word	0xffffffff


	//   ....[29]....
        /*0468*/ 	.word	0xffffffff


	//   ....[30]....
        /*046c*/ 	.word	0xffffffff


	//   ....[31]....
        /*0470*/ 	.word	0xffffffff


	//   ....[32]....
        /*0474*/ 	.word	0xffffffff


	//   ....[33]....
        /*0478*/ 	.word	0xffffffff


	//   ....[34]....
        /*047c*/ 	.word	0xffffffff


	//   ....[35]....
        /*0480*/ 	.word	0xffffffff


	//   ....[36]....
        /*0484*/ 	.word	0xffffffff


	//   ....[37]....
        /*0488*/ 	.word	0xffffffff


	//   ....[38]....
        /*048c*/ 	.word	0xffffffff


	//   ....[39]....
        /*0490*/ 	.word	0xffffffff


	//   ....[40]....
        /*0494*/ 	.word	0xffffffff


	//   ....[41]....
        /*0498*/ 	.word	0xffffffff


	//   ....[42]....
        /*049c*/ 	.word	0xffffffff


	//   ....[43]....
        /*04a0*/ 	.word	0xffffffff


	//   ....[44]....
        /*04a4*/ 	.word	0xffffffff


	//   ....[45]....
        /*04a8*/ 	.word	0xffffffff


	//   ....[46]....
        /*04ac*/ 	.word	0xffffffff


	//   ....[47]....
        /*04b0*/ 	.word	0xffffffff


	//   ....[48]....
        /*04b4*/ 	.word	0xffffffff


	//   ....[49]....
        /*04b8*/ 	.word	0xffffffff


	//   ....[50]....
        /*04bc*/ 	.word	0xffffffff


	//   ....[51]....
        /*04c0*/ 	.word	0xffffffff


	//   ....[52]....
        /*04c4*/ 	.word	0xffffffff


	//   ....[53]....
        /*04c8*/ 	.word	0xffffffff


	//   ....[54]....
        /*04cc*/ 	.word	0xffffffff


	//   ....[55]....
        /*04d0*/ 	.word	0xffffffff


	//   ....[56]....
        /*04d4*/ 	.word	0xffffffff


	//   ....[57]....
        /*04d8*/ 	.word	0xffffffff


	//   ....[58]....
        /*04dc*/ 	.word	0xffffffff


	//   ....[59]....
        /*04e0*/ 	.word	0xffffffff


	//   ....[60]....
        /*04e4*/ 	.word	0xffffffff


	//   ....[61]....
        /*04e8*/ 	.word	0xffffffff


	//   ....[62]....
        /*04ec*/ 	.word	0xffffffff


	//   ....[63]....
        /*04f0*/ 	.word	0xffffffff


	//   ....[64]....
        /*04f4*/ 	.word	0xffffffff


	//   ....[65]....
        /*04f8*/ 	.word	0xffffffff


	//   ....[66]....
        /*04fc*/ 	.word	0xffffffff


	//   ....[67]....
        /*0500*/ 	.word	0xffffffff


	//   ....[68]....
        /*0504*/ 	.word	0xffffffff


	//   ....[69]....
        /*0508*/ 	.word	0xffffffff


	//   ....[70]....
        /*050c*/ 	.word	0xffffffff


	//   ....[71]....
        /*0510*/ 	.word	0xffffffff


	//   ....[72]....
        /*0514*/ 	.word	0xffffffff


	//   ....[73]....
        /*0518*/ 	.word	0xffffffff


	//   ....[74]....
        /*051c*/ 	.word	0xffffffff


	//   ....[75]....
        /*0520*/ 	.word	0xffffffff


	//   ....[76]....
        /*0524*/ 	.word	0xffffffff


	//   ....[77]....
        /*0528*/ 	.word	0xffffffff


	//   ....[78]....
        /*052c*/ 	.word	0xffffffff


	//   ....[79]....
        /*0530*/ 	.word	0xffffffff


	//   ....[80]....
        /*0534*/ 	.word	0xffffffff


	//   ....[81]....
        /*0538*/ 	.word	0xffffffff


	//   ....[82]....
        /*053c*/ 	.word	0xffffffff


	//   ....[83]....
        /*0540*/ 	.word	0xffffffff


	//   ....[84]....
        /*0544*/ 	.word	0xffffffff


	//   ....[85]....
        /*0548*/ 	.word	0xffffffff


	//   ....[86]....
        /*054c*/ 	.word	0xffffffff


	//   ....[87]....
        /*0550*/ 	.word	0xffffffff


	//   ....[88]....
        /*0554*/ 	.word	0xffffffff


	//   ....[89]....
        /*0558*/ 	.word	0xffffffff


	//   ....[90]....
        /*055c*/ 	.word	0xffffffff


	//   ....[91]....
        /*0560*/ 	.word	0xffffffff


	//   ....[92]....
        /*0564*/ 	.word	0xffffffff


	//   ....[93]....
        /*0568*/ 	.word	0xffffffff


	//   ....[94]....
        /*056c*/ 	.word	0xffffffff


	//   ....[95]....
        /*0570*/ 	.word	0xffffffff


	//   ....[96]....
        /*0574*/ 	.word	0xffffffff


	//   ....[97]....
        /*0578*/ 	.word	0xffffffff


	//   ....[98]....
        /*057c*/ 	.word	0xffffffff


	//   ....[99]....
        /*0580*/ 	.word	0xffffffff


	//   ....[100]....
        /*0584*/ 	.word	0xffffffff


	//   ....[101]....
        /*0588*/ 	.word	0xffffffff


	//   ....[102]....
        /*058c*/ 	.word	0xffffffff


	//   ....[103]....
        /*0590*/ 	.word	0xffffffff


	//   ....[104]....
        /*0594*/ 	.word	0xffffffff


	//   ....[105]....
        /*0598*/ 	.word	0xffffffff


	//   ....[106]....
        /*059c*/ 	.word	0xffffffff


	//   ....[107]....
        /*05a0*/ 	.word	0xffffffff


	//   ....[108]....
        /*05a4*/ 	.word	0xffffffff


	//   ....[109]....
        /*05a8*/ 	.word	0xffffffff


	//   ....[110]....
        /*05ac*/ 	.word	0xffffffff


	//   ....[111]....
        /*05b0*/ 	.word	0xffffffff


	//   ....[112]....
        /*05b4*/ 	.word	0xffffffff


	//   ....[113]....
        /*05b8*/ 	.word	0xffffffff


	//   ....[114]....
        /*05bc*/ 	.word	0xffffffff


	//   ....[115]....
        /*05c0*/ 	.word	0xffffffff


	//   ....[116]....
        /*05c4*/ 	.word	0xffffffff


	//   ....[117]....
        /*05c8*/ 	.word	0xffffffff


	//   ....[118]....
        /*05cc*/ 	.word	0xffffffff


	//   ....[119]....
        /*05d0*/ 	.word	0xffffffff


	//   ....[120]....
        /*05d4*/ 	.word	0xffffffff


	//   ....[121]....
        /*05d8*/ 	.word	0xffffffff


	//   ....[122]....
        /*05dc*/ 	.word	0xffffffff


	//   ....[123]....
        /*05e0*/ 	.word	0xffffffff


	//   ....[124]....
        /*05e4*/ 	.word	0xffffffff


	//   ....[125]....
        /*05e8*/ 	.word	0xffffffff


	//   ....[126]....
        /*05ec*/ 	.word	0xffffffff


	//   ....[127]....
        /*05f0*/ 	.word	0xffffffff


	//   ....[128]....
        /*05f4*/ 	.word	0xffffffff


	//   ....[129]....
        /*05f8*/ 	.word	0xffffffff


	//   ....[130]....
        /*05fc*/ 	.word	0xffffffff


	//   ....[131]....
        /*0600*/ 	.word	0xffffffff


	//   ....[132]....
        /*0604*/ 	.word	0xffffffff


	//   ....[133]....
        /*0608*/ 	.word	0xffffffff


	//   ....[134]....
        /*060c*/ 	.word	0xffffffff


	//   ....[135]....
        /*0610*/ 	.word	0xffffffff


	//   ....[136]....
        /*0614*/ 	.word	0xffffffff


	//   ....[137]....
        /*0618*/ 	.word	0xffffffff


	//   ....[138]....
        /*061c*/ 	.word	0xffffffff


	//   ....[139]....
        /*0620*/ 	.word	0xffffffff


	//   ....[140]....
        /*0624*/ 	.word	0xffffffff


	//   ....[141]....
        /*0628*/ 	.word	0xffffffff


	//   ....[142]....
        /*062c*/ 	.word	0xffffffff


	//   ....[143]....
        /*0630*/ 	.word	0xffffffff


	//   ....[144]....
        /*0634*/ 	.word	0xffffffff


	//   ....[145]....
        /*0638*/ 	.word	0xffffffff


	//   ....[146]....
        /*063c*/ 	.word	0xffffffff


	//   ....[147]....
        /*0640*/ 	.word	0xffffffff


	//   ....[148]....
        /*0644*/ 	.word	0xffffffff


	//   ....[149]....
        /*0648*/ 	.word	0xffffffff


	//   ....[150]....
        /*064c*/ 	.word	0xffffffff


	//   ....[151]....
        /*0650*/ 	.word	0xffffffff


	//   ....[152]....
        /*0654*/ 	.word	0xffffffff


	//   ....[153]....
        /*0658*/ 	.word	0xffffffff


	//   ....[154]....
        /*065c*/ 	.word	0xffffffff


	//   ....[155]....
        /*0660*/ 	.word	0xffffffff


	//   ....[156]....
        /*0664*/ 	.word	0xffffffff


	//   ....[157]....
        /*0668*/ 	.word	0xffffffff


	//   ....[158]....
        /*066c*/ 	.word	0xffffffff


	//   ....[159]....
        /*0670*/ 	.word	0xffffffff


	//   ....[160]....
        /*0674*/ 	.word	0xffffffff


	//   ....[161]....
        /*0678*/ 	.word	0xffffffff


	//   ....[162]....
        /*067c*/ 	.word	0xffffffff


	//   ....[163]....
        /*0680*/ 	.word	0xffffffff


	//   ....[164]....
        /*0684*/ 	.word	0xffffffff


	//   ....[165]....
        /*0688*/ 	.word	0xffffffff


	//   ....[166]....
        /*068c*/ 	.word	0xffffffff


	//   ....[167]....
        /*0690*/ 	.word	0xffffffff


	//   ....[168]....
        /*0694*/ 	.word	0xffffffff


	//   ....[169]....
        /*0698*/ 	.word	0xffffffff


	//   ....[170]....
        /*069c*/ 	.word	0xffffffff


	//   ....[171]....
        /*06a0*/ 	.word	0xffffffff


	//   ....[172]....
        /*06a4*/ 	.word	0xffffffff


	//   ....[173]....
        /*06a8*/ 	.word	0xffffffff


	//   ....[174]....
        /*06ac*/ 	.word	0xffffffff


	//   ....[175]....
        /*06b0*/ 	.word	0xffffffff


	//   ....[176]....
        /*06b4*/ 	.word	0xffffffff


	//   ....[177]....
        /*06b8*/ 	.word	0xffffffff


	//   ....[178]....
        /*06bc*/ 	.word	0xffffffff


	//   ....[179]....
        /*06c0*/ 	.word	0xffffffff


	//   ....[180]....
        /*06c4*/ 	.word	0xffffffff


	//   ....[181]....
        /*06c8*/ 	.word	0xffffffff


	//   ....[182]....
        /*06cc*/ 	.word	0xffffffff


	//   ....[183]....
        /*06d0*/ 	.word	0xffffffff


	//   ....[184]....
        /*06d4*/ 	.word	0xffffffff


	//   ....[185]....
        /*06d8*/ 	.word	0xffffffff


	//   ....[186]....
        /*06dc*/ 	.word	0xffffffff


	//   ....[187]....
        /*06e0*/ 	.word	0xffffffff


	//   ....[188]....
        /*06e4*/ 	.word	0xffffffff


	//   ....[189]....
        /*06e8*/ 	.word	0xffffffff


	//   ....[190]....
        /*06ec*/ 	.word	0xffffffff


	//   ....[191]....
        /*06f0*/ 	.word	0xffffffff


	//   ....[192]....
        /*06f4*/ 	.word	0xffffffff


	//   ....[193]....
        /*06f8*/ 	.word	0xffffffff


	//   ....[194]....
        /*06fc*/ 	.word	0xffffffff


	//   ....[195]....
        /*0700*/ 	.word	0xffffffff


	//   ....[196]....
        /*0704*/ 	.word	0xffffffff


	//   ....[197]....
        /*0708*/ 	.word	0xffffffff


	//   ....[198]....
        /*070c*/ 	.word	0xffffffff


	//   ....[199]....
        /*0710*/ 	.word	0xffffffff


	//   ....[200]....
        /*0714*/ 	.word	0xffffffff


	//   ....[201]....
        /*0718*/ 	.word	0xffffffff


	//   ....[202]....
        /*071c*/ 	.word	0xffffffff


	//   ....[203]....
        /*0720*/ 	.word	0xffffffff


	//   ....[204]....
        /*0724*/ 	.word	0xffffffff


	//   ....[205]....
        /*0728*/ 	.word	0xffffffff


	//   ....[206]....
        /*072c*/ 	.word	0xffffffff


	//   ....[207]....
        /*0730*/ 	.word	0xffffffff


	//   ....[208]....
        /*0734*/ 	.word	0xffffffff


	//   ....[209]....
        /*0738*/ 	.word	0xffffffff


	//   ....[210]....
        /*073c*/ 	.word	0xffffffff


	//   ....[211]....
        /*0740*/ 	.word	0xffffffff


	//   ....[212]....
        /*0744*/ 	.word	0xffffffff


	//   ....[213]....
        /*0748*/ 	.word	0xffffffff


	//   ....[214]....
        /*074c*/ 	.word	0xffffffff


	//   ....[215]....
        /*0750*/ 	.word	0xffffffff


	//   ....[216]....
        /*0754*/ 	.word	0xffffffff


	//   ....[217]....
        /*0758*/ 	.word	0xffffffff


	//   ....[218]....
        /*075c*/ 	.word	0xffffffff


	//   ....[219]....
        /*0760*/ 	.word	0xffffffff


	//   ....[220]....
        /*0764*/ 	.word	0xffffffff


	//   ....[221]....
        /*0768*/ 	.word	0xffffffff


	//   ....[222]....
        /*076c*/ 	.word	0xffffffff


	//   ....[223]....
        /*0770*/ 	.word	0xffffffff


	//   ....[224]....
        /*0774*/ 	.word	0xffffffff


	//   ....[225]....
        /*0778*/ 	.word	0xffffffff


	//   ....[226]....
        /*077c*/ 	.word	0xffffffff


	//   ....[227]....
        /*0780*/ 	.word	0xffffffff


	//   ....[228]....
        /*0784*/ 	.word	0xffffffff


	//   ....[229]....
        /*0788*/ 	.word	0xffffffff


	//   ....[230]....
        /*078c*/ 	.word	0xffffffff


	//   ....[231]....
        /*0790*/ 	.word	0xffffffff


	//   ....[232]....
        /*0794*/ 	.word	0xffffffff


	//   ....[233]....
        /*0798*/ 	.word	0xffffffff


	//   ....[234]....
        /*079c*/ 	.word	0xffffffff


	//   ....[235]....
        /*07a0*/ 	.word	0xffffffff


	//   ....[236]....
        /*07a4*/ 	.word	0xffffffff


	//   ....[237]....
        /*07a8*/ 	.word	0xffffffff


	//   ....[238]....
        /*07ac*/ 	.word	0xffffffff


	//   ....[239]....
        /*07b0*/ 	.word	0xffffffff


	//   ....[240]....
        /*07b4*/ 	.word	0xffffffff


	//   ....[241]....
        /*07b8*/ 	.word	0xffffffff


	//   ....[242]....
        /*07bc*/ 	.word	0xffffffff


	//   ....[243]....
        /*07c0*/ 	.word	0xffffffff


	//   ....[244]....
        /*07c4*/ 	.word	0xffffffff


	//   ....[245]....
        /*07c8*/ 	.word	0xffffffff


	//   ....[246]....
        /*07cc*/ 	.word	0xffffffff


	//   ....[247]....
        /*07d0*/ 	.word	0xffffffff


	//   ....[248]....
        /*07d4*/ 	.word	0xffffffff


	//   ....[249]....
        /*07d8*/ 	.word	0xffffffff


	//   ....[250]....
        /*07dc*/ 	.word	0xffffffff


	//   ....[251]....
        /*07e0*/ 	.word	0xffffffff


	//   ....[252]....
        /*07e4*/ 	.word	0xffffffff


	//   ....[253]....
        /*07e8*/ 	.word	0xffffffff


	//   ....[254]....
        /*07ec*/ 	.word	0xffffffff


	//   ....[255]....
        /*07f0*/ 	.word	0xffffffff


	//   ....[0]....
        /*07f4*/ 	.word	0xffffffff


	//   ....[1]....
        /*07f8*/ 	.word	0xffffffff


	//   ....[2]....
        /*07fc*/ 	.word	0xffffffff


	//   ....[3]....
        /*0800*/ 	.word	0xffffffff


	//   ....[4]....
        /*0804*/ 	.word	0xffffffff


	//   ....[5]....
        /*0808*/ 	.word	0xffffffff


	//   ....[6]....
        /*080c*/ 	.word	0xffffffff


	//   ....[7]....
        /*0810*/ 	.word	0xffffffff


	//   ....[8]....
        /*0814*/ 	.word	0xffffffff


	//   ....[9]....
        /*0818*/ 	.word	0xffffffff


	//   ....[10]....
        /*081c*/ 	.word	0xffffffff


	//   ....[11]....
        /*0820*/ 	.word	0xffffffff


	//   ....[12]....
        /*0824*/ 	.word	0xffffffff


	//   ....[13]....
        /*0828*/ 	.word	0xffffffff


	//   ....[14]....
        /*082c*/ 	.word	0xffffffff


	//   ....[15]....
        /*0830*/ 	.word	0xffffffff


	//   ....[16]....
        /*0834*/ 	.word	0xffffffff


	//   ....[17]....
        /*0838*/ 	.word	0xffffffff


	//   ....[18]....
        /*083c*/ 	.word	0xffffffff


	//   ....[19]....
        /*0840*/ 	.word	0xffffffff


	//   ....[20]....
        /*0844*/ 	.word	0xffffffff


	//   ....[21]....
        /*0848*/ 	.word	0xffffffff


	//   ....[22]....
        /*084c*/ 	.word	0xffffffff


	//   ....[23]....
        /*0850*/ 	.word	0xffffffff


	//   ....[24]....
        /*0854*/ 	.word	0xffffffff


	//   ....[25]....
        /*0858*/ 	.word	0xffffffff


	//   ....[26]....
        /*085c*/ 	.word	0xffffffff


	//   ....[27]....
        /*0860*/ 	.word	0xffffffff


	//   ....[28]....
        /*0864*/ 	.word	0xffffffff


	//   ....[29]....
        /*0868*/ 	.word	0xffffffff


	//   ....[30]....
        /*086c*/ 	.word	0xffffffff


	//   ....[31]....
        /*0870*/ 	.word	0xffffffff


	//   ....[32]....
        /*0874*/ 	.word	0xffffffff


	//   ....[33]....
        /*0878*/ 	.word	0xffffffff


	//   ....[34]....
        /*087c*/ 	.word	0xffffffff


	//   ....[35]....
        /*0880*/ 	.word	0xffffffff


	//   ....[36]....
        /*0884*/ 	.word	0xffffffff


	//   ....[37]....
        /*0888*/ 	.word	0xffffffff


	//   ....[38]....
        /*088c*/ 	.word	0xffffffff


	//   ....[39]....
        /*0890*/ 	.word	0xffffffff


	//   ....[40]....
        /*0894*/ 	.word	0xffffffff


	//   ....[41]....
        /*0898*/ 	.word	0xffffffff


	//   ....[42]....
        /*089c*/ 	.word	0xffffffff


	//   ....[43]....
        /*08a0*/ 	.word	0xffffffff


	//   ....[44]....
        /*08a4*/ 	.word	0xffffffff


	//   ....[45]....
        /*08a8*/ 	.word	0xffffffff


	//   ....[46]....
        /*08ac*/ 	.word	0xffffffff


	//   ....[47]....
        /*08b0*/ 	.word	0xffffffff


	//   ....[48]....
        /*08b4*/ 	.word	0xffffffff


	//   ....[49]....
        /*08b8*/ 	.word	0xffffffff


	//   ....[50]....
        /*08bc*/ 	.word	0xffffffff


	//   ....[51]....
        /*08c0*/ 	.word	0xffffffff


	//   ....[52]....
        /*08c4*/ 	.word	0xffffffff


	//   ....[53]....
        /*08c8*/ 	.word	0xffffffff


	//   ....[54]....
        /*08cc*/ 	.word	0xffffffff


	//   ....[55]....
        /*08d0*/ 	.word	0xffffffff


	//   ....[56]....
        /*08d4*/ 	.word	0xffffffff


	//   ....[57]....
        /*08d8*/ 	.word	0xffffffff


	//----- nvinfo : EIATTR_COOP_GROUP_INSTR_OFFSETS
	.align		4
.L_428:
        /*08dc*/ 	.byte	0x04, 0x28
        /*08de*/ 	.short	(.L_430 - .L_429)


	//   ....[0]....
.L_429:
        /*08e0*/ 	.word	0x00000050


	//   ....[1]....
        /*08e4*/ 	.word	0x00000200


	//   ....[2]....
        /*08e8*/ 	.word	0x00000230


	//   ....[3]....
        /*08ec*/ 	.word	0x00000260


	//   ....[4]....
        /*08f0*/ 	.word	0x00000290


	//   ....[5]....
        /*08f4*/ 	.word	0x000002c0


	//   ....[6]....
        /*08f8*/ 	.word	0x000002f0


	//   ....[7]....
        /*08fc*/ 	.word	0x00000450


	//   ....[8]....
        /*0900*/ 	.word	0x00000490


	//   ....[9]....
        /*0904*/ 	.word	0x000004c0


	//   ....[10]....
        /*0908*/ 	.word	0x000004f0


	//   ....[11]....
        /*090c*/ 	.word	0x00000520


	//   ....[12]....
        /*0910*/ 	.word	0x00000550


	//   ....[13]....
        /*0914*/ 	.word	0x000005e0


	//   ....[14]....
        /*0918*/ 	.word	0x00000630


	//   ....[15]....
        /*091c*/ 	.word	0x00000650


	//   ....[16]....
        /*0920*/ 	.word	0x000006b0


	//   ....[17]....
        /*0924*/ 	.word	0x00003e70


	//   ....[18]....
        /*0928*/ 	.word	0x00003ec0


	//   ....[19]....
        /*092c*/ 	.word	0x00004690


	//   ....[20]....
        /*0930*/ 	.word	0x000046b0


	//   ....[21]....
        /*0934*/ 	.word	0x00004e00


	//   ....[22]....
        /*0938*/ 	.word	0x00004e10


	//   ....[23]....
        /*093c*/ 	.word	0x00005640


	//   ....[24]....
        /*0940*/ 	.word	0x00005670


	//   ....[25]....
        /*0944*/ 	.word	0x000062c0


	//   ....[26]....
        /*0948*/ 	.word	0x000062f0


	//   ....[27]....
        /*094c*/ 	.word	0x00006ae0


	//   ....[28]....
        /*0950*/ 	.word	0x00006b00


	//   ....[29]....
        /*0954*/ 	.word	0x00007310


	//   ....[30]....
        /*0958*/ 	.word	0x00007340


	//   ....[31]....
        /*095c*/ 	.word	0x00007450


	//   ....[32]....
        /*0960*/ 	.word	0x00007480


	//   ....[33]....
        /*0964*/ 	.word	0x00007550


	//   ....[34]....
        /*0968*/ 	.word	0x00007570


	//   ....[35]....
        /*096c*/ 	.word	0x00007940


	//   ....[36]....
        /*0970*/ 	.word	0x00007960


	//   ....[37]....
        /*0974*/ 	.word	0x00007b20


	//   ....[38]....
        /*0978*/ 	.word	0x00007b50


	//   ....[39]....
        /*097c*/ 	.word	0x00007c20


	//   ....[40]....
        /*0980*/ 	.word	0x00007c50


	//   ....[41]....
        /*0984*/ 	.word	0x00008cb0


	//   ....[42]....
        /*0988*/ 	.word	0x00008ce0


	//   ....[43]....
        /*098c*/ 	.word	0x00008d00


	//   ....[44]....
        /*0990*/ 	.word	0x00008d20


	//   ....[45]....
        /*0994*/ 	.word	0x00008d40


	//   ....[46]....
        /*0998*/ 	.word	0x00008d60


	//   ....[47]....
        /*099c*/ 	.word	0x00008e90


	//   ....[48]....
        /*09a0*/ 	.word	0x00008ef0


	//   ....[49]....
        /*09a4*/ 	.word	0x00008f50


	//   ....[50]....
        /*09a8*/ 	.word	0x00008f70


	//   ....[51]....
        /*09ac*/ 	.word	0x000090e0


	//   ....[52]....
        /*09b0*/ 	.word	0x000090f0


	//   ....[53]....
        /*09b4*/ 	.word	0x00009190


	//   ....[54]....
        /*09b8*/ 	.word	0x000091a0


	//   ....[55]....
        /*09bc*/ 	.word	0x00009460


	//   ....[56]....
        /*09c0*/ 	.word	0x000094d0


	//   ....[57]....
        /*09c4*/ 	.word	0x00009520


	//   ....[58]....
        /*09c8*/ 	.word	0x00009540


	//   ....[59]....
        /*09cc*/ 	.word	0x00009700


	//   ....[60]....
        /*09d0*/ 	.word	0x00009790


	//   ....[61]....
        /*09d4*/ 	.word	0x000097c0


	//   ....[62]....
        /*09d8*/ 	.word	0x00009800


	//   ....[63]....
        /*09dc*/ 	.word	0x000099c0


	//   ....[64]....
        /*09e0*/ 	.word	0x00009a50


	//   ....[65]....
        /*09e4*/ 	.word	0x00009a90


	//   ....[66]....
        /*09e8*/ 	.word	0x00009ad0


	//   ....[67]....
        /*09ec*/ 	.word	0x00009ca0


	//   ....[68]....
        /*09f0*/ 	.word	0x00009d30


	//   ....[69]....
        /*09f4*/ 	.word	0x00009d60


	//   ....[70]....
        /*09f8*/ 	.word	0x00009d80


	//   ....[71]....
        /*09fc*/ 	.word	0x0000baf0


	//   ....[72]....
        /*0a00*/ 	.word	0x0000bb10


	//   ....[73]....
        /*0a04*/ 	.word	0x0000bb30


	//   ....[74]....
        /*0a08*/ 	.word	0x0000bb50


	//   ....[75]....
        /*0a0c*/ 	.word	0x0000bc10


	//   ....[76]....
        /*0a10*/ 	.word	0x0000bc30


	//   ....[77]....
        /*0a14*/ 	.word	0x0000bc50


	//   ....[78]....
        /*0a18*/ 	.word	0x0000bc70


	//   ....[79]....
        /*0a1c*/ 	.word	0x0000be60


	//   ....[80]....
        /*0a20*/ 	.word	0x0000bea0


	//   ....[81]....
        /*0a24*/ 	.word	0x0000beb0


	//   ....[82]....
        /*0a28*/ 	.word	0x0000bec0


	//   ....[83]....
        /*0a2c*/ 	.word	0x0000c030


	//   ....[84]....
        /*0a30*/ 	.word	0x0000c050


	//   ....[85]....
        /*0a34*/ 	.word	0x0000c070


	//   ....[86]....
        /*0a38*/ 	.word	0x0000c090


	//   ....[87]....
        /*0a3c*/ 	.word	0x0000e280


	//   ....[88]....
        /*0a40*/ 	.word	0x0000e2b0


	//   ....[89]....
        /*0a44*/ 	.word	0x0000e2e0


	//   ....[90]....
        /*0a48*/ 	.word	0x0000e2f0


	//   ....[91]....
        /*0a4c*/ 	.word	0x0000e550


	//   ....[92]....
        /*0a50*/ 	.word	0x0000e570


	//   ....[93]....
        /*0a54*/ 	.word	0x0000f6e0


	//   ....[94]....
        /*0a58*/ 	.word	0x0000f700


	//   ....[95]....
        /*0a5c*/ 	.word	0x0000f730


	//   ....[96]....
        /*0a60*/ 	.word	0x0000f740


	//   ....[97]....
        /*0a64*/ 	.word	0x0000f820


	//   ....[98]....
        /*0a68*/ 	.word	0x0000f840


	//   ....[99]....
        /*0a6c*/ 	.word	0x0000fa70


	//   ....[100]....
        /*0a70*/ 	.word	0x00010470


	//   ....[101]....
        /*0a74*/ 	.word	0x00010eb0


	//   ....[102]....
        /*0a78*/ 	.word	0x00010ee0


	//   ....[103]....
        /*0a7c*/ 	.word	0x00010ef0


	//   ....[104]....
        /*0a80*/ 	.word	0x00010f20


	//   ....[105]....
        /*0a84*/ 	.word	0x000127f0


	//   ....[106]....
        /*0a88*/ 	.word	0x00012810


	//   ....[107]....
        /*0a8c*/ 	.word	0x000128c0


	//   ....[108]....
        /*0a90*/ 	.word	0x000128d0


	//   ....[109]....
        /*0a94*/ 	.word	0x000128e0


	//   ....[110]....
        /*0a98*/ 	.word	0x000128f0


	//   ....[111]....
        /*0a9c*/ 	.word	0x00013b90


	//   ....[112]....
        /*0aa0*/ 	.word	0x00013bb0


	//   ....[113]....
        /*0aa4*/ 	.word	0x00013c60


	//   ....[114]....
        /*0aa8*/ 	.word	0x00013c70


	//   ....[115]....
        /*0aac*/ 	.word	0x00013c80


	//   ....[116]....
        /*0ab0*/ 	.word	0x00013c90


	//   ....[117]....
        /*0ab4*/ 	.word	0x00013f00


	//   ....[118]....
        /*0ab8*/ 	.word	0x00014950


	//   ....[119]....
        /*0abc*/ 	.word	0x000153f0


	//   ....[120]....
        /*0ac0*/ 	.word	0x00015420


	//   ....[121]....
        /*0ac4*/ 	.word	0x00015440


	//   ....[122]....
        /*0ac8*/ 	.word	0x00015460


	//   ....[123]....
        /*0acc*/ 	.word	0x00017200


	//   ....[124]....
        /*0ad0*/ 	.word	0x00017220


	//   ....[125]....
        /*0ad4*/ 	.word	0x000172d0


	//   ....[126]....
        /*0ad8*/ 	.word	0x000172e0


	//   ....[127]....
        /*0adc*/ 	.word	0x000172f0


	//   ....[128]....
        /*0ae0*/ 	.word	0x00017300


	//   ....[129]....
        /*0ae4*/ 	.word	0x00018590


	//   ....[130]....
        /*0ae8*/ 	.word	0x000185b0


	//   ....[131]....
        /*0aec*/ 	.word	0x00018660


	//   ....[132]....
        /*0af0*/ 	.word	0x00018670


	//   ....[133]....
        /*0af4*/ 	.word	0x00018680


	//   ....[134]....
        /*0af8*/ 	.word	0x00018690


	//   ....[135]....
        /*0afc*/ 	.word	0x00018b40


	//   ....[136]....
        /*0b00*/ 	.word	0x00018b70


	//   ....[137]....
        /*0b04*/ 	.word	0x00018b90


	//   ....[138]....
        /*0b08*/ 	.word	0x00018bb0


	//   ....[139]....
        /*0b0c*/ 	.word	0x0001a6a0


	//   ....[140]....
        /*0b10*/ 	.word	0x0001a6b0


	//   ....[141]....
        /*0b14*/ 	.word	0x0001a710


	//   ....[142]....
        /*0b18*/ 	.word	0x0001a740


	//   ....[143]....
        /*0b1c*/ 	.word	0x0001a7b0


	//   ....[144]....
        /*0b20*/ 	.word	0x0001a7e0


	//   ....[145]....
        /*0b24*/ 	.word	0x0001b9c0


	//   ....[146]....
        /*0b28*/ 	.word	0x0001b9e0


	//   ....[147]....
        /*0b2c*/ 	.word	0x0001ba70


	//   ....[148]....
        /*0b30*/ 	.word	0x0001ba80


	//   ....[149]....
        /*0b34*/ 	.word	0x0001ba90


	//   ....[150]....
        /*0b38*/ 	.word	0x0001baa0


	//   ....[151]....
        /*0b3c*/ 	.word	0x0001bc90


	//   ....[152]....
        /*0b40*/ 	.word	0x0001c6e0


	//   ....[153]....
        /*0b44*/ 	.word	0x0001d180


	//   ....[154]....
        /*0b48*/ 	.word	0x0001d1b0


	//   ....[155]....
        /*0b4c*/ 	.word	0x0001d1d0


	//   ....[156]....
        /*0b50*/ 	.word	0x0001d1f0


	//   ....[157]....
        /*0b54*/ 	.word	0x0001eb10


	//   ....[158]....
        /*0b58*/ 	.word	0x0001eb40


	//   ....[159]....
        /*0b5c*/ 	.word	0x0001eb50


	//   ....[160]....
        /*0b60*/ 	.word	0x0001eb80


	//   ....[161]....
        /*0b64*/ 	.word	0x0001fc00


	//   ....[162]....
        /*0b68*/ 	.word	0x0001fc10


	//   ....[163]....
        /*0b6c*/ 	.word	0x0001fc30


	//   ....[164]....
        /*0b70*/ 	.word	0x0001fc50


	//   ....[165]....
        /*0b74*/ 	.word	0x0001ff80


	//   ....[166]....
        /*0b78*/ 	.word	0x0001ffa0


	//   ....[167]....
        /*0b7c*/ 	.word	0x00020080


	//   ....[168]....
        /*0b80*/ 	.word	0x00020090


	//   ....[169]....
        /*0b84*/ 	.word	0x00020180


	//   ....[170]....
        /*0b88*/ 	.word	0x000201a0


	//   ....[171]....
        /*0b8c*/ 	.word	0x00020290


	//   ....[172]....
        /*0b90*/ 	.word	0x000202a0


	//   ....[173]....
        /*0b94*/ 	.word	0x00020590


	//   ....[174]....
        /*0b98*/ 	.word	0x000205b0


	//   ....[175]....
        /*0b9c*/ 	.word	0x00020cd0


	//   ....[176]....
        /*0ba0*/ 	.word	0x00020ce0


	//   ....[177]....
        /*0ba4*/ 	.word	0x00021b90


	//   ....[178]....
        /*0ba8*/ 	.word	0x00021bb0


	//   ....[179]....
        /*0bac*/ 	.word	0x00021ca0


	//   ....[180]....
        /*0bb0*/ 	.word	0x00021cb0


	//   ....[181]....
        /*0bb4*/ 	.word	0x00021da0


	//   ....[182]....
        /*0bb8*/ 	.word	0x00021dc0


	//   ....[183]....
        /*0bbc*/ 	.word	0x00021eb0


	//   ....[184]....
        /*0bc0*/ 	.word	0x00021ec0


	//   ....[185]....
        /*0bc4*/ 	.word	0x00022070


	//   ....[186]....
        /*0bc8*/ 	.word	0x00022090


	//   ....[187]....
        /*0bcc*/ 	.word	0x000221c0


	//   ....[188]....
        /*0bd0*/ 	.word	0x00022200


	//   ....[189]....
        /*0bd4*/ 	.word	0x00022230


	//   ....[190]....
        /*0bd8*/ 	.word	0x00022260


	//   ....[191]....
        /*0bdc*/ 	.word	0x00022290


	//   ....[192]....
        /*0be0*/ 	.word	0x000222c0


	//   ....[193]....
        /*0be4*/ 	.word	0x00022430


	//   ....[194]....
        /*0be8*/ 	.word	0x00022470


	//   ....[195]....
        /*0bec*/ 	.word	0x000224a0


	//   ....[196]....
        /*0bf0*/ 	.word	0x000224d0


	//   ....[197]....
        /*0bf4*/ 	.word	0x00022500


	//   ....[198]....
        /*0bf8*/ 	.word	0x00022530


	//   ....[199]....
        /*0bfc*/ 	.word	0x000225c0


	//   ....[200]....
        /*0c00*/ 	.word	0x00022620


	//   ....[201]....
        /*0c04*/ 	.word	0x00022630


	//   ....[202]....
        /*0c08*/ 	.word	0x00022690


	//   ....[203]....
        /*0c0c*/ 	.word	0x000230e0


	//   ....[204]....
        /*0c10*/ 	.word	0x00023130


	//   ....[205]....
        /*0c14*/ 	.word	0x00023190


	//   ....[206]....
        /*0c18*/ 	.word	0x000231f0


	//   ....[207]....
        /*0c1c*/ 	.word	0x00023250


	//   ....[208]....
        /*0c20*/ 	.word	0x000232c0


	//   ....[209]....
        /*0c24*/ 	.word	0x00023310


	//   ....[210]....
        /*0c28*/ 	.word	0x00023370


	//   ....[211]....
        /*0c2c*/ 	.word	0x000233e0


	//   ....[212]....
        /*0c30*/ 	.word	0x00023450


	//   ....[213]....
        /*0c34*/ 	.word	0x000234c0


	//   ....[214]....
        /*0c38*/ 	.word	0x00023530


	//   ....[215]....
        /*0c3c*/ 	.word	0x00023650


	//   ....[216]....
        /*0c40*/ 	.word	0x000236b0


	//   ....[217]....
        /*0c44*/ 	.word	0x000237f0


	//   ....[218]....
        /*0c48*/ 	.word	0x00023850


	//   ....[219]....
        /*0c4c*/ 	.word	0x000238c0


	//   ....[220]....
        /*0c50*/ 	.word	0x00023930


	//   ....[221]....
        /*0c54*/ 	.word	0x00023990


	//   ....[222]....
        /*0c58*/ 	.word	0x000239f0


	//   ....[223]....
        /*0c5c*/ 	.word	0x00023a40


	//   ....[224]....
        /*0c60*/ 	.word	0x00023a80


	//   ....[225]....
        /*0c64*/ 	.word	0x00023af0


	//   ....[226]....
        /*0c68*/ 	.word	0x00023b60


	//   ....[227]....
        /*0c6c*/ 	.word	0x00023c80


	//   ....[228]....
        /*0c70*/ 	.word	0x00023ce0


	//   ....[229]....
        /*0c74*/ 	.word	0x00023e20


	//   ....[230]....
        /*0c78*/ 	.word	0x00023e80


	//   ....[231]....
        /*0c7c*/ 	.word	0x00023ef0


	//   ....[232]....
        /*0c80*/ 	.word	0x00023f60


	//   ....[233]....
        /*0c84*/ 	.word	0x00024080


	//   ....[234]....
        /*0c88*/ 	.word	0x000240e0


	//   ....[235]....
        /*0c8c*/ 	.word	0x00024220


	//   ....[236]....
        /*0c90*/ 	.word	0x00024280


	//   ....[237]....
        /*0c94*/ 	.word	0x000242f0


	//   ....[238]....
        /*0c98*/ 	.word	0x00024360


	//   ....[239]....
        /*0c9c*/ 	.word	0x000243b0


	//   ....[240]....
        /*0ca0*/ 	.word	0x00024400


	//   ....[241]....
        /*0ca4*/ 	.word	0x00024450


	//   ....[242]....
        /*0ca8*/ 	.word	0x00024490


	//   ....[243]....
        /*0cac*/ 	.word	0x00024500


	//   ....[244]....
        /*0cb0*/ 	.word	0x00024570


	//   ....[245]....
        /*0cb4*/ 	.word	0x00024690


	//   ....[246]....
        /*0cb8*/ 	.word	0x000246f0


	//   ....[247]....
        /*0cbc*/ 	.word	0x00024830


	//   ....[248]....
        /*0cc0*/ 	.word	0x00024890


	//   ....[249]....
        /*0cc4*/ 	.word	0x00024900


	//   ....[250]....
        /*0cc8*/ 	.word	0x00024970


	//   ....[251]....
        /*0ccc*/ 	.word	0x00024a90


	//   ....[252]....
        /*0cd0*/ 	.word	0x00024af0


	//   ....[253]....
        /*0cd4*/ 	.word	0x00024c30


	//   ....[254]....
        /*0cd8*/ 	.word	0x00024c90


	//   ....[255]....
        /*0cdc*/ 	.word	0x00024ce0


	//   ....[0]....
        /*0ce0*/ 	.word	0x00024d30


	//   ....[1]....
        /*0ce4*/ 	.word	0x00024d80


	//   ....[2]....
        /*0ce8*/ 	.word	0x00024dc0


	//   ....[3]....
        /*0cec*/ 	.word	0x00024e30


	//   ....[4]....
        /*0cf0*/ 	.word	0x00024e90


	//   ....[5]....
        /*0cf4*/ 	.word	0x00024f00


	//   ....[6]....
        /*0cf8*/ 	.word	0x00024fe0


	//   ....[7]....
        /*0cfc*/ 	.word	0x00025040


	//   ....[8]....
        /*0d00*/ 	.word	0x00025120


	//   ....[9]....
        /*0d04*/ 	.word	0x00025180


	//   ....[10]....
        /*0d08*/ 	.word	0x000251f0


	//   ....[11]....
        /*0d0c*/ 	.word	0x00025260


	//   ....[12]....
        /*0d10*/ 	.word	0x000252b0


	//   ....[13]....
        /*0d14*/ 	.word	0x00025300


	//   ....[14]....
        /*0d18*/ 	.word	0x00025350


	//   ....[15]....
        /*0d1c*/ 	.word	0x00025390


	//   ....[16]....
        /*0d20*/ 	.word	0x000253f0


	//   ....[17]....
        /*0d24*/ 	.word	0x00025450


	//   ....[18]....
        /*0d28*/ 	.word	0x000254a0


	//   ....[19]....
        /*0d2c*/ 	.word	0x000254e0


	//   ....[20]....
        /*0d30*/ 	.word	0x00025550


	//   ....[21]....
        /*0d34*/ 	.word	0x000255c0


	//   ....[22]....
        /*0d38*/ 	.word	0x00025630


	//   ....[23]....
        /*0d3c*/ 	.word	0x00025690


	//   ....[24]....
        /*0d40*/ 	.word	0x00025700


	//   ....[25]....
        /*0d44*/ 	.word	0x00025770


	//   ....[26]....
        /*0d48*/ 	.word	0x000257e0


	//   ....[27]....
        /*0d4c*/ 	.word	0x00025840


	//   ....[28]....
        /*0d50*/ 	.word	0x000258b0


	//   ....[29]....
        /*0d54*/ 	.word	0x00025920


	//   ....[30]....
        /*0d58*/ 	.word	0x00025990


	//   ....[31]....
        /*0d5c*/ 	.word	0x000259f0


	//   ....[32]....
        /*0d60*/ 	.word	0x00025a60


	//   ....[33]....
        /*0d64*/ 	.word	0x00025ad0


	//   ....[34]....
        /*0d68*/ 	.word	0x00025b40


	//   ....[35]....
        /*0d6c*/ 	.word	0x00025ba0


	//   ....[36]....
        /*0d70*/ 	.word	0x00025c10


	//   ....[37]....
        /*0d74*/ 	.word	0x00025c80


	//   ....[38]....
        /*0d78*/ 	.word	0x00025cf0


	//   ....[39]....
        /*0d7c*/ 	.word	0x00025d50


	//   ....[40]....
        /*0d80*/ 	.word	0x00025dc0


	//   ....[41]....
        /*0d84*/ 	.word	0x00025e30


	//   ....[42]....
        /*0d88*/ 	.word	0x00025e80


	//   ....[43]....
        /*0d8c*/ 	.word	0x00025ec0


	//   ....[44]....
        /*0d90*/ 	.word	0x00025f10


	//   ....[45]....
        /*0d94*/ 	.word	0x00025f60


	//   ....[46]....
        /*0d98*/ 	.word	0x00025fb0


	//   ....[47]....
        /*0d9c*/ 	.word	0x00026020


	//   ....[48]....
        /*0da0*/ 	.word	0x00026070


	//   ....[49]....
        /*0da4*/ 	.word	0x000260b0


	//   ....[50]....
        /*0da8*/ 	.word	0x00026100


	//   ....[51]....
        /*0dac*/ 	.word	0x00026150


	//   ....[52]....
        /*0db0*/ 	.word	0x000261a0


	//   ....[53]....
        /*0db4*/ 	.word	0x00026210


	//   ....[54]....
        /*0db8*/ 	.word	0x00026260


	//   ....[55]....
        /*0dbc*/ 	.word	0x000262c0


	//   ....[56]....
        /*0dc0*/ 	.word	0x00026320


	//   ....[57]....
        /*0dc4*/ 	.word	0x00026390


	//----- nvinfo : EIATTR_EXIT_INSTR_OFFSETS
	.align		4
.L_430:
        /*0dc8*/ 	.byte	0x04, 0x1c
        /*0dca*/ 	.short	(.L_432 - .L_431)


	//   ....[0]....
.L_431:
        /*0dcc*/ 	.word	0x000010d0


	//   ....[1]....
        /*0dd0*/ 	.word	0x000230b0


	//----- nvinfo : EIATTR_MAX_THREADS
	.align		4
.L_432:
        /*0dd4*/ 	.byte	0x04, 0x05
        /*0dd6*/ 	.short	(.L_434 - .L_433)
.L_433:
        /*0dd8*/ 	.word	0x00000100
        /*0ddc*/ 	.word	0x00000001
        /*0de0*/ 	.word	0x00000001


	//----- nvinfo : EIATTR_CRS_STACK_SIZE
	.align		4
.L_434:
        /*0de4*/ 	.byte	0x04, 0x1e
        /*0de6*/ 	.short	(.L_436 - .L_435)
.L_435:
        /*0de8*/ 	.word	0x00000000
.L_436:


//--------------------- .nv.info._ZN7cutlass13device_kernelIN5flash19enable_sm80_to_sm89INS1_16FlashAttnFwdSm80INS1_25CollectiveMainloopFwdSm80ILi4ELi1ELb0EN4cute5tupleIJNS5_1CILi128EEENS7_ILi64EEES8_EEELi128ENS_10bfloat16_tEfNS_4arch4Sm80ELb1ELb0ELb1ELb0ELb1ELb0ELb1ELb1EEENS1_21CollectiveEpilogueFwdINS6_IJS8_S8_S9_EEENS6_IJNS7_ILi1EEESH_SH_EEESB_SD_Li128ELb0ELb1ELb1ELb0EEENS1_30DynamicPersistentTileSchedulerILi128ELi128ELb1ELb1ELb0EEEEEEEEEvNT_6ParamsE --------------------------
	.section	.nv.info._ZN7cutlass13device_kernelIN5flash19enable_sm80_to_sm89INS1_16FlashAttnFwdSm80INS1_25CollectiveMainloopFwdSm80ILi4ELi1ELb0EN4cute5tupleIJNS5_1CILi128EEENS7_ILi64EEES8_EEELi128ENS_10bfloat16_tEfNS_4arch4Sm80ELb1ELb0ELb1ELb0ELb1ELb0ELb1ELb1EEENS1_21CollectiveEpilogueFwdINS6_IJS8_S8_S9_EEENS6_IJNS7_ILi1EEESH_SH_EEESB_SD_Li128ELb0ELb1ELb1ELb0EEENS1_30DynamicPersistentTileSchedulerILi128ELi128ELb1ELb1ELb0EEEEEEEEEvNT_6ParamsE,"",@"SHT_CUDA_INFO"
	.sectionflags	@""
	.align	4


	//----- nvinfo : EIATTR_CUDA_API_VERSION
	.align		4
        /*0000*/ 	.byte	0x04, 0x37
        /*0002*/ 	.short	(.L_438 - .L_437)
.L_437:
        /*0004*/ 	.word	0x00000082


	//----- nvinfo : EIATTR_SW2861232_WAR
	.align		4
.L_438:
        /*0008*/ 	.byte	0x01, 0x35
	.zero		2


	//----- nvinfo : EIATTR_PARAM_CBANK
	.align		4
        /*000c*/ 	.byte	0x04, 0x0a
        /*000e*/ 	.short	(.L_440 - .L_439)
	.align		4
.L_439:
        /*0010*/ 	.word	index@(.nv.constant0._ZN7cutlass13device_kernelIN5flash19enable_sm80_to_sm89INS1_16FlashAttnFwdSm80INS1_25CollectiveMainloopFwdSm80ILi4ELi1ELb0EN4cute5tupleIJNS5_1CILi128EEENS7_ILi64EEES8_EEELi128ENS_10bfloat16_tEfNS_4arch4Sm80ELb1ELb0ELb1ELb0ELb1ELb0ELb1ELb1EEENS1_21CollectiveEpilogueFwdINS6_IJS8_S8_S9_EEENS6_IJNS7_ILi1EEESH_SH_EEESB_SD_Li128ELb0ELb1ELb1ELb0EEENS1_30DynamicPersistentTileSchedulerILi128ELi128ELb1ELb1ELb0EEEEEEEEEvNT_6ParamsE)
        /*0014*/ 	.short	0x0160
        /*0016*/ 	.short	0x0428


	//----- nvinfo : EIATTR_CBANK_PARAM_SIZE
	.align		4
.L_440:
        /*0018*/ 	.byte	0x03, 0x19
        /*001a*/ 	.short	0x0428


	//----- nvinfo : EIATTR_KPARAM_INFO
	.align		4
        /*001c*/ 	.byte	0x04, 0x17
        /*001e*/ 	.short	(.L_442 - .L_441)
.L_441:
        /*0020*/ 	.word	0x00000000
        /*0024*/ 	.short	0x0000
        /*0026*/ 	.short	0x0000
        /*0028*/ 	.byte	0x00, 0xf0, 0xa1, 0x10


	//----- nvinfo : EIATTR_MAXREG_COUNT
	.align		4
.L_442:
        /*002c*/ 	.byte	0x03, 0x1b
        /*002e*/ 	.short	0x00ff


	//----- nvinfo : EIATTR_NUM_BARRIERS
	.align		4
        /*0030*/ 	.byte	0x02, 0x4c
        /*0032*/ 	.byte	0x06
	.zero		1


	//----- nvinfo : EIATTR_ANNOTATIONS
	.align		4
        /*0034*/ 	.byte	0x04, 0x55
        /*0036*/ 	.short	(.L_444 - .L_443)


	//   ....[0]....
.L_443:
        /* <DEDUP_REMOVED lines=127> */


	//----- nvinfo : EIATTR_MERCURY_ISA_VERSION
	.align		4
.L_444:
        /*0810*/ 	.byte	0x03, 0x5f
        /*0812*/ 	.short	0x0000


	//----- nvinfo : EIATTR_INT_WARP_WIDE_INSTR_OFFSETS
	.align		4
        /*0814*/ 	.byte	0x04, 0x31
        /*0816*/ 	.short	(.L_446 - .L_445)


	//   ....[0]....
.L_445:
        /*0818*/ 	.word	0x000117d0


	//   ....[1]....
        /*081c*/ 	.word	0x00011870


	//----- nvinfo : EIATTR_COOP_GROUP_MASK_REGIDS
	.align		4
.L_446:
        /*0820*/ 	.byte	0x04, 0x29
        /*0822*/ 	.short	(.L_448 - .L_447)


	//   ....[0]....
.L_447:
        /*0824*/ 	.word	0xffffffff


	//   ....[1]....
        /*0828*/ 	.word	0xffffffff


	//   ....[2]....
        /*082c*/ 	.word	0xffffffff


	//   ....[3]....
        /*0830*/ 	.word	0xffffffff


	//   ....[4]....
        /*0834*/ 	.word	0xffffffff


	//   ....[5]....
        /*0838*/ 	.word	0xffffffff


	//   ....[6]....
        /*083c*/ 	.word	0xffffffff


	//   ....[7]....
        /*0840*/ 	.word	0xffffffff


	//   ....[8]....
        /*0844*/ 	.word	0xffffffff


	//   ....[9]....
        /*0848*/ 	.word	0xffffffff


	//   ....[10]....
        /*084c*/ 	.word	0xffffffff


	//   ....[11]....
        /*0850*/ 	.word	0xffffffff


	//   ....[12]....
        /*0854*/ 	.word	0xffffffff


	//   ....[13]....
        /*0858*/ 	.word	0xffffffff


	//   ....[14]....
        /*085c*/ 	.word	0xffffffff


	//   ....[15]....
        /*0860*/ 	.word	0xffffffff


	//   ....[16]....
        /*0864*/ 	.word	0xffffffff


	//   ....[17]....
        /*0868*/ 	.word	0xffffffff


	//   ....[18]....
        /*086c*/ 	.word	0xffffffff


	//   ....[19]....
        /*0870*/ 	.word	0xffffffff


	//   ....[20]....
        /*0874*/ 	.word	0xffffffff


	//   ....[21]....
        /*0878*/ 	.word	0xffffffff


	//   ....[22]....
        /*087c*/ 	.word	0xffffffff


	//   ....[23]....
        /*0880*/ 	.word	0xffffffff


	//   ....[24]....
        /*0884*/ 	.word	0xffffffff


	//   ....[25]....
        /*0888*/ 	.word	0xffffffff


	//   ....[26]....
        /*088c*/ 	.word	0xffffffff


	//   ....[27]....
        /*0890*/ 	.word	0xffffffff


	//   ....[28]....
        /*0894*/ 	.word	0xffffffff


	//   ....[29]....
        /*0898*/ 	.word	0xffffffff


	//   ....[30]....
        /*089c*/ 	.word	0xffffffff


	//   ....[31]....
        /*08a0*/ 	.word	0xffffffff


	//   ....[32]....
        /*08a4*/ 	.word	0xffffffff


	//   ....[33]....
        /*08a8*/ 	.word	0xffffffff


	//   ....[34]....
        /*08ac*/ 	.word	0xffffffff


	//   ....[35]....
        /*08b0*/ 	.word	0xffffffff


	//   ....[36]....
        /*08b4*/ 	.word	0xffffffff


	//   ....[37]....
        /*08b8*/ 	.word	0xffffffff


	//   ....[38]....
        /*08bc*/ 	.word	0xffffffff


	//   ....[39]....
        /*08c0*/ 	.word	0xffffffff


	//   ....[40]....
        /*08c4*/ 	.word	0xffffffff


	//   ....[41]....
        /*08c8*/ 	.word	0xffffffff


	//   ....[42]....
        /*08cc*/ 	.word	0xffffffff


	//   ....[43]....
        /*08d0*/ 	.word	0xffffffff


	//   ....[44]....
        /*08d4*/ 	.word	0xffffffff


	//   ....[45]....
        /*08d8*/ 	.word	0xffffffff


	//   ....[46]....
        /*08dc*/ 	.word	0xffffffff


	//   ....[47]....
        /*08e0*/ 	.word	0xffffffff


	//   ....[48]....
        /*08e4*/ 	.word	0xffffffff


	//   ....[49]....
        /*08e8*/ 	.word	0xffffffff


	//   ....[50]....
        /*08ec*/ 	.word	0xffffffff


	//   ....[51]....
        /*08f0*/ 	.word	0xffffffff


	//   ....[52]....
        /*08f4*/ 	.word	0xffffffff


	//   ....[53]....
        /*08f8*/ 	.word	0xffffffff


	//   ....[54]....
        /*08fc*/ 	.word	0xffffffff


	//   ....[55]....
        /*0900*/ 	.word	0xffffffff


	//   ....[56]....
        /*0904*/ 	.word	0xffffffff


	//   ....[57]....
        /*0908*/ 	.word	0xffffffff


	//   ....[58]....
        /*090c*/ 	.word	0xffffffff


	//   ....[59]....
        /*0910*/ 	.word	0xffffffff


	//   ....[60]....
        /*0914*/ 	.word	0xffffffff


	//   ....[61]....
        /*0918*/ 	.word	0xffffffff


	//   ....[62]....
        /*091c*/ 	.word	0xffffffff


	//   ....[63]....
        /*0920*/ 	.word	0xffffffff


	//   ....[64]....
        /*0924*/ 	.word	0xffffffff


	//   ....[65]....
        /*0928*/ 	.word	0xffffffff


	//   ....[66]....
        /*092c*/ 	.word	0xffffffff


	//   ....[67]....
        /*0930*/ 	.word	0xffffffff


	//   ....[68]....
        /*0934*/ 	.word	0xffffffff


	//   ....[69]....
        /*0938*/ 	.word	0xffffffff


	//   ....[70]....
        /*093c*/ 	.word	0xffffffff


	//   ....[71]....
        /*0940*/ 	.word	0xffffffff


	//   ....[72]....
        /*0944*/ 	.word	0xffffffff


	//   ....[73]....
        /*0948*/ 	.word	0xffffffff


	//   ....[74]....
        /*094c*/ 	.word	0xffffffff


	//   ....[75]....
        /*0950*/ 	.word	0xffffffff


	//   ....[76]....
        /*0954*/ 	.word	0xffffffff


	//   ....[77]....
        /*0958*/ 	.word	0xffffffff


	//   ....[78]....
        /*095c*/ 	.word	0xffffffff


	//   ....[79]....
        /*0960*/ 	.word	0xffffffff


	//   ....[80]....
        /*0964*/ 	.word	0xffffffff


	//   ....[81]....
        /*0968*/ 	.word	0xffffffff


	//   ....[82]....
        /*096c*/ 	.word	0xffffffff


	//   ....[83]....
        /*0970*/ 	.word	0xffffffff


	//   ....[84]....
        /*0974*/ 	.word	0xffffffff


	//   ....[85]....
        /*0978*/ 	.word	0xffffffff


	//   ....[86]....
        /*097c*/ 	.word	0xffffffff


	//   ....[87]....
        /*0980*/ 	.word	0xffffffff


	//   ....[88]....
        /*0984*/ 	.word	0xffffffff


	//   ....[89]....
        /*0988*/ 	.word	0xffffffff


	//   ....[90]....
        /*098c*/ 	.word	0xffffffff


	//   ....[91]....
        /*0990*/ 	.word	0xffffffff


	//   ....[92]....
        /*0994*/ 	.word	0xffffffff


	//   ....[93]....
        /*0998*/ 	.word	0xffffffff


	//   ....[94]....
        /*099c*/ 	.word	0xffffffff


	//   ....[95]....
        /*09a0*/ 	.word	0xffffffff


	//   ....[96]....
        /*09a4*/ 	.word	0xffffffff


	//   ....[97]....
        /*09a8*/ 	.word	0xffffffff


	//   ....[98]....
        /*09ac*/ 	.word	0xffffffff


	//   ....[99]....
        /*09b0*/ 	.word	0xffffffff


	//   ....[100]....
        /*09b4*/ 	.word	0xffffffff


	//   ....[101]....
        /*09b8*/ 	.word	0xffffffff


	//   ....[102]....
        /*09bc*/ 	.word	0xffffffff


	//   ....[103]....
        /*09c0*/ 	.word	0xffffffff


	//   ....[104]....
        /*09c4*/ 	.word	0xffffffff


	//   ....[105]....
        /*09c8*/ 	.word	0xffffffff


	//   ....[106]....
        /*09cc*/ 	.word	0xffffffff


	//   ....[107]....
        /*09d0*/ 	.word	0xffffffff


	//   ....[108]....
        /*09d4*/ 	.word	0xffffffff


	//   ....[109]....
        /*09d8*/ 	.word	0xffffffff


	//   ....[110]....
        /*09dc*/ 	.word	0xffffffff


	//   ....[111]....
        /*09e0*/ 	.word	0xffffffff


	//   ....[112]....
        /*09e4*/ 	.word	0xffffffff


	//   ....[113]....
        /*09e8*/ 	.word	0xffffffff


	//   ....[114]....
        /*09ec*/ 	.word	0xffffffff


	//   ....[115]....
        /*09f0*/ 	.word	0xffffffff


	//   ....[116]....
        /*09f4*/ 	.word	0xffffffff


	//   ....[117]....
        /*09f8*/ 	.word	0xffffffff


	//   ....[118]....
        /*09fc*/ 	.word	0xffffffff


	//   ....[119]....
        /*0a00*/ 	.word	0xffffffff


	//   ....[120]....
        /*0a04*/ 	.word	0xffffffff


	//   ....[121]....
        /*0a08*/ 	.word	0xffffffff


	//   ....[122]....
        /*0a0c*/ 	.word	0xffffffff


	//   ....[123]....
        /*0a10*/ 	.word	0xffffffff


	//   ....[124]....
        /*0a14*/ 	.word	0xffffffff


	//   ....[125]....
        /*0a18*/ 	.word	0xffffffff


	//   ....[126]....
        /*0a1c*/ 	.word	0xffffffff


	//   ....[127]....
        /*0a20*/ 	.word	0xffffffff


	//   ....[128]....
        /*0a24*/ 	.word	0xffffffff


	//   ....[129]....
        /*0a28*/ 	.word	0xffffffff


	//   ....[130]....
        /*0a2c*/ 	.word	0xffffffff


	//   ....[131]....
        /*0a30*/ 	.word	0xffffffff


	//   ....[132]....
        /*0a34*/ 	.word	0xffffffff


	//   ....[133]....
        /*0a38*/ 	.word	0xffffffff


	//   ....[134]....
        /*0a3c*/ 	.word	0xffffffff


	//   ....[135]....
        /*0a40*/ 	.word	0xffffffff


	//   ....[136]....
        /*0a44*/ 	.word	0xffffffff


	//   ....[137]....
        /*0a48*/ 	.word	0xffffffff


	//   ....[138]....
        /*0a4c*/ 	.word	0xffffffff


	//   ....[139]....
        /*0a50*/ 	.word	0xffffffff


	//   ....[140]....
        /*0a54*/ 	.word	0xffffffff


	//   ....[141]....
        /*0a58*/ 	.word	0xffffffff


	//   ....[142]....
        /*0a5c*/ 	.word	0xffffffff


	//   ....[143]....
        /*0a60*/ 	.word	0xffffffff


	//   ....[144]....
        /*0a64*/ 	.word	0xffffffff


	//   ....[145]....
        /*0a68*/ 	.word	0xffffffff


	//   ....[146]....
        /*0a6c*/ 	.word	0xffffffff


	//   ....[147]....
        /*0a70*/ 	.word	0xffffffff


	//   ....[148]....
        /*0a74*/ 	.word	0xffffffff


	//   ....[149]....
        /*0a78*/ 	.word	0xffffffff


	//   ....[150]....
        /*0a7c*/ 	.word	0xffffffff


	//   ....[151]....
        /*0a80*/ 	.word	0xffffffff


	//   ....[152]....
        /*0a84*/ 	.word	0xffffffff


	//   ....[153]....
        /*0a88*/ 	.word	0xffffffff


	//   ....[154]....
        /*0a8c*/ 	.word	0xffffffff


	//   ....[155]....
        /*0a90*/ 	.word	0xffffffff


	//   ....[156]....
        /*0a94*/ 	.word	0xffffffff


	//   ....[157]....
        /*0a98*/ 	.word	0xffffffff


	//   ....[158]....
        /*0a9c*/ 	.word	0xffffffff


	//   ....[159]....
        /*0aa0*/ 	.word	0xffffffff


	//   ....[160]....
        /*0aa4*/ 	.word	0xffffffff


	//   ....[161]....
        /*0aa8*/ 	.word	0xffffffff


	//   ....[162]....
        /*0aac*/ 	.word	0xffffffff


	//   ....[163]....
        /*0ab0*/ 	.word	0xffffffff


	//   ....[164]....
        /*0ab4*/ 	.word	0xffffffff


	//   ....[165]....
        /*0ab8*/ 	.word	0xffffffff


	//   ....[166]....
        /*0abc*/ 	.word	0xffffffff


	//   ....[167]....
        /*0ac0*/ 	.word	0xffffffff


	//   ....[168]....
        /*0ac4*/ 	.word	0xffffffff


	//   ....[169]....
        /*0ac8*/ 	.word	0xffffffff


	//   ....[170]....
        /*0acc*/ 	.word	0xffffffff


	//   ....[171]....
        /*0ad0*/ 	.word	0xffffffff


	//   ....[172]....
        /*0ad4*/ 	.word	0xffffffff


	//   ....[173]....
        /*0ad8*/ 	.word	0xffffffff


	//   ....[174]....
        /*0adc*/ 	.word	0xffffffff


	//   ....[175]....
        /*0ae0*/ 	.word	0xffffffff


	//   ....[176]....
        /*0ae4*/ 	.word	0xffffffff


	//   ....[177]....
        /*0ae8*/ 	.word	0xffffffff


	//   ....[178]....
        /*0aec*/ 	.word	0xffffffff


	//   ....[179]....
        /*0af0*/ 	.word	0xffffffff


	//   ....[180]....
        /*0af4*/ 	.word	0xffffffff


	//   ....[181]....
        /*0af8*/ 	.word	0xffffffff


	//   ....[182]....
        /*0afc*/ 	.word	0xffffffff


	//   ....[183]....
        /*0b00*/ 	.word	0xffffffff


	//   ....[184]....
        /*0b04*/ 	.word	0xffffffff


	//   ....[185]....
        /*0b08*/ 	.word	0xffffffff


	//   ....[186]....
        /*0b0c*/ 	.word	0xffffffff


	//   ....[187]....
        /*0b10*/ 	.word	0xffffffff


	//   ....[188]....
        /*0b14*/ 	.word	0xffffffff


	//   ....[189]....
        /*0b18*/ 	.word	0xffffffff


	//   ....[190]....
        /*0b1c*/ 	.word	0xffffffff


	//   ....[191]....
        /*0b20*/ 	.word	0xffffffff


	//   ....[192]....
        /*0b24*/ 	.word	0xffffffff


	//   ....[193]....
        /*0b28*/ 	.word	0xffffffff


	//   ....[194]....
        /*0b2c*/ 	.word	0xffffffff


	//   ....[195]....
        /*0b30*/ 	.word	0xffffffff


	//   ....[196]....
        /*0b34*/ 	.word	0xffffffff


	//   ....[197]....
        /*0b38*/ 	.word	0xffffffff


	//   ....[198]....
        /*0b3c*/ 	.word	0xffffffff


	//   ....[199]....
        /*0b40*/ 	.word	0xffffffff


	//   ....[200]....
        /*0b44*/ 	.word	0xffffffff


	//   ....[201]....
        /*0b48*/ 	.word	0xffffffff


	//   ....[202]....
        /*0b4c*/ 	.word	0xffffffff


	//   ....[203]....
        /*0b50*/ 	.word	0xffffffff


	//   ....[204]....
        /*0b54*/ 	.word	0xffffffff


	//   ....[205]....
        /*0b58*/ 	.word	0xffffffff


	//   ....[206]....
        /*0b5c*/ 	.word	0xffffffff


	//   ....[207]....
        /*0b60*/ 	.word	0xffffffff


	//   ....[208]....
        /*0b64*/ 	.word	0xffffffff


	//   ....[209]....
        /*0b68*/ 	.word	0xffffffff


	//   ....[210]....
        /*0b6c*/ 	.word	0xffffffff


	//   ....[211]....
        /*0b70*/ 	.word	0xffffffff


	//   ....[212]....
        /*0b74*/ 	.word	0xffffffff


	//   ....[213]....
        /*0b78*/ 	.word	0xffffffff


	//   ....[214]....
        /*0b7c*/ 	.word	0xffffffff


	//   ....[215]....
        /*0b80*/ 	.word	0xffffffff


	//   ....[216]....
        /*0b84*/ 	.word	0xffffffff


	//   ....[217]....
        /*0b88*/ 	.word	0xffffffff


	//   ....[218]....
        /*0b8c*/ 	.word	0xffffffff


	//   ....[219]....
        /*0b90*/ 	.word	0xffffffff


	//   ....[220]....
        /*0b94*/ 	.word	0xffffffff


	//   ....[221]....
        /*0b98*/ 	.word	0xffffffff


	//----- nvinfo : EIATTR_COOP_GROUP_INSTR_OFFSETS
	.align		4
.L_448:
        /*0b9c*/ 	.byte	0x04, 0x28
        /*0b9e*/ 	.short	(.L_450 - .L_449)


	//   ....[0]....
.L_449:
        /*0ba0*/ 	.word	0x00000050


	//   ....[1]....
        /*0ba4*/ 	.word	0x00000060


	//   ....[2]....
        /*0ba8*/ 	.word	0x00001950


	//   ....[3]....
        /*0bac*/ 	.word	0x00001970


	//   ....[4]....
        /*0bb0*/ 	.word	0x00001b20


	//   ....[5]....
        /*0bb4*/ 	.word	0x00001b30


	//   ....[6]....
        /*0bb8*/ 	.word	0x00001c70


	//   ....[7]....
        /*0bbc*/ 	.word	0x00001c90


	//   ....[8]....
        /*0bc0*/ 	.word	0x00001dd0


	//   ....[9]....
        /*0bc4*/ 	.word	0x00001de0


	//   ....[10]....
        /*0bc8*/ 	.word	0x00001f20


	//   ....[11]....
        /*0bcc*/ 	.word	0x00001f40


	//   ....[12]....
        /*0bd0*/ 	.word	0x00002080


	//   ....[13]....
        /*0bd4*/ 	.word	0x00002090


	//   ....[14]....
        /*0bd8*/ 	.word	0x000021d0


	//   ....[15]....
        /*0bdc*/ 	.word	0x000021f0


	//   ....[16]....
        /*0be0*/ 	.word	0x00002330


	//   ....[17]....
        /*0be4*/ 	.word	0x00002340


	//   ....[18]....
        /*0be8*/ 	.word	0x00002870


	//   ....[19]....
        /*0bec*/ 	.word	0x00002890


	//   ....[20]....
        /*0bf0*/ 	.word	0x000028b0


	//   ....[21]....
        /*0bf4*/ 	.word	0x000028c0


	//   ....[22]....
        /*0bf8*/ 	.word	0x000028f0


	//   ....[23]....
        /*0bfc*/ 	.word	0x00002920


	//   ....[24]....
        /*0c00*/ 	.word	0x00002980


	//   ....[25]....
        /*0c04*/ 	.word	0x00002990


	//   ....[26]....
        /*0c08*/ 	.word	0x00002ca0


	//   ....[27]....
        /*0c0c*/ 	.word	0x00002cb0


	//   ....[28]....
        /*0c10*/ 	.word	0x00002cc0


	//   ....[29]....
        /*0c14*/ 	.word	0x00002cd0


	//   ....[30]....
        /*0c18*/ 	.word	0x00002ce0


	//   ....[31]....
        /*0c1c*/ 	.word	0x00002d00


	//   ....[32]....
        /*0c20*/ 	.word	0x00002d20


	//   ....[33]....
        /*0c24*/ 	.word	0x00002d30


	//   ....[34]....
        /*0c28*/ 	.word	0x00004570


	//   ....[35]....
        /*0c2c*/ 	.word	0x000045c0


	//   ....[36]....
        /*0c30*/ 	.word	0x000045d0


	//   ....[37]....
        /*0c34*/ 	.word	0x000045e0


	//   ....[38]....
        /*0c38*/ 	.word	0x000045f0


	//   ....[39]....
        /*0c3c*/ 	.word	0x00004600


	//   ....[40]....
        /*0c40*/ 	.word	0x00004610


	//   ....[41]....
        /*0c44*/ 	.word	0x00004630


	//   ....[42]....
        /*0c48*/ 	.word	0x00004990


	//   ....[43]....
        /*0c4c*/ 	.word	0x00004bd0


	//   ....[44]....
        /*0c50*/ 	.word	0x00004be0


	//   ....[45]....
        /*0c54*/ 	.word	0x00004bf0


	//   ....[46]....
        /*0c58*/ 	.word	0x000055f0


	//   ....[47]....
        /*0c5c*/ 	.word	0x00005620


	//   ....[48]....
        /*0c60*/ 	.word	0x00005640


	//   ....[49]....
        /*0c64*/ 	.word	0x00005650


	//   ....[50]....
        /*0c68*/ 	.word	0x00005680


	//   ....[51]....
        /*0c6c*/ 	.word	0x000056a0


	//   ....[52]....
        /*0c70*/ 	.word	0x000056c0


	//   ....[53]....
        /*0c74*/ 	.word	0x000056d0


	//   ....[54]....
        /*0c78*/ 	.word	0x00007410


	//   ....[55]....
        /*0c7c*/ 	.word	0x00007460


	//   ....[56]....
        /*0c80*/ 	.word	0x00007510


	//   ....[57]....
        /*0c84*/ 	.word	0x00007520


	//   ....[58]....
        /*0c88*/ 	.word	0x00007550


	//   ....[59]....
        /*0c8c*/ 	.word	0x00007580


	//   ....[60]....
        /*0c90*/ 	.word	0x000075b0


	//   ....[61]....
        /*0c94*/ 	.word	0x00007630


	//   ....[62]....
        /*0c98*/ 	.word	0x00008d60


	//   ....[63]....
        /*0c9c*/ 	.word	0x00008db0


	//   ....[64]....
        /*0ca0*/ 	.word	0x00008e60


	//   ....[65]....
        /*0ca4*/ 	.word	0x00008e70


	//   ....[66]....
        /*0ca8*/ 	.word	0x00008ea0


	//   ....[67]....
        /*0cac*/ 	.word	0x00008ed0


	//   ....[68]....
        /*0cb0*/ 	.word	0x00008f00


	//   ....[69]....
        /*0cb4*/ 	.word	0x00008f80


	//   ....[70]....
        /*0cb8*/ 	.word	0x000091a0


	//   ....[71]....
        /*0cbc*/ 	.word	0x000093d0


	//   ....[72]....
        /*0cc0*/ 	.word	0x000093e0


	//   ....[73]....
        /*0cc4*/ 	.word	0x000093f0


	//   ....[74]....
        /*0cc8*/ 	.word	0x00009a00


	//   ....[75]....
        /*0ccc*/ 	.word	0x00009b00


	//   ....[76]....
        /*0cd0*/ 	.word	0x00009c70


	//   ....[77]....
        /*0cd4*/ 	.word	0x00009c90


	//   ....[78]....
        /*0cd8*/ 	.word	0x00009db0


	//   ....[79]....
        /*0cdc*/ 	.word	0x00009dd0


	//   ....[80]....
        /*0ce0*/ 	.word	0x00009ef0


	//   ....[81]....
        /*0ce4*/ 	.word	0x00009f10


	//   ....[82]....
        /*0ce8*/ 	.word	0x0000c700


	//   ....[83]....
        /*0cec*/ 	.word	0x0000c770


	//   ....[84]....
        /*0cf0*/ 	.word	0x0000c790


	//   ....[85]....
        /*0cf4*/ 	.word	0x0000c7b0


	//   ....[86]....
        /*0cf8*/ 	.word	0x0000c7d0


	//   ....[87]....
        /*0cfc*/ 	.word	0x0000c7f0


	//   ....[88]....
        /*0d00*/ 	.word	0x0000c800


	//   ....[89]....
        /*0d04*/ 	.word	0x0000c810


	//   ....[90]....
        /*0d08*/ 	.word	0x0000df90


	//   ....[91]....
        /*0d0c*/ 	.word	0x0000dfe0


	//   ....[92]....
        /*0d10*/ 	.word	0x0000e060


	//   ....[93]....
        /*0d14*/ 	.word	0x0000e0a0


	//   ....[94]....
        /*0d18*/ 	.word	0x0000e0d0


	//   ....[95]....
        /*0d1c*/ 	.word	0x0000e100


	//   ....[96]....
        /*0d20*/ 	.word	0x0000e120


	//   ....[97]....
        /*0d24*/ 	.word	0x0000e170


	//   ....[98]....
        /*0d28*/ 	.word	0x0000e6a0


	//   ....[99]....
        /*0d2c*/ 	.word	0x0000e6c0


	//   ....[100]....
        /*0d30*/ 	.word	0x0000e6e0


	//   ....[101]....
        /*0d34*/ 	.word	0x0000e700


	//   ....[102]....
        /*0d38*/ 	.word	0x0000e720


	//   ....[103]....
        /*0d3c*/ 	.word	0x0000e740


	//   ....[104]....
        /*0d40*/ 	.word	0x0000e760


	//   ....[105]....
        /*0d44*/ 	.word	0x0000e780


	//   ....[106]....
        /*0d48*/ 	.word	0x00010bf0


	//   ....[107]....
        /*0d4c*/ 	.word	0x00010c40


	//   ....[108]....
        /*0d50*/ 	.word	0x00010c50


	//   ....[109]....
        /*0d54*/ 	.word	0x00010c80


	//   ....[110]....
        /*0d58*/ 	.word	0x00010c90


	//   ....[111]....
        /*0d5c*/ 	.word	0x00010cb0


	//   ....[112]....
        /*0d60*/ 	.word	0x00010cd0


	//   ....[113]....
        /*0d64*/ 	.word	0x00010ce0


	//   ....[114]....
        /*0d68*/ 	.word	0x000119a0


	//   ....[115]....
        /*0d6c*/ 	.word	0x00012040


	//   ....[116]....
        /*0d70*/ 	.word	0x00012060


	//   ....[117]....
        /*0d74*/ 	.word	0x00012070


	//   ....[118]....
        /*0d78*/ 	.word	0x00012080


	//   ....[119]....
        /*0d7c*/ 	.word	0x000120b0


	//   ....[120]....
        /*0d80*/ 	.word	0x000120d0


	//   ....[121]....
        /*0d84*/ 	.word	0x000120f0


	//   ....[122]....
        /*0d88*/ 	.word	0x00012100


	//   ....[123]....
        /*0d8c*/ 	.word	0x000121f0


	//   ....[124]....
        /*0d90*/ 	.word	0x00012240


	//   ....[125]....
        /*0d94*/ 	.word	0x00012680


	//   ....[126]....
        /*0d98*/ 	.word	0x000126a0


	//   ....[127]....
        /*0d9c*/ 	.word	0x00012ad0


	//   ....[128]....
        /*0da0*/ 	.word	0x00012af0


	//   ....[129]....
        /*0da4*/ 	.word	0x00012f20


	//   ....[130]....
        /*0da8*/ 	.word	0x00012f30


	//   ....[131]....
        /*0dac*/ 	.word	0x000136c0


	//   ....[132]....
        /*0db0*/ 	.word	0x000137d0


	//   ....[133]....
        /*0db4*/ 	.word	0x00013840


	//   ....[134]....
        /*0db8*/ 	.word	0x000138b0


	//   ....[135]....
        /*0dbc*/ 	.word	0x00013910


	//   ....[136]....
        /*0dc0*/ 	.word	0x00013980


	//   ....[137]....
        /*0dc4*/ 	.word	0x000139f0


	//   ....[138]....
        /*0dc8*/ 	.word	0x00013a60


	//   ....[139]....
        /*0dcc*/ 	.word	0x00013ac0


	//   ....[140]....
        /*0dd0*/ 	.word	0x00013b30


	//   ....[141]....
        /*0dd4*/ 	.word	0x00013ba0


	//   ....[142]....
        /*0dd8*/ 	.word	0x00013c10


	//   ....[143]....
        /*0ddc*/ 	.word	0x00013c70


	//   ....[144]....
        /*0de0*/ 	.word	0x00013ce0


	//   ....[145]....
        /*0de4*/ 	.word	0x00013d50


	//   ....[146]....
        /*0de8*/ 	.word	0x00013dc0


	//   ....[147]....
        /*0dec*/ 	.word	0x00013e20


	//   ....[148]....
        /*0df0*/ 	.word	0x00013e90


	//   ....[149]....
        /*0df4*/ 	.word	0x00013f00


	//   ....[150]....
        /*0df8*/ 	.word	0x00014050


	//   ....[151]....
        /*0dfc*/ 	.word	0x000140b0


	//   ....[152]....
        /*0e00*/ 	.word	0x00014200


	//   ....[153]....
        /*0e04*/ 	.word	0x00014260


	//   ....[154]....
        /*0e08*/ 	.word	0x000143b0


	//   ....[155]....
        /*0e0c*/ 	.word	0x00014410


	//   ....[156]....
        /*0e10*/ 	.word	0x00014470


	//   ....[157]....
        /*0e14*/ 	.word	0x000144d0


	//   ....[158]....
        /*0e18*/ 	.word	0x00014730


	//   ....[159]....
        /*0e1c*/ 	.word	0x00014990


	//   ....[160]....
        /*0e20*/ 	.word	0x00014fb0


	//   ....[161]....
        /*0e24*/ 	.word	0x00015000


	//   ....[162]....
        /*0e28*/ 	.word	0x00015050


	//   ....[163]....
        /*0e2c*/ 	.word	0x000150a0


	//   ....[164]....
        /*0e30*/ 	.word	0x000150f0


	//   ....[165]....
        /*0e34*/ 	.word	0x00015140


	//   ....[166]....
        /*0e38*/ 	.word	0x00015190


	//   ....[167]....
        /*0e3c*/ 	.word	0x000151e0


	//   ....[168]....
        /*0e40*/ 	.word	0x00015240


	//   ....[169]....
        /*0e44*/ 	.word	0x000152b0


	//   ....[170]....
        /*0e48*/ 	.word	0x00015400


	//   ....[171]....
        /*0e4c*/ 	.word	0x00015460


	//   ....[172]....
        /*0e50*/ 	.word	0x000155c0


	//   ....[173]....
        /*0e54*/ 	.word	0x00015620


	//   ....[174]....
        /*0e58*/ 	.word	0x00015780


	//   ....[175]....
        /*0e5c*/ 	.word	0x000157e0


	//   ....[176]....
        /*0e60*/ 	.word	0x00015840


	//   ....[177]....
        /*0e64*/ 	.word	0x000158b0


	//   ....[178]....
        /*0e68*/ 	.word	0x00015a00


	//   ....[179]....
        /*0e6c*/ 	.word	0x00015a60


	//   ....[180]....
        /*0e70*/ 	.word	0x00015bc0


	//   ....[181]....
        /*0e74*/ 	.word	0x00015c20


	//   ....[182]....
        /*0e78*/ 	.word	0x00015d80


	//   ....[183]....
        /*0e7c*/ 	.word	0x00015de0


	//   ....[184]....
        /*0e80*/ 	.word	0x00015e30


	//   ....[185]....
        /*0e84*/ 	.word	0x00015e80


	//   ....[186]....
        /*0e88*/ 	.word	0x000160d0


	//   ....[187]....
        /*0e8c*/ 	.word	0x00016320


	//   ....[188]....
        /*0e90*/ 	.word	0x00016960


	//   ....[189]....
        /*0e94*/ 	.word	0x000169a0


	//   ....[190]....
        /*0e98*/ 	.word	0x000169f0


	//   ....[191]....
        /*0e9c*/ 	.word	0x00016a30


	//   ....[192]....
        /*0ea0*/ 	.word	0x00016a80


	//   ....[193]....
        /*0ea4*/ 	.word	0x00016ac0


	//   ....[194]....
        /*0ea8*/ 	.word	0x00016b10


	//   ....[195]....
        /*0eac*/ 	.word	0x00016b50


	//   ....[196]....
        /*0eb0*/ 	.word	0x00016bc0


	//   ....[197]....
        /*0eb4*/ 	.word	0x00016c30


	//   ....[198]....
        /*0eb8*/ 	.word	0x00016ca0


	//   ....[199]....
        /*0ebc*/ 	.word	0x00016dc0


	//   ....[200]....
        /*0ec0*/ 	.word	0x00016e20


	//   ....[201]....
        /*0ec4*/ 	.word	0x00016f40


	//   ....[202]....
        /*0ec8*/ 	.word	0x00016fa0


	//   ....[203]....
        /*0ecc*/ 	.word	0x000170c0


	//   ....[204]....
        /*0ed0*/ 	.word	0x00017120


	//   ....[205]....
        /*0ed4*/ 	.word	0x00017160


	//   ....[206]....
        /*0ed8*/ 	.word	0x000171a0


	//   ....[207]....
        /*0edc*/ 	.word	0x000171f0


	//   ....[208]....
        /*0ee0*/ 	.word	0x00017230


	//   ....[209]....
        /*0ee4*/ 	.word	0x00017280


	//   ....[210]....
        /*0ee8*/ 	.word	0x000172c0


	//   ....[211]....
        /*0eec*/ 	.word	0x00017310


	//   ....[212]....
        /*0ef0*/ 	.word	0x00017350


	//   ....[213]....
        /*0ef4*/ 	.word	0x000173b0


	//   ....[214]....
        /*0ef8*/ 	.word	0x00017410


	//   ....[215]....
        /*0efc*/ 	.word	0x00017460


	//   ....[216]....
        /*0f00*/ 	.word	0x000174c0


	//   ....[217]....
        /*0f04*/ 	.word	0x00017510


	//   ....[218]....
        /*0f08*/ 	.word	0x00017560


	//   ....[219]....
        /*0f0c*/ 	.word	0x000175b0


	//   ....[220]....
        /*0f10*/ 	.word	0x00017600


	//   ....[221]....
        /*0f14*/ 	.word	0x00017670


	//----- nvinfo : EIATTR_EXIT_INSTR_OFFSETS
	.align		4
.L_450:
        /*0f18*/ 	.byte	0x04, 0x1c
        /*0f1a*/ 	.short	(.L_452 - .L_451)


	//   ....[0]....
.L_451:
        /*0f1c*/ 	.word	0x000000b0


	//   ....[1]....
        /*0f20*/ 	.word	0x00013780


	//----- nvinfo : EIATTR_MAX_THREADS
	.align		4
.L_452:
        /*0f24*/ 	.byte	0x04, 0x05
        /*0f26*/ 	.short	(.L_454 - .L_453)
.L_453:
        /*0f28*/ 	.word	0x00000080
        /*0f2c*/ 	.word	0x00000001
        /*0f30*/ 	.word	0x00000001


	//----- nvinfo : EIATTR_CRS_STACK_SIZE
	.align		4
.L_454:
        /*0f34*/ 	.byte	0x04, 0x1e
        /*0f36*/ 	.short	(.L_456 - .L_455)
.L_455:
        /*0f38*/ 	.word	0x00000000
.L_456:


//--------------------- .nv.info._ZN7cutlass13device_kernelIN5flash19enable_sm80_to_sm89INS1_16FlashAttnFwdSm80INS1_25CollectiveMainloopFwdSm80ILi8ELi1ELb1EN4cute5tupleIJNS5_1CILi128EEENS7_ILi112EEES8_EEELi128ENS_10bfloat16_tEfNS_4arch4Sm80ELb1ELb0ELb1ELb1ELb1ELb0ELb1ELb1EEENS1_21CollectiveEpilogueFwdINS6_IJS8_S8_S9_EEENS6_IJNS7_ILi1EEESH_SH_EEESB_SD_Li256ELb1ELb1ELb1ELb0EEENS1_36VarlenDynamicPersistentTileSchedulerILi128ELi112ELi256ELi256ELb1ELb1ELb0ELb1ELb1ELb1EEEEEEEEEvNT_6ParamsE --------------------------
	.section	.nv.info._ZN7cutlass13device_kernelIN5flash19enable_sm80_to_sm89INS1_16FlashAttnFwdSm80INS1_25CollectiveMainloopFwdSm80ILi8ELi1ELb1EN4cute5tupleIJNS5_1CILi128EEENS7_ILi112EEES8_EEELi128ENS_10bfloat16_tEfNS_4arch4Sm80ELb1ELb0ELb1ELb1ELb1ELb0ELb1ELb1EEENS1_21CollectiveEpilogueFwdINS6_IJS8_S8_S9_EEENS6_IJNS7_ILi1EEESH_SH_EEESB_SD_Li256ELb1ELb1ELb1ELb0EEENS1_36VarlenDynamicPersistentTileSchedulerILi128ELi112ELi256ELi256ELb1ELb1ELb0ELb1ELb1ELb1EEEEEEEEEvNT_6ParamsE,"",@"SHT_CUDA_INFO"
	.sectionflags	@""
	.align	4


	//----- nvinfo : EIATTR_CUDA_API_VERSION
	.align		4
        /*0000*/ 	.byte	0x04, 0x37
        /*0002*/ 	.short	(.L_458 - .L_457)
.L_457:
        /*0004*/ 	.word	0x00000082


	//----- nvinfo : EIATTR_SW2861232_WAR
	.align		4
.L_458:
        /*0008*/ 	.byte	0x01, 0x35
	.zero		2


	//----- nvinfo : EIATTR_PARAM_CBANK
	.align		4
        /*000c*/ 	.byte	0x04, 0x0a
        /*000e*/ 	.short	(.L_460 - .L_459)
	.align		4
.L_459:
        /*0010*/ 	.word	index@(.nv.constant0._ZN7cutlass13device_kernelIN5flash19enable_sm80_to_sm89INS1_16FlashAttnFwdSm80INS1_25CollectiveMainloopFwdSm80ILi8ELi1ELb1EN4cute5tupleIJNS5_1CILi128EEENS7_ILi112EEES8_EEELi128ENS_10bfloat16_tEfNS_4arch4Sm80ELb1ELb0ELb1ELb1ELb1ELb0ELb1ELb1EEENS1_21CollectiveEpilogueFwdINS6_IJS8_S8_S9_EEENS6_IJNS7_ILi1EEESH_SH_EEESB_SD_Li256ELb1ELb1ELb1ELb0EEENS1_36VarlenDynamicPersistentTileSchedulerILi128ELi112ELi256ELi256ELb1ELb1ELb0ELb1ELb1ELb1EEEEEEEEEvNT_6ParamsE)
        /*0014*/ 	.short	0x0160
        /*0016*/ 	.short	0x0438


	//----- nvinfo : EIATTR_CBANK_PARAM_SIZE
	.align		4
.L_460:
        /*0018*/ 	.byte	0x03, 0x19
        /*001a*/ 	.short	0x0438


	//----- nvinfo : EIATTR_KPARAM_INFO
	.align		4
        /*001c*/ 	.byte	0x04, 0x17
        /*001e*/ 	.short	(.L_462 - .L_461)
.L_461:
        /*0020*/ 	.word	0x00000000
        /*0024*/ 	.short	0x0000
        /*0026*/ 	.short	0x0000
        /*0028*/ 	.byte	0x00, 0xf0, 0xe1, 0x10


	//----- nvinfo : EIATTR_MAXREG_COUNT
	.align		4
.L_462:
        /*002c*/ 	.byte	0x03, 0x1b
        /*002e*/ 	.short	0x00ff


	//----- nvinfo : EIATTR_NUM_BARRIERS
	.align		4
        /*0030*/ 	.byte	0x02, 0x4c
        /*0032*/ 	.byte	0x06
	.zero		1


	//----- nvinfo : EIATTR_ANNOTATIONS
	.align		4
        /*0034*/ 	.byte	0x04, 0x55
        /*0036*/ 	.short	(.L_464 - .L_463)


	//   ....[0]....
.L_463:
        /* <DEDUP_REMOVED lines=124> */


	//----- nvinfo : EIATTR_MERCURY_ISA_VERSION
	.align		4
.L_464:
        /*07e0*/ 	.byte	0x03, 0x5f
        /*07e2*/ 	.short	0x0000


	//----- nvinfo : EIATTR_INT_WARP_WIDE_INSTR_OFFSETS
	.align		4
        /*07e4*/ 	.byte	0x04, 0x31
        /*07e6*/ 	.short	(.L_466 - .L_465)


	//   ....[0]....
.L_465:
        /*07e8*/ 	.word	0x00010400


	//   ....[1]....
        /*07ec*/ 	.word	0x00010480


	//----- nvinfo : EIATTR_COOP_GROUP_MASK_REGIDS
	.align		4
.L_466:
        /*07f0*/ 	.byte	0x04, 0x29
        /*07f2*/ 	.short	(.L_468 - .L_467)


	//   ....[0]....
.L_467:
        /*07f4*/ 	.word	0xffffffff


	//   ....[1]....
        /*07f8*/ 	.word	0xffffffff


	//   ....[2]....
        /*07fc*/ 	.word	0xffffffff


	//   ....[3]....
        /*0800*/ 	.word	0xffffffff


	//   ....[4]....
        /*0804*/ 	.word	0xffffffff


	//   ....[5]....
        /*0808*/ 	.word	0xffffffff


	//   ....[6]....
        /*080c*/ 	.word	0xffffffff


	//   ....[7]....
        /*0810*/ 	.word	0xffffffff


	//   ....[8]....
        /*0814*/ 	.word	0xffffffff


	//   ....[9]....
        /*0818*/ 	.word	0xffffffff


	//   ....[10]....
        /*081c*/ 	.word	0xffffffff


	//   ....[11]....
        /*0820*/ 	.word	0xffffffff


	//   ....[12]....
        /*0824*/ 	.word	0xffffffff


	//   ....[13]....
        /*0828*/ 	.word	0xffffffff


	//   ....[14]....
        /*082c*/ 	.word	0xffffffff


	//   ....[15]....
        /*0830*/ 	.word	0xffffffff


	//   ....[16]....
        /*0834*/ 	.word	0xffffffff


	//   ....[17]....
        /*0838*/ 	.word	0xffffffff


	//   ....[18]....
        /*083c*/ 	.word	0xffffffff


	//   ....[19]....
        /*0840*/ 	.word	0xffffffff


	//   ....[20]....
        /*0844*/ 	.word	0xffffffff


	//   ....[21]....
        /*0848*/ 	.word	0xffffffff


	//   ....[22]....
        /*084c*/ 	.word	0xffffffff


	//   ....[23]....
        /*0850*/ 	.word	0xffffffff


	//   ....[24]....
        /*0854*/ 	.word	0xffffffff


	//   ....[25]....
        /*0858*/ 	.word	0xffffffff


	//   ....[26]....
        /*085c*/ 	.word	0xffffffff


	//   ....[27]....
        /*0860*/ 	.word	0xffffffff


	//   ....[28]....
        /*0864*/ 	.word	0xffffffff


	//   ....[29]....
        /*0868*/ 	.word	0xffffffff


	//   ....[30]....
        /*086c*/ 	.word	0xffffffff


	//   ....[31]....
        /*0870*/ 	.word	0xffffffff


	//   ....[32]....
        /*0874*/ 	.word	0xffffffff


	//   ....[33]....
        /*0878*/ 	.word	0xffffffff


	//   ....[34]....
        /*087c*/ 	.word	0xffffffff


	//   ....[35]....
        /*0880*/ 	.word	0xffffffff


	//   ....[36]....
        /*0884*/ 	.word	0xffffffff


	//   ....[37]....
        /*0888*/ 	.word	0xffffffff


	//   ....[38]....
        /*088c*/ 	.word	0xffffffff


	//   ....[39]....
        /*0890*/ 	.word	0xffffffff


	//   ....[40]....
        /*0894*/ 	.word	0xffffffff


	//   ....[41]....
        /*0898*/ 	.word	0xffffffff


	//   ....[42]....
        /*089c*/ 	.word	0xffffffff


	//   ....[43]....
        /*08a0*/ 	.word	0xffffffff


	//   ....[44]....
        /*08a4*/ 	.word	0xffffffff


	//   ....[45]....
        /*08a8*/ 	.word	0xffffffff


	//   ....[46]....
        /*08ac*/ 	.word	0xffffffff


	//   ....[47]....
        /*08b0*/ 	.word	0xffffffff


	//   ....[48]....
        /*08b4*/ 	.word	0xffffffff


	//   ....[49]....
        /*08b8*/ 	.word	0xffffffff


	//   ....[50]....
        /*08bc*/ 	.word	0xffffffff


	//   ....[51]....
        /*08c0*/ 	.word	0xffffffff


	//   ....[52]....
        /*08c4*/ 	.word	0xffffffff


	//   ....[53]....
        /*08c8*/ 	.word	0xffffffff


	//   ....[54]....
        /*08cc*/ 	.word	0xffffffff


	//   ....[55]....
        /*08d0*/ 	.word	0xffffffff


	//   ....[56]....
        /*08d4*/ 	.word	0xffffffff


	//   ....[57]....
        /*08d8*/ 	.word	0xffffffff


	//   ....[58]....
        /*08dc*/ 	.word	0xffffffff


	//   ....[59]....
        /*08e0*/ 	.word	0xffffffff


	//   ....[60]....
        /*08e4*/ 	.word	0xffffffff


	//   ....[61]....
        /*08e8*/ 	.word	0xffffffff


	//   ....[62]....
        /*08ec*/ 	.word	0xffffffff


	//   ....[63]....
        /*08f0*/ 	.word	0xffffffff


	//   ....[64]....
        /*08f4*/ 	.word	0xffffffff


	//   ....[65]....
        /*08f8*/ 	.word	0xffffffff


	//   ....[66]....
        /*08fc*/ 	.word	0xffffffff


	//   ....[67]....
        /*0900*/ 	.word	0xffffffff


	//   ....[68]....
        /*0904*/ 	.word	0xffffffff


	//   ....[69]....
        /*0908*/ 	.word	0xffffffff


	//   ....[70]....
        /*090c*/ 	.word	0xffffffff


	//   ....[71]....
        /*0910*/ 	.word	0xffffffff


	//   ....[72]....
        /*0914*/ 	.word	0xffffffff


	//   ....[73]....
        /*0918*/ 	.word	0xffffffff


	//   ....[74]....
        /*091c*/ 	.word	0xffffffff


	//   ....[75]....
        /*0920*/ 	.word	0xffffffff


	//   ....[76]....
        /*0924*/ 	.word	0xffffffff


	//   ....[77]....
        /*0928*/ 	.word	0xffffffff


	//   ....[78]....
        /*092c*/ 	.word	0xffffffff


	//   ....[79]....
        /*0930*/ 	.word	0xffffffff


	//   ....[80]....
        /*0934*/ 	.word	0xffffffff


	//   ....[81]....
        /*0938*/ 	.word	0xffffffff


	//   ....[82]....
        /*093c*/ 	.word	0xffffffff


	//   ....[83]....
        /*0940*/ 	.word	0xffffffff


	//   ....[84]....
        /*0944*/ 	.word	0xffffffff


	//   ....[85]....
        /*0948*/ 	.word	0xffffffff


	//   ....[86]....
        /*094c*/ 	.word	0xffffffff


	//   ....[87]....
        /*0950*/ 	.word	0xffffffff


	//   ....[88]....
        /*0954*/ 	.word	0xffffffff


	//   ....[89]....
        /*0958*/ 	.word	0xffffffff


	//   ....[90]....
        /*095c*/ 	.word	0xffffffff


	//   ....[91]....
        /*0960*/ 	.word	0xffffffff


	//   ....[92]....
        /*0964*/ 	.word	0xffffffff


	//   ....[93]....
        /*0968*/ 	.word	0xffffffff


	//   ....[94]....
        /*096c*/ 	.word	0xffffffff


	//   ....[95]....
        /*0970*/ 	.word	0xffffffff


	//   ....[96]....
        /*0974*/ 	.word	0xffffffff


	//   ....[97]....
        /*0978*/ 	.word	0xffffffff


	//   ....[98]....
        /*097c*/ 	.word	0xffffffff


	//   ....[99]....
        /*0980*/ 	.word	0xffffffff


	//   ....[100]....
        /*0984*/ 	.word	0xffffffff


	//   ....[101]....
        /*0988*/ 	.word	0xffffffff


	//   ....[102]....
        /*098c*/ 	.word	0xffffffff


	//   ....[103]....
        /*0990*/ 	.word	0xffffffff


	//   ....[104]....
        /*0994*/ 	.word	0xffffffff


	//   ....[105]....
        /*0998*/ 	.word	0xffffffff


	//   ....[106]....
        /*099c*/ 	.word	0xffffffff


	//   ....[107]....
        /*09a0*/ 	.word	0xffffffff


	//   ....[108]....
        /*09a4*/ 	.word	0xffffffff


	//   ....[109]....
        /*09a8*/ 	.word	0xffffffff


	//   ....[110]....
        /*09ac*/ 	.word	0xffffffff


	//   ....[111]....
        /*09b0*/ 	.word	0xffffffff


	//   ....[112]....
        /*09b4*/ 	.word	0xffffffff


	//   ....[113]....
        /*09b8*/ 	.word	0xffffffff


	//   ....[114]....
        /*09bc*/ 	.word	0xffffffff


	//   ....[115]....
        /*09c0*/ 	.word	0xffffffff


	//   ....[116]....
        /*09c4*/ 	.word	0xffffffff


	//   ....[117]....
        /*09c8*/ 	.word	0xffffffff


	//   ....[118]....
        /*09cc*/ 	.word	0xffffffff


	//   ....[119]....
        /*09d0*/ 	.word	0xffffffff


	//   ....[120]....
        /*09d4*/ 	.word	0xffffffff


	//   ....[121]....
        /*09d8*/ 	.word	0xffffffff


	//   ....[122]....
        /*09dc*/ 	.word	0xffffffff


	//   ....[123]....
        /*09e0*/ 	.word	0xffffffff


	//   ....[124]....
        /*09e4*/ 	.word	0xffffffff


	//   ....[125]....
        /*09e8*/ 	.word	0xffffffff


	//   ....[126]....
        /*09ec*/ 	.word	0xffffffff


	//   ....[127]....
        /*09f0*/ 	.word	0xffffffff


	//   ....[128]....
        /*09f4*/ 	.word	0xffffffff


	//   ....[129]....
        /*09f8*/ 	.word	0xffffffff


	//   ....[130]....
        /*09fc*/ 	.word	0xffffffff


	//   ....[131]....
        /*0a00*/ 	.word	0xffffffff


	//   ....[132]....
        /*0a04*/ 	.word	0xffffffff


	//   ....[133]....
        /*0a08*/ 	.word	0xffffffff


	//   ....[134]....
        /*0a0c*/ 	.word	0xffffffff


	//   ....[135]....
        /*0a10*/ 	.word	0xffffffff


	//   ....[136]....
        /*0a14*/ 	.word	0xffffffff


	//   ....[137]....
        /*0a18*/ 	.word	0xffffffff


	//   ....[138]....
        /*0a1c*/ 	.word	0xffffffff


	//   ....[139]....
        /*0a20*/ 	.word	0xffffffff


	//   ....[140]....
        /*0a24*/ 	.word	0xffffffff


	//   ....[141]....
        /*0a28*/ 	.word	0xffffffff


	//   ....[142]....
        /*0a2c*/ 	.word	0xffffffff


	//   ....[143]....
        /*0a30*/ 	.word	0xffffffff


	//   ....[144]....
        /*0a34*/ 	.word	0xffffffff


	//   ....[145]....
        /*0a38*/ 	.word	0xffffffff


	//   ....[146]....
        /*0a3c*/ 	.word	0xffffffff


	//   ....[147]....
        /*0a40*/ 	.word	0xffffffff


	//   ....[148]....
        /*0a44*/ 	.word	0xffffffff


	//   ....[149]....
        /*0a48*/ 	.word	0xffffffff


	//   ....[150]....
        /*0a4c*/ 	.word	0xffffffff


	//   ....[151]....
        /*0a50*/ 	.word	0xffffffff


	//   ....[152]....
        /*0a54*/ 	.word	0xffffffff


	//   ....[153]....
        /*0a58*/ 	.word	0xffffffff


	//   ....[154]....
        /*0a5c*/ 	.word	0xffffffff


	//   ....[155]....
        /*0a60*/ 	.word	0xffffffff


	//   ....[156]....
        /*0a64*/ 	.word	0xffffffff


	//   ....[157]....
        /*0a68*/ 	.word	0xffffffff


	//   ....[158]....
        /*0a6c*/ 	.word	0xffffffff


	//   ....[159]....
        /*0a70*/ 	.word	0xffffffff


	//   ....[160]....
        /*0a74*/ 	.word	0xffffffff


	//   ....[161]....
        /*0a78*/ 	.word	0xffffffff


	//   ....[162]....
        /*0a7c*/ 	.word	0xffffffff


	//   ....[163]....
        /*0a80*/ 	.word	0xffffffff


	//   ....[164]....
        /*0a84*/ 	.word	0xffffffff


	//   ....[165]....
        /*0a88*/ 	.word	0xffffffff


	//   ....[166]....
        /*0a8c*/ 	.word	0xffffffff


	//   ....[167]....
        /*0a90*/ 	.word	0xffffffff


	//   ....[168]....
        /*0a94*/ 	.word	0xffffffff


	//   ....[169]....
        /*0a98*/ 	.word	0xffffffff


	//   ....[170]....
        /*0a9c*/ 	.word	0xffffffff


	//   ....[171]....
        /*0aa0*/ 	.word	0xffffffff


	//   ....[172]....
        /*0aa4*/ 	.word	0xffffffff


	//   ....[173]....
        /*0aa8*/ 	.word	0xffffffff


	//   ....[174]....
        /*0aac*/ 	.word	0xffffffff


	//   ....[175]....
        /*0ab0*/ 	.word	0xffffffff


	//   ....[176]....
        /*0ab4*/ 	.word	0xffffffff


	//   ....[177]....
        /*0ab8*/ 	.word	0xffffffff


	//   ....[178]....
        /*0abc*/ 	.word	0xffffffff


	//   ....[179]....
        /*0ac0*/ 	.word	0xffffffff


	//   ....[180]....
        /*0ac4*/ 	.word	0xffffffff


	//   ....[181]....
        /*0ac8*/ 	.word	0xffffffff


	//   ....[182]....
        /*0acc*/ 	.word	0xffffffff


	//   ....[183]....
        /*0ad0*/ 	.word	0xffffffff


	//   ....[184]....
        /*0ad4*/ 	.word	0xffffffff


	//   ....[185]....
        /*0ad8*/ 	.word	0xffffffff


	//   ....[186]....
        /*0adc*/ 	.word	0xffffffff


	//   ....[187]....
        /*0ae0*/ 	.word	0xffffffff


	//   ....[188]....
        /*0ae4*/ 	.word	0xffffffff


	//   ....[189]....
        /*0ae8*/ 	.word	0xffffffff


	//   ....[190]....
        /*0aec*/ 	.word	0xffffffff


	//   ....[191]....
        /*0af0*/ 	.word	0xffffffff


	//   ....[192]....
        /*0af4*/ 	.word	0xffffffff


	//   ....[193]....
        /*0af8*/ 	.word	0xffffffff


	//   ....[194]....
        /*0afc*/ 	.word	0xffffffff


	//   ....[195]....
        /*0b00*/ 	.word	0xffffffff


	//   ....[196]....
        /*0b04*/ 	.word	0xffffffff


	//   ....[197]....
        /*0b08*/ 	.word	0xffffffff


	//   ....[198]....
        /*0b0c*/ 	.word	0xffffffff


	//   ....[199]....
        /*0b10*/ 	.word	0xffffffff


	//   ....[200]....
        /*0b14*/ 	.word	0xffffffff


	//   ....[201]....
        /*0b18*/ 	.word	0xffffffff


	//   ....[202]....
        /*0b1c*/ 	.word	0xffffffff


	//   ....[203]....
        /*0b20*/ 	.word	0xffffffff


	//   ....[204]....
        /*0b24*/ 	.word	0xffffffff


	//   ....[205]....
        /*0b28*/ 	.word	0xffffffff


	//   ....[206]....
        /*0b2c*/ 	.word	0xffffffff


	//   ....[207]....
        /*0b30*/ 	.word	0xffffffff


	//   ....[208]....
        /*0b34*/ 	.word	0xffffffff


	//   ....[209]....
        /*0b38*/ 	.word	0xffffffff


	//   ....[210]....
        /*0b3c*/ 	.word	0xffffffff


	//   ....[211]....
        /*0b40*/ 	.word	0xffffffff


	//   ....[212]....
        /*0b44*/ 	.word	0xffffffff


	//   ....[213]....
        /*0b48*/ 	.word	0xffffffff


	//   ....[214]....
        /*0b4c*/ 	.word	0xffffffff


	//   ....[215]....
        /*0b50*/ 	.word	0xffffffff


	//   ....[216]....
        /*0b54*/ 	.word	0xffffffff


	//   ....[217]....
        /*0b58*/ 	.word	0xffffffff


	//   ....[218]....
        /*0b5c*/ 	.word	0xffffffff


	//   ....[219]....
        /*0b60*/ 	.word	0xffffffff


	//   ....[220]....
        /*0b64*/ 	.word	0xffffffff


	//   ....[221]....
        /*0b68*/ 	.word	0xffffffff


	//   ....[222]....
        /*0b6c*/ 	.word	0xffffffff


	//   ....[223]....
        /*0b70*/ 	.word	0xffffffff


	//   ....[224]....
        /*0b74*/ 	.word	0xffffffff


	//   ....[225]....
        /*0b78*/ 	.word	0xffffffff


	//   ....[226]....
        /*0b7c*/ 	.word	0xffffffff


	//   ....[227]....
        /*0b80*/ 	.word	0xffffffff


	//   ....[228]....
        /*0b84*/ 	.word	0xffffffff


	//   ....[229]....
        /*0b88*/ 	.word	0xffffffff


	//   ....[230]....
        /*0b8c*/ 	.word	0xffffffff


	//   ....[231]....
        /*0b90*/ 	.word	0xffffffff


	//   ....[232]....
        /*0b94*/ 	.word	0xffffffff


	//   ....[233]....
        /*0b98*/ 	.word	0xffffffff


	//   ....[234]....
        /*0b9c*/ 	.word	0xffffffff


	//   ....[235]....
        /*0ba0*/ 	.word	0xffffffff


	//   ....[236]....
        /*0ba4*/ 	.word	0xffffffff


	//   ....[237]....
        /*0ba8*/ 	.word	0xffffffff


	//   ....[238]....
        /*0bac*/ 	.word	0xffffffff


	//   ....[239]....
        /*0bb0*/ 	.word	0xffffffff


	//   ....[240]....
        /*0bb4*/ 	.word	0xffffffff


	//   ....[241]....
        /*0bb8*/ 	.word	0xffffffff


	//   ....[242]....
        /*0bbc*/ 	.word	0xffffffff


	//   ....[243]....
        /*0bc0*/ 	.word	0xffffffff


	//   ....[244]....
        /*0bc4*/ 	.word	0xffffffff


	//   ....[245]....
        /*0bc8*/ 	.word	0xffffffff


	//   ....[246]....
        /*0bcc*/ 	.word	0xffffffff


	//   ....[247]....
        /*0bd0*/ 	.word	0xffffffff


	//----- nvinfo : EIATTR_COOP_GROUP_INSTR_OFFSETS
	.align		4
.L_468:
        /*0bd4*/ 	.byte	0x04, 0x28
        /*0bd6*/ 	.short	(.L_470 - .L_469)


	//   ....[0]....
.L_469:
        /*0bd8*/ 	.word	0x00000050


	//   ....[1]....
        /*0bdc*/ 	.word	0x00000200


	//   ....[2]....
        /*0be0*/ 	.word	0x00000230


	//   ....[3]....
        /*0be4*/ 	.word	0x00000260


	//   ....[4]....
        /*0be8*/ 	.word	0x00000290


	//   ....[5]....
        /*0bec*/ 	.word	0x000002c0


	//   ....[6]....
        /*0bf0*/ 	.word	0x000002f0


	//   ....[7]....
        /*0bf4*/ 	.word	0x00000450


	//   ....[8]....
        /*0bf8*/ 	.word	0x00000490


	//   ....[9]....
        /*0bfc*/ 	.word	0x000004c0


	//   ....[10]....
        /*0c00*/ 	.word	0x000004f0


	//   ....[11]....
        /*0c04*/ 	.word	0x00000520


	//   ....[12]....
        /*0c08*/ 	.word	0x00000550


	//   ....[13]....
        /*0c0c*/ 	.word	0x000005e0


	//   ....[14]....
        /*0c10*/ 	.word	0x00000630


	//   ....[15]....
        /*0c14*/ 	.word	0x00000650


	//   ....[16]....
        /*0c18*/ 	.word	0x000006b0


	//   ....[17]....
        /*0c1c*/ 	.word	0x00002c40


	//   ....[18]....
        /*0c20*/ 	.word	0x00002c70


	//   ....[19]....
        /*0c24*/ 	.word	0x00002c90


	//   ....[20]....
        /*0c28*/ 	.word	0x00002ca0


	//   ....[21]....
        /*0c2c*/ 	.word	0x00002cb0


	//   ....[22]....
        /*0c30*/ 	.word	0x00002cc0


	//   ....[23]....
        /*0c34*/ 	.word	0x00002d00


	//   ....[24]....
        /*0c38*/ 	.word	0x00002e20


	//   ....[25]....
        /*0c3c*/ 	.word	0x00002f50


	//   ....[26]....
        /*0c40*/ 	.word	0x00002f70


	//   ....[27]....
        /*0c44*/ 	.word	0x00002f90


	//   ....[28]....
        /*0c48*/ 	.word	0x00003000


	//   ....[29]....
        /*0c4c*/ 	.word	0x00003020


	//   ....[30]....
        /*0c50*/ 	.word	0x000030c0


	//   ....[31]....
        /*0c54*/ 	.word	0x00003140


	//   ....[32]....
        /*0c58*/ 	.word	0x000031d0


	//   ....[33]....
        /*0c5c*/ 	.word	0x00003300


	//   ....[34]....
        /*0c60*/ 	.word	0x000033f0


	//   ....[35]....
        /*0c64*/ 	.word	0x00003410


	//   ....[36]....
        /*0c68*/ 	.word	0x00003430


	//   ....[37]....
        /*0c6c*/ 	.word	0x000034b0


	//   ....[38]....
        /*0c70*/ 	.word	0x00003550


	//   ....[39]....
        /*0c74*/ 	.word	0x000038a0


	//   ....[40]....
        /*0c78*/ 	.word	0x000038b0


	//   ....[41]....
        /*0c7c*/ 	.word	0x00004de0


	//   ....[42]....
        /*0c80*/ 	.word	0x00004e00


	//   ....[43]....
        /*0c84*/ 	.word	0x00004f30


	//   ....[44]....
        /*0c88*/ 	.word	0x00004f40


	//   ....[45]....
        /*0c8c*/ 	.word	0x00005070


	//   ....[46]....
        /*0c90*/ 	.word	0x00005090


	//   ....[47]....
        /*0c94*/ 	.word	0x000051c0


	//   ....[48]....
        /*0c98*/ 	.word	0x000051d0


	//   ....[49]....
        /*0c9c*/ 	.word	0x000053b0


	//   ....[50]....
        /*0ca0*/ 	.word	0x00005770


	//   ....[51]....
        /*0ca4*/ 	.word	0x00005e70


	//   ....[52]....
        /*0ca8*/ 	.word	0x00005e90


	//   ....[53]....
        /*0cac*/ 	.word	0x00005eb0


	//   ....[54]....
        /*0cb0*/ 	.word	0x00005ed0


	//   ....[55]....
        /*0cb4*/ 	.word	0x00007ac0


	//   ....[56]....
        /*0cb8*/ 	.word	0x00007ae0


	//   ....[57]....
        /*0cbc*/ 	.word	0x00007b20


	//   ....[58]....
        /*0cc0*/ 	.word	0x00007bb0


	//   ....[59]....
        /*0cc4*/ 	.word	0x00007bd0


	//   ....[60]....
        /*0cc8*/ 	.word	0x00007c50


	//   ....[61]....
        /*0ccc*/ 	.word	0x00007db0


	//   ....[62]....
        /*0cd0*/ 	.word	0x00007dc0


	//   ....[63]....
        /*0cd4*/ 	.word	0x00009230


	//   ....[64]....
        /*0cd8*/ 	.word	0x00009250


	//   ....[65]....
        /*0cdc*/ 	.word	0x00009350


	//   ....[66]....
        /*0ce0*/ 	.word	0x00009360


	//   ....[67]....
        /*0ce4*/ 	.word	0x00009460


	//   ....[68]....
        /*0ce8*/ 	.word	0x00009480


	//   ....[69]....
        /*0cec*/ 	.word	0x00009580


	//   ....[70]....
        /*0cf0*/ 	.word	0x00009590


	//   ....[71]....
        /*0cf4*/ 	.word	0x00009760


	//   ....[72]....
        /*0cf8*/ 	.word	0x00009b10


	//   ....[73]....
        /*0cfc*/ 	.word	0x0000a070


	//   ....[74]....
        /*0d00*/ 	.word	0x0000a090


	//   ....[75]....
        /*0d04*/ 	.word	0x0000a270


	//   ....[76]....
        /*0d08*/ 	.word	0x0000a290


	//   ....[77]....
        /*0d0c*/ 	.word	0x0000c140


	//   ....[78]....
        /*0d10*/ 	.word	0x0000c150


	//   ....[79]....
        /*0d14*/ 	.word	0x0000c240


	//   ....[80]....
        /*0d18*/ 	.word	0x0000c260


	//   ....[81]....
        /*0d1c*/ 	.word	0x0000c2c0


	//   ....[82]....
        /*0d20*/ 	.word	0x0000c2e0


	//   ....[83]....
        /*0d24*/ 	.word	0x0000c400


	//   ....[84]....
        /*0d28*/ 	.word	0x0000c410


	//   ....[85]....
        /*0d2c*/ 	.word	0x0000d870


	//   ....[86]....
        /*0d30*/ 	.word	0x0000d890


	//   ....[87]....
        /*0d34*/ 	.word	0x0000d9d0


	//   ....[88]....
        /*0d38*/ 	.word	0x0000d9e0


	//   ....[89]....
        /*0d3c*/ 	.word	0x0000db20


	//   ....[90]....
        /*0d40*/ 	.word	0x0000db40


	//   ....[91]....
        /*0d44*/ 	.word	0x0000dc80


	//   ....[92]....
        /*0d48*/ 	.word	0x0000dc90


	//   ....[93]....
        /*0d4c*/ 	.word	0x0000e170


	//   ....[94]....
        /*0d50*/ 	.word	0x0000e1a0


	//   ....[95]....
        /*0d54*/ 	.word	0x0000e1c0


	//   ....[96]....
        /*0d58*/ 	.word	0x0000e1e0


	//   ....[97]....
        /*0d5c*/ 	.word	0x0000fdd0


	//   ....[98]....
        /*0d60*/ 	.word	0x0000fe00


	//   ....[99]....
        /*0d64*/ 	.word	0x0000fe10


	//   ....[100]....
        /*0d68*/ 	.word	0x0000fe40


	//   ....[101]....
        /*0d6c*/ 	.word	0x00010ef0


	//   ....[102]....
        /*0d70*/ 	.word	0x00010f00


	//   ....[103]....
        /*0d74*/ 	.word	0x00010f20


	//   ....[104]....
        /*0d78*/ 	.word	0x00010f30


	//   ....[105]....
        /*0d7c*/ 	.word	0x00011260


	//   ....[106]....
        /*0d80*/ 	.word	0x00011280


	//   ....[107]....
        /*0d84*/ 	.word	0x000113e0


	//   ....[108]....
        /*0d88*/ 	.word	0x000113f0


	//   ....[109]....
        /*0d8c*/ 	.word	0x00011500


	//   ....[110]....
        /*0d90*/ 	.word	0x00011520


	//   ....[111]....
        /*0d94*/ 	.word	0x00011630


	//   ....[112]....
        /*0d98*/ 	.word	0x00011640


	//   ....[113]....
        /*0d9c*/ 	.word	0x00011940


	//   ....[114]....
        /*0da0*/ 	.word	0x00011960


	//   ....[115]....
        /*0da4*/ 	.word	0x00011fb0


	//   ....[116]....
        /*0da8*/ 	.word	0x00011fc0


	//   ....[117]....
        /*0dac*/ 	.word	0x00012d60


	//   ....[118]....
        /*0db0*/ 	.word	0x00012d80


	//   ....[119]....
        /*0db4*/ 	.word	0x00012ef0


	//   ....[120]....
        /*0db8*/ 	.word	0x00012f00


	//   ....[121]....
        /*0dbc*/ 	.word	0x00013010


	//   ....[122]....
        /*0dc0*/ 	.word	0x00013030


	//   ....[123]....
        /*0dc4*/ 	.word	0x00013140


	//   ....[124]....
        /*0dc8*/ 	.word	0x00013150


	//   ....[125]....
        /*0dcc*/ 	.word	0x00013320


	//   ....[126]....
        /*0dd0*/ 	.word	0x00013340


	//   ....[127]....
        /*0dd4*/ 	.word	0x00013470


	//   ....[128]....
        /*0dd8*/ 	.word	0x000134b0


	//   ....[129]....
        /*0ddc*/ 	.word	0x000134e0


	//   ....[130]....
        /*0de0*/ 	.word	0x00013510


	//   ....[131]....
        /*0de4*/ 	.word	0x00013540


	//   ....[132]....
        /*0de8*/ 	.word	0x00013570


	//   ....[133]....
        /*0dec*/ 	.word	0x000136d0


	//   ....[134]....
        /*0df0*/ 	.word	0x00013710


	//   ....[135]....
        /*0df4*/ 	.word	0x00013740


	//   ....[136]....
        /*0df8*/ 	.word	0x00013770


	//   ....[137]....
        /*0dfc*/ 	.word	0x000137a0


	//   ....[138]....
        /*0e00*/ 	.word	0x000137d0


	//   ....[139]....
        /*0e04*/ 	.word	0x00013860


	//   ....[140]....
        /*0e08*/ 	.word	0x000138c0


	//   ....[141]....
        /*0e0c*/ 	.word	0x000138d0


	//   ....[142]....
        /*0e10*/ 	.word	0x00013930


	//   ....[143]....
        /*0e14*/ 	.word	0x000143a0


	//   ....[144]....
        /*0e18*/ 	.word	0x00014400


	//   ....[145]....
        /*0e1c*/ 	.word	0x00014450


	//   ....[146]....
        /*0e20*/ 	.word	0x000144a0


	//   ....[147]....
        /*0e24*/ 	.word	0x000144f0


	//   ....[148]....
        /*0e28*/ 	.word	0x00014560


	//   ....[149]....
        /*0e2c*/ 	.word	0x000145b0


	//   ....[150]....
        /*0e30*/ 	.word	0x00014620


	//   ....[151]....
        /*0e34*/ 	.word	0x00014690


	//   ....[152]....
        /*0e38*/ 	.word	0x00014700


	//   ....[153]....
        /*0e3c*/ 	.word	0x00014770


	//   ....[154]....
        /*0e40*/ 	.word	0x000147d0


	//   ....[155]....
        /*0e44*/ 	.word	0x00014840


	//   ....[156]....
        /*0e48*/ 	.word	0x000148b0


	//   ....[157]....
        /*0e4c*/ 	.word	0x00014920


	//   ....[158]....
        /*0e50*/ 	.word	0x00014980


	//   ....[159]....
        /*0e54*/ 	.word	0x000149f0


	//   ....[160]....
        /*0e58*/ 	.word	0x00014a60


	//   ....[161]....
        /*0e5c*/ 	.word	0x00014ad0


	//   ....[162]....
        /*0e60*/ 	.word	0x00014b30


	//   ....[163]....
        /*0e64*/ 	.word	0x00014ba0


	//   ....[164]....
        /*0e68*/ 	.word	0x00014c10


	//   ....[165]....
        /*0e6c*/ 	.word	0x00015350


	//   ....[166]....
        /*0e70*/ 	.word	0x000153a0


	//   ....[167]....
        /*0e74*/ 	.word	0x000153f0


	//   ....[168]....
        /*0e78*/ 	.word	0x00015430


	//   ....[169]....
        /*0e7c*/ 	.word	0x000154a0


	//   ....[170]....
        /*0e80*/ 	.word	0x00015510


	//   ....[171]....
        /*0e84*/ 	.word	0x00015650


	//   ....[172]....
        /*0e88*/ 	.word	0x000156b0


	//   ....[173]....
        /*0e8c*/ 	.word	0x00015810


	//   ....[174]....
        /*0e90*/ 	.word	0x00015870


	//   ....[175]....
        /*0e94*/ 	.word	0x000158e0


	//   ....[176]....
        /*0e98*/ 	.word	0x00015940


	//   ....[177]....
        /*0e9c*/ 	.word	0x000159b0


	//   ....[178]....
        /*0ea0*/ 	.word	0x00015a20


	//   ....[179]....
        /*0ea4*/ 	.word	0x00015a90


	//   ....[180]....
        /*0ea8*/ 	.word	0x00015af0


	//   ....[181]....
        /*0eac*/ 	.word	0x00015b60


	//   ....[182]....
        /*0eb0*/ 	.word	0x00015bd0


	//   ....[183]....
        /*0eb4*/ 	.word	0x00015c40


	//   ....[184]....
        /*0eb8*/ 	.word	0x00015ca0


	//   ....[185]....
        /*0ebc*/ 	.word	0x00015d10


	//   ....[186]....
        /*0ec0*/ 	.word	0x00015d80


	//   ....[187]....
        /*0ec4*/ 	.word	0x000164c0


	//   ....[188]....
        /*0ec8*/ 	.word	0x00016500


	//   ....[189]....
        /*0ecc*/ 	.word	0x00016550


	//   ....[190]....
        /*0ed0*/ 	.word	0x00016590


	//   ....[191]....
        /*0ed4*/ 	.word	0x000165f0


	//   ....[192]....
        /*0ed8*/ 	.word	0x00016660


	//   ....[193]....
        /*0edc*/ 	.word	0x000166c0


	//   ....[194]....
        /*0ee0*/ 	.word	0x00016730


	//   ....[195]....
        /*0ee4*/ 	.word	0x000167a0


	//   ....[196]....
        /*0ee8*/ 	.word	0x00016810


	//   ....[197]....
        /*0eec*/ 	.word	0x00016870


	//   ....[198]....
        /*0ef0*/ 	.word	0x000168e0


	//   ....[199]....
        /*0ef4*/ 	.word	0x00016950


	//   ....[200]....
        /*0ef8*/ 	.word	0x000169c0


	//   ....[201]....
        /*0efc*/ 	.word	0x00016a20


	//   ....[202]....
        /*0f00*/ 	.word	0x00016a70


	//   ....[203]....
        /*0f04*/ 	.word	0x00016ab0


	//   ....[204]....
        /*0f08*/ 	.word	0x00016b00


	//   ....[205]....
        /*0f0c*/ 	.word	0x00016b40


	//   ....[206]....
        /*0f10*/ 	.word	0x00016b90


	//   ....[207]....
        /*0f14*/ 	.word	0x00016be0


	//   ....[208]....
        /*0f18*/ 	.word	0x00016c30


	//   ....[209]....
        /*0f1c*/ 	.word	0x00016c70


	//   ....[210]....
        /*0f20*/ 	.word	0x00016ce0


	//   ....[211]....
        /*0f24*/ 	.word	0x00016d50


	//   ....[212]....
        /*0f28*/ 	.word	0x00016dc0


	//   ....[213]....
        /*0f2c*/ 	.word	0x00016e20


	//   ....[214]....
        /*0f30*/ 	.word	0x00016e90


	//   ....[215]....
        /*0f34*/ 	.word	0x00016f00


	//   ....[216]....
        /*0f38*/ 	.word	0x00016f70


	//   ....[217]....
        /*0f3c*/ 	.word	0x00016fd0


	//   ....[218]....
        /*0f40*/ 	.word	0x00017040


	//   ....[219]....
        /*0f44*/ 	.word	0x000170b0


	//   ....[220]....
        /*0f48*/ 	.word	0x00017120


	//   ....[221]....
        /*0f4c*/ 	.word	0x00017180


	//   ....[222]....
        /*0f50*/ 	.word	0x000171f0


	//   ....[223]....
        /*0f54*/ 	.word	0x00017260


	//   ....[224]....
        /*0f58*/ 	.word	0x000172d0


	//   ....[225]....
        /*0f5c*/ 	.word	0x00017330


	//   ....[226]....
        /*0f60*/ 	.word	0x000173a0


	//   ....[227]....
        /*0f64*/ 	.word	0x00017410


	//   ....[228]....
        /*0f68*/ 	.word	0x00017480


	//   ....[229]....
        /*0f6c*/ 	.word	0x000174e0


	//   ....[230]....
        /*0f70*/ 	.word	0x00017550


	//   ....[231]....
        /*0f74*/ 	.word	0x000175c0


	//   ....[232]....
        /*0f78*/ 	.word	0x00017610


	//   ....[233]....
        /*0f7c*/ 	.word	0x00017650


	//   ....[234]....
        /*0f80*/ 	.word	0x000176a0


	//   ....[235]....
        /*0f84*/ 	.word	0x000176f0


	//   ....[236]....
        /*0f88*/ 	.word	0x00017740


	//   ....[237]....
        /*0f8c*/ 	.word	0x000177b0


	//   ....[238]....
        /*0f90*/ 	.word	0x00017800


	//   ....[239]....
        /*0f94*/ 	.word	0x00017850


	//   ....[240]....
        /*0f98*/ 	.word	0x000178a0


	//   ....[241]....
        /*0f9c*/ 	.word	0x000178f0


	//   ....[242]....
        /*0fa0*/ 	.word	0x00017940


	//   ....[243]....
        /*0fa4*/ 	.word	0x000179b0


	//   ....[244]....
        /*0fa8*/ 	.word	0x00017a00


	//   ....[245]....
        /*0fac*/ 	.word	0x00017a70


	//   ....[246]....
        /*0fb0*/ 	.word	0x00017ad0


	//   ....[247]....
        /*0fb4*/ 	.word	0x00017b40


	//----- nvinfo : EIATTR_EXIT_INSTR_OFFSETS
	.align		4
.L_470:
        /*0fb8*/ 	.byte	0x04, 0x1c
        /*0fba*/ 	.short	(.L_472 - .L_471)


	//   ....[0]....
.L_471:
        /*0fbc*/ 	.word	0x000010d0


	//   ....[1]....
        /*0fc0*/ 	.word	0x00014360


	//----- nvinfo : EIATTR_MAX_THREADS
	.align		4
.L_472:
        /*0fc4*/ 	.byte	0x04, 0x05
        /*0fc6*/ 	.short	(.L_474 - .L_473)
.L_473:
        /*0fc8*/ 	.word	0x00000100
        /*0fcc*/ 	.word	0x00000001
        /*0fd0*/ 	.word	0x00000001


	//----- nvinfo : EIATTR_CRS_STACK_SIZE
	.align		4
.L_474:
        /*0fd4*/ 	.byte	0x04, 0x1e
        /*0fd6*/ 	.short	(.L_476 - .L_475)
.L_475:
        /*0fd8*/ 	.word	0x00000000
.L_476:


//--------------------- .nv.info._ZN7cutlass13device_kernelIN5flash19enable_sm80_to_sm89INS1_16FlashAttnFwdSm80INS1_25CollectiveMainloopFwdSm80ILi8ELi1ELb1EN4cute5tupleIJNS5_1CILi128EEENS7_ILi112EEES8_EEELi128ENS_10bfloat16_tEfNS_4arch4Sm80ELb1ELb0ELb1ELb1ELb1ELb1ELb1ELb1EEENS1_21CollectiveEpilogueFwdINS6_IJS8_S8_S9_EEENS6_IJNS7_ILi1EEESH_SH_EEESB_SD_Li256ELb1ELb1ELb1ELb0EEENS1_36VarlenDynamicPersistentTileSchedulerILi128ELi112ELi256ELi256ELb1ELb1ELb0ELb1ELb1ELb1EEEEEEEEEvNT_6ParamsE --------------------------
	.section	.nv.info._ZN7cutlass13device_kernelIN5flash19enable_sm80_to_sm89INS1_16FlashAttnFwdSm80INS1_25CollectiveMainloopFwdSm80ILi8ELi1ELb1EN4cute5tupleIJNS5_1CILi128EEENS7_ILi112EEES8_EEELi128ENS_10bfloat16_tEfNS_4arch4Sm80ELb1ELb0ELb1ELb1ELb1ELb1ELb1ELb1EEENS1_21CollectiveEpilogueFwdINS6_IJS8_S8_S9_EEENS6_IJNS7_ILi1EEESH_SH_EEESB_SD_Li256ELb1ELb1ELb1ELb0EEENS1_36VarlenDynamicPersistentTileSchedulerILi128ELi112ELi256ELi256ELb1ELb1ELb0ELb1ELb1ELb1EEEEEEEEEvNT_6ParamsE,"",@"SHT_CUDA_INFO"
	.sectionflags	@""
	.align	4


	//----- nvinfo : EIATTR_CUDA_API_VERSION
	.align		4
        /*0000*/ 	.byte	0x04, 0x37
        /*0002*/ 	.short	(.L_478 - .L_477)
.L_477:
        /*0004*/ 	.word	0x00000082


	//----- nvinfo : EIATTR_SW2861232_WAR
	.align		4
.L_478:
        /*0008*/ 	.byte	0x01, 0x35
	.zero		2


	//----- nvinfo : EIATTR_PARAM_CBANK
	.align		4
        /*000c*/ 	.byte	0x04, 0x0a
        /*000e*/ 	.short	(.L_480 - .L_479)
	.align		4
.L_479:
        /*0010*/ 	.word	index@(.nv.constant0._ZN7cutlass13device_kernelIN5flash19enable_sm80_to_sm89INS1_16FlashAttnFwdSm80INS1_25CollectiveMainloopFwdSm80ILi8ELi1ELb1EN4cute5tupleIJNS5_1CILi128EEENS7_ILi112EEES8_EEELi128ENS_10bfloat16_tEfNS_4arch4Sm80ELb1ELb0ELb1ELb1ELb1ELb1ELb1ELb1EEENS1_21CollectiveEpilogueFwdINS6_IJS8_S8_S9_EEENS6_IJNS7_ILi1EEESH_SH_EEESB_SD_Li256ELb1ELb1ELb1ELb0EEENS1_36VarlenDynamicPersistentTileSchedulerILi128ELi112ELi256ELi256ELb1ELb1ELb0ELb1ELb1ELb1EEEEEEEEEvNT_6ParamsE)
        /*0014*/ 	.short	0x0160
        /*0016*/ 	.short	0x0438


	//----- nvinfo : EIATTR_CBANK_PARAM_SIZE
	.align		4
.L_480:
        /*0018*/ 	.byte	0x03, 0x19
        /*001a*/ 	.short	0x0438


	//----- nvinfo : EIATTR_KPARAM_INFO
	.align		4
        /*001c*/ 	.byte	0x04, 0x17
        /*001e*/ 	.short	(.L_482 - .L_481)
.L_481:
        /*0020*/ 	.word	0x00000000
        /*0024*/ 	.short	0x0000
        /*0026*/ 	.short	0x0000
        /*0028*/ 	.byte	0x00, 0xf0, 0xe1, 0x10


	//----- nvinfo : EIATTR_MAXREG_COUNT
	.align		4
.L_482:
        /*002c*/ 	.byte	0x03, 0x1b
        /*002e*/ 	.short	0x00ff


	//----- nvinfo : EIATTR_NUM_BARRIERS
	.align		4
        /*0030*/ 	.byte	0x02, 0x4c
        /*0032*/ 	.byte	0x06
	.zero		1


	//----- nvinfo : EIATTR_ANNOTATIONS
	.align		4
        /*0034*/ 	.byte	0x04, 0x55
        /*0036*/ 	.short	(.L_484 - .L_483)


	//   ....[0]....
.L_483:
        /* <DEDUP_REMOVED lines=142> */


	//----- nvinfo : EIATTR_MERCURY_ISA_VERSION
	.align		4
.L_484:
        /*0900*/ 	.byte	0x03, 0x5f
        /*0902*/ 	.short	0x0000


	//----- nvinfo : EIATTR_INT_WARP_WIDE_INSTR_OFFSETS
	.align		4
        /*0904*/ 	.byte	0x04, 0x31
        /*0906*/ 	.short	(.L_486 - .L_485)


	//   ....[0]....
.L_485:
        /*0908*/ 	.word	0x0001cb60


	//   ....[1]....
        /*090c*/ 	.word	0x0001cbe0


	//----- nvinfo : EIATTR_COOP_GROUP_MASK_REGIDS
	.align		4
.L_486:
        /*0910*/ 	.byte	0x04, 0x29
        /*0912*/ 	.short	(.L_488 - .L_487)


	//   ....[0]....
.L_487:
        /*0914*/ 	.word	0xffffffff


	//   ....[1]....
        /*0918*/ 	.word	0xffffffff


	//   ....[2]....
        /*091c*/ 	.word	0xffffffff


	//   ....[3]....
        /*0920*/ 	.word	0xffffffff


	//   ....[4]....
        /*0924*/ 	.word	0xffffffff


	//   ....[5]....
        /*0928*/ 	.word	0xffffffff


	//   ....[6]....
        /*092c*/ 	.word	0xffffffff


	//   ....[7]....
        /*0930*/ 	.word	0xffffffff


	//   ....[8]....
        /*0934*/ 	.word	0xffffffff


	//   ....[9]....
        /*0938*/ 	.word	0xffffffff


	//   ....[10]....
        /*093c*/ 	.word	0xffffffff


	//   ....[11]....
        /*0940*/ 	.word	0xffffffff


	//   ....[12]....
        /*0944*/ 	.word	0xffffffff


	//   ....[13]....
        /*0948*/ 	.word	0xffffffff


	//   ....[14]....
        /*094c*/ 	.word	0xffffffff


	//   ....[15]....
        /*0950*/ 	.word	0xffffffff


	//   ....[16]....
        /*0954*/ 	.word	0xffffffff


	//   ....[17]....
        /*0958*/ 	.word	0xffffffff


	//   ....[18]....
        /*095c*/ 	.word	0xffffffff


	//   ....[19]....
        /*0960*/ 	.word	0xffffffff


	//   ....[20]....
        /*0964*/ 	.word	0xffffffff


	//   ....[21]....
        /*0968*/ 	.word	0xffffffff


	//   ....[22]....
        /*096c*/ 	.word	0xffffffff


	//   ....[23]....
        /*0970*/ 	.word	0xffffffff


	//   ....[24]....
        /*0974*/ 	.word	0xffffffff


	//   ....[25]....
        /*0978*/ 	.word	0xffffffff


	//   ....[26]....
        /*097c*/ 	.word	0xffffffff


	//   ....[27]....
        /*0980*/ 	.word	0xffffffff


	//   ....[28]....
        /*0984*/ 	.word	0xffffffff


	//   ....[29]....
        /*0988*/ 	.word	0xffffffff


	//   ....[30]....
        /*098c*/ 	.word	0xffffffff


	//   ....[31]....
        /*0990*/ 	.word	0xffffffff


	//   ....[32]....
        /*0994*/ 	.word	0xffffffff


	//   ....[33]....
        /*0998*/ 	.word	0xffffffff


	//   ....[34]....
        /*099c*/ 	.word	0xffffffff


	//   ....[35]....
        /*09a0*/ 	.word	0xffffffff


	//   ....[36]....
        /*09a4*/ 	.word	0xffffffff


	//   ....[37]....
        /*09a8*/ 	.word	0xffffffff


	//   ....[38]....
        /*09ac*/ 	.word	0xffffffff


	//   ....[39]....
        /*09b0*/ 	.word	0xffffffff


	//   ....[40]....
        /*09b4*/ 	.word	0xffffffff


	//   ....[41]....
        /*09b8*/ 	.word	0xffffffff


	//   ....[42]....
        /*09bc*/ 	.word	0xffffffff


	//   ....[43]....
        /*09c0*/ 	.word	0xffffffff


	//   ....[44]....
        /*09c4*/ 	.word	0xffffffff


	//   ....[45]....
        /*09c8*/ 	.word	0xffffffff


	//   ....[46]....
        /*09cc*/ 	.word	0xffffffff


	//   ....[47]....
        /*09d0*/ 	.word	0xffffffff


	//   ....[48]....
        /*09d4*/ 	.word	0xffffffff


	//   ....[49]....
        /*09d8*/ 	.word	0xffffffff


	//   ....[50]....
        /*09dc*/ 	.word	0xffffffff


	//   ....[51]....
        /*09e0*/ 	.word	0xffffffff


	//   ....[52]....
        /*09e4*/ 	.word	0xffffffff


	//   ....[53]....
        /*09e8*/ 	.word	0xffffffff


	//   ....[54]....
        /*09ec*/ 	.word	0xffffffff


	//   ....[55]....
        /*09f0*/ 	.word	0xffffffff


	//   ....[56]....
        /*09f4*/ 	.word	0xffffffff


	//   ....[57]....
        /*09f8*/ 	.word	0xffffffff


	//   ....[58]....
        /*09fc*/ 	.word	0xffffffff


	//   ....[59]....
        /*0a00*/ 	.word	0xffffffff


	//   ....[60]....
        /*0a04*/ 	.word	0xffffffff


	//   ....[61]....
        /*0a08*/ 	.word	0xffffffff


	//   ....[62]....
        /*0a0c*/ 	.word	0xffffffff


	//   ....[63]....
        /*0a10*/ 	.word	0xffffffff


	//   ....[64]....
        /*0a14*/ 	.word	0xffffffff


	//   ....[65]....
        /*0a18*/ 	.word	0xffffffff


	//   ....[66]....
        /*0a1c*/ 	.word	0xffffffff


	//   ....[67]....
        /*0a20*/ 	.word	0xffffffff


	//   ....[68]....
        /*0a24*/ 	.word	0xffffffff


	//   ....[69]....
        /*0a28*/ 	.word	0xffffffff


	//   ....[70]....
        /*0a2c*/ 	.word	0xffffffff


	//   ....[71]....
        /*0a30*/ 	.word	0xffffffff


	//   ....[72]....
        /*0a34*/ 	.word	0xffffffff


	//   ....[73]....
        /*0a38*/ 	.word	0xffffffff


	//   ....[74]....
        /*0a3c*/ 	.word	0xffffffff


	//   ....[75]....
        /*0a40*/ 	.word	0xffffffff


	//   ....[76]....
        /*0a44*/ 	.word	0xffffffff


	//   ....[77]....
        /*0a48*/ 	.word	0xffffffff


	//   ....[78]....
        /*0a4c*/ 	.word	0xffffffff


	//   ....[79]....
        /*0a50*/ 	.word	0xffffffff


	//   ....[80]....
        /*0a54*/ 	.word	0xffffffff


	//   ....[81]....
        /*0a58*/ 	.word	0xffffffff


	//   ....[82]....
        /*0a5c*/ 	.word	0xffffffff


	//   ....[83]....
        /*0a60*/ 	.word	0xffffffff


	//   ....[84]....
        /*0a64*/ 	.word	0xffffffff


	//   ....[85]....
        /*0a68*/ 	.word	0xffffffff


	//   ....[86]....
        /*0a6c*/ 	.word	0xffffffff


	//   ....[87]....
        /*0a70*/ 	.word	0xffffffff


	//   ....[88]....
        /*0a74*/ 	.word	0xffffffff


	//   ....[89]....
        /*0a78*/ 	.word	0xffffffff


	//   ....[90]....
        /*0a7c*/ 	.word	0xffffffff


	//   ....[91]....
        /*0a80*/ 	.word	0xffffffff


	//   ....[92]....
        /*0a84*/ 	.word	0xffffffff


	//   ....[93]....
        /*0a88*/ 	.word	0xffffffff


	//   ....[94]....
        /*0a8c*/ 	.word	0xffffffff


	//   ....[95]....
        /*0a90*/ 	.word	0xffffffff


	//   ....[96]....
        /*0a94*/ 	.word	0xffffffff


	//   ....[97]....
        /*0a98*/ 	.word	0xffffffff


	//   ....[98]....
        /*0a9c*/ 	.word	0xffffffff


	//   ....[99]....
        /*0aa0*/ 	.word	0xffffffff


	//   ....[100]....
        /*0aa4*/ 	.word	0xffffffff


	//   ....[101]....
        /*0aa8*/ 	.word	0xffffffff


	//   ....[102]....
        /*0aac*/ 	.word	0xffffffff


	//   ....[103]....
        /*0ab0*/ 	.word	0xffffffff


	//   ....[104]....
        /*0ab4*/ 	.word	0xffffffff


	//   ....[105]....
        /*0ab8*/ 	.word	0xffffffff


	//   ....[106]....
        /*0abc*/ 	.word	0xffffffff


	//   ....[107]....
        /*0ac0*/ 	.word	0xffffffff


	//   ....[108]....
        /*0ac4*/ 	.word	0xffffffff


	//   ....[109]....
        /*0ac8*/ 	.word	0xffffffff


	//   ....[110]....
        /*0acc*/ 	.word	0xffffffff


	//   ....[111]....
        /*0ad0*/ 	.word	0xffffffff


	//   ....[112]....
        /*0ad4*/ 	.word	0xffffffff


	//   ....[113]....
        /*0ad8*/ 	.word	0xffffffff


	//   ....[114]....
        /*0adc*/ 	.word	0xffffffff


	//   ....[115]....
        /*0ae0*/ 	.word	0xffffffff


	//   ....[116]....
        /*0ae4*/ 	.word	0xffffffff


	//   ....[117]....
        /*0ae8*/ 	.word	0xffffffff


	//   ....[118]....
        /*0aec*/ 	.word	0xffffffff


	//   ....[119]....
        /*0af0*/ 	.word	0xffffffff


	//   ....[120]....
        /*0af4*/ 	.word	0xffffffff


	//   ....[121]....
        /*0af8*/ 	.word	0xffffffff


	//   ....[122]....
        /*0afc*/ 	.word	0xffffffff


	//   ....[123]....
        /*0b00*/ 	.word	0xffffffff


	//   ....[124]....
        /*0b04*/ 	.word	0xffffffff


	//   ....[125]....
        /*0b08*/ 	.word	0xffffffff


	//   ....[126]....
        /*0b0c*/ 	.word	0xffffffff


	//   ....[127]....
        /*0b10*/ 	.word	0xffffffff


	//   ....[128]....
        /*0b14*/ 	.word	0xffffffff


	//   ....[129]....
        /*0b18*/ 	.word	0xffffffff


	//   ....[130]....
        /*0b1c*/ 	.word	0xffffffff


	//   ....[131]....
        /*0b20*/ 	.word	0xffffffff


	//   ....[132]....
        /*0b24*/ 	.word	0xffffffff


	//   ....[133]....
        /*0b28*/ 	.word	0xffffffff


	//   ....[134]....
        /*0b2c*/ 	.word	0xffffffff


	//   ....[135]....
        /*0b30*/ 	.word	0xffffffff


	//   ....[136]....
        /*0b34*/ 	.word	0xffffffff


	//   ....[137]....
        /*0b38*/ 	.word	0xffffffff


	//   ....[138]....
        /*0b3c*/ 	.word	0xffffffff


	//   ....[139]....
        /*0b40*/ 	.word	0xffffffff


	//   ....[140]....
        /*0b44*/ 	.word	0xffffffff


	//   ....[141]....
        /*0b48*/ 	.word	0xffffffff


	//   ....[142]....
        /*0b4c*/ 	.word	0xffffffff


	//   ....[143]....
        /*0b50*/ 	.word	0xffffffff


	//   ....[144]....
        /*0b54*/ 	.word	0xffffffff


	//   ....[145]....
        /*0b58*/ 	.word	0xffffffff


	//   ....[146]....
        /*0b5c*/ 	.word	0xffffffff


	//   ....[147]....
        /*0b60*/ 	.word	0xffffffff


	//   ....[148]....
        /*0b64*/ 	.word	0xffffffff


	//   ....[149]....
        /*0b68*/ 	.word	0xffffffff


	//   ....[150]....
        /*0b6c*/ 	.word	0xffffffff


	//   ....[151]....
        /*0b70*/ 	.word	0xffffffff


	//   ....[152]....
        /*0b74*/ 	.word	0xffffffff


	//   ....[153]....
        /*0b78*/ 	.word	0xffffffff


	//   ....[154]....
        /*0b7c*/ 	.word	0xffffffff


	//   ....[155]....
        /*0b80*/ 	.word	0xffffffff


	//   ....[156]....
        /*0b84*/ 	.word	0xffffffff


	//   ....[157]....
        /*0b88*/ 	.word	0xffffffff


	//   ....[158]....
        /*0b8c*/ 	.word	0xffffffff


	//   ....[159]....
        /*0b90*/ 	.word	0xffffffff


	//   ....[160]....
        /*0b94*/ 	.word	0xffffffff


	//   ....[161]....
        /*0b98*/ 	.word	0xffffffff


	//   ....[162]....
        /*0b9c*/ 	.word	0xffffffff


	//   ....[163]....
        /*0ba0*/ 	.word	0xffffffff


	//   ....[164]....
        /*0ba4*/ 	.word	0xffffffff


	//   ....[165]....
        /*0ba8*/ 	.word	0xffffffff


	//   ....[166]....
        /*0bac*/ 	.word	0xffffffff


	//   ....[167]....
        /*0bb0*/ 	.word	0xffffffff


	//   ....[168]....
        /*0bb4*/ 	.word	0xffffffff


	//   ....[169]....
        /*0bb8*/ 	.word	0xffffffff


	//   ....[170]....
        /*0bbc*/ 	.word	0xffffffff


	//   ....[171]....
        /*0bc0*/ 	.word	0xffffffff


	//   ....[172]....
        /*0bc4*/ 	.word	0xffffffff


	//   ....[173]....
        /*0bc8*/ 	.word	0xffffffff


	//   ....[174]....
        /*0bcc*/ 	.word	0xffffffff


	//   ....[175]....
        /*0bd0*/ 	.word	0xffffffff


	//   ....[176]....
        /*0bd4*/ 	.word	0xffffffff


	//   ....[177]....
        /*0bd8*/ 	.word	0xffffffff


	//   ....[178]....
        /*0bdc*/ 	.word	0xffffffff


	//   ....[179]....
        /*0be0*/ 	.word	0xffffffff


	//   ....[180]....
        /*0be4*/ 	.word	0xffffffff


	//   ....[181]....
        /*0be8*/ 	.word	0xffffffff


	//   ....[182]....
        /*0bec*/ 	.word	0xffffffff


	//   ....[183]....
        /*0bf0*/ 	.word	0xffffffff


	//   ....[184]....
        /*0bf4*/ 	.word	0xffffffff


	//   ....[185]....
        /*0bf8*/ 	.word	0xffffffff


	//   ....[186]....
        /*0bfc*/ 	.word	0xffffffff


	//   ....[187]....
        /*0c00*/ 	.word	0xffffffff


	//   ....[188]....
        /*0c04*/ 	.word	0xffffffff


	//   ....[189]....
        /*0c08*/ 	.word	0xffffffff


	//   ....[190]....
        /*0c0c*/ 	.word	0xffffffff


	//   ....[191]....
        /*0c10*/ 	.word	0xffffffff


	//   ....[192]....
        /*0c14*/ 	.word	0xffffffff


	//   ....[193]....
        /*0c18*/ 	.word	0xffffffff


	//   ....[194]....
        /*0c1c*/ 	.word	0xffffffff


	//   ....[195]....
        /*0c20*/ 	.word	0xffffffff


	//   ....[196]....
        /*0c24*/ 	.word	0xffffffff


	//   ....[197]....
        /*0c28*/ 	.word	0xffffffff


	//   ....[198]....
        /*0c2c*/ 	.word	0xffffffff


	//   ....[199]....
        /*0c30*/ 	.word	0xffffffff


	//   ....[200]....
        /*0c34*/ 	.word	0xffffffff


	//   ....[201]....
        /*0c38*/ 	.word	0xffffffff


	//   ....[202]....
        /*0c3c*/ 	.word	0xffffffff


	//   ....[203]....
        /*0c40*/ 	.word	0xffffffff


	//   ....[204]....
        /*0c44*/ 	.word	0xffffffff


	//   ....[205]....
        /*0c48*/ 	.word	0xffffffff


	//   ....[206]....
        /*0c4c*/ 	.word	0xffffffff


	//   ....[207]....
        /*0c50*/ 	.word	0xffffffff


	//   ....[208]....
        /*0c54*/ 	.word	0xffffffff


	//   ....[209]....
        /*0c58*/ 	.word	0xffffffff


	//   ....[210]....
        /*0c5c*/ 	.word	0xffffffff


	//   ....[211]....
        /*0c60*/ 	.word	0xffffffff


	//   ....[212]....
        /*0c64*/ 	.word	0xffffffff


	//   ....[213]....
        /*0c68*/ 	.word	0xffffffff


	//   ....[214]....
        /*0c6c*/ 	.word	0xffffffff


	//   ....[215]....
        /*0c70*/ 	.word	0xffffffff


	//   ....[216]....
        /*0c74*/ 	.word	0xffffffff


	//   ....[217]....
        /*0c78*/ 	.word	0xffffffff


	//   ....[218]....
        /*0c7c*/ 	.word	0xffffffff


	//   ....[219]....
        /*0c80*/ 	.word	0xffffffff


	//   ....[220]....
        /*0c84*/ 	.word	0xffffffff


	//   ....[221]....
        /*0c88*/ 	.word	0xffffffff


	//   ....[222]....
        /*0c8c*/ 	.word	0xffffffff


	//   ....[223]....
        /*0c90*/ 	.word	0xffffffff


	//   ....[224]....
        /*0c94*/ 	.word	0xffffffff


	//   ....[225]....
        /*0c98*/ 	.word	0xffffffff


	//   ....[226]....
        /*0c9c*/ 	.word	0xffffffff


	//   ....[227]....
        /*0ca0*/ 	.word	0xffffffff


	//   ....[228]....
        /*0ca4*/ 	.word	0xffffffff


	//   ....[229]....
        /*0ca8*/ 	.word	0xffffffff


	//   ....[230]....
        /*0cac*/ 	.word	0xffffffff


	//   ....[231]....
        /*0cb0*/ 	.word	0xffffffff


	//   ....[232]....
        /*0cb4*/ 	.word	0xffffffff


	//   ....[233]....
        /*0cb8*/ 	.word	0xffffffff


	//   ....[234]....
        /*0cbc*/ 	.word	0xffffffff


	//   ....[235]....
        /*0cc0*/ 	.word	0xffffffff


	//   ....[236]....
        /*0cc4*/ 	.word	0xffffffff


	//   ....[237]....
        /*0cc8*/ 	.word	0xffffffff


	//   ....[238]....
        /*0ccc*/ 	.word	0xffffffff


	//   ....[239]....
        /*0cd0*/ 	.word	0xffffffff


	//   ....[240]....
        /*0cd4*/ 	.word	0xffffffff


	//   ....[241]....
        /*0cd8*/ 	.word	0xffffffff


	//   ....[242]....
        /*0cdc*/ 	.word	0xffffffff


	//   ....[243]....
        /*0ce0*/ 	.word	0xffffffff


	//   ....[244]....
        /*0ce4*/ 	.word	0xffffffff


	//   ....[245]....
        /*0ce8*/ 	.word	0xffffffff


	//   ....[246]....
        /*0cec*/ 	.word	0xffffffff


	//   ....[247]....
        /*0cf0*/ 	.word	0xffffffff


	//   ....[248]....
        /*0cf4*/ 	.word	0xffffffff


	//   ....[249]....
        /*0cf8*/ 	.word	0xffffffff


	//   ....[250]....
        /*0cfc*/ 	.word	0xffffffff


	//   ....[251]....
        /*0d00*/ 	.word	0xffffffff


	//   ....[252]....
        /*0d04*/ 	.word	0xffffffff


	//   ....[253]....
        /*0d08*/ 	.word	0xffffffff


	//   ....[254]....
        /*0d0c*/ 	.word	0xffffffff


	//   ....[255]....
        /*0d10*/ 	.word	0xffffffff


	//   ....[0]....
        /*0d14*/ 	.word	0xffffffff


	//   ....[1]....
        /*0d18*/ 	.word	0xffffffff


	//   ....[2]....
        /*0d1c*/ 	.word	0xffffffff


	//   ....[3]....
        /*0d20*/ 	.word	0xffffffff


	//   ....[4]....
        /*0d24*/ 	.word	0xffffffff


	//   ....[5]....
        /*0d28*/ 	.word	0xffffffff


	//   ....[6]....
        /*0d2c*/ 	.word	0xffffffff


	//   ....[7]....
        /*0d30*/ 	.word	0xffffffff


	//   ....[8]....
        /*0d34*/ 	.word	0xffffffff


	//   ....[9]....
        /*0d38*/ 	.word	0xffffffff


	//   ....[10]....
        /*0d3c*/ 	.word	0xffffffff


	//   ....[11]....
        /*0d40*/ 	.word	0xffffffff


	//   ....[12]....
        /*0d44*/ 	.word	0xffffffff


	//   ....[13]....
        /*0d48*/ 	.word	0xffffffff


	//   ....[14]....
        /*0d4c*/ 	.word	0xffffffff


	//   ....[15]....
        /*0d50*/ 	.word	0xffffffff


	//   ....[16]....
        /*0d54*/ 	.word	0xffffffff


	//   ....[17]....
        /*0d58*/ 	.word	0xffffffff


	//   ....[18]....
        /*0d5c*/ 	.word	0xffffffff


	//   ....[19]....
        /*0d60*/ 	.word	0xffffffff


	//   ....[20]....
        /*0d64*/ 	.word	0xffffffff


	//   ....[21]....
        /*0d68*/ 	.word	0xffffffff


	//   ....[22]....
        /*0d6c*/ 	.word	0xffffffff


	//   ....[23]....
        /*0d70*/ 	.word	0xffffffff


	//   ....[24]....
        /*0d74*/ 	.word	0xffffffff


	//   ....[25]....
        /*0d78*/ 	.word	0xffffffff


	//   ....[26]....
        /*0d7c*/ 	.word	0xffffffff


	//   ....[27]....
        /*0d80*/ 	.word	0xffffffff


	//   ....[28]....
        /*0d84*/ 	.word	0xffffffff


	//   ....[29]....
        /*0d88*/ 	.word	0xffffffff


	//   ....[30]....
        /*0d8c*/ 	.word	0xffffffff


	//   ....[31]....
        /*0d90*/ 	.word	0xffffffff


	//   ....[32]....
        /*0d94*/ 	.word	0xffffffff


	//   ....[33]....
        /*0d98*/ 	.word	0xffffffff


	//   ....[34]....
        /*0d9c*/ 	.word	0xffffffff


	//   ....[35]....
        /*0da0*/ 	.word	0xffffffff


	//   ....[36]....
        /*0da4*/ 	.word	0xffffffff


	//   ....[37]....
        /*0da8*/ 	.word	0xffffffff


	//   ....[38]....
        /*0dac*/ 	.word	0xffffffff


	//   ....[39]....
        /*0db0*/ 	.word	0xffffffff


	//   ....[40]....
        /*0db4*/ 	.word	0xffffffff


	//   ....[41]....
        /*0db8*/ 	.word	0xffffffff


	//   ....[42]....
        /*0dbc*/ 	.word	0xffffffff


	//   ....[43]....
        /*0dc0*/ 	.word	0xffffffff


	//   ....[44]....
        /*0dc4*/ 	.word	0xffffffff


	//   ....[45]....
        /*0dc8*/ 	.word	0xffffffff


	//   ....[46]....
        /*0dcc*/ 	.word	0xffffffff


	//   ....[47]....
        /*0dd0*/ 	.word	0xffffffff


	//   ....[48]....
        /*0dd4*/ 	.word	0xffffffff


	//   ....[49]....
        /*0dd8*/ 	.word	0xffffffff


	//   ....[50]....
        /*0ddc*/ 	.word	0xffffffff


	//   ....[51]....
        /*0de0*/ 	.word	0xffffffff


	//   ....[52]....
        /*0de4*/ 	.word	0xffffffff


	//   ....[53]....
        /*0de8*/ 	.word	0xffffffff


	//   ....[54]....
        /*0dec*/ 	.word	0xffffffff


	//   ....[55]....
        /*0df0*/ 	.word	0xffffffff


	//----- nvinfo : EIATTR_COOP_GROUP_INSTR_OFFSETS
	.align		4
.L_488:
        /*0df4*/ 	.byte	0x04, 0x28
        /*0df6*/ 	.short	(.L_490 - .L_489)


	//   ....[0]....
.L_489:
        /*0df8*/ 	.word	0x00000050


	//   ....[1]....
        /*0dfc*/ 	.word	0x00000200


	//   ....[2]....
        /*0e00*/ 	.word	0x00000230


	//   ....[3]....
        /*0e04*/ 	.word	0x00000260


	//   ....[4]....
        /*0e08*/ 	.word	0x00000290


	//   ....[5]....
        /*0e0c*/ 	.word	0x000002c0


	//   ....[6]....
        /*0e10*/ 	.word	0x000002f0


	//   ....[7]....
        /*0e14*/ 	.word	0x00000450


	//   ....[8]....
        /*0e18*/ 	.word	0x00000490


	//   ....[9]....
        /*0e1c*/ 	.word	0x000004c0


	//   ....[10]....
        /*0e20*/ 	.word	0x000004f0


	//   ....[11]....
        /*0e24*/ 	.word	0x00000520


	//   ....[12]....
        /*0e28*/ 	.word	0x00000550


	//   ....[13]....
        /*0e2c*/ 	.word	0x000005e0


	//   ....[14]....
        /*0e30*/ 	.word	0x00000630


	//   ....[15]....
        /*0e34*/ 	.word	0x00000650


	//   ....[16]....
        /*0e38*/ 	.word	0x000006b0


	//   ....[17]....
        /*0e3c*/ 	.word	0x00004500


	//   ....[18]....
        /*0e40*/ 	.word	0x00004550


	//   ....[19]....
        /*0e44*/ 	.word	0x00004d20


	//   ....[20]....
        /*0e48*/ 	.word	0x00004d50


	//   ....[21]....
        /*0e4c*/ 	.word	0x000054a0


	//   ....[22]....
        /*0e50*/ 	.word	0x000054c0


	//   ....[23]....
        /*0e54*/ 	.word	0x00005c10


	//   ....[24]....
        /*0e58*/ 	.word	0x00005c20


	//   ....[25]....
        /*0e5c*/ 	.word	0x00006490


	//   ....[26]....
        /*0e60*/ 	.word	0x000064d0


	//   ....[27]....
        /*0e64*/ 	.word	0x000072a0


	//   ....[28]....
        /*0e68*/ 	.word	0x000072d0


	//   ....[29]....
        /*0e6c*/ 	.word	0x00007ac0


	//   ....[30]....
        /*0e70*/ 	.word	0x00007af0


	//   ....[31]....
        /*0e74*/ 	.word	0x000082e0


	//   ....[32]....
        /*0e78*/ 	.word	0x00008300


	//   ....[33]....
        /*0e7c*/ 	.word	0x00008b10


	//   ....[34]....
        /*0e80*/ 	.word	0x00008b40


	//   ....[35]....
        /*0e84*/ 	.word	0x00008c50


	//   ....[36]....
        /*0e88*/ 	.word	0x00008c80


	//   ....[37]....
        /*0e8c*/ 	.word	0x00008d50


	//   ....[38]....
        /*0e90*/ 	.word	0x00008d80


	//   ....[39]....
        /*0e94*/ 	.word	0x00008e50


	//   ....[40]....
        /*0e98*/ 	.word	0x00008e70


	//   ....[41]....
        /*0e9c*/ 	.word	0x00009330


	//   ....[42]....
        /*0ea0*/ 	.word	0x00009350


	//   ....[43]....
        /*0ea4*/ 	.word	0x000094d0


	//   ....[44]....
        /*0ea8*/ 	.word	0x000094f0


	//   ....[45]....
        /*0eac*/ 	.word	0x000095c0


	//   ....[46]....
        /*0eb0*/ 	.word	0x000095e0


	//   ....[47]....
        /*0eb4*/ 	.word	0x000096b0


	//   ....[48]....
        /*0eb8*/ 	.word	0x000096d0


	//   ....[49]....
        /*0ebc*/ 	.word	0x0000a5c0


	//   ....[50]....
        /*0ec0*/ 	.word	0x0000a5e0


	//   ....[51]....
        /*0ec4*/ 	.word	0x0000a610


	//   ....[52]....
        /*0ec8*/ 	.word	0x0000a620


	//   ....[53]....
        /*0ecc*/ 	.word	0x0000a640


	//   ....[54]....
        /*0ed0*/ 	.word	0x0000a670


	//   ....[55]....
        /*0ed4*/ 	.word	0x0000a6e0


	//   ....[56]....
        /*0ed8*/ 	.word	0x0000a780


	//   ....[57]....
        /*0edc*/ 	.word	0x0000a880


	//   ....[58]....
        /*0ee0*/ 	.word	0x0000a8a0


	//   ....[59]....
        /*0ee4*/ 	.word	0x0000aa60


	//   ....[60]....
        /*0ee8*/ 	.word	0x0000aa70


	//   ....[61]....
        /*0eec*/ 	.word	0x0000ab10


	//   ....[62]....
        /*0ef0*/ 	.word	0x0000ab20


	//   ....[63]....
        /*0ef4*/ 	.word	0x0000ab80


	//   ....[64]....
        /*0ef8*/ 	.word	0x0000ab90


	//   ....[65]....
        /*0efc*/ 	.word	0x0000aeb0


	//   ....[66]....
        /*0f00*/ 	.word	0x0000af20


	//   ....[67]....
        /*0f04*/ 	.word	0x0000af70


	//   ....[68]....
        /*0f08*/ 	.word	0x0000af90


	//   ....[69]....
        /*0f0c*/ 	.word	0x0000b150


	//   ....[70]....
        /*0f10*/ 	.word	0x0000b1e0


	//   ....[71]....
        /*0f14*/ 	.word	0x0000b210


	//   ....[72]....
        /*0f18*/ 	.word	0x0000b250


	//   ....[73]....
        /*0f1c*/ 	.word	0x0000b410


	//   ....[74]....
        /*0f20*/ 	.word	0x0000b4a0


	//   ....[75]....
        /*0f24*/ 	.word	0x0000b4e0


	//   ....[76]....
        /*0f28*/ 	.word	0x0000b520


	//   ....[77]....
        /*0f2c*/ 	.word	0x0000b700


	//   ....[78]....
        /*0f30*/ 	.word	0x0000b790


	//   ....[79]....
        /*0f34*/ 	.word	0x0000b7d0


	//   ....[80]....
        /*0f38*/ 	.word	0x0000b7f0


	//   ....[81]....
        /*0f3c*/ 	.word	0x0000d550


	//   ....[82]....
        /*0f40*/ 	.word	0x0000d570


	//   ....[83]....
        /*0f44*/ 	.word	0x0000d590


	//   ....[84]....
        /*0f48*/ 	.word	0x0000d5b0


	//   ....[85]....
        /*0f4c*/ 	.word	0x0000d670


	//   ....[86]....
        /*0f50*/ 	.word	0x0000d690


	//   ....[87]....
        /*0f54*/ 	.word	0x0000d6b0


	//   ....[88]....
        /*0f58*/ 	.word	0x0000d6d0


	//   ....[89]....
        /*0f5c*/ 	.word	0x0000d8c0


	//   ....[90]....
        /*0f60*/ 	.word	0x0000d900


	//   ....[91]....
        /*0f64*/ 	.word	0x0000d920


	//   ....[92]....
        /*0f68*/ 	.word	0x0000d930


	//   ....[93]....
        /*0f6c*/ 	.word	0x0000da10


	//   ....[94]....
        /*0f70*/ 	.word	0x0000da40


	//   ....[95]....
        /*0f74*/ 	.word	0x0000da50


	//   ....[96]....
        /*0f78*/ 	.word	0x0000da60


	//   ....[97]....
        /*0f7c*/ 	.word	0x0000fce0


	//   ....[98]....
        /*0f80*/ 	.word	0x0000fd00


	//   ....[99]....
        /*0f84*/ 	.word	0x0000fd10


	//   ....[100]....
        /*0f88*/ 	.word	0x0000fd20


	//   ....[101]....
        /*0f8c*/ 	.word	0x0000ff10


	//   ....[102]....
        /*0f90*/ 	.word	0x0000ff30


	//   ....[103]....
        /*0f94*/ 	.word	0x00010070


	//   ....[104]....
        /*0f98*/ 	.word	0x00010080


	//   ....[105]....
        /*0f9c*/ 	.word	0x00011580


	//   ....[106]....
        /*0fa0*/ 	.word	0x000115a0


	//   ....[107]....
        /*0fa4*/ 	.word	0x000116b0


	//   ....[108]....
        /*0fa8*/ 	.word	0x000116c0


	//   ....[109]....
        /*0fac*/ 	.word	0x000117d0


	//   ....[110]....
        /*0fb0*/ 	.word	0x000117f0


	//   ....[111]....
        /*0fb4*/ 	.word	0x00011900


	//   ....[112]....
        /*0fb8*/ 	.word	0x00011910


	//   ....[113]....
        /*0fbc*/ 	.word	0x00011af0


	//   ....[114]....
        /*0fc0*/ 	.word	0x00011eb0


	//   ....[115]....
        /*0fc4*/ 	.word	0x000125b0


	//   ....[116]....
        /*0fc8*/ 	.word	0x000125d0


	//   ....[117]....
        /*0fcc*/ 	.word	0x000125f0


	//   ....[118]....
        /*0fd0*/ 	.word	0x00012610


	//   ....[119]....
        /*0fd4*/ 	.word	0x00014190


	//   ....[120]....
        /*0fd8*/ 	.word	0x000141b0


	//   ....[121]....
        /*0fdc*/ 	.word	0x000141e0


	//   ....[122]....
        /*0fe0*/ 	.word	0x00014250


	//   ....[123]....
        /*0fe4*/ 	.word	0x00014270


	//   ....[124]....
        /*0fe8*/ 	.word	0x00014280


	//   ....[125]....
        /*0fec*/ 	.word	0x00014440


	//   ....[126]....
        /*0ff0*/ 	.word	0x00014450


	//   ....[127]....
        /*0ff4*/ 	.word	0x000158b0


	//   ....[128]....
        /*0ff8*/ 	.word	0x000158d0


	//   ....[129]....
        /*0ffc*/ 	.word	0x000159c0


	//   ....[130]....
        /*1000*/ 	.word	0x000159d0


	//   ....[131]....
        /*1004*/ 	.word	0x00015ac0


	//   ....[132]....
        /*1008*/ 	.word	0x00015ae0


	//   ....[133]....
        /*100c*/ 	.word	0x00015bd0


	//   ....[134]....
        /*1010*/ 	.word	0x00015be0


	//   ....[135]....
        /*1014*/ 	.word	0x00015dc0


	//   ....[136]....
        /*1018*/ 	.word	0x00016170


	//   ....[137]....
        /*101c*/ 	.word	0x000166d0


	//   ....[138]....
        /*1020*/ 	.word	0x000166f0


	//   ....[139]....
        /*1024*/ 	.word	0x000168d0


	//   ....[140]....
        /*1028*/ 	.word	0x000168f0


	//   ....[141]....
        /*102c*/ 	.word	0x00018870


	//   ....[142]....
        /*1030*/ 	.word	0x00018880


	//   ....[143]....
        /*1034*/ 	.word	0x00018960


	//   ....[144]....
        /*1038*/ 	.word	0x00018980


	//   ....[145]....
        /*103c*/ 	.word	0x000189e0


	//   ....[146]....
        /*1040*/ 	.word	0x00018a00


	//   ....[147]....
        /*1044*/ 	.word	0x00018b00


	//   ....[148]....
        /*1048*/ 	.word	0x00018b10


	//   ....[149]....
        /*104c*/ 	.word	0x00019f60


	//   ....[150]....
        /*1050*/ 	.word	0x00019f80


	//   ....[151]....
        /*1054*/ 	.word	0x0001a0b0


	//   ....[152]....
        /*1058*/ 	.word	0x0001a0c0


	//   ....[153]....
        /*105c*/ 	.word	0x0001a1f0


	//   ....[154]....
        /*1060*/ 	.word	0x0001a210


	//   ....[155]....
        /*1064*/ 	.word	0x0001a340


	//   ....[156]....
        /*1068*/ 	.word	0x0001a350


	//   ....[157]....
        /*106c*/ 	.word	0x0001a820


	//   ....[158]....
        /*1070*/ 	.word	0x0001a850


	//   ....[159]....
        /*1074*/ 	.word	0x0001a870


	//   ....[160]....
        /*1078*/ 	.word	0x0001a890


	//   ....[161]....
        /*107c*/ 	.word	0x0001c520


	//   ....[162]....
        /*1080*/ 	.word	0x0001c560


	//   ....[163]....
        /*1084*/ 	.word	0x0001c580


	//   ....[164]....
        /*1088*/ 	.word	0x0001c5a0


	//   ....[165]....
        /*108c*/ 	.word	0x0001d650


	//   ....[166]....
        /*1090*/ 	.word	0x0001d660


	//   ....[167]....
        /*1094*/ 	.word	0x0001d680


	//   ....[168]....
        /*1098*/ 	.word	0x0001d6a0


	//   ....[169]....
        /*109c*/ 	.word	0x0001d9d0


	//   ....[170]....
        /*10a0*/ 	.word	0x0001d9f0


	//   ....[171]....
        /*10a4*/ 	.word	0x0001dae0


	//   ....[172]....
        /*10a8*/ 	.word	0x0001daf0


	//   ....[173]....
        /*10ac*/ 	.word	0x0001dbf0


	//   ....[174]....
        /*10b0*/ 	.word	0x0001dc10


	//   ....[175]....
        /*10b4*/ 	.word	0x0001dd10


	//   ....[176]....
        /*10b8*/ 	.word	0x0001dd20


	//   ....[177]....
        /*10bc*/ 	.word	0x0001e020


	//   ....[178]....
        /*10c0*/ 	.word	0x0001e040


	//   ....[179]....
        /*10c4*/ 	.word	0x0001e680


	//   ....[180]....
        /*10c8*/ 	.word	0x0001e690


	//   ....[181]....
        /*10cc*/ 	.word	0x0001f490


	//   ....[182]....
        /*10d0*/ 	.word	0x0001f4b0


	//   ....[183]....
        /*10d4*/ 	.word	0x0001f5b0


	//   ....[184]....
        /*10d8*/ 	.word	0x0001f5c0


	//   ....[185]....
        /*10dc*/ 	.word	0x0001f6c0


	//   ....[186]....
        /*10e0*/ 	.word	0x0001f6e0


	//   ....[187]....
        /*10e4*/ 	.word	0x0001f7e0


	//   ....[188]....
        /*10e8*/ 	.word	0x0001f7f0


	//   ....[189]....
        /*10ec*/ 	.word	0x0001f9a0


	//   ....[190]....
        /*10f0*/ 	.word	0x0001f9c0


	//   ....[191]....
        /*10f4*/ 	.word	0x0001faf0


	//   ....[192]....
        /*10f8*/ 	.word	0x0001fb30


	//   ....[193]....
        /*10fc*/ 	.word	0x0001fb60


	//   ....[194]....
        /*1100*/ 	.word	0x0001fb90


	//   ....[195]....
        /*1104*/ 	.word	0x0001fbc0


	//   ....[196]....
        /*1108*/ 	.word	0x0001fbf0


	//   ....[197]....
        /*110c*/ 	.word	0x0001fd60


	//   ....[198]....
        /*1110*/ 	.word	0x0001fda0


	//   ....[199]....
        /*1114*/ 	.word	0x0001fdd0


	//   ....[200]....
        /*1118*/ 	.word	0x0001fe00


	//   ....[201]....
        /*111c*/ 	.word	0x0001fe30


	//   ....[202]....
        /*1120*/ 	.word	0x0001fe60


	//   ....[203]....
        /*1124*/ 	.word	0x0001fef0


	//   ....[204]....
        /*1128*/ 	.word	0x0001ff50


	//   ....[205]....
        /*112c*/ 	.word	0x0001ff60


	//   ....[206]....
        /*1130*/ 	.word	0x0001ffc0


	//   ....[207]....
        /*1134*/ 	.word	0x00020a10


	//   ....[208]....
        /*1138*/ 	.word	0x00020a60


	//   ....[209]....
        /*113c*/ 	.word	0x00020ac0


	//   ....[210]....
        /*1140*/ 	.word	0x00020b20


	//   ....[211]....
        /*1144*/ 	.word	0x00020b80


	//   ....[212]....
        /*1148*/ 	.word	0x00020bf0


	//   ....[213]....
        /*114c*/ 	.word	0x00020c40


	//   ....[214]....
        /*1150*/ 	.word	0x00020ca0


	//   ....[215]....
        /*1154*/ 	.word	0x00020d10


	//   ....[216]....
        /*1158*/ 	.word	0x00020d80


	//   ....[217]....
        /*115c*/ 	.word	0x00020df0


	//   ....[218]....
        /*1160*/ 	.word	0x00020e50


	//   ....[219]....
        /*1164*/ 	.word	0x00020ec0


	//   ....[220]....
        /*1168*/ 	.word	0x00020f30


	//   ....[221]....
        /*116c*/ 	.word	0x00020fa0


	//   ....[222]....
        /*1170*/ 	.word	0x00021000


	//   ....[223]....
        /*1174*/ 	.word	0x00021070


	//   ....[224]....
        /*1178*/ 	.word	0x000210e0


	//   ....[225]....
        /*117c*/ 	.word	0x00021150


	//   ....[226]....
        /*1180*/ 	.word	0x000211b0


	//   ....[227]....
        /*1184*/ 	.word	0x00021220


	//   ....[228]....
        /*1188*/ 	.word	0x00021290


	//   ....[229]....
        /*118c*/ 	.word	0x000219d0


	//   ....[230]....
        /*1190*/ 	.word	0x00021a20


	//   ....[231]....
        /*1194*/ 	.word	0x00021a70


	//   ....[232]....
        /*1198*/ 	.word	0x00021ac0


	//   ....[233]....
        /*119c*/ 	.word	0x00021b30


	//   ....[234]....
        /*11a0*/ 	.word	0x00021ba0


	//   ....[235]....
        /*11a4*/ 	.word	0x00021cc0


	//   ....[236]....
        /*11a8*/ 	.word	0x00021d20


	//   ....[237]....
        /*11ac*/ 	.word	0x00021e60


	//   ....[238]....
        /*11b0*/ 	.word	0x00021ec0


	//   ....[239]....
        /*11b4*/ 	.word	0x00021f30


	//   ....[240]....
        /*11b8*/ 	.word	0x00021f90


	//   ....[241]....
        /*11bc*/ 	.word	0x00022000


	//   ....[242]....
        /*11c0*/ 	.word	0x00022070


	//   ....[243]....
        /*11c4*/ 	.word	0x000220e0


	//   ....[244]....
        /*11c8*/ 	.word	0x00022140


	//   ....[245]....
        /*11cc*/ 	.word	0x000221b0


	//   ....[246]....
        /*11d0*/ 	.word	0x00022220


	//   ....[247]....
        /*11d4*/ 	.word	0x00022290


	//   ....[248]....
        /*11d8*/ 	.word	0x000222f0


	//   ....[249]....
        /*11dc*/ 	.word	0x00022360


	//   ....[250]....
        /*11e0*/ 	.word	0x000223d0


	//   ....[251]....
        /*11e4*/ 	.word	0x00022b10


	//   ....[252]....
        /*11e8*/ 	.word	0x00022b50


	//   ....[253]....
        /*11ec*/ 	.word	0x00022ba0


	//   ....[254]....
        /*11f0*/ 	.word	0x00022be0


	//   ....[255]....
        /*11f4*/ 	.word	0x00022c50


	//   ....[0]....
        /*11f8*/ 	.word	0x00022cc0


	//   ....[1]....
        /*11fc*/ 	.word	0x00022d20


	//   ....[2]....
        /*1200*/ 	.word	0x00022d90


	//   ....[3]....
        /*1204*/ 	.word	0x00022e00


	//   ....[4]....
        /*1208*/ 	.word	0x00022e70


	//   ....[5]....
        /*120c*/ 	.word	0x00022ed0


	//   ....[6]....
        /*1210*/ 	.word	0x00022f40


	//   ....[7]....
        /*1214*/ 	.word	0x00022fb0


	//   ....[8]....
        /*1218*/ 	.word	0x00023020


	//   ....[9]....
        /*121c*/ 	.word	0x00023080


	//   ....[10]....
        /*1220*/ 	.word	0x000230d0


	//   ....[11]....
        /*1224*/ 	.word	0x00023120


	//   ....[12]....
        /*1228*/ 	.word	0x00023170


	//   ....[13]....
        /*122c*/ 	.word	0x000231b0


	//   ....[14]....
        /*1230*/ 	.word	0x00023210


	//   ....[15]....
        /*1234*/ 	.word	0x00023260


	//   ....[16]....
        /*1238*/ 	.word	0x000232b0


	//   ....[17]....
        /*123c*/ 	.word	0x00023310


	//   ....[18]....
        /*1240*/ 	.word	0x00023380


	//   ....[19]....
        /*1244*/ 	.word	0x000233f0


	//   ....[20]....
        /*1248*/ 	.word	0x00023460


	//   ....[21]....
        /*124c*/ 	.word	0x000234c0


	//   ....[22]....
        /*1250*/ 	.word	0x00023530


	//   ....[23]....
        /*1254*/ 	.word	0x000235a0


	//   ....[24]....
        /*1258*/ 	.word	0x00023610


	//   ....[25]....
        /*125c*/ 	.word	0x00023670


	//   ....[26]....
        /*1260*/ 	.word	0x000236e0


	//   ....[27]....
        /*1264*/ 	.word	0x00023750


	//   ....[28]....
        /*1268*/ 	.word	0x000237c0


	//   ....[29]....
        /*126c*/ 	.word	0x00023820


	//   ....[30]....
        /*1270*/ 	.word	0x00023890


	//   ....[31]....
        /*1274*/ 	.word	0x00023900


	//   ....[32]....
        /*1278*/ 	.word	0x00023970


	//   ....[33]....
        /*127c*/ 	.word	0x000239d0


	//   ....[34]....
        /*1280*/ 	.word	0x00023a40


	//   ....[35]....
        /*1284*/ 	.word	0x00023ab0


	//   ....[36]....
        /*1288*/ 	.word	0x00023b20


	//   ....[37]....
        /*128c*/ 	.word	0x00023b80


	//   ....[38]....
        /*1290*/ 	.word	0x00023bf0


	//   ....[39]....
        /*1294*/ 	.word	0x00023c60


	//   ....[40]....
        /*1298*/ 	.word	0x00023cb0


	//   ....[41]....
        /*129c*/ 	.word	0x00023cf0


	//   ....[42]....
        /*12a0*/ 	.word	0x00023d40


	//   ....[43]....
        /*12a4*/ 	.word	0x00023d90


	//   ....[44]....
        /*12a8*/ 	.word	0x00023de0


	//   ....[45]....
        /*12ac*/ 	.word	0x00023e50


	//   ....[46]....
        /*12b0*/ 	.word	0x00023ea0


	//   ....[47]....
        /*12b4*/ 	.word	0x00023ee0


	//   ....[48]....
        /*12b8*/ 	.word	0x00023f30


	//   ....[49]....
        /*12bc*/ 	.word	0x00023f80


	//   ....[50]....
        /*12c0*/ 	.word	0x00023fd0


	//   ....[51]....
        /*12c4*/ 	.word	0x00024040


	//   ....[52]....
        /*12c8*/ 	.word	0x00024090


	//   ....[53]....
        /*12cc*/ 	.word	0x000240f0


	//   ....[54]....
        /*12d0*/ 	.word	0x00024150


	//   ....[55]....
        /*12d4*/ 	.word	0x000241c0


	//----- nvinfo : EIATTR_EXIT_INSTR_OFFSETS
	.align		4
.L_490:
        /*12d8*/ 	.byte	0x04, 0x1c
        /*12da*/ 	.short	(.L_492 - .L_491)


	//   ....[0]....
.L_491:
        /*12dc*/ 	.word	0x000010d0


	//   ....[1]....
        /*12e0*/ 	.word	0x000209e0


	//----- nvinfo : EIATTR_MAX_THREADS
	.align		4
.L_492:
        /*12e4*/ 	.byte	0x04, 0x05
        /*12e6*/ 	.short	(.L_494 - .L_493)
.L_493:
        /*12e8*/ 	.word	0x00000100
        /*12ec*/ 	.word	0x00000001
        /*12f0*/ 	.word	0x00000001


	//----- nvinfo : EIATTR_CRS_STACK_SIZE
	.align		4
.L_494:
        /*12f4*/ 	.byte	0x04, 0x1e
        /*12f6*/ 	.short	(.L_496 - .L_495)
.L_495:
        /*12f8*/ 	.word	0x00000000
.L_496:


//--------------------- .nv.info._ZN7cutlass13device_kernelIN5flash19enable_sm80_to_sm89INS1_16FlashAttnFwdSm80INS1_25CollectiveMainloopFwdSm80ILi8ELi1ELb1EN4cute5tupleIJNS5_1CILi128EEES8_S8_EEELi128ENS_10bfloat16_tEfNS_4arch4Sm80ELb0ELb0ELb0ELb0ELb1ELb0ELb1ELb1EEENS1_21CollectiveEpilogueFwdIS9_NS6_IJNS7_ILi1EEESF_SF_EEESA_SC_Li256ELb0ELb1ELb1ELb0EEENS1_19SingleTileSchedulerILb0ELb1ELb1ELi128EEEEEEEEEvNT_6ParamsE --------------------------
	.section	.nv.info._ZN7cutlass13device_kernelIN5flash19enable_sm80_to_sm89INS1_16FlashAttnFwdSm80INS1_25CollectiveMainloopFwdSm80ILi8ELi1ELb1EN4cute5tupleIJNS5_1CILi128EEES8_S8_EEELi128ENS_10bfloat16_tEfNS_4arch4Sm80ELb0ELb0ELb0ELb0ELb1ELb0ELb1ELb1EEENS1_21CollectiveEpilogueFwdIS9_NS6_IJNS7_ILi1EEESF_SF_EEESA_SC_Li256ELb0ELb1ELb1ELb0EEENS1_19SingleTileSchedulerILb0ELb1ELb1ELi128EEEEEEEEEvNT_6ParamsE,"",@"SHT_CUDA_INFO"
	.sectionflags	@""
	.align	4


	//----- nvinfo : EIATTR_CUDA_API_VERSION
	.align		4
        /*0000*/ 	.byte	0x04, 0x37
        /*0002*/ 	.short	(.L_498 - .L_497)
.L_497:
        /*0004*/ 	.word	0x00000082


	//----- nvinfo : EIATTR_SW2861232_WAR
	.align		4
.L_498:
        /*0008*/ 	.byte	0x01, 0x35
	.zero		2


	//----- nvinfo : EIATTR_PARAM_CBANK
	.align		4
        /*000c*/ 	.byte	0x04, 0x0a
        /*000e*/ 	.short	(.L_500 - .L_499)
	.align		4
.L_499:
        /*0010*/ 	.word	index@(.nv.constant0._ZN7cutlass13device_kernelIN5flash19enable_sm80_to_sm89INS1_16FlashAttnFwdSm80INS1_25CollectiveMainloopFwdSm80ILi8ELi1ELb1EN4cute5tupleIJNS5_1CILi128EEES8_S8_EEELi128ENS_10bfloat16_tEfNS_4arch4Sm80ELb0ELb0ELb0ELb0ELb1ELb0ELb1ELb1EEENS1_21CollectiveEpilogueFwdIS9_NS6_IJNS7_ILi1EEESF_SF_EEESA_SC_Li256ELb0ELb1ELb1ELb0EEENS1_19SingleTileSchedulerILb0ELb1ELb1ELi128EEEEEEEEEvNT_6ParamsE)
        /*0014*/ 	.short	0x0160
        /*0016*/ 	.short	0x0418


	//----- nvinfo : EIATTR_CBANK_PARAM_SIZE
	.align		4
.L_500:
        /*0018*/ 	.byte	0x03, 0x19
        /*001a*/ 	.short	0x0418


	//----- nvinfo : EIATTR_KPARAM_INFO
	.align		4
        /*001c*/ 	.byte	0x04, 0x17
        /*001e*/ 	.short	(.L_502 - .L_501)
.L_501:
        /*0020*/ 	.word	0x00000000
        /*0024*/ 	.short	0x0000
        /*0026*/ 	.short	0x0000
        /*0028*/ 	.byte	0x00, 0xf0, 0x61, 0x10


	//----- nvinfo : EIATTR_MAXREG_COUNT
	.align		4
.L_502:
        /*002c*/ 	.byte	0x03, 0x1b
        /*002e*/ 	.short	0x00ff


	//----- nvinfo : EIATTR_NUM_BARRIERS
	.align		4
        /*0030*/ 	.byte	0x02, 0x4c
        /*0032*/ 	.byte	0x02
	.zero		1


	//----- nvinfo : EIATTR_MERCURY_ISA_VERSION
	.align		4
        /*0034*/ 	.byte	0x03, 0x5f
        /*0036*/ 	.short	0x0000


	//----- nvinfo : EIATTR_COOP_GROUP_MASK_REGIDS
	.align		4
        /*0038*/ 	.byte	0x04, 0x29
        /*003a*/ 	.short	(.L_504 - .L_503)


	//   ....[0]....
.L_503:
        /*003c*/ 	.word	0xffffffff


	//   ....[1]....
        /*0040*/ 	.word	0xffffffff


	//   ....[2]....
        /*0044*/ 	.word	0xffffffff


	//   ....[3]....
        /*0048*/ 	.word	0xffffffff


	//   ....[4]....
        /*004c*/ 	.word	0xffffffff


	//   ....[5]....
        /*0050*/ 	.word	0xffffffff


	//   ....[6]....
        /*0054*/ 	.word	0xffffffff


	//   ....[7]....
        /*0058*/ 	.word	0xffffffff


	//   ....[8]....
        /*005c*/ 	.word	0xffffffff


	//   ....[9]....
        /*0060*/ 	.word	0xffffffff


	//   ....[10]....
        /*0064*/ 	.word	0xffffffff


	//   ....[11]....
        /*0068*/ 	.word	0xffffffff


	//   ....[12]....
        /*006c*/ 	.word	0xffffffff


	//   ....[13]....
        /*0070*/ 	.word	0xffffffff


	//   ....[14]....
        /*0074*/ 	.word	0xffffffff


	//   ....[15]....
        /*0078*/ 	.word	0xffffffff


	//   ....[16]....
        /*007c*/ 	.word	0xffffffff


	//   ....[17]....
        /*0080*/ 	.word	0xffffffff


	//   ....[18]....
        /*0084*/ 	.word	0xffffffff


	//   ....[19]....
        /*0088*/ 	.word	0xffffffff


	//   ....[20]....
        /*008c*/ 	.word	0xffffffff


	//   ....[21]....
        /*0090*/ 	.word	0xffffffff


	//   ....[22]....
        /*0094*/ 	.word	0xffffffff


	//   ....[23]....
        /*0098*/ 	.word	0xffffffff


	//   ....[24]....
        /*009c*/ 	.word	0xffffffff


	//   ....[25]....
        /*00a0*/ 	.word	0xffffffff


	//   ....[26]....
        /*00a4*/ 	.word	0xffffffff


	//   ....[27]....
        /*00a8*/ 	.word	0xffffffff


	//   ....[28]....
        /*00ac*/ 	.word	0xffffffff


	//   ....[29]....
        /*00b0*/ 	.word	0xffffffff


	//   ....[30]....
        /*00b4*/ 	.word	0xffffffff


	//   ....[31]....
        /*00b8*/ 	.word	0xffffffff


	//   ....[32]....
        /*00bc*/ 	.word	0xffffffff


	//   ....[33]....
        /*00c0*/ 	.word	0xffffffff


	//   ....[34]....
        /*00c4*/ 	.word	0xffffffff


	//   ....[35]....
        /*00c8*/ 	.word	0xffffffff


	//   ....[36]....
        /*00cc*/ 	.word	0xffffffff


	//   ....[37]....
        /*00d0*/ 	.word	0xffffffff


	//   ....[38]....
        /*00d4*/ 	.word	0xffffffff


	//   ....[39]....
        /*00d8*/ 	.word	0xffffffff


	//   ....[40]....
        /*00dc*/ 	.word	0xffffffff


	//   ....[41]....
        /*00e0*/ 	.word	0xffffffff


	//   ....[42]....
        /*00e4*/ 	.word	0xffffffff


	//   ....[43]....
        /*00e8*/ 	.word	0xffffffff


	//   ....[44]....
        /*00ec*/ 	.word	0xffffffff


	//   ....[45]....
        /*00f0*/ 	.word	0xffffffff


	//   ....[46]....
        /*00f4*/ 	.word	0xffffffff


	//   ....[47]....
        /*00f8*/ 	.word	0xffffffff


	//   ....[48]....
        /*00fc*/ 	.word	0xffffffff


	//   ....[49]....
        /*0100*/ 	.word	0xffffffff


	//   ....[50]....
        /*0104*/ 	.word	0xffffffff


	//   ....[51]....
        /*0108*/ 	.word	0xffffffff


	//   ....[52]....
        /*010c*/ 	.word	0xffffffff


	//   ....[53]....
        /*0110*/ 	.word	0xffffffff


	//   ....[54]....
        /*0114*/ 	.word	0xffffffff


	//   ....[55]....
        /*0118*/ 	.word	0xffffffff


	//   ....[56]....
        /*011c*/ 	.word	0xffffffff


	//   ....[57]....
        /*0120*/ 	.word	0xffffffff


	//   ....[58]....
        /*0124*/ 	.word	0xffffffff


	//   ....[59]....
        /*0128*/ 	.word	0xffffffff


	//   ....[60]....
        /*012c*/ 	.word	0xffffffff


	//   ....[61]....
        /*0130*/ 	.word	0xffffffff


	//   ....[62]....
        /*0134*/ 	.word	0xffffffff


	//   ....[63]....
        /*0138*/ 	.word	0xffffffff


	//   ....[64]....
        /*013c*/ 	.word	0xffffffff


	//   ....[65]....
        /*0140*/ 	.word	0xffffffff


	//   ....[66]....
        /*0144*/ 	.word	0xffffffff


	//   ....[67]....
        /*0148*/ 	.word	0xffffffff


	//   ....[68]....
        /*014c*/ 	.word	0xffffffff


	//----- nvinfo : EIATTR_COOP_GROUP_INSTR_OFFSETS
	.align		4
.L_504:
        /*0150*/ 	.byte	0x04, 0x28
        /*0152*/ 	.short	(.L_506 - .L_505)


	//   ....[0]....
.L_505:
        /*0154*/ 	.word	0x00000050


	//   ....[1]....
        /*0158*/ 	.word	0x00000f70


	//   ....[2]....
        /*015c*/ 	.word	0x00000fa0


	//   ....[3]....
        /*0160*/ 	.word	0x00000fc0


	//   ....[4]....
        /*0164*/ 	.word	0x00000ff0


	//   ....[5]....
        /*0168*/ 	.word	0x00001020


	//   ....[6]....
        /*016c*/ 	.word	0x000010f0


	//   ....[7]....
        /*0170*/ 	.word	0x00001120


	//   ....[8]....
        /*0174*/ 	.word	0x00001190


	//   ....[9]....
        /*0178*/ 	.word	0x00001330


	//   ....[10]....
        /*017c*/ 	.word	0x00001370


	//   ....[11]....
        /*0180*/ 	.word	0x000013a0


	//   ....[12]....
        /*0184*/ 	.word	0x000013d0


	//   ....[13]....
        /*0188*/ 	.word	0x000013e0


	//   ....[14]....
        /*018c*/ 	.word	0x000013f0


	//   ....[15]....
        /*0190*/ 	.word	0x00001400


	//   ....[16]....
        /*0194*/ 	.word	0x00001410


	//   ....[17]....
        /*0198*/ 	.word	0x00001b30


	//   ....[18]....
        /*019c*/ 	.word	0x00001b50


	//   ....[19]....
        /*01a0*/ 	.word	0x00001b60


	//   ....[20]....
        /*01a4*/ 	.word	0x00001b80


	//   ....[21]....
        /*01a8*/ 	.word	0x00001b90


	//   ....[22]....
        /*01ac*/ 	.word	0x00001bb0


	//   ....[23]....
        /*01b0*/ 	.word	0x00001bc0


	//   ....[24]....
        /*01b4*/ 	.word	0x00001bf0


	//   ....[25]....
        /*01b8*/ 	.word	0x00002b50


	//   ....[26]....
        /*01bc*/ 	.word	0x00002b70


	//   ....[27]....
        /*01c0*/ 	.word	0x00002b80


	//   ....[28]....
        /*01c4*/ 	.word	0x00002b90


	//   ....[29]....
        /*01c8*/ 	.word	0x00002ba0


	//   ....[30]....
        /*01cc*/ 	.word	0x00002bb0


	//   ....[31]....
        /*01d0*/ 	.word	0x00002bc0


	//   ....[32]....
        /*01d4*/ 	.word	0x00002be0


	//   ....[33]....
        /*01d8*/ 	.word	0x00003860


	//   ....[34]....
        /*01dc*/ 	.word	0x00003910


	//   ....[35]....
        /*01e0*/ 	.word	0x00003920


	//   ....[36]....
        /*01e4*/ 	.word	0x00003950


	//   ....[37]....
        /*01e8*/ 	.word	0x00005550


	//   ....[38]....
        /*01ec*/ 	.word	0x00005560


	//   ....[39]....
        /*01f0*/ 	.word	0x00005570


	//   ....[40]....
        /*01f4*/ 	.word	0x00005580


	//   ....[41]....
        /*01f8*/ 	.word	0x00005590


	//   ....[42]....
        /*01fc*/ 	.word	0x000055a0


	//   ....[43]....
        /*0200*/ 	.word	0x000055b0


	//   ....[44]....
        /*0204*/ 	.word	0x000055e0


	//   ....[45]....
        /*0208*/ 	.word	0x00005970


	//   ....[46]....
        /*020c*/ 	.word	0x00005990


	//   ....[47]....
        /*0210*/ 	.word	0x000059a0


	//   ....[48]....
        /*0214*/ 	.word	0x000059c0


	//   ....[49]....
        /*0218*/ 	.word	0x000059e0


	//   ....[50]....
        /*021c*/ 	.word	0x00005a10


	//   ....[51]....
        /*0220*/ 	.word	0x00005a80


	//   ....[52]....
        /*0224*/ 	.word	0x00005ab0


	//   ....[53]....
        /*0228*/ 	.word	0x00006b50


	//   ....[54]....
        /*022c*/ 	.word	0x00006b60


	//   ....[55]....
        /*0230*/ 	.word	0x00006b90


	//   ....[56]....
        /*0234*/ 	.word	0x00006ba0


	//   ....[57]....
        /*0238*/ 	.word	0x00008a50


	//   ....[58]....
        /*023c*/ 	.word	0x00008a80


	//   ....[59]....
        /*0240*/ 	.word	0x00008ac0


	//   ....[60]....
        /*0244*/ 	.word	0x00008ad0


	//   ....[61]....
        /*0248*/ 	.word	0x000095e0


	//   ....[62]....
        /*024c*/ 	.word	0x00009620


	//   ....[63]....
        /*0250*/ 	.word	0x00009650


	//   ....[64]....
        /*0254*/ 	.word	0x00009670


	//   ....[65]....
        /*0258*/ 	.word	0x000096e0


	//   ....[66]....
        /*025c*/ 	.word	0x00009700


	//   ....[67]....
        /*0260*/ 	.word	0x00009d40


	//   ....[68]....
        /*0264*/ 	.word	0x00009d50


	//----- nvinfo : EIATTR_EXIT_INSTR_OFFSETS
	.align		4
.L_506:
        /*0268*/ 	.byte	0x04, 0x1c
        /*026a*/ 	.short	(.L_508 - .L_507)


	//   ....[0]....
.L_507:
        /*026c*/ 	.word	0x000001b0


	//   ....[1]....
        /*0270*/ 	.word	0x00009d60


	//   ....[2]....
        /*0274*/ 	.word	0x0000a300


	//   ....[3]....
        /*0278*/ 	.word	0x0000a350


	//   ....[4]....
        /*027c*/ 	.word	0x0000a380


	//   ....[5]....
        /*0280*/ 	.word	0x0000a3e0


	//   ....[6]....
        /*0284*/ 	.word	0x0000a670


	//----- nvinfo : EIATTR_CTAIDZ_USED
	.align		4
.L_508:
        /*0288*/ 	.byte	0x01, 0x04
	.zero		2


	//----- nvinfo : EIATTR_MAX_THREADS
	.align		4
        /*028c*/ 	.byte	0x04, 0x05
        /*028e*/ 	.short	(.L_510 - .L_509)
.L_509:
        /*0290*/ 	.word	0x00000100
        /*0294*/ 	.word	0x00000001
        /*0298*/ 	.word	0x00000001


	//----- nvinfo : EIATTR_CRS_STACK_SIZE
	.align		4
.L_510:
        /*029c*/ 	.byte	0x04, 0x1e
        /*029e*/ 	.short	(.L_512 - .L_511)
.L_511:
        /*02a0*/ 	.word	0x00000000
.L_512:


//--------------------- .nv.info._ZN7cutlass13device_kernelIN5flash19enable_sm80_to_sm89INS1_16FlashAttnFwdSm80INS1_25CollectiveMainloopFwdSm80ILi8ELi1ELb1EN4cute5tupleIJNS5_1CILi128EEENS7_ILi96EEES8_EEELi128ENS_10bfloat16_tEfNS_4arch4Sm80ELb0ELb1ELb0ELb0ELb1ELb0ELb1ELb1EEENS1_21CollectiveEpilogueFwdINS6_IJS8_S8_S9_EEENS6_IJNS7_ILi1EEESH_SH_EEESB_SD_Li256ELb0ELb1ELb1ELb0EEENS1_19SingleTileSchedulerILb0ELb1ELb1ELi128EEEEEEEEEvNT_6ParamsE --------------------------
	.section	.nv.info._ZN7cutlass13device_kernelIN5flash19enable_sm80_to_sm89INS1_16FlashAttnFwdSm80INS1_25CollectiveMainloopFwdSm80ILi8ELi1ELb1EN4cute5tupleIJNS5_1CILi128EEENS7_ILi96EEES8_EEELi128ENS_10bfloat16_tEfNS_4arch4Sm80ELb0ELb1ELb0ELb0ELb1ELb0ELb1ELb1EEENS1_21CollectiveEpilogueFwdINS6_IJS8_S8_S9_EEENS6_IJNS7_ILi1EEESH_SH_EEESB_SD_Li256ELb0ELb1ELb1ELb0EEENS1_19SingleTileSchedulerILb0ELb1ELb1ELi128EEEEEEEEEvNT_6ParamsE,"",@"SHT_CUDA_INFO"
	.sectionflags	@""
	.align	4


	//----- nvinfo : EIATTR_CUDA_API_VERSION
	.align		4
        /*0000*/ 	.byte	0x04, 0x37
        /*0002*/ 	.short	(.L_514 - .L_513)
.L_513:
        /*0004*/ 	.word	0x00000082


	//----- nvinfo : EIATTR_SW2861232_WAR
	.align		4
.L_514:
        /*0008*/ 	.byte	0x01, 0x35
	.zero		2


	//----- nvinfo : EIATTR_PARAM_CBANK
	.align		4
        /*000c*/ 	.byte	0x04, 0x0a
        /*000e*/ 	.short	(.L_516 - .L_515)
	.align		4
.L_515:
        /*0010*/ 	.word	index@(.nv.constant0._ZN7cutlass13device_kernelIN5flash19enable_sm80_to_sm89INS1_16FlashAttnFwdSm80INS1_25CollectiveMainloopFwdSm80ILi8ELi1ELb1EN4cute5tupleIJNS5_1CILi128EEENS7_ILi96EEES8_EEELi128ENS_10bfloat16_tEfNS_4arch4Sm80ELb0ELb1ELb0ELb0ELb1ELb0ELb1ELb1EEENS1_21CollectiveEpilogueFwdINS6_IJS8_S8_S9_EEENS6_IJNS7_ILi1EEESH_SH_EEESB_SD_Li256ELb0ELb1ELb1ELb0EEENS1_19SingleTileSchedulerILb0ELb1ELb1ELi128EEEEEEEEEvNT_6ParamsE)
        /*0014*/ 	.short	0x0160
        /*0016*/ 	.short	0x0418


	//----- nvinfo : EIATTR_CBANK_PARAM_SIZE
	.align		4
.L_516:
        /*0018*/ 	.byte	0x03, 0x19
        /*001a*/ 	.short	0x0418


	//----- nvinfo : EIATTR_KPARAM_INFO
	.align		4
        /*001c*/ 	.byte	0x04, 0x17
        /*001e*/ 	.short	(.L_518 - .L_517)
.L_517:
        /*0020*/ 	.word	0x00000000
        /*0024*/ 	.short	0x0000
        /*0026*/ 	.short	0x0000
        /*0028*/ 	.byte	0x00, 0xf0, 0x61, 0x10


	//----- nvinfo : EIATTR_MAXREG_COUNT
	.align		4
.L_518:
        /*002c*/ 	.byte	0x03, 0x1b
        /*002e*/ 	.short	0x00ff


	//----- nvinfo : EIATTR_NUM_BARRIERS
	.align		4
        /*0030*/ 	.byte	0x02, 0x4c
        /*0032*/ 	.byte	0x02
	.zero		1


	//----- nvinfo : EIATTR_MERCURY_ISA_VERSION
	.align		4
        /*0034*/ 	.byte	0x03, 0x5f
        /*0036*/ 	.short	0x0000


	//----- nvinfo : EIATTR_COOP_GROUP_MASK_REGIDS
	.align		4
        /*0038*/ 	.byte	0x04, 0x29
        /*003a*/ 	.short	(.L_520 - .L_519)


	//   ....[0]....
.L_519:
        /*003c*/ 	.word	0xffffffff


	//   ....[1]....
        /*0040*/ 	.word	0xffffffff


	//   ....[2]....
        /*0044*/ 	.word	0xffffffff


	//   ....[3]....
        /*0048*/ 	.word	0xffffffff


	//   ....[4]....
        /*004c*/ 	.word	0xffffffff


	//   ....[5]....
        /*0050*/ 	.word	0xffffffff


	//   ....[6]....
        /*0054*/ 	.word	0xffffffff


	//   ....[7]....
        /*0058*/ 	.word	0xffffffff


	//   ....[8]....
        /*005c*/ 	.word	0xffffffff


	//   ....[9]....
        /*0060*/ 	.word	0xffffffff


	//   ....[10]....
        /*0064*/ 	.word	0xffffffff


	//   ....[11]....
        /*0068*/ 	.word	0xffffffff


	//   ....[12]....
        /*006c*/ 	.word	0xffffffff


	//   ....[13]....
        /*0070*/ 	.word	0xffffffff


	//   ....[14]....
        /*0074*/ 	.word	0xffffffff


	//   ....[15]....
        /*0078*/ 	.word	0xffffffff


	//   ....[16]....
        /*007c*/ 	.word	0xffffffff


	//   ....[17]....
        /*0080*/ 	.word	0xffffffff


	//   ....[18]....
        /*0084*/ 	.word	0xffffffff


	//   ....[19]....
        /*0088*/ 	.word	0xffffffff


	//   ....[20]....
        /*008c*/ 	.word	0xffffffff


	//   ....[21]....
        /*0090*/ 	.word	0xffffffff


	//   ....[22]....
        /*0094*/ 	.word	0xffffffff


	//   ....[23]....
        /*0098*/ 	.word	0xffffffff


	//   ....[24]....
        /*009c*/ 	.word	0xffffffff


	//   ....[25]....
        /*00a0*/ 	.word	0xffffffff


	//   ....[26]....
        /*00a4*/ 	.word	0xffffffff


	//   ....[27]....
        /*00a8*/ 	.word	0xffffffff


	//   ....[28]....
        /*00ac*/ 	.word	0xffffffff


	//   ....[29]....
        /*00b0*/ 	.word	0xffffffff


	//   ....[30]....
        /*00b4*/ 	.word	0xffffffff


	//   ....[31]....
        /*00b8*/ 	.word	0xffffffff


	//   ....[32]....
        /*00bc*/ 	.word	0xffffffff


	//   ....[33]....
        /*00c0*/ 	.word	0xffffffff


	//   ....[34]....
        /*00c4*/ 	.word	0xffffffff


	//   ....[35]....
        /*00c8*/ 	.word	0xffffffff


	//   ....[36]....
        /*00cc*/ 	.word	0xffffffff


	//   ....[37]....
        /*00d0*/ 	.word	0xffffffff


	//   ....[38]....
        /*00d4*/ 	.word	0xffffffff


	//   ....[39]....
        /*00d8*/ 	.word	0xffffffff


	//   ....[40]....
        /*00dc*/ 	.word	0xffffffff


	//   ....[41]....
        /*00e0*/ 	.word	0xffffffff


	//   ....[42]....
        /*00e4*/ 	.word	0xffffffff


	//   ....[43]....
        /*00e8*/ 	.word	0xffffffff


	//   ....[44]....
        /*00ec*/ 	.word	0xffffffff


	//   ....[45]....
        /*00f0*/ 	.word	0xffffffff


	//   ....[46]....
        /*00f4*/ 	.word	0xffffffff


	//   ....[47]....
        /*00f8*/ 	.word	0xffffffff


	//   ....[48]....
        /*00fc*/ 	.word	0xffffffff


	//   ....[49]....
        /*0100*/ 	.word	0xffffffff


	//   ....[50]....
        /*0104*/ 	.word	0xffffffff


	//   ....[51]....
        /*0108*/ 	.word	0xffffffff


	//   ....[52]....
        /*010c*/ 	.word	0xffffffff


	//   ....[53]....
        /*0110*/ 	.word	0xffffffff


	//   ....[54]....
        /*0114*/ 	.word	0xffffffff


	//   ....[55]....
        /*0118*/ 	.word	0xffffffff


	//   ....[56]....
        /*011c*/ 	.word	0xffffffff


	//   ....[57]....
        /*0120*/ 	.word	0xffffffff


	//   ....[58]....
        /*0124*/ 	.word	0xffffffff


	//   ....[59]....
        /*0128*/ 	.word	0xffffffff


	//   ....[60]....
        /*012c*/ 	.word	0xffffffff


	//   ....[61]....
        /*0130*/ 	.word	0xffffffff


	//   ....[62]....
        /*0134*/ 	.word	0xffffffff


	//   ....[63]....
        /*0138*/ 	.word	0xffffffff


	//   ....[64]....
        /*013c*/ 	.word	0xffffffff


	//   ....[65]....
        /*0140*/ 	.word	0xffffffff


	//   ....[66]....
        /*0144*/ 	.word	0xffffffff


	//   ....[67]....
        /*0148*/ 	.word	0xffffffff


	//   ....[68]....
        /*014c*/ 	.word	0xffffffff


	//   ....[69]....
        /*0150*/ 	.word	0xffffffff


	//   ....[70]....
        /*0154*/ 	.word	0xffffffff


	//   ....[71]....
        /*0158*/ 	.word	0xffffffff


	//   ....[72]....
        /*015c*/ 	.word	0xffffffff


	//   ....[73]....
        /*0160*/ 	.word	0xffffffff


	//   ....[74]....
        /*0164*/ 	.word	0xffffffff


	//   ....[75]....
        /*0168*/ 	.word	0xffffffff


	//   ....[76]....
        /*016c*/ 	.word	0xffffffff


	//   ....[77]....
        /*0170*/ 	.word	0xffffffff


	//   ....[78]....
        /*0174*/ 	.word	0xffffffff


	//   ....[79]....
        /*0178*/ 	.word	0xffffffff


	//   ....[80]....
        /*017c*/ 	.word	0xffffffff


	//   ....[81]....
        /*0180*/ 	.word	0xffffffff


	//   ....[82]....
        /*0184*/ 	.word	0xffffffff


	//   ....[83]....
        /*0188*/ 	.word	0xffffffff


	//   ....[84]....
        /*018c*/ 	.word	0xffffffff


	//   ....[85]....
        /*0190*/ 	.word	0xffffffff


	//   ....[86]....
        /*0194*/ 	.word	0xffffffff


	//   ....[87]....
        /*0198*/ 	.word	0xffffffff


	//   ....[88]....
        /*019c*/ 	.word	0xffffffff


	//   ....[89]....
        /*01a0*/ 	.word	0xffffffff


	//   ....[90]....
        /*01a4*/ 	.word	0xffffffff


	//   ....[91]....
        /*01a8*/ 	.word	0xffffffff


	//   ....[92]....
        /*01ac*/ 	.word	0xffffffff


	//   ....[93]....
        /*01b0*/ 	.word	0xffffffff


	//   ....[94]....
        /*01b4*/ 	.word	0xffffffff


	//   ....[95]....
        /*01b8*/ 	.word	0xffffffff


	//   ....[96]....
        /*01bc*/ 	.word	0xffffffff


	//----- nvinfo : EIATTR_COOP_GROUP_INSTR_OFFSETS
	.align		4
.L_520:
        /*01c0*/ 	.byte	0x04, 0x28
        /*01c2*/ 	.short	(.L_522 - .L_521)


	//   ....[0]....
.L_521:
        /*01c4*/ 	.word	0x00000050


	//   ....[1]....
        /*01c8*/ 	.word	0x000012f0


	//   ....[2]....
        /*01cc*/ 	.word	0x00001330


	//   ....[3]....
        /*01d0*/ 	.word	0x00001360


	//   ....[4]....
        /*01d4*/ 	.word	0x00001390


	//   ....[5]....
        /*01d8*/ 	.word	0x00001630


	//   ....[6]....
        /*01dc*/ 	.word	0x00001650


	//   ....[7]....
        /*01e0*/ 	.word	0x00001660


	//   ....[8]....
        /*01e4*/ 	.word	0x00001670


	//   ....[9]....
        /*01e8*/ 	.word	0x00001850


	//   ....[10]....
        /*01ec*/ 	.word	0x00001880


	//   ....[11]....
        /*01f0*/ 	.word	0x000018b0


	//   ....[12]....
        /*01f4*/ 	.word	0x000018c0


	//   ....[13]....
        /*01f8*/ 	.word	0x000018d0


	//   ....[14]....
        /*01fc*/ 	.word	0x000018e0


	//   ....[15]....
        /*0200*/ 	.word	0x00001ec0


	//   ....[16]....
        /*0204*/ 	.word	0x00001ef0


	//   ....[17]....
        /*0208*/ 	.word	0x00001f00


	//   ....[18]....
        /*020c*/ 	.word	0x00001f20


	//   ....[19]....
        /*0210*/ 	.word	0x00001f30


	//   ....[20]....
        /*0214*/ 	.word	0x00001f50


	//   ....[21]....
        /*0218*/ 	.word	0x00002bb0


	//   ....[22]....
        /*021c*/ 	.word	0x00002bd0


	//   ....[23]....
        /*0220*/ 	.word	0x00002be0


	//   ....[24]....
        /*0224*/ 	.word	0x00002bf0


	//   ....[25]....
        /*0228*/ 	.word	0x00002c00


	//   ....[26]....
        /*022c*/ 	.word	0x00002c10


	//   ....[27]....
        /*0230*/ 	.word	0x00002f50


	//   ....[28]....
        /*0234*/ 	.word	0x00003170


	//   ....[29]....
        /*0238*/ 	.word	0x00004200


	//   ....[30]....
        /*023c*/ 	.word	0x000042b0


	//   ....[31]....
        /*0240*/ 	.word	0x000046b0


	//   ....[32]....
        /*0244*/ 	.word	0x00004710


	//   ....[33]....
        /*0248*/ 	.word	0x00005c80


	//   ....[34]....
        /*024c*/ 	.word	0x00005c90


	//   ....[35]....
        /*0250*/ 	.word	0x00005ca0


	//   ....[36]....
        /*0254*/ 	.word	0x00005cb0


	//   ....[37]....
        /*0258*/ 	.word	0x00005cc0


	//   ....[38]....
        /*025c*/ 	.word	0x00005cd0


	//   ....[39]....
        /*0260*/ 	.word	0x00006840


	//   ....[40]....
        /*0264*/ 	.word	0x00006860


	//   ....[41]....
        /*0268*/ 	.word	0x00006880


	//   ....[42]....
        /*026c*/ 	.word	0x00006890


	//   ....[43]....
        /*0270*/ 	.word	0x000068a0


	//   ....[44]....
        /*0274*/ 	.word	0x000068b0


	//   ....[45]....
        /*0278*/ 	.word	0x00006a90


	//   ....[46]....
        /*027c*/ 	.word	0x00006d60


	//   ....[47]....
        /*0280*/ 	.word	0x00007cd0


	//   ....[48]....
        /*0284*/ 	.word	0x00007f00


	//   ....[49]....
        /*0288*/ 	.word	0x000080d0


	//   ....[50]....
        /*028c*/ 	.word	0x000081c0


	//   ....[51]....
        /*0290*/ 	.word	0x00009e10


	//   ....[52]....
        /*0294*/ 	.word	0x00009e30


	//   ....[53]....
        /*0298*/ 	.word	0x00009e50


	//   ....[54]....
        /*029c*/ 	.word	0x00009e60


	//   ....[55]....
        /*02a0*/ 	.word	0x00009e70


	//   ....[56]....
        /*02a4*/ 	.word	0x00009e80


	//   ....[57]....
        /*02a8*/ 	.word	0x0000a9f0


	//   ....[58]....
        /*02ac*/ 	.word	0x0000aa10


	//   ....[59]....
        /*02b0*/ 	.word	0x0000aa30


	//   ....[60]....
        /*02b4*/ 	.word	0x0000aa40


	//   ....[61]....
        /*02b8*/ 	.word	0x0000aa50


	//   ....[62]....
        /*02bc*/ 	.word	0x0000aa60


	//   ....[63]....
        /*02c0*/ 	.word	0x0000aee0


	//   ....[64]....
        /*02c4*/ 	.word	0x0000af00


	//   ....[65]....
        /*02c8*/ 	.word	0x0000af30


	//   ....[66]....
        /*02cc*/ 	.word	0x0000af40


	//   ....[67]....
        /*02d0*/ 	.word	0x0000ca40


	//   ....[68]....
        /*02d4*/ 	.word	0x0000ca80


	//   ....[69]....
        /*02d8*/ 	.word	0x0000caa0


	//   ....[70]....
        /*02dc*/ 	.word	0x0000cac0


	//   ....[71]....
        /*02e0*/ 	.word	0x0000cae0


	//   ....[72]....
        /*02e4*/ 	.word	0x0000cb00


	//   ....[73]....
        /*02e8*/ 	.word	0x0000d5c0


	//   ....[74]....
        /*02ec*/ 	.word	0x0000d5d0


	//   ....[75]....
        /*02f0*/ 	.word	0x0000d5e0


	//   ....[76]....
        /*02f4*/ 	.word	0x0000d5f0


	//   ....[77]....
        /*02f8*/ 	.word	0x0000d600


	//   ....[78]....
        /*02fc*/ 	.word	0x0000d610


	//   ....[79]....
        /*0300*/ 	.word	0x0000d820


	//   ....[80]....
        /*0304*/ 	.word	0x0000dc10


	//   ....[81]....
        /*0308*/ 	.word	0x0000e9d0


	//   ....[82]....
        /*030c*/ 	.word	0x0000ec40


	//   ....[83]....
        /*0310*/ 	.word	0x0000ede0


	//   ....[84]....
        /*0314*/ 	.word	0x0000eef0


	//   ....[85]....
        /*0318*/ 	.word	0x000106c0


	//   ....[86]....
        /*031c*/ 	.word	0x000106f0


	//   ....[87]....
        /*0320*/ 	.word	0x00010730


	//   ....[88]....
        /*0324*/ 	.word	0x00010740


	//   ....[89]....
        /*0328*/ 	.word	0x00011250


	//   ....[90]....
        /*032c*/ 	.word	0x00011290


	//   ....[91]....
        /*0330*/ 	.word	0x000112b0


	//   ....[92]....
        /*0334*/ 	.word	0x000112e0


	//   ....[93]....
        /*0338*/ 	.word	0x00011350


	//   ....[94]....
        /*033c*/ 	.word	0x000113c0


	//   ....[95]....
        /*0340*/ 	.word	0x000119d0


	//   ....[96]....
        /*0344*/ 	.word	0x000119e0


	//----- nvinfo : EIATTR_EXIT_INSTR_OFFSETS
	.align		4
.L_522:
        /*0348*/ 	.byte	0x04, 0x1c
        /*034a*/ 	.short	(.L_524 - .L_523)


	//   ....[0]....
.L_523:
        /*034c*/ 	.word	0x000001b0


	//   ....[1]....
        /*0350*/ 	.word	0x000119f0


	//   ....[2]....
        /*0354*/ 	.word	0x00011f90


	//   ....[3]....
        /*0358*/ 	.word	0x00011fe0


	//   ....[4]....
        /*035c*/ 	.word	0x00012010


	//   ....[5]....
        /*0360*/ 	.word	0x00012070


	//   ....[6]....
        /*0364*/ 	.word	0x00012300


	//----- nvinfo : EIATTR_CTAIDZ_USED
	.align		4
.L_524:
        /*0368*/ 	.byte	0x01, 0x04
	.zero		2


	//----- nvinfo : EIATTR_MAX_THREADS
	.align		4
        /*036c*/ 	.byte	0x04, 0x05
        /*036e*/ 	.short	(.L_526 - .L_525)
.L_525:
        /*0370*/ 	.word	0x00000100
        /*0374*/ 	.word	0x00000001
        /*0378*/ 	.word	0x00000001


	//----- nvinfo : EIATTR_CRS_STACK_SIZE
	.align		4
.L_526:
        /*037c*/ 	.byte	0x04, 0x1e
        /*037e*/ 	.short	(.L_528 - .L_527)
.L_527:
        /*0380*/ 	.word	0x00000000
.L_528:


//--------------------- .nv.info._ZN7cutlass13device_kernelIN5flash19enable_sm80_to_sm89INS1_16FlashAttnFwdSm80INS1_25CollectiveMainloopFwdSm80ILi8ELi1ELb1EN4cute5tupleIJNS5_1CILi128EEES8_S8_EEELi128ENS_10bfloat16_tEfNS_4arch4Sm80ELb1ELb0ELb0ELb0ELb1ELb0ELb1ELb1EEENS1_21CollectiveEpilogueFwdIS9_NS6_IJNS7_ILi1EEESF_SF_EEESA_SC_Li256ELb0ELb1ELb1ELb0EEENS1_30DynamicPersistentTileSchedulerILi256ELi256ELb1ELb1ELb0EEEEEEEEEvNT_6ParamsE --------------------------
	.section	.nv.info._ZN7cutlass13device_kernelIN5flash19enable_sm80_to_sm89INS1_16FlashAttnFwdSm80INS1_25CollectiveMainloopFwdSm80ILi8ELi1ELb1EN4cute5tupleIJNS5_1CILi128EEES8_S8_EEELi128ENS_10bfloat16_tEfNS_4arch4Sm80ELb1ELb0ELb0ELb0ELb1ELb0ELb1ELb1EEENS1_21CollectiveEpilogueFwdIS9_NS6_IJNS7_ILi1EEESF_SF_EEESA_SC_Li256ELb0ELb1ELb1ELb0EEENS1_30DynamicPersistentTileSchedulerILi256ELi256ELb1ELb1ELb0EEEEEEEEEvNT_6ParamsE,"",@"SHT_CUDA_INFO"
	.sectionflags	@""
	.align	4


	//----- nvinfo : EIATTR_CUDA_API_VERSION
	.align		4
        /*0000*/ 	.byte	0x04, 0x37
        /*0002*/ 	.short	(.L_530 - .L_529)
.L_529:
        /*0004*/ 	.word	0x00000082


	//----- nvinfo : EIATTR_SW2861232_WAR
	.align		4
.L_530:
        /*0008*/ 	.byte	0x01, 0x35
	.zero		2


	//----- nvinfo : EIATTR_PARAM_CBANK
	.align		4
        /*000c*/ 	.byte	0x04, 0x0a
        /*000e*/ 	.short	(.L_532 - .L_531)
	.align		4
.L_531:
        /*0010*/ 	.word	index@(.nv.constant0._ZN7cutlass13device_kernelIN5flash19enable_sm80_to_sm89INS1_16FlashAttnFwdSm80INS1_25CollectiveMainloopFwdSm80ILi8ELi1ELb1EN4cute5tupleIJNS5_1CILi128EEES8_S8_EEELi128ENS_10bfloat16_tEfNS_4arch4Sm80ELb1ELb0ELb0ELb0ELb1ELb0ELb1ELb1EEENS1_21CollectiveEpilogueFwdIS9_NS6_IJNS7_ILi1EEESF_SF_EEESA_SC_Li256ELb0ELb1ELb1ELb0EEENS1_30DynamicPersistentTileSchedulerILi256ELi256ELb1ELb1ELb0EEEEEEEEEvNT_6ParamsE)
        /*0014*/ 	.short	0x0160
        /*0016*/ 	.short	0x0428


	//----- nvinfo : EIATTR_CBANK_PARAM_SIZE
	.align		4
.L_532:
        /*0018*/ 	.byte	0x03, 0x19
        /*001a*/ 	.short	0x0428


	//----- nvinfo : EIATTR_KPARAM_INFO
	.align		4
        /*001c*/ 	.byte	0x04, 0x17
        /*001e*/ 	.short	(.L_534 - .L_533)
.L_533:
        /*0020*/ 	.word	0x00000000
        /*0024*/ 	.short	0x0000
        /*0026*/ 	.short	0x0000
        /*0028*/ 	.byte	0x00, 0xf0, 0xa1, 0x10


	//----- nvinfo : EIATTR_MAXREG_COUNT
	.align		4
.L_534:
        /*002c*/ 	.byte	0x03, 0x1b
        /*002e*/ 	.short	0x00ff


	//----- nvinfo : EIATTR_NUM_BARRIERS
	.align		4
        /*0030*/ 	.byte	0x02, 0x4c
        /*0032*/ 	.byte	0x06
	.zero		1


	//----- nvinfo : EIATTR_ANNOTATIONS
	.align		4
        /*0034*/ 	.byte	0x04, 0x55
        /*0036*/ 	.short	(.L_536 - .L_535)


	//   ....[0]....
.L_535:
        /* <DEDUP_REMOVED lines=67> */


	//----- nvinfo : EIATTR_MERCURY_ISA_VERSION
	.align		4
.L_536:
        /*0458*/ 	.byte	0x03, 0x5f
        /*045a*/ 	.short	0x0000


	//----- nvinfo : EIATTR_INT_WARP_WIDE_INSTR_OFFSETS
	.align		4
        /*045c*/ 	.byte	0x04, 0x31
        /*045e*/ 	.short	(.L_538 - .L_537)


	//   ....[0]....
.L_537:
        /*0460*/ 	.word	0x0000e6f0


	//   ....[1]....
        /*0464*/ 	.word	0x0000e770


	//----- nvinfo : EIATTR_COOP_GROUP_MASK_REGIDS
	.align		4
.L_538:
        /*0468*/ 	.byte	0x04, 0x29
        /*046a*/ 	.short	(.L_540 - .L_539)


	//   ....[0]....
.L_539:
        /*046c*/ 	.word	0xffffffff


	//   ....[1]....
        /*0470*/ 	.word	0xffffffff


	//   ....[2]....
        /*0474*/ 	.word	0xffffffff


	//   ....[3]....
        /*0478*/ 	.word	0xffffffff


	//   ....[4]....
        /*047c*/ 	.word	0xffffffff


	//   ....[5]....
        /*0480*/ 	.word	0xffffffff


	//   ....[6]....
        /*0484*/ 	.word	0xffffffff


	//   ....[7]....
        /*0488*/ 	.word	0xffffffff


	//   ....[8]....
        /*048c*/ 	.word	0xffffffff


	//   ....[9]....
        /*0490*/ 	.word	0xffffffff


	//   ....[10]....
        /*0494*/ 	.word	0xffffffff


	//   ....[11]....
        /*0498*/ 	.word	0xffffffff


	//   ....[12]....
        /*049c*/ 	.word	0xffffffff


	//   ....[13]....
        /*04a0*/ 	.word	0xffffffff


	//   ....[14]....
        /*04a4*/ 	.word	0xffffffff


	//   ....[15]....
        /*04a8*/ 	.word	0xffffffff


	//   ....[16]....
        /*04ac*/ 	.word	0xffffffff


	//   ....[17]....
        /*04b0*/ 	.word	0xffffffff


	//   ....[18]....
        /*04b4*/ 	.word	0xffffffff


	//   ....[19]....
        /*04b8*/ 	.word	0xffffffff


	//   ....[20]....
        /*04bc*/ 	.word	0xffffffff


	//   ....[21]....
        /*04c0*/ 	.word	0xffffffff


	//   ....[22]....
        /*04c4*/ 	.word	0xffffffff


	//   ....[23]....
        /*04c8*/ 	.word	0xffffffff


	//   ....[24]....
        /*04cc*/ 	.word	0xffffffff


	//   ....[25]....
        /*04d0*/ 	.word	0xffffffff


	//   ....[26]....
        /*04d4*/ 	.word	0xffffffff


	//   ....[27]....
        /*04d8*/ 	.word	0xffffffff


	//   ....[28]....
        /*04dc*/ 	.word	0xffffffff


	//   ....[29]....
        /*04e0*/ 	.word	0xffffffff


	//   ....[30]....
        /*04e4*/ 	.word	0xffffffff


	//   ....[31]....
        /*04e8*/ 	.word	0xffffffff


	//   ....[32]....
        /*04ec*/ 	.word	0xffffffff


	//   ....[33]....
        /*04f0*/ 	.word	0xffffffff


	//   ....[34]....
        /*04f4*/ 	.word	0xffffffff


	//   ....[35]....
        /*04f8*/ 	.word	0xffffffff


	//   ....[36]....
        /*04fc*/ 	.word	0xffffffff


	//   ....[37]....
        /*0500*/ 	.word	0xffffffff


	//   ....[38]....
        /*0504*/ 	.word	0xffffffff


	//   ....[39]....
        /*0508*/ 	.word	0xffffffff


	//   ....[40]....
        /*050c*/ 	.word	0xffffffff


	//   ....[41]....
        /*0510*/ 	.word	0xffffffff


	//   ....[42]....
        /*0514*/ 	.word	0xffffffff


	//   ....[43]....
        /*0518*/ 	.word	0xffffffff


	//   ....[44]....
        /*051c*/ 	.word	0xffffffff


	//   ....[45]....
        /*0520*/ 	.word	0xffffffff


	//   ....[46]....
        /*0524*/ 	.word	0xffffffff


	//   ....[47]....
        /*0528*/ 	.word	0xffffffff


	//   ....[48]....
        /*052c*/ 	.word	0xffffffff


	//   ....[49]....
        /*0530*/ 	.word	0xffffffff


	//   ....[50]....
        /*0534*/ 	.word	0xffffffff


	//   ....[51]....
        /*0538*/ 	.word	0xffffffff


	//   ....[52]....
        /*053c*/ 	.word	0xffffffff


	//   ....[53]....
        /*0540*/ 	.word	0xffffffff


	//   ....[54]....
        /*0544*/ 	.word	0xffffffff


	//   ....[55]....
        /*0548*/ 	.word	0xffffffff


	//   ....[56]....
        /*054c*/ 	.word	0xffffffff


	//   ....[57]....
        /*0550*/ 	.word	0xffffffff


	//   ....[58]....
        /*0554*/ 	.word	0xffffffff


	//   ....[59]....
        /*0558*/ 	.word	0xffffffff


	//   ....[60]....
        /*055c*/ 	.word	0xffffffff


	//   ....[61]....
        /*0560*/ 	.word	0xffffffff


	//   ....[62]....
        /*0564*/ 	.word	0xffffffff


	//   ....[63]....
        /*0568*/ 	.word	0xffffffff


	//   ....[64]....
        /*056c*/ 	.word	0xffffffff


	//   ....[65]....
        /*0570*/ 	.word	0xffffffff


	//   ....[66]....
        /*0574*/ 	.word	0xffffffff


	//   ....[67]....
        /*0578*/ 	.word	0xffffffff


	//   ....[68]....
        /*057c*/ 	.word	0xffffffff


	//   ....[69]....
        /*0580*/ 	.word	0xffffffff


	//   ....[70]....
        /*0584*/ 	.word	0xffffffff


	//   ....[71]....
        /*0588*/ 	.word	0xffffffff


	//   ....[72]....
        /*058c*/ 	.word	0xffffffff


	//   ....[73]....
        /*0590*/ 	.word	0xffffffff


	//   ....[74]....
        /*0594*/ 	.word	0xffffffff


	//   ....[75]....
        /*0598*/ 	.word	0xffffffff


	//   ....[76]....
        /*059c*/ 	.word	0xffffffff


	//   ....[77]....
        /*05a0*/ 	.word	0xffffffff


	//   ....[78]....
        /*05a4*/ 	.word	0xffffffff


	//   ....[79]....
        /*05a8*/ 	.word	0xffffffff


	//   ....[80]....
        /*05ac*/ 	.word	0xffffffff


	//   ....[81]....
        /*05b0*/ 	.word	0xffffffff


	//   ....[82]....
        /*05b4*/ 	.word	0xffffffff


	//   ....[83]....
        /*05b8*/ 	.word	0xffffffff


	//   ....[84]....
        /*05bc*/ 	.word	0xffffffff


	//   ....[85]....
        /*05c0*/ 	.word	0xffffffff


	//   ....[86]....
        /*05c4*/ 	.word	0xffffffff


	//   ....[87]....
        /*05c8*/ 	.word	0xffffffff


	//   ....[88]....
        /*05cc*/ 	.word	0xffffffff


	//   ....[89]....
        /*05d0*/ 	.word	0xffffffff


	//   ....[90]....
        /*05d4*/ 	.word	0xffffffff


	//   ....[91]....
        /*05d8*/ 	.word	0xffffffff


	//   ....[92]....
        /*05dc*/ 	.word	0xffffffff


	//   ....[93]....
        /*05e0*/ 	.word	0xffffffff


	//   ....[94]....
        /*05e4*/ 	.word	0xffffffff


	//   ....[95]....
        /*05e8*/ 	.word	0xffffffff


	//   ....[96]....
        /*05ec*/ 	.word	0xffffffff


	//   ....[97]....
        /*05f0*/ 	.word	0xffffffff


	//   ....[98]....
        /*05f4*/ 	.word	0xffffffff


	//   ....[99]....
        /*05f8*/ 	.word	0xffffffff


	//   ....[100]....
        /*05fc*/ 	.word	0xffffffff


	//   ....[101]....
        /*0600*/ 	.word	0xffffffff


	//   ....[102]....
        /*0604*/ 	.word	0xffffffff


	//   ....[103]....
        /*0608*/ 	.word	0xffffffff


	//   ....[104]....
        /*060c*/ 	.word	0xffffffff


	//   ....[105]....
        /*0610*/ 	.word	0xffffffff


	//   ....[106]....
        /*0614*/ 	.word	0xffffffff


	//   ....[107]....
        /*0618*/ 	.word	0xffffffff


	//   ....[108]....
        /*061c*/ 	.word	0xffffffff


	//   ....[109]....
        /*0620*/ 	.word	0xffffffff


	//   ....[110]....
        /*0624*/ 	.word	0xffffffff


	//   ....[111]....
        /*0628*/ 	.word	0xffffffff


	//   ....[112]....
        /*062c*/ 	.word	0xffffffff


	//   ....[113]....
        /*0630*/ 	.word	0xffffffff


	//   ....[114]....
        /*0634*/ 	.word	0xffffffff


	//   ....[115]....
        /*0638*/ 	.word	0xffffffff


	//   ....[116]....
        /*063c*/ 	.word	0xffffffff


	//   ....[117]....
        /*0640*/ 	.word	0xffffffff


	//   ....[118]....
        /*0644*/ 	.word	0xffffffff


	//   ....[119]....
        /*0648*/ 	.word	0xffffffff


	//   ....[120]....
        /*064c*/ 	.word	0xffffffff


	//   ....[121]....
        /*0650*/ 	.word	0xffffffff


	//   ....[122]....
        /*0654*/ 	.word	0xffffffff


	//   ....[123]....
        /*0658*/ 	.word	0xffffffff


	//   ....[124]....
        /*065c*/ 	.word	0xffffffff


	//   ....[125]....
        /*0660*/ 	.word	0xffffffff


	//   ....[126]....
        /*0664*/ 	.word	0xffffffff


	//   ....[127]....
        /*0668*/ 	.word	0xffffffff


	//   ....[128]....
        /*066c*/ 	.word	0xffffffff


	//   ....[129]....
        /*0670*/ 	.word	0xffffffff


	//   ....[130]....
        /*0674*/ 	.word	0xffffffff


	//   ....[131]....
        /*0678*/ 	.word	0xffffffff


	//   ....[132]....
        /*067c*/ 	.word	0xffffffff


	//   ....[133]....
        /*0680*/ 	.word	0xffffffff


	//   ....[134]....
        /*0684*/ 	.word	0xffffffff


	//   ....[135]....
        /*0688*/ 	.word	0xffffffff


	//   ....[136]....
        /*068c*/ 	.word	0xffffffff


	//   ....[137]....
        /*0690*/ 	.word	0xffffffff


	//   ....[138]....
        /*0694*/ 	.word	0xffffffff


	//   ....[139]....
        /*0698*/ 	.word	0xffffffff


	//   ....[140]....
        /*069c*/ 	.word	0xffffffff


	//   ....[141]....
        /*06a0*/ 	.word	0xffffffff


	//   ....[142]....
        /*06a4*/ 	.word	0xffffffff


	//   ....[143]....
        /*06a8*/ 	.word	0xffffffff


	//   ....[144]....
        /*06ac*/ 	.word	0xffffffff


	//   ....[145]....
        /*06b0*/ 	.word	0xffffffff


	//   ....[146]....
        /*06b4*/ 	.word	0xffffffff


	//   ....[147]....
        /*06b8*/ 	.word	0xffffffff


	//   ....[148]....
        /*06bc*/ 	.word	0xffffffff


	//----- nvinfo : EIATTR_COOP_GROUP_INSTR_OFFSETS
	.align		4
.L_540:
        /*06c0*/ 	.byte	0x04, 0x28
        /*06c2*/ 	.short	(.L_542 - .L_541)


	//   ....[0]....
.L_541:
        /*06c4*/ 	.word	0x00000050


	//   ....[1]....
        /*06c8*/ 	.word	0x000018b0


	//   ....[2]....
        /*06cc*/ 	.word	0x000018f0


	//   ....[3]....
        /*06d0*/ 	.word	0x00001910


	//   ....[4]....
        /*06d4*/ 	.word	0x00001930


	//   ....[5]....
        /*06d8*/ 	.word	0x00001940


	//   ....[6]....
        /*06dc*/ 	.word	0x00001950


	//   ....[7]....
        /*06e0*/ 	.word	0x00001990


	//   ....[8]....
        /*06e4*/ 	.word	0x000019b0


	//   ....[9]....
        /*06e8*/ 	.word	0x00001bf0


	//   ....[10]....
        /*06ec*/ 	.word	0x00001c10


	//   ....[11]....
        /*06f0*/ 	.word	0x00001c20


	//   ....[12]....
        /*06f4*/ 	.word	0x00001c50


	//   ....[13]....
        /*06f8*/ 	.word	0x00001c60


	//   ....[14]....
        /*06fc*/ 	.word	0x00001ca0


	//   ....[15]....
        /*0700*/ 	.word	0x00001ce0


	//   ....[16]....
        /*0704*/ 	.word	0x00001d10


	//   ....[17]....
        /*0708*/ 	.word	0x00002370


	//   ....[18]....
        /*070c*/ 	.word	0x00002390


	//   ....[19]....
        /*0710*/ 	.word	0x000023a0


	//   ....[20]....
        /*0714*/ 	.word	0x000023c0


	//   ....[21]....
        /*0718*/ 	.word	0x000023d0


	//   ....[22]....
        /*071c*/ 	.word	0x000023f0


	//   ....[23]....
        /*0720*/ 	.word	0x00002410


	//   ....[24]....
        /*0724*/ 	.word	0x00002430


	//   ....[25]....
        /*0728*/ 	.word	0x00003370


	//   ....[26]....
        /*072c*/ 	.word	0x00003390


	//   ....[27]....
        /*0730*/ 	.word	0x000033c0


	//   ....[28]....
        /*0734*/ 	.word	0x000033d0


	//   ....[29]....
        /*0738*/ 	.word	0x000033e0


	//   ....[30]....
        /*073c*/ 	.word	0x000033f0


	//   ....[31]....
        /*0740*/ 	.word	0x00003400


	//   ....[32]....
        /*0744*/ 	.word	0x00003540


	//   ....[33]....
        /*0748*/ 	.word	0x00003750


	//   ....[34]....
        /*074c*/ 	.word	0x00003b90


	//   ....[35]....
        /*0750*/ 	.word	0x00004390


	//   ....[36]....
        /*0754*/ 	.word	0x000043b0


	//   ....[37]....
        /*0758*/ 	.word	0x000043d0


	//   ....[38]....
        /*075c*/ 	.word	0x000043f0


	//   ....[39]....
        /*0760*/ 	.word	0x00006300


	//   ....[40]....
        /*0764*/ 	.word	0x00006320


	//   ....[41]....
        /*0768*/ 	.word	0x00006390


	//   ....[42]....
        /*076c*/ 	.word	0x000063d0


	//   ....[43]....
        /*0770*/ 	.word	0x000063e0


	//   ....[44]....
        /*0774*/ 	.word	0x000063f0


	//   ....[45]....
        /*0778*/ 	.word	0x00006460


	//   ....[46]....
        /*077c*/ 	.word	0x00006470


	//   ....[47]....
        /*0780*/ 	.word	0x00007480


	//   ....[48]....
        /*0784*/ 	.word	0x000074a0


	//   ....[49]....
        /*0788*/ 	.word	0x00007510


	//   ....[50]....
        /*078c*/ 	.word	0x00007550


	//   ....[51]....
        /*0790*/ 	.word	0x00007560


	//   ....[52]....
        /*0794*/ 	.word	0x00007570


	//   ....[53]....
        /*0798*/ 	.word	0x000075e0


	//   ....[54]....
        /*079c*/ 	.word	0x000075f0


	//   ....[55]....
        /*07a0*/ 	.word	0x00007850


	//   ....[56]....
        /*07a4*/ 	.word	0x00007c80


	//   ....[57]....
        /*07a8*/ 	.word	0x000082a0


	//   ....[58]....
        /*07ac*/ 	.word	0x000082c0


	//   ....[59]....
        /*07b0*/ 	.word	0x000084e0


	//   ....[60]....
        /*07b4*/ 	.word	0x00008500


	//   ....[61]....
        /*07b8*/ 	.word	0x0000a830


	//   ....[62]....
        /*07bc*/ 	.word	0x0000a850


	//   ....[63]....
        /*07c0*/ 	.word	0x0000a890


	//   ....[64]....
        /*07c4*/ 	.word	0x0000a8d0


	//   ....[65]....
        /*07c8*/ 	.word	0x0000a900


	//   ....[66]....
        /*07cc*/ 	.word	0x0000a920


	//   ....[67]....
        /*07d0*/ 	.word	0x0000a950


	//   ....[68]....
        /*07d4*/ 	.word	0x0000a970


	//   ....[69]....
        /*07d8*/ 	.word	0x0000b940


	//   ....[70]....
        /*07dc*/ 	.word	0x0000b960


	//   ....[71]....
        /*07e0*/ 	.word	0x0000b990


	//   ....[72]....
        /*07e4*/ 	.word	0x0000ba10


	//   ....[73]....
        /*07e8*/ 	.word	0x0000ba80


	//   ....[74]....
        /*07ec*/ 	.word	0x0000baa0


	//   ....[75]....
        /*07f0*/ 	.word	0x0000bac0


	//   ....[76]....
        /*07f4*/ 	.word	0x0000bad0


	//   ....[77]....
        /*07f8*/ 	.word	0x0000c020


	//   ....[78]....
        /*07fc*/ 	.word	0x0000c040


	//   ....[79]....
        /*0800*/ 	.word	0x0000c060


	//   ....[80]....
        /*0804*/ 	.word	0x0000c080


	//   ....[81]....
        /*0808*/ 	.word	0x0000e0b0


	//   ....[82]....
        /*080c*/ 	.word	0x0000e0f0


	//   ....[83]....
        /*0810*/ 	.word	0x0000e110


	//   ....[84]....
        /*0814*/ 	.word	0x0000e130


	//   ....[85]....
        /*0818*/ 	.word	0x0000e8c0


	//   ....[86]....
        /*081c*/ 	.word	0x0000ef00


	//   ....[87]....
        /*0820*/ 	.word	0x0000ef20


	//   ....[88]....
        /*0824*/ 	.word	0x0000ef40


	//   ....[89]....
        /*0828*/ 	.word	0x0000ef50


	//   ....[90]....
        /*082c*/ 	.word	0x0000f050


	//   ....[91]....
        /*0830*/ 	.word	0x0000f070


	//   ....[92]....
        /*0834*/ 	.word	0x0000f490


	//   ....[93]....
        /*0838*/ 	.word	0x0000f4a0


	//   ....[94]....
        /*083c*/ 	.word	0x0000fc30


	//   ....[95]....
        /*0840*/ 	.word	0x0000fd20


	//   ....[96]....
        /*0844*/ 	.word	0x0000fd90


	//   ....[97]....
        /*0848*/ 	.word	0x0000feb0


	//   ....[98]....
        /*084c*/ 	.word	0x0000ff10


	//   ....[99]....
        /*0850*/ 	.word	0x00010050


	//   ....[100]....
        /*0854*/ 	.word	0x000100b0


	//   ....[101]....
        /*0858*/ 	.word	0x000101f0


	//   ....[102]....
        /*085c*/ 	.word	0x00010250


	//   ....[103]....
        /*0860*/ 	.word	0x000102c0


	//   ....[104]....
        /*0864*/ 	.word	0x00010330


	//   ....[105]....
        /*0868*/ 	.word	0x00010b70


	//   ....[106]....
        /*086c*/ 	.word	0x00010bc0


	//   ....[107]....
        /*0870*/ 	.word	0x00010c10


	//   ....[108]....
        /*0874*/ 	.word	0x00010c60


	//   ....[109]....
        /*0878*/ 	.word	0x00010cd0


	//   ....[110]....
        /*087c*/ 	.word	0x00010d40


	//   ....[111]....
        /*0880*/ 	.word	0x00010e60


	//   ....[112]....
        /*0884*/ 	.word	0x00010ec0


	//   ....[113]....
        /*0888*/ 	.word	0x00011000


	//   ....[114]....
        /*088c*/ 	.word	0x00011060


	//   ....[115]....
        /*0890*/ 	.word	0x000111a0


	//   ....[116]....
        /*0894*/ 	.word	0x00011200


	//   ....[117]....
        /*0898*/ 	.word	0x00011270


	//   ....[118]....
        /*089c*/ 	.word	0x000112e0


	//   ....[119]....
        /*08a0*/ 	.word	0x00011400


	//   ....[120]....
        /*08a4*/ 	.word	0x00011460


	//   ....[121]....
        /*08a8*/ 	.word	0x000115a0


	//   ....[122]....
        /*08ac*/ 	.word	0x00011600


	//   ....[123]....
        /*08b0*/ 	.word	0x00011740


	//   ....[124]....
        /*08b4*/ 	.word	0x000117a0


	//   ....[125]....
        /*08b8*/ 	.word	0x00011810


	//   ....[126]....
        /*08bc*/ 	.word	0x00011880


	//   ....[127]....
        /*08c0*/ 	.word	0x000120c0


	//   ....[128]....
        /*08c4*/ 	.word	0x00012100


	//   ....[129]....
        /*08c8*/ 	.word	0x00012150


	//   ....[130]....
        /*08cc*/ 	.word	0x00012190


	//   ....[131]....
        /*08d0*/ 	.word	0x000121f0


	//   ....[132]....
        /*08d4*/ 	.word	0x00012260


	//   ....[133]....
        /*08d8*/ 	.word	0x000122d0


	//   ....[134]....
        /*08dc*/ 	.word	0x000123e0


	//   ....[135]....
        /*08e0*/ 	.word	0x00012440


	//   ....[136]....
        /*08e4*/ 	.word	0x00012550


	//   ....[137]....
        /*08e8*/ 	.word	0x000125b0


	//   ....[138]....
        /*08ec*/ 	.word	0x000126c0


	//   ....[139]....
        /*08f0*/ 	.word	0x00012720


	//   ....[140]....
        /*08f4*/ 	.word	0x00012770


	//   ....[141]....
        /*08f8*/ 	.word	0x000127b0


	//   ....[142]....
        /*08fc*/ 	.word	0x00012800


	//   ....[143]....
        /*0900*/ 	.word	0x00012840


	//   ....[144]....
        /*0904*/ 	.word	0x00012890


	//   ....[145]....
        /*0908*/ 	.word	0x000128f0


	//   ....[146]....
        /*090c*/ 	.word	0x00012940


	//   ....[147]....
        /*0910*/ 	.word	0x000129a0


	//   ....[148]....
        /*0914*/ 	.word	0x00012a10


	//----- nvinfo : EIATTR_EXIT_INSTR_OFFSETS
	.align		4
.L_542:
        /*0918*/ 	.byte	0x04, 0x1c
        /*091a*/ 	.short	(.L_544 - .L_543)


	//   ....[0]....
.L_543:
        /*091c*/ 	.word	0x000000a0


	//   ....[1]....
        /*0920*/ 	.word	0x0000fcd0


	//----- nvinfo : EIATTR_MAX_THREADS
	.align		4
.L_544:
        /*0924*/ 	.byte	0x04, 0x05
        /*0926*/ 	.short	(.L_546 - .L_545)
.L_545:
        /*0928*/ 	.word	0x00000100
        /*092c*/ 	.word	0x00000001
        /*0930*/ 	.word	0x00000001


	//----- nvinfo : EIATTR_CRS_STACK_SIZE
	.align		4
.L_546:
        /*0934*/ 	.byte	0x04, 0x1e
        /*0936*/ 	.short	(.L_548 - .L_547)
.L_547:
        /*0938*/ 	.word	0x00000000
.L_548:


//--------------------- .nv.info._ZN7cutlass13device_kernelIN5flash19enable_sm80_to_sm89INS1_16FlashAttnFwdSm80INS1_25CollectiveMainloopFwdSm80ILi4ELi1ELb0EN4cute5tupleIJNS5_1CILi128EEENS7_ILi64EEES8_EEELi128ENS_10bfloat16_tEfNS_4arch4Sm80ELb0ELb0ELb0ELb0ELb1ELb0ELb1ELb1EEENS1_21CollectiveEpilogueFwdINS6_IJS8_S8_S9_EEENS6_IJNS7_ILi1EEESH_SH_EEESB_SD_Li128ELb0ELb1ELb1ELb0EEENS1_19SingleTileSchedulerILb0ELb1ELb1ELi128EEEEEEEEEvNT_6ParamsE --------------------------
	.section	.nv.info._ZN7cutlass13device_kernelIN5flash19enable_sm80_to_sm89INS1_16FlashAttnFwdSm80INS1_25CollectiveMainloopFwdSm80ILi4ELi1ELb0EN4cute5tupleIJNS5_1CILi128EEENS7_ILi64EEES8_EEELi128ENS_10bfloat16_tEfNS_4arch4Sm80ELb0ELb0ELb0ELb0ELb1ELb0ELb1ELb1EEENS1_21CollectiveEpilogueFwdINS6_IJS8_S8_S9_EEENS6_IJNS7_ILi1EEESH_SH_EEESB_SD_Li128ELb0ELb1ELb1ELb0EEENS1_19SingleTileSchedulerILb0ELb1ELb1ELi128EEEEEEEEEvNT_6ParamsE,"",@"SHT_CUDA_INFO"
	.sectionflags	@""
	.align	4


	//----- nvinfo : EIATTR_CUDA_API_VERSION
	.align		4
        /*0000*/ 	.byte	0x04, 0x37
        /*0002*/ 	.short	(.L_550 - .L_549)
.L_549:
        /*0004*/ 	.word	0x00000082


	//----- nvinfo : EIATTR_SW2861232_WAR
	.align		4
.L_550:
        /*0008*/ 	.byte	0x01, 0x35
	.zero		2


	//----- nvinfo : EIATTR_PARAM_CBANK
	.align		4
        /*000c*/ 	.byte	0x04, 0x0a
        /*000e*/ 	.short	(.L_552 - .L_551)
	.align		4
.L_551:
        /*0010*/ 	.word	index@(.nv.constant0._ZN7cutlass13device_kernelIN5flash19enable_sm80_to_sm89INS1_16FlashAttnFwdSm80INS1_25CollectiveMainloopFwdSm80ILi4ELi1ELb0EN4cute5tupleIJNS5_1CILi128EEENS7_ILi64EEES8_EEELi128ENS_10bfloat16_tEfNS_4arch4Sm80ELb0ELb0ELb0ELb0ELb1ELb0ELb1ELb1EEENS1_21CollectiveEpilogueFwdINS6_IJS8_S8_S9_EEENS6_IJNS7_ILi1EEESH_SH_EEESB_SD_Li128ELb0ELb1ELb1ELb0EEENS1_19SingleTileSchedulerILb0ELb1ELb1ELi128EEEEEEEEEvNT_6ParamsE)
        /*0014*/ 	.short	0x0160
        /*0016*/ 	.short	0x0418


	//----- nvinfo : EIATTR_CBANK_PARAM_SIZE
	.align		4
.L_552:
        /*0018*/ 	.byte	0x03, 0x19
        /*001a*/ 	.short	0x0418


	//----- nvinfo : EIATTR_KPARAM_INFO
	.align		4
        /*001c*/ 	.byte	0x04, 0x17
        /*001e*/ 	.short	(.L_554 - .L_553)
.L_553:
        /*0020*/ 	.word	0x00000000
        /*0024*/ 	.short	0x0000
        /*0026*/ 	.short	0x0000
        /*0028*/ 	.byte	0x00, 0xf0, 0x61, 0x10


	//----- nvinfo : EIATTR_MAXREG_COUNT
	.align		4
.L_554:
        /*002c*/ 	.byte	0x03, 0x1b
        /*002e*/ 	.short	0x00ff


	//----- nvinfo : EIATTR_NUM_BARRIERS
	.align		4
        /*0030*/ 	.byte	0x02, 0x4c
        /*0032*/ 	.byte	0x02
	.zero		1


	//----- nvinfo : EIATTR_ANNOTATIONS
	.align		4
        /*0034*/ 	.byte	0x04, 0x55
        /*0036*/ 	.short	(.L_556 - .L_555)


	//   ....[0]....
.L_555:
        /* <DEDUP_REMOVED lines=16> */


	//----- nvinfo : EIATTR_MERCURY_ISA_VERSION
	.align		4
.L_556:
        /*0128*/ 	.byte	0x03, 0x5f
        /*012a*/ 	.short	0x0000


	//----- nvinfo : EIATTR_COOP_GROUP_MASK_REGIDS
	.align		4
        /*012c*/ 	.byte	0x04, 0x29
        /*012e*/ 	.short	(.L_558 - .L_557)


	//   ....[0]....
.L_557:
        /*0130*/ 	.word	0xffffffff


	//   ....[1]....
        /*0134*/ 	.word	0xffffffff


	//   ....[2]....
        /*0138*/ 	.word	0xffffffff


	//   ....[3]....
        /*013c*/ 	.word	0xffffffff


	//   ....[4]....
        /*0140*/ 	.word	0xffffffff


	//   ....[5]....
        /*0144*/ 	.word	0xffffffff


	//   ....[6]....
        /*0148*/ 	.word	0xffffffff


	//   ....[7]....
        /*014c*/ 	.word	0xffffffff


	//   ....[8]....
        /*0150*/ 	.word	0xffffffff


	//   ....[9]....
        /*0154*/ 	.word	0xffffffff


	//   ....[10]....
        /*0158*/ 	.word	0xffffffff


	//   ....[11]....
        /*015c*/ 	.word	0xffffffff


	//   ....[12]....
        /*0160*/ 	.word	0xffffffff


	//   ....[13]....
        /*0164*/ 	.word	0xffffffff


	//   ....[14]....
        /*0168*/ 	.word	0xffffffff


	//   ....[15]....
        /*016c*/ 	.word	0xffffffff


	//   ....[16]....
        /*0170*/ 	.word	0xffffffff


	//   ....[17]....
        /*0174*/ 	.word	0xffffffff


	//   ....[18]....
        /*0178*/ 	.word	0xffffffff


	//   ....[19]....
        /*017c*/ 	.word	0xffffffff


	//   ....[20]....
        /*0180*/ 	.word	0xffffffff


	//   ....[21]....
        /*0184*/ 	.word	0xffffffff


	//   ....[22]....
        /*0188*/ 	.word	0xffffffff


	//   ....[23]....
        /*018c*/ 	.word	0xffffffff


	//   ....[24]....
        /*0190*/ 	.word	0xffffffff


	//   ....[25]....
        /*0194*/ 	.word	0xffffffff


	//   ....[26]....
        /*0198*/ 	.word	0xffffffff


	//   ....[27]....
        /*019c*/ 	.word	0xffffffff


	//   ....[28]....
        /*01a0*/ 	.word	0xffffffff


	//   ....[29]....
        /*01a4*/ 	.word	0xffffffff


	//   ....[30]....
        /*01a8*/ 	.word	0xffffffff


	//   ....[31]....
        /*01ac*/ 	.word	0xffffffff


	//   ....[32]....
        /*01b0*/ 	.word	0xffffffff


	//   ....[33]....
        /*01b4*/ 	.word	0xffffffff


	//   ....[34]....
        /*01b8*/ 	.word	0xffffffff


	//   ....[35]....
        /*01bc*/ 	.word	0xffffffff


	//   ....[36]....
        /*01c0*/ 	.word	0xffffffff


	//   ....[37]....
        /*01c4*/ 	.word	0xffffffff


	//   ....[38]....
        /*01c8*/ 	.word	0xffffffff


	//   ....[39]....
        /*01cc*/ 	.word	0xffffffff


	//   ....[40]....
        /*01d0*/ 	.word	0xffffffff


	//   ....[41]....
        /*01d4*/ 	.word	0xffffffff


	//   ....[42]....
        /*01d8*/ 	.word	0xffffffff


	//   ....[43]....
        /*01dc*/ 	.word	0xffffffff


	//   ....[44]....
        /*01e0*/ 	.word	0xffffffff


	//   ....[45]....
        /*01e4*/ 	.word	0xffffffff


	//   ....[46]....
        /*01e8*/ 	.word	0xffffffff


	//   ....[47]....
        /*01ec*/ 	.word	0xffffffff


	//   ....[48]....
        /*01f0*/ 	.word	0xffffffff


	//   ....[49]....
        /*01f4*/ 	.word	0xffffffff


	//   ....[50]....
        /*01f8*/ 	.word	0xffffffff


	//   ....[51]....
        /*01fc*/ 	.word	0xffffffff


	//   ....[52]....
        /*0200*/ 	.word	0xffffffff


	//   ....[53]....
        /*0204*/ 	.word	0xffffffff


	//   ....[54]....
        /*0208*/ 	.word	0xffffffff


	//   ....[55]....
        /*020c*/ 	.word	0xffffffff


	//   ....[56]....
        /*0210*/ 	.word	0xffffffff


	//   ....[57]....
        /*0214*/ 	.word	0xffffffff


	//   ....[58]....
        /*0218*/ 	.word	0xffffffff


	//   ....[59]....
        /*021c*/ 	.word	0xffffffff


	//   ....[60]....
        /*0220*/ 	.word	0xffffffff


	//   ....[61]....
        /*0224*/ 	.word	0xffffffff


	//   ....[62]....
        /*0228*/ 	.word	0xffffffff


	//   ....[63]....
        /*022c*/ 	.word	0xffffffff


	//   ....[64]....
        /*0230*/ 	.word	0xffffffff


	//   ....[65]....
        /*0234*/ 	.word	0xffffffff


	//   ....[66]....
        /*0238*/ 	.word	0xffffffff


	//   ....[67]....
        /*023c*/ 	.word	0xffffffff


	//   ....[68]....
        /*0240*/ 	.word	0xffffffff


	//   ....[69]....
        /*0244*/ 	.word	0xffffffff


	//   ....[70]....
        /*0248*/ 	.word	0xffffffff


	//   ....[71]....
        /*024c*/ 	.word	0xffffffff


	//   ....[72]....
        /*0250*/ 	.word	0xffffffff


	//   ....[73]....
        /*0254*/ 	.word	0xffffffff


	//   ....[74]....
        /*0258*/ 	.word	0xffffffff


	//   ....[75]....
        /*025c*/ 	.word	0xffffffff


	//   ....[76]....
        /*0260*/ 	.word	0xffffffff


	//   ....[77]....
        /*0264*/ 	.word	0xffffffff


	//   ....[78]....
        /*0268*/ 	.word	0xffffffff


	//   ....[79]....
        /*026c*/ 	.word	0xffffffff


	//   ....[80]....
        /*0270*/ 	.word	0xffffffff


	//   ....[81]....
        /*0274*/ 	.word	0xffffffff


	//   ....[82]....
        /*0278*/ 	.word	0xffffffff


	//   ....[83]....
        /*027c*/ 	.word	0xffffffff


	//   ....[84]....
        /*0280*/ 	.word	0xffffffff


	//   ....[85]....
        /*0284*/ 	.word	0xffffffff


	//   ....[86]....
        /*0288*/ 	.word	0xffffffff


	//   ....[87]....
        /*028c*/ 	.word	0xffffffff


	//   ....[88]....
        /*0290*/ 	.word	0xffffffff


	//   ....[89]....
        /*0294*/ 	.word	0xffffffff


	//   ....[90]....
        /*0298*/ 	.word	0xffffffff


	//   ....[91]....
        /*029c*/ 	.word	0xffffffff


	//   ....[92]....
        /*02a0*/ 	.word	0xffffffff


	//   ....[93]....
        /*02a4*/ 	.word	0xffffffff


	//   ....[94]....
        /*02a8*/ 	.word	0xffffffff


	//   ....[95]....
        /*02ac*/ 	.word	0xffffffff


	//   ....[96]....
        /*02b0*/ 	.word	0xffffffff


	//----- nvinfo : EIATTR_COOP_GROUP_INSTR_OFFSETS
	.align		4
.L_558:
        /*02b4*/ 	.byte	0x04, 0x28
        /*02b6*/ 	.short	(.L_560 - .L_559)


	//   ....[0]....
.L_559:
        /*02b8*/ 	.word	0x00000060


	//   ....[1]....
        /*02bc*/ 	.word	0x00000eb0


	//   ....[2]....
        /*02c0*/ 	.word	0x00000ee0


	//   ....[3]....
        /*02c4*/ 	.word	0x00001060


	//   ....[4]....
        /*02c8*/ 	.word	0x00001090


	//   ....[5]....
        /*02cc*/ 	.word	0x00001160


	//   ....[6]....
        /*02d0*/ 	.word	0x00001190


	//   ....[7]....
        /*02d4*/ 	.word	0x00001260


	//   ....[8]....
        /*02d8*/ 	.word	0x00001290


	//   ....[9]....
        /*02dc*/ 	.word	0x00001360


	//   ....[10]....
        /*02e0*/ 	.word	0x00001390


	//   ....[11]....
        /*02e4*/ 	.word	0x00001460


	//   ....[12]....
        /*02e8*/ 	.word	0x00001490


	//   ....[13]....
        /*02ec*/ 	.word	0x00001560


	//   ....[14]....
        /*02f0*/ 	.word	0x00001590


	//   ....[15]....
        /*02f4*/ 	.word	0x00001650


	//   ....[16]....
        /*02f8*/ 	.word	0x00001690


	//   ....[17]....
        /*02fc*/ 	.word	0x00001b10


	//   ....[18]....
        /*0300*/ 	.word	0x00001b30


	//   ....[19]....
        /*0304*/ 	.word	0x00001b60


	//   ....[20]....
        /*0308*/ 	.word	0x00001b90


	//   ....[21]....
        /*030c*/ 	.word	0x00001ba0


	//   ....[22]....
        /*0310*/ 	.word	0x00001bb0


	//   ....[23]....
        /*0314*/ 	.word	0x00001bc0


	//   ....[24]....
        /*0318*/ 	.word	0x00001bd0


	//   ....[25]....
        /*031c*/ 	.word	0x00001f00


	//   ....[26]....
        /*0320*/ 	.word	0x00001f30


	//   ....[27]....
        /*0324*/ 	.word	0x00001f50


	//   ....[28]....
        /*0328*/ 	.word	0x00001f80


	//   ....[29]....
        /*032c*/ 	.word	0x00001fb0


	//   ....[30]....
        /*0330*/ 	.word	0x00001fe0


	//   ....[31]....
        /*0334*/ 	.word	0x00002010


	//   ....[32]....
        /*0338*/ 	.word	0x00002050


	//   ....[33]....
        /*033c*/ 	.word	0x00003100


	//   ....[34]....
        /*0340*/ 	.word	0x00003120


	//   ....[35]....
        /*0344*/ 	.word	0x00003130


	//   ....[36]....
        /*0348*/ 	.word	0x00003140


	//   ....[37]....
        /*034c*/ 	.word	0x00003150


	//   ....[38]....
        /*0350*/ 	.word	0x00003160


	//   ....[39]....
        /*0354*/ 	.word	0x00003170


	//   ....[40]....
        /*0358*/ 	.word	0x00003190


	//   ....[41]....
        /*035c*/ 	.word	0x00003a50


	//   ....[42]....
        /*0360*/ 	.word	0x00003b50


	//   ....[43]....
        /*0364*/ 	.word	0x00003ed0


	//   ....[44]....
        /*0368*/ 	.word	0x00003f80


	//   ....[45]....
        /*036c*/ 	.word	0x00004160


	//   ....[46]....
        /*0370*/ 	.word	0x00004240


	//   ....[47]....
        /*0374*/ 	.word	0x00004320


	//   ....[48]....
        /*0378*/ 	.word	0x00004460


	//   ....[49]....
        /*037c*/ 	.word	0x00005ba0


	//   ....[50]....
        /*0380*/ 	.word	0x00005bb0


	//   ....[51]....
        /*0384*/ 	.word	0x00005bc0


	//   ....[52]....
        /*0388*/ 	.word	0x00005bd0


	//   ....[53]....
        /*038c*/ 	.word	0x00005be0


	//   ....[54]....
        /*0390*/ 	.word	0x00005bf0


	//   ....[55]....
        /*0394*/ 	.word	0x00005c00


	//   ....[56]....
        /*0398*/ 	.word	0x00005c30


	//   ....[57]....
        /*039c*/ 	.word	0x00005f40


	//   ....[58]....
        /*03a0*/ 	.word	0x00005f90


	//   ....[59]....
        /*03a4*/ 	.word	0x00005fb0


	//   ....[60]....
        /*03a8*/ 	.word	0x00005fe0


	//   ....[61]....
        /*03ac*/ 	.word	0x00006070


	//   ....[62]....
        /*03b0*/ 	.word	0x00006090


	//   ....[63]....
        /*03b4*/ 	.word	0x000060a0


	//   ....[64]....
        /*03b8*/ 	.word	0x000060b0


	//   ....[65]....
        /*03bc*/ 	.word	0x00006e90


	//   ....[66]....
        /*03c0*/ 	.word	0x00006fd0


	//   ....[67]....
        /*03c4*/ 	.word	0x00007090


	//   ....[68]....
        /*03c8*/ 	.word	0x000070e0


	//   ....[69]....
        /*03cc*/ 	.word	0x00007120


	//   ....[70]....
        /*03d0*/ 	.word	0x00007190


	//   ....[71]....
        /*03d4*/ 	.word	0x000071c0


	//   ....[72]....
        /*03d8*/ 	.word	0x000071f0


	//   ....[73]....
        /*03dc*/ 	.word	0x00009580


	//   ....[74]....
        /*03e0*/ 	.word	0x00009590


	//   ....[75]....
        /*03e4*/ 	.word	0x000095a0


	//   ....[76]....
        /*03e8*/ 	.word	0x000095b0


	//   ....[77]....
        /*03ec*/ 	.word	0x000095e0


	//   ....[78]....
        /*03f0*/ 	.word	0x00009600


	//   ....[79]....
        /*03f4*/ 	.word	0x00009620


	//   ....[80]....
        /*03f8*/ 	.word	0x00009650


	//   ....[81]....
        /*03fc*/ 	.word	0x0000a720


	//   ....[82]....
        /*0400*/ 	.word	0x0000a750


	//   ....[83]....
        /*0404*/ 	.word	0x0000a780


	//   ....[84]....
        /*0408*/ 	.word	0x0000a7b0


	//   ....[85]....
        /*040c*/ 	.word	0x0000a7f0


	//   ....[86]....
        /*0410*/ 	.word	0x0000a820


	//   ....[87]....
        /*0414*/ 	.word	0x0000a840


	//   ....[88]....
        /*0418*/ 	.word	0x0000a850


	//   ....[89]....
        /*041c*/ 	.word	0x0000a8d0


	//   ....[90]....
        /*0420*/ 	.word	0x0000a8f0


	//   ....[91]....
        /*0424*/ 	.word	0x0000af00


	//   ....[92]....
        /*0428*/ 	.word	0x0000af20


	//   ....[93]....
        /*042c*/ 	.word	0x0000b520


	//   ....[94]....
        /*0430*/ 	.word	0x0000b540


	//   ....[95]....
        /*0434*/ 	.word	0x0000bb40


	//   ....[96]....
        /*0438*/ 	.word	0x0000bb50


	//----- nvinfo : EIATTR_EXIT_INSTR_OFFSETS
	.align		4
.L_560:
        /*043c*/ 	.byte	0x04, 0x1c
        /*043e*/ 	.short	(.L_562 - .L_561)


	//   ....[0]....
.L_561:
        /*0440*/ 	.word	0x000001c0


	//   ....[1]....
        /*0444*/ 	.word	0x0000bb60


	//   ....[2]....
        /*0448*/ 	.word	0x0000c100


	//   ....[3]....
        /*044c*/ 	.word	0x0000c150


	//   ....[4]....
        /*0450*/ 	.word	0x0000c180


	//   ....[5]....
        /*0454*/ 	.word	0x0000c1e0


	//   ....[6]....
        /*0458*/ 	.word	0x0000c470


	//----- nvinfo : EIATTR_CTAIDZ_USED
	.align		4
.L_562:
        /*045c*/ 	.byte	0x01, 0x04
	.zero		2


	//----- nvinfo : EIATTR_MAX_THREADS
	.align		4
        /*0460*/ 	.byte	0x04, 0x05
        /*0462*/ 	.short	(.L_564 - .L_563)
.L_563:
        /*0464*/ 	.word	0x00000080
        /*0468*/ 	.word	0x00000001
        /*046c*/ 	.word	0x00000001


	//----- nvinfo : EIATTR_CRS_STACK_SIZE
	.align		4
.L_564:
        /*0470*/ 	.byte	0x04, 0x1e
        /*0472*/ 	.short	(.L_566 - .L_565)
.L_565:
        /*0474*/ 	.word	0x00000000
.L_566:


//--------------------- .nv.info._ZN7cutlass13device_kernelIN5flash19enable_sm80_to_sm89INS1_16FlashAttnFwdSm80INS1_25CollectiveMainloopFwdSm80ILi8ELi1ELb1EN4cute5tupleIJNS5_1CILi128EEENS7_ILi112EEES8_EEELi128ENS_10bfloat16_tEfNS_4arch4Sm80ELb0ELb0ELb0ELb1ELb1ELb0ELb1ELb1EEENS1_21CollectiveEpilogueFwdINS6_IJS8_S8_S9_EEENS6_IJNS7_ILi1EEESH_SH_EEESB_SD_Li256ELb1ELb1ELb1ELb0EEENS1_36VarlenDynamicPersistentTileSchedulerILi128ELi112ELi256ELi256ELb1ELb1ELb0ELb0ELb1ELb1EEEEEEEEEvNT_6ParamsE --------------------------
	.section	.nv.info._ZN7cutlass13device_kernelIN5flash19enable_sm80_to_sm89INS1_16FlashAttnFwdSm80INS1_25CollectiveMainloopFwdSm80ILi8ELi1ELb1EN4cute5tupleIJNS5_1CILi128EEENS7_ILi112EEES8_EEELi128ENS_10bfloat16_tEfNS_4arch4Sm80ELb0ELb0ELb0ELb1ELb1ELb0ELb1ELb1EEENS1_21CollectiveEpilogueFwdINS6_IJS8_S8_S9_EEENS6_IJNS7_ILi1EEESH_SH_EEESB_SD_Li256ELb1ELb1ELb1ELb0EEENS1_36VarlenDynamicPersistentTileSchedulerILi128ELi112ELi256ELi256ELb1ELb1ELb0ELb0ELb1ELb1EEEEEEEEEvNT_6ParamsE,"",@"SHT_CUDA_INFO"
	.sectionflags	@""
	.align	4


	//----- nvinfo : EIATTR_CUDA_API_VERSION
	.align		4
        /*0000*/ 	.byte	0x04, 0x37
        /*0002*/ 	.short	(.L_568 - .L_567)
.L_567:
        /*0004*/ 	.word	0x00000082


	//----- nvinfo : EIATTR_SW2861232_WAR
	.align		4
.L_568:
        /*0008*/ 	.byte	0x01, 0x35
	.zero		2


	//----- nvinfo : EIATTR_PARAM_CBANK
	.align		4
        /*000c*/ 	.byte	0x04, 0x0a
        /*000e*/ 	.short	(.L_570 - .L_569)
	.align		4
.L_569:
        /*0010*/ 	.word	index@(.nv.constant0._ZN7cutlass13device_kernelIN5flash19enable_sm80_to_sm89INS1_16FlashAttnFwdSm80INS1_25CollectiveMainloopFwdSm80ILi8ELi1ELb1EN4cute5tupleIJNS5_1CILi128EEENS7_ILi112EEES8_EEELi128ENS_10bfloat16_tEfNS_4arch4Sm80ELb0ELb0ELb0ELb1ELb1ELb0ELb1ELb1EEENS1_21CollectiveEpilogueFwdINS6_IJS8_S8_S9_EEENS6_IJNS7_ILi1EEESH_SH_EEESB_SD_Li256ELb1ELb1ELb1ELb0EEENS1_36VarlenDynamicPersistentTileSchedulerILi128ELi112ELi256ELi256ELb1ELb1ELb0ELb0ELb1ELb1EEEEEEEEEvNT_6ParamsE)
        /*0014*/ 	.short	0x0160
        /*0016*/ 	.short	0x0438


	//----- nvinfo : EIATTR_CBANK_PARAM_SIZE
	.align		4
.L_570:
        /*0018*/ 	.byte	0x03, 0x19
        /*001a*/ 	.short	0x0438


	//----- nvinfo : EIATTR_KPARAM_INFO
	.align		4
        /*001c*/ 	.byte	0x04, 0x17
        /*001e*/ 	.short	(.L_572 - .L_571)
.L_571:
        /*0020*/ 	.word	0x00000000
        /*0024*/ 	.short	0x0000
        /*0026*/ 	.short	0x0000
        /*0028*/ 	.byte	0x00, 0xf0, 0xe1, 0x10


	//----- nvinfo : EIATTR_MAXREG_COUNT
	.align		4
.L_572:
        /*002c*/ 	.byte	0x03, 0x1b
        /*002e*/ 	.short	0x00ff


	//----- nvinfo : EIATTR_NUM_BARRIERS
	.align		4
        /*0030*/ 	.byte	0x02, 0x4c
        /*0032*/ 	.byte	0x06
	.zero		1


	//----- nvinfo : EIATTR_ANNOTATIONS
	.align		4
        /*0034*/ 	.byte	0x04, 0x55
        /*0036*/ 	.short	(.L_574 - .L_573)


	//   ....[0]....
.L_573:
        /* <DEDUP_REMOVED lines=69> */


	//----- nvinfo : EIATTR_MERCURY_ISA_VERSION
	.align		4
.L_574:
        /*0470*/ 	.byte	0x03, 0x5f
        /*0472*/ 	.short	0x0000


	//----- nvinfo : EIATTR_INT_WARP_WIDE_INSTR_OFFSETS
	.align		4
        /*0474*/ 	.byte	0x04, 0x31
        /*0476*/ 	.short	(.L_576 - .L_575)


	//   ....[0]....
.L_575:
        /*0478*/ 	.word	0x0000a090


	//   ....[1]....
        /*047c*/ 	.word	0x0000a110


	//----- nvinfo : EIATTR_COOP_GROUP_MASK_REGIDS
	.align		4
.L_576:
        /*0480*/ 	.byte	0x04, 0x29
        /*0482*/ 	.short	(.L_578 - .L_577)


	//   ....[0]....
.L_577:
        /*0484*/ 	.word	0xffffffff


	//   ....[1]....
        /*0488*/ 	.word	0xffffffff


	//   ....[2]....
        /*048c*/ 	.word	0xffffffff


	//   ....[3]....
        /*0490*/ 	.word	0xffffffff


	//   ....[4]....
        /*0494*/ 	.word	0xffffffff


	//   ....[5]....
        /*0498*/ 	.word	0xffffffff


	//   ....[6]....
        /*049c*/ 	.word	0xffffffff


	//   ....[7]....
        /*04a0*/ 	.word	0xffffffff


	//   ....[8]....
        /*04a4*/ 	.word	0xffffffff


	//   ....[9]....
        /*04a8*/ 	.word	0xffffffff


	//   ....[10]....
        /*04ac*/ 	.word	0xffffffff


	//   ....[11]....
        /*04b0*/ 	.word	0xffffffff


	//   ....[12]....
        /*04b4*/ 	.word	0xffffffff


	//   ....[13]....
        /*04b8*/ 	.word	0xffffffff


	//   ....[14]....
        /*04bc*/ 	.word	0xffffffff


	//   ....[15]....
        /*04c0*/ 	.word	0xffffffff


	//   ....[16]....
        /*04c4*/ 	.word	0xffffffff


	//   ....[17]....
        /*04c8*/ 	.word	0xffffffff


	//   ....[18]....
        /*04cc*/ 	.word	0xffffffff


	//   ....[19]....
        /*04d0*/ 	.word	0xffffffff


	//   ....[20]....
        /*04d4*/ 	.word	0xffffffff


	//   ....[21]....
        /*04d8*/ 	.word	0xffffffff


	//   ....[22]....
        /*04dc*/ 	.word	0xffffffff


	//   ....[23]....
        /*04e0*/ 	.word	0xffffffff


	//   ....[24]....
        /*04e4*/ 	.word	0xffffffff


	//   ....[25]....
        /*04e8*/ 	.word	0xffffffff


	//   ....[26]....
        /*04ec*/ 	.word	0xffffffff


	//   ....[27]....
        /*04f0*/ 	.word	0xffffffff


	//   ....[28]....
        /*04f4*/ 	.word	0xffffffff


	//   ....[29]....
        /*04f8*/ 	.word	0xffffffff


	//   ....[30]....
        /*04fc*/ 	.word	0xffffffff


	//   ....[31]....
        /*0500*/ 	.word	0xffffffff


	//   ....[32]....
        /*0504*/ 	.word	0xffffffff


	//   ....[33]....
        /*0508*/ 	.word	0xffffffff


	//   ....[34]....
        /*050c*/ 	.word	0xffffffff


	//   ....[35]....
        /*0510*/ 	.word	0xffffffff


	//   ....[36]....
        /*0514*/ 	.word	0xffffffff


	//   ....[37]....
        /*0518*/ 	.word	0xffffffff


	//   ....[38]....
        /*051c*/ 	.word	0xffffffff


	//   ....[39]....
        /*0520*/ 	.word	0xffffffff


	//   ....[40]....
        /*0524*/ 	.word	0xffffffff


	//   ....[41]....
        /*0528*/ 	.word	0xffffffff


	//   ....[42]....
        /*052c*/ 	.word	0xffffffff


	//   ....[43]....
        /*0530*/ 	.word	0xffffffff


	//   ....[44]....
        /*0534*/ 	.word	0xffffffff


	//   ....[45]....
        /*0538*/ 	.word	0xffffffff


	//   ....[46]....
        /*053c*/ 	.word	0xffffffff


	//   ....[47]....
        /*0540*/ 	.word	0xffffffff


	//   ....[48]....
        /*0544*/ 	.word	0xffffffff


	//   ....[49]....
        /*0548*/ 	.word	0xffffffff


	//   ....[50]....
        /*054c*/ 	.word	0xffffffff


	//   ....[51]....
        /*0550*/ 	.word	0xffffffff


	//   ....[52]....
        /*0554*/ 	.word	0xffffffff


	//   ....[53]....
        /*0558*/ 	.word	0xffffffff


	//   ....[54]....
        /*055c*/ 	.word	0xffffffff


	//   ....[55]....
        /*0560*/ 	.word	0xffffffff


	//   ....[56]....
        /*0564*/ 	.word	0xffffffff


	//   ....[57]....
        /*0568*/ 	.word	0xffffffff


	//   ....[58]....
        /*056c*/ 	.word	0xffffffff


	//   ....[59]....
        /*0570*/ 	.word	0xffffffff


	//   ....[60]....
        /*0574*/ 	.word	0xffffffff


	//   ....[61]....
        /*0578*/ 	.word	0xffffffff


	//   ....[62]....
        /*057c*/ 	.word	0xffffffff


	//   ....[63]....
        /*0580*/ 	.word	0xffffffff


	//   ....[64]....
        /*0584*/ 	.word	0xffffffff


	//   ....[65]....
        /*0588*/ 	.word	0xffffffff


	//   ....[66]....
        /*058c*/ 	.word	0xffffffff


	//   ....[67]....
        /*0590*/ 	.word	0xffffffff


	//   ....[68]....
        /*0594*/ 	.word	0xffffffff


	//   ....[69]....
        /*0598*/ 	.word	0xffffffff


	//   ....[70]....
        /*059c*/ 	.word	0xffffffff


	//   ....[71]....
        /*05a0*/ 	.word	0xffffffff


	//   ....[72]....
        /*05a4*/ 	.word	0xffffffff


	//   ....[73]....
        /*05a8*/ 	.word	0xffffffff


	//   ....[74]....
        /*05ac*/ 	.word	0xffffffff


	//   ....[75]....
        /*05b0*/ 	.word	0xffffffff


	//   ....[76]....
        /*05b4*/ 	.word	0xffffffff


	//   ....[77]....
        /*05b8*/ 	.word	0xffffffff


	//   ....[78]....
        /*05bc*/ 	.word	0xffffffff


	//   ....[79]....
        /*05c0*/ 	.word	0xffffffff


	//   ....[80]....
        /*05c4*/ 	.word	0xffffffff


	//   ....[81]....
        /*05c8*/ 	.word	0xffffffff


	//   ....[82]....
        /*05cc*/ 	.word	0xffffffff


	//   ....[83]....
        /*05d0*/ 	.word	0xffffffff


	//   ....[84]....
        /*05d4*/ 	.word	0xffffffff


	//   ....[85]....
        /*05d8*/ 	.word	0xffffffff


	//   ....[86]....
        /*05dc*/ 	.word	0xffffffff


	//   ....[87]....
        /*05e0*/ 	.word	0xffffffff


	//   ....[88]....
        /*05e4*/ 	.word	0xffffffff


	//   ....[89]....
        /*05e8*/ 	.word	0xffffffff


	//   ....[90]....
        /*05ec*/ 	.word	0xffffffff


	//   ....[91]....
        /*05f0*/ 	.word	0xffffffff


	//   ....[92]....
        /*05f4*/ 	.word	0xffffffff


	//   ....[93]....
        /*05f8*/ 	.word	0xffffffff


	//   ....[94]....
        /*05fc*/ 	.word	0xffffffff


	//   ....[95]....
        /*0600*/ 	.word	0xffffffff


	//   ....[96]....
        /*0604*/ 	.word	0xffffffff


	//   ....[97]....
        /*0608*/ 	.word	0xffffffff


	//   ....[98]....
        /*060c*/ 	.word	0xffffffff


	//   ....[99]....
        /*0610*/ 	.word	0xffffffff


	//   ....[100]....
        /*0614*/ 	.word	0xffffffff


	//   ....[101]....
        /*0618*/ 	.word	0xffffffff


	//   ....[102]....
        /*061c*/ 	.word	0xffffffff


	//   ....[103]....
        /*0620*/ 	.word	0xffffffff


	//   ....[104]....
        /*0624*/ 	.word	0xffffffff


	//   ....[105]....
        /*0628*/ 	.word	0xffffffff


	//   ....[106]....
        /*062c*/ 	.word	0xffffffff


	//   ....[107]....
        /*0630*/ 	.word	0xffffffff


	//   ....[108]....
        /*0634*/ 	.word	0xffffffff


	//   ....[109]....
        /*0638*/ 	.word	0xffffffff


	//   ....[110]....
        /*063c*/ 	.word	0xffffffff


	//   ....[111]....
        /*0640*/ 	.word	0xffffffff


	//   ....[112]....
        /*0644*/ 	.word	0xffffffff


	//   ....[113]....
        /*0648*/ 	.word	0xffffffff


	//   ....[114]....
        /*064c*/ 	.word	0xffffffff


	//   ....[115]....
        /*0650*/ 	.word	0xffffffff


	//   ....[116]....
        /*0654*/ 	.word	0xffffffff


	//   ....[117]....
        /*0658*/ 	.word	0xffffffff


	//   ....[118]....
        /*065c*/ 	.word	0xffffffff


	//   ....[119]....
        /*0660*/ 	.word	0xffffffff


	//   ....[120]....
        /*0664*/ 	.word	0xffffffff


	//   ....[121]....
        /*0668*/ 	.word	0xffffffff


	//   ....[122]....
        /*066c*/ 	.word	0xffffffff


	//   ....[123]....
        /*0670*/ 	.word	0xffffffff


	//   ....[124]....
        /*0674*/ 	.word	0xffffffff


	//   ....[125]....
        /*0678*/ 	.word	0xffffffff


	//   ....[126]....
        /*067c*/ 	.word	0xffffffff


	//   ....[127]....
        /*0680*/ 	.word	0xffffffff


	//   ....[128]....
        /*0684*/ 	.word	0xffffffff


	//   ....[129]....
        /*0688*/ 	.word	0xffffffff


	//   ....[130]....
        /*068c*/ 	.word	0xffffffff


	//   ....[131]....
        /*0690*/ 	.word	0xffffffff


	//   ....[132]....
        /*0694*/ 	.word	0xffffffff


	//   ....[133]....
        /*0698*/ 	.word	0xffffffff


	//   ....[134]....
        /*069c*/ 	.word	0xffffffff


	//   ....[135]....
        /*06a0*/ 	.word	0xffffffff


	//   ....[136]....
        /*06a4*/ 	.word	0xffffffff


	//   ....[137]....
        /*06a8*/ 	.word	0xffffffff


	//   ....[138]....
        /*06ac*/ 	.word	0xffffffff


	//   ....[139]....
        /*06b0*/ 	.word	0xffffffff


	//   ....[140]....
        /*06b4*/ 	.word	0xffffffff


	//   ....[141]....
        /*06b8*/ 	.word	0xffffffff


	//   ....[142]....
        /*06bc*/ 	.word	0xffffffff


	//   ....[143]....
        /*06c0*/ 	.word	0xffffffff


	//   ....[144]....
        /*06c4*/ 	.word	0xffffffff


	//   ....[145]....
        /*06c8*/ 	.word	0xffffffff


	//   ....[146]....
        /*06cc*/ 	.word	0xffffffff


	//   ....[147]....
        /*06d0*/ 	.word	0xffffffff


	//   ....[148]....
        /*06d4*/ 	.word	0xffffffff


	//   ....[149]....
        /*06d8*/ 	.word	0xffffffff


	//   ....[150]....
        /*06dc*/ 	.word	0xffffffff


	//   ....[151]....
        /*06e0*/ 	.word	0xffffffff


	//   ....[152]....
        /*06e4*/ 	.word	0xffffffff


	//   ....[153]....
        /*06e8*/ 	.word	0xffffffff


	//   ....[154]....
        /*06ec*/ 	.word	0xffffffff


	//   ....[155]....
        /*06f0*/ 	.word	0xffffffff


	//   ....[156]....
        /*06f4*/ 	.word	0xffffffff


	//   ....[157]....
        /*06f8*/ 	.word	0xffffffff


	//   ....[158]....
        /*06fc*/ 	.word	0xffffffff


	//   ....[159]....
        /*0700*/ 	.word	0xffffffff


	//   ....[160]....
        /*0704*/ 	.word	0xffffffff


	//   ....[161]....
        /*0708*/ 	.word	0xffffffff


	//   ....[162]....
        /*070c*/ 	.word	0xffffffff


	//   ....[163]....
        /*0710*/ 	.word	0xffffffff


	//   ....[164]....
        /*0714*/ 	.word	0xffffffff


	//   ....[165]....
        /*0718*/ 	.word	0xffffffff


	//   ....[166]....
        /*071c*/ 	.word	0xffffffff


	//   ....[167]....
        /*0720*/ 	.word	0xffffffff


	//   ....[168]....
        /*0724*/ 	.word	0xffffffff


	//   ....[169]....
        /*0728*/ 	.word	0xffffffff


	//   ....[170]....
        /*072c*/ 	.word	0xffffffff


	//   ....[171]....
        /*0730*/ 	.word	0xffffffff


	//   ....[172]....
        /*0734*/ 	.word	0xffffffff


	//   ....[173]....
        /*0738*/ 	.word	0xffffffff


	//   ....[174]....
        /*073c*/ 	.word	0xffffffff


	//   ....[175]....
        /*0740*/ 	.word	0xffffffff


	//   ....[176]....
        /*0744*/ 	.word	0xffffffff


	//   ....[177]....
        /*0748*/ 	.word	0xffffffff


	//   ....[178]....
        /*074c*/ 	.word	0xffffffff


	//   ....[179]....
        /*0750*/ 	.word	0xffffffff


	//   ....[180]....
        /*0754*/ 	.word	0xffffffff


	//   ....[181]....
        /*0758*/ 	.word	0xffffffff


	//   ....[182]....
        /*075c*/ 	.word	0xffffffff


	//   ....[183]....
        /*0760*/ 	.word	0xffffffff


	//   ....[184]....
        /*0764*/ 	.word	0xffffffff


	//   ....[185]....
        /*0768*/ 	.word	0xffffffff


	//   ....[186]....
        /*076c*/ 	.word	0xffffffff


	//   ....[187]....
        /*0770*/ 	.word	0xffffffff


	//   ....[188]....
        /*0774*/ 	.word	0xffffffff


	//   ....[189]....
        /*0778*/ 	.word	0xffffffff


	//   ....[190]....
        /*077c*/ 	.word	0xffffffff


	//   ....[191]....
        /*0780*/ 	.word	0xffffffff


	//   ....[192]....
        /*0784*/ 	.word	0xffffffff


	//   ....[193]....
        /*0788*/ 	.word	0xffffffff


	//   ....[194]....
        /*078c*/ 	.word	0xffffffff


	//   ....[195]....
        /*0790*/ 	.word	0xffffffff


	//   ....[196]....
        /*0794*/ 	.word	0xffffffff


	//   ....[197]....
        /*0798*/ 	.word	0xffffffff


	//   ....[198]....
        /*079c*/ 	.word	0xffffffff


	//   ....[199]....
        /*07a0*/ 	.word	0xffffffff


	//----- nvinfo : EIATTR_COOP_GROUP_INSTR_OFFSETS
	.align		4
.L_578:
        /*07a4*/ 	.byte	0x04, 0x28
        /*07a6*/ 	.short	(.L_580 - .L_579)


	//   ....[0]....
.L_579:
        /*07a8*/ 	.word	0x00000050


	//   ....[1]....
        /*07ac*/ 	.word	0x000001e0


	//   ....[2]....
        /*07b0*/ 	.word	0x00000210


	//   ....[3]....
        /*07b4*/ 	.word	0x00000240


	//   ....[4]....
        /*07b8*/ 	.word	0x00000270


	//   ....[5]....
        /*07bc*/ 	.word	0x000002a0


	//   ....[6]....
        /*07c0*/ 	.word	0x000002d0


	//   ....[7]....
        /*07c4*/ 	.word	0x00000440


	//   ....[8]....
        /*07c8*/ 	.word	0x00000480


	//   ....[9]....
        /*07cc*/ 	.word	0x000004b0


	//   ....[10]....
        /*07d0*/ 	.word	0x000004e0


	//   ....[11]....
        /*07d4*/ 	.word	0x00000510


	//   ....[12]....
        /*07d8*/ 	.word	0x00000540


	//   ....[13]....
        /*07dc*/ 	.word	0x000005d0


	//   ....[14]....
        /*07e0*/ 	.word	0x00000600


	//   ....[15]....
        /*07e4*/ 	.word	0x00000620


	//   ....[16]....
        /*07e8*/ 	.word	0x00000680


	//   ....[17]....
        /*07ec*/ 	.word	0x00002450


	//   ....[18]....
        /*07f0*/ 	.word	0x00002480


	//   ....[19]....
        /*07f4*/ 	.word	0x000024b0


	//   ....[20]....
        /*07f8*/ 	.word	0x000024e0


	//   ....[21]....
        /*07fc*/ 	.word	0x00002530


	//   ....[22]....
        /*0800*/ 	.word	0x000025f0


	//   ....[23]....
        /*0804*/ 	.word	0x000026e0


	//   ....[24]....
        /*0808*/ 	.word	0x000026f0


	//   ....[25]....
        /*080c*/ 	.word	0x000027f0


	//   ....[26]....
        /*0810*/ 	.word	0x00002820


	//   ....[27]....
        /*0814*/ 	.word	0x00002850


	//   ....[28]....
        /*0818*/ 	.word	0x00002880


	//   ....[29]....
        /*081c*/ 	.word	0x00002900


	//   ....[30]....
        /*0820*/ 	.word	0x00002930


	//   ....[31]....
        /*0824*/ 	.word	0x00002950


	//   ....[32]....
        /*0828*/ 	.word	0x000029f0


	//   ....[33]....
        /*082c*/ 	.word	0x00002b40


	//   ....[34]....
        /*0830*/ 	.word	0x00002bc0


	//   ....[35]....
        /*0834*/ 	.word	0x00002bd0


	//   ....[36]....
        /*0838*/ 	.word	0x00002be0


	//   ....[37]....
        /*083c*/ 	.word	0x00002bf0


	//   ....[38]....
        /*0840*/ 	.word	0x00002c80


	//   ....[39]....
        /*0844*/ 	.word	0x00002fd0


	//   ....[40]....
        /*0848*/ 	.word	0x00002fe0


	//   ....[41]....
        /*084c*/ 	.word	0x00003d50


	//   ....[42]....
        /*0850*/ 	.word	0x00003d70


	//   ....[43]....
        /*0854*/ 	.word	0x00003e80


	//   ....[44]....
        /*0858*/ 	.word	0x00003e90


	//   ....[45]....
        /*085c*/ 	.word	0x00003fb0


	//   ....[46]....
        /*0860*/ 	.word	0x00003fd0


	//   ....[47]....
        /*0864*/ 	.word	0x000040e0


	//   ....[48]....
        /*0868*/ 	.word	0x000040f0


	//   ....[49]....
        /*086c*/ 	.word	0x00004ab0


	//   ....[50]....
        /*0870*/ 	.word	0x00004ae0


	//   ....[51]....
        /*0874*/ 	.word	0x00004af0


	//   ....[52]....
        /*0878*/ 	.word	0x00004b20


	//   ....[53]....
        /*087c*/ 	.word	0x00006500


	//   ....[54]....
        /*0880*/ 	.word	0x00006510


	//   ....[55]....
        /*0884*/ 	.word	0x000065f0


	//   ....[56]....
        /*0888*/ 	.word	0x00006610


	//   ....[57]....
        /*088c*/ 	.word	0x00006660


	//   ....[58]....
        /*0890*/ 	.word	0x00006680


	//   ....[59]....
        /*0894*/ 	.word	0x000067a0


	//   ....[60]....
        /*0898*/ 	.word	0x000067b0


	//   ....[61]....
        /*089c*/ 	.word	0x00007530


	//   ....[62]....
        /*08a0*/ 	.word	0x00007550


	//   ....[63]....
        /*08a4*/ 	.word	0x00007690


	//   ....[64]....
        /*08a8*/ 	.word	0x000076a0


	//   ....[65]....
        /*08ac*/ 	.word	0x000077f0


	//   ....[66]....
        /*08b0*/ 	.word	0x00007810


	//   ....[67]....
        /*08b4*/ 	.word	0x00007950


	//   ....[68]....
        /*08b8*/ 	.word	0x00007960


	//   ....[69]....
        /*08bc*/ 	.word	0x00007e30


	//   ....[70]....
        /*08c0*/ 	.word	0x00007e60


	//   ....[71]....
        /*08c4*/ 	.word	0x00007e80


	//   ....[72]....
        /*08c8*/ 	.word	0x00007ea0


	//   ....[73]....
        /*08cc*/ 	.word	0x00009a80


	//   ....[74]....
        /*08d0*/ 	.word	0x00009a90


	//   ....[75]....
        /*08d4*/ 	.word	0x00009ac0


	//   ....[76]....
        /*08d8*/ 	.word	0x00009ad0


	//   ....[77]....
        /*08dc*/ 	.word	0x0000ab50


	//   ....[78]....
        /*08e0*/ 	.word	0x0000ab60


	//   ....[79]....
        /*08e4*/ 	.word	0x0000ab80


	//   ....[80]....
        /*08e8*/ 	.word	0x0000ab90


	//   ....[81]....
        /*08ec*/ 	.word	0x0000aec0


	//   ....[82]....
        /*08f0*/ 	.word	0x0000aee0


	//   ....[83]....
        /*08f4*/ 	.word	0x0000aff0


	//   ....[84]....
        /*08f8*/ 	.word	0x0000b000


	//   ....[85]....
        /*08fc*/ 	.word	0x0000b110


	//   ....[86]....
        /*0900*/ 	.word	0x0000b130


	//   ....[87]....
        /*0904*/ 	.word	0x0000b240


	//   ....[88]....
        /*0908*/ 	.word	0x0000b250


	//   ....[89]....
        /*090c*/ 	.word	0x0000b550


	//   ....[90]....
        /*0910*/ 	.word	0x0000b570


	//   ....[91]....
        /*0914*/ 	.word	0x0000bbc0


	//   ....[92]....
        /*0918*/ 	.word	0x0000bbd0


	//   ....[93]....
        /*091c*/ 	.word	0x0000c940


	//   ....[94]....
        /*0920*/ 	.word	0x0000c960


	//   ....[95]....
        /*0924*/ 	.word	0x0000ca80


	//   ....[96]....
        /*0928*/ 	.word	0x0000ca90


	//   ....[97]....
        /*092c*/ 	.word	0x0000cba0


	//   ....[98]....
        /*0930*/ 	.word	0x0000cbc0


	//   ....[99]....
        /*0934*/ 	.word	0x0000ccd0


	//   ....[100]....
        /*0938*/ 	.word	0x0000cce0


	//   ....[101]....
        /*093c*/ 	.word	0x0000ce80


	//   ....[102]....
        /*0940*/ 	.word	0x0000cea0


	//   ....[103]....
        /*0944*/ 	.word	0x0000cfc0


	//   ....[104]....
        /*0948*/ 	.word	0x0000d000


	//   ....[105]....
        /*094c*/ 	.word	0x0000d030


	//   ....[106]....
        /*0950*/ 	.word	0x0000d060


	//   ....[107]....
        /*0954*/ 	.word	0x0000d090


	//   ....[108]....
        /*0958*/ 	.word	0x0000d0c0


	//   ....[109]....
        /*095c*/ 	.word	0x0000d210


	//   ....[110]....
        /*0960*/ 	.word	0x0000d250


	//   ....[111]....
        /*0964*/ 	.word	0x0000d280


	//   ....[112]....
        /*0968*/ 	.word	0x0000d2b0


	//   ....[113]....
        /*096c*/ 	.word	0x0000d2e0


	//   ....[114]....
        /*0970*/ 	.word	0x0000d310


	//   ....[115]....
        /*0974*/ 	.word	0x0000d3a0


	//   ....[116]....
        /*0978*/ 	.word	0x0000d3d0


	//   ....[117]....
        /*097c*/ 	.word	0x0000d3e0


	//   ....[118]....
        /*0980*/ 	.word	0x0000d440


	//   ....[119]....
        /*0984*/ 	.word	0x0000d970


	//   ....[120]....
        /*0988*/ 	.word	0x0000d9d0


	//   ....[121]....
        /*098c*/ 	.word	0x0000da20


	//   ....[122]....
        /*0990*/ 	.word	0x0000da70


	//   ....[123]....
        /*0994*/ 	.word	0x0000dac0


	//   ....[124]....
        /*0998*/ 	.word	0x0000db30


	//   ....[125]....
        /*099c*/ 	.word	0x0000db80


	//   ....[126]....
        /*09a0*/ 	.word	0x0000dbe0


	//   ....[127]....
        /*09a4*/ 	.word	0x0000dc50


	//   ....[128]....
        /*09a8*/ 	.word	0x0000dcb0


	//   ....[129]....
        /*09ac*/ 	.word	0x0000dd20


	//   ....[130]....
        /*09b0*/ 	.word	0x0000dd80


	//   ....[131]....
        /*09b4*/ 	.word	0x0000ddf0


	//   ....[132]....
        /*09b8*/ 	.word	0x0000de60


	//   ....[133]....
        /*09bc*/ 	.word	0x0000ded0


	//   ....[134]....
        /*09c0*/ 	.word	0x0000df30


	//   ....[135]....
        /*09c4*/ 	.word	0x0000dfa0


	//   ....[136]....
        /*09c8*/ 	.word	0x0000e010


	//   ....[137]....
        /*09cc*/ 	.word	0x0000e080


	//   ....[138]....
        /*09d0*/ 	.word	0x0000e0e0


	//   ....[139]....
        /*09d4*/ 	.word	0x0000e140


	//   ....[140]....
        /*09d8*/ 	.word	0x0000e190


	//   ....[141]....
        /*09dc*/ 	.word	0x0000e1e0


	//   ....[142]....
        /*09e0*/ 	.word	0x0000e230


	//   ....[143]....
        /*09e4*/ 	.word	0x0000e2a0


	//   ....[144]....
        /*09e8*/ 	.word	0x0000e310


	//   ....[145]....
        /*09ec*/ 	.word	0x0000e370


	//   ....[146]....
        /*09f0*/ 	.word	0x0000e3e0


	//   ....[147]....
        /*09f4*/ 	.word	0x0000e450


	//   ....[148]....
        /*09f8*/ 	.word	0x0000e4c0


	//   ....[149]....
        /*09fc*/ 	.word	0x0000e520


	//   ....[150]....
        /*0a00*/ 	.word	0x0000e590


	//   ....[151]....
        /*0a04*/ 	.word	0x0000e600


	//   ....[152]....
        /*0a08*/ 	.word	0x0000e670


	//   ....[153]....
        /*0a0c*/ 	.word	0x0000e6d0


	//   ....[154]....
        /*0a10*/ 	.word	0x0000e720


	//   ....[155]....
        /*0a14*/ 	.word	0x0000e760


	//   ....[156]....
        /*0a18*/ 	.word	0x0000e7b0


	//   ....[157]....
        /*0a1c*/ 	.word	0x0000e7f0


	//   ....[158]....
        /*0a20*/ 	.word	0x0000e840


	//   ....[159]....
        /*0a24*/ 	.word	0x0000e880


	//   ....[160]....
        /*0a28*/ 	.word	0x0000e8d0


	//   ....[161]....
        /*0a2c*/ 	.word	0x0000e920


	//   ....[162]....
        /*0a30*/ 	.word	0x0000e990


	//   ....[163]....
        /*0a34*/ 	.word	0x0000ea00


	//   ....[164]....
        /*0a38*/ 	.word	0x0000ea70


	//   ....[165]....
        /*0a3c*/ 	.word	0x0000ead0


	//   ....[166]....
        /*0a40*/ 	.word	0x0000eb40


	//   ....[167]....
        /*0a44*/ 	.word	0x0000ebb0


	//   ....[168]....
        /*0a48*/ 	.word	0x0000ec20


	//   ....[169]....
        /*0a4c*/ 	.word	0x0000ec80


	//   ....[170]....
        /*0a50*/ 	.word	0x0000ecf0


	//   ....[171]....
        /*0a54*/ 	.word	0x0000ed60


	//   ....[172]....
        /*0a58*/ 	.word	0x0000edd0


	//   ....[173]....
        /*0a5c*/ 	.word	0x0000ee30


	//   ....[174]....
        /*0a60*/ 	.word	0x0000eea0


	//   ....[175]....
        /*0a64*/ 	.word	0x0000ef10


	//   ....[176]....
        /*0a68*/ 	.word	0x0000ef80


	//   ....[177]....
        /*0a6c*/ 	.word	0x0000efe0


	//   ....[178]....
        /*0a70*/ 	.word	0x0000f050


	//   ....[179]....
        /*0a74*/ 	.word	0x0000f0c0


	//   ....[180]....
        /*0a78*/ 	.word	0x0000f130


	//   ....[181]....
        /*0a7c*/ 	.word	0x0000f190


	//   ....[182]....
        /*0a80*/ 	.word	0x0000f200


	//   ....[183]....
        /*0a84*/ 	.word	0x0000f270


	//   ....[184]....
        /*0a88*/ 	.word	0x0000f2c0


	//   ....[185]....
        /*0a8c*/ 	.word	0x0000f300


	//   ....[186]....
        /*0a90*/ 	.word	0x0000f350


	//   ....[187]....
        /*0a94*/ 	.word	0x0000f3a0


	//   ....[188]....
        /*0a98*/ 	.word	0x0000f3f0


	//   ....[189]....
        /*0a9c*/ 	.word	0x0000f460


	//   ....[190]....
        /*0aa0*/ 	.word	0x0000f4b0


	//   ....[191]....
        /*0aa4*/ 	.word	0x0000f500


	//   ....[192]....
        /*0aa8*/ 	.word	0x0000f550


	//   ....[193]....
        /*0aac*/ 	.word	0x0000f5a0


	//   ....[194]....
        /*0ab0*/ 	.word	0x0000f5f0


	//   ....[195]....
        /*0ab4*/ 	.word	0x0000f660


	//   ....[196]....
        /*0ab8*/ 	.word	0x0000f6b0


	//   ....[197]....
        /*0abc*/ 	.word	0x0000f710


	//   ....[198]....
        /*0ac0*/ 	.word	0x0000f770


	//   ....[199]....
        /*0ac4*/ 	.word	0x0000f7e0


	//----- nvinfo : EIATTR_EXIT_INSTR_OFFSETS
	.align		4
.L_580:
        /*0ac8*/ 	.byte	0x04, 0x1c
        /*0aca*/ 	.short	(.L_582 - .L_581)


	//   ....[0]....
.L_581:
        /*0acc*/ 	.word	0x00000b40


	//   ....[1]....
        /*0ad0*/ 	.word	0x0000d930


	//----- nvinfo : EIATTR_MAX_THREADS
	.align		4
.L_582:
        /*0ad4*/ 	.byte	0x04, 0x05
        /*0ad6*/ 	.short	(.L_584 - .L_583)
.L_583:
        /*0ad8*/ 	.word	0x00000100
        /*0adc*/ 	.word	0x00000001
        /*0ae0*/ 	.word	0x00000001


	//----- nvinfo : EIATTR_CRS_STACK_SIZE
	.align		4
.L_584:
        /*0ae4*/ 	.byte	0x04, 0x1e
        /*0ae6*/ 	.short	(.L_586 - .L_585)
.L_585:
        /*0ae8*/ 	.word	0x00000000
.L_586:


//--------------------- .nv.info._ZN7cutlass13device_kernelIN5flash19enable_sm80_to_sm89INS1_16FlashAttnFwdSm80INS1_25CollectiveMainloopFwdSm80ILi8ELi1ELb1EN4cute5tupleIJNS5_1CILi128EEENS7_ILi112EEES8_EEELi128ENS_10bfloat16_tEfNS_4arch4Sm80ELb0ELb0ELb0ELb1ELb1ELb1ELb1ELb1EEENS1_21CollectiveEpilogueFwdINS6_IJS8_S8_S9_EEENS6_IJNS7_ILi1EEESH_SH_EEESB_SD_Li256ELb1ELb1ELb1ELb0EEENS1_36VarlenDynamicPersistentTileSchedulerILi128ELi112ELi256ELi256ELb1ELb1ELb0ELb0ELb1ELb1EEEEEEEEEvNT_6ParamsE --------------------------
	.section	.nv.info._ZN7cutlass13device_kernelIN5flash19enable_sm80_to_sm89INS1_16FlashAttnFwdSm80INS1_25CollectiveMainloopFwdSm80ILi8ELi1ELb1EN4cute5tupleIJNS5_1CILi128EEENS7_ILi112EEES8_EEELi128ENS_10bfloat16_tEfNS_4arch4Sm80ELb0ELb0ELb0ELb1ELb1ELb1ELb1ELb1EEENS1_21CollectiveEpilogueFwdINS6_IJS8_S8_S9_EEENS6_IJNS7_ILi1EEESH_SH_EEESB_SD_Li256ELb1ELb1ELb1ELb0EEENS1_36VarlenDynamicPersistentTileSchedulerILi128ELi112ELi256ELi256ELb1ELb1ELb0ELb0ELb1ELb1EEEEEEEEEvNT_6ParamsE,"",@"SHT_CUDA_INFO"
	.sectionflags	@""
	.align	4


	//----- nvinfo : EIATTR_CUDA_API_VERSION
	.align		4
        /*0000*/ 	.byte	0x04, 0x37
        /*0002*/ 	.short	(.L_588 - .L_587)
.L_587:
        /*0004*/ 	.word	0x00000082


	//----- nvinfo : EIATTR_SW2861232_WAR
	.align		4
.L_588:
        /*0008*/ 	.byte	0x01, 0x35
	.zero		2


	//----- nvinfo : EIATTR_PARAM_CBANK
	.align		4
        /*000c*/ 	.byte	0x04, 0x0a
        /*000e*/ 	.short	(.L_590 - .L_589)
	.align		4
.L_589:
        /*0010*/ 	.word	index@(.nv.constant0._ZN7cutlass13device_kernelIN5flash19enable_sm80_to_sm89INS1_16FlashAttnFwdSm80INS1_25CollectiveMainloopFwdSm80ILi8ELi1ELb1EN4cute5tupleIJNS5_1CILi128EEENS7_ILi112EEES8_EEELi128ENS_10bfloat16_tEfNS_4arch4Sm80ELb0ELb0ELb0ELb1ELb1ELb1ELb1ELb1EEENS1_21CollectiveEpilogueFwdINS6_IJS8_S8_S9_EEENS6_IJNS7_ILi1EEESH_SH_EEESB_SD_Li256ELb1ELb1ELb1ELb0EEENS1_36VarlenDynamicPersistentTileSchedulerILi128ELi112ELi256ELi256ELb1ELb1ELb0ELb0ELb1ELb1EEEEEEEEEvNT_6ParamsE)
        /*0014*/ 	.short	0x0160
        /*0016*/ 	.short	0x0438


	//----- nvinfo : EIATTR_CBANK_PARAM_SIZE
	.align		4
.L_590:
        /*0018*/ 	.byte	0x03, 0x19
        /*001a*/ 	.short	0x0438


	//----- nvinfo : EIATTR_KPARAM_INFO
	.align		4
        /*001c*/ 	.byte	0x04, 0x17
        /*001e*/ 	.short	(.L_592 - .L_591)
.L_591:
        /*0020*/ 	.word	0x00000000
        /*0024*/ 	.short	0x0000
        /*0026*/ 	.short	0x0000
        /*0028*/ 	.byte	0x00, 0xf0, 0xe1, 0x10


	//----- nvinfo : EIATTR_MAXREG_COUNT
	.align		4
.L_592:
        /*002c*/ 	.byte	0x03, 0x1b
        /*002e*/ 	.short	0x00ff


	//----- nvinfo : EIATTR_NUM_BARRIERS
	.align		4
        /*0030*/ 	.byte	0x02, 0x4c
        /*0032*/ 	.byte	0x06
	.zero		1


	//----- nvinfo : EIATTR_ANNOTATIONS
	.align		4
        /*0034*/ 	.byte	0x04, 0x55
        /*0036*/ 	.short	(.L_594 - .L_593)


	//   ....[0]....
.L_593:
        /* <DEDUP_REMOVED lines=109> */


	//----- nvinfo : EIATTR_MERCURY_ISA_VERSION
	.align		4
.L_594:
        /*06f0*/ 	.byte	0x03, 0x5f
        /*06f2*/ 	.short	0x0000


	//----- nvinfo : EIATTR_INT_WARP_WIDE_INSTR_OFFSETS
	.align		4
        /*06f4*/ 	.byte	0x04, 0x31
        /*06f6*/ 	.short	(.L_596 - .L_595)


	//   ....[0]....
.L_595:
        /*06f8*/ 	.word	0x000150c0


	//   ....[1]....
        /*06fc*/ 	.word	0x00015140


	//----- nvinfo : EIATTR_COOP_GROUP_MASK_REGIDS
	.align		4
.L_596:
        /*0700*/ 	.byte	0x04, 0x29
        /*0702*/ 	.short	(.L_598 - .L_597)


	//   ....[0]....
.L_597:
        /*0704*/ 	.word	0xffffffff


	//   ....[1]....
        /*0708*/ 	.word	0xffffffff


	//   ....[2]....
        /*070c*/ 	.word	0xffffffff


	//   ....[3]....
        /*0710*/ 	.word	0xffffffff


	//   ....[4]....
        /*0714*/ 	.word	0xffffffff


	//   ....[5]....
        /*0718*/ 	.word	0xffffffff


	//   ....[6]....
        /*071c*/ 	.word	0xffffffff


	//   ....[7]....
        /*0720*/ 	.word	0xffffffff


	//   ....[8]....
        /*0724*/ 	.word	0xffffffff


	//   ....[9]....
        /*0728*/ 	.word	0xffffffff


	//   ....[10]....
        /*072c*/ 	.word	0xffffffff


	//   ....[11]....
        /*0730*/ 	.word	0xffffffff


	//   ....[12]....
        /*0734*/ 	.word	0xffffffff


	//   ....[13]....
        /*0738*/ 	.word	0xffffffff


	//   ....[14]....
        /*073c*/ 	.word	0xffffffff


	//   ....[15]....
        /*0740*/ 	.word	0xffffffff


	//   ....[16]....
        /*0744*/ 	.word	0xffffffff


	//   ....[17]....
        /*0748*/ 	.word	0xffffffff


	//   ....[18]....
        /*074c*/ 	.word	0xffffffff


	//   ....[19]....
        /*0750*/ 	.word	0xffffffff


	//   ....[20]....
        /*0754*/ 	.word	0xffffffff


	//   ....[21]....
        /*0758*/ 	.word	0xffffffff


	//   ....[22]....
        /*075c*/ 	.word	0xffffffff


	//   ....[23]....
        /*0760*/ 	.word	0xffffffff


	//   ....[24]....
        /*0764*/ 	.word	0xffffffff


	//   ....[25]....
        /*0768*/ 	.word	0xffffffff


	//   ....[26]....
        /*076c*/ 	.word	0xffffffff


	//   ....[27]....
        /*0770*/ 	.word	0xffffffff


	//   ....[28]....
        /*0774*/ 	.word	0xffffffff


	//   ....[29]....
        /*0778*/ 	.word	0xffffffff


	//   ....[30]....
        /*077c*/ 	.word	0xffffffff


	//   ....[31]....
        /*0780*/ 	.word	0xffffffff


	//   ....[32]....
        /*0784*/ 	.word	0xffffffff


	//   ....[33]....
        /*0788*/ 	.word	0xffffffff


	//   ....[34]....
        /*078c*/ 	.word	0xffffffff


	//   ....[35]....
        /*0790*/ 	.word	0xffffffff


	//   ....[36]....
        /*0794*/ 	.word	0xffffffff


	//   ....[37]....
        /*0798*/ 	.word	0xffffffff


	//   ....[38]....
        /*079c*/ 	.word	0xffffffff


	//   ....[39]....
        /*07a0*/ 	.word	0xffffffff


	//   ....[40]....
        /*07a4*/ 	.word	0xffffffff


	//   ....[41]....
        /*07a8*/ 	.word	0xffffffff


	//   ....[42]....
        /*07ac*/ 	.word	0xffffffff


	//   ....[43]....
        /*07b0*/ 	.word	0xffffffff


	//   ....[44]....
        /*07b4*/ 	.word	0xffffffff


	//   ....[45]....
        /*07b8*/ 	.word	0xffffffff


	//   ....[46]....
        /*07bc*/ 	.word	0xffffffff


	//   ....[47]....
        /*07c0*/ 	.word	0xffffffff


	//   ....[48]....
        /*07c4*/ 	.word	0xffffffff


	//   ....[49]....
        /*07c8*/ 	.word	0xffffffff


	//   ....[50]....
        /*07cc*/ 	.word	0xffffffff


	//   ....[51]....
        /*07d0*/ 	.word	0xffffffff


	//   ....[52]....
        /*07d4*/ 	.word	0xffffffff


	//   ....[53]....
        /*07d8*/ 	.word	0xffffffff


	//   ....[54]....
        /*07dc*/ 	.word	0xffffffff


	//   ....[55]....
        /*07e0*/ 	.word	0xffffffff


	//   ....[56]....
        /*07e4*/ 	.word	0xffffffff


	//   ....[57]....
        /*07e8*/ 	.word	0xffffffff


	//   ....[58]....
        /*07ec*/ 	.word	0xffffffff


	//   ....[59]....
        /*07f0*/ 	.word	0xffffffff


	//   ....[60]....
        /*07f4*/ 	.word	0xffffffff


	//   ....[61]....
        /*07f8*/ 	.word	0xffffffff


	//   ....[62]....
        /*07fc*/ 	.word	0xffffffff


	//   ....[63]....
        /*0800*/ 	.word	0xffffffff


	//   ....[64]....
        /*0804*/ 	.word	0xffffffff


	//   ....[65]....
        /*0808*/ 	.word	0xffffffff


	//   ....[66]....
        /*080c*/ 	.word	0xffffffff


	//   ....[67]....
        /*0810*/ 	.word	0xffffffff


	//   ....[68]....
        /*0814*/ 	.word	0xffffffff


	//   ....[69]....
        /*0818*/ 	.word	0xffffffff


	//   ....[70]....
        /*081c*/ 	.word	0xffffffff


	//   ....[71]....
        /*0820*/ 	.word	0xffffffff


	//   ....[72]....
        /*0824*/ 	.word	0xffffffff


	//   ....[73]....
        /*0828*/ 	.word	0xffffffff


	//   ....[74]....
        /*082c*/ 	.word	0xffffffff


	//   ....[75]....
        /*0830*/ 	.word	0xffffffff


	//   ....[76]....
        /*0834*/ 	.word	0xffffffff


	//   ....[77]....
        /*0838*/ 	.word	0xffffffff


	//   ....[78]....
        /*083c*/ 	.word	0xffffffff


	//   ....[79]....
        /*0840*/ 	.word	0xffffffff


	//   ....[80]....
        /*0844*/ 	.word	0xffffffff


	//   ....[81]....
        /*0848*/ 	.word	0xffffffff


	//   ....[82]....
        /*084c*/ 	.word	0xffffffff


	//   ....[83]....
        /*0850*/ 	.word	0xffffffff


	//   ....[84]....
        /*0854*/ 	.word	0xffffffff


	//   ....[85]....
        /*0858*/ 	.word	0xffffffff


	//   ....[86]....
        /*085c*/ 	.word	0xffffffff


	//   ....[87]....
        /*0860*/ 	.word	0xffffffff


	//   ....[88]....
        /*0864*/ 	.word	0xffffffff


	//   ....[89]....
        /*0868*/ 	.word	0xffffffff


	//   ....[90]....
        /*086c*/ 	.word	0xffffffff


	//   ....[91]....
        /*0870*/ 	.word	0xffffffff


	//   ....[92]....
        /*0874*/ 	.word	0xffffffff


	//   ....[93]....
        /*0878*/ 	.word	0xffffffff


	//   ....[94]....
        /*087c*/ 	.word	0xffffffff


	//   ....[95]....
        /*0880*/ 	.word	0xffffffff


	//   ....[96]....
        /*0884*/ 	.word	0xffffffff


	//   ....[97]....
        /*0888*/ 	.word	0xffffffff


	//   ....[98]....
        /*088c*/ 	.word	0xffffffff


	//   ....[99]....
        /*0890*/ 	.word	0xffffffff


	//   ....[100]....
        /*0894*/ 	.word	0xffffffff


	//   ....[101]....
        /*0898*/ 	.word	0xffffffff


	//   ....[102]....
        /*089c*/ 	.word	0xffffffff


	//   ....[103]....
        /*08a0*/ 	.word	0xffffffff


	//   ....[104]....
        /*08a4*/ 	.word	0xffffffff


	//   ....[105]....
        /*08a8*/ 	.word	0xffffffff


	//   ....[106]....
        /*08ac*/ 	.word	0xffffffff


	//   ....[107]....
        /*08b0*/ 	.word	0xffffffff


	//   ....[108]....
        /*08b4*/ 	.word	0xffffffff


	//   ....[109]....
        /*08b8*/ 	.word	0xffffffff


	//   ....[110]....
        /*08bc*/ 	.word	0xffffffff


	//   ....[111]....
        /*08c0*/ 	.word	0xffffffff


	//   ....[112]....
        /*08c4*/ 	.word	0xffffffff


	//   ....[113]....
        /*08c8*/ 	.word	0xffffffff


	//   ....[114]....
        /*08cc*/ 	.word	0xffffffff


	//   ....[115]....
        /*08d0*/ 	.word	0xffffffff


	//   ....[116]....
        /*08d4*/ 	.word	0xffffffff


	//   ....[117]....
        /*08d8*/ 	.word	0xffffffff


	//   ....[118]....
        /*08dc*/ 	.word	0xffffffff


	//   ....[119]....
        /*08e0*/ 	.word	0xffffffff


	//   ....[120]....
        /*08e4*/ 	.word	0xffffffff


	//   ....[121]....
        /*08e8*/ 	.word	0xffffffff


	//   ....[122]....
        /*08ec*/ 	.word	0xffffffff


	//   ....[123]....
        /*08f0*/ 	.word	0xffffffff


	//   ....[124]....
        /*08f4*/ 	.word	0xffffffff


	//   ....[125]....
        /*08f8*/ 	.word	0xffffffff


	//   ....[126]....
        /*08fc*/ 	.word	0xffffffff


	//   ....[127]....
        /*0900*/ 	.word	0xffffffff


	//   ....[128]....
        /*0904*/ 	.word	0xffffffff


	//   ....[129]....
        /*0908*/ 	.word	0xffffffff


	//   ....[130]....
        /*090c*/ 	.word	0xffffffff


	//   ....[131]....
        /*0910*/ 	.word	0xffffffff


	//   ....[132]....
        /*0914*/ 	.word	0xffffffff


	//   ....[133]....
        /*0918*/ 	.word	0xffffffff


	//   ....[134]....
        /*091c*/ 	.word	0xffffffff


	//   ....[135]....
        /*0920*/ 	.word	0xffffffff


	//   ....[136]....
        /*0924*/ 	.word	0xffffffff


	//   ....[137]....
        /*0928*/ 	.word	0xffffffff


	//   ....[138]....
        /*092c*/ 	.word	0xffffffff


	//   ....[139]....
        /*0930*/ 	.word	0xffffffff


	//   ....[140]....
        /*0934*/ 	.word	0xffffffff


	//   ....[141]....
        /*0938*/ 	.word	0xffffffff


	//   ....[142]....
        /*093c*/ 	.word	0xffffffff


	//   ....[143]....
        /*0940*/ 	.word	0xffffffff


	//   ....[144]....
        /*0944*/ 	.word	0xffffffff


	//   ....[145]....
        /*0948*/ 	.word	0xffffffff


	//   ....[146]....
        /*094c*/ 	.word	0xffffffff


	//   ....[147]....
        /*0950*/ 	.word	0xffffffff


	//   ....[148]....
        /*0954*/ 	.word	0xffffffff


	//   ....[149]....
        /*0958*/ 	.word	0xffffffff


	//   ....[150]....
        /*095c*/ 	.word	0xffffffff


	//   ....[151]....
        /*0960*/ 	.word	0xffffffff


	//   ....[152]....
        /*0964*/ 	.word	0xffffffff


	//   ....[153]....
        /*0968*/ 	.word	0xffffffff


	//   ....[154]....
        /*096c*/ 	.word	0xffffffff


	//   ....[155]....
        /*0970*/ 	.word	0xffffffff


	//   ....[156]....
        /*0974*/ 	.word	0xffffffff


	//   ....[157]....
        /*0978*/ 	.word	0xffffffff


	//   ....[158]....
        /*097c*/ 	.word	0xffffffff


	//   ....[159]....
        /*0980*/ 	.word	0xffffffff


	//   ....[160]....
        /*0984*/ 	.word	0xffffffff


	//   ....[161]....
        /*0988*/ 	.word	0xffffffff


	//   ....[162]....
        /*098c*/ 	.word	0xffffffff


	//   ....[163]....
        /*0990*/ 	.word	0xffffffff


	//   ....[164]....
        /*0994*/ 	.word	0xffffffff


	//   ....[165]....
        /*0998*/ 	.word	0xffffffff


	//   ....[166]....
        /*099c*/ 	.word	0xffffffff


	//   ....[167]....
        /*09a0*/ 	.word	0xffffffff


	//   ....[168]....
        /*09a4*/ 	.word	0xffffffff


	//   ....[169]....
        /*09a8*/ 	.word	0xffffffff


	//   ....[170]....
        /*09ac*/ 	.word	0xffffffff


	//   ....[171]....
        /*09b0*/ 	.word	0xffffffff


	//   ....[172]....
        /*09b4*/ 	.word	0xffffffff


	//   ....[173]....
        /*09b8*/ 	.word	0xffffffff


	//   ....[174]....
        /*09bc*/ 	.word	0xffffffff


	//   ....[175]....
        /*09c0*/ 	.word	0xffffffff


	//   ....[176]....
        /*09c4*/ 	.word	0xffffffff


	//   ....[177]....
        /*09c8*/ 	.word	0xffffffff


	//   ....[178]....
        /*09cc*/ 	.word	0xffffffff


	//   ....[179]....
        /*09d0*/ 	.word	0xffffffff


	//   ....[180]....
        /*09d4*/ 	.word	0xffffffff


	//   ....[181]....
        /*09d8*/ 	.word	0xffffffff


	//   ....[182]....
        /*09dc*/ 	.word	0xffffffff


	//   ....[183]....
        /*09e0*/ 	.word	0xffffffff


	//   ....[184]....
        /*09e4*/ 	.word	0xffffffff


	//   ....[185]....
        /*09e8*/ 	.word	0xffffffff


	//   ....[186]....
        /*09ec*/ 	.word	0xffffffff


	//   ....[187]....
        /*09f0*/ 	.word	0xffffffff


	//   ....[188]....
        /*09f4*/ 	.word	0xffffffff


	//   ....[189]....
        /*09f8*/ 	.word	0xffffffff


	//   ....[190]....
        /*09fc*/ 	.word	0xffffffff


	//   ....[191]....
        /*0a00*/ 	.word	0xffffffff


	//   ....[192]....
        /*0a04*/ 	.word	0xffffffff


	//   ....[193]....
        /*0a08*/ 	.word	0xffffffff


	//   ....[194]....
        /*0a0c*/ 	.word	0xffffffff


	//   ....[195]....
        /*0a10*/ 	.word	0xffffffff


	//   ....[196]....
        /*0a14*/ 	.word	0xffffffff


	//   ....[197]....
        /*0a18*/ 	.word	0xffffffff


	//   ....[198]....
        /*0a1c*/ 	.word	0xffffffff


	//   ....[199]....
        /*0a20*/ 	.word	0xffffffff


	//   ....[200]....
        /*0a24*/ 	.word	0xffffffff


	//   ....[201]....
        /*0a28*/ 	.word	0xffffffff


	//   ....[202]....
        /*0a2c*/ 	.word	0xffffffff


	//   ....[203]....
        /*0a30*/ 	.word	0xffffffff


	//   ....[204]....
        /*0a34*/ 	.word	0xffffffff


	//   ....[205]....
        /*0a38*/ 	.word	0xffffffff


	//   ....[206]....
        /*0a3c*/ 	.word	0xffffffff


	//   ....[207]....
        /*0a40*/ 	.word	0xffffffff


	//   ....[208]....
        /*0a44*/ 	.word	0xffffffff


	//   ....[209]....
        /*0a48*/ 	.word	0xffffffff


	//   ....[210]....
        /*0a4c*/ 	.word	0xffffffff


	//   ....[211]....
        /*0a50*/ 	.word	0xffffffff


	//   ....[212]....
        /*0a54*/ 	.word	0xffffffff


	//   ....[213]....
        /*0a58*/ 	.word	0xffffffff


	//   ....[214]....
        /*0a5c*/ 	.word	0xffffffff


	//   ....[215]....
        /*0a60*/ 	.word	0xffffffff


	//   ....[216]....
        /*0a64*/ 	.word	0xffffffff


	//   ....[217]....
        /*0a68*/ 	.word	0xffffffff


	//   ....[218]....
        /*0a6c*/ 	.word	0xffffffff


	//   ....[219]....
        /*0a70*/ 	.word	0xffffffff


	//   ....[220]....
        /*0a74*/ 	.word	0xffffffff


	//   ....[221]....
        /*0a78*/ 	.word	0xffffffff


	//   ....[222]....
        /*0a7c*/ 	.word	0xffffffff


	//   ....[223]....
        /*0a80*/ 	.word	0xffffffff


	//   ....[224]....
        /*0a84*/ 	.word	0xffffffff


	//   ....[225]....
        /*0a88*/ 	.word	0xffffffff


	//   ....[226]....
        /*0a8c*/ 	.word	0xffffffff


	//   ....[227]....
        /*0a90*/ 	.word	0xffffffff


	//   ....[228]....
        /*0a94*/ 	.word	0xffffffff


	//   ....[229]....
        /*0a98*/ 	.word	0xffffffff


	//   ....[230]....
        /*0a9c*/ 	.word	0xffffffff


	//   ....[231]....
        /*0aa0*/ 	.word	0xffffffff


	//   ....[232]....
        /*0aa4*/ 	.word	0xffffffff


	//   ....[233]....
        /*0aa8*/ 	.word	0xffffffff


	//   ....[234]....
        /*0aac*/ 	.word	0xffffffff


	//   ....[235]....
        /*0ab0*/ 	.word	0xffffffff


	//   ....[236]....
        /*0ab4*/ 	.word	0xffffffff


	//   ....[237]....
        /*0ab8*/ 	.word	0xffffffff


	//   ....[238]....
        /*0abc*/ 	.word	0xffffffff


	//   ....[239]....
        /*0ac0*/ 	.word	0xffffffff


	//----- nvinfo : EIATTR_COOP_GROUP_INSTR_OFFSETS
	.align		4
.L_598:
        /*0ac4*/ 	.byte	0x04, 0x28
        /*0ac6*/ 	.short	(.L_600 - .L_599)


	//   ....[0]....
.L_599:
        /*0ac8*/ 	.word	0x00000050


	//   ....[1]....
        /*0acc*/ 	.word	0x00000200


	//   ....[2]....
        /*0ad0*/ 	.word	0x00000230


	//   ....[3]....
        /*0ad4*/ 	.word	0x00000260


	//   ....[4]....
        /*0ad8*/ 	.word	0x00000290


	//   ....[5]....
        /*0adc*/ 	.word	0x000002c0


	//   ....[6]....
        /*0ae0*/ 	.word	0x000002f0


	//   ....[7]....
        /*0ae4*/ 	.word	0x00000460


	//   ....[8]....
        /*0ae8*/ 	.word	0x000004a0


	//   ....[9]....
        /*0aec*/ 	.word	0x000004d0


	//   ....[10]....
        /*0af0*/ 	.word	0x00000500


	//   ....[11]....
        /*0af4*/ 	.word	0x00000530


	//   ....[12]....
        /*0af8*/ 	.word	0x00000560


	//   ....[13]....
        /*0afc*/ 	.word	0x000005f0


	//   ....[14]....
        /*0b00*/ 	.word	0x00000620


	//   ....[15]....
        /*0b04*/ 	.word	0x00000640


	//   ....[16]....
        /*0b08*/ 	.word	0x000006a0


	//   ....[17]....
        /*0b0c*/ 	.word	0x00003e80


	//   ....[18]....
        /*0b10*/ 	.word	0x00003ed0


	//   ....[19]....
        /*0b14*/ 	.word	0x000046a0


	//   ....[20]....
        /*0b18*/ 	.word	0x000046d0


	//   ....[21]....
        /*0b1c*/ 	.word	0x00004e20


	//   ....[22]....
        /*0b20*/ 	.word	0x00004e40


	//   ....[23]....
        /*0b24*/ 	.word	0x00005590


	//   ....[24]....
        /*0b28*/ 	.word	0x000055a0


	//   ....[25]....
        /*0b2c*/ 	.word	0x00005e10


	//   ....[26]....
        /*0b30*/ 	.word	0x00005e50


	//   ....[27]....
        /*0b34*/ 	.word	0x00006c20


	//   ....[28]....
        /*0b38*/ 	.word	0x00006c50


	//   ....[29]....
        /*0b3c*/ 	.word	0x00007440


	//   ....[30]....
        /*0b40*/ 	.word	0x00007470


	//   ....[31]....
        /*0b44*/ 	.word	0x00007c60


	//   ....[32]....
        /*0b48*/ 	.word	0x00007c80


	//   ....[33]....
        /*0b4c*/ 	.word	0x00008490


	//   ....[34]....
        /*0b50*/ 	.word	0x000084c0


	//   ....[35]....
        /*0b54*/ 	.word	0x000085d0


	//   ....[36]....
        /*0b58*/ 	.word	0x00008600


	//   ....[37]....
        /*0b5c*/ 	.word	0x000086d0


	//   ....[38]....
        /*0b60*/ 	.word	0x00008700


	//   ....[39]....
        /*0b64*/ 	.word	0x000087d0


	//   ....[40]....
        /*0b68*/ 	.word	0x000087f0


	//   ....[41]....
        /*0b6c*/ 	.word	0x00008cb0


	//   ....[42]....
        /*0b70*/ 	.word	0x00008cd0


	//   ....[43]....
        /*0b74*/ 	.word	0x00008e50


	//   ....[44]....
        /*0b78*/ 	.word	0x00008e70


	//   ....[45]....
        /*0b7c*/ 	.word	0x00008f40


	//   ....[46]....
        /*0b80*/ 	.word	0x00008f60


	//   ....[47]....
        /*0b84*/ 	.word	0x00009030


	//   ....[48]....
        /*0b88*/ 	.word	0x00009050


	//   ....[49]....
        /*0b8c*/ 	.word	0x00009de0


	//   ....[50]....
        /*0b90*/ 	.word	0x00009e00


	//   ....[51]....
        /*0b94*/ 	.word	0x00009e30


	//   ....[52]....
        /*0b98*/ 	.word	0x00009e60


	//   ....[53]....
        /*0b9c*/ 	.word	0x00009f30


	//   ....[54]....
        /*0ba0*/ 	.word	0x00009fd0


	//   ....[55]....
        /*0ba4*/ 	.word	0x00009fe0


	//   ....[56]....
        /*0ba8*/ 	.word	0x0000a020


	//   ....[57]....
        /*0bac*/ 	.word	0x0000a180


	//   ....[58]....
        /*0bb0*/ 	.word	0x0000a1a0


	//   ....[59]....
        /*0bb4*/ 	.word	0x0000a200


	//   ....[60]....
        /*0bb8*/ 	.word	0x0000a240


	//   ....[61]....
        /*0bbc*/ 	.word	0x0000a250


	//   ....[62]....
        /*0bc0*/ 	.word	0x0000a270


	//   ....[63]....
        /*0bc4*/ 	.word	0x0000a400


	//   ....[64]....
        /*0bc8*/ 	.word	0x0000a410


	//   ....[65]....
        /*0bcc*/ 	.word	0x0000a600


	//   ....[66]....
        /*0bd0*/ 	.word	0x0000a640


	//   ....[67]....
        /*0bd4*/ 	.word	0x0000a650


	//   ....[68]....
        /*0bd8*/ 	.word	0x0000a660


	//   ....[69]....
        /*0bdc*/ 	.word	0x0000bf10


	//   ....[70]....
        /*0be0*/ 	.word	0x0000bf50


	//   ....[71]....
        /*0be4*/ 	.word	0x0000bf70


	//   ....[72]....
        /*0be8*/ 	.word	0x0000bf80


	//   ....[73]....
        /*0bec*/ 	.word	0x0000dd50


	//   ....[74]....
        /*0bf0*/ 	.word	0x0000dd80


	//   ....[75]....
        /*0bf4*/ 	.word	0x0000dda0


	//   ....[76]....
        /*0bf8*/ 	.word	0x0000ddb0


	//   ....[77]....
        /*0bfc*/ 	.word	0x0000de70


	//   ....[78]....
        /*0c00*/ 	.word	0x0000de80


	//   ....[79]....
        /*0c04*/ 	.word	0x0000e080


	//   ....[80]....
        /*0c08*/ 	.word	0x0000e090


	//   ....[81]....
        /*0c0c*/ 	.word	0x0000ee10


	//   ....[82]....
        /*0c10*/ 	.word	0x0000ee30


	//   ....[83]....
        /*0c14*/ 	.word	0x0000ef20


	//   ....[84]....
        /*0c18*/ 	.word	0x0000ef30


	//   ....[85]....
        /*0c1c*/ 	.word	0x0000f020


	//   ....[86]....
        /*0c20*/ 	.word	0x0000f040


	//   ....[87]....
        /*0c24*/ 	.word	0x0000f130


	//   ....[88]....
        /*0c28*/ 	.word	0x0000f140


	//   ....[89]....
        /*0c2c*/ 	.word	0x0000faf0


	//   ....[90]....
        /*0c30*/ 	.word	0x0000fb20


	//   ....[91]....
        /*0c34*/ 	.word	0x0000fb30


	//   ....[92]....
        /*0c38*/ 	.word	0x0000fb60


	//   ....[93]....
        /*0c3c*/ 	.word	0x000115a0


	//   ....[94]....
        /*0c40*/ 	.word	0x000115b0


	//   ....[95]....
        /*0c44*/ 	.word	0x000115f0


	//   ....[96]....
        /*0c48*/ 	.word	0x00011690


	//   ....[97]....
        /*0c4c*/ 	.word	0x000116e0


	//   ....[98]....
        /*0c50*/ 	.word	0x00011700


	//   ....[99]....
        /*0c54*/ 	.word	0x00011800


	//   ....[100]....
        /*0c58*/ 	.word	0x00011810


	//   ....[101]....
        /*0c5c*/ 	.word	0x000125a0


	//   ....[102]....
        /*0c60*/ 	.word	0x000125c0


	//   ....[103]....
        /*0c64*/ 	.word	0x000126f0


	//   ....[104]....
        /*0c68*/ 	.word	0x00012700


	//   ....[105]....
        /*0c6c*/ 	.word	0x00012830


	//   ....[106]....
        /*0c70*/ 	.word	0x00012850


	//   ....[107]....
        /*0c74*/ 	.word	0x00012980


	//   ....[108]....
        /*0c78*/ 	.word	0x00012990


	//   ....[109]....
        /*0c7c*/ 	.word	0x00012e60


	//   ....[110]....
        /*0c80*/ 	.word	0x00012e90


	//   ....[111]....
        /*0c84*/ 	.word	0x00012eb0


	//   ....[112]....
        /*0c88*/ 	.word	0x00012ed0


	//   ....[113]....
        /*0c8c*/ 	.word	0x00014ab0


	//   ....[114]....
        /*0c90*/ 	.word	0x00014ac0


	//   ....[115]....
        /*0c94*/ 	.word	0x00014af0


	//   ....[116]....
        /*0c98*/ 	.word	0x00014b00


	//   ....[117]....
        /*0c9c*/ 	.word	0x00015bb0


	//   ....[118]....
        /*0ca0*/ 	.word	0x00015bc0


	//   ....[119]....
        /*0ca4*/ 	.word	0x00015be0


	//   ....[120]....
        /*0ca8*/ 	.word	0x00015c00


	//   ....[121]....
        /*0cac*/ 	.word	0x00015f30


	//   ....[122]....
        /*0cb0*/ 	.word	0x00015f50


	//   ....[123]....
        /*0cb4*/ 	.word	0x00016030


	//   ....[124]....
        /*0cb8*/ 	.word	0x00016040


	//   ....[125]....
        /*0cbc*/ 	.word	0x00016130


	//   ....[126]....
        /*0cc0*/ 	.word	0x00016150


	//   ....[127]....
        /*0cc4*/ 	.word	0x00016240


	//   ....[128]....
        /*0cc8*/ 	.word	0x00016250


	//   ....[129]....
        /*0ccc*/ 	.word	0x00016540


	//   ....[130]....
        /*0cd0*/ 	.word	0x00016560


	//   ....[131]....
        /*0cd4*/ 	.word	0x00016ba0


	//   ....[132]....
        /*0cd8*/ 	.word	0x00016bb0


	//   ....[133]....
        /*0cdc*/ 	.word	0x000179b0


	//   ....[134]....
        /*0ce0*/ 	.word	0x000179d0


	//   ....[135]....
        /*0ce4*/ 	.word	0x00017ac0


	//   ....[136]....
        /*0ce8*/ 	.word	0x00017ad0


	//   ....[137]....
        /*0cec*/ 	.word	0x00017bc0


	//   ....[138]....
        /*0cf0*/ 	.word	0x00017be0


	//   ....[139]....
        /*0cf4*/ 	.word	0x00017cd0


	//   ....[140]....
        /*0cf8*/ 	.word	0x00017ce0


	//   ....[141]....
        /*0cfc*/ 	.word	0x00017e80


	//   ....[142]....
        /*0d00*/ 	.word	0x00017ea0


	//   ....[143]....
        /*0d04*/ 	.word	0x00017fd0


	//   ....[144]....
        /*0d08*/ 	.word	0x00018010


	//   ....[145]....
        /*0d0c*/ 	.word	0x00018040


	//   ....[146]....
        /*0d10*/ 	.word	0x00018070


	//   ....[147]....
        /*0d14*/ 	.word	0x000180a0


	//   ....[148]....
        /*0d18*/ 	.word	0x000180d0


	//   ....[149]....
        /*0d1c*/ 	.word	0x00018240


	//   ....[150]....
        /*0d20*/ 	.word	0x00018280


	//   ....[151]....
        /*0d24*/ 	.word	0x000182b0


	//   ....[152]....
        /*0d28*/ 	.word	0x000182e0


	//   ....[153]....
        /*0d2c*/ 	.word	0x00018310


	//   ....[154]....
        /*0d30*/ 	.word	0x00018340


	//   ....[155]....
        /*0d34*/ 	.word	0x000183d0


	//   ....[156]....
        /*0d38*/ 	.word	0x00018400


	//   ....[157]....
        /*0d3c*/ 	.word	0x00018410


	//   ....[158]....
        /*0d40*/ 	.word	0x00018470


	//   ....[159]....
        /*0d44*/ 	.word	0x00018a40


	//   ....[160]....
        /*0d48*/ 	.word	0x00018a90


	//   ....[161]....
        /*0d4c*/ 	.word	0x00018af0


	//   ....[162]....
        /*0d50*/ 	.word	0x00018b50


	//   ....[163]....
        /*0d54*/ 	.word	0x00018bb0


	//   ....[164]....
        /*0d58*/ 	.word	0x00018c20


	//   ....[165]....
        /*0d5c*/ 	.word	0x00018c70


	//   ....[166]....
        /*0d60*/ 	.word	0x00018cd0


	//   ....[167]....
        /*0d64*/ 	.word	0x00018d40


	//   ....[168]....
        /*0d68*/ 	.word	0x00018da0


	//   ....[169]....
        /*0d6c*/ 	.word	0x00018e10


	//   ....[170]....
        /*0d70*/ 	.word	0x00018e70


	//   ....[171]....
        /*0d74*/ 	.word	0x00018ee0


	//   ....[172]....
        /*0d78*/ 	.word	0x00018f50


	//   ....[173]....
        /*0d7c*/ 	.word	0x00018fc0


	//   ....[174]....
        /*0d80*/ 	.word	0x00019020


	//   ....[175]....
        /*0d84*/ 	.word	0x00019090


	//   ....[176]....
        /*0d88*/ 	.word	0x00019100


	//   ....[177]....
        /*0d8c*/ 	.word	0x00019170


	//   ....[178]....
        /*0d90*/ 	.word	0x000191d0


	//   ....[179]....
        /*0d94*/ 	.word	0x00019230


	//   ....[180]....
        /*0d98*/ 	.word	0x00019290


	//   ....[181]....
        /*0d9c*/ 	.word	0x000192e0


	//   ....[182]....
        /*0da0*/ 	.word	0x00019330


	//   ....[183]....
        /*0da4*/ 	.word	0x000193a0


	//   ....[184]....
        /*0da8*/ 	.word	0x00019410


	//   ....[185]....
        /*0dac*/ 	.word	0x00019470


	//   ....[186]....
        /*0db0*/ 	.word	0x000194e0


	//   ....[187]....
        /*0db4*/ 	.word	0x00019550


	//   ....[188]....
        /*0db8*/ 	.word	0x000195c0


	//   ....[189]....
        /*0dbc*/ 	.word	0x00019620


	//   ....[190]....
        /*0dc0*/ 	.word	0x00019690


	//   ....[191]....
        /*0dc4*/ 	.word	0x00019700


	//   ....[192]....
        /*0dc8*/ 	.word	0x00019770


	//   ....[193]....
        /*0dcc*/ 	.word	0x000197d0


	//   ....[194]....
        /*0dd0*/ 	.word	0x00019820


	//   ....[195]....
        /*0dd4*/ 	.word	0x00019870


	//   ....[196]....
        /*0dd8*/ 	.word	0x000198c0


	//   ....[197]....
        /*0ddc*/ 	.word	0x00019900


	//   ....[198]....
        /*0de0*/ 	.word	0x00019960


	//   ....[199]....
        /*0de4*/ 	.word	0x000199a0


	//   ....[200]....
        /*0de8*/ 	.word	0x000199f0


	//   ....[201]....
        /*0dec*/ 	.word	0x00019a30


	//   ....[202]....
        /*0df0*/ 	.word	0x00019aa0


	//   ....[203]....
        /*0df4*/ 	.word	0x00019b10


	//   ....[204]....
        /*0df8*/ 	.word	0x00019b80


	//   ....[205]....
        /*0dfc*/ 	.word	0x00019be0


	//   ....[206]....
        /*0e00*/ 	.word	0x00019c50


	//   ....[207]....
        /*0e04*/ 	.word	0x00019cc0


	//   ....[208]....
        /*0e08*/ 	.word	0x00019d30


	//   ....[209]....
        /*0e0c*/ 	.word	0x00019d90


	//   ....[210]....
        /*0e10*/ 	.word	0x00019e00


	//   ....[211]....
        /*0e14*/ 	.word	0x00019e70


	//   ....[212]....
        /*0e18*/ 	.word	0x00019ee0


	//   ....[213]....
        /*0e1c*/ 	.word	0x00019f40


	//   ....[214]....
        /*0e20*/ 	.word	0x00019fb0


	//   ....[215]....
        /*0e24*/ 	.word	0x0001a020


	//   ....[216]....
        /*0e28*/ 	.word	0x0001a090


	//   ....[217]....
        /*0e2c*/ 	.word	0x0001a0f0


	//   ....[218]....
        /*0e30*/ 	.word	0x0001a160


	//   ....[219]....
        /*0e34*/ 	.word	0x0001a1d0


	//   ....[220]....
        /*0e38*/ 	.word	0x0001a240


	//   ....[221]....
        /*0e3c*/ 	.word	0x0001a2a0


	//   ....[222]....
        /*0e40*/ 	.word	0x0001a310


	//   ....[223]....
        /*0e44*/ 	.word	0x0001a380


	//   ....[224]....
        /*0e48*/ 	.word	0x0001a3d0


	//   ....[225]....
        /*0e4c*/ 	.word	0x0001a410


	//   ....[226]....
        /*0e50*/ 	.word	0x0001a460


	//   ....[227]....
        /*0e54*/ 	.word	0x0001a4b0


	//   ....[228]....
        /*0e58*/ 	.word	0x0001a500


	//   ....[229]....
        /*0e5c*/ 	.word	0x0001a570


	//   ....[230]....
        /*0e60*/ 	.word	0x0001a5c0


	//   ....[231]....
        /*0e64*/ 	.word	0x0001a600


	//   ....[232]....
        /*0e68*/ 	.word	0x0001a650


	//   ....[233]....
        /*0e6c*/ 	.word	0x0001a6a0


	//   ....[234]....
        /*0e70*/ 	.word	0x0001a6f0


	//   ....[235]....
        /*0e74*/ 	.word	0x0001a760


	//   ....[236]....
        /*0e78*/ 	.word	0x0001a7b0


	//   ....[237]....
        /*0e7c*/ 	.word	0x0001a820


	//   ....[238]....
        /*0e80*/ 	.word	0x0001a880


	//   ....[239]....
        /*0e84*/ 	.word	0x0001a8f0


	//----- nvinfo : EIATTR_EXIT_INSTR_OFFSETS
	.align		4
.L_600:
        /*0e88*/ 	.byte	0x04, 0x1c
        /*0e8a*/ 	.short	(.L_602 - .L_601)


	//   ....[0]....
.L_601:
        /*0e8c*/ 	.word	0x00000c10


	//   ....[1]....
        /*0e90*/ 	.word	0x00018a10


	//----- nvinfo : EIATTR_MAX_THREADS
	.align		4
.L_602:
        /*0e94*/ 	.byte	0x04, 0x05
        /*0e96*/ 	.short	(.L_604 - .L_603)
.L_603:
        /*0e98*/ 	.word	0x00000100
        /*0e9c*/ 	.word	0x00000001
        /*0ea0*/ 	.word	0x00000001


	//----- nvinfo : EIATTR_CRS_STACK_SIZE
	.align		4
.L_604:
        /*0ea4*/ 	.byte	0x04, 0x1e
        /*0ea6*/ 	.short	(.L_606 - .L_605)
.L_605:
        /*0ea8*/ 	.word	0x00000000
.L_606:


//--------------------- .nv.info._ZN7cutlass13device_kernelIN5flash19enable_sm80_to_sm89INS1_16FlashAttnFwdSm80INS1_25CollectiveMainloopFwdSm80ILi4ELi1ELb0EN4cute5tupleIJNS5_1CILi128EEENS7_ILi48EEES8_EEELi128ENS_10bfloat16_tEfNS_4arch4Sm80ELb0ELb1ELb0ELb0ELb1ELb0ELb1ELb1EEENS1_21CollectiveEpilogueFwdINS6_IJS8_S8_S9_EEENS6_IJNS7_ILi1EEESH_SH_EEESB_SD_Li128ELb0ELb1ELb1ELb0EEENS1_19SingleTileSchedulerILb0ELb1ELb1ELi128EEEEEEEEEvNT_6ParamsE --------------------------
	.section	.nv.info._ZN7cutlass13device_kernelIN5flash19enable_sm80_to_sm89INS1_16FlashAttnFwdSm80INS1_25CollectiveMainloopFwdSm80ILi4ELi1ELb0EN4cute5tupleIJNS5_1CILi128EEENS7_ILi48EEES8_EEELi128ENS_10bfloat16_tEfNS_4arch4Sm80ELb0ELb1ELb0ELb0ELb1ELb0ELb1ELb1EEENS1_21CollectiveEpilogueFwdINS6_IJS8_S8_S9_EEENS6_IJNS7_ILi1EEESH_SH_EEESB_SD_Li128ELb0ELb1ELb1ELb0EEENS1_19SingleTileSchedulerILb0ELb1ELb1ELi128EEEEEEEEEvNT_6ParamsE,"",@"SHT_CUDA_INFO"
	.sectionflags	@""
	.align	4


	//----- nvinfo : EIATTR_CUDA_API_VERSION
	.align		4
        /*0000*/ 	.byte	0x04, 0x37
        /*0002*/ 	.short	(.L_608 - .L_607)
.L_607:
        /*0004*/ 	.word	0x00000082


	//----- nvinfo : EIATTR_SW2861232_WAR
	.align		4
.L_608:
        /*0008*/ 	.byte	0x01, 0x35
	.zero		2


	//----- nvinfo : EIATTR_PARAM_CBANK
	.align		4
        /*000c*/ 	.byte	0x04, 0x0a
        /*000e*/ 	.short	(.L_610 - .L_609)
	.align		4
.L_609:
        /*0010*/ 	.word	index@(.nv.constant0._ZN7cutlass13device_kernelIN5flash19enable_sm80_to_sm89INS1_16FlashAttnFwdSm80INS1_25CollectiveMainloopFwdSm80ILi4ELi1ELb0EN4cute5tupleIJNS5_1CILi128EEENS7_ILi48EEES8_EEELi128ENS_10bfloat16_tEfNS_4arch4Sm80ELb0ELb1ELb0ELb0ELb1ELb0ELb1ELb1EEENS1_21CollectiveEpilogueFwdINS6_IJS8_S8_S9_EEENS6_IJNS7_ILi1EEESH_SH_EEESB_SD_Li128ELb0ELb1ELb1ELb0EEENS1_19SingleTileSchedulerILb0ELb1ELb1ELi128EEEEEEEEEvNT_6ParamsE)
        /*0014*/ 	.short	0x0160
        /*0016*/ 	.short	0x0418


	//----- nvinfo : EIATTR_CBANK_PARAM_SIZE
	.align		4
.L_610:
        /*0018*/ 	.byte	0x03, 0x19
        /*001a*/ 	.short	0x0418


	//----- nvinfo : EIATTR_KPARAM_INFO
	.align		4
        /*001c*/ 	.byte	0x04, 0x17
        /*001e*/ 	.short	(.L_612 - .L_611)
.L_611:
        /*0020*/ 	.word	0x00000000
        /*0024*/ 	.short	0x0000
        /*0026*/ 	.short	0x0000
        /*0028*/ 	.byte	0x00, 0xf0, 0x61, 0x10


	//----- nvinfo : EIATTR_MAXREG_COUNT
	.align		4
.L_612:
        /*002c*/ 	.byte	0x03, 0x1b
        /*002e*/ 	.short	0x00ff


	//----- nvinfo : EIATTR_NUM_BARRIERS
	.align		4
        /*0030*/ 	.byte	0x02, 0x4c
        /*0032*/ 	.byte	0x02
	.zero		1


	//----- nvinfo : EIATTR_ANNOTATIONS
	.align		4
        /*0034*/ 	.byte	0x04, 0x55
        /*0036*/ 	.short	(.L_614 - .L_613)


	//   ....[0]....
.L_613:
        /* <DEDUP_REMOVED lines=45> */


	//----- nvinfo : EIATTR_MERCURY_ISA_VERSION
	.align		4
.L_614:
        /*02f8*/ 	.byte	0x03, 0x5f
        /*02fa*/ 	.short	0x0000


	//----- nvinfo : EIATTR_COOP_GROUP_MASK_REGIDS
	.align		4
        /*02fc*/ 	.byte	0x04, 0x29
        /*02fe*/ 	.short	(.L_616 - .L_615)


	//   ....[0]....
.L_615:
        /*0300*/ 	.word	0xffffffff


	//   ....[1]....
        /*0304*/ 	.word	0xffffffff


	//   ....[2]....
        /*0308*/ 	.word	0xffffffff


	//   ....[3]....
        /*030c*/ 	.word	0xffffffff


	//   ....[4]....
        /*0310*/ 	.word	0xffffffff


	//   ....[5]....
        /*0314*/ 	.word	0xffffffff


	//   ....[6]....
        /*0318*/ 	.word	0xffffffff


	//   ....[7]....
        /*031c*/ 	.word	0xffffffff


	//   ....[8]....
        /*0320*/ 	.word	0xffffffff


	//   ....[9]....
        /*0324*/ 	.word	0xffffffff


	//   ....[10]....
        /*0328*/ 	.word	0xffffffff


	//   ....[11]....
        /*032c*/ 	.word	0xffffffff


	//   ....[12]....
        /*0330*/ 	.word	0xffffffff


	//   ....[13]....
        /*0334*/ 	.word	0xffffffff


	//   ....[14]....
        /*0338*/ 	.word	0xffffffff


	//   ....[15]....
        /*033c*/ 	.word	0xffffffff


	//   ....[16]....
        /*0340*/ 	.word	0xffffffff


	//   ....[17]....
        /*0344*/ 	.word	0xffffffff


	//   ....[18]....
        /*0348*/ 	.word	0xffffffff


	//   ....[19]....
        /*034c*/ 	.word	0xffffffff


	//   ....[20]....
        /*0350*/ 	.word	0xffffffff


	//   ....[21]....
        /*0354*/ 	.word	0xffffffff


	//   ....[22]....
        /*0358*/ 	.word	0xffffffff


	//   ....[23]....
        /*035c*/ 	.word	0xffffffff


	//   ....[24]....
        /*0360*/ 	.word	0xffffffff


	//   ....[25]....
        /*0364*/ 	.word	0xffffffff


	//   ....[26]....
        /*0368*/ 	.word	0xffffffff


	//   ....[27]....
        /*036c*/ 	.word	0xffffffff


	//   ....[28]....
        /*0370*/ 	.word	0xffffffff


	//   ....[29]....
        /*0374*/ 	.word	0xffffffff


	//   ....[30]....
        /*0378*/ 	.word	0xffffffff


	//   ....[31]....
        /*037c*/ 	.word	0xffffffff


	//   ....[32]....
        /*0380*/ 	.word	0xffffffff


	//   ....[33]....
        /*0384*/ 	.word	0xffffffff


	//   ....[34]....
        /*0388*/ 	.word	0xffffffff


	//   ....[35]....
        /*038c*/ 	.word	0xffffffff


	//   ....[36]....
        /*0390*/ 	.word	0xffffffff


	//   ....[37]....
        /*0394*/ 	.word	0xffffffff


	//   ....[38]....
        /*0398*/ 	.word	0xffffffff


	//   ....[39]....
        /*039c*/ 	.word	0xffffffff


	//   ....[40]....
        /*03a0*/ 	.word	0xffffffff


	//   ....[41]....
        /*03a4*/ 	.word	0xffffffff


	//   ....[42]....
        /*03a8*/ 	.word	0xffffffff


	//   ....[43]....
        /*03ac*/ 	.word	0xffffffff


	//   ....[44]....
        /*03b0*/ 	.word	0xffffffff


	//   ....[45]....
        /*03b4*/ 	.word	0xffffffff


	//   ....[46]....
        /*03b8*/ 	.word	0xffffffff


	//   ....[47]....
        /*03bc*/ 	.word	0xffffffff


	//   ....[48]....
        /*03c0*/ 	.word	0xffffffff


	//   ....[49]....
        /*03c4*/ 	.word	0xffffffff


	//   ....[50]....
        /*03c8*/ 	.word	0xffffffff


	//   ....[51]....
        /*03cc*/ 	.word	0xffffffff


	//   ....[52]....
        /*03d0*/ 	.word	0xffffffff


	//   ....[53]....
        /*03d4*/ 	.word	0xffffffff


	//   ....[54]....
        /*03d8*/ 	.word	0xffffffff


	//   ....[55]....
        /*03dc*/ 	.word	0xffffffff


	//   ....[56]....
        /*03e0*/ 	.word	0xffffffff


	//   ....[57]....
        /*03e4*/ 	.word	0xffffffff


	//   ....[58]....
        /*03e8*/ 	.word	0xffffffff


	//   ....[59]....
        /*03ec*/ 	.word	0xffffffff


	//   ....[60]....
        /*03f0*/ 	.word	0xffffffff


	//   ....[61]....
        /*03f4*/ 	.word	0xffffffff


	//   ....[62]....
        /*03f8*/ 	.word	0xffffffff


	//   ....[63]....
        /*03fc*/ 	.word	0xffffffff


	//   ....[64]....
        /*0400*/ 	.word	0xffffffff


	//   ....[65]....
        /*0404*/ 	.word	0xffffffff


	//   ....[66]....
        /*0408*/ 	.word	0xffffffff


	//   ....[67]....
        /*040c*/ 	.word	0xffffffff


	//   ....[68]....
        /*0410*/ 	.word	0xffffffff


	//   ....[69]....
        /*0414*/ 	.word	0xffffffff


	//   ....[70]....
        /*0418*/ 	.word	0xffffffff


	//   ....[71]....
        /*041c*/ 	.word	0xffffffff


	//   ....[72]....
        /*0420*/ 	.word	0xffffffff


	//   ....[73]....
        /*0424*/ 	.word	0xffffffff


	//   ....[74]....
        /*0428*/ 	.word	0xffffffff


	//   ....[75]....
        /*042c*/ 	.word	0xffffffff


	//   ....[76]....
        /*0430*/ 	.word	0xffffffff


	//   ....[77]....
        /*0434*/ 	.word	0xffffffff


	//   ....[78]....
        /*0438*/ 	.word	0xffffffff


	//   ....[79]....
        /*043c*/ 	.word	0xffffffff


	//   ....[80]....
        /*0440*/ 	.word	0xffffffff


	//   ....[81]....
        /*0444*/ 	.word	0xffffffff


	//   ....[82]....
        /*0448*/ 	.word	0xffffffff


	//   ....[83]....
        /*044c*/ 	.word	0xffffffff


	//   ....[84]....
        /*0450*/ 	.word	0xffffffff


	//   ....[85]....
        /*0454*/ 	.word	0xffffffff


	//   ....[86]....
        /*0458*/ 	.word	0xffffffff


	//   ....[87]....
        /*045c*/ 	.word	0xffffffff


	//   ....[88]....
        /*0460*/ 	.word	0xffffffff


	//   ....[89]....
        /*0464*/ 	.word	0xffffffff


	//   ....[90]....
        /*0468*/ 	.word	0xffffffff


	//   ....[91]....
        /*046c*/ 	.word	0xffffffff


	//   ....[92]....
        /*0470*/ 	.word	0xffffffff


	//   ....[93]....
        /*0474*/ 	.word	0xffffffff


	//   ....[94]....
        /*0478*/ 	.word	0xffffffff


	//   ....[95]....
        /*047c*/ 	.word	0xffffffff


	//   ....[96]....
        /*0480*/ 	.word	0xffffffff


	//   ....[97]....
        /*0484*/ 	.word	0xffffffff


	//   ....[98]....
        /*0488*/ 	.word	0xffffffff


	//   ....[99]....
        /*048c*/ 	.word	0xffffffff


	//   ....[100]....
        /*0490*/ 	.word	0xffffffff


	//   ....[101]....
        /*0494*/ 	.word	0xffffffff


	//   ....[102]....
        /*0498*/ 	.word	0xffffffff


	//   ....[103]....
        /*049c*/ 	.word	0xffffffff


	//   ....[104]....
        /*04a0*/ 	.word	0xffffffff


	//   ....[105]....
        /*04a4*/ 	.word	0xffffffff


	//   ....[106]....
        /*04a8*/ 	.word	0xffffffff


	//   ....[107]....
        /*04ac*/ 	.word	0xffffffff


	//   ....[108]....
        /*04b0*/ 	.word	0xffffffff


	//   ....[109]....
        /*04b4*/ 	.word	0xffffffff


	//   ....[110]....
        /*04b8*/ 	.word	0xffffffff


	//   ....[111]....
        /*04bc*/ 	.word	0xffffffff


	//   ....[112]....
        /*04c0*/ 	.word	0xffffffff


	//   ....[113]....
        /*04c4*/ 	.word	0xffffffff


	//   ....[114]....
        /*04c8*/ 	.word	0xffffffff


	//   ....[115]....
        /*04cc*/ 	.word	0xffffffff


	//   ....[116]....
        /*04d0*/ 	.word	0xffffffff


	//   ....[117]....
        /*04d4*/ 	.word	0xffffffff


	//   ....[118]....
        /*04d8*/ 	.word	0xffffffff


	//   ....[119]....
        /*04dc*/ 	.word	0xffffffff


	//   ....[120]....
        /*04e0*/ 	.word	0xffffffff


	//   ....[121]....
        /*04e4*/ 	.word	0xffffffff


	//   ....[122]....
        /*04e8*/ 	.word	0xffffffff


	//   ....[123]....
        /*04ec*/ 	.word	0xffffffff


	//   ....[124]....
        /*04f0*/ 	.word	0xffffffff


	//   ....[125]....
        /*04f4*/ 	.word	0xffffffff


	//   ....[126]....
        /*04f8*/ 	.word	0xffffffff


	//   ....[127]....
        /*04fc*/ 	.word	0xffffffff


	//   ....[128]....
        /*0500*/ 	.word	0xffffffff


	//   ....[129]....
        /*0504*/ 	.word	0xffffffff


	//   ....[130]....
        /*0508*/ 	.word	0xffffffff


	//   ....[131]....
        /*050c*/ 	.word	0xffffffff


	//   ....[132]....
        /*0510*/ 	.word	0xffffffff


	//   ....[133]....
        /*0514*/ 	.word	0xffffffff


	//   ....[134]....
        /*0518*/ 	.word	0xffffffff


	//   ....[135]....
        /*051c*/ 	.word	0xffffffff


	//   ....[136]....
        /*0520*/ 	.word	0xffffffff


	//   ....[137]....
        /*0524*/ 	.word	0xffffffff


	//   ....[138]....
        /*0528*/ 	.word	0xffffffff


	//----- nvinfo : EIATTR_COOP_GROUP_INSTR_OFFSETS
	.align		4
.L_616:
        /*052c*/ 	.byte	0x04, 0x28
        /*052e*/ 	.short	(.L_618 - .L_617)


	//   ....[0]....
.L_617:
        /*0530*/ 	.word	0x00000060


	//   ....[1]....
        /*0534*/ 	.word	0x00001440


	//   ....[2]....
        /*0538*/ 	.word	0x00001470


	//   ....[3]....
        /*053c*/ 	.word	0x00001630


	//   ....[4]....
        /*0540*/ 	.word	0x00001660


	//   ....[5]....
        /*0544*/ 	.word	0x00001730


	//   ....[6]....
        /*0548*/ 	.word	0x00001760


	//   ....[7]....
        /*054c*/ 	.word	0x00001830


	//   ....[8]....
        /*0550*/ 	.word	0x00001860


	//   ....[9]....
        /*0554*/ 	.word	0x00001930


	//   ....[10]....
        /*0558*/ 	.word	0x00001960


	//   ....[11]....
        /*055c*/ 	.word	0x00001a30


	//   ....[12]....
        /*0560*/ 	.word	0x00001a60


	//   ....[13]....
        /*0564*/ 	.word	0x00001b30


	//   ....[14]....
        /*0568*/ 	.word	0x00001b60


	//   ....[15]....
        /*056c*/ 	.word	0x00001c40


	//   ....[16]....
        /*0570*/ 	.word	0x00001c90


	//   ....[17]....
        /*0574*/ 	.word	0x00002190


	//   ....[18]....
        /*0578*/ 	.word	0x000021b0


	//   ....[19]....
        /*057c*/ 	.word	0x000021d0


	//   ....[20]....
        /*0580*/ 	.word	0x000021e0


	//   ....[21]....
        /*0584*/ 	.word	0x000021f0


	//   ....[22]....
        /*0588*/ 	.word	0x00002200


	//   ....[23]....
        /*058c*/ 	.word	0x00002670


	//   ....[24]....
        /*0590*/ 	.word	0x000026a0


	//   ....[25]....
        /*0594*/ 	.word	0x000026e0


	//   ....[26]....
        /*0598*/ 	.word	0x00002710


	//   ....[27]....
        /*059c*/ 	.word	0x00002730


	//   ....[28]....
        /*05a0*/ 	.word	0x00002740


	//   ....[29]....
        /*05a4*/ 	.word	0x00003350


	//   ....[30]....
        /*05a8*/ 	.word	0x00003370


	//   ....[31]....
        /*05ac*/ 	.word	0x00003380


	//   ....[32]....
        /*05b0*/ 	.word	0x00003390


	//   ....[33]....
        /*05b4*/ 	.word	0x000033a0


	//   ....[34]....
        /*05b8*/ 	.word	0x000033b0


	//   ....[35]....
        /*05bc*/ 	.word	0x00003790


	//   ....[36]....
        /*05c0*/ 	.word	0x000039e0


	//   ....[37]....
        /*05c4*/ 	.word	0x00003bb0


	//   ....[38]....
        /*05c8*/ 	.word	0x000041a0


	//   ....[39]....
        /*05cc*/ 	.word	0x00004d30


	//   ....[40]....
        /*05d0*/ 	.word	0x00004d70


	//   ....[41]....
        /*05d4*/ 	.word	0x00004ef0


	//   ....[42]....
        /*05d8*/ 	.word	0x00004f20


	//   ....[43]....
        /*05dc*/ 	.word	0x00005360


	//   ....[44]....
        /*05e0*/ 	.word	0x00005460


	//   ....[45]....
        /*05e4*/ 	.word	0x000054f0


	//   ....[46]....
        /*05e8*/ 	.word	0x00005600


	//   ....[47]....
        /*05ec*/ 	.word	0x00007760


	//   ....[48]....
        /*05f0*/ 	.word	0x00007770


	//   ....[49]....
        /*05f4*/ 	.word	0x00007780


	//   ....[50]....
        /*05f8*/ 	.word	0x00007790


	//   ....[51]....
        /*05fc*/ 	.word	0x000077a0


	//   ....[52]....
        /*0600*/ 	.word	0x000077b0


	//   ....[53]....
        /*0604*/ 	.word	0x00008310


	//   ....[54]....
        /*0608*/ 	.word	0x00008320


	//   ....[55]....
        /*060c*/ 	.word	0x00008330


	//   ....[56]....
        /*0610*/ 	.word	0x00008340


	//   ....[57]....
        /*0614*/ 	.word	0x00008350


	//   ....[58]....
        /*0618*/ 	.word	0x00008360


	//   ....[59]....
        /*061c*/ 	.word	0x00008580


	//   ....[60]....
        /*0620*/ 	.word	0x000087b0


	//   ....[61]....
        /*0624*/ 	.word	0x000089b0


	//   ....[62]....
        /*0628*/ 	.word	0x000092b0


	//   ....[63]....
        /*062c*/ 	.word	0x00009b10


	//   ....[64]....
        /*0630*/ 	.word	0x00009b70


	//   ....[65]....
        /*0634*/ 	.word	0x00009c90


	//   ....[66]....
        /*0638*/ 	.word	0x00009d00


	//   ....[67]....
        /*063c*/ 	.word	0x00009e40


	//   ....[68]....
        /*0640*/ 	.word	0x00009f70


	//   ....[69]....
        /*0644*/ 	.word	0x0000a2f0


	//   ....[70]....
        /*0648*/ 	.word	0x0000a370


	//   ....[71]....
        /*064c*/ 	.word	0x0000c770


	//   ....[72]....
        /*0650*/ 	.word	0x0000c780


	//   ....[73]....
        /*0654*/ 	.word	0x0000c790


	//   ....[74]....
        /*0658*/ 	.word	0x0000c7a0


	//   ....[75]....
        /*065c*/ 	.word	0x0000c7b0


	//   ....[76]....
        /*0660*/ 	.word	0x0000c7c0


	//   ....[77]....
        /*0664*/ 	.word	0x0000d320


	//   ....[78]....
        /*0668*/ 	.word	0x0000d330


	//   ....[79]....
        /*066c*/ 	.word	0x0000d340


	//   ....[80]....
        /*0670*/ 	.word	0x0000d350


	//   ....[81]....
        /*0674*/ 	.word	0x0000d360


	//   ....[82]....
        /*0678*/ 	.word	0x0000d370


	//   ....[83]....
        /*067c*/ 	.word	0x0000d6c0


	//   ....[84]....
        /*0680*/ 	.word	0x0000d780


	//   ....[85]....
        /*0684*/ 	.word	0x0000d7a0


	//   ....[86]....
        /*0688*/ 	.word	0x0000d7e0


	//   ....[87]....
        /*068c*/ 	.word	0x0000d830


	//   ....[88]....
        /*0690*/ 	.word	0x0000d870


	//   ....[89]....
        /*0694*/ 	.word	0x0000d930


	//   ....[90]....
        /*0698*/ 	.word	0x0000dce0


	//   ....[91]....
        /*069c*/ 	.word	0x0000f710


	//   ....[92]....
        /*06a0*/ 	.word	0x0000f720


	//   ....[93]....
        /*06a4*/ 	.word	0x0000f730


	//   ....[94]....
        /*06a8*/ 	.word	0x0000f740


	//   ....[95]....
        /*06ac*/ 	.word	0x0000f790


	//   ....[96]....
        /*06b0*/ 	.word	0x0000f8f0


	//   ....[97]....
        /*06b4*/ 	.word	0x00010310


	//   ....[98]....
        /*06b8*/ 	.word	0x00010320


	//   ....[99]....
        /*06bc*/ 	.word	0x00010330


	//   ....[100]....
        /*06c0*/ 	.word	0x00010340


	//   ....[101]....
        /*06c4*/ 	.word	0x00010350


	//   ....[102]....
        /*06c8*/ 	.word	0x00010360


	//   ....[103]....
        /*06cc*/ 	.word	0x00010580


	//   ....[104]....
        /*06d0*/ 	.word	0x00010790


	//   ....[105]....
        /*06d4*/ 	.word	0x00010b00


	//   ....[106]....
        /*06d8*/ 	.word	0x00011430


	//   ....[107]....
        /*06dc*/ 	.word	0x00011be0


	//   ....[108]....
        /*06e0*/ 	.word	0x00011c30


	//   ....[109]....
        /*06e4*/ 	.word	0x00011d50


	//   ....[110]....
        /*06e8*/ 	.word	0x00011da0


	//   ....[111]....
        /*06ec*/ 	.word	0x00011e10


	//   ....[112]....
        /*06f0*/ 	.word	0x00011ff0


	//   ....[113]....
        /*06f4*/ 	.word	0x00012410


	//   ....[114]....
        /*06f8*/ 	.word	0x00012490


	//   ....[115]....
        /*06fc*/ 	.word	0x00014090


	//   ....[116]....
        /*0700*/ 	.word	0x000140a0


	//   ....[117]....
        /*0704*/ 	.word	0x000140b0


	//   ....[118]....
        /*0708*/ 	.word	0x000140c0


	//   ....[119]....
        /*070c*/ 	.word	0x000140f0


	//   ....[120]....
        /*0710*/ 	.word	0x00014110


	//   ....[121]....
        /*0714*/ 	.word	0x00014130


	//   ....[122]....
        /*0718*/ 	.word	0x00014140


	//   ....[123]....
        /*071c*/ 	.word	0x000151c0


	//   ....[124]....
        /*0720*/ 	.word	0x000151f0


	//   ....[125]....
        /*0724*/ 	.word	0x00015220


	//   ....[126]....
        /*0728*/ 	.word	0x00015250


	//   ....[127]....
        /*072c*/ 	.word	0x00015290


	//   ....[128]....
        /*0730*/ 	.word	0x000152c0


	//   ....[129]....
        /*0734*/ 	.word	0x000152e0


	//   ....[130]....
        /*0738*/ 	.word	0x000152f0


	//   ....[131]....
        /*073c*/ 	.word	0x00015310


	//   ....[132]....
        /*0740*/ 	.word	0x00015320


	//   ....[133]....
        /*0744*/ 	.word	0x000159d0


	//   ....[134]....
        /*0748*/ 	.word	0x000159f0


	//   ....[135]....
        /*074c*/ 	.word	0x00015ff0


	//   ....[136]....
        /*0750*/ 	.word	0x00016010


	//   ....[137]....
        /*0754*/ 	.word	0x00016610


	//   ....[138]....
        /*0758*/ 	.word	0x00016620


	//----- nvinfo : EIATTR_EXIT_INSTR_OFFSETS
	.align		4
.L_618:
        /*075c*/ 	.byte	0x04, 0x1c
        /*075e*/ 	.short	(.L_620 - .L_619)


	//   ....[0]....
.L_619:
        /*0760*/ 	.word	0x000001c0


	//   ....[1]....
        /*0764*/ 	.word	0x00016630


	//   ....[2]....
        /*0768*/ 	.word	0x00016bd0


	//   ....[3]....
        /*076c*/ 	.word	0x00016c20


	//   ....[4]....
        /*0770*/ 	.word	0x00016c50


	//   ....[5]....
        /*0774*/ 	.word	0x00016cb0


	//   ....[6]....
        /*0778*/ 	.word	0x00016f40


	//----- nvinfo : EIATTR_CTAIDZ_USED
	.align		4
.L_620:
        /*077c*/ 	.byte	0x01, 0x04
	.zero		2


	//----- nvinfo : EIATTR_MAX_THREADS
	.align		4
        /*0780*/ 	.byte	0x04, 0x05
        /*0782*/ 	.short	(.L_622 - .L_621)
.L_621:
        /*0784*/ 	.word	0x00000080
        /*0788*/ 	.word	0x00000001
        /*078c*/ 	.word	0x00000001


	//----- nvinfo : EIATTR_CRS_STACK_SIZE
	.align		4
.L_622:
        /*0790*/ 	.byte	0x04, 0x1e
        /*0792*/ 	.short	(.L_624 - .L_623)
.L_623:
        /*0794*/ 	.word	0x00000000
.L_624:


//--------------------- .nv.info._ZN7cutlass13device_kernelIN5flash19enable_sm80_to_sm89INS1_16FlashAttnFwdSm80INS1_25CollectiveMainloopFwdSm80ILi8ELi1ELb1EN4cute5tupleIJNS5_1CILi128EEENS7_ILi96EEES8_EEELi128ENS_10bfloat16_tEfNS_4arch4Sm80ELb0ELb1ELb0ELb1ELb1ELb0ELb1ELb1EEENS1_21CollectiveEpilogueFwdINS6_IJS8_S8_S9_EEENS6_IJNS7_ILi1EEESH_SH_EEESB_SD_Li256ELb1ELb1ELb1ELb0EEENS1_36VarlenDynamicPersistentTileSchedulerILi128ELi96ELi256ELi256ELb1ELb1ELb0ELb1ELb0ELb1EEEEEEEEEvNT_6ParamsE --------------------------
	.section	.nv.info._ZN7cutlass13device_kernelIN5flash19enable_sm80_to_sm89INS1_16FlashAttnFwdSm80INS1_25CollectiveMainloopFwdSm80ILi8ELi1ELb1EN4cute5tupleIJNS5_1CILi128EEENS7_ILi96EEES8_EEELi128ENS_10bfloat16_tEfNS_4arch4Sm80ELb0ELb1ELb0ELb1ELb1ELb0ELb1ELb1EEENS1_21CollectiveEpilogueFwdINS6_IJS8_S8_S9_EEENS6_IJNS7_ILi1EEESH_SH_EEESB_SD_Li256ELb1ELb1ELb1ELb0EEENS1_36VarlenDynamicPersistentTileSchedulerILi128ELi96ELi256ELi256ELb1ELb1ELb0ELb1ELb0ELb1EEEEEEEEEvNT_6ParamsE,"",@"SHT_CUDA_INFO"
	.sectionflags	@""
	.align	4


	//----- nvinfo : EIATTR_CUDA_API_VERSION
	.align		4
        /*0000*/ 	.byte	0x04, 0x37
        /*0002*/ 	.short	(.L_626 - .L_625)
.L_625:
        /*0004*/ 	.word	0x00000082


	//----- nvinfo : EIATTR_SW2861232_WAR
	.align		4
.L_626:
        /*0008*/ 	.byte	0x01, 0x35
	.zero		2


	//----- nvinfo : EIATTR_PARAM_CBANK
	.align		4
        /*000c*/ 	.byte	0x04, 0x0a
        /*000e*/ 	.short	(.L_628 - .L_627)
	.align		4
.L_627:
        /*0010*/ 	.word	index@(.nv.constant0._ZN7cutlass13device_kernelIN5flash19enable_sm80_to_sm89INS1_16FlashAttnFwdSm80INS1_25CollectiveMainloopFwdSm80ILi8ELi1ELb1EN4cute5tupleIJNS5_1CILi128EEENS7_ILi96EEES8_EEELi128ENS_10bfloat16_tEfNS_4arch4Sm80ELb0ELb1ELb0ELb1ELb1ELb0ELb1ELb1EEENS1_21CollectiveEpilogueFwdINS6_IJS8_S8_S9_EEENS6_IJNS7_ILi1EEESH_SH_EEESB_SD_Li256ELb1ELb1ELb1ELb0EEENS1_36VarlenDynamicPersistentTileSchedulerILi128ELi96ELi256ELi256ELb1ELb1ELb0ELb1ELb0ELb1EEEEEEEEEvNT_6ParamsE)
        /*0014*/ 	.short	0x0160
        /*0016*/ 	.short	0x0438


	//----- nvinfo : EIATTR_CBANK_PARAM_SIZE
	.align		4
.L_628:
        /*0018*/ 	.byte	0x03, 0x19
        /*001a*/ 	.short	0x0438


	//----- nvinfo : EIATTR_KPARAM_INFO
	.align		4
        /*001c*/ 	.byte	0x04, 0x17
        /*001e*/ 	.short	(.L_630 - .L_629)
.L_629:
        /*0020*/ 	.word	0x00000000
        /*0024*/ 	.short	0x0000
        /*0026*/ 	.short	0x0000
        /*0028*/ 	.byte	0x00, 0xf0, 0xe1, 0x10


	//----- nvinfo : EIATTR_MAXREG_COUNT
	.align		4
.L_630:
        /*002c*/ 	.byte	0x03, 0x1b
        /*002e*/ 	.short	0x00ff


	//----- nvinfo : EIATTR_NUM_BARRIERS
	.align		4
        /*0030*/ 	.byte	0x02, 0x4c
        /*0032*/ 	.byte	0x06
	.zero		1


	//----- nvinfo : EIATTR_ANNOTATIONS
	.align		4
        /*0034*/ 	.byte	0x04, 0x55
        /*0036*/ 	.short	(.L_632 - .L_631)


	//   ....[0]....
.L_631:
        /* <DEDUP_REMOVED lines=11> */


	//----- nvinfo : EIATTR_MERCURY_ISA_VERSION
	.align		4
.L_632:
        /*00d8*/ 	.byte	0x03, 0x5f
        /*00da*/ 	.short	0x0000


	//----- nvinfo : EIATTR_INT_WARP_WIDE_INSTR_OFFSETS
	.align		4
        /*00dc*/ 	.byte	0x04, 0x31
        /*00de*/ 	.short	(.L_634 - .L_633)


	//   ....[0]....
.L_633:
        /*00e0*/ 	.word	0x000127c0


	//   ....[1]....
        /*00e4*/ 	.word	0x00012840


	//----- nvinfo : EIATTR_COOP_GROUP_MASK_REGIDS
	.align		4
.L_634:
        /*00e8*/ 	.byte	0x04, 0x29
        /*00ea*/ 	.short	(.L_636 - .L_635)


	//   ....[0]....
.L_635:
        /*00ec*/ 	.word	0xffffffff


	//   ....[1]....
        /*00f0*/ 	.word	0xffffffff


	//   ....[2]....
        /*00f4*/ 	.word	0xffffffff


	//   ....[3]....
        /*00f8*/ 	.word	0xffffffff


	//   ....[4]....
        /*00fc*/ 	.word	0xffffffff


	//   ....[5]....
        /*0100*/ 	.word	0xffffffff


	//   ....[6]....
        /*0104*/ 	.word	0xffffffff


	//   ....[7]....
        /*0108*/ 	.word	0xffffffff


	//   ....[8]....
        /*010c*/ 	.word	0xffffffff


	//   ....[9]....
        /*0110*/ 	.word	0xffffffff


	//   ....[10]....
        /*0114*/ 	.word	0xffffffff


	//   ....[11]....
        /*0118*/ 	.word	0xffffffff


	//   ....[12]....
        /*011c*/ 	.word	0xffffffff


	//   ....[13]....
        /*0120*/ 	.word	0xffffffff


	//   ....[14]....
        /*0124*/ 	.word	0xffffffff


	//   ....[15]....
        /*0128*/ 	.word	0xffffffff


	//   ....[16]....
        /*012c*/ 	.word	0xffffffff


	//   ....[17]....
        /*0130*/ 	.word	0xffffffff


	//   ....[18]....
        /*0134*/ 	.word	0xffffffff


	//   ....[19]....
        /*0138*/ 	.word	0xffffffff


	//   ....[20]....
        /*013c*/ 	.word	0xffffffff


	//   ....[21]....
        /*0140*/ 	.word	0xffffffff


	//   ....[22]....
        /*0144*/ 	.word	0xffffffff


	//   ....[23]....
        /*0148*/ 	.word	0xffffffff


	//   ....[24]....
        /*014c*/ 	.word	0xffffffff


	//   ....[25]....
        /*0150*/ 	.word	0xffffffff


	//   ....[26]....
        /*0154*/ 	.word	0xffffffff


	//   ....[27]....
        /*0158*/ 	.word	0xffffffff


	//   ....[28]....
        /*015c*/ 	.word	0xffffffff


	//   ....[29]....
        /*0160*/ 	.word	0xffffffff


	//   ....[30]....
        /*0164*/ 	.word	0xffffffff


	//   ....[31]....
        /*0168*/ 	.word	0xffffffff


	//   ....[32]....
        /*016c*/ 	.word	0xffffffff


	//   ....[33]....
        /*0170*/ 	.word	0xffffffff


	//   ....[34]....
        /*0174*/ 	.word	0xffffffff


	//   ....[35]....
        /*0178*/ 	.word	0xffffffff


	//   ....[36]....
        /*017c*/ 	.word	0xffffffff


	//   ....[37]....
        /*0180*/ 	.word	0xffffffff


	//   ....[38]....
        /*0184*/ 	.word	0xffffffff


	//   ....[39]....
        /*0188*/ 	.word	0xffffffff


	//   ....[40]....
        /*018c*/ 	.word	0xffffffff


	//   ....[41]....
        /*0190*/ 	.word	0xffffffff


	//   ....[42]....
        /*0194*/ 	.word	0xffffffff


	//   ....[43]....
        /*0198*/ 	.word	0xffffffff


	//   ....[44]....
        /*019c*/ 	.word	0xffffffff


	//   ....[45]....
        /*01a0*/ 	.word	0xffffffff


	//   ....[46]....
        /*01a4*/ 	.word	0xffffffff


	//   ....[47]....
        /*01a8*/ 	.word	0xffffffff


	//   ....[48]....
        /*01ac*/ 	.word	0xffffffff


	//   ....[49]....
        /*01b0*/ 	.word	0xffffffff


	//   ....[50]....
        /*01b4*/ 	.word	0xffffffff


	//   ....[51]....
        /*01b8*/ 	.word	0xffffffff


	//   ....[52]....
        /*01bc*/ 	.word	0xffffffff


	//   ....[53]....
        /*01c0*/ 	.word	0xffffffff


	//   ....[54]....
        /*01c4*/ 	.word	0xffffffff


	//   ....[55]....
        /*01c8*/ 	.word	0xffffffff


	//   ....[56]....
        /*01cc*/ 	.word	0xffffffff


	//   ....[57]....
        /*01d0*/ 	.word	0xffffffff


	//   ....[58]....
        /*01d4*/ 	.word	0xffffffff


	//   ....[59]....
        /*01d8*/ 	.word	0xffffffff


	//   ....[60]....
        /*01dc*/ 	.word	0xffffffff


	//   ....[61]....
        /*01e0*/ 	.word	0xffffffff


	//   ....[62]....
        /*01e4*/ 	.word	0xffffffff


	//   ....[63]....
        /*01e8*/ 	.word	0xffffffff


	//   ....[64]....
        /*01ec*/ 	.word	0xffffffff


	//   ....[65]....
        /*01f0*/ 	.word	0xffffffff


	//   ....[66]....
        /*01f4*/ 	.word	0xffffffff


	//   ....[67]....
        /*01f8*/ 	.word	0xffffffff


	//   ....[68]....
        /*01fc*/ 	.word	0xffffffff


	//   ....[69]....
        /*0200*/ 	.word	0xffffffff


	//   ....[70]....
        /*0204*/ 	.word	0xffffffff


	//   ....[71]....
        /*0208*/ 	.word	0xffffffff


	//   ....[72]....
        /*020c*/ 	.word	0xffffffff


	//   ....[73]....
        /*0210*/ 	.word	0xffffffff


	//   ....[74]....
        /*0214*/ 	.word	0xffffffff


	//   ....[75]....
        /*0218*/ 	.word	0xffffffff


	//   ....[76]....
        /*021c*/ 	.word	0xffffffff


	//   ....[77]....
        /*0220*/ 	.word	0xffffffff


	//   ....[78]....
        /*0224*/ 	.word	0xffffffff


	//   ....[79]....
        /*0228*/ 	.word	0xffffffff


	//   ....[80]....
        /*022c*/ 	.word	0xffffffff


	//   ....[81]....
        /*0230*/ 	.word	0xffffffff


	//   ....[82]....
        /*0234*/ 	.word	0xffffffff


	//   ....[83]....
        /*0238*/ 	.word	0xffffffff


	//   ....[84]....
        /*023c*/ 	.word	0xffffffff


	//   ....[85]....
        /*0240*/ 	.word	0xffffffff


	//   ....[86]....
        /*0244*/ 	.word	0xffffffff


	//   ....[87]....
        /*0248*/ 	.word	0xffffffff


	//   ....[88]....
        /*024c*/ 	.word	0xffffffff


	//   ....[89]....
        /*0250*/ 	.word	0xffffffff


	//   ....[90]....
        /*0254*/ 	.word	0xffffffff


	//   ....[91]....
        /*0258*/ 	.word	0xffffffff


	//   ....[92]....
        /*025c*/ 	.word	0xffffffff


	//   ....[93]....
        /*0260*/ 	.word	0xffffffff


	//   ....[94]....
        /*0264*/ 	.word	0xffffffff


	//   ....[95]....
        /*0268*/ 	.word	0xffffffff


	//   ....[96]....
        /*026c*/ 	.word	0xffffffff


	//   ....[97]....
        /*0270*/ 	.word	0xffffffff


	//   ....[98]....
        /*0274*/ 	.word	0xffffffff


	//   ....[99]....
        /*0278*/ 	.word	0xffffffff


	//   ....[100]....
        /*027c*/ 	.word	0xffffffff


	//   ....[101]....
        /*0280*/ 	.word	0xffffffff


	//   ....[102]....
        /*0284*/ 	.word	0xffffffff


	//   ....[103]....
        /*0288*/ 	.word	0xffffffff


	//   ....[104]....
        /*028c*/ 	.word	0xffffffff


	//   ....[105]....
        /*0290*/ 	.word	0xffffffff


	//   ....[106]....
        /*0294*/ 	.word	0xffffffff


	//   ....[107]....
        /*0298*/ 	.word	0xffffffff


	//   ....[108]....
        /*029c*/ 	.word	0xffffffff


	//   ....[109]....
        /*02a0*/ 	.word	0xffffffff


	//   ....[110]....
        /*02a4*/ 	.word	0xffffffff


	//   ....[111]....
        /*02a8*/ 	.word	0xffffffff


	//   ....[112]....
        /*02ac*/ 	.word	0xffffffff


	//   ....[113]....
        /*02b0*/ 	.word	0xffffffff


	//   ....[114]....
        /*02b4*/ 	.word	0xffffffff


	//   ....[115]....
        /*02b8*/ 	.word	0xffffffff


	//   ....[116]....
        /*02bc*/ 	.word	0xffffffff


	//   ....[117]....
        /*02c0*/ 	.word	0xffffffff


	//   ....[118]....
        /*02c4*/ 	.word	0xffffffff


	//   ....[119]....
        /*02c8*/ 	.word	0xffffffff


	//   ....[120]....
        /*02cc*/ 	.word	0xffffffff


	//   ....[121]....
        /*02d0*/ 	.word	0xffffffff


	//   ....[122]....
        /*02d4*/ 	.word	0xffffffff


	//   ....[123]....
        /*02d8*/ 	.word	0xffffffff


	//   ....[124]....
        /*02dc*/ 	.word	0xffffffff


	//   ....[125]....
        /*02e0*/ 	.word	0xffffffff


	//   ....[126]....
        /*02e4*/ 	.word	0xffffffff


	//   ....[127]....
        /*02e8*/ 	.word	0xffffffff


	//   ....[128]....
        /*02ec*/ 	.word	0xffffffff


	//   ....[129]....
        /*02f0*/ 	.word	0xffffffff


	//   ....[130]....
        /*02f4*/ 	.word	0xffffffff


	//   ....[131]....
        /*02f8*/ 	.word	0xffffffff


	//   ....[132]....
        /*02fc*/ 	.word	0xffffffff


	//   ....[133]....
        /*0300*/ 	.word	0xffffffff


	//   ....[134]....
        /*0304*/ 	.word	0xffffffff


	//   ....[135]....
        /*0308*/ 	.word	0xffffffff


	//   ....[136]....
        /*030c*/ 	.word	0xffffffff


	//   ....[137]....
        /*0310*/ 	.word	0xffffffff


	//   ....[138]....
        /*0314*/ 	.word	0xffffffff


	//   ....[139]....
        /*0318*/ 	.word	0xffffffff


	//   ....[140]....
        /*031c*/ 	.word	0xffffffff


	//   ....[141]....
        /*0320*/ 	.word	0xffffffff


	//   ....[142]....
        /*0324*/ 	.word	0xffffffff


	//   ....[143]....
        /*0328*/ 	.word	0xffffffff


	//   ....[144]....
        /*032c*/ 	.word	0xffffffff


	//   ....[145]....
        /*0330*/ 	.word	0xffffffff


	//   ....[146]....
        /*0334*/ 	.word	0xffffffff


	//   ....[147]....
        /*0338*/ 	.word	0xffffffff


	//   ....[148]....
        /*033c*/ 	.word	0xffffffff


	//   ....[149]....
        /*0340*/ 	.word	0xffffffff


	//   ....[150]....
        /*0344*/ 	.word	0xffffffff


	//   ....[151]....
        /*0348*/ 	.word	0xffffffff


	//   ....[152]....
        /*034c*/ 	.word	0xffffffff


	//   ....[153]....
        /*0350*/ 	.word	0xffffffff


	//   ....[154]....
        /*0354*/ 	.word	0xffffffff


	//   ....[155]....
        /*0358*/ 	.word	0xffffffff


	//   ....[156]....
        /*035c*/ 	.word	0xffffffff


	//   ....[157]....
        /*0360*/ 	.word	0xffffffff


	//   ....[158]....
        /*0364*/ 	.word	0xffffffff


	//   ....[159]....
        /*0368*/ 	.word	0xffffffff


	//   ....[160]....
        /*036c*/ 	.word	0xffffffff


	//   ....[161]....
        /*0370*/ 	.word	0xffffffff


	//   ....[162]....
        /*0374*/ 	.word	0xffffffff


	//   ....[163]....
        /*0378*/ 	.word	0xffffffff


	//   ....[164]....
        /*037c*/ 	.word	0xffffffff


	//   ....[165]....
        /*0380*/ 	.word	0xffffffff


	//   ....[166]....
        /*0384*/ 	.word	0xffffffff


	//   ....[167]....
        /*0388*/ 	.word	0xffffffff


	//   ....[168]....
        /*038c*/ 	.word	0xffffffff


	//   ....[169]....
        /*0390*/ 	.word	0xffffffff


	//   ....[170]....
        /*0394*/ 	.word	0xffffffff


	//   ....[171]....
        /*0398*/ 	.word	0xffffffff


	//   ....[172]....
        /*039c*/ 	.word	0xffffffff


	//   ....[173]....
        /*03a0*/ 	.word	0xffffffff


	//   ....[174]....
        /*03a4*/ 	.word	0xffffffff


	//   ....[175]....
        /*03a8*/ 	.word	0xffffffff


	//   ....[176]....
        /*03ac*/ 	.word	0xffffffff


	//   ....[177]....
        /*03b0*/ 	.word	0xffffffff


	//   ....[178]....
        /*03b4*/ 	.word	0xffffffff


	//   ....[179]....
        /*03b8*/ 	.word	0xffffffff


	//   ....[180]....
        /*03bc*/ 	.word	0xffffffff


	//   ....[181]....
        /*03c0*/ 	.word	0xffffffff


	//   ....[182]....
        /*03c4*/ 	.word	0xffffffff


	//   ....[183]....
        /*03c8*/ 	.word	0xffffffff


	//   ....[184]....
        /*03cc*/ 	.word	0xffffffff


	//   ....[185]....
        /*03d0*/ 	.word	0xffffffff


	//   ....[186]....
        /*03d4*/ 	.word	0xffffffff


	//   ....[187]....
        /*03d8*/ 	.word	0xffffffff


	//   ....[188]....
        /*03dc*/ 	.word	0xffffffff


	//   ....[189]....
        /*03e0*/ 	.word	0xffffffff


	//   ....[190]....
        /*03e4*/ 	.word	0xffffffff


	//   ....[191]....
        /*03e8*/ 	.word	0xffffffff


	//   ....[192]....
        /*03ec*/ 	.word	0xffffffff


	//   ....[193]....
        /*03f0*/ 	.word	0xffffffff


	//   ....[194]....
        /*03f4*/ 	.word	0xffffffff


	//   ....[195]....
        /*03f8*/ 	.word	0xffffffff


	//   ....[196]....
        /*03fc*/ 	.word	0xffffffff


	//   ....[197]....
        /*0400*/ 	.word	0xffffffff


	//   ....[198]....
        /*0404*/ 	.word	0xffffffff


	//   ....[199]....
        /*0408*/ 	.word	0xffffffff


	//   ....[200]....
        /*040c*/ 	.word	0xffffffff


	//   ....[201]....
        /*0410*/ 	.word	0xffffffff


	//   ....[202]....
        /*0414*/ 	.word	0xffffffff


	//   ....[203]....
        /*0418*/ 	.word	0xffffffff


	//   ....[204]....
        /*041c*/ 	.word	0xffffffff


	//   ....[205]....
        /*0420*/ 	.word	0xffffffff


	//   ....[206]....
        /*0424*/ 	.word	0xffffffff


	//   ....[207]....
        /*0428*/ 	.word	0xffffffff


	//   ....[208]....
        /*042c*/ 	.word	0xffffffff


	//   ....[209]....
        /*0430*/ 	.word	0xffffffff


	//   ....[210]....
        /*0434*/ 	.word	0xffffffff


	//   ....[211]....
        /*0438*/ 	.word	0xffffffff


	//   ....[212]....
        /*043c*/ 	.word	0xffffffff


	//   ....[213]....
        /*0440*/ 	.word	0xffffffff


	//   ....[214]....
        /*0444*/ 	.word	0xffffffff


	//   ....[215]....
        /*0448*/ 	.word	0xffffffff


	//   ....[216]....
        /*044c*/ 	.word	0xffffffff


	//   ....[217]....
        /*0450*/ 	.word	0xffffffff


	//   ....[218]....
        /*0454*/ 	.word	0xffffffff


	//   ....[219]....
        /*0458*/ 	.word	0xffffffff


	//   ....[220]....
        /*045c*/ 	.word	0xffffffff


	//   ....[221]....
        /*0460*/ 	.word	0xffffffff


	//   ....[222]....
        /*0464*/ 	.word	0xffffffff


	//   ....[223]....
        /*0468*/ 	.word	0xffffffff


	//   ....[224]....
        /*046c*/ 	.word	0xffffffff


	//   ....[225]....
        /*0470*/ 	.word	0xffffffff


	//   ....[226]....
        /*0474*/ 	.word	0xffffffff


	//   ....[227]....
        /*0478*/ 	.word	0xffffffff


	//   ....[228]....
        /*047c*/ 	.word	0xffffffff


	//   ....[229]....
        /*0480*/ 	.word	0xffffffff


	//   ....[230]....
        /*0484*/ 	.word	0xffffffff


	//   ....[231]....
        /*0488*/ 	.word	0xffffffff


	//   ....[232]....
        /*048c*/ 	.word	0xffffffff


	//   ....[233]....
        /*0490*/ 	.word	0xffffffff


	//   ....[234]....
        /*0494*/ 	.word	0xffffffff


	//   ....[235]....
        /*0498*/ 	.word	0xffffffff


	//   ....[236]....
        /*049c*/ 	.word	0xffffffff


	//   ....[237]....
        /*04a0*/ 	.word	0xffffffff


	//   ....[238]....
        /*04a4*/ 	.word	0xffffffff


	//   ....[239]....
        /*04a8*/ 	.word	0xffffffff


	//   ....[240]....
        /*04ac*/ 	.word	0xffffffff


	//   ....[241]....
        /*04b0*/ 	.word	0xffffffff


	//   ....[242]....
        /*04b4*/ 	.word	0xffffffff


	//   ....[243]....
        /*04b8*/ 	.word	0xffffffff


	//   ....[244]....
        /*04bc*/ 	.word	0xffffffff


	//   ....[245]....
        /*04c0*/ 	.word	0xffffffff


	//   ....[246]....
        /*04c4*/ 	.word	0xffffffff


	//   ....[247]....
        /*04c8*/ 	.word	0xffffffff


	//   ....[248]....
        /*04cc*/ 	.word	0xffffffff


	//   ....[249]....
        /*04d0*/ 	.word	0xffffffff


	//   ....[250]....
        /*04d4*/ 	.word	0xffffffff


	//   ....[251]....
        /*04d8*/ 	.word	0xffffffff


	//   ....[252]....
        /*04dc*/ 	.word	0xffffffff


	//   ....[253]....
        /*04e0*/ 	.word	0xffffffff


	//   ....[254]....
        /*04e4*/ 	.word	0xffffffff


	//   ....[255]....
        /*04e8*/ 	.word	0xffffffff


	//   ....[0]....
        /*04ec*/ 	.word	0xffffffff


	//   ....[1]....
        /*04f0*/ 	.word	0xffffffff


	//----- nvinfo : EIATTR_COOP_GROUP_INSTR_OFFSETS
	.align		4
.L_636:
        /*04f4*/ 	.byte	0x04, 0x28
        /*04f6*/ 	.short	(.L_638 - .L_637)


	//   ....[0]....
.L_637:
        /*04f8*/ 	.word	0x00000050


	//   ....[1]....
        /*04fc*/ 	.word	0x000001e0


	//   ....[2]....
        /*0500*/ 	.word	0x00000210


	//   ....[3]....
        /*0504*/ 	.word	0x00000240


	//   ....[4]....
        /*0508*/ 	.word	0x00000270


	//   ....[5]....
        /*050c*/ 	.word	0x000002a0


	//   ....[6]....
        /*0510*/ 	.word	0x000002d0


	//   ....[7]....
        /*0514*/ 	.word	0x00000430


	//   ....[8]....
        /*0518*/ 	.word	0x00000470


	//   ....[9]....
        /*051c*/ 	.word	0x000004a0


	//   ....[10]....
        /*0520*/ 	.word	0x000004d0


	//   ....[11]....
        /*0524*/ 	.word	0x00000500


	//   ....[12]....
        /*0528*/ 	.word	0x00000530


	//   ....[13]....
        /*052c*/ 	.word	0x000005c0


	//   ....[14]....
        /*0530*/ 	.word	0x00000600


	//   ....[15]....
        /*0534*/ 	.word	0x00000620


	//   ....[16]....
        /*0538*/ 	.word	0x00000680


	//   ....[17]....
        /*053c*/ 	.word	0x00002830


	//   ....[18]....
        /*0540*/ 	.word	0x00002860


	//   ....[19]....
        /*0544*/ 	.word	0x000028a0


	//   ....[20]....
        /*0548*/ 	.word	0x000028e0


	//   ....[21]....
        /*054c*/ 	.word	0x00002af0


	//   ....[22]....
        /*0550*/ 	.word	0x00002b10


	//   ....[23]....
        /*0554*/ 	.word	0x00002b60


	//   ....[24]....
        /*0558*/ 	.word	0x00002bc0


	//   ....[25]....
        /*055c*/ 	.word	0x00002cf0


	//   ....[26]....
        /*0560*/ 	.word	0x00002d20


	//   ....[27]....
        /*0564*/ 	.word	0x00002d60


	//   ....[28]....
        /*0568*/ 	.word	0x00002d90


	//   ....[29]....
        /*056c*/ 	.word	0x00002e20


	//   ....[30]....
        /*0570*/ 	.word	0x00002e60


	//   ....[31]....
        /*0574*/ 	.word	0x00003220


	//   ....[32]....
        /*0578*/ 	.word	0x00003230


	//   ....[33]....
        /*057c*/ 	.word	0x00003240


	//   ....[34]....
        /*0580*/ 	.word	0x00003250


	//   ....[35]....
        /*0584*/ 	.word	0x00003260


	//   ....[36]....
        /*0588*/ 	.word	0x00003280


	//   ....[37]....
        /*058c*/ 	.word	0x00003f80


	//   ....[38]....
        /*0590*/ 	.word	0x00003fa0


	//   ....[39]....
        /*0594*/ 	.word	0x00003fc0


	//   ....[40]....
        /*0598*/ 	.word	0x00003fd0


	//   ....[41]....
        /*059c*/ 	.word	0x00003fe0


	//   ....[42]....
        /*05a0*/ 	.word	0x000040c0


	//   ....[43]....
        /*05a4*/ 	.word	0x000042f0


	//   ....[44]....
        /*05a8*/ 	.word	0x00004ce0


	//   ....[45]....
        /*05ac*/ 	.word	0x00005710


	//   ....[46]....
        /*05b0*/ 	.word	0x00005740


	//   ....[47]....
        /*05b4*/ 	.word	0x00005750


	//   ....[48]....
        /*05b8*/ 	.word	0x00005780


	//   ....[49]....
        /*05bc*/ 	.word	0x00007020


	//   ....[50]....
        /*05c0*/ 	.word	0x00007040


	//   ....[51]....
        /*05c4*/ 	.word	0x00007100


	//   ....[52]....
        /*05c8*/ 	.word	0x00007110


	//   ....[53]....
        /*05cc*/ 	.word	0x00007180


	//   ....[54]....
        /*05d0*/ 	.word	0x000071a0


	//   ....[55]....
        /*05d4*/ 	.word	0x00007dd0


	//   ....[56]....
        /*05d8*/ 	.word	0x00007df0


	//   ....[57]....
        /*05dc*/ 	.word	0x00007eb0


	//   ....[58]....
        /*05e0*/ 	.word	0x00007ec0


	//   ....[59]....
        /*05e4*/ 	.word	0x00007f30


	//   ....[60]....
        /*05e8*/ 	.word	0x00007f50


	//   ....[61]....
        /*05ec*/ 	.word	0x00008130


	//   ....[62]....
        /*05f0*/ 	.word	0x00008b70


	//   ....[63]....
        /*05f4*/ 	.word	0x000095f0


	//   ....[64]....
        /*05f8*/ 	.word	0x00009620


	//   ....[65]....
        /*05fc*/ 	.word	0x00009630


	//   ....[66]....
        /*0600*/ 	.word	0x00009660


	//   ....[67]....
        /*0604*/ 	.word	0x0000b3f0


	//   ....[68]....
        /*0608*/ 	.word	0x0000b410


	//   ....[69]....
        /*060c*/ 	.word	0x0000b4d0


	//   ....[70]....
        /*0610*/ 	.word	0x0000b4e0


	//   ....[71]....
        /*0614*/ 	.word	0x0000b550


	//   ....[72]....
        /*0618*/ 	.word	0x0000b570


	//   ....[73]....
        /*061c*/ 	.word	0x0000c1a0


	//   ....[74]....
        /*0620*/ 	.word	0x0000c1c0


	//   ....[75]....
        /*0624*/ 	.word	0x0000c280


	//   ....[76]....
        /*0628*/ 	.word	0x0000c290


	//   ....[77]....
        /*062c*/ 	.word	0x0000c300


	//   ....[78]....
        /*0630*/ 	.word	0x0000c320


	//   ....[79]....
        /*0634*/ 	.word	0x0000c760


	//   ....[80]....
        /*0638*/ 	.word	0x0000c790


	//   ....[81]....
        /*063c*/ 	.word	0x0000c7a0


	//   ....[82]....
        /*0640*/ 	.word	0x0000c7d0


	//   ....[83]....
        /*0644*/ 	.word	0x0000e330


	//   ....[84]....
        /*0648*/ 	.word	0x0000e340


	//   ....[85]....
        /*064c*/ 	.word	0x0000e390


	//   ....[86]....
        /*0650*/ 	.word	0x0000e3d0


	//   ....[87]....
        /*0654*/ 	.word	0x0000e430


	//   ....[88]....
        /*0658*/ 	.word	0x0000e460


	//   ....[89]....
        /*065c*/ 	.word	0x0000f050


	//   ....[90]....
        /*0660*/ 	.word	0x0000f070


	//   ....[91]....
        /*0664*/ 	.word	0x0000f120


	//   ....[92]....
        /*0668*/ 	.word	0x0000f140


	//   ....[93]....
        /*066c*/ 	.word	0x0000f150


	//   ....[94]....
        /*0670*/ 	.word	0x0000f1c0


	//   ....[95]....
        /*0674*/ 	.word	0x0000f360


	//   ....[96]....
        /*0678*/ 	.word	0x0000fda0


	//   ....[97]....
        /*067c*/ 	.word	0x00010820


	//   ....[98]....
        /*0680*/ 	.word	0x00010850


	//   ....[99]....
        /*0684*/ 	.word	0x00010860


	//   ....[100]....
        /*0688*/ 	.word	0x00010890


	//   ....[101]....
        /*068c*/ 	.word	0x000121a0


	//   ....[102]....
        /*0690*/ 	.word	0x000121d0


	//   ....[103]....
        /*0694*/ 	.word	0x000121e0


	//   ....[104]....
        /*0698*/ 	.word	0x00012210


	//   ....[105]....
        /*069c*/ 	.word	0x00013220


	//   ....[106]....
        /*06a0*/ 	.word	0x00013250


	//   ....[107]....
        /*06a4*/ 	.word	0x00013260


	//   ....[108]....
        /*06a8*/ 	.word	0x00013270


	//   ....[109]....
        /*06ac*/ 	.word	0x000135a0


	//   ....[110]....
        /*06b0*/ 	.word	0x000135c0


	//   ....[111]....
        /*06b4*/ 	.word	0x000136d0


	//   ....[112]....
        /*06b8*/ 	.word	0x000136e0


	//   ....[113]....
        /*06bc*/ 	.word	0x000137f0


	//   ....[114]....
        /*06c0*/ 	.word	0x00013810


	//   ....[115]....
        /*06c4*/ 	.word	0x00013920


	//   ....[116]....
        /*06c8*/ 	.word	0x00013930


	//   ....[117]....
        /*06cc*/ 	.word	0x00013c30


	//   ....[118]....
        /*06d0*/ 	.word	0x00013c50


	//   ....[119]....
        /*06d4*/ 	.word	0x00014360


	//   ....[120]....
        /*06d8*/ 	.word	0x00014370


	//   ....[121]....
        /*06dc*/ 	.word	0x000151b0


	//   ....[122]....
        /*06e0*/ 	.word	0x000151d0


	//   ....[123]....
        /*06e4*/ 	.word	0x000152f0


	//   ....[124]....
        /*06e8*/ 	.word	0x00015300


	//   ....[125]....
        /*06ec*/ 	.word	0x00015410


	//   ....[126]....
        /*06f0*/ 	.word	0x00015430


	//   ....[127]....
        /*06f4*/ 	.word	0x00015540


	//   ....[128]....
        /*06f8*/ 	.word	0x00015550


	//   ....[129]....
        /*06fc*/ 	.word	0x00015700


	//   ....[130]....
        /*0700*/ 	.word	0x00015720


	//   ....[131]....
        /*0704*/ 	.word	0x00015840


	//   ....[132]....
        /*0708*/ 	.word	0x00015880


	//   ....[133]....
        /*070c*/ 	.word	0x000158b0


	//   ....[134]....
        /*0710*/ 	.word	0x000158e0


	//   ....[135]....
        /*0714*/ 	.word	0x00015910


	//   ....[136]....
        /*0718*/ 	.word	0x00015940


	//   ....[137]....
        /*071c*/ 	.word	0x00015a90


	//   ....[138]....
        /*0720*/ 	.word	0x00015ad0


	//   ....[139]....
        /*0724*/ 	.word	0x00015b00


	//   ....[140]....
        /*0728*/ 	.word	0x00015b30


	//   ....[141]....
        /*072c*/ 	.word	0x00015b60


	//   ....[142]....
        /*0730*/ 	.word	0x00015b90


	//   ....[143]....
        /*0734*/ 	.word	0x00015c20


	//   ....[144]....
        /*0738*/ 	.word	0x00015c60


	//   ....[145]....
        /*073c*/ 	.word	0x00015c70


	//   ....[146]....
        /*0740*/ 	.word	0x00015cd0


	//   ....[147]....
        /*0744*/ 	.word	0x00016680


	//   ....[148]....
        /*0748*/ 	.word	0x000166e0


	//   ....[149]....
        /*074c*/ 	.word	0x00016730


	//   ....[150]....
        /*0750*/ 	.word	0x00016780


	//   ....[151]....
        /*0754*/ 	.word	0x000167d0


	//   ....[152]....
        /*0758*/ 	.word	0x00016840


	//   ....[153]....
        /*075c*/ 	.word	0x00016890


	//   ....[154]....
        /*0760*/ 	.word	0x00016900


	//   ....[155]....
        /*0764*/ 	.word	0x00016970


	//   ....[156]....
        /*0768*/ 	.word	0x000169e0


	//   ....[157]....
        /*076c*/ 	.word	0x00016a50


	//   ....[158]....
        /*0770*/ 	.word	0x00016ac0


	//   ....[159]....
        /*0774*/ 	.word	0x00016be0


	//   ....[160]....
        /*0778*/ 	.word	0x00016c40


	//   ....[161]....
        /*077c*/ 	.word	0x00016d80


	//   ....[162]....
        /*0780*/ 	.word	0x00016de0


	//   ....[163]....
        /*0784*/ 	.word	0x00016e50


	//   ....[164]....
        /*0788*/ 	.word	0x00016ec0


	//   ....[165]....
        /*078c*/ 	.word	0x00016f20


	//   ....[166]....
        /*0790*/ 	.word	0x00016f70


	//   ....[167]....
        /*0794*/ 	.word	0x00016fc0


	//   ....[168]....
        /*0798*/ 	.word	0x00017010


	//   ....[169]....
        /*079c*/ 	.word	0x00017080


	//   ....[170]....
        /*07a0*/ 	.word	0x000170f0


	//   ....[171]....
        /*07a4*/ 	.word	0x00017210


	//   ....[172]....
        /*07a8*/ 	.word	0x00017270


	//   ....[173]....
        /*07ac*/ 	.word	0x000173b0


	//   ....[174]....
        /*07b0*/ 	.word	0x00017410


	//   ....[175]....
        /*07b4*/ 	.word	0x00017480


	//   ....[176]....
        /*07b8*/ 	.word	0x000174f0


	//   ....[177]....
        /*07bc*/ 	.word	0x00017610


	//   ....[178]....
        /*07c0*/ 	.word	0x00017670


	//   ....[179]....
        /*07c4*/ 	.word	0x000177b0


	//   ....[180]....
        /*07c8*/ 	.word	0x00017810


	//   ....[181]....
        /*07cc*/ 	.word	0x00017880


	//   ....[182]....
        /*07d0*/ 	.word	0x000178f0


	//   ....[183]....
        /*07d4*/ 	.word	0x00017940


	//   ....[184]....
        /*07d8*/ 	.word	0x00017990


	//   ....[185]....
        /*07dc*/ 	.word	0x000179e0


	//   ....[186]....
        /*07e0*/ 	.word	0x00017a20


	//   ....[187]....
        /*07e4*/ 	.word	0x00017a80


	//   ....[188]....
        /*07e8*/ 	.word	0x00017af0


	//   ....[189]....
        /*07ec*/ 	.word	0x00017c10


	//   ....[190]....
        /*07f0*/ 	.word	0x00017c70


	//   ....[191]....
        /*07f4*/ 	.word	0x00017db0


	//   ....[192]....
        /*07f8*/ 	.word	0x00017e10


	//   ....[193]....
        /*07fc*/ 	.word	0x00017e80


	//   ....[194]....
        /*0800*/ 	.word	0x00017ef0


	//   ....[195]....
        /*0804*/ 	.word	0x00018010


	//   ....[196]....
        /*0808*/ 	.word	0x00018070


	//   ....[197]....
        /*080c*/ 	.word	0x000181b0


	//   ....[198]....
        /*0810*/ 	.word	0x00018210


	//   ....[199]....
        /*0814*/ 	.word	0x00018260


	//   ....[200]....
        /*0818*/ 	.word	0x000182b0


	//   ....[201]....
        /*081c*/ 	.word	0x00018300


	//   ....[202]....
        /*0820*/ 	.word	0x00018340


	//   ....[203]....
        /*0824*/ 	.word	0x000183a0


	//   ....[204]....
        /*0828*/ 	.word	0x00018410


	//   ....[205]....
        /*082c*/ 	.word	0x00018480


	//   ....[206]....
        /*0830*/ 	.word	0x00018590


	//   ....[207]....
        /*0834*/ 	.word	0x000185f0


	//   ....[208]....
        /*0838*/ 	.word	0x00018700


	//   ....[209]....
        /*083c*/ 	.word	0x00018760


	//   ....[210]....
        /*0840*/ 	.word	0x000187d0


	//   ....[211]....
        /*0844*/ 	.word	0x00018840


	//   ....[212]....
        /*0848*/ 	.word	0x00018890


	//   ....[213]....
        /*084c*/ 	.word	0x000188d0


	//   ....[214]....
        /*0850*/ 	.word	0x00018920


	//   ....[215]....
        /*0854*/ 	.word	0x00018970


	//   ....[216]....
        /*0858*/ 	.word	0x000189c0


	//   ....[217]....
        /*085c*/ 	.word	0x00018a10


	//   ....[218]....
        /*0860*/ 	.word	0x00018a60


	//   ....[219]....
        /*0864*/ 	.word	0x00018ab0


	//   ....[220]....
        /*0868*/ 	.word	0x00018b20


	//   ....[221]....
        /*086c*/ 	.word	0x00018b90


	//   ....[222]....
        /*0870*/ 	.word	0x00018c00


	//   ....[223]....
        /*0874*/ 	.word	0x00018c60


	//   ....[224]....
        /*0878*/ 	.word	0x00018cd0


	//   ....[225]....
        /*087c*/ 	.word	0x00018d40


	//   ....[226]....
        /*0880*/ 	.word	0x00018db0


	//   ....[227]....
        /*0884*/ 	.word	0x00018e10


	//   ....[228]....
        /*0888*/ 	.word	0x00018e80


	//   ....[229]....
        /*088c*/ 	.word	0x00018ef0


	//   ....[230]....
        /*0890*/ 	.word	0x00018f60


	//   ....[231]....
        /*0894*/ 	.word	0x00018fc0


	//   ....[232]....
        /*0898*/ 	.word	0x00019030


	//   ....[233]....
        /*089c*/ 	.word	0x000190a0


	//   ....[234]....
        /*08a0*/ 	.word	0x00019110


	//   ....[235]....
        /*08a4*/ 	.word	0x00019170


	//   ....[236]....
        /*08a8*/ 	.word	0x000191e0


	//   ....[237]....
        /*08ac*/ 	.word	0x00019250


	//   ....[238]....
        /*08b0*/ 	.word	0x000192c0


	//   ....[239]....
        /*08b4*/ 	.word	0x00019320


	//   ....[240]....
        /*08b8*/ 	.word	0x00019390


	//   ....[241]....
        /*08bc*/ 	.word	0x00019400


	//   ....[242]....
        /*08c0*/ 	.word	0x00019450


	//   ....[243]....
        /*08c4*/ 	.word	0x00019490


	//   ....[244]....
        /*08c8*/ 	.word	0x000194e0


	//   ....[245]....
        /*08cc*/ 	.word	0x00019530


	//   ....[246]....
        /*08d0*/ 	.word	0x00019580


	//   ....[247]....
        /*08d4*/ 	.word	0x000195f0


	//   ....[248]....
        /*08d8*/ 	.word	0x00019640


	//   ....[249]....
        /*08dc*/ 	.word	0x00019690


	//   ....[250]....
        /*08e0*/ 	.word	0x000196e0


	//   ....[251]....
        /*08e4*/ 	.word	0x00019730


	//   ....[252]....
        /*08e8*/ 	.word	0x00019780


	//   ....[253]....
        /*08ec*/ 	.word	0x000197f0


	//   ....[254]....
        /*08f0*/ 	.word	0x00019840


	//   ....[255]....
        /*08f4*/ 	.word	0x000198b0


	//   ....[0]....
        /*08f8*/ 	.word	0x00019910


	//   ....[1]....
        /*08fc*/ 	.word	0x00019980


	//----- nvinfo : EIATTR_EXIT_INSTR_OFFSETS
	.align		4
.L_638:
        /*0900*/ 	.byte	0x04, 0x1c
        /*0902*/ 	.short	(.L_640 - .L_639)


	//   ....[0]....
.L_639:
        /*0904*/ 	.word	0x00000fe0


	//   ....[1]....
        /*0908*/ 	.word	0x00016640


	//----- nvinfo : EIATTR_MAX_THREADS
	.align		4
.L_640:
        /*090c*/ 	.byte	0x04, 0x05
        /*090e*/ 	.short	(.L_642 - .L_641)
.L_641:
        /*0910*/ 	.word	0x00000100
        /*0914*/ 	.word	0x00000001
        /*0918*/ 	.word	0x00000001


	//----- nvinfo : EIATTR_CRS_STACK_SIZE
	.align		4
.L_642:
        /*091c*/ 	.byte	0x04, 0x1e
        /*091e*/ 	.short	(.L_644 - .L_643)
.L_643:
        /*0920*/ 	.word	0x00000000
.L_644:


//--------------------- .nv.info._ZN7cutlass13device_kernelIN5flash19enable_sm80_to_sm89INS1_16FlashAttnFwdSm80INS1_25CollectiveMainloopFwdSm80ILi8ELi1ELb1EN4cute5tupleIJNS5_1CILi128EEENS7_ILi96EEES8_EEELi128ENS_10bfloat16_tEfNS_4arch4Sm80ELb0ELb1ELb0ELb1ELb1ELb1ELb1ELb1EEENS1_21CollectiveEpilogueFwdINS6_IJS8_S8_S9_EEENS6_IJNS7_ILi1EEESH_SH_EEESB_SD_Li256ELb1ELb1ELb1ELb0EEENS1_36VarlenDynamicPersistentTileSchedulerILi128ELi96ELi256ELi256ELb1ELb1ELb0ELb1ELb0ELb1EEEEEEEEEvNT_6ParamsE --------------------------
	.section	.nv.info._ZN7cutlass13device_kernelIN5flash19enable_sm80_to_sm89INS1_16FlashAttnFwdSm80INS1_25CollectiveMainloopFwdSm80ILi8ELi1ELb1EN4cute5tupleIJNS5_1CILi128EEENS7_ILi96EEES8_EEELi128ENS_10bfloat16_tEfNS_4arch4Sm80ELb0ELb1ELb0ELb1ELb1ELb1ELb1ELb1EEENS1_21CollectiveEpilogueFwdINS6_IJS8_S8_S9_EEENS6_IJNS7_ILi1EEESH_SH_EEESB_SD_Li256ELb1ELb1ELb1ELb0EEENS1_36VarlenDynamicPersistentTileSchedulerILi128ELi96ELi256ELi256ELb1ELb1ELb0ELb1ELb0ELb1EEEEEEEEEvNT_6ParamsE,"",@"SHT_CUDA_INFO"
	.sectionflags	@""
	.align	4


	//----- nvinfo : EIATTR_CUDA_API_VERSION
	.align		4
        /*0000*/ 	.byte	0x04, 0x37
        /*0002*/ 	.short	(.L_646 - .L_645)
.L_645:
        /*0004*/ 	.word	0x00000082


	//----- nvinfo : EIATTR_SW2861232_WAR
	.align		4
.L_646:
        /*0008*/ 	.byte	0x01, 0x35
	.zero		2


	//----- nvinfo : EIATTR_PARAM_CBANK
	.align		4
        /*000c*/ 	.byte	0x04, 0x0a
        /*000e*/ 	.short	(.L_648 - .L_647)
	.align		4
.L_647:
        /*0010*/ 	.word	index@(.nv.constant0._ZN7cutlass13device_kernelIN5flash19enable_sm80_to_sm89INS1_16FlashAttnFwdSm80INS1_25CollectiveMainloopFwdSm80ILi8ELi1ELb1EN4cute5tupleIJNS5_1CILi128EEENS7_ILi96EEES8_EEELi128ENS_10bfloat16_tEfNS_4arch4Sm80ELb0ELb1ELb0ELb1ELb1ELb1ELb1ELb1EEENS1_21CollectiveEpilogueFwdINS6_IJS8_S8_S9_EEENS6_IJNS7_ILi1EEESH_SH_EEESB_SD_Li256ELb1ELb1ELb1ELb0EEENS1_36VarlenDynamicPersistentTileSchedulerILi128ELi96ELi256ELi256ELb1ELb1ELb0ELb1ELb0ELb1EEEEEEEEEvNT_6ParamsE)
        /*0014*/ 	.short	0x0160
        /*0016*/ 	.short	0x0438


	//----- nvinfo : EIATTR_CBANK_PARAM_SIZE
	.align		4
.L_648:
        /*0018*/ 	.byte	0x03, 0x19
        /*001a*/ 	.short	0x0438


	//----- nvinfo : EIATTR_KPARAM_INFO
	.align		4
        /*001c*/ 	.byte	0x04, 0x17
        /*001e*/ 	.short	(.L_650 - .L_649)
.L_649:
        /*0020*/ 	.word	0x00000000
        /*0024*/ 	.short	0x0000
        /*0026*/ 	.short	0x0000
        /*0028*/ 	.byte	0x00, 0xf0, 0xe1, 0x10


	//----- nvinfo : EIATTR_MAXREG_COUNT
	.align		4
.L_650:
        /*002c*/ 	.byte	0x03, 0x1b
        /*002e*/ 	.short	0x00ff


	//----- nvinfo : EIATTR_NUM_BARRIERS
	.align		4
        /*0030*/ 	.byte	0x02, 0x4c
        /*0032*/ 	.byte	0x06
	.zero		1


	//----- nvinfo : EIATTR_ANNOTATIONS
	.align		4
        /*0034*/ 	.byte	0x04, 0x55
        /*0036*/ 	.short	(.L_652 - .L_651)


	//   ....[0]....
.L_651:
        /* <DEDUP_REMOVED lines=60> */


	//----- nvinfo : EIATTR_MERCURY_ISA_VERSION
	.align		4
.L_652:
        /*03e0*/ 	.byte	0x03, 0x5f
        /*03e2*/ 	.short	0x0000


	//----- nvinfo : EIATTR_INT_WARP_WIDE_INSTR_OFFSETS
	.align		4
        /*03e4*/ 	.byte	0x04, 0x31
        /*03e6*/ 	.short	(.L_654 - .L_653)


	//   ....[0]....
.L_653:
        /*03e8*/ 	.word	0x0001d890


	//   ....[1]....
        /*03ec*/ 	.word	0x0001d910


	//----- nvinfo : EIATTR_COOP_GROUP_MASK_REGIDS
	.align		4
.L_654:
        /*03f0*/ 	.byte	0x04, 0x29
        /*03f2*/ 	.short	(.L_656 - .L_655)


	//   ....[0]....
.L_655:
        /*03f4*/ 	.word	0xffffffff


	//   ....[1]....
        /*03f8*/ 	.word	0xffffffff


	//   ....[2]....
        /*03fc*/ 	.word	0xffffffff


	//   ....[3]....
        /*0400*/ 	.word	0xffffffff


	//   ....[4]....
        /*0404*/ 	.word	0xffffffff


	//   ....[5]....
        /*0408*/ 	.word	0xffffffff


	//   ....[6]....
        /*040c*/ 	.word	0xffffffff


	//   ....[7]....
        /*0410*/ 	.word	0xffffffff


	//   ....[8]....
        /*0414*/ 	.word	0xffffffff


	//   ....[9]....
        /*0418*/ 	.word	0xffffffff


	//   ....[10]....
        /*041c*/ 	.word	0xffffffff


	//   ....[11]....
        /*0420*/ 	.word	0xffffffff


	//   ....[12]....
        /*0424*/ 	.word	0xffffffff


	//   ....[13]....
        /*0428*/ 	.word	0xffffffff


	//   ....[14]....
        /*042c*/ 	.word	0xffffffff


	//   ....[15]....
        /*0430*/ 	.word	0xffffffff


	//   ....[16]....
        /*0434*/ 	.word	0xffffffff


	//   ....[17]....
        /*0438*/ 	.word	0xffffffff


	//   ....[18]....
        /*043c*/ 	.word	0xffffffff


	//   ....[19]....
        /*0440*/ 	.word	0xffffffff


	//   ....[20]....
        /*0444*/ 	.word	0xffffffff


	//   ....[21]....
        /*0448*/ 	.word	0xffffffff


	//   ....[22]....
        /*044c*/ 	.word	0xffffffff


	//   ....[23]....
        /*0450*/ 	.word	0xffffffff


	//   ....[24]....
        /*0454*/ 	.word	0xffffffff


	//   ....[25]....
        /*0458*/ 	.word	0xffffffff


	//   ....[26]....
        /*045c*/ 	.word	0xffffffff


	//   ....[27]....
        /*0460*/ 	.word	0xffffffff


	//   ....[28]....
        /*0464*/ 	.word	0xffffffff


	//   ....[29]....
        /*0468*/ 	.word	0xffffffff


	//   ....[30]....
        /*046c*/ 	.word	0xffffffff


	//   ....[31]....
        /*0470*/ 	.word	0xffffffff


	//   ....[32]....
        /*0474*/ 	.word	0xffffffff


	//   ....[33]....
        /*0478*/ 	.word	0xffffffff


	//   ....[34]....
        /*047c*/ 	.word	0xffffffff


	//   ....[35]....
        /*0480*/ 	.word	0xffffffff


	//   ....[36]....
        /*0484*/ 	.word	0xffffffff


	//   ....[37]....
        /*0488*/ 	.word	0xffffffff


	//   ....[38]....
        /*048c*/ 	.word	0xffffffff


	//   ....[39]....
        /*0490*/ 	.word	0xffffffff


	//   ....[40]....
        /*0494*/ 	.word	0xffffffff


	//   ....[41]....
        /*0498*/ 	.word	0xffffffff


	//   ....[42]....
        /*049c*/ 	.word	0xffffffff


	//   ....[43]....
        /*04a0*/ 	.word	0xffffffff


	//   ....[44]....
        /*04a4*/ 	.word	0xffffffff


	//   ....[45]....
        /*04a8*/ 	.word	0xffffffff


	//   ....[46]....
        /*04ac*/ 	.word	0xffffffff


	//   ....[47]....
        /*04b0*/ 	.word	0xffffffff


	//   ....[48]....
        /*04b4*/ 	.word	0xffffffff


	//   ....[49]....
        /*04b8*/ 	.word	0xffffffff


	//   ....[50]....
        /*04bc*/ 	.word	0xffffffff


	//   ....[51]....
        /*04c0*/ 	.word	0xffffffff


	//   ....[52]....
        /*04c4*/ 	.word	0xffffffff


	//   ....[53]....
        /*04c8*/ 	.word	0xffffffff


	//   ....[54]....
        /*04cc*/ 	.word	0xffffffff


	//   ....[55]....
        /*04d0*/ 	.word	0xffffffff


	//   ....[56]....
        /*04d4*/ 	.word	0xffffffff


	//   ....[57]....
        /*04d8*/ 	.word	0xffffffff


	//   ....[58]....
        /*04dc*/ 	.word	0xffffffff


	//   ....[59]....
        /*04e0*/ 	.word	0xffffffff


	//   ....[60]....
        /*04e4*/ 	.word	0xffffffff


	//   ....[61]....
        /*04e8*/ 	.word	0xffffffff


	//   ....[62]....
        /*04ec*/ 	.word	0xffffffff


	//   ....[63]....
        /*04f0*/ 	.word	0xffffffff


	//   ....[64]....
        /*04f4*/ 	.word	0xffffffff


	//   ....[65]....
        /*04f8*/ 	.word	0xffffffff


	//   ....[66]....
        /*04fc*/ 	.word	0xffffffff


	//   ....[67]....
        /*0500*/ 	.word	0xffffffff


	//   ....[68]....
        /*0504*/ 	.word	0xffffffff


	//   ....[69]....
        /*0508*/ 	.word	0xffffffff


	//   ....[70]....
        /*050c*/ 	.word	0xffffffff


	//   ....[71]....
        /*0510*/ 	.word	0xffffffff


	//   ....[72]....
        /*0514*/ 	.word	0xffffffff


	//   ....[73]....
        /*0518*/ 	.word	0xffffffff


	//   ....[74]....
        /*051c*/ 	.word	0xffffffff


	//   ....[75]....
        /*0520*/ 	.word	0xffffffff


	//   ....[76]....
        /*0524*/ 	.word	0xffffffff


	//   ....[77]....
        /*0528*/ 	.word	0xffffffff


	//   ....[78]....
        /*052c*/ 	.word	0xffffffff


	//   ....[79]....
        /*0530*/ 	.word	0xffffffff


	//   ....[80]....
        /*0534*/ 	.word	0xffffffff


	//   ....[81]....
        /*0538*/ 	.word	0xffffffff


	//   ....[82]....
        /*053c*/ 	.word	0xffffffff


	//   ....[83]....
        /*0540*/ 	.word	0xffffffff


	//   ....[84]....
        /*0544*/ 	.word	0xffffffff


	//   ....[85]....
        /*0548*/ 	.word	0xffffffff


	//   ....[86]....
        /*054c*/ 	.word	0xffffffff


	//   ....[87]....
        /*0550*/ 	.word	0xffffffff


	//   ....[88]....
        /*0554*/ 	.word	0xffffffff


	//   ....[89]....
        /*0558*/ 	.word	0xffffffff


	//   ....[90]....
        /*055c*/ 	.word	0xffffffff


	//   ....[91]....
        /*0560*/ 	.word	0xffffffff


	//   ....[92]....
        /*0564*/ 	.word	0xffffffff


	//   ....[93]....
        /*0568*/ 	.word	0xffffffff


	//   ....[94]....
        /*056c*/ 	.word	0xffffffff


	//   ....[95]....
        /*0570*/ 	.word	0xffffffff


	//   ....[96]....
        /*0574*/ 	.word	0xffffffff


	//   ....[97]....
        /*0578*/ 	.word	0xffffffff


	//   ....[98]....
        /*057c*/ 	.word	0xffffffff


	//   ....[99]....
        /*0580*/ 	.word	0xffffffff


	//   ....[100]....
        /*0584*/ 	.word	0xffffffff


	//   ....[101]....
        /*0588*/ 	.word	0xffffffff


	//   ....[102]....
        /*058c*/ 	.word	0xffffffff


	//   ....[103]....
        /*0590*/ 	.word	0xffffffff


	//   ....[104]....
        /*0594*/ 	.word	0xffffffff


	//   ....[105]....
        /*0598*/ 	.word	0xffffffff


	//   ....[106]....
        /*059c*/ 	.word	0xffffffff


	//   ....[107]....
        /*05a0*/ 	.word	0xffffffff


	//   ....[108]....
        /*05a4*/ 	.word	0xffffffff


	//   ....[109]....
        /*05a8*/ 	.word	0xffffffff


	//   ....[110]....
        /*05ac*/ 	.word	0xffffffff


	//   ....[111]....
        /*05b0*/ 	.word	0xffffffff


	//   ....[112]....
        /*05b4*/ 	.word	0xffffffff


	//   ....[113]....
        /*05b8*/ 	.word	0xffffffff


	//   ....[114]....
        /*05bc*/ 	.word	0xffffffff


	//   ....[115]....
        /*05c0*/ 	.word	0xffffffff


	//   ....[116]....
        /*05c4*/ 	.word	0xffffffff


	//   ....[117]....
        /*05c8*/ 	.word	0xffffffff


	//   ....[118]....
        /*05cc*/ 	.word	0xffffffff


	//   ....[119]....
        /*05d0*/ 	.word	0xffffffff


	//   ....[120]....
        /*05d4*/ 	.word	0xffffffff


	//   ....[121]....
        /*05d8*/ 	.word	0xffffffff


	//   ....[122]....
        /*05dc*/ 	.word	0xffffffff


	//   ....[123]....
        /*05e0*/ 	.word	0xffffffff


	//   ....[124]....
        /*05e4*/ 	.word	0xffffffff


	//   ....[125]....
        /*05e8*/ 	.word	0xffffffff


	//   ....[126]....
        /*05ec*/ 	.word	0xffffffff


	//   ....[127]....
        /*05f0*/ 	.word	0xffffffff


	//   ....[128]....
        /*05f4*/ 	.word	0xffffffff


	//   ....[129]....
        /*05f8*/ 	.word	0xffffffff


	//   ....[130]....
        /*05fc*/ 	.word	0xffffffff


	//   ....[131]....
        /*0600*/ 	.word	0xffffffff


	//   ....[132]....
        /*0604*/ 	.word	0xffffffff


	//   ....[133]....
        /*0608*/ 	.word	0xffffffff


	//   ....[134]....
        /*060c*/ 	.word	0xffffffff


	//   ....[135]....
        /*0610*/ 	.word	0xffffffff


	//   ....[136]....
        /*0614*/ 	.word	0xffffffff


	//   ....[137]....
        /*0618*/ 	.word	0xffffffff


	//   ....[138]....
        /*061c*/ 	.word	0xffffffff


	//   ....[139]....
        /*0620*/ 	.word	0xffffffff


	//   ....[140]....
        /*0624*/ 	.word	0xffffffff


	//   ....[141]....
        /*0628*/ 	.word	0xffffffff


	//   ....[142]....
        /*062c*/ 	.word	0xffffffff


	//   ....[143]....
        /*0630*/ 	.word	0xffffffff


	//   ....[144]....
        /*0634*/ 	.word	0xffffffff


	//   ....[145]....
        /*0638*/ 	.word	0xffffffff


	//   ....[146]....
        /*063c*/ 	.word	0xffffffff


	//   ....[147]....
        /*0640*/ 	.word	0xffffffff


	//   ....[148]....
        /*0644*/ 	.word	0xffffffff


	//   ....[149]....
        /*0648*/ 	.word	0xffffffff


	//   ....[150]....
        /*064c*/ 	.word	0xffffffff


	//   ....[151]....
        /*0650*/ 	.word	0xffffffff


	//   ....[152]....
        /*0654*/ 	.word	0xffffffff


	//   ....[153]....
        /*0658*/ 	.word	0xffffffff


	//   ....[154]....
        /*065c*/ 	.word	0xffffffff


	//   ....[155]....
        /*0660*/ 	.word	0xffffffff


	//   ....[156]....
        /*0664*/ 	.word	0xffffffff


	//   ....[157]....
        /*0668*/ 	.word	0xffffffff


	//   ....[158]....
        /*066c*/ 	.word	0xffffffff


	//   ....[159]....
        /*0670*/ 	.word	0xffffffff


	//   ....[160]....
        /*0674*/ 	.word	0xffffffff


	//   ....[161]....
        /*0678*/ 	.word	0xffffffff


	//   ....[162]....
        /*067c*/ 	.word	0xffffffff


	//   ....[163]....
        /*0680*/ 	.word	0xffffffff


	//   ....[164]....
        /*0684*/ 	.word	0xffffffff


	//   ....[165]....
        /*0688*/ 	.word	0xffffffff


	//   ....[166]....
        /*068c*/ 	.word	0xffffffff


	//   ....[167]....
        /*0690*/ 	.word	0xffffffff


	//   ....[168]....
        /*0694*/ 	.word	0xffffffff


	//   ....[169]....
        /*0698*/ 	.word	0xffffffff


	//   ....[170]....
        /*069c*/ 	.word	0xffffffff


	//   ....[171]....
        /*06a0*/ 	.word	0xffffffff


	//   ....[172]....
        /*06a4*/ 	.word	0xffffffff


	//   ....[173]....
        /*06a8*/ 	.word	0xffffffff


	//   ....[174]....
        /*06ac*/ 	.word	0xffffffff


	//   ....[175]....
        /*06b0*/ 	.word	0xffffffff


	//   ....[176]....
        /*06b4*/ 	.word	0xffffffff


	//   ....[177]....
        /*06b8*/ 	.word	0xffffffff


	//   ....[178]....
        /*06bc*/ 	.word	0xffffffff


	//   ....[179]....
        /*06c0*/ 	.word	0xffffffff


	//   ....[180]....
        /*06c4*/ 	.word	0xffffffff


	//   ....[181]....
        /*06c8*/ 	.word	0xffffffff


	//   ....[182]....
        /*06cc*/ 	.word	0xffffffff


	//   ....[183]....
        /*06d0*/ 	.word	0xffffffff


	//   ....[184]....
        /*06d4*/ 	.word	0xffffffff


	//   ....[185]....
        /*06d8*/ 	.word	0xffffffff


	//   ....[186]....
        /*06dc*/ 	.word	0xffffffff


	//   ....[187]....
        /*06e0*/ 	.word	0xffffffff


	//   ....[188]....
        /*06e4*/ 	.word	0xffffffff


	//   ....[189]....
        /*06e8*/ 	.word	0xffffffff


	//   ....[190]....
        /*06ec*/ 	.word	0xffffffff


	//   ....[191]....
        /*06f0*/ 	.word	0xffffffff


	//   ....[192]....
        /*06f4*/ 	.word	0xffffffff


	//   ....[193]....
        /*06f8*/ 	.word	0xffffffff


	//   ....[194]....
        /*06fc*/ 	.word	0xffffffff


	//   ....[195]....
        /*0700*/ 	.word	0xffffffff


	//   ....[196]....
        /*0704*/ 	.word	0xffffffff


	//   ....[197]....
        /*0708*/ 	.word	0xffffffff


	//   ....[198]....
        /*070c*/ 	.word	0xffffffff


	//   ....[199]....
        /*0710*/ 	.word	0xffffffff


	//   ....[200]....
        /*0714*/ 	.word	0xffffffff


	//   ....[201]....
        /*0718*/ 	.word	0xffffffff


	//   ....[202]....
        /*071c*/ 	.word	0xffffffff


	//   ....[203]....
        /*0720*/ 	.word	0xffffffff


	//   ....[204]....
        /*0724*/ 	.word	0xffffffff


	//   ....[205]....
        /*0728*/ 	.word	0xffffffff


	//   ....[206]....
        /*072c*/ 	.word	0xffffffff


	//   ....[207]....
        /*0730*/ 	.word	0xffffffff


	//   ....[208]....
        /*0734*/ 	.word	0xffffffff


	//   ....[209]....
        /*0738*/ 	.word	0xffffffff


	//   ....[210]....
        /*073c*/ 	.word	0xffffffff


	//   ....[211]....
        /*0740*/ 	.word	0xffffffff


	//   ....[212]....
        /*0744*/ 	.word	0xffffffff


	//   ....[213]....
        /*0748*/ 	.word	0xffffffff


	//   ....[214]....
        /*074c*/ 	.word	0xffffffff


	//   ....[215]....
        /*0750*/ 	.word	0xffffffff


	//   ....[216]....
        /*0754*/ 	.word	0xffffffff


	//   ....[217]....
        /*0758*/ 	.word	0xffffffff


	//   ....[218]....
        /*075c*/ 	.word	0xffffffff


	//   ....[219]....
        /*0760*/ 	.word	0xffffffff


	//   ....[220]....
        /*0764*/ 	.word	0xffffffff


	//   ....[221]....
        /*0768*/ 	.word	0xffffffff


	//   ....[222]....
        /*076c*/ 	.word	0xffffffff


	//   ....[223]....
        /*0770*/ 	.word	0xffffffff


	//   ....[224]....
        /*0774*/ 	.word	0xffffffff


	//   ....[225]....
        /*0778*/ 	.word	0xffffffff


	//   ....[226]....
        /*077c*/ 	.word	0xffffffff


	//   ....[227]....
        /*0780*/ 	.word	0xffffffff


	//   ....[228]....
        /*0784*/ 	.word	0xffffffff


	//   ....[229]....
        /*0788*/ 	.word	0xffffffff


	//   ....[230]....
        /*078c*/ 	.word	0xffffffff


	//   ....[231]....
        /*0790*/ 	.word	0xffffffff


	//   ....[232]....
        /*0794*/ 	.word	0xffffffff


	//   ....[233]....
        /*0798*/ 	.word	0xffffffff


	//   ....[234]....
        /*079c*/ 	.word	0xffffffff


	//   ....[235]....
        /*07a0*/ 	.word	0xffffffff


	//   ....[236]....
        /*07a4*/ 	.word	0xffffffff


	//   ....[237]....
        /*07a8*/ 	.word	0xffffffff


	//   ....[238]....
        /*07ac*/ 	.word	0xffffffff


	//   ....[239]....
        /*07b0*/ 	.word	0xffffffff


	//   ....[240]....
        /*07b4*/ 	.word	0xffffffff


	//   ....[241]....
        /*07b8*/ 	.word	0xffffffff


	//   ....[242]....
        /*07bc*/ 	.word	0xffffffff


	//   ....[243]....
        /*07c0*/ 	.word	0xffffffff


	//   ....[244]....
        /*07c4*/ 	.word	0xffffffff


	//   ....[245]....
        /*07c8*/ 	.word	0xffffffff


	//   ....[246]....
        /*07cc*/ 	.word	0xffffffff


	//   ....[247]....
        /*07d0*/ 	.word	0xffffffff


	//   ....[248]....
        /*07d4*/ 	.word	0xffffffff


	//   ....[249]....
        /*07d8*/ 	.word	0xffffffff


	//   ....[250]....
        /*07dc*/ 	.word	0xffffffff


	//   ....[251]....
        /*07e0*/ 	.word	0xffffffff


	//   ....[252]....
        /*07e4*/ 	.word	0xffffffff


	//   ....[253]....
        /*07e8*/ 	.word	0xffffffff


	//   ....[254]....
        /*07ec*/ 	.word	0xffffffff


	//   ....[255]....
        /*07f0*/ 	.word	0xffffffff


	//   ....[0]....
        /*07f4*/ 	.word	0xffffffff


	//   ....[1]....
        /*07f8*/ 	.word	0xffffffff


	//   ....[2]....
        /*07fc*/ 	.word	0xffffffff


	//   ....[3]....
        /*0800*/ 	.word	0xffffffff


	//   ....[4]....
        /*0804*/ 	.word	0xffffffff


	//   ....[5]....
        /*0808*/ 	.word	0xffffffff


	//   ....[6]....
        /*080c*/ 	.word	0xffffffff


	//   ....[7]....
        /*0810*/ 	.word	0xffffffff


	//   ....[8]....
        /*0814*/ 	.word	0xffffffff


	//   ....[9]....
        /*0818*/ 	.word	0xffffffff


	//   ....[10]....
        /*081c*/ 	.word	0xffffffff


	//   ....[11]....
        /*0820*/ 	.word	0xffffffff


	//   ....[12]....
        /*0824*/ 	.word	0xffffffff


	//   ....[13]....
        /*0828*/ 	.word	0xffffffff


	//   ....[14]....
        /*082c*/ 	.word	0xffffffff


	//   ....[15]....
        /*0830*/ 	.word	0xffffffff


	//   ....[16]....
        /*0834*/ 	.word	0xffffffff


	//   ....[17]....
        /*0838*/ 	.word	0xffffffff


	//   ....[18]....
        /*083c*/ 	.word	0xffffffff


	//   ....[19]....
        /*0840*/ 	.word	0xffffffff


	//   ....[20]....
        /*0844*/ 	.word	0xffffffff


	//   ....[21]....
        /*0848*/ 	.word	0xffffffff


	//   ....[22]....
        /*084c*/ 	.word	0xffffffff


	//   ....[23]....
        /*0850*/ 	.word	0xffffffff


	//   ....[24]....
        /*0854*/ 	.word	0xffffffff


	//   ....[25]....
        /*0858*/ 	.word	0xffffffff


	//   ....[26]....
        /*085c*/ 	.word	0xffffffff


	//   ....[27]....
        /*0860*/ 	.word	0xffffffff


	//   ....[28]....
        /*0864*/ 	.word	0xffffffff


	//   ....[29]....
        /*0868*/ 	.word	0xffffffff


	//   ....[30]....
        /*086c*/ 	.word	0xffffffff


	//   ....[31]....
        /*0870*/ 	.word	0xffffffff


	//   ....[32]....
        /*0874*/ 	.word	0xffffffff


	//   ....[33]....
        /*0878*/ 	.word	0xffffffff


	//   ....[34]....
        /*087c*/ 	.word	0xffffffff


	//   ....[35]....
        /*0880*/ 	.word	0xffffffff


	//   ....[36]....
        /*0884*/ 	.word	0xffffffff


	//   ....[37]....
        /*0888*/ 	.word	0xffffffff


	//   ....[38]....
        /*088c*/ 	.word	0xffffffff


	//   ....[39]....
        /*0890*/ 	.word	0xffffffff


	//   ....[40]....
        /*0894*/ 	.word	0xffffffff


	//   ....[41]....
        /*0898*/ 	.word	0xffffffff


	//   ....[42]....
        /*089c*/ 	.word	0xffffffff


	//   ....[43]....
        /*08a0*/ 	.word	0xffffffff


	//   ....[44]....
        /*08a4*/ 	.word	0xffffffff


	//   ....[45]....
        /*08a8*/ 	.word	0xffffffff


	//   ....[46]....
        /*08ac*/ 	.word	0xffffffff


	//   ....[47]....
        /*08b0*/ 	.word	0xffffffff


	//   ....[48]....
        /*08b4*/ 	.word	0xffffffff


	//   ....[49]....
        /*08b8*/ 	.word	0xffffffff


	//   ....[50]....
        /*08bc*/ 	.word	0xffffffff


	//   ....[51]....
        /*08c0*/ 	.word	0xffffffff


	//   ....[52]....
        /*08c4*/ 	.word	0xffffffff


	//   ....[53]....
        /*08c8*/ 	.word	0xffffffff


	//   ....[54]....
        /*08cc*/ 	.word	0xffffffff


	//   ....[55]....
        /*08d0*/ 	.word	0xffffffff


	//   ....[56]....
        /*08d4*/ 	.word	0xffffffff


	//   ....[57]....
        /*08d8*/ 	.word	0xffffffff


	//----- nvinfo : EIATTR_COOP_GROUP_INSTR_OFFSETS
	.align		4
.L_656:
        /*08dc*/ 	.byte	0x04, 0x28
        /*08de*/ 	.short	(.L_658 - .L_657)


	//   ....[0]....
.L_657:
        /*08e0*/ 	.word	0x00000050


	//   ....[1]....
        /*08e4*/ 	.word	0x00000200


	//   ....[2]....
        /*08e8*/ 	.word	0x00000230


	//   ....[3]....
        /*08ec*/ 	.word	0x00000260


	//   ....[4]....
        /*08f0*/ 	.word	0x00000290


	//   ....[5]....
        /*08f4*/ 	.word	0x000002c0


	//   ....[6]....
        /*08f8*/ 	.word	0x000002f0


	//   ....[7]....
        /*08fc*/ 	.word	0x00000450


	//   ....[8]....
        /*0900*/ 	.word	0x00000490


	//   ....[9]....
        /*0904*/ 	.word	0x000004c0


	//   ....[10]....
        /*0908*/ 	.word	0x000004f0


	//   ....[11]....
        /*090c*/ 	.word	0x00000520


	//   ....[12]....
        /*0910*/ 	.word	0x00000550


	//   ....[13]....
        /*0914*/ 	.word	0x000005e0


	//   ....[14]....
        /*0918*/ 	.word	0x00000630


	//   ....[15]....
        /*091c*/ 	.word	0x00000650


	//   ....[16]....
        /*0920*/ 	.word	0x000006b0


	//   ....[17]....
        /*0924*/ 	.word	0x00003e70


	//   ....[18]....
        /*0928*/ 	.word	0x00003ec0


	//   ....[19]....
        /*092c*/ 	.word	0x00004690


	//   ....[20]....
        /*0930*/ 	.word	0x000046b0


	//   ....[21]....
        /*0934*/ 	.word	0x00004e00


	//   ....[22]....
        /*0938*/ 	.word	0x00004e10


	//   ....[23]....
        /*093c*/ 	.word	0x00005640


	//   ....[24]....
        /*0940*/ 	.word	0x00005670


	//   ....[25]....
        /*0944*/ 	.word	0x000062c0


	//   ....[26]....
        /*0948*/ 	.word	0x000062f0


	//   ....[27]....
        /*094c*/ 	.word	0x00006ae0


	//   ....[28]....
        /*0950*/ 	.word	0x00006b00


	//   ....[29]....
        /*0954*/ 	.word	0x00007310


	//   ....[30]....
        /*0958*/ 	.word	0x00007340


	//   ....[31]....
        /*095c*/ 	.word	0x00007450


	//   ....[32]....
        /*0960*/ 	.word	0x00007480


	//   ....[33]....
        /*0964*/ 	.word	0x00007550


	//   ....[34]....
        /*0968*/ 	.word	0x00007570


	//   ....[35]....
        /*096c*/ 	.word	0x00007940


	//   ....[36]....
        /*0970*/ 	.word	0x00007960


	//   ....[37]....
        /*0974*/ 	.word	0x00007b20


	//   ....[38]....
        /*0978*/ 	.word	0x00007b50


	//   ....[39]....
        /*097c*/ 	.word	0x00007c20


	//   ....[40]....
        /*0980*/ 	.word	0x00007c50


	//   ....[41]....
        /*0984*/ 	.word	0x00008cb0


	//   ....[42]....
        /*0988*/ 	.word	0x00008ce0


	//   ....[43]....
        /*098c*/ 	.word	0x00008d00


	//   ....[44]....
        /*0990*/ 	.word	0x00008d20


	//   ....[45]....
        /*0994*/ 	.word	0x00008d40


	//   ....[46]....
        /*0998*/ 	.word	0x00008d60


	//   ....[47]....
        /*099c*/ 	.word	0x00008e90


	//   ....[48]....
        /*09a0*/ 	.word	0x00008ef0


	//   ....[49]....
        /*09a4*/ 	.word	0x00008f50


	//   ....[50]....
        /*09a8*/ 	.word	0x00008f70


	//   ....[51]....
        /*09ac*/ 	.word	0x000090e0


	//   ....[52]....
        /*09b0*/ 	.word	0x000090f0


	//   ....[53]....
        /*09b4*/ 	.word	0x00009190


	//   ....[54]....
        /*09b8*/ 	.word	0x000091a0


	//   ....[55]....
        /*09bc*/ 	.word	0x00009460


	//   ....[56]....
        /*09c0*/ 	.word	0x000094d0


	//   ....[57]....
        /*09c4*/ 	.word	0x00009520


	//   ....[58]....
        /*09c8*/ 	.word	0x00009540


	//   ....[59]....
        /*09cc*/ 	.word	0x00009700


	//   ....[60]....
        /*09d0*/ 	.word	0x00009790


	//   ....[61]....
        /*09d4*/ 	.word	0x000097c0


	//   ....[62]....
        /*09d8*/ 	.word	0x00009800


	//   ....[63]....
        /*09dc*/ 	.word	0x000099c0


	//   ....[64]....
        /*09e0*/ 	.word	0x00009a50


	//   ....[65]....
        /*09e4*/ 	.word	0x00009a90


	//   ....[66]....
        /*09e8*/ 	.word	0x00009ad0


	//   ....[67]....
        /*09ec*/ 	.word	0x00009ca0


	//   ....[68]....
        /*09f0*/ 	.word	0x00009d30


	//   ....[69]....
        /*09f4*/ 	.word	0x00009d60


	//   ....[70]....
        /*09f8*/ 	.word	0x00009d80


	//   ....[71]....
        /*09fc*/ 	.word	0x0000baf0


	//   ....[72]....
        /*0a00*/ 	.word	0x0000bb10


	//   ....[73]....
        /*0a04*/ 	.word	0x0000bb30


	//   ....[74]....
        /*0a08*/ 	.word	0x0000bb50


	//   ....[75]....
        /*0a0c*/ 	.word	0x0000bc10


	//   ....[76]....
        /*0a10*/ 	.word	0x0000bc30


	//   ....[77]....
        /*0a14*/ 	.word	0x0000bc50


	//   ....[78]....
        /*0a18*/ 	.word	0x0000bc70


	//   ....[79]....
        /*0a1c*/ 	.word	0x0000be60


	//   ....[80]....
        /*0a20*/ 	.word	0x0000bea0


	//   ....[81]....
        /*0a24*/ 	.word	0x0000beb0


	//   ....[82]....
        /*0a28*/ 	.word	0x0000bec0


	//   ....[83]....
        /*0a2c*/ 	.word	0x0000c030


	//   ....[84]....
        /*0a30*/ 	.word	0x0000c050


	//   ....[85]....
        /*0a34*/ 	.word	0x0000c070


	//   ....[86]....
        /*0a38*/ 	.word	0x0000c090


	//   ....[87]....
        /*0a3c*/ 	.word	0x0000e230


	//   ....[88]....
        /*0a40*/ 	.word	0x0000e2a0


	//   ....[89]....
        /*0a44*/ 	.word	0x0000e2d0


	//   ....[90]....
        /*0a48*/ 	.word	0x0000e2f0


	//   ....[91]....
        /*0a4c*/ 	.word	0x0000e550


	//   ....[92]....
        /*0a50*/ 	.word	0x0000e570


	//   ....[93]....
        /*0a54*/ 	.word	0x0000f090


	//   ....[94]....
        /*0a58*/ 	.word	0x0000f0b0


	//   ....[95]....
        /*0a5c*/ 	.word	0x0000f0e0


	//   ....[96]....
        /*0a60*/ 	.word	0x0000f0f0


	//   ....[97]....
        /*0a64*/ 	.word	0x0000f1d0


	//   ....[98]....
        /*0a68*/ 	.word	0x0000f1f0


	//   ....[99]....
        /*0a6c*/ 	.word	0x0000f420


	//   ....[100]....
        /*0a70*/ 	.word	0x0000fe20


	//   ....[101]....
        /*0a74*/ 	.word	0x00010860


	//   ....[102]....
        /*0a78*/ 	.word	0x00010890


	//   ....[103]....
        /*0a7c*/ 	.word	0x000108a0


	//   ....[104]....
        /*0a80*/ 	.word	0x000108d0


	//   ....[105]....
        /*0a84*/ 	.word	0x000121a0


	//   ....[106]....
        /*0a88*/ 	.word	0x000121c0


	//   ....[107]....
        /*0a8c*/ 	.word	0x000121f0


	//   ....[108]....
        /*0a90*/ 	.word	0x00012280


	//   ....[109]....
        /*0a94*/ 	.word	0x00012290


	//   ....[110]....
        /*0a98*/ 	.word	0x000122a0


	//   ....[111]....
        /*0a9c*/ 	.word	0x00012f30


	//   ....[112]....
        /*0aa0*/ 	.word	0x00012f50


	//   ....[113]....
        /*0aa4*/ 	.word	0x00012f80


	//   ....[114]....
        /*0aa8*/ 	.word	0x00013010


	//   ....[115]....
        /*0aac*/ 	.word	0x00013020


	//   ....[116]....
        /*0ab0*/ 	.word	0x00013030


	//   ....[117]....
        /*0ab4*/ 	.word	0x00013290


	//   ....[118]....
        /*0ab8*/ 	.word	0x00013ce0


	//   ....[119]....
        /*0abc*/ 	.word	0x00014780


	//   ....[120]....
        /*0ac0*/ 	.word	0x000147b0


	//   ....[121]....
        /*0ac4*/ 	.word	0x000147d0


	//   ....[122]....
        /*0ac8*/ 	.word	0x000147f0


	//   ....[123]....
        /*0acc*/ 	.word	0x00016580


	//   ....[124]....
        /*0ad0*/ 	.word	0x000165a0


	//   ....[125]....
        /*0ad4*/ 	.word	0x000165d0


	//   ....[126]....
        /*0ad8*/ 	.word	0x00016660


	//   ....[127]....
        /*0adc*/ 	.word	0x00016670


	//   ....[128]....
        /*0ae0*/ 	.word	0x00016680


	//   ....[129]....
        /*0ae4*/ 	.word	0x00017310


	//   ....[130]....
        /*0ae8*/ 	.word	0x00017330


	//   ....[131]....
        /*0aec*/ 	.word	0x00017360


	//   ....[132]....
        /*0af0*/ 	.word	0x000173f0


	//   ....[133]....
        /*0af4*/ 	.word	0x00017400


	//   ....[134]....
        /*0af8*/ 	.word	0x00017410


	//   ....[135]....
        /*0afc*/ 	.word	0x000178b0


	//   ....[136]....
        /*0b00*/ 	.word	0x000178e0


	//   ....[137]....
        /*0b04*/ 	.word	0x00017900


	//   ....[138]....
        /*0b08*/ 	.word	0x00017920


	//   ....[139]....
        /*0b0c*/ 	.word	0x00019400


	//   ....[140]....
        /*0b10*/ 	.word	0x00019410


	//   ....[141]....
        /*0b14*/ 	.word	0x00019460


	//   ....[142]....
        /*0b18*/ 	.word	0x000194a0


	//   ....[143]....
        /*0b1c*/ 	.word	0x00019500


	//   ....[144]....
        /*0b20*/ 	.word	0x00019520


	//   ....[145]....
        /*0b24*/ 	.word	0x0001a120


	//   ....[146]....
        /*0b28*/ 	.word	0x0001a140


	//   ....[147]....
        /*0b2c*/ 	.word	0x0001a150


	//   ....[148]....
        /*0b30*/ 	.word	0x0001a1d0


	//   ....[149]....
        /*0b34*/ 	.word	0x0001a1e0


	//   ....[150]....
        /*0b38*/ 	.word	0x0001a1f0


	//   ....[151]....
        /*0b3c*/ 	.word	0x0001a3e0


	//   ....[152]....
        /*0b40*/ 	.word	0x0001ae30


	//   ....[153]....
        /*0b44*/ 	.word	0x0001b8d0


	//   ....[154]....
        /*0b48*/ 	.word	0x0001b900


	//   ....[155]....
        /*0b4c*/ 	.word	0x0001b920


	//   ....[156]....
        /*0b50*/ 	.word	0x0001b940


	//   ....[157]....
        /*0b54*/ 	.word	0x0001d260


	//   ....[158]....
        /*0b58*/ 	.word	0x0001d290


	//   ....[159]....
        /*0b5c*/ 	.word	0x0001d2a0


	//   ....[160]....
        /*0b60*/ 	.word	0x0001d2d0


	//   ....[161]....
        /*0b64*/ 	.word	0x0001e350


	//   ....[162]....
        /*0b68*/ 	.word	0x0001e360


	//   ....[163]....
        /*0b6c*/ 	.word	0x0001e380


	//   ....[164]....
        /*0b70*/ 	.word	0x0001e3a0


	//   ....[165]....
        /*0b74*/ 	.word	0x0001e6d0


	//   ....[166]....
        /*0b78*/ 	.word	0x0001e6f0


	//   ....[167]....
        /*0b7c*/ 	.word	0x0001e7d0


	//   ....[168]....
        /*0b80*/ 	.word	0x0001e7e0


	//   ....[169]....
        /*0b84*/ 	.word	0x0001e8d0


	//   ....[170]....
        /*0b88*/ 	.word	0x0001e8f0


	//   ....[171]....
        /*0b8c*/ 	.word	0x0001e9e0


	//   ....[172]....
        /*0b90*/ 	.word	0x0001e9f0


	//   ....[173]....
        /*0b94*/ 	.word	0x0001ece0


	//   ....[174]....
        /*0b98*/ 	.word	0x0001ed00


	//   ....[175]....
        /*0b9c*/ 	.word	0x0001f420


	//   ....[176]....
        /*0ba0*/ 	.word	0x0001f430


	//   ....[177]....
        /*0ba4*/ 	.word	0x000202e0


	//   ....[178]....
        /*0ba8*/ 	.word	0x00020300


	//   ....[179]....
        /*0bac*/ 	.word	0x000203f0


	//   ....[180]....
        /*0bb0*/ 	.word	0x00020400


	//   ....[181]....
        /*0bb4*/ 	.word	0x000204f0


	//   ....[182]....
        /*0bb8*/ 	.word	0x00020510


	//   ....[183]....
        /*0bbc*/ 	.word	0x00020600


	//   ....[184]....
        /*0bc0*/ 	.word	0x00020610


	//   ....[185]....
        /*0bc4*/ 	.word	0x000207c0


	//   ....[186]....
        /*0bc8*/ 	.word	0x000207e0


	//   ....[187]....
        /*0bcc*/ 	.word	0x00020910


	//   ....[188]....
        /*0bd0*/ 	.word	0x00020950


	//   ....[189]....
        /*0bd4*/ 	.word	0x00020980


	//   ....[190]....
        /*0bd8*/ 	.word	0x000209b0


	//   ....[191]....
        /*0bdc*/ 	.word	0x000209e0


	//   ....[192]....
        /*0be0*/ 	.word	0x00020a10


	//   ....[193]....
        /*0be4*/ 	.word	0x00020b80


	//   ....[194]....
        /*0be8*/ 	.word	0x00020bc0


	//   ....[195]....
        /*0bec*/ 	.word	0x00020bf0


	//   ....[196]....
        /*0bf0*/ 	.word	0x00020c20


	//   ....[197]....
        /*0bf4*/ 	.word	0x00020c50


	//   ....[198]....
        /*0bf8*/ 	.word	0x00020c80


	//   ....[199]....
        /*0bfc*/ 	.word	0x00020d10


	//   ....[200]....
        /*0c00*/ 	.word	0x00020d70


	//   ....[201]....
        /*0c04*/ 	.word	0x00020d80


	//   ....[202]....
        /*0c08*/ 	.word	0x00020de0


	//   ....[203]....
        /*0c0c*/ 	.word	0x00021830


	//   ....[204]....
        /*0c10*/ 	.word	0x00021880


	//   ....[205]....
        /*0c14*/ 	.word	0x000218e0


	//   ....[206]....
        /*0c18*/ 	.word	0x00021940


	//   ....[207]....
        /*0c1c*/ 	.word	0x000219a0


	//   ....[208]....
        /*0c20*/ 	.word	0x00021a10


	//   ....[209]....
        /*0c24*/ 	.word	0x00021a60


	//   ....[210]....
        /*0c28*/ 	.word	0x00021ac0


	//   ....[211]....
        /*0c2c*/ 	.word	0x00021b30


	//   ....[212]....
        /*0c30*/ 	.word	0x00021ba0


	//   ....[213]....
        /*0c34*/ 	.word	0x00021c10


	//   ....[214]....
        /*0c38*/ 	.word	0x00021c80


	//   ....[215]....
        /*0c3c*/ 	.word	0x00021da0


	//   ....[216]....
        /*0c40*/ 	.word	0x00021e00


	//   ....[217]....
        /*0c44*/ 	.word	0x00021f40


	//   ....[218]....
        /*0c48*/ 	.word	0x00021fa0


	//   ....[219]....
        /*0c4c*/ 	.word	0x00022010


	//   ....[220]....
        /*0c50*/ 	.word	0x00022080


	//   ....[221]....
        /*0c54*/ 	.word	0x000220e0


	//   ....[222]....
        /*0c58*/ 	.word	0x00022140


	//   ....[223]....
        /*0c5c*/ 	.word	0x00022190


	//   ....[224]....
        /*0c60*/ 	.word	0x000221d0


	//   ....[225]....
        /*0c64*/ 	.word	0x00022240


	//   ....[226]....
        /*0c68*/ 	.word	0x000222b0


	//   ....[227]....
        /*0c6c*/ 	.word	0x000223d0


	//   ....[228]....
        /*0c70*/ 	.word	0x00022430


	//   ....[229]....
        /*0c74*/ 	.word	0x00022570


	//   ....[230]....
        /*0c78*/ 	.word	0x000225d0


	//   ....[231]....
        /*0c7c*/ 	.word	0x00022630


	//   ....[232]....
        /*0c80*/ 	.word	0x000226a0


	//   ....[233]....
        /*0c84*/ 	.word	0x000227c0


	//   ....[234]....
        /*0c88*/ 	.word	0x00022820


	//   ....[235]....
        /*0c8c*/ 	.word	0x00022960


	//   ....[236]....
        /*0c90*/ 	.word	0x000229c0


	//   ....[237]....
        /*0c94*/ 	.word	0x00022a20


	//   ....[238]....
        /*0c98*/ 	.word	0x00022a80


	//   ....[239]....
        /*0c9c*/ 	.word	0x00022ac0


	//   ....[240]....
        /*0ca0*/ 	.word	0x00022b10


	//   ....[241]....
        /*0ca4*/ 	.word	0x00022b60


	//   ....[242]....
        /*0ca8*/ 	.word	0x00022ba0


	//   ....[243]....
        /*0cac*/ 	.word	0x00022c10


	//   ....[244]....
        /*0cb0*/ 	.word	0x00022c80


	//   ....[245]....
        /*0cb4*/ 	.word	0x00022da0


	//   ....[246]....
        /*0cb8*/ 	.word	0x00022e00


	//   ....[247]....
        /*0cbc*/ 	.word	0x00022f40


	//   ....[248]....
        /*0cc0*/ 	.word	0x00022fa0


	//   ....[249]....
        /*0cc4*/ 	.word	0x00023000


	//   ....[250]....
        /*0cc8*/ 	.word	0x00023070


	//   ....[251]....
        /*0ccc*/ 	.word	0x00023190


	//   ....[252]....
        /*0cd0*/ 	.word	0x000231f0


	//   ....[253]....
        /*0cd4*/ 	.word	0x00023330


	//   ....[254]....
        /*0cd8*/ 	.word	0x00023390


	//   ....[255]....
        /*0cdc*/ 	.word	0x000233d0


	//   ....[0]....
        /*0ce0*/ 	.word	0x00023420


	//   ....[1]....
        /*0ce4*/ 	.word	0x00023470


	//   ....[2]....
        /*0ce8*/ 	.word	0x000234b0


	//   ....[3]....
        /*0cec*/ 	.word	0x00023520


	//   ....[4]....
        /*0cf0*/ 	.word	0x00023580


	//   ....[5]....
        /*0cf4*/ 	.word	0x000235f0


	//   ....[6]....
        /*0cf8*/ 	.word	0x000236d0


	//   ....[7]....
        /*0cfc*/ 	.word	0x00023730


	//   ....[8]....
        /*0d00*/ 	.word	0x00023810


	//   ....[9]....
        /*0d04*/ 	.word	0x00023870


	//   ....[10]....
        /*0d08*/ 	.word	0x000238d0


	//   ....[11]....
        /*0d0c*/ 	.word	0x00023930


	//   ....[12]....
        /*0d10*/ 	.word	0x00023970


	//   ....[13]....
        /*0d14*/ 	.word	0x000239c0


	//   ....[14]....
        /*0d18*/ 	.word	0x00023a10


	//   ....[15]....
        /*0d1c*/ 	.word	0x00023a50


	//   ....[16]....
        /*0d20*/ 	.word	0x00023ab0


	//   ....[17]....
        /*0d24*/ 	.word	0x00023b10


	//   ....[18]....
        /*0d28*/ 	.word	0x00023b60


	//   ....[19]....
        /*0d2c*/ 	.word	0x00023ba0


	//   ....[20]....
        /*0d30*/ 	.word	0x00023c10


	//   ....[21]....
        /*0d34*/ 	.word	0x00023c80


	//   ....[22]....
        /*0d38*/ 	.word	0x00023cf0


	//   ....[23]....
        /*0d3c*/ 	.word	0x00023d50


	//   ....[24]....
        /*0d40*/ 	.word	0x00023dc0


	//   ....[25]....
        /*0d44*/ 	.word	0x00023e30


	//   ....[26]....
        /*0d48*/ 	.word	0x00023ea0


	//   ....[27]....
        /*0d4c*/ 	.word	0x00023f00


	//   ....[28]....
        /*0d50*/ 	.word	0x00023f60


	//   ....[29]....
        /*0d54*/ 	.word	0x00023fd0


	//   ....[30]....
        /*0d58*/ 	.word	0x00024040


	//   ....[31]....
        /*0d5c*/ 	.word	0x000240a0


	//   ....[32]....
        /*0d60*/ 	.word	0x00024110


	//   ....[33]....
        /*0d64*/ 	.word	0x00024180


	//   ....[34]....
        /*0d68*/ 	.word	0x000241f0


	//   ....[35]....
        /*0d6c*/ 	.word	0x00024250


	//   ....[36]....
        /*0d70*/ 	.word	0x000242c0


	//   ....[37]....
        /*0d74*/ 	.word	0x00024330


	//   ....[38]....
        /*0d78*/ 	.word	0x000243a0


	//   ....[39]....
        /*0d7c*/ 	.word	0x00024400


	//   ....[40]....
        /*0d80*/ 	.word	0x00024470


	//   ....[41]....
        /*0d84*/ 	.word	0x000244e0


	//   ....[42]....
        /*0d88*/ 	.word	0x00024530


	//   ....[43]....
        /*0d8c*/ 	.word	0x00024570


	//   ....[44]....
        /*0d90*/ 	.word	0x000245c0


	//   ....[45]....
        /*0d94*/ 	.word	0x00024610


	//   ....[46]....
        /*0d98*/ 	.word	0x00024660


	//   ....[47]....
        /*0d9c*/ 	.word	0x000246d0


	//   ....[48]....
        /*0da0*/ 	.word	0x00024720


	//   ....[49]....
        /*0da4*/ 	.word	0x00024760


	//   ....[50]....
        /*0da8*/ 	.word	0x000247b0


	//   ....[51]....
        /*0dac*/ 	.word	0x00024800


	//   ....[52]....
        /*0db0*/ 	.word	0x00024850


	//   ....[53]....
        /*0db4*/ 	.word	0x000248c0


	//   ....[54]....
        /*0db8*/ 	.word	0x00024910


	//   ....[55]....
        /*0dbc*/ 	.word	0x00024970


	//   ....[56]....
        /*0dc0*/ 	.word	0x000249d0


	//   ....[57]....
        /*0dc4*/ 	.word	0x00024a40


	//----- nvinfo : EIATTR_EXIT_INSTR_OFFSETS
	.align		4
.L_658:
        /*0dc8*/ 	.byte	0x04, 0x1c
        /*0dca*/ 	.short	(.L_660 - .L_659)


	//   ....[0]....
.L_659:
        /*0dcc*/ 	.word	0x000010d0


	//   ....[1]....
        /*0dd0*/ 	.word	0x00021800


	//----- nvinfo : EIATTR_MAX_THREADS
	.align		4
.L_660:
        /*0dd4*/ 	.byte	0x04, 0x05
        /*0dd6*/ 	.short	(.L_662 - .L_661)
.L_661:
        /*0dd8*/ 	.word	0x00000100
        /*0ddc*/ 	.word	0x00000001
        /*0de0*/ 	.word	0x00000001


	//----- nvinfo : EIATTR_CRS_STACK_SIZE
	.align		4
.L_662:
        /*0de4*/ 	.byte	0x04, 0x1e
        /*0de6*/ 	.short	(.L_664 - .L_663)
.L_663:
        /*0de8*/ 	.word	0x00000000
.L_664:


//--------------------- .nv.info._ZN7cutlass13device_kernelIN5flash19enable_sm80_to_sm89INS1_16FlashAttnFwdSm80INS1_25CollectiveMainloopFwdSm80ILi4ELi1ELb0EN4cute5tupleIJNS5_1CILi128EEENS7_ILi64EEES8_EEELi128ENS_10bfloat16_tEfNS_4arch4Sm80ELb1ELb0ELb0ELb0ELb1ELb0ELb1ELb1EEENS1_21CollectiveEpilogueFwdINS6_IJS8_S8_S9_EEENS6_IJNS7_ILi1EEESH_SH_EEESB_SD_Li128ELb0ELb1ELb1ELb0EEENS1_30DynamicPersistentTileSchedulerILi128ELi128ELb1ELb1ELb0EEEEEEEEEvNT_6ParamsE --------------------------
	.section	.nv.info._ZN7cutlass13device_kernelIN5flash19enable_sm80_to_sm89INS1_16FlashAttnFwdSm80INS1_25CollectiveMainloopFwdSm80ILi4ELi1ELb0EN4cute5tupleIJNS5_1CILi128EEENS7_ILi64EEES8_EEELi128ENS_10bfloat16_tEfNS_4arch4Sm80ELb1ELb0ELb0ELb0ELb1ELb0ELb1ELb1EEENS1_21CollectiveEpilogueFwdINS6_IJS8_S8_S9_EEENS6_IJNS7_ILi1EEESH_SH_EEESB_SD_Li128ELb0ELb1ELb1ELb0EEENS1_30DynamicPersistentTileSchedulerILi128ELi128ELb1ELb1ELb0EEEEEEEEEvNT_6ParamsE,"",@"SHT_CUDA_INFO"
	.sectionflags	@""
	.align	4


	//----- nvinfo : EIATTR_CUDA_API_VERSION
	.align		4
        /*0000*/ 	.byte	0x04, 0x37
        /*0002*/ 	.short	(.L_666 - .L_665)
.L_665:
        /*0004*/ 	.word	0x00000082


	//----- nvinfo : EIATTR_SW2861232_WAR
	.align		4
.L_666:
        /*0008*/ 	.byte	0x01, 0x35
	.zero		2


	//----- nvinfo : EIATTR_PARAM_CBANK
	.align		4
        /*000c*/ 	.byte	0x04, 0x0a
        /*000e*/ 	.short	(.L_668 - .L_667)
	.align		4
.L_667:
        /*0010*/ 	.word	index@(.nv.constant0._ZN7cutlass13device_kernelIN5flash19enable_sm80_to_sm89INS1_16FlashAttnFwdSm80INS1_25CollectiveMainloopFwdSm80ILi4ELi1ELb0EN4cute5tupleIJNS5_1CILi128EEENS7_ILi64EEES8_EEELi128ENS_10bfloat16_tEfNS_4arch4Sm80ELb1ELb0ELb0ELb0ELb1ELb0ELb1ELb1EEENS1_21CollectiveEpilogueFwdINS6_IJS8_S8_S9_EEENS6_IJNS7_ILi1EEESH_SH_EEESB_SD_Li128ELb0ELb1ELb1ELb0EEENS1_30DynamicPersistentTileSchedulerILi128ELi128ELb1ELb1ELb0EEEEEEEEEvNT_6ParamsE)
        /*0014*/ 	.short	0x0160
        /*0016*/ 	.short	0x0428


	//----- nvinfo : EIATTR_CBANK_PARAM_SIZE
	.align		4
.L_668:
        /*0018*/ 	.byte	0x03, 0x19
        /*001a*/ 	.short	0x0428


	//----- nvinfo : EIATTR_KPARAM_INFO
	.align		4
        /*001c*/ 	.byte	0x04, 0x17
        /*001e*/ 	.short	(.L_670 - .L_669)
.L_669:
        /*0020*/ 	.word	0x00000000
        /*0024*/ 	.short	0x0000
        /*0026*/ 	.short	0x0000
        /*0028*/ 	.byte	0x00, 0xf0, 0xa1, 0x10


	//----- nvinfo : EIATTR_MAXREG_COUNT
	.align		4
.L_670:
        /*002c*/ 	.byte	0x03, 0x1b
        /*002e*/ 	.short	0x00ff


	//----- nvinfo : EIATTR_NUM_BARRIERS
	.align		4
        /*0030*/ 	.byte	0x02, 0x4c
        /*0032*/ 	.byte	0x06
	.zero		1


	//----- nvinfo : EIATTR_ANNOTATIONS
	.align		4
        /*0034*/ 	.byte	0x04, 0x55
        /*0036*/ 	.short	(.L_672 - .L_671)


	//   ....[0]....
.L_671:
        /* <DEDUP_REMOVED lines=158> */


	//----- nvinfo : EIATTR_MERCURY_ISA_VERSION
	.align		4
.L_672:
        /*0a08*/ 	.byte	0x03, 0x5f
        /*0a0a*/ 	.short	0x0000


	//----- nvinfo : EIATTR_INT_WARP_WIDE_INSTR_OFFSETS
	.align		4
        /*0a0c*/ 	.byte	0x04, 0x31
        /*0a0e*/ 	.short	(.L_674 - .L_673)


	//   ....[0]....
.L_673:
        /*0a10*/ 	.word	0x00010660


	//   ....[1]....
        /*0a14*/ 	.word	0x000106e0


	//----- nvinfo : EIATTR_COOP_GROUP_MASK_REGIDS
	.align		4
.L_674:
        /*0a18*/ 	.byte	0x04, 0x29
        /*0a1a*/ 	.short	(.L_676 - .L_675)


	//   ....[0]....
.L_675:
        /*0a1c*/ 	.word	0xffffffff


	//   ....[1]....
        /*0a20*/ 	.word	0xffffffff


	//   ....[2]....
        /*0a24*/ 	.word	0xffffffff


	//   ....[3]....
        /*0a28*/ 	.word	0xffffffff


	//   ....[4]....
        /*0a2c*/ 	.word	0xffffffff


	//   ....[5]....
        /*0a30*/ 	.word	0xffffffff


	//   ....[6]....
        /*0a34*/ 	.word	0xffffffff


	//   ....[7]....
        /*0a38*/ 	.word	0xffffffff


	//   ....[8]....
        /*0a3c*/ 	.word	0xffffffff


	//   ....[9]....
        /*0a40*/ 	.word	0xffffffff


	//   ....[10]....
        /*0a44*/ 	.word	0xffffffff


	//   ....[11]....
        /*0a48*/ 	.word	0xffffffff


	//   ....[12]....
        /*0a4c*/ 	.word	0xffffffff


	//   ....[13]....
        /*0a50*/ 	.word	0xffffffff


	//   ....[14]....
        /*0a54*/ 	.word	0xffffffff


	//   ....[15]....
        /*0a58*/ 	.word	0xffffffff


	//   ....[16]....
        /*0a5c*/ 	.word	0xffffffff


	//   ....[17]....
        /*0a60*/ 	.word	0xffffffff


	//   ....[18]....
        /*0a64*/ 	.word	0xffffffff


	//   ....[19]....
        /*0a68*/ 	.word	0xffffffff


	//   ....[20]....
        /*0a6c*/ 	.word	0xffffffff


	//   ....[21]....
        /*0a70*/ 	.word	0xffffffff


	//   ....[22]....
        /*0a74*/ 	.word	0xffffffff


	//   ....[23]....
        /*0a78*/ 	.word	0xffffffff


	//   ....[24]....
        /*0a7c*/ 	.word	0xffffffff


	//   ....[25]....
        /*0a80*/ 	.word	0xffffffff


	//   ....[26]....
        /*0a84*/ 	.word	0xffffffff


	//   ....[27]....
        /*0a88*/ 	.word	0xffffffff


	//   ....[28]....
        /*0a8c*/ 	.word	0xffffffff


	//   ....[29]....
        /*0a90*/ 	.word	0xffffffff


	//   ....[30]....
        /*0a94*/ 	.word	0xffffffff


	//   ....[31]....
        /*0a98*/ 	.word	0xffffffff


	//   ....[32]....
        /*0a9c*/ 	.word	0xffffffff


	//   ....[33]....
        /*0aa0*/ 	.word	0xffffffff


	//   ....[34]....
        /*0aa4*/ 	.word	0xffffffff


	//   ....[35]....
        /*0aa8*/ 	.word	0xffffffff


	//   ....[36]....
        /*0aac*/ 	.word	0xffffffff


	//   ....[37]....
        /*0ab0*/ 	.word	0xffffffff


	//   ....[38]....
        /*0ab4*/ 	.word	0xffffffff


	//   ....[39]....
        /*0ab8*/ 	.word	0xffffffff


	//   ....[40]....
        /*0abc*/ 	.word	0xffffffff


	//   ....[41]....
        /*0ac0*/ 	.word	0xffffffff


	//   ....[42]....
        /*0ac4*/ 	.word	0xffffffff


	//   ....[43]....
        /*0ac8*/ 	.word	0xffffffff


	//   ....[44]....
        /*0acc*/ 	.word	0xffffffff


	//   ....[45]....
        /*0ad0*/ 	.word	0xffffffff


	//   ....[46]....
        /*0ad4*/ 	.word	0xffffffff


	//   ....[47]....
        /*0ad8*/ 	.word	0xffffffff


	//   ....[48]....
        /*0adc*/ 	.word	0xffffffff


	//   ....[49]....
        /*0ae0*/ 	.word	0xffffffff


	//   ....[50]....
        /*0ae4*/ 	.word	0xffffffff


	//   ....[51]....
        /*0ae8*/ 	.word	0xffffffff


	//   ....[52]....
        /*0aec*/ 	.word	0xffffffff


	//   ....[53]....
        /*0af0*/ 	.word	0xffffffff


	//   ....[54]....
        /*0af4*/ 	.word	0xffffffff


	//   ....[55]....
        /*0af8*/ 	.word	0xffffffff


	//   ....[56]....
        /*0afc*/ 	.word	0xffffffff


	//   ....[57]....
        /*0b00*/ 	.word	0xffffffff


	//   ....[58]....
        /*0b04*/ 	.word	0xffffffff


	//   ....[59]....
        /*0b08*/ 	.word	0xffffffff


	//   ....[60]....
        /*0b0c*/ 	.word	0xffffffff


	//   ....[61]....
        /*0b10*/ 	.word	0xffffffff


	//   ....[62]....
        /*0b14*/ 	.word	0xffffffff


	//   ....[63]....
        /*0b18*/ 	.word	0xffffffff


	//   ....[64]....
        /*0b1c*/ 	.word	0xffffffff


	//   ....[65]....
        /*0b20*/ 	.word	0xffffffff


	//   ....[66]....
        /*0b24*/ 	.word	0xffffffff


	//   ....[67]....
        /*0b28*/ 	.word	0xffffffff


	//   ....[68]....
        /*0b2c*/ 	.word	0xffffffff


	//   ....[69]....
        /*0b30*/ 	.word	0xffffffff


	//   ....[70]....
        /*0b34*/ 	.word	0xffffffff


	//   ....[71]....
        /*0b38*/ 	.word	0xffffffff


	//   ....[72]....
        /*0b3c*/ 	.word	0xffffffff


	//   ....[73]....
        /*0b40*/ 	.word	0xffffffff


	//   ....[74]....
        /*0b44*/ 	.word	0xffffffff


	//   ....[75]....
        /*0b48*/ 	.word	0xffffffff


	//   ....[76]....
        /*0b4c*/ 	.word	0xffffffff


	//   ....[77]....
        /*0b50*/ 	.word	0xffffffff


	//   ....[78]....
        /*0b54*/ 	.word	0xffffffff


	//   ....[79]....
        /*0b58*/ 	.word	0xffffffff


	//   ....[80]....
        /*0b5c*/ 	.word	0xffffffff


	//   ....[81]....
        /*0b60*/ 	.word	0xffffffff


	//   ....[82]....
        /*0b64*/ 	.word	0xffffffff


	//   ....[83]....
        /*0b68*/ 	.word	0xffffffff


	//   ....[84]....
        /*0b6c*/ 	.word	0xffffffff


	//   ....[85]....
        /*0b70*/ 	.word	0xffffffff


	//   ....[86]....
        /*0b74*/ 	.word	0xffffffff


	//   ....[87]....
        /*0b78*/ 	.word	0xffffffff


	//   ....[88]....
        /*0b7c*/ 	.word	0xffffffff


	//   ....[89]....
        /*0b80*/ 	.word	0xffffffff


	//   ....[90]....
        /*0b84*/ 	.word	0xffffffff


	//   ....[91]....
        /*0b88*/ 	.word	0xffffffff


	//   ....[92]....
        /*0b8c*/ 	.word	0xffffffff


	//   ....[93]....
        /*0b90*/ 	.word	0xffffffff


	//   ....[94]....
        /*0b94*/ 	.word	0xffffffff


	//   ....[95]....
        /*0b98*/ 	.word	0xffffffff


	//   ....[96]....
        /*0b9c*/ 	.word	0xffffffff


	//   ....[97]....
        /*0ba0*/ 	.word	0xffffffff


	//   ....[98]....
        /*0ba4*/ 	.word	0xffffffff


	//   ....[99]....
        /*0ba8*/ 	.word	0xffffffff


	//   ....[100]....
        /*0bac*/ 	.word	0xffffffff


	//   ....[101]....
        /*0bb0*/ 	.word	0xffffffff


	//   ....[102]....
        /*0bb4*/ 	.word	0xffffffff


	//   ....[103]....
        /*0bb8*/ 	.word	0xffffffff


	//   ....[104]....
        /*0bbc*/ 	.word	0xffffffff


	//   ....[105]....
        /*0bc0*/ 	.word	0xffffffff


	//   ....[106]....
        /*0bc4*/ 	.word	0xffffffff


	//   ....[107]....
        /*0bc8*/ 	.word	0xffffffff


	//   ....[108]....
        /*0bcc*/ 	.word	0xffffffff


	//   ....[109]....
        /*0bd0*/ 	.word	0xffffffff


	//   ....[110]....
        /*0bd4*/ 	.word	0xffffffff


	//   ....[111]....
        /*0bd8*/ 	.word	0xffffffff


	//   ....[112]....
        /*0bdc*/ 	.word	0xffffffff


	//   ....[113]....
        /*0be0*/ 	.word	0xffffffff


	//   ....[114]....
        /*0be4*/ 	.word	0xffffffff


	//   ....[115]....
        /*0be8*/ 	.word	0xffffffff


	//   ....[116]....
        /*0bec*/ 	.word	0xffffffff


	//   ....[117]....
        /*0bf0*/ 	.word	0xffffffff


	//   ....[118]....
        /*0bf4*/ 	.word	0xffffffff


	//   ....[119]....
        /*0bf8*/ 	.word	0xffffffff


	//   ....[120]....
        /*0bfc*/ 	.word	0xffffffff


	//   ....[121]....
        /*0c00*/ 	.word	0xffffffff


	//   ....[122]....
        /*0c04*/ 	.word	0xffffffff


	//   ....[123]....
        /*0c08*/ 	.word	0xffffffff


	//   ....[124]....
        /*0c0c*/ 	.word	0xffffffff


	//   ....[125]....
        /*0c10*/ 	.word	0xffffffff


	//   ....[126]....
        /*0c14*/ 	.word	0xffffffff


	//   ....[127]....
        /*0c18*/ 	.word	0xffffffff


	//   ....[128]....
        /*0c1c*/ 	.word	0xffffffff


	//   ....[129]....
        /*0c20*/ 	.word	0xffffffff


	//   ....[130]....
        /*0c24*/ 	.word	0xffffffff


	//   ....[131]....
        /*0c28*/ 	.word	0xffffffff


	//   ....[132]....
        /*0c2c*/ 	.word	0xffffffff


	//   ....[133]....
        /*0c30*/ 	.word	0xffffffff


	//   ....[134]....
        /*0c34*/ 	.word	0xffffffff


	//   ....[135]....
        /*0c38*/ 	.word	0xffffffff


	//   ....[136]....
        /*0c3c*/ 	.word	0xffffffff


	//   ....[137]....
        /*0c40*/ 	.word	0xffffffff


	//   ....[138]....
        /*0c44*/ 	.word	0xffffffff


	//   ....[139]....
        /*0c48*/ 	.word	0xffffffff


	//   ....[140]....
        /*0c4c*/ 	.word	0xffffffff


	//   ....[141]....
        /*0c50*/ 	.word	0xffffffff


	//   ....[142]....
        /*0c54*/ 	.word	0xffffffff


	//   ....[143]....
        /*0c58*/ 	.word	0xffffffff


	//   ....[144]....
        /*0c5c*/ 	.word	0xffffffff


	//   ....[145]....
        /*0c60*/ 	.word	0xffffffff


	//   ....[146]....
        /*0c64*/ 	.word	0xffffffff


	//   ....[147]....
        /*0c68*/ 	.word	0xffffffff


	//   ....[148]....
        /*0c6c*/ 	.word	0xffffffff


	//   ....[149]....
        /*0c70*/ 	.word	0xffffffff


	//   ....[150]....
        /*0c74*/ 	.word	0xffffffff


	//   ....[151]....
        /*0c78*/ 	.word	0xffffffff


	//   ....[152]....
        /*0c7c*/ 	.word	0xffffffff


	//   ....[153]....
        /*0c80*/ 	.word	0xffffffff


	//   ....[154]....
        /*0c84*/ 	.word	0xffffffff


	//   ....[155]....
        /*0c88*/ 	.word	0xffffffff


	//   ....[156]....
        /*0c8c*/ 	.word	0xffffffff


	//   ....[157]....
        /*0c90*/ 	.word	0xffffffff


	//   ....[158]....
        /*0c94*/ 	.word	0xffffffff


	//   ....[159]....
        /*0c98*/ 	.word	0xffffffff


	//   ....[160]....
        /*0c9c*/ 	.word	0xffffffff


	//   ....[161]....
        /*0ca0*/ 	.word	0xffffffff


	//   ....[162]....
        /*0ca4*/ 	.word	0xffffffff


	//   ....[163]....
        /*0ca8*/ 	.word	0xffffffff


	//   ....[164]....
        /*0cac*/ 	.word	0xffffffff


	//   ....[165]....
        /*0cb0*/ 	.word	0xffffffff


	//   ....[166]....
        /*0cb4*/ 	.word	0xffffffff


	//   ....[167]....
        /*0cb8*/ 	.word	0xffffffff


	//   ....[168]....
        /*0cbc*/ 	.word	0xffffffff


	//   ....[169]....
        /*0cc0*/ 	.word	0xffffffff


	//   ....[170]....
        /*0cc4*/ 	.word	0xffffffff


	//   ....[171]....
        /*0cc8*/ 	.word	0xffffffff


	//   ....[172]....
        /*0ccc*/ 	.word	0xffffffff


	//   ....[173]....
        /*0cd0*/ 	.word	0xffffffff


	//   ....[174]....
        /*0cd4*/ 	.word	0xffffffff


	//   ....[175]....
        /*0cd8*/ 	.word	0xffffffff


	//   ....[176]....
        /*0cdc*/ 	.word	0xffffffff


	//   ....[177]....
        /*0ce0*/ 	.word	0xffffffff


	//   ....[178]....
        /*0ce4*/ 	.word	0xffffffff


	//   ....[179]....
        /*0ce8*/ 	.word	0xffffffff


	//   ....[180]....
        /*0cec*/ 	.word	0xffffffff


	//   ....[181]....
        /*0cf0*/ 	.word	0xffffffff


	//   ....[182]....
        /*0cf4*/ 	.word	0xffffffff


	//   ....[183]....
        /*0cf8*/ 	.word	0xffffffff


	//   ....[184]....
        /*0cfc*/ 	.word	0xffffffff


	//   ....[185]....
        /*0d00*/ 	.word	0xffffffff


	//   ....[186]....
        /*0d04*/ 	.word	0xffffffff


	//   ....[187]....
        /*0d08*/ 	.word	0xffffffff


	//   ....[188]....
        /*0d0c*/ 	.word	0xffffffff


	//   ....[189]....
        /*0d10*/ 	.word	0xffffffff


	//   ....[190]....
        /*0d14*/ 	.word	0xffffffff


	//   ....[191]....
        /*0d18*/ 	.word	0xffffffff


	//   ....[192]....
        /*0d1c*/ 	.word	0xffffffff


	//   ....[193]....
        /*0d20*/ 	.word	0xffffffff


	//   ....[194]....
        /*0d24*/ 	.word	0xffffffff


	//   ....[195]....
        /*0d28*/ 	.word	0xffffffff


	//   ....[196]....
        /*0d2c*/ 	.word	0xffffffff


	//   ....[197]....
        /*0d30*/ 	.word	0xffffffff


	//   ....[198]....
        /*0d34*/ 	.word	0xffffffff


	//   ....[199]....
        /*0d38*/ 	.word	0xffffffff


	//   ....[200]....
        /*0d3c*/ 	.word	0xffffffff


	//   ....[201]....
        /*0d40*/ 	.word	0xffffffff


	//   ....[202]....
        /*0d44*/ 	.word	0xffffffff


	//   ....[203]....
        /*0d48*/ 	.word	0xffffffff


	//   ....[204]....
        /*0d4c*/ 	.word	0xffffffff


	//   ....[205]....
        /*0d50*/ 	.word	0xffffffff


	//   ....[206]....
        /*0d54*/ 	.word	0xffffffff


	//   ....[207]....
        /*0d58*/ 	.word	0xffffffff


	//   ....[208]....
        /*0d5c*/ 	.word	0xffffffff


	//   ....[209]....
        /*0d60*/ 	.word	0xffffffff


	//   ....[210]....
        /*0d64*/ 	.word	0xffffffff


	//   ....[211]....
        /*0d68*/ 	.word	0xffffffff


	//   ....[212]....
        /*0d6c*/ 	.word	0xffffffff


	//   ....[213]....
        /*0d70*/ 	.word	0xffffffff


	//   ....[214]....
        /*0d74*/ 	.word	0xffffffff


	//   ....[215]....
        /*0d78*/ 	.word	0xffffffff


	//   ....[216]....
        /*0d7c*/ 	.word	0xffffffff


	//   ....[217]....
        /*0d80*/ 	.word	0xffffffff


	//   ....[218]....
        /*0d84*/ 	.word	0xffffffff


	//   ....[219]....
        /*0d88*/ 	.word	0xffffffff


	//   ....[220]....
        /*0d8c*/ 	.word	0xffffffff


	//   ....[221]....
        /*0d90*/ 	.word	0xffffffff


	//----- nvinfo : EIATTR_COOP_GROUP_INSTR_OFFSETS
	.align		4
.L_676:
        /*0d94*/ 	.byte	0x04, 0x28
        /*0d96*/ 	.short	(.L_678 - .L_677)


	//   ....[0]....
.L_677:
        /*0d98*/ 	.word	0x00000050


	//   ....[1]....
        /*0d9c*/ 	.word	0x00000060


	//   ....[2]....
        /*0da0*/ 	.word	0x00001940


	//   ....[3]....
        /*0da4*/ 	.word	0x00001960


	//   ....[4]....
        /*0da8*/ 	.word	0x00001b10


	//   ....[5]....
        /*0dac*/ 	.word	0x00001b20


	//   ....[6]....
        /*0db0*/ 	.word	0x00001c60


	//   ....[7]....
        /*0db4*/ 	.word	0x00001c80


	//   ....[8]....
        /*0db8*/ 	.word	0x00001dc0


	//   ....[9]....
        /*0dbc*/ 	.word	0x00001dd0


	//   ....[10]....
        /*0dc0*/ 	.word	0x00001f10


	//   ....[11]....
        /*0dc4*/ 	.word	0x00001f30


	//   ....[12]....
        /*0dc8*/ 	.word	0x00002070


	//   ....[13]....
        /*0dcc*/ 	.word	0x00002080


	//   ....[14]....
        /*0dd0*/ 	.word	0x000021c0


	//   ....[15]....
        /*0dd4*/ 	.word	0x000021e0


	//   ....[16]....
        /*0dd8*/ 	.word	0x00002320


	//   ....[17]....
        /*0ddc*/ 	.word	0x00002330


	//   ....[18]....
        /*0de0*/ 	.word	0x00002850


	//   ....[19]....
        /*0de4*/ 	.word	0x00002860


	//   ....[20]....
        /*0de8*/ 	.word	0x00002870


	//   ....[21]....
        /*0dec*/ 	.word	0x00002880


	//   ....[22]....
        /*0df0*/ 	.word	0x00002890


	//   ....[23]....
        /*0df4*/ 	.word	0x000028c0


	//   ....[24]....
        /*0df8*/ 	.word	0x00002900


	//   ....[25]....
        /*0dfc*/ 	.word	0x00002910


	//   ....[26]....
        /*0e00*/ 	.word	0x00002ca0


	//   ....[27]....
        /*0e04*/ 	.word	0x00002cb0


	//   ....[28]....
        /*0e08*/ 	.word	0x00002cc0


	//   ....[29]....
        /*0e0c*/ 	.word	0x00002d00


	//   ....[30]....
        /*0e10*/ 	.word	0x00002d20


	//   ....[31]....
        /*0e14*/ 	.word	0x00002d30


	//   ....[32]....
        /*0e18*/ 	.word	0x00002d40


	//   ....[33]....
        /*0e1c*/ 	.word	0x00002d50


	//   ....[34]....
        /*0e20*/ 	.word	0x00003d60


	//   ....[35]....
        /*0e24*/ 	.word	0x00003da0


	//   ....[36]....
        /*0e28*/ 	.word	0x00003db0


	//   ....[37]....
        /*0e2c*/ 	.word	0x00003dc0


	//   ....[38]....
        /*0e30*/ 	.word	0x00003dd0


	//   ....[39]....
        /*0e34*/ 	.word	0x00003de0


	//   ....[40]....
        /*0e38*/ 	.word	0x00003f20


	//   ....[41]....
        /*0e3c*/ 	.word	0x00003f30


	//   ....[42]....
        /*0e40*/ 	.word	0x00004160


	//   ....[43]....
        /*0e44*/ 	.word	0x000043a0


	//   ....[44]....
        /*0e48*/ 	.word	0x000043b0


	//   ....[45]....
        /*0e4c*/ 	.word	0x000043c0


	//   ....[46]....
        /*0e50*/ 	.word	0x00004dc0


	//   ....[47]....
        /*0e54*/ 	.word	0x00004df0


	//   ....[48]....
        /*0e58*/ 	.word	0x00004e10


	//   ....[49]....
        /*0e5c*/ 	.word	0x00004e20


	//   ....[50]....
        /*0e60*/ 	.word	0x00004e50


	//   ....[51]....
        /*0e64*/ 	.word	0x00004e70


	//   ....[52]....
        /*0e68*/ 	.word	0x00004e90


	//   ....[53]....
        /*0e6c*/ 	.word	0x00004ea0


	//   ....[54]....
        /*0e70*/ 	.word	0x00006ce0


	//   ....[55]....
        /*0e74*/ 	.word	0x00006d20


	//   ....[56]....
        /*0e78*/ 	.word	0x00006d90


	//   ....[57]....
        /*0e7c*/ 	.word	0x00006dd0


	//   ....[58]....
        /*0e80*/ 	.word	0x00006de0


	//   ....[59]....
        /*0e84*/ 	.word	0x00006df0


	//   ....[60]....
        /*0e88*/ 	.word	0x00006e60


	//   ....[61]....
        /*0e8c*/ 	.word	0x00006e70


	//   ....[62]....
        /*0e90*/ 	.word	0x00007e10


	//   ....[63]....
        /*0e94*/ 	.word	0x00007e50


	//   ....[64]....
        /*0e98*/ 	.word	0x00007e60


	//   ....[65]....
        /*0e9c*/ 	.word	0x00007ed0


	//   ....[66]....
        /*0ea0*/ 	.word	0x00007f00


	//   ....[67]....
        /*0ea4*/ 	.word	0x00007f10


	//   ....[68]....
        /*0ea8*/ 	.word	0x00007f20


	//   ....[69]....
        /*0eac*/ 	.word	0x00007f30


	//   ....[70]....
        /*0eb0*/ 	.word	0x000081f0


	//   ....[71]....
        /*0eb4*/ 	.word	0x00008430


	//   ....[72]....
        /*0eb8*/ 	.word	0x00008460


	//   ....[73]....
        /*0ebc*/ 	.word	0x00008490


	//   ....[74]....
        /*0ec0*/ 	.word	0x00008af0


	//   ....[75]....
        /*0ec4*/ 	.word	0x00008bf0


	//   ....[76]....
        /*0ec8*/ 	.word	0x00008ce0


	//   ....[77]....
        /*0ecc*/ 	.word	0x00008de0


	//   ....[78]....
        /*0ed0*/ 	.word	0x00008e00


	//   ....[79]....
        /*0ed4*/ 	.word	0x00008e20


	//   ....[80]....
        /*0ed8*/ 	.word	0x00008f40


	//   ....[81]....
        /*0edc*/ 	.word	0x00008f60


	//   ....[82]....
        /*0ee0*/ 	.word	0x0000bad0


	//   ....[83]....
        /*0ee4*/ 	.word	0x0000bb30


	//   ....[84]....
        /*0ee8*/ 	.word	0x0000bb50


	//   ....[85]....
        /*0eec*/ 	.word	0x0000bb70


	//   ....[86]....
        /*0ef0*/ 	.word	0x0000bb90


	//   ....[87]....
        /*0ef4*/ 	.word	0x0000bbb0


	//   ....[88]....
        /*0ef8*/ 	.word	0x0000bbc0


	//   ....[89]....
        /*0efc*/ 	.word	0x0000bbd0


	//   ....[90]....
        /*0f00*/ 	.word	0x0000cb70


	//   ....[91]....
        /*0f04*/ 	.word	0x0000cb90


	//   ....[92]....
        /*0f08*/ 	.word	0x0000cbc0


	//   ....[93]....
        /*0f0c*/ 	.word	0x0000cbe0


	//   ....[94]....
        /*0f10*/ 	.word	0x0000cc40


	//   ....[95]....
        /*0f14*/ 	.word	0x0000cc60


	//   ....[96]....
        /*0f18*/ 	.word	0x0000ccc0


	//   ....[97]....
        /*0f1c*/ 	.word	0x0000cce0


	//   ....[98]....
        /*0f20*/ 	.word	0x0000d240


	//   ....[99]....
        /*0f24*/ 	.word	0x0000d260


	//   ....[100]....
        /*0f28*/ 	.word	0x0000d270


	//   ....[101]....
        /*0f2c*/ 	.word	0x0000d2a0


	//   ....[102]....
        /*0f30*/ 	.word	0x0000d2b0


	//   ....[103]....
        /*0f34*/ 	.word	0x0000d2d0


	//   ....[104]....
        /*0f38*/ 	.word	0x0000d300


	//   ....[105]....
        /*0f3c*/ 	.word	0x0000d320


	//   ....[106]....
        /*0f40*/ 	.word	0x0000fa60


	//   ....[107]....
        /*0f44*/ 	.word	0x0000fad0


	//   ....[108]....
        /*0f48*/ 	.word	0x0000fae0


	//   ....[109]....
        /*0f4c*/ 	.word	0x0000faf0


	//   ....[110]....
        /*0f50*/ 	.word	0x0000fb20


	//   ....[111]....
        /*0f54*/ 	.word	0x0000fb40


	//   ....[112]....
        /*0f58*/ 	.word	0x0000fb50


	//   ....[113]....
        /*0f5c*/ 	.word	0x0000fb60


	//   ....[114]....
        /*0f60*/ 	.word	0x00010830


	//   ....[115]....
        /*0f64*/ 	.word	0x00010e60


	//   ....[116]....
        /*0f68*/ 	.word	0x00010e70


	//   ....[117]....
        /*0f6c*/ 	.word	0x00010e80


	//   ....[118]....
        /*0f70*/ 	.word	0x00010eb0


	//   ....[119]....
        /*0f74*/ 	.word	0x00010f10


	//   ....[120]....
        /*0f78*/ 	.word	0x00010f40


	//   ....[121]....
        /*0f7c*/ 	.word	0x00010f50


	//   ....[122]....
        /*0f80*/ 	.word	0x00010f60


	//   ....[123]....
        /*0f84*/ 	.word	0x00011050


	//   ....[124]....
        /*0f88*/ 	.word	0x000110a0


	//   ....[125]....
        /*0f8c*/ 	.word	0x000114e0


	//   ....[126]....
        /*0f90*/ 	.word	0x00011500


	//   ....[127]....
        /*0f94*/ 	.word	0x00011930


	//   ....[128]....
        /*0f98*/ 	.word	0x00011950


	//   ....[129]....
        /*0f9c*/ 	.word	0x00011d80


	//   ....[130]....
        /*0fa0*/ 	.word	0x00011d90


	//   ....[131]....
        /*0fa4*/ 	.word	0x00012520


	//   ....[132]....
        /*0fa8*/ 	.word	0x00012630


	//   ....[133]....
        /*0fac*/ 	.word	0x000126a0


	//   ....[134]....
        /*0fb0*/ 	.word	0x00012720


	//   ....[135]....
        /*0fb4*/ 	.word	0x00012790


	//   ....[136]....
        /*0fb8*/ 	.word	0x00012810


	//   ....[137]....
        /*0fbc*/ 	.word	0x00012890


	//   ....[138]....
        /*0fc0*/ 	.word	0x00012910


	//   ....[139]....
        /*0fc4*/ 	.word	0x00012980


	//   ....[140]....
        /*0fc8*/ 	.word	0x00012a00


	//   ....[141]....
        /*0fcc*/ 	.word	0x00012a80


	//   ....[142]....
        /*0fd0*/ 	.word	0x00012b00


	//   ....[143]....
        /*0fd4*/ 	.word	0x00012b70


	//   ....[144]....
        /*0fd8*/ 	.word	0x00012bf0


	//   ....[145]....
        /*0fdc*/ 	.word	0x00012c70


	//   ....[146]....
        /*0fe0*/ 	.word	0x00012cf0


	//   ....[147]....
        /*0fe4*/ 	.word	0x00012d60


	//   ....[148]....
        /*0fe8*/ 	.word	0x00012dd0


	//   ....[149]....
        /*0fec*/ 	.word	0x00012e40


	//   ....[150]....
        /*0ff0*/ 	.word	0x00012f90


	//   ....[151]....
        /*0ff4*/ 	.word	0x00013000


	//   ....[152]....
        /*0ff8*/ 	.word	0x00013150


	//   ....[153]....
        /*0ffc*/ 	.word	0x000131c0


	//   ....[154]....
        /*1000*/ 	.word	0x00013310


	//   ....[155]....
        /*1004*/ 	.word	0x00013380


	//   ....[156]....
        /*1008*/ 	.word	0x000133f0


	//   ....[157]....
        /*100c*/ 	.word	0x00013470


	//   ....[158]....
        /*1010*/ 	.word	0x000136f0


	//   ....[159]....
        /*1014*/ 	.word	0x00013970


	//   ....[160]....
        /*1018*/ 	.word	0x00013f90


	//   ....[161]....
        /*101c*/ 	.word	0x00013fe0


	//   ....[162]....
        /*1020*/ 	.word	0x00014030


	//   ....[163]....
        /*1024*/ 	.word	0x00014080


	//   ....[164]....
        /*1028*/ 	.word	0x000140d0


	//   ....[165]....
        /*102c*/ 	.word	0x00014120


	//   ....[166]....
        /*1030*/ 	.word	0x00014170


	//   ....[167]....
        /*1034*/ 	.word	0x000141c0


	//   ....[168]....
        /*1038*/ 	.word	0x00014230


	//   ....[169]....
        /*103c*/ 	.word	0x000142a0


	//   ....[170]....
        /*1040*/ 	.word	0x000143f0


	//   ....[171]....
        /*1044*/ 	.word	0x00014460


	//   ....[172]....
        /*1048*/ 	.word	0x000145b0


	//   ....[173]....
        /*104c*/ 	.word	0x00014620


	//   ....[174]....
        /*1050*/ 	.word	0x00014770


	//   ....[175]....
        /*1054*/ 	.word	0x000147e0


	//   ....[176]....
        /*1058*/ 	.word	0x00014850


	//   ....[177]....
        /*105c*/ 	.word	0x000148c0


	//   ....[178]....
        /*1060*/ 	.word	0x00014a10


	//   ....[179]....
        /*1064*/ 	.word	0x00014a80


	//   ....[180]....
        /*1068*/ 	.word	0x00014bd0


	//   ....[181]....
        /*106c*/ 	.word	0x00014c40


	//   ....[182]....
        /*1070*/ 	.word	0x00014d90


	//   ....[183]....
        /*1074*/ 	.word	0x00014e00


	//   ....[184]....
        /*1078*/ 	.word	0x00014e70


	//   ....[185]....
        /*107c*/ 	.word	0x00014ef0


	//   ....[186]....
        /*1080*/ 	.word	0x00015160


	//   ....[187]....
        /*1084*/ 	.word	0x000153d0


	//   ....[188]....
        /*1088*/ 	.word	0x00015a10


	//   ....[189]....
        /*108c*/ 	.word	0x00015a50


	//   ....[190]....
        /*1090*/ 	.word	0x00015aa0


	//   ....[191]....
        /*1094*/ 	.word	0x00015ae0


	//   ....[192]....
        /*1098*/ 	.word	0x00015b30


	//   ....[193]....
        /*109c*/ 	.word	0x00015b70


	//   ....[194]....
        /*10a0*/ 	.word	0x00015bc0


	//   ....[195]....
        /*10a4*/ 	.word	0x00015c00


	//   ....[196]....
        /*10a8*/ 	.word	0x00015c60


	//   ....[197]....
        /*10ac*/ 	.word	0x00015cd0


	//   ....[198]....
        /*10b0*/ 	.word	0x00015d40


	//   ....[199]....
        /*10b4*/ 	.word	0x00015e60


	//   ....[200]....
        /*10b8*/ 	.word	0x00015ed0


	//   ....[201]....
        /*10bc*/ 	.word	0x00015ff0


	//   ....[202]....
        /*10c0*/ 	.word	0x00016060


	//   ....[203]....
        /*10c4*/ 	.word	0x00016180


	//   ....[204]....
        /*10c8*/ 	.word	0x000161f0


	//   ....[205]....
        /*10cc*/ 	.word	0x00016240


	//   ....[206]....
        /*10d0*/ 	.word	0x00016280


	//   ....[207]....
        /*10d4*/ 	.word	0x000162d0


	//   ....[208]....
        /*10d8*/ 	.word	0x00016310


	//   ....[209]....
        /*10dc*/ 	.word	0x00016360


	//   ....[210]....
        /*10e0*/ 	.word	0x000163a0


	//   ....[211]....
        /*10e4*/ 	.word	0x000163f0


	//   ....[212]....
        /*10e8*/ 	.word	0x00016430


	//   ....[213]....
        /*10ec*/ 	.word	0x00016480


	//   ....[214]....
        /*10f0*/ 	.word	0x000164e0


	//   ....[215]....
        /*10f4*/ 	.word	0x00016530


	//   ....[216]....
        /*10f8*/ 	.word	0x00016590


	//   ....[217]....
        /*10fc*/ 	.word	0x000165e0


	//   ....[218]....
        /*1100*/ 	.word	0x00016640


	//   ....[219]....
        /*1104*/ 	.word	0x00016690


	//   ....[220]....
        /*1108*/ 	.word	0x000166f0


	//   ....[221]....
        /*110c*/ 	.word	0x00016760


	//----- nvinfo : EIATTR_EXIT_INSTR_OFFSETS
	.align		4
.L_678:
        /*1110*/ 	.byte	0x04, 0x1c
        /*1112*/ 	.short	(.L_680 - .L_679)


	//   ....[0]....
.L_679:
        /*1114*/ 	.word	0x000000b0


	//   ....[1]....
        /*1118*/ 	.word	0x000125e0


	//----- nvinfo : EIATTR_MAX_THREADS
	.align		4
.L_680:
        /*111c*/ 	.byte	0x04, 0x05
        /*111e*/ 	.short	(.L_682 - .L_681)
.L_681:
        /*1120*/ 	.word	0x00000080
        /*1124*/ 	.word	0x00000001
        /*1128*/ 	.word	0x00000001


	//----- nvinfo : EIATTR_CRS_STACK_SIZE
	.align		4
.L_682:
        /*112c*/ 	.byte	0x04, 0x1e
        /*112e*/ 	.short	(.L_684 - .L_683)
.L_683:
        /*1130*/ 	.word	0x00000000
.L_684:


//--------------------- .nv.info._ZN7cutlass13device_kernelIN5flash19enable_sm80_to_sm89INS1_16FlashAttnFwdSm80INS1_25CollectiveMainloopFwdSm80ILi8ELi1ELb1EN4cute5tupleIJNS5_1CILi128EEENS7_ILi112EEES8_EEELi128ENS_10bfloat16_tEfNS_4arch4Sm80ELb1ELb0ELb0ELb1ELb1ELb0ELb1ELb1EEENS1_21CollectiveEpilogueFwdINS6_IJS8_S8_S9_EEENS6_IJNS7_ILi1EEESH_SH_EEESB_SD_Li256ELb1ELb1ELb1ELb0EEENS1_36VarlenDynamicPersistentTileSchedulerILi128ELi112ELi256ELi256ELb1ELb1ELb0ELb1ELb1ELb1EEEEEEEEEvNT_6ParamsE --------------------------
	.section	.nv.info._ZN7cutlass13device_kernelIN5flash19enable_sm80_to_sm89INS1_16FlashAttnFwdSm80INS1_25CollectiveMainloopFwdSm80ILi8ELi1ELb1EN4cute5tupleIJNS5_1CILi128EEENS7_ILi112EEES8_EEELi128ENS_10bfloat16_tEfNS_4arch4Sm80ELb1ELb0ELb0ELb1ELb1ELb0ELb1ELb1EEENS1_21CollectiveEpilogueFwdINS6_IJS8_S8_S9_EEENS6_IJNS7_ILi1EEESH_SH_EEESB_SD_Li256ELb1ELb1ELb1ELb0EEENS1_36VarlenDynamicPersistentTileSchedulerILi128ELi112ELi256ELi256ELb1ELb1ELb0ELb1ELb1ELb1EEEEEEEEEvNT_6ParamsE,"",@"SHT_CUDA_INFO"
	.sectionflags	@""
	.align	4


	//----- nvinfo : EIATTR_CUDA_API_VERSION
	.align		4
        /*0000*/ 	.byte	0x04, 0x37
        /*0002*/ 	.short	(.L_686 - .L_685)
.L_685:
        /*0004*/ 	.word	0x00000082


	//----- nvinfo : EIATTR_SW2861232_WAR
	.align		4
.L_686:
        /*0008*/ 	.byte	0x01, 0x35
	.zero		2


	//----- nvinfo : EIATTR_PARAM_CBANK
	.align		4
        /*000c*/ 	.byte	0x04, 0x0a
        /*000e*/ 	.short	(.L_688 - .L_687)
	.align		4
.L_687:
        /*0010*/ 	.word	index@(.nv.constant0._ZN7cutlass13device_kernelIN5flash19enable_sm80_to_sm89INS1_16FlashAttnFwdSm80INS1_25CollectiveMainloopFwdSm80ILi8ELi1ELb1EN4cute5tupleIJNS5_1CILi128EEENS7_ILi112EEES8_EEELi128ENS_10bfloat16_tEfNS_4arch4Sm80ELb1ELb0ELb0ELb1ELb1ELb0ELb1ELb1EEENS1_21CollectiveEpilogueFwdINS6_IJS8_S8_S9_EEENS6_IJNS7_ILi1EEESH_SH_EEESB_SD_Li256ELb1ELb1ELb1ELb0EEENS1_36VarlenDynamicPersistentTileSchedulerILi128ELi112ELi256ELi256ELb1ELb1ELb0ELb1ELb1ELb1EEEEEEEEEvNT_6ParamsE)
        /*0014*/ 	.short	0x0160
        /*0016*/ 	.short	0x0438


	//----- nvinfo : EIATTR_CBANK_PARAM_SIZE
	.align		4
.L_688:
        /*0018*/ 	.byte	0x03, 0x19
        /*001a*/ 	.short	0x0438


	//----- nvinfo : EIATTR_KPARAM_INFO
	.align		4
        /*001c*/ 	.byte	0x04, 0x17
        /*001e*/ 	.short	(.L_690 - .L_689)
.L_689:
        /*0020*/ 	.word	0x00000000
        /*0024*/ 	.short	0x0000
        /*0026*/ 	.short	0x0000
        /*0028*/ 	.byte	0x00, 0xf0, 0xe1, 0x10


	//----- nvinfo : EIATTR_MAXREG_COUNT
	.align		4
.L_690:
        /*002c*/ 	.byte	0x03, 0x1b
        /*002e*/ 	.short	0x00ff


	//----- nvinfo : EIATTR_NUM_BARRIERS
	.align		4
        /*0030*/ 	.byte	0x02, 0x4c
        /*0032*/ 	.byte	0x06
	.zero		1


	//----- nvinfo : EIATTR_ANNOTATIONS
	.align		4
        /*0034*/ 	.byte	0x04, 0x55
        /*0036*/ 	.short	(.L_692 - .L_691)


	//   ....[0]....
.L_691:
        /* <DEDUP_REMOVED lines=124> */


	//----- nvinfo : EIATTR_MERCURY_ISA_VERSION
	.align		4
.L_692:
        /*07e0*/ 	.byte	0x03, 0x5f
        /*07e2*/ 	.short	0x0000


	//----- nvinfo : EIATTR_INT_WARP_WIDE_INSTR_OFFSETS
	.align		4
        /*07e4*/ 	.byte	0x04, 0x31
        /*07e6*/ 	.short	(.L_694 - .L_693)


	//   ....[0]....
.L_693:
        /*07e8*/ 	.word	0x0000ef20


	//   ....[1]....
        /*07ec*/ 	.word	0x0000efa0


	//----- nvinfo : EIATTR_COOP_GROUP_MASK_REGIDS
	.align		4
.L_694:
        /*07f0*/ 	.byte	0x04, 0x29
        /*07f2*/ 	.short	(.L_696 - .L_695)


	//   ....[0]....
.L_695:
        /*07f4*/ 	.word	0xffffffff


	//   ....[1]....
        /*07f8*/ 	.word	0xffffffff


	//   ....[2]....
        /*07fc*/ 	.word	0xffffffff


	//   ....[3]....
        /*0800*/ 	.word	0xffffffff


	//   ....[4]....
        /*0804*/ 	.word	0xffffffff


	//   ....[5]....
        /*0808*/ 	.word	0xffffffff


	//   ....[6]....
        /*080c*/ 	.word	0xffffffff


	//   ....[7]....
        /*0810*/ 	.word	0xffffffff


	//   ....[8]....
        /*0814*/ 	.word	0xffffffff


	//   ....[9]....
        /*0818*/ 	.word	0xffffffff


	//   ....[10]....
        /*081c*/ 	.word	0xffffffff


	//   ....[11]....
        /*0820*/ 	.word	0xffffffff


	//   ....[12]....
        /*0824*/ 	.word	0xffffffff


	//   ....[13]....
        /*0828*/ 	.word	0xffffffff


	//   ....[14]....
        /*082c*/ 	.word	0xffffffff


	//   ....[15]....
        /*0830*/ 	.word	0xffffffff


	//   ....[16]....
        /*0834*/ 	.word	0xffffffff


	//   ....[17]....
        /*0838*/ 	.word	0xffffffff


	//   ....[18]....
        /*083c*/ 	.word	0xffffffff


	//   ....[19]....
        /*0840*/ 	.word	0xffffffff


	//   ....[20]....
        /*0844*/ 	.word	0xffffffff


	//   ....[21]....
        /*0848*/ 	.word	0xffffffff


	//   ....[22]....
        /*084c*/ 	.word	0xffffffff


	//   ....[23]....
        /*0850*/ 	.word	0xffffffff


	//   ....[24]....
        /*0854*/ 	.word	0xffffffff


	//   ....[25]....
        /*0858*/ 	.word	0xffffffff


	//   ....[26]....
        /*085c*/ 	.word	0xffffffff


	//   ....[27]....
        /*0860*/ 	.word	0xffffffff


	//   ....[28]....
        /*0864*/ 	.word	0xffffffff


	//   ....[29]....
        /*0868*/ 	.word	0xffffffff


	//   ....[30]....
        /*086c*/ 	.word	0xffffffff


	//   ....[31]....
        /*0870*/ 	.word	0xffffffff


	//   ....[32]....
        /*0874*/ 	.word	0xffffffff


	//   ....[33]....
        /*0878*/ 	.word	0xffffffff


	//   ....[34]....
        /*087c*/ 	.word	0xffffffff


	//   ....[35]....
        /*0880*/ 	.word	0xffffffff


	//   ....[36]....
        /*0884*/ 	.word	0xffffffff


	//   ....[37]....
        /*0888*/ 	.word	0xffffffff


	//   ....[38]....
        /*088c*/ 	.word	0xffffffff


	//   ....[39]....
        /*0890*/ 	.word	0xffffffff


	//   ....[40]....
        /*0894*/ 	.word	0xffffffff


	//   ....[41]....
        /*0898*/ 	.word	0xffffffff


	//   ....[42]....
        /*089c*/ 	.word	0xffffffff


	//   ....[43]....
        /*08a0*/ 	.word	0xffffffff


	//   ....[44]....
        /*08a4*/ 	.word	0xffffffff


	//   ....[45]....
        /*08a8*/ 	.word	0xffffffff


	//   ....[46]....
        /*08ac*/ 	.word	0xffffffff


	//   ....[47]....
        /*08b0*/ 	.word	0xffffffff


	//   ....[48]....
        /*08b4*/ 	.word	0xffffffff


	//   ....[49]....
        /*08b8*/ 	.word	0xffffffff


	//   ....[50]....
        /*08bc*/ 	.word	0xffffffff


	//   ....[51]....
        /*08c0*/ 	.word	0xffffffff


	//   ....[52]....
        /*08c4*/ 	.word	0xffffffff


	//   ....[53]....
        /*08c8*/ 	.word	0xffffffff


	//   ....[54]....
        /*08cc*/ 	.word	0xffffffff


	//   ....[55]....
        /*08d0*/ 	.word	0xffffffff


	//   ....[56]....
        /*08d4*/ 	.word	0xffffffff


	//   ....[57]....
        /*08d8*/ 	.word	0xffffffff


	//   ....[58]....
        /*08dc*/ 	.word	0xffffffff


	//   ....[59]....
        /*08e0*/ 	.word	0xffffffff


	//   ....[60]....
        /*08e4*/ 	.word	0xffffffff


	//   ....[61]....
        /*08e8*/ 	.word	0xffffffff


	//   ....[62]....
        /*08ec*/ 	.word	0xffffffff


	//   ....[63]....
        /*08f0*/ 	.word	0xffffffff


	//   ....[64]....
        /*08f4*/ 	.word	0xffffffff


	//   ....[65]....
        /*08f8*/ 	.word	0xffffffff


	//   ....[66]....
        /*08fc*/ 	.word	0xffffffff


	//   ....[67]....
        /*0900*/ 	.word	0xffffffff


	//   ....[68]....
        /*0904*/ 	.word	0xffffffff


	//   ....[69]....
        /*0908*/ 	.word	0xffffffff


	//   ....[70]....
        /*090c*/ 	.word	0xffffffff


	//   ....[71]....
        /*0910*/ 	.word	0xffffffff


	//   ....[72]....
        /*0914*/ 	.word	0xffffffff


	//   ....[73]....
        /*0918*/ 	.word	0xffffffff


	//   ....[74]....
        /*091c*/ 	.word	0xffffffff


	//   ....[75]....
        /*0920*/ 	.word	0xffffffff


	//   ....[76]....
        /*0924*/ 	.word	0xffffffff


	//   ....[77]....
        /*0928*/ 	.word	0xffffffff


	//   ....[78]....
        /*092c*/ 	.word	0xffffffff


	//   ....[79]....
        /*0930*/ 	.word	0xffffffff


	//   ....[80]....
        /*0934*/ 	.word	0xffffffff


	//   ....[81]....
        /*0938*/ 	.word	0xffffffff


	//   ....[82]....
        /*093c*/ 	.word	0xffffffff


	//   ....[83]....
        /*0940*/ 	.word	0xffffffff


	//   ....[84]....
        /*0944*/ 	.word	0xffffffff


	//   ....[85]....
        /*0948*/ 	.word	0xffffffff


	//   ....[86]....
        /*094c*/ 	.word	0xffffffff


	//   ....[87]....
        /*0950*/ 	.word	0xffffffff


	//   ....[88]....
        /*0954*/ 	.word	0xffffffff


	//   ....[89]....
        /*0958*/ 	.word	0xffffffff


	//   ....[90]....
        /*095c*/ 	.word	0xffffffff


	//   ....[91]....
        /*0960*/ 	.word	0xffffffff


	//   ....[92]....
        /*0964*/ 	.word	0xffffffff


	//   ....[93]....
        /*0968*/ 	.word	0xffffffff


	//   ....[94]....
        /*096c*/ 	.word	0xffffffff


	//   ....[95]....
        /*0970*/ 	.word	0xffffffff


	//   ....[96]....
        /*0974*/ 	.word	0xffffffff


	//   ....[97]....
        /*0978*/ 	.word	0xffffffff


	//   ....[98]....
        /*097c*/ 	.word	0xffffffff


	//   ....[99]....
        /*0980*/ 	.word	0xffffffff


	//   ....[100]....
        /*0984*/ 	.word	0xffffffff


	//   ....[101]....
        /*0988*/ 	.word	0xffffffff


	//   ....[102]....
        /*098c*/ 	.word	0xffffffff


	//   ....[103]....
        /*0990*/ 	.word	0xffffffff


	//   ....[104]....
        /*0994*/ 	.word	0xffffffff


	//   ....[105]....
        /*0998*/ 	.word	0xffffffff


	//   ....[106]....
        /*099c*/ 	.word	0xffffffff


	//   ....[107]....
        /*09a0*/ 	.word	0xffffffff


	//   ....[108]....
        /*09a4*/ 	.word	0xffffffff


	//   ....[109]....
        /*09a8*/ 	.word	0xffffffff


	//   ....[110]....
        /*09ac*/ 	.word	0xffffffff


	//   ....[111]....
        /*09b0*/ 	.word	0xffffffff


	//   ....[112]....
        /*09b4*/ 	.word	0xffffffff


	//   ....[113]....
        /*09b8*/ 	.word	0xffffffff


	//   ....[114]....
        /*09bc*/ 	.word	0xffffffff


	//   ....[115]....
        /*09c0*/ 	.word	0xffffffff


	//   ....[116]....
        /*09c4*/ 	.word	0xffffffff


	//   ....[117]....
        /*09c8*/ 	.word	0xffffffff


	//   ....[118]....
        /*09cc*/ 	.word	0xffffffff


	//   ....[119]....
        /*09d0*/ 	.word	0xffffffff


	//   ....[120]....
        /*09d4*/ 	.word	0xffffffff


	//   ....[121]....
        /*09d8*/ 	.word	0xffffffff


	//   ....[122]....
        /*09dc*/ 	.word	0xffffffff


	//   ....[123]....
        /*09e0*/ 	.word	0xffffffff


	//   ....[124]....
        /*09e4*/ 	.word	0xffffffff


	//   ....[125]....
        /*09e8*/ 	.word	0xffffffff


	//   ....[126]....
        /*09ec*/ 	.word	0xffffffff


	//   ....[127]....
        /*09f0*/ 	.word	0xffffffff


	//   ....[128]....
        /*09f4*/ 	.word	0xffffffff


	//   ....[129]....
        /*09f8*/ 	.word	0xffffffff


	//   ....[130]....
        /*09fc*/ 	.word	0xffffffff


	//   ....[131]....
        /*0a00*/ 	.word	0xffffffff


	//   ....[132]....
        /*0a04*/ 	.word	0xffffffff


	//   ....[133]....
        /*0a08*/ 	.word	0xffffffff


	//   ....[134]....
        /*0a0c*/ 	.word	0xffffffff


	//   ....[135]....
        /*0a10*/ 	.word	0xffffffff


	//   ....[136]....
        /*0a14*/ 	.word	0xffffffff


	//   ....[137]....
        /*0a18*/ 	.word	0xffffffff


	//   ....[138]....
        /*0a1c*/ 	.word	0xffffffff


	//   ....[139]....
        /*0a20*/ 	.word	0xffffffff


	//   ....[140]....
        /*0a24*/ 	.word	0xffffffff


	//   ....[141]....
        /*0a28*/ 	.word	0xffffffff


	//   ....[142]....
        /*0a2c*/ 	.word	0xffffffff


	//   ....[143]....
        /*0a30*/ 	.word	0xffffffff


	//   ....[144]....
        /*0a34*/ 	.word	0xffffffff


	//   ....[145]....
        /*0a38*/ 	.word	0xffffffff


	//   ....[146]....
        /*0a3c*/ 	.word	0xffffffff


	//   ....[147]....
        /*0a40*/ 	.word	0xffffffff


	//   ....[148]....
        /*0a44*/ 	.word	0xffffffff


	//   ....[149]....
        /*0a48*/ 	.word	0xffffffff


	//   ....[150]....
        /*0a4c*/ 	.word	0xffffffff


	//   ....[151]....
        /*0a50*/ 	.word	0xffffffff


	//   ....[152]....
        /*0a54*/ 	.word	0xffffffff


	//   ....[153]....
        /*0a58*/ 	.word	0xffffffff


	//   ....[154]....
        /*0a5c*/ 	.word	0xffffffff


	//   ....[155]....
        /*0a60*/ 	.word	0xffffffff


	//   ....[156]....
        /*0a64*/ 	.word	0xffffffff


	//   ....[157]....
        /*0a68*/ 	.word	0xffffffff


	//   ....[158]....
        /*0a6c*/ 	.word	0xffffffff


	//   ....[159]....
        /*0a70*/ 	.word	0xffffffff


	//   ....[160]....
        /*0a74*/ 	.word	0xffffffff


	//   ....[161]....
        /*0a78*/ 	.word	0xffffffff


	//   ....[162]....
        /*0a7c*/ 	.word	0xffffffff


	//   ....[163]....
        /*0a80*/ 	.word	0xffffffff


	//   ....[164]....
        /*0a84*/ 	.word	0xffffffff


	//   ....[165]....
        /*0a88*/ 	.word	0xffffffff


	//   ....[166]....
        /*0a8c*/ 	.word	0xffffffff


	//   ....[167]....
        /*0a90*/ 	.word	0xffffffff


	//   ....[168]....
        /*0a94*/ 	.word	0xffffffff


	//   ....[169]....
        /*0a98*/ 	.word	0xffffffff


	//   ....[170]....
        /*0a9c*/ 	.word	0xffffffff


	//   ....[171]....
        /*0aa0*/ 	.word	0xffffffff


	//   ....[172]....
        /*0aa4*/ 	.word	0xffffffff


	//   ....[173]....
        /*0aa8*/ 	.word	0xffffffff


	//   ....[174]....
        /*0aac*/ 	.word	0xffffffff


	//   ....[175]....
        /*0ab0*/ 	.word	0xffffffff


	//   ....[176]....
        /*0ab4*/ 	.word	0xffffffff


	//   ....[177]....
        /*0ab8*/ 	.word	0xffffffff


	//   ....[178]....
        /*0abc*/ 	.word	0xffffffff


	//   ....[179]....
        /*0ac0*/ 	.word	0xffffffff


	//   ....[180]....
        /*0ac4*/ 	.word	0xffffffff


	//   ....[181]....
        /*0ac8*/ 	.word	0xffffffff


	//   ....[182]....
        /*0acc*/ 	.word	0xffffffff


	//   ....[183]....
        /*0ad0*/ 	.word	0xffffffff


	//   ....[184]....
        /*0ad4*/ 	.word	0xffffffff


	//   ....[185]....
        /*0ad8*/ 	.word	0xffffffff


	//   ....[186]....
        /*0adc*/ 	.word	0xffffffff


	//   ....[187]....
        /*0ae0*/ 	.word	0xffffffff


	//   ....[188]....
        /*0ae4*/ 	.word	0xffffffff


	//   ....[189]....
        /*0ae8*/ 	.word	0xffffffff


	//   ....[190]....
        /*0aec*/ 	.word	0xffffffff


	//   ....[191]....
        /*0af0*/ 	.word	0xffffffff


	//   ....[192]....
        /*0af4*/ 	.word	0xffffffff


	//   ....[193]....
        /*0af8*/ 	.word	0xffffffff


	//   ....[194]....
        /*0afc*/ 	.word	0xffffffff


	//   ....[195]....
        /*0b00*/ 	.word	0xffffffff


	//   ....[196]....
        /*0b04*/ 	.word	0xffffffff


	//   ....[197]....
        /*0b08*/ 	.word	0xffffffff


	//   ....[198]....
        /*0b0c*/ 	.word	0xffffffff


	//   ....[199]....
        /*0b10*/ 	.word	0xffffffff


	//   ....[200]....
        /*0b14*/ 	.word	0xffffffff


	//   ....[201]....
        /*0b18*/ 	.word	0xffffffff


	//   ....[202]....
        /*0b1c*/ 	.word	0xffffffff


	//   ....[203]....
        /*0b20*/ 	.word	0xffffffff


	//   ....[204]....
        /*0b24*/ 	.word	0xffffffff


	//   ....[205]....
        /*0b28*/ 	.word	0xffffffff


	//   ....[206]....
        /*0b2c*/ 	.word	0xffffffff


	//   ....[207]....
        /*0b30*/ 	.word	0xffffffff


	//   ....[208]....
        /*0b34*/ 	.word	0xffffffff


	//   ....[209]....
        /*0b38*/ 	.word	0xffffffff


	//   ....[210]....
        /*0b3c*/ 	.word	0xffffffff


	//   ....[211]....
        /*0b40*/ 	.word	0xffffffff


	//   ....[212]....
        /*0b44*/ 	.word	0xffffffff


	//   ....[213]....
        /*0b48*/ 	.word	0xffffffff


	//   ....[214]....
        /*0b4c*/ 	.word	0xffffffff


	//   ....[215]....
        /*0b50*/ 	.word	0xffffffff


	//   ....[216]....
        /*0b54*/ 	.word	0xffffffff


	//   ....[217]....
        /*0b58*/ 	.word	0xffffffff


	//   ....[218]....
        /*0b5c*/ 	.word	0xffffffff


	//   ....[219]....
        /*0b60*/ 	.word	0xffffffff


	//   ....[220]....
        /*0b64*/ 	.word	0xffffffff


	//   ....[221]....
        /*0b68*/ 	.word	0xffffffff


	//   ....[222]....
        /*0b6c*/ 	.word	0xffffffff


	//   ....[223]....
        /*0b70*/ 	.word	0xffffffff


	//   ....[224]....
        /*0b74*/ 	.word	0xffffffff


	//   ....[225]....
        /*0b78*/ 	.word	0xffffffff


	//   ....[226]....
        /*0b7c*/ 	.word	0xffffffff


	//   ....[227]....
        /*0b80*/ 	.word	0xffffffff


	//   ....[228]....
        /*0b84*/ 	.word	0xffffffff


	//   ....[229]....
        /*0b88*/ 	.word	0xffffffff


	//   ....[230]....
        /*0b8c*/ 	.word	0xffffffff


	//   ....[231]....
        /*0b90*/ 	.word	0xffffffff


	//   ....[232]....
        /*0b94*/ 	.word	0xffffffff


	//   ....[233]....
        /*0b98*/ 	.word	0xffffffff


	//   ....[234]....
        /*0b9c*/ 	.word	0xffffffff


	//   ....[235]....
        /*0ba0*/ 	.word	0xffffffff


	//   ....[236]....
        /*0ba4*/ 	.word	0xffffffff


	//   ....[237]....
        /*0ba8*/ 	.word	0xffffffff


	//   ....[238]....
        /*0bac*/ 	.word	0xffffffff


	//   ....[239]....
        /*0bb0*/ 	.word	0xffffffff


	//   ....[240]....
        /*0bb4*/ 	.word	0xffffffff


	//   ....[241]....
        /*0bb8*/ 	.word	0xffffffff


	//   ....[242]....
        /*0bbc*/ 	.word	0xffffffff


	//   ....[243]....
        /*0bc0*/ 	.word	0xffffffff


	//   ....[244]....
        /*0bc4*/ 	.word	0xffffffff


	//   ....[245]....
        /*0bc8*/ 	.word	0xffffffff


	//   ....[246]....
        /*0bcc*/ 	.word	0xffffffff


	//   ....[247]....
        /*0bd0*/ 	.word	0xffffffff


	//----- nvinfo : EIATTR_COOP_GROUP_INSTR_OFFSETS
	.align		4
.L_696:
        /*0bd4*/ 	.byte	0x04, 0x28
        /*0bd6*/ 	.short	(.L_698 - .L_697)


	//   ....[0]....
.L_697:
        /*0bd8*/ 	.word	0x00000050


	//   ....[1]....
        /*0bdc*/ 	.word	0x00000200


	//   ....[2]....
        /*0be0*/ 	.word	0x00000230


	//   ....[3]....
        /*0be4*/ 	.word	0x00000260


	//   ....[4]....
        /*0be8*/ 	.word	0x00000290


	//   ....[5]....
        /*0bec*/ 	.word	0x000002c0


	//   ....[6]....
        /*0bf0*/ 	.word	0x000002f0


	//   ....[7]....
        /*0bf4*/ 	.word	0x00000450


	//   ....[8]....
        /*0bf8*/ 	.word	0x00000490


	//   ....[9]....
        /*0bfc*/ 	.word	0x000004c0


	//   ....[10]....
        /*0c00*/ 	.word	0x000004f0


	//   ....[11]....
        /*0c04*/ 	.word	0x00000520


	//   ....[12]....
        /*0c08*/ 	.word	0x00000550


	//   ....[13]....
        /*0c0c*/ 	.word	0x000005e0


	//   ....[14]....
        /*0c10*/ 	.word	0x00000630


	//   ....[15]....
        /*0c14*/ 	.word	0x00000650


	//   ....[16]....
        /*0c18*/ 	.word	0x000006b0


	//   ....[17]....
        /*0c1c*/ 	.word	0x00002c40


	//   ....[18]....
        /*0c20*/ 	.word	0x00002c70


	//   ....[19]....
        /*0c24*/ 	.word	0x00002c90


	//   ....[20]....
        /*0c28*/ 	.word	0x00002ca0


	//   ....[21]....
        /*0c2c*/ 	.word	0x00002cb0


	//   ....[22]....
        /*0c30*/ 	.word	0x00002cc0


	//   ....[23]....
        /*0c34*/ 	.word	0x00002d00


	//   ....[24]....
        /*0c38*/ 	.word	0x00002e20


	//   ....[25]....
        /*0c3c*/ 	.word	0x00002f50


	//   ....[26]....
        /*0c40*/ 	.word	0x00002f70


	//   ....[27]....
        /*0c44*/ 	.word	0x00002f90


	//   ....[28]....
        /*0c48*/ 	.word	0x00003000


	//   ....[29]....
        /*0c4c*/ 	.word	0x00003020


	//   ....[30]....
        /*0c50*/ 	.word	0x000030c0


	//   ....[31]....
        /*0c54*/ 	.word	0x00003140


	//   ....[32]....
        /*0c58*/ 	.word	0x000031d0


	//   ....[33]....
        /*0c5c*/ 	.word	0x00003300


	//   ....[34]....
        /*0c60*/ 	.word	0x000033f0


	//   ....[35]....
        /*0c64*/ 	.word	0x00003410


	//   ....[36]....
        /*0c68*/ 	.word	0x00003430


	//   ....[37]....
        /*0c6c*/ 	.word	0x000034b0


	//   ....[38]....
        /*0c70*/ 	.word	0x00003550


	//   ....[39]....
        /*0c74*/ 	.word	0x000038a0


	//   ....[40]....
        /*0c78*/ 	.word	0x000038b0


	//   ....[41]....
        /*0c7c*/ 	.word	0x000046f0


	//   ....[42]....
        /*0c80*/ 	.word	0x00004710


	//   ....[43]....
        /*0c84*/ 	.word	0x00004840


	//   ....[44]....
        /*0c88*/ 	.word	0x00004850


	//   ....[45]....
        /*0c8c*/ 	.word	0x00004980


	//   ....[46]....
        /*0c90*/ 	.word	0x000049a0


	//   ....[47]....
        /*0c94*/ 	.word	0x00004ad0


	//   ....[48]....
        /*0c98*/ 	.word	0x00004ae0


	//   ....[49]....
        /*0c9c*/ 	.word	0x00004cc0


	//   ....[50]....
        /*0ca0*/ 	.word	0x00005080


	//   ....[51]....
        /*0ca4*/ 	.word	0x00005780


	//   ....[52]....
        /*0ca8*/ 	.word	0x000057a0


	//   ....[53]....
        /*0cac*/ 	.word	0x000057c0


	//   ....[54]....
        /*0cb0*/ 	.word	0x000057e0


	//   ....[55]....
        /*0cb4*/ 	.word	0x000073d0


	//   ....[56]....
        /*0cb8*/ 	.word	0x000073f0


	//   ....[57]....
        /*0cbc*/ 	.word	0x00007430


	//   ....[58]....
        /*0cc0*/ 	.word	0x000074c0


	//   ....[59]....
        /*0cc4*/ 	.word	0x000074e0


	//   ....[60]....
        /*0cc8*/ 	.word	0x00007560


	//   ....[61]....
        /*0ccc*/ 	.word	0x000076c0


	//   ....[62]....
        /*0cd0*/ 	.word	0x000076d0


	//   ....[63]....
        /*0cd4*/ 	.word	0x00008440


	//   ....[64]....
        /*0cd8*/ 	.word	0x00008460


	//   ....[65]....
        /*0cdc*/ 	.word	0x00008560


	//   ....[66]....
        /*0ce0*/ 	.word	0x00008570


	//   ....[67]....
        /*0ce4*/ 	.word	0x00008670


	//   ....[68]....
        /*0ce8*/ 	.word	0x00008690


	//   ....[69]....
        /*0cec*/ 	.word	0x00008790


	//   ....[70]....
        /*0cf0*/ 	.word	0x000087a0


	//   ....[71]....
        /*0cf4*/ 	.word	0x00008970


	//   ....[72]....
        /*0cf8*/ 	.word	0x00008d20


	//   ....[73]....
        /*0cfc*/ 	.word	0x00009280


	//   ....[74]....
        /*0d00*/ 	.word	0x000092a0


	//   ....[75]....
        /*0d04*/ 	.word	0x00009480


	//   ....[76]....
        /*0d08*/ 	.word	0x000094a0


	//   ....[77]....
        /*0d0c*/ 	.word	0x0000b350


	//   ....[78]....
        /*0d10*/ 	.word	0x0000b360


	//   ....[79]....
        /*0d14*/ 	.word	0x0000b450


	//   ....[80]....
        /*0d18*/ 	.word	0x0000b470


	//   ....[81]....
        /*0d1c*/ 	.word	0x0000b4d0


	//   ....[82]....
        /*0d20*/ 	.word	0x0000b4f0


	//   ....[83]....
        /*0d24*/ 	.word	0x0000b610


	//   ....[84]....
        /*0d28*/ 	.word	0x0000b620


	//   ....[85]....
        /*0d2c*/ 	.word	0x0000c390


	//   ....[86]....
        /*0d30*/ 	.word	0x0000c3b0


	//   ....[87]....
        /*0d34*/ 	.word	0x0000c4f0


	//   ....[88]....
        /*0d38*/ 	.word	0x0000c500


	//   ....[89]....
        /*0d3c*/ 	.word	0x0000c640


	//   ....[90]....
        /*0d40*/ 	.word	0x0000c660


	//   ....[91]....
        /*0d44*/ 	.word	0x0000c7a0


	//   ....[92]....
        /*0d48*/ 	.word	0x0000c7b0


	//   ....[93]....
        /*0d4c*/ 	.word	0x0000cc90


	//   ....[94]....
        /*0d50*/ 	.word	0x0000ccc0


	//   ....[95]....
        /*0d54*/ 	.word	0x0000cce0


	//   ....[96]....
        /*0d58*/ 	.word	0x0000cd00


	//   ....[97]....
        /*0d5c*/ 	.word	0x0000e8f0


	//   ....[98]....
        /*0d60*/ 	.word	0x0000e920


	//   ....[99]....
        /*0d64*/ 	.word	0x0000e930


	//   ....[100]....
        /*0d68*/ 	.word	0x0000e960


	//   ....[101]....
        /*0d6c*/ 	.word	0x0000fa10


	//   ....[102]....
        /*0d70*/ 	.word	0x0000fa20


	//   ....[103]....
        /*0d74*/ 	.word	0x0000fa40


	//   ....[104]....
        /*0d78*/ 	.word	0x0000fa50


	//   ....[105]....
        /*0d7c*/ 	.word	0x0000fd80


	//   ....[106]....
        /*0d80*/ 	.word	0x0000fda0


	//   ....[107]....
        /*0d84*/ 	.word	0x0000ff00


	//   ....[108]....
        /*0d88*/ 	.word	0x0000ff10


	//   ....[109]....
        /*0d8c*/ 	.word	0x00010020


	//   ....[110]....
        /*0d90*/ 	.word	0x00010040


	//   ....[111]....
        /*0d94*/ 	.word	0x00010150


	//   ....[112]....
        /*0d98*/ 	.word	0x00010160


	//   ....[113]....
        /*0d9c*/ 	.word	0x00010460


	//   ....[114]....
        /*0da0*/ 	.word	0x00010480


	//   ....[115]....
        /*0da4*/ 	.word	0x00010ad0


	//   ....[116]....
        /*0da8*/ 	.word	0x00010ae0


	//   ....[117]....
        /*0dac*/ 	.word	0x00011880


	//   ....[118]....
        /*0db0*/ 	.word	0x000118a0


	//   ....[119]....
        /*0db4*/ 	.word	0x00011a10


	//   ....[120]....
        /*0db8*/ 	.word	0x00011a20


	//   ....[121]....
        /*0dbc*/ 	.word	0x00011b30


	//   ....[122]....
        /*0dc0*/ 	.word	0x00011b50


	//   ....[123]....
        /*0dc4*/ 	.word	0x00011c60


	//   ....[124]....
        /*0dc8*/ 	.word	0x00011c70


	//   ....[125]....
        /*0dcc*/ 	.word	0x00011e40


	//   ....[126]....
        /*0dd0*/ 	.word	0x00011e60


	//   ....[127]....
        /*0dd4*/ 	.word	0x00011f90


	//   ....[128]....
        /*0dd8*/ 	.word	0x00011fd0


	//   ....[129]....
        /*0ddc*/ 	.word	0x00012000


	//   ....[130]....
        /*0de0*/ 	.word	0x00012030


	//   ....[131]....
        /*0de4*/ 	.word	0x00012060


	//   ....[132]....
        /*0de8*/ 	.word	0x00012090


	//   ....[133]....
        /*0dec*/ 	.word	0x000121f0


	//   ....[134]....
        /*0df0*/ 	.word	0x00012230


	//   ....[135]....
        /*0df4*/ 	.word	0x00012260


	//   ....[136]....
        /*0df8*/ 	.word	0x00012290


	//   ....[137]....
        /*0dfc*/ 	.word	0x000122c0


	//   ....[138]....
        /*0e00*/ 	.word	0x000122f0


	//   ....[139]....
        /*0e04*/ 	.word	0x00012380


	//   ....[140]....
        /*0e08*/ 	.word	0x000123e0


	//   ....[141]....
        /*0e0c*/ 	.word	0x000123f0


	//   ....[142]....
        /*0e10*/ 	.word	0x00012450


	//   ....[143]....
        /*0e14*/ 	.word	0x00012ec0


	//   ....[144]....
        /*0e18*/ 	.word	0x00012f20


	//   ....[145]....
        /*0e1c*/ 	.word	0x00012f70


	//   ....[146]....
        /*0e20*/ 	.word	0x00012fc0


	//   ....[147]....
        /*0e24*/ 	.word	0x00013010


	//   ....[148]....
        /*0e28*/ 	.word	0x00013080


	//   ....[149]....
        /*0e2c*/ 	.word	0x000130d0


	//   ....[150]....
        /*0e30*/ 	.word	0x00013140


	//   ....[151]....
        /*0e34*/ 	.word	0x000131b0


	//   ....[152]....
        /*0e38*/ 	.word	0x00013220


	//   ....[153]....
        /*0e3c*/ 	.word	0x00013290


	//   ....[154]....
        /*0e40*/ 	.word	0x000132f0


	//   ....[155]....
        /*0e44*/ 	.word	0x00013360


	//   ....[156]....
        /*0e48*/ 	.word	0x000133d0


	//   ....[157]....
        /*0e4c*/ 	.word	0x00013440


	//   ....[158]....
        /*0e50*/ 	.word	0x000134a0


	//   ....[159]....
        /*0e54*/ 	.word	0x00013510


	//   ....[160]....
        /*0e58*/ 	.word	0x00013580


	//   ....[161]....
        /*0e5c*/ 	.word	0x000135f0


	//   ....[162]....
        /*0e60*/ 	.word	0x00013650


	//   ....[163]....
        /*0e64*/ 	.word	0x000136c0


	//   ....[164]....
        /*0e68*/ 	.word	0x00013730


	//   ....[165]....
        /*0e6c*/ 	.word	0x00013e70


	//   ....[166]....
        /*0e70*/ 	.word	0x00013ec0


	//   ....[167]....
        /*0e74*/ 	.word	0x00013f10


	//   ....[168]....
        /*0e78*/ 	.word	0x00013f60


	//   ....[169]....
        /*0e7c*/ 	.word	0x00013fd0


	//   ....[170]....
        /*0e80*/ 	.word	0x00014040


	//   ....[171]....
        /*0e84*/ 	.word	0x00014180


	//   ....[172]....
        /*0e88*/ 	.word	0x000141e0


	//   ....[173]....
        /*0e8c*/ 	.word	0x00014340


	//   ....[174]....
        /*0e90*/ 	.word	0x000143a0


	//   ....[175]....
        /*0e94*/ 	.word	0x00014410


	//   ....[176]....
        /*0e98*/ 	.word	0x00014470


	//   ....[177]....
        /*0e9c*/ 	.word	0x000144e0


	//   ....[178]....
        /*0ea0*/ 	.word	0x00014550


	//   ....[179]....
        /*0ea4*/ 	.word	0x000145c0


	//   ....[180]....
        /*0ea8*/ 	.word	0x00014620


	//   ....[181]....
        /*0eac*/ 	.word	0x00014690


	//   ....[182]....
        /*0eb0*/ 	.word	0x00014700


	//   ....[183]....
        /*0eb4*/ 	.word	0x00014770


	//   ....[184]....
        /*0eb8*/ 	.word	0x000147d0


	//   ....[185]....
        /*0ebc*/ 	.word	0x00014840


	//   ....[186]....
        /*0ec0*/ 	.word	0x000148b0


	//   ....[187]....
        /*0ec4*/ 	.word	0x00014ff0


	//   ....[188]....
        /*0ec8*/ 	.word	0x00015030


	//   ....[189]....
        /*0ecc*/ 	.word	0x00015080


	//   ....[190]....
        /*0ed0*/ 	.word	0x000150c0


	//   ....[191]....
        /*0ed4*/ 	.word	0x00015120


	//   ....[192]....
        /*0ed8*/ 	.word	0x00015190


	//   ....[193]....
        /*0edc*/ 	.word	0x000151f0


	//   ....[194]....
        /*0ee0*/ 	.word	0x00015260


	//   ....[195]....
        /*0ee4*/ 	.word	0x000152d0


	//   ....[196]....
        /*0ee8*/ 	.word	0x00015340


	//   ....[197]....
        /*0eec*/ 	.word	0x000153a0


	//   ....[198]....
        /*0ef0*/ 	.word	0x00015410


	//   ....[199]....
        /*0ef4*/ 	.word	0x00015480


	//   ....[200]....
        /*0ef8*/ 	.word	0x000154f0


	//   ....[201]....
        /*0efc*/ 	.word	0x00015550


	//   ....[202]....
        /*0f00*/ 	.word	0x000155a0


	//   ....[203]....
        /*0f04*/ 	.word	0x000155e0


	//   ....[204]....
        /*0f08*/ 	.word	0x00015630


	//   ....[205]....
        /*0f0c*/ 	.word	0x00015670


	//   ....[206]....
        /*0f10*/ 	.word	0x000156c0


	//   ....[207]....
        /*0f14*/ 	.word	0x00015710


	//   ....[208]....
        /*0f18*/ 	.word	0x00015760


	//   ....[209]....
        /*0f1c*/ 	.word	0x000157b0


	//   ....[210]....
        /*0f20*/ 	.word	0x00015820


	//   ....[211]....
        /*0f24*/ 	.word	0x00015890


	//   ....[212]....
        /*0f28*/ 	.word	0x00015900


	//   ....[213]....
        /*0f2c*/ 	.word	0x00015960


	//   ....[214]....
        /*0f30*/ 	.word	0x000159d0


	//   ....[215]....
        /*0f34*/ 	.word	0x00015a40


	//   ....[216]....
        /*0f38*/ 	.word	0x00015ab0


	//   ....[217]....
        /*0f3c*/ 	.word	0x00015b10


	//   ....[218]....
        /*0f40*/ 	.word	0x00015b80


	//   ....[219]....
        /*0f44*/ 	.word	0x00015bf0


	//   ....[220]....
        /*0f48*/ 	.word	0x00015c60


	//   ....[221]....
        /*0f4c*/ 	.word	0x00015cc0


	//   ....[222]....
        /*0f50*/ 	.word	0x00015d30


	//   ....[223]....
        /*0f54*/ 	.word	0x00015da0


	//   ....[224]....
        /*0f58*/ 	.word	0x00015e10


	//   ....[225]....
        /*0f5c*/ 	.word	0x00015e70


	//   ....[226]....
        /*0f60*/ 	.word	0x00015ee0


	//   ....[227]....
        /*0f64*/ 	.word	0x00015f50


	//   ....[228]....
        /*0f68*/ 	.word	0x00015fc0


	//   ....[229]....
        /*0f6c*/ 	.word	0x00016020


	//   ....[230]....
        /*0f70*/ 	.word	0x00016090


	//   ....[231]....
        /*0f74*/ 	.word	0x00016100


	//   ....[232]....
        /*0f78*/ 	.word	0x00016150


	//   ....[233]....
        /*0f7c*/ 	.word	0x00016190


	//   ....[234]....
        /*0f80*/ 	.word	0x000161e0


	//   ....[235]....
        /*0f84*/ 	.word	0x00016230


	//   ....[236]....
        /*0f88*/ 	.word	0x00016280


	//   ....[237]....
        /*0f8c*/ 	.word	0x000162f0


	//   ....[238]....
        /*0f90*/ 	.word	0x00016340


	//   ....[239]....
        /*0f94*/ 	.word	0x00016390


	//   ....[240]....
        /*0f98*/ 	.word	0x000163e0


	//   ....[241]....
        /*0f9c*/ 	.word	0x00016430


	//   ....[242]....
        /*0fa0*/ 	.word	0x00016480


	//   ....[243]....
        /*0fa4*/ 	.word	0x000164f0


	//   ....[244]....
        /*0fa8*/ 	.word	0x00016540


	//   ....[245]....
        /*0fac*/ 	.word	0x000165b0


	//   ....[246]....
        /*0fb0*/ 	.word	0x00016610


	//   ....[247]....
        /*0fb4*/ 	.word	0x00016680


	//----- nvinfo : EIATTR_EXIT_INSTR_OFFSETS
	.align		4
.L_698:
        /*0fb8*/ 	.byte	0x04, 0x1c
        /*0fba*/ 	.short	(.L_700 - .L_699)


	//   ....[0]....
.L_699:
        /*0fbc*/ 	.word	0x000010d0


	//   ....[1]....
        /*0fc0*/ 	.word	0x00012e80


	//----- nvinfo : EIATTR_MAX_THREADS
	.align		4
.L_700:
        /*0fc4*/ 	.byte	0x04, 0x05
        /*0fc6*/ 	.short	(.L_702 - .L_701)
.L_701:
        /*0fc8*/ 	.word	0x00000100
        /*0fcc*/ 	.word	0x00000001
        /*0fd0*/ 	.word	0x00000001


	//----- nvinfo : EIATTR_CRS_STACK_SIZE
	.align		4
.L_702:
        /*0fd4*/ 	.byte	0x04, 0x1e
        /*0fd6*/ 	.short	(.L_704 - .L_703)
.L_703:
        /*0fd8*/ 	.word	0x00000000
.L_704:


//--------------------- .nv.info._ZN7cutlass13device_kernelIN5flash19enable_sm80_to_sm89INS1_16FlashAttnFwdSm80INS1_25CollectiveMainloopFwdSm80ILi8ELi1ELb1EN4cute5tupleIJNS5_1CILi128EEENS7_ILi112EEES8_EEELi128ENS_10bfloat16_tEfNS_4arch4Sm80ELb1ELb0ELb0ELb1ELb1ELb1ELb1ELb1EEENS1_21CollectiveEpilogueFwdINS6_IJS8_S8_S9_EEENS6_IJNS7_ILi1EEESH_SH_EEESB_SD_Li256ELb1ELb1ELb1ELb0EEENS1_36VarlenDynamicPersistentTileSchedulerILi128ELi112ELi256ELi256ELb1ELb1ELb0ELb1ELb1ELb1EEEEEEEEEvNT_6ParamsE --------------------------
	.section	.nv.info._ZN7cutlass13device_kernelIN5flash19enable_sm80_to_sm89INS1_16FlashAttnFwdSm80INS1_25CollectiveMainloopFwdSm80ILi8ELi1ELb1EN4cute5tupleIJNS5_1CILi128EEENS7_ILi112EEES8_EEELi128ENS_10bfloat16_tEfNS_4arch4Sm80ELb1ELb0ELb0ELb1ELb1ELb1ELb1ELb1EEENS1_21CollectiveEpilogueFwdINS6_IJS8_S8_S9_EEENS6_IJNS7_ILi1EEESH_SH_EEESB_SD_Li256ELb1ELb1ELb1ELb0EEENS1_36VarlenDynamicPersistentTileSchedulerILi128ELi112ELi256ELi256ELb1ELb1ELb0ELb1ELb1ELb1EEEEEEEEEvNT_6ParamsE,"",@"SHT_CUDA_INFO"
	.sectionflags	@""
	.align	4


	//----- nvinfo : EIATTR_CUDA_API_VERSION
	.align		4
        /*0000*/ 	.byte	0x04, 0x37
        /*0002*/ 	.short	(.L_706 - .L_705)
.L_705:
        /*0004*/ 	.word	0x00000082


	//----- nvinfo : EIATTR_SW2861232_WAR
	.align		4
.L_706:
        /*0008*/ 	.byte	0x01, 0x35
	.zero		2


	//----- nvinfo : EIATTR_PARAM_CBANK
	.align		4
        /*000c*/ 	.byte	0x04, 0x0a
        /*000e*/ 	.short	(.L_708 - .L_707)
	.align		4
.L_707:
        /*0010*/ 	.word	index@(.nv.constant0._ZN7cutlass13device_kernelIN5flash19enable_sm80_to_sm89INS1_16FlashAttnFwdSm80INS1_25CollectiveMainloopFwdSm80ILi8ELi1ELb1EN4cute5tupleIJNS5_1CILi128EEENS7_ILi112EEES8_EEELi128ENS_10bfloat16_tEfNS_4arch4Sm80ELb1ELb0ELb0ELb1ELb1ELb1ELb1ELb1EEENS1_21CollectiveEpilogueFwdINS6_IJS8_S8_S9_EEENS6_IJNS7_ILi1EEESH_SH_EEESB_SD_Li256ELb1ELb1ELb1ELb0EEENS1_36VarlenDynamicPersistentTileSchedulerILi128ELi112ELi256ELi256ELb1ELb1ELb0ELb1ELb1ELb1EEEEEEEEEvNT_6ParamsE)
        /*0014*/ 	.short	0x0160
        /*0016*/ 	.short	0x0438


	//----- nvinfo : EIATTR_CBANK_PARAM_SIZE
	.align		4
.L_708:
        /*0018*/ 	.byte	0x03, 0x19
        /*001a*/ 	.short	0x0438


	//----- nvinfo : EIATTR_KPARAM_INFO
	.align		4
        /*001c*/ 	.byte	0x04, 0x17
        /*001e*/ 	.short	(.L_710 - .L_709)
.L_709:
        /*0020*/ 	.word	0x00000000
        /*0024*/ 	.short	0x0000
        /*0026*/ 	.short	0x0000
        /*0028*/ 	.byte	0x00, 0xf0, 0xe1, 0x10


	//----- nvinfo : EIATTR_MAXREG_COUNT
	.align		4
.L_710:
        /*002c*/ 	.byte	0x03, 0x1b
        /*002e*/ 	.short	0x00ff


	//----- nvinfo : EIATTR_NUM_BARRIERS
	.align		4
        /*0030*/ 	.byte	0x02, 0x4c
        /*0032*/ 	.byte	0x06
	.zero		1


	//----- nvinfo : EIATTR_ANNOTATIONS
	.align		4
        /*0034*/ 	.byte	0x04, 0x55
        /*0036*/ 	.short	(.L_712 - .L_711)


	//   ....[0]....
.L_711:
        /* <DEDUP_REMOVED lines=142> */


	//----- nvinfo : EIATTR_MERCURY_ISA_VERSION
	.align		4
.L_712:
        /*0900*/ 	.byte	0x03, 0x5f
        /*0902*/ 	.short	0x0000


	//----- nvinfo : EIATTR_INT_WARP_WIDE_INSTR_OFFSETS
	.align		4
        /*0904*/ 	.byte	0x04, 0x31
        /*0906*/ 	.short	(.L_714 - .L_713)


	//   ....[0]....
.L_713:
        /*0908*/ 	.word	0x0001b670


	//   ....[1]....
        /*090c*/ 	.word	0x0001b6f0


	//----- nvinfo : EIATTR_COOP_GROUP_MASK_REGIDS
	.align		4
.L_714:
        /*0910*/ 	.byte	0x04, 0x29
        /*0912*/ 	.short	(.L_716 - .L_715)


	//   ....[0]....
.L_715:
        /*0914*/ 	.word	0xffffffff


	//   ....[1]....
        /*0918*/ 	.word	0xffffffff


	//   ....[2]....
        /*091c*/ 	.word	0xffffffff


	//   ....[3]....
        /*0920*/ 	.word	0xffffffff


	//   ....[4]....
        /*0924*/ 	.word	0xffffffff


	//   ....[5]....
        /*0928*/ 	.word	0xffffffff


	//   ....[6]....
        /*092c*/ 	.word	0xffffffff


	//   ....[7]....
        /*0930*/ 	.word	0xffffffff


	//   ....[8]....
        /*0934*/ 	.word	0xffffffff


	//   ....[9]....
        /*0938*/ 	.word	0xffffffff


	//   ....[10]....
        /*093c*/ 	.word	0xffffffff


	//   ....[11]....
        /*0940*/ 	.word	0xffffffff


	//   ....[12]....
        /*0944*/ 	.word	0xffffffff


	//   ....[13]....
        /*0948*/ 	.word	0xffffffff


	//   ....[14]....
        /*094c*/ 	.word	0xffffffff


	//   ....[15]....
        /*0950*/ 	.word	0xffffffff


	//   ....[16]....
        /*0954*/ 	.word	0xffffffff


	//   ....[17]....
        /*0958*/ 	.word	0xffffffff


	//   ....[18]....
        /*095c*/ 	.word	0xffffffff


	//   ....[19]....
        /*0960*/ 	.word	0xffffffff


	//   ....[20]....
        /*0964*/ 	.word	0xffffffff


	//   ....[21]....
        /*0968*/ 	.word	0xffffffff


	//   ....[22]....
        /*096c*/ 	.word	0xffffffff


	//   ....[23]....
        /*0970*/ 	.word	0xffffffff


	//   ....[24]....
        /*0974*/ 	.word	0xffffffff


	//   ....[25]....
        /*0978*/ 	.word	0xffffffff


	//   ....[26]....
        /*097c*/ 	.word	0xffffffff


	//   ....[27]....
        /*0980*/ 	.word	0xffffffff


	//   ....[28]....
        /*0984*/ 	.word	0xffffffff


	//   ....[29]....
        /*0988*/ 	.word	0xffffffff


	//   ....[30]....
        /*098c*/ 	.word	0xffffffff


	//   ....[31]....
        /*0990*/ 	.word	0xffffffff


	//   ....[32]....
        /*0994*/ 	.word	0xffffffff


	//   ....[33]....
        /*0998*/ 	.word	0xffffffff


	//   ....[34]....
        /*099c*/ 	.word	0xffffffff


	//   ....[35]....
        /*09a0*/ 	.word	0xffffffff


	//   ....[36]....
        /*09a4*/ 	.word	0xffffffff


	//   ....[37]....
        /*09a8*/ 	.word	0xffffffff


	//   ....[38]....
        /*09ac*/ 	.word	0xffffffff


	//   ....[39]....
        /*09b0*/ 	.word	0xffffffff


	//   ....[40]....
        /*09b4*/ 	.word	0xffffffff


	//   ....[41]....
        /*09b8*/ 	.word	0xffffffff


	//   ....[42]....
        /*09bc*/ 	.word	0xffffffff


	//   ....[43]....
        /*09c0*/ 	.word	0xffffffff


	//   ....[44]....
        /*09c4*/ 	.word	0xffffffff


	//   ....[45]....
        /*09c8*/ 	.word	0xffffffff


	//   ....[46]....
        /*09cc*/ 	.word	0xffffffff


	//   ....[47]....
        /*09d0*/ 	.word	0xffffffff


	//   ....[48]....
        /*09d4*/ 	.word	0xffffffff


	//   ....[49]....
        /*09d8*/ 	.word	0xffffffff


	//   ....[50]....
        /*09dc*/ 	.word	0xffffffff


	//   ....[51]....
        /*09e0*/ 	.word	0xffffffff


	//   ....[52]....
        /*09e4*/ 	.word	0xffffffff


	//   ....[53]....
        /*09e8*/ 	.word	0xffffffff


	//   ....[54]....
        /*09ec*/ 	.word	0xffffffff


	//   ....[55]....
        /*09f0*/ 	.word	0xffffffff


	//   ....[56]....
        /*09f4*/ 	.word	0xffffffff


	//   ....[57]....
        /*09f8*/ 	.word	0xffffffff


	//   ....[58]....
        /*09fc*/ 	.word	0xffffffff


	//   ....[59]....
        /*0a00*/ 	.word	0xffffffff


	//   ....[60]....
        /*0a04*/ 	.word	0xffffffff


	//   ....[61]....
        /*0a08*/ 	.word	0xffffffff


	//   ....[62]....
        /*0a0c*/ 	.word	0xffffffff


	//   ....[63]....
        /*0a10*/ 	.word	0xffffffff


	//   ....[64]....
        /*0a14*/ 	.word	0xffffffff


	//   ....[65]....
        /*0a18*/ 	.word	0xffffffff


	//   ....[66]....
        /*0a1c*/ 	.word	0xffffffff


	//   ....[67]....
        /*0a20*/ 	.word	0xffffffff


	//   ....[68]....
        /*0a24*/ 	.word	0xffffffff


	//   ....[69]....
        /*0a28*/ 	.word	0xffffffff


	//   ....[70]....
        /*0a2c*/ 	.word	0xffffffff


	//   ....[71]....
        /*0a30*/ 	.word	0xffffffff


	//   ....[72]....
        /*0a34*/ 	.word	0xffffffff


	//   ....[73]....
        /*0a38*/ 	.word	0xffffffff


	//   ....[74]....
        /*0a3c*/ 	.word	0xffffffff


	//   ....[75]....
        /*0a40*/ 	.word	0xffffffff


	//   ....[76]....
        /*0a44*/ 	.word	0xffffffff


	//   ....[77]....
        /*0a48*/ 	.word	0xffffffff


	//   ....[78]....
        /*0a4c*/ 	.word	0xffffffff


	//   ....[79]....
        /*0a50*/ 	.word	0xffffffff


	//   ....[80]....
        /*0a54*/ 	.word	0xffffffff


	//   ....[81]....
        /*0a58*/ 	.word	0xffffffff


	//   ....[82]....
        /*0a5c*/ 	.word	0xffffffff


	//   ....[83]....
        /*0a60*/ 	.word	0xffffffff


	//   ....[84]....
        /*0a64*/ 	.word	0xffffffff


	//   ....[85]....
        /*0a68*/ 	.word	0xffffffff


	//   ....[86]....
        /*0a6c*/ 	.word	0xffffffff


	//   ....[87]....
        /*0a70*/ 	.word	0xffffffff


	//   ....[88]....
        /*0a74*/ 	.word	0xffffffff


	//   ....[89]....
        /*0a78*/ 	.word	0xffffffff


	//   ....[90]....
        /*0a7c*/ 	.word	0xffffffff


	//   ....[91]....
        /*0a80*/ 	.word	0xffffffff


	//   ....[92]....
        /*0a84*/ 	.word	0xffffffff


	//   ....[93]....
        /*0a88*/ 	.word	0xffffffff


	//   ....[94]....
        /*0a8c*/ 	.word	0xffffffff


	//   ....[95]....
        /*0a90*/ 	.word	0xffffffff


	//   ....[96]....
        /*0a94*/ 	.word	0xffffffff


	//   ....[97]....
        /*0a98*/ 	.word	0xffffffff


	//   ....[98]....
        /*0a9c*/ 	.word	0xffffffff


	//   ....[99]....
        /*0aa0*/ 	.word	0xffffffff


	//   ....[100]....
        /*0aa4*/ 	.word	0xffffffff


	//   ....[101]....
        /*0aa8*/ 	.word	0xffffffff


	//   ....[102]....
        /*0aac*/ 	.word	0xffffffff


	//   ....[103]....
        /*0ab0*/ 	.word	0xffffffff


	//   ....[104]....
        /*0ab4*/ 	.word	0xffffffff


	//   ....[105]....
        /*0ab8*/ 	.word	0xffffffff


	//   ....[106]....
        /*0abc*/ 	.word	0xffffffff


	//   ....[107]....
        /*0ac0*/ 	.word	0xffffffff


	//   ....[108]....
        /*0ac4*/ 	.word	0xffffffff


	//   ....[109]....
        /*0ac8*/ 	.word	0xffffffff


	//   ....[110]....
        /*0acc*/ 	.word	0xffffffff


	//   ....[111]....
        /*0ad0*/ 	.word	0xffffffff


	//   ....[112]....
        /*0ad4*/ 	.word	0xffffffff


	//   ....[113]....
        /*0ad8*/ 	.word	0xffffffff


	//   ....[114]....
        /*0adc*/ 	.word	0xffffffff


	//   ....[115]....
        /*0ae0*/ 	.word	0xffffffff


	//   ....[116]....
        /*0ae4*/ 	.word	0xffffffff


	//   ....[117]....
        /*0ae8*/ 	.word	0xffffffff


	//   ....[118]....
        /*0aec*/ 	.word	0xffffffff


	//   ....[119]....
        /*0af0*/ 	.word	0xffffffff


	//   ....[120]....
        /*0af4*/ 	.word	0xffffffff


	//   ....[121]....
        /*0af8*/ 	.word	0xffffffff


	//   ....[122]....
        /*0afc*/ 	.word	0xffffffff


	//   ....[123]....
        /*0b00*/ 	.word	0xffffffff


	//   ....[124]....
        /*0b04*/ 	.word	0xffffffff


	//   ....[125]....
        /*0b08*/ 	.word	0xffffffff


	//   ....[126]....
        /*0b0c*/ 	.word	0xffffffff


	//   ....[127]....
        /*0b10*/ 	.word	0xffffffff


	//   ....[128]....
        /*0b14*/ 	.word	0xffffffff


	//   ....[129]....
        /*0b18*/ 	.word	0xffffffff


	//   ....[130]....
        /*0b1c*/ 	.word	0xffffffff


	//   ....[131]....
        /*0b20*/ 	.word	0xffffffff


	//   ....[132]....
        /*0b24*/ 	.word	0xffffffff


	//   ....[133]....
        /*0b28*/ 	.word	0xffffffff


	//   ....[134]....
        /*0b2c*/ 	.word	0xffffffff


	//   ....[135]....
        /*0b30*/ 	.word	0xffffffff


	//   ....[136]....
        /*0b34*/ 	.word	0xffffffff


	//   ....[137]....
        /*0b38*/ 	.word	0xffffffff


	//   ....[138]....
        /*0b3c*/ 	.word	0xffffffff


	//   ....[139]....
        /*0b40*/ 	.word	0xffffffff


	//   ....[140]....
        /*0b44*/ 	.word	0xffffffff


	//   ....[141]....
        /*0b48*/ 	.word	0xffffffff


	//   ....[142]....
        /*0b4c*/ 	.word	0xffffffff


	//   ....[143]....
        /*0b50*/ 	.word	0xffffffff


	//   ....[144]....
        /*0b54*/ 	.word	0xffffffff


	//   ....[145]....
        /*0b58*/ 	.word	0xffffffff


	//   ....[146]....
        /*0b5c*/ 	.word	0xffffffff


	//   ....[147]....
        /*0b60*/ 	.word	0xffffffff


	//   ....[148]....
        /*0b64*/ 	.word	0xffffffff


	//   ....[149]....
        /*0b68*/ 	.word	0xffffffff


	//   ....[150]....
        /*0b6c*/ 	.word	0xffffffff


	//   ....[151]....
        /*0b70*/ 	.word	0xffffffff


	//   ....[152]....
        /*0b74*/ 	.word	0xffffffff


	//   ....[153]....
        /*0b78*/ 	.word	0xffffffff


	//   ....[154]....
        /*0b7c*/ 	.word	0xffffffff


	//   ....[155]....
        /*0b80*/ 	.word	0xffffffff


	//   ....[156]....
        /*0b84*/ 	.word	0xffffffff


	//   ....[157]....
        /*0b88*/ 	.word	0xffffffff


	//   ....[158]....
        /*0b8c*/ 	.word	0xffffffff


	//   ....[159]....
        /*0b90*/ 	.word	0xffffffff


	//   ....[160]....
        /*0b94*/ 	.word	0xffffffff


	//   ....[161]....
        /*0b98*/ 	.word	0xffffffff


	//   ....[162]....
        /*0b9c*/ 	.word	0xffffffff


	//   ....[163]....
        /*0ba0*/ 	.word	0xffffffff


	//   ....[164]....
        /*0ba4*/ 	.word	0xffffffff


	//   ....[165]....
        /*0ba8*/ 	.word	0xffffffff


	//   ....[166]....
        /*0bac*/ 	.word	0xffffffff


	//   ....[167]....
        /*0bb0*/ 	.word	0xffffffff


	//   ....[168]....
        /*0bb4*/ 	.word	0xffffffff


	//   ....[169]....
        /*0bb8*/ 	.word	0xffffffff


	//   ....[170]....
        /*0bbc*/ 	.word	0xffffffff


	//   ....[171]....
        /*0bc0*/ 	.word	0xffffffff


	//   ....[172]....
        /*0bc4*/ 	.word	0xffffffff


	//   ....[173]....
        /*0bc8*/ 	.word	0xffffffff


	//   ....[174]....
        /*0bcc*/ 	.word	0xffffffff


	//   ....[175]....
        /*0bd0*/ 	.word	0xffffffff


	//   ....[176]....
        /*0bd4*/ 	.word	0xffffffff


	//   ....[177]....
        /*0bd8*/ 	.word	0xffffffff


	//   ....[178]....
        /*0bdc*/ 	.word	0xffffffff


	//   ....[179]....
        /*0be0*/ 	.word	0xffffffff


	//   ....[180]....
        /*0be4*/ 	.word	0xffffffff


	//   ....[181]....
        /*0be8*/ 	.word	0xffffffff


	//   ....[182]....
        /*0bec*/ 	.word	0xffffffff


	//   ....[183]....
        /*0bf0*/ 	.word	0xffffffff


	//   ....[184]....
        /*0bf4*/ 	.word	0xffffffff


	//   ....[185]....
        /*0bf8*/ 	.word	0xffffffff


	//   ....[186]....
        /*0bfc*/ 	.word	0xffffffff


	//   ....[187]....
        /*0c00*/ 	.word	0xffffffff


	//   ....[188]....
        /*0c04*/ 	.word	0xffffffff


	//   ....[189]....
        /*0c08*/ 	.word	0xffffffff


	//   ....[190]....
        /*0c0c*/ 	.word	0xffffffff


	//   ....[191]....
        /*0c10*/ 	.word	0xffffffff


	//   ....[192]....
        /*0c14*/ 	.word	0xffffffff


	//   ....[193]....
        /*0c18*/ 	.word	0xffffffff


	//   ....[194]....
        /*0c1c*/ 	.word	0xffffffff


	//   ....[195]....
        /*0c20*/ 	.word	0xffffffff


	//   ....[196]....
        /*0c24*/ 	.word	0xffffffff


	//   ....[197]....
        /*0c28*/ 	.word	0xffffffff


	//   ....[198]....
        /*0c2c*/ 	.word	0xffffffff


	//   ....[199]....
        /*0c30*/ 	.word	0xffffffff


	//   ....[200]....
        /*0c34*/ 	.word	0xffffffff


	//   ....[201]....
        /*0c38*/ 	.word	0xffffffff


	//   ....[202]....
        /*0c3c*/ 	.word	0xffffffff


	//   ....[203]....
        /*0c40*/ 	.word	0xffffffff


	//   ....[204]....
        /*0c44*/ 	.word	0xffffffff


	//   ....[205]....
        /*0c48*/ 	.word	0xffffffff


	//   ....[206]....
        /*0c4c*/ 	.word	0xffffffff


	//   ....[207]....
        /*0c50*/ 	.word	0xffffffff


	//   ....[208]....
        /*0c54*/ 	.word	0xffffffff


	//   ....[209]....
        /*0c58*/ 	.word	0xffffffff


	//   ....[210]....
        /*0c5c*/ 	.word	0xffffffff


	//   ....[211]....
        /*0c60*/ 	.word	0xffffffff


	//   ....[212]....
        /*0c64*/ 	.word	0xffffffff


	//   ....[213]....
        /*0c68*/ 	.word	0xffffffff


	//   ....[214]....
        /*0c6c*/ 	.word	0xffffffff


	//   ....[215]....
        /*0c70*/ 	.word	0xffffffff


	//   ....[216]....
        /*0c74*/ 	.word	0xffffffff


	//   ....[217]....
        /*0c78*/ 	.word	0xffffffff


	//   ....[218]....
        /*0c7c*/ 	.word	0xffffffff


	//   ....[219]....
        /*0c80*/ 	.word	0xffffffff


	//   ....[220]....
        /*0c84*/ 	.word	0xffffffff


	//   ....[221]....
        /*0c88*/ 	.word	0xffffffff


	//   ....[222]....
        /*0c8c*/ 	.word	0xffffffff


	//   ....[223]....
        /*0c90*/ 	.word	0xffffffff


	//   ....[224]....
        /*0c94*/ 	.word	0xffffffff


	//   ....[225]....
        /*0c98*/ 	.word	0xffffffff


	//   ....[226]....
        /*0c9c*/ 	.word	0xffffffff


	//   ....[227]....
        /*0ca0*/ 	.word	0xffffffff


	//   ....[228]....
        /*0ca4*/ 	.word	0xffffffff


	//   ....[229]....
        /*0ca8*/ 	.word	0xffffffff


	//   ....[230]....
        /*0cac*/ 	.word	0xffffffff


	//   ....[231]....
        /*0cb0*/ 	.word	0xffffffff


	//   ....[232]....
        /*0cb4*/ 	.word	0xffffffff


	//   ....[233]....
        /*0cb8*/ 	.word	0xffffffff


	//   ....[234]....
        /*0cbc*/ 	.word	0xffffffff


	//   ....[235]....
        /*0cc0*/ 	.word	0xffffffff


	//   ....[236]....
        /*0cc4*/ 	.word	0xffffffff


	//   ....[237]....
        /*0cc8*/ 	.word	0xffffffff


	//   ....[238]....
        /*0ccc*/ 	.word	0xffffffff


	//   ....[239]....
        /*0cd0*/ 	.word	0xffffffff


	//   ....[240]....
        /*0cd4*/ 	.word	0xffffffff


	//   ....[241]....
        /*0cd8*/ 	.word	0xffffffff


	//   ....[242]....
        /*0cdc*/ 	.word	0xffffffff


	//   ....[243]....
        /*0ce0*/ 	.word	0xffffffff


	//   ....[244]....
        /*0ce4*/ 	.word	0xffffffff


	//   ....[245]....
        /*0ce8*/ 	.word	0xffffffff


	//   ....[246]....
        /*0cec*/ 	.word	0xffffffff


	//   ....[247]....
        /*0cf0*/ 	.word	0xffffffff


	//   ....[248]....
        /*0cf4*/ 	.word	0xffffffff


	//   ....[249]....
        /*0cf8*/ 	.word	0xffffffff


	//   ....[250]....
        /*0cfc*/ 	.word	0xffffffff


	//   ....[251]....
        /*0d00*/ 	.word	0xffffffff


	//   ....[252]....
        /*0d04*/ 	.word	0xffffffff


	//   ....[253]....
        /*0d08*/ 	.word	0xffffffff


	//   ....[254]....
        /*0d0c*/ 	.word	0xffffffff


	//   ....[255]....
        /*0d10*/ 	.word	0xffffffff


	//   ....[0]....
        /*0d14*/ 	.word	0xffffffff


	//   ....[1]....
        /*0d18*/ 	.word	0xffffffff


	//   ....[2]....
        /*0d1c*/ 	.word	0xffffffff


	//   ....[3]....
        /*0d20*/ 	.word	0xffffffff


	//   ....[4]....
        /*0d24*/ 	.word	0xffffffff


	//   ....[5]....
        /*0d28*/ 	.word	0xffffffff


	//   ....[6]....
        /*0d2c*/ 	.word	0xffffffff


	//   ....[7]....
        /*0d30*/ 	.word	0xffffffff


	//   ....[8]....
        /*0d34*/ 	.word	0xffffffff


	//   ....[9]....
        /*0d38*/ 	.word	0xffffffff


	//   ....[10]....
        /*0d3c*/ 	.word	0xffffffff


	//   ....[11]....
        /*0d40*/ 	.word	0xffffffff


	//   ....[12]....
        /*0d44*/ 	.word	0xffffffff


	//   ....[13]....
        /*0d48*/ 	.word	0xffffffff


	//   ....[14]....
        /*0d4c*/ 	.word	0xffffffff


	//   ....[15]....
        /*0d50*/ 	.word	0xffffffff


	//   ....[16]....
        /*0d54*/ 	.word	0xffffffff


	//   ....[17]....
        /*0d58*/ 	.word	0xffffffff


	//   ....[18]....
        /*0d5c*/ 	.word	0xffffffff


	//   ....[19]....
        /*0d60*/ 	.word	0xffffffff


	//   ....[20]....
        /*0d64*/ 	.word	0xffffffff


	//   ....[21]....
        /*0d68*/ 	.word	0xffffffff


	//   ....[22]....
        /*0d6c*/ 	.word	0xffffffff


	//   ....[23]....
        /*0d70*/ 	.word	0xffffffff


	//   ....[24]....
        /*0d74*/ 	.word	0xffffffff


	//   ....[25]....
        /*0d78*/ 	.word	0xffffffff


	//   ....[26]....
        /*0d7c*/ 	.word	0xffffffff


	//   ....[27]....
        /*0d80*/ 	.word	0xffffffff


	//   ....[28]....
        /*0d84*/ 	.word	0xffffffff


	//   ....[29]....
        /*0d88*/ 	.word	0xffffffff


	//   ....[30]....
        /*0d8c*/ 	.word	0xffffffff


	//   ....[31]....
        /*0d90*/ 	.word	0xffffffff


	//   ....[32]....
        /*0d94*/ 	.word	0xffffffff


	//   ....[33]....
        /*0d98*/ 	.word	0xffffffff


	//   ....[34]....
        /*0d9c*/ 	.word	0xffffffff


	//   ....[35]....
        /*0da0*/ 	.word	0xffffffff


	//   ....[36]....
        /*0da4*/ 	.word	0xffffffff


	//   ....[37]....
        /*0da8*/ 	.word	0xffffffff


	//   ....[38]....
        /*0dac*/ 	.word	0xffffffff


	//   ....[39]....
        /*0db0*/ 	.word	0xffffffff


	//   ....[40]....
        /*0db4*/ 	.word	0xffffffff


	//   ....[41]....
        /*0db8*/ 	.word	0xffffffff


	//   ....[42]....
        /*0dbc*/ 	.word	0xffffffff


	//   ....[43]....
        /*0dc0*/ 	.word	0xffffffff


	//   ....[44]....
        /*0dc4*/ 	.word	0xffffffff


	//   ....[45]....
        /*0dc8*/ 	.word	0xffffffff


	//   ....[46]....
        /*0dcc*/ 	.word	0xffffffff


	//   ....[47]....
        /*0dd0*/ 	.word	0xffffffff


	//   ....[48]....
        /*0dd4*/ 	.word	0xffffffff


	//   ....[49]....
        /*0dd8*/ 	.word	0xffffffff


	//   ....[50]....
        /*0ddc*/ 	.word	0xffffffff


	//   ....[51]....
        /*0de0*/ 	.word	0xffffffff


	//   ....[52]....
        /*0de4*/ 	.word	0xffffffff


	//   ....[53]....
        /*0de8*/ 	.word	0xffffffff


	//   ....[54]....
        /*0dec*/ 	.word	0xffffffff


	//   ....[55]....
        /*0df0*/ 	.word	0xffffffff


	//----- nvinfo : EIATTR_COOP_GROUP_INSTR_OFFSETS
	.align		4
.L_716:
        /*0df4*/ 	.byte	0x04, 0x28
        /*0df6*/ 	.short	(.L_718 - .L_717)


	//   ....[0]....
.L_717:
        /*0df8*/ 	.word	0x00000050


	//   ....[1]....
        /*0dfc*/ 	.word	0x00000200


	//   ....[2]....
        /*0e00*/ 	.word	0x00000230


	//   ....[3]....
        /*0e04*/ 	.word	0x00000260


	//   ....[4]....
        /*0e08*/ 	.word	0x00000290


	//   ....[5]....
        /*0e0c*/ 	.word	0x000002c0


	//   ....[6]....
        /*0e10*/ 	.word	0x000002f0


	//   ....[7]....
        /*0e14*/ 	.word	0x00000450


	//   ....[8]....
        /*0e18*/ 	.word	0x00000490


	//   ....[9]....
        /*0e1c*/ 	.word	0x000004c0


	//   ....[10]....
        /*0e20*/ 	.word	0x000004f0


	//   ....[11]....
        /*0e24*/ 	.word	0x00000520


	//   ....[12]....
        /*0e28*/ 	.word	0x00000550


	//   ....[13]....
        /*0e2c*/ 	.word	0x000005e0


	//   ....[14]....
        /*0e30*/ 	.word	0x00000630


	//   ....[15]....
        /*0e34*/ 	.word	0x00000650


	//   ....[16]....
        /*0e38*/ 	.word	0x000006b0


	//   ....[17]....
        /*0e3c*/ 	.word	0x00004500


	//   ....[18]....
        /*0e40*/ 	.word	0x00004550


	//   ....[19]....
        /*0e44*/ 	.word	0x00004d20


	//   ....[20]....
        /*0e48*/ 	.word	0x00004d50


	//   ....[21]....
        /*0e4c*/ 	.word	0x000054a0


	//   ....[22]....
        /*0e50*/ 	.word	0x000054c0


	//   ....[23]....
        /*0e54*/ 	.word	0x00005c10


	//   ....[24]....
        /*0e58*/ 	.word	0x00005c20


	//   ....[25]....
        /*0e5c*/ 	.word	0x00006490


	//   ....[26]....
        /*0e60*/ 	.word	0x000064d0


	//   ....[27]....
        /*0e64*/ 	.word	0x000072a0


	//   ....[28]....
        /*0e68*/ 	.word	0x000072d0


	//   ....[29]....
        /*0e6c*/ 	.word	0x00007ac0


	//   ....[30]....
        /*0e70*/ 	.word	0x00007af0


	//   ....[31]....
        /*0e74*/ 	.word	0x000082e0


	//   ....[32]....
        /*0e78*/ 	.word	0x00008300


	//   ....[33]....
        /*0e7c*/ 	.word	0x00008b10


	//   ....[34]....
        /*0e80*/ 	.word	0x00008b40


	//   ....[35]....
        /*0e84*/ 	.word	0x00008c50


	//   ....[36]....
        /*0e88*/ 	.word	0x00008c80


	//   ....[37]....
        /*0e8c*/ 	.word	0x00008d50


	//   ....[38]....
        /*0e90*/ 	.word	0x00008d80


	//   ....[39]....
        /*0e94*/ 	.word	0x00008e50


	//   ....[40]....
        /*0e98*/ 	.word	0x00008e70


	//   ....[41]....
        /*0e9c*/ 	.word	0x00009330


	//   ....[42]....
        /*0ea0*/ 	.word	0x00009350


	//   ....[43]....
        /*0ea4*/ 	.word	0x000094d0


	//   ....[44]....
        /*0ea8*/ 	.word	0x000094f0


	//   ....[45]....
        /*0eac*/ 	.word	0x000095c0


	//   ....[46]....
        /*0eb0*/ 	.word	0x000095e0


	//   ....[47]....
        /*0eb4*/ 	.word	0x000096b0


	//   ....[48]....
        /*0eb8*/ 	.word	0x000096d0


	//   ....[49]....
        /*0ebc*/ 	.word	0x0000a5c0


	//   ....[50]....
        /*0ec0*/ 	.word	0x0000a5e0


	//   ....[51]....
        /*0ec4*/ 	.word	0x0000a610


	//   ....[52]....
        /*0ec8*/ 	.word	0x0000a620


	//   ....[53]....
        /*0ecc*/ 	.word	0x0000a640


	//   ....[54]....
        /*0ed0*/ 	.word	0x0000a670


	//   ....[55]....
        /*0ed4*/ 	.word	0x0000a6e0


	//   ....[56]....
        /*0ed8*/ 	.word	0x0000a780


	//   ....[57]....
        /*0edc*/ 	.word	0x0000a880


	//   ....[58]....
        /*0ee0*/ 	.word	0x0000a8a0


	//   ....[59]....
        /*0ee4*/ 	.word	0x0000aa60


	//   ....[60]....
        /*0ee8*/ 	.word	0x0000aa70


	//   ....[61]....
        /*0eec*/ 	.word	0x0000ab10


	//   ....[62]....
        /*0ef0*/ 	.word	0x0000ab20


	//   ....[63]....
        /*0ef4*/ 	.word	0x0000ab80


	//   ....[64]....
        /*0ef8*/ 	.word	0x0000ab90


	//   ....[65]....
        /*0efc*/ 	.word	0x0000aeb0


	//   ....[66]....
        /*0f00*/ 	.word	0x0000af20


	//   ....[67]....
        /*0f04*/ 	.word	0x0000af70


	//   ....[68]....
        /*0f08*/ 	.word	0x0000af90


	//   ....[69]....
        /*0f0c*/ 	.word	0x0000b150


	//   ....[70]....
        /*0f10*/ 	.word	0x0000b1e0


	//   ....[71]....
        /*0f14*/ 	.word	0x0000b210


	//   ....[72]....
        /*0f18*/ 	.word	0x0000b250


	//   ....[73]....
        /*0f1c*/ 	.word	0x0000b410


	//   ....[74]....
        /*0f20*/ 	.word	0x0000b4a0


	//   ....[75]....
        /*0f24*/ 	.word	0x0000b4e0


	//   ....[76]....
        /*0f28*/ 	.word	0x0000b520


	//   ....[77]....
        /*0f2c*/ 	.word	0x0000b700


	//   ....[78]....
        /*0f30*/ 	.word	0x0000b790


	//   ....[79]....
        /*0f34*/ 	.word	0x0000b7d0


	//   ....[80]....
        /*0f38*/ 	.word	0x0000b7f0


	//   ....[81]....
        /*0f3c*/ 	.word	0x0000d550


	//   ....[82]....
        /*0f40*/ 	.word	0x0000d570


	//   ....[83]....
        /*0f44*/ 	.word	0x0000d590


	//   ....[84]....
        /*0f48*/ 	.word	0x0000d5b0


	//   ....[85]....
        /*0f4c*/ 	.word	0x0000d670


	//   ....[86]....
        /*0f50*/ 	.word	0x0000d690


	//   ....[87]....
        /*0f54*/ 	.word	0x0000d6b0


	//   ....[88]....
        /*0f58*/ 	.word	0x0000d6d0


	//   ....[89]....
        /*0f5c*/ 	.word	0x0000d8c0


	//   ....[90]....
        /*0f60*/ 	.word	0x0000d900


	//   ....[91]....
        /*0f64*/ 	.word	0x0000d920


	//   ....[92]....
        /*0f68*/ 	.word	0x0000d930


	//   ....[93]....
        /*0f6c*/ 	.word	0x0000da10


	//   ....[94]....
        /*0f70*/ 	.word	0x0000da40


	//   ....[95]....
        /*0f74*/ 	.word	0x0000da50


	//   ....[96]....
        /*0f78*/ 	.word	0x0000da60


	//   ....[97]....
        /*0f7c*/ 	.word	0x0000fce0


	//   ....[98]....
        /*0f80*/ 	.word	0x0000fd00


	//   ....[99]....
        /*0f84*/ 	.word	0x0000fd10


	//   ....[100]....
        /*0f88*/ 	.word	0x0000fd20


	//   ....[101]....
        /*0f8c*/ 	.word	0x0000ff10


	//   ....[102]....
        /*0f90*/ 	.word	0x0000ff30


	//   ....[103]....
        /*0f94*/ 	.word	0x00010070


	//   ....[104]....
        /*0f98*/ 	.word	0x00010080


	//   ....[105]....
        /*0f9c*/ 	.word	0x00010e60


	//   ....[106]....
        /*0fa0*/ 	.word	0x00010e80


	//   ....[107]....
        /*0fa4*/ 	.word	0x00010f90


	//   ....[108]....
        /*0fa8*/ 	.word	0x00010fa0


	//   ....[109]....
        /*0fac*/ 	.word	0x000110b0


	//   ....[110]....
        /*0fb0*/ 	.word	0x000110d0


	//   ....[111]....
        /*0fb4*/ 	.word	0x000111e0


	//   ....[112]....
        /*0fb8*/ 	.word	0x000111f0


	//   ....[113]....
        /*0fbc*/ 	.word	0x000113d0


	//   ....[114]....
        /*0fc0*/ 	.word	0x00011790


	//   ....[115]....
        /*0fc4*/ 	.word	0x00011e90


	//   ....[116]....
        /*0fc8*/ 	.word	0x00011eb0


	//   ....[117]....
        /*0fcc*/ 	.word	0x00011ed0


	//   ....[118]....
        /*0fd0*/ 	.word	0x00011ef0


	//   ....[119]....
        /*0fd4*/ 	.word	0x00013a60


	//   ....[120]....
        /*0fd8*/ 	.word	0x00013a80


	//   ....[121]....
        /*0fdc*/ 	.word	0x00013ab0


	//   ....[122]....
        /*0fe0*/ 	.word	0x00013b20


	//   ....[123]....
        /*0fe4*/ 	.word	0x00013b40


	//   ....[124]....
        /*0fe8*/ 	.word	0x00013b50


	//   ....[125]....
        /*0fec*/ 	.word	0x00013d10


	//   ....[126]....
        /*0ff0*/ 	.word	0x00013d20


	//   ....[127]....
        /*0ff4*/ 	.word	0x00014a80


	//   ....[128]....
        /*0ff8*/ 	.word	0x00014aa0


	//   ....[129]....
        /*0ffc*/ 	.word	0x00014b90


	//   ....[130]....
        /*1000*/ 	.word	0x00014ba0


	//   ....[131]....
        /*1004*/ 	.word	0x00014c90


	//   ....[132]....
        /*1008*/ 	.word	0x00014cb0


	//   ....[133]....
        /*100c*/ 	.word	0x00014da0


	//   ....[134]....
        /*1010*/ 	.word	0x00014db0


	//   ....[135]....
        /*1014*/ 	.word	0x00014f90


	//   ....[136]....
        /*1018*/ 	.word	0x00015340


	//   ....[137]....
        /*101c*/ 	.word	0x000158a0


	//   ....[138]....
        /*1020*/ 	.word	0x000158c0


	//   ....[139]....
        /*1024*/ 	.word	0x00015aa0


	//   ....[140]....
        /*1028*/ 	.word	0x00015ac0


	//   ....[141]....
        /*102c*/ 	.word	0x00017a30


	//   ....[142]....
        /*1030*/ 	.word	0x00017a40


	//   ....[143]....
        /*1034*/ 	.word	0x00017b20


	//   ....[144]....
        /*1038*/ 	.word	0x00017b40


	//   ....[145]....
        /*103c*/ 	.word	0x00017ba0


	//   ....[146]....
        /*1040*/ 	.word	0x00017bc0


	//   ....[147]....
        /*1044*/ 	.word	0x00017cc0


	//   ....[148]....
        /*1048*/ 	.word	0x00017cd0


	//   ....[149]....
        /*104c*/ 	.word	0x00018a30


	//   ....[150]....
        /*1050*/ 	.word	0x00018a50


	//   ....[151]....
        /*1054*/ 	.word	0x00018b80


	//   ....[152]....
        /*1058*/ 	.word	0x00018b90


	//   ....[153]....
        /*105c*/ 	.word	0x00018cc0


	//   ....[154]....
        /*1060*/ 	.word	0x00018ce0


	//   ....[155]....
        /*1064*/ 	.word	0x00018e10


	//   ....[156]....
        /*1068*/ 	.word	0x00018e20


	//   ....[157]....
        /*106c*/ 	.word	0x000192f0


	//   ....[158]....
        /*1070*/ 	.word	0x00019320


	//   ....[159]....
        /*1074*/ 	.word	0x00019340


	//   ....[160]....
        /*1078*/ 	.word	0x00019360


	//   ....[161]....
        /*107c*/ 	.word	0x0001b030


	//   ....[162]....
        /*1080*/ 	.word	0x0001b070


	//   ....[163]....
        /*1084*/ 	.word	0x0001b090


	//   ....[164]....
        /*1088*/ 	.word	0x0001b0b0


	//   ....[165]....
        /*108c*/ 	.word	0x0001c160


	//   ....[166]....
        /*1090*/ 	.word	0x0001c170


	//   ....[167]....
        /*1094*/ 	.word	0x0001c190


	//   ....[168]....
        /*1098*/ 	.word	0x0001c1b0


	//   ....[169]....
        /*109c*/ 	.word	0x0001c4e0


	//   ....[170]....
        /*10a0*/ 	.word	0x0001c500


	//   ....[171]....
        /*10a4*/ 	.word	0x0001c5f0


	//   ....[172]....
        /*10a8*/ 	.word	0x0001c600


	//   ....[173]....
        /*10ac*/ 	.word	0x0001c700


	//   ....[174]....
        /*10b0*/ 	.word	0x0001c720


	//   ....[175]....
        /*10b4*/ 	.word	0x0001c820


	//   ....[176]....
        /*10b8*/ 	.word	0x0001c830


	//   ....[177]....
        /*10bc*/ 	.word	0x0001cb30


	//   ....[178]....
        /*10c0*/ 	.word	0x0001cb50


	//   ....[179]....
        /*10c4*/ 	.word	0x0001d190


	//   ....[180]....
        /*10c8*/ 	.word	0x0001d1a0


	//   ....[181]....
        /*10cc*/ 	.word	0x0001dfa0


	//   ....[182]....
        /*10d0*/ 	.word	0x0001dfc0


	//   ....[183]....
        /*10d4*/ 	.word	0x0001e0c0


	//   ....[184]....
        /*10d8*/ 	.word	0x0001e0d0


	//   ....[185]....
        /*10dc*/ 	.word	0x0001e1d0


	//   ....[186]....
        /*10e0*/ 	.word	0x0001e1f0


	//   ....[187]....
        /*10e4*/ 	.word	0x0001e2f0


	//   ....[188]....
        /*10e8*/ 	.word	0x0001e300


	//   ....[189]....
        /*10ec*/ 	.word	0x0001e4b0


	//   ....[190]....
        /*10f0*/ 	.word	0x0001e4d0


	//   ....[191]....
        /*10f4*/ 	.word	0x0001e600


	//   ....[192]....
        /*10f8*/ 	.word	0x0001e640


	//   ....[193]....
        /*10fc*/ 	.word	0x0001e670


	//   ....[194]....
        /*1100*/ 	.word	0x0001e6a0


	//   ....[195]....
        /*1104*/ 	.word	0x0001e6d0


	//   ....[196]....
        /*1108*/ 	.word	0x0001e700


	//   ....[197]....
        /*110c*/ 	.word	0x0001e870


	//   ....[198]....
        /*1110*/ 	.word	0x0001e8b0


	//   ....[199]....
        /*1114*/ 	.word	0x0001e8e0


	//   ....[200]....
        /*1118*/ 	.word	0x0001e910


	//   ....[201]....
        /*111c*/ 	.word	0x0001e940


	//   ....[202]....
        /*1120*/ 	.word	0x0001e970


	//   ....[203]....
        /*1124*/ 	.word	0x0001ea00


	//   ....[204]....
        /*1128*/ 	.word	0x0001ea60


	//   ....[205]....
        /*112c*/ 	.word	0x0001ea70


	//   ....[206]....
        /*1130*/ 	.word	0x0001ead0


	//   ....[207]....
        /*1134*/ 	.word	0x0001f520


	//   ....[208]....
        /*1138*/ 	.word	0x0001f570


	//   ....[209]....
        /*113c*/ 	.word	0x0001f5d0


	//   ....[210]....
        /*1140*/ 	.word	0x0001f630


	//   ....[211]....
        /*1144*/ 	.word	0x0001f690


	//   ....[212]....
        /*1148*/ 	.word	0x0001f700


	//   ....[213]....
        /*114c*/ 	.word	0x0001f750


	//   ....[214]....
        /*1150*/ 	.word	0x0001f7b0


	//   ....[215]....
        /*1154*/ 	.word	0x0001f820


	//   ....[216]....
        /*1158*/ 	.word	0x0001f890


	//   ....[217]....
        /*115c*/ 	.word	0x0001f900


	//   ....[218]....
        /*1160*/ 	.word	0x0001f960


	//   ....[219]....
        /*1164*/ 	.word	0x0001f9d0


	//   ....[220]....
        /*1168*/ 	.word	0x0001fa40


	//   ....[221]....
        /*116c*/ 	.word	0x0001fab0


	//   ....[222]....
        /*1170*/ 	.word	0x0001fb10


	//   ....[223]....
        /*1174*/ 	.word	0x0001fb80


	//   ....[224]....
        /*1178*/ 	.word	0x0001fbf0


	//   ....[225]....
        /*117c*/ 	.word	0x0001fc60


	//   ....[226]....
        /*1180*/ 	.word	0x0001fcc0


	//   ....[227]....
        /*1184*/ 	.word	0x0001fd30


	//   ....[228]....
        /*1188*/ 	.word	0x0001fda0


	//   ....[229]....
        /*118c*/ 	.word	0x000204e0


	//   ....[230]....
        /*1190*/ 	.word	0x00020530


	//   ....[231]....
        /*1194*/ 	.word	0x00020580


	//   ....[232]....
        /*1198*/ 	.word	0x000205d0


	//   ....[233]....
        /*119c*/ 	.word	0x00020640


	//   ....[234]....
        /*11a0*/ 	.word	0x000206b0


	//   ....[235]....
        /*11a4*/ 	.word	0x000207d0


	//   ....[236]....
        /*11a8*/ 	.word	0x00020830


	//   ....[237]....
        /*11ac*/ 	.word	0x00020970


	//   ....[238]....
        /*11b0*/ 	.word	0x000209d0


	//   ....[239]....
        /*11b4*/ 	.word	0x00020a40


	//   ....[240]....
        /*11b8*/ 	.word	0x00020aa0


	//   ....[241]....
        /*11bc*/ 	.word	0x00020b10


	//   ....[242]....
        /*11c0*/ 	.word	0x00020b80


	//   ....[243]....
        /*11c4*/ 	.word	0x00020bf0


	//   ....[244]....
        /*11c8*/ 	.word	0x00020c50


	//   ....[245]....
        /*11cc*/ 	.word	0x00020cc0


	//   ....[246]....
        /*11d0*/ 	.word	0x00020d30


	//   ....[247]....
        /*11d4*/ 	.word	0x00020da0


	//   ....[248]....
        /*11d8*/ 	.word	0x00020e00


	//   ....[249]....
        /*11dc*/ 	.word	0x00020e70


	//   ....[250]....
        /*11e0*/ 	.word	0x00020ee0


	//   ....[251]....
        /*11e4*/ 	.word	0x00021620


	//   ....[252]....
        /*11e8*/ 	.word	0x00021660


	//   ....[253]....
        /*11ec*/ 	.word	0x000216b0


	//   ....[254]....
        /*11f0*/ 	.word	0x000216f0


	//   ....[255]....
        /*11f4*/ 	.word	0x00021760


	//   ....[0]....
        /*11f8*/ 	.word	0x000217d0


	//   ....[1]....
        /*11fc*/ 	.word	0x00021830


	//   ....[2]....
        /*1200*/ 	.word	0x000218a0


	//   ....[3]....
        /*1204*/ 	.word	0x00021910


	//   ....[4]....
        /*1208*/ 	.word	0x00021980


	//   ....[5]....
        /*120c*/ 	.word	0x000219e0


	//   ....[6]....
        /*1210*/ 	.word	0x00021a50


	//   ....[7]....
        /*1214*/ 	.word	0x00021ac0


	//   ....[8]....
        /*1218*/ 	.word	0x00021b30


	//   ....[9]....
        /*121c*/ 	.word	0x00021b90


	//   ....[10]....
        /*1220*/ 	.word	0x00021be0


	//   ....[11]....
        /*1224*/ 	.word	0x00021c30


	//   ....[12]....
        /*1228*/ 	.word	0x00021c80


	//   ....[13]....
        /*122c*/ 	.word	0x00021cc0


	//   ....[14]....
        /*1230*/ 	.word	0x00021d20


	//   ....[15]....
        /*1234*/ 	.word	0x00021d70


	//   ....[16]....
        /*1238*/ 	.word	0x00021dc0


	//   ....[17]....
        /*123c*/ 	.word	0x00021e20


	//   ....[18]....
        /*1240*/ 	.word	0x00021e90


	//   ....[19]....
        /*1244*/ 	.word	0x00021f00


	//   ....[20]....
        /*1248*/ 	.word	0x00021f70


	//   ....[21]....
        /*124c*/ 	.word	0x00021fd0


	//   ....[22]....
        /*1250*/ 	.word	0x00022040


	//   ....[23]....
        /*1254*/ 	.word	0x000220b0


	//   ....[24]....
        /*1258*/ 	.word	0x00022120


	//   ....[25]....
        /*125c*/ 	.word	0x00022180


	//   ....[26]....
        /*1260*/ 	.word	0x000221f0


	//   ....[27]....
        /*1264*/ 	.word	0x00022260


	//   ....[28]....
        /*1268*/ 	.word	0x000222d0


	//   ....[29]....
        /*126c*/ 	.word	0x00022330


	//   ....[30]....
        /*1270*/ 	.word	0x000223a0


	//   ....[31]....
        /*1274*/ 	.word	0x00022410


	//   ....[32]....
        /*1278*/ 	.word	0x00022480


	//   ....[33]....
        /*127c*/ 	.word	0x000224e0


	//   ....[34]....
        /*1280*/ 	.word	0x00022550


	//   ....[35]....
        /*1284*/ 	.word	0x000225c0


	//   ....[36]....
        /*1288*/ 	.word	0x00022630


	//   ....[37]....
        /*128c*/ 	.word	0x00022690


	//   ....[38]....
        /*1290*/ 	.word	0x00022700


	//   ....[39]....
        /*1294*/ 	.word	0x00022770


	//   ....[40]....
        /*1298*/ 	.word	0x000227c0


	//   ....[41]....
        /*129c*/ 	.word	0x00022800


	//   ....[42]....
        /*12a0*/ 	.word	0x00022850


	//   ....[43]....
        /*12a4*/ 	.word	0x000228a0


	//   ....[44]....
        /*12a8*/ 	.word	0x000228f0


	//   ....[45]....
        /*12ac*/ 	.word	0x00022960


	//   ....[46]....
        /*12b0*/ 	.word	0x000229b0


	//   ....[47]....
        /*12b4*/ 	.word	0x000229f0


	//   ....[48]....
        /*12b8*/ 	.word	0x00022a40


	//   ....[49]....
        /*12bc*/ 	.word	0x00022a90


	//   ....[50]....
        /*12c0*/ 	.word	0x00022ae0


	//   ....[51]....
        /*12c4*/ 	.word	0x00022b50


	//   ....[52]....
        /*12c8*/ 	.word	0x00022ba0


	//   ....[53]....
        /*12cc*/ 	.word	0x00022c00


	//   ....[54]....
        /*12d0*/ 	.word	0x00022c60


	//   ....[55]....
        /*12d4*/ 	.word	0x00022cd0


	//----- nvinfo : EIATTR_EXIT_INSTR_OFFSETS
	.align		4
.L_718:
        /*12d8*/ 	.byte	0x04, 0x1c
        /*12da*/ 	.short	(.L_720 - .L_719)


	//   ....[0]....
.L_719:
        /*12dc*/ 	.word	0x000010d0


	//   ....[1]....
        /*12e0*/ 	.word	0x0001f4f0


	//----- nvinfo : EIATTR_MAX_THREADS
	.align		4
.L_720:
        /*12e4*/ 	.byte	0x04, 0x05
        /*12e6*/ 	.short	(.L_722 - .L_721)
.L_721:
        /*12e8*/ 	.word	0x00000100
        /*12ec*/ 	.word	0x00000001
        /*12f0*/ 	.word	0x00000001


	//----- nvinfo : EIATTR_CRS_STACK_SIZE
	.align		4
.L_722:
        /*12f4*/ 	.byte	0x04, 0x1e
        /*12f6*/ 	.short	(.L_724 - .L_723)
.L_723:
        /*12f8*/ 	.word	0x00000000
.L_724:


//--------------------- .nv.callgraph             --------------------------
	.section	.nv.callgraph,"",@"SHT_CUDA_CALLGRAPH"
	.align	4
	.sectionentsize	8
	.align		4
        /*0000*/ 	.word	0x00000000
	.align		4
        /*0004*/ 	.word	0xffffffff
	.align		4
        /*0008*/ 	.word	0x00000000
	.align		4
        /*000c*/ 	.word	0xfffffffe
	.align		4
        /*0010*/ 	.word	0x00000000
	.align		4
        /*0014*/ 	.word	0xfffffffd
	.align		4
        /*0018*/ 	.word	0x00000000
	.align		4
        /*001c*/ 	.word	0xfffffffc


//--------------------- .nv.rel.action            --------------------------
	.section	.nv.rel.action,"",@"SHT_CUDA_RELOCINFO"
	.align	8
	.sectionentsize	8
        /*0000*/ 	.byte	0x73, 0x00, 0x00, 0x00, 0x00, 0x00, 0x00, 0x00, 0x00, 0x00, 0x00, 0x11, 0x25, 0x00, 0x05, 0x36


//--------------------- .nv.constant4             --------------------------
	.section	.nv.constant4,"a",@progbits
	.align	8
	.align		8
.nv.constant4:
        /*0000*/ 	.dword	_ZN89_INTERNAL_a6ef3756_53_flash_fwd_hdim128_bf16_paged_split_softcapall_sm80_cu_744032ad_29074cuda3std3__45__cpo5beginE
	.align		8
        /*0008*/ 	.dword	_ZN89_INTERNAL_a6ef3756_53_flash_fwd_hdim128_bf16_paged_split_softcapall_sm80_cu_744032ad_29074cuda3std3__45__cpo3endE
	.align		8
        /*0010*/ 	.dword	_ZN89_INTERNAL_a6ef3756_53_flash_fwd_hdim128_bf16_paged_split_softcapall_sm80_cu_744032ad_29074cuda3std3__45__cpo6cbeginE
	.align		8
        /*0018*/ 	.dword	_ZN89_INTERNAL_a6ef3756_53_flash_fwd_hdim128_bf16_paged_split_softcapall_sm80_cu_744032ad_29074cuda3std3__45__cpo4cendE
	.align		8
        /*0020*/ 	.dword	_ZN89_INTERNAL_a6ef3756_53_flash_fwd_hdim128_bf16_paged_split_softcapall_sm80_cu_744032ad_29074cuda3std3__491_GLOBAL__N__a6ef3756_53_flash_fwd_hdim128_bf16_paged_split_softcapall_sm80_cu_744032ad_29076ignoreE
	.align		8
        /*0028*/ 	.dword	_ZN89_INTERNAL_a6ef3756_53_flash_fwd_hdim128_bf16_paged_split_softcapall_sm80_cu_744032ad_29074cuda3std3__419piecewise_constructE
	.align		8
        /*0030*/ 	.dword	_ZN89_INTERNAL_a6ef3756_53_flash_fwd_hdim128_bf16_paged_split_softcapall_sm80_cu_744032ad_29074cuda3std3__48in_placeE
	.align		8
        /*0038*/ 	.dword	_ZN89_INTERNAL_a6ef3756_53_flash_fwd_hdim128_bf16_paged_split_softcapall_sm80_cu_744032ad_29074cuda3std6ranges3__45__cpo4swapE
	.align		8
        /*0040*/ 	.dword	_ZN89_INTERNAL_a6ef3756_53_flash_fwd_hdim128_bf16_paged_split_softcapall_sm80_cu_744032ad_29074cuda3std6ranges3__45__cpo9iter_moveE
	.align		8
        /*0048*/ 	.dword	_ZN89_INTERNAL_a6ef3756_53_flash_fwd_hdim128_bf16_paged_split_softcapall_sm80_cu_744032ad_29074cute7productE
	.align		8
        /*0050*/ 	.dword	_ZN89_INTERNAL_a6ef3756_53_flash_fwd_hdim128_bf16_paged_split_softcapall_sm80_cu_744032ad_29074cute1_E


//--------------------- .nv.constant0._ZN7cutlass13device_kernelIN5flash19enable_sm80_to_sm89INS1_16FlashAttnFwdSm80INS1_25CollectiveMainloopFwdSm80ILi8ELi1ELb1EN4cute5tupleIJNS5_1CILi128EEES8_S8_EEELi128ENS_10bfloat16_tEfNS_4arch4Sm80ELb0ELb0ELb1ELb0ELb1ELb0ELb1ELb1EEENS1_21CollectiveEpilogueFwdIS9_NS6_IJNS7_ILi1EEESF_SF_EEESA_SC_Li256ELb0ELb1ELb1ELb0EEENS1_19SingleTileSchedulerILb0ELb1ELb1ELi128EEEEEEEEEvNT_6ParamsE --------------------------
	.section	.nv.constant0._ZN7cutlass13device_kernelIN5flash19enable_sm80_to_sm89INS1_16FlashAttnFwdSm80INS1_25CollectiveMainloopFwdSm80ILi8ELi1ELb1EN4cute5tupleIJNS5_1CILi128EEES8_S8_EEELi128ENS_10bfloat16_tEfNS_4arch4Sm80ELb0ELb0ELb1ELb0ELb1ELb0ELb1ELb1EEENS1_21CollectiveEpilogueFwdIS9_NS6_IJNS7_ILi1EEESF_SF_EEESA_SC_Li256ELb0ELb1ELb1ELb0EEENS1_19SingleTileSchedulerILb0ELb1ELb1ELi128EEEEEEEEEvNT_6ParamsE,"a",@progbits
	.sectionflags	@""
	.align	4
.nv.constant0._ZN7cutlass13device_kernelIN5flash19enable_sm80_to_sm89INS1_16FlashAttnFwdSm80INS1_25CollectiveMainloopFwdSm80ILi8ELi1ELb1EN4cute5tupleIJNS5_1CILi128EEES8_S8_EEELi128ENS_10bfloat16_tEfNS_4arch4Sm80ELb0ELb0ELb1ELb0ELb1ELb0ELb1ELb1EEENS1_21CollectiveEpilogueFwdIS9_NS6_IJNS7_ILi1EEESF_SF_EEESA_SC_Li256ELb0ELb1ELb1ELb0EEENS1_19SingleTileSchedulerILb0ELb1ELb1ELi128EEEEEEEEEvNT_6ParamsE:
	.zero		1400


//--------------------- .nv.constant0._ZN7cutlass13device_kernelIN5flash19enable_sm80_to_sm89INS1_16FlashAttnFwdSm80INS1_25CollectiveMainloopFwdSm80ILi8ELi1ELb1EN4cute5tupleIJNS5_1CILi128EEENS7_ILi96EEES8_EEELi128ENS_10bfloat16_tEfNS_4arch4Sm80ELb0ELb1ELb1ELb0ELb1ELb0ELb1ELb1EEENS1_21CollectiveEpilogueFwdINS6_IJS8_S8_S9_EEENS6_IJNS7_ILi1EEESH_SH_EEESB_SD_Li256ELb0ELb1ELb1ELb0EEENS1_19SingleTileSchedulerILb0ELb1ELb1ELi128EEEEEEEEEvNT_6ParamsE --------------------------
	.section	.nv.constant0._ZN7cutlass13device_kernelIN5flash19enable_sm80_to_sm89INS1_16FlashAttnFwdSm80INS1_25CollectiveMainloopFwdSm80ILi8ELi1ELb1EN4cute5tupleIJNS5_1CILi128EEENS7_ILi96EEES8_EEELi128ENS_10bfloat16_tEfNS_4arch4Sm80ELb0ELb1ELb1ELb0ELb1ELb0ELb1ELb1EEENS1_21CollectiveEpilogueFwdINS6_IJS8_S8_S9_EEENS6_IJNS7_ILi1EEESH_SH_EEESB_SD_Li256ELb0ELb1ELb1ELb0EEENS1_19SingleTileSchedulerILb0ELb1ELb1ELi128EEEEEEEEEvNT_6ParamsE,"a",@progbits
	.sectionflags	@""
	.align	4
.nv.constant0._ZN7cutlass13device_kernelIN5flash19enable_sm80_to_sm89INS1_16FlashAttnFwdSm80INS1_25CollectiveMainloopFwdSm80ILi8ELi1ELb1EN4cute5tupleIJNS5_1CILi128EEENS7_ILi96EEES8_EEELi128ENS_10bfloat16_tEfNS_4arch4Sm80ELb0ELb1ELb1ELb0ELb1ELb0ELb1ELb1EEENS1_21CollectiveEpilogueFwdINS6_IJS8_S8_S9_EEENS6_IJNS7_ILi1EEESH_SH_EEESB_SD_Li256ELb0ELb1ELb1ELb0EEENS1_19SingleTileSchedulerILb0ELb1ELb1ELi128EEEEEEEEEvNT_6ParamsE:
	.zero		1400


//--------------------- .nv.constant0._ZN7cutlass13device_kernelIN5flash19enable_sm80_to_sm89INS1_16FlashAttnFwdSm80INS1_25CollectiveMainloopFwdSm80ILi8ELi1ELb1EN4cute5tupleIJNS5_1CILi128EEES8_S8_EEELi128ENS_10bfloat16_tEfNS_4arch4Sm80ELb1ELb0ELb1ELb0ELb1ELb0ELb1ELb1EEENS1_21CollectiveEpilogueFwdIS9_NS6_IJNS7_ILi1EEESF_SF_EEESA_SC_Li256ELb0ELb1ELb1ELb0EEENS1_30DynamicPersistentTileSchedulerILi256ELi256ELb1ELb1ELb0EEEEEEEEEvNT_6ParamsE --------------------------
	.section	.nv.constant0._ZN7cutlass13device_kernelIN5flash19enable_sm80_to_sm89INS1_16FlashAttnFwdSm80INS1_25CollectiveMainloopFwdSm80ILi8ELi1ELb1EN4cute5tupleIJNS5_1CILi128EEES8_S8_EEELi128ENS_10bfloat16_tEfNS_4arch4Sm80ELb1ELb0ELb1ELb0ELb1ELb0ELb1ELb1EEENS1_21CollectiveEpilogueFwdIS9_NS6_IJNS7_ILi1EEESF_SF_EEESA_SC_Li256ELb0ELb1ELb1ELb0EEENS1_30DynamicPersistentTileSchedulerILi256ELi256ELb1ELb1ELb0EEEEEEEEEvNT_6ParamsE,"a",@progbits
	.sectionflags	@""
	.align	4
.nv.constant0._ZN7cutlass13device_kernelIN5flash19enable_sm80_to_sm89INS1_16FlashAttnFwdSm80INS1_25CollectiveMainloopFwdSm80ILi8ELi1ELb1EN4cute5tupleIJNS5_1CILi128EEES8_S8_EEELi128ENS_10bfloat16_tEfNS_4arch4Sm80ELb1ELb0ELb1ELb0ELb1ELb0ELb1ELb1EEENS1_21CollectiveEpilogueFwdIS9_NS6_IJNS7_ILi1EEESF_SF_EEESA_SC_Li256ELb0ELb1ELb1ELb0EEENS1_30DynamicPersistentTileSchedulerILi256ELi256ELb1ELb1ELb0EEEEEEEEEvNT_6ParamsE:
	.zero		1416


//--------------------- .nv.constant0._ZN7cutlass13device_kernelIN5flash19enable_sm80_to_sm89INS1_16FlashAttnFwdSm80INS1_25CollectiveMainloopFwdSm80ILi4ELi1ELb0EN4cute5tupleIJNS5_1CILi128EEENS7_ILi64EEES8_EEELi128ENS_10bfloat16_tEfNS_4arch4Sm80ELb0ELb0ELb1ELb0ELb1ELb0ELb1ELb1EEENS1_21CollectiveEpilogueFwdINS6_IJS8_S8_S9_EEENS6_IJNS7_ILi1EEESH_SH_EEESB_SD_Li128ELb0ELb1ELb1ELb0EEENS1_19SingleTileSchedulerILb0ELb1ELb1ELi128EEEEEEEEEvNT_6ParamsE --------------------------
	.section	.nv.constant0._ZN7cutlass13device_kernelIN5flash19enable_sm80_to_sm89INS1_16FlashAttnFwdSm80INS1_25CollectiveMainloopFwdSm80ILi4ELi1ELb0EN4cute5tupleIJNS5_1CILi128EEENS7_ILi64EEES8_EEELi128ENS_10bfloat16_tEfNS_4arch4Sm80ELb0ELb0ELb1ELb0ELb1ELb0ELb1ELb1EEENS1_21CollectiveEpilogueFwdINS6_IJS8_S8_S9_EEENS6_IJNS7_ILi1EEESH_SH_EEESB_SD_Li128ELb0ELb1ELb1ELb0EEENS1_19SingleTileSchedulerILb0ELb1ELb1ELi128EEEEEEEEEvNT_6ParamsE,"a",@progbits
	.sectionflags	@""
	.align	4
.nv.constant0._ZN7cutlass13device_kernelIN5flash19enable_sm80_to_sm89INS1_16FlashAttnFwdSm80INS1_25CollectiveMainloopFwdSm80ILi4ELi1ELb0EN4cute5tupleIJNS5_1CILi128EEENS7_ILi64EEES8_EEELi128ENS_10bfloat16_tEfNS_4arch4Sm80ELb0ELb0ELb1ELb0ELb1ELb0ELb1ELb1EEENS1_21CollectiveEpilogueFwdINS6_IJS8_S8_S9_EEENS6_IJNS7_ILi1EEESH_SH_EEESB_SD_Li128ELb0ELb1ELb1ELb0EEENS1_19SingleTileSchedulerILb0ELb1ELb1ELi128EEEEEEEEEvNT_6ParamsE:
	.zero		1400


//--------------------- .nv.constant0._ZN7cutlass13device_kernelIN5flash19enable_sm80_to_sm89INS1_16FlashAttnFwdSm80INS1_25CollectiveMainloopFwdSm80ILi8ELi1ELb1EN4cute5tupleIJNS5_1CILi128EEENS7_ILi112EEES8_EEELi128ENS_10bfloat16_tEfNS_4arch4Sm80ELb0ELb0ELb1ELb1ELb1ELb0ELb1ELb1EEENS1_21CollectiveEpilogueFwdINS6_IJS8_S8_S9_EEENS6_IJNS7_ILi1EEESH_SH_EEESB_SD_Li256ELb1ELb1ELb1ELb0EEENS1_36VarlenDynamicPersistentTileSchedulerILi128ELi112ELi256ELi256ELb1ELb1ELb0ELb0ELb1ELb1EEEEEEEEEvNT_6ParamsE --------------------------
	.section	.nv.constant0._ZN7cutlass13device_kernelIN5flash19enable_sm80_to_sm89INS1_16FlashAttnFwdSm80INS1_25CollectiveMainloopFwdSm80ILi8ELi1ELb1EN4cute5tupleIJNS5_1CILi128EEENS7_ILi112EEES8_EEELi128ENS_10bfloat16_tEfNS_4arch4Sm80ELb0ELb0ELb1ELb1ELb1ELb0ELb1ELb1EEENS1_21CollectiveEpilogueFwdINS6_IJS8_S8_S9_EEENS6_IJNS7_ILi1EEESH_SH_EEESB_SD_Li256ELb1ELb1ELb1ELb0EEENS1_36VarlenDynamicPersistentTileSchedulerILi128ELi112ELi256ELi256ELb1ELb1ELb0ELb0ELb1ELb1EEEEEEEEEvNT_6ParamsE,"a",@progbits
	.sectionflags	@""
	.align	4
.nv.constant0._ZN7cutlass13device_kernelIN5flash19enable_sm80_to_sm89INS1_16FlashAttnFwdSm80INS1_25CollectiveMainloopFwdSm80ILi8ELi1ELb1EN4cute5tupleIJNS5_1CILi128EEENS7_ILi112EEES8_EEELi128ENS_10bfloat16_tEfNS_4arch4Sm80ELb0ELb0ELb1ELb1ELb1ELb0ELb1ELb1EEENS1_21CollectiveEpilogueFwdINS6_IJS8_S8_S9_EEENS6_IJNS7_ILi1EEESH_SH_EEESB_SD_Li256ELb1ELb1ELb1ELb0EEENS1_36VarlenDynamicPersistentTileSchedulerILi128ELi112ELi256ELi256ELb1ELb1ELb0ELb0ELb1ELb1EEEEEEEEEvNT_6ParamsE:
	.zero		1432


//--------------------- .nv.constant0._ZN7cutlass13device_kernelIN5flash19enable_sm80_to_sm89INS1_16FlashAttnFwdSm80INS1_25CollectiveMainloopFwdSm80ILi8ELi1ELb1EN4cute5tupleIJNS5_1CILi128EEENS7_ILi112EEES8_EEELi128ENS_10bfloat16_tEfNS_4arch4Sm80ELb0ELb0ELb1ELb1ELb1ELb1ELb1ELb1EEENS1_21CollectiveEpilogueFwdINS6_IJS8_S8_S9_EEENS6_IJNS7_ILi1EEESH_SH_EEESB_SD_Li256ELb1ELb1ELb1ELb0EEENS1_36VarlenDynamicPersistentTileSchedulerILi128ELi112ELi256ELi256ELb1ELb1ELb0ELb0ELb1ELb1EEEEEEEEEvNT_6ParamsE --------------------------
	.section	.nv.constant0._ZN7cutlass13device_kernelIN5flash19enable_sm80_to_sm89INS1_16FlashAttnFwdSm80INS1_25CollectiveMainloopFwdSm80ILi8ELi1ELb1EN4cute5tupleIJNS5_1CILi128EEENS7_ILi112EEES8_EEELi128ENS_10bfloat16_tEfNS_4arch4Sm80ELb0ELb0ELb1ELb1ELb1ELb1ELb1ELb1EEENS1_21CollectiveEpilogueFwdINS6_IJS8_S8_S9_EEENS6_IJNS7_ILi1EEESH_SH_EEESB_SD_Li256ELb1ELb1ELb1ELb0EEENS1_36VarlenDynamicPersistentTileSchedulerILi128ELi112ELi256ELi256ELb1ELb1ELb0ELb0ELb1ELb1EEEEEEEEEvNT_6ParamsE,"a",@progbits
	.sectionflags	@""
	.align	4
.nv.constant0._ZN7cutlass13device_kernelIN5flash19enable_sm80_to_sm89INS1_16FlashAttnFwdSm80INS1_25CollectiveMainloopFwdSm80ILi8ELi1ELb1EN4cute5tupleIJNS5_1CILi128EEENS7_ILi112EEES8_EEELi128ENS_10bfloat16_tEfNS_4arch4Sm80ELb0ELb0ELb1ELb1ELb1ELb1ELb1ELb1EEENS1_21CollectiveEpilogueFwdINS6_IJS8_S8_S9_EEENS6_IJNS7_ILi1EEESH_SH_EEESB_SD_Li256ELb1ELb1ELb1ELb0EEENS1_36VarlenDynamicPersistentTileSchedulerILi128ELi112ELi256ELi256ELb1ELb1ELb0ELb0ELb1ELb1EEEEEEEEEvNT_6ParamsE:
	.zero		1432


//--------------------- .nv.constant0._ZN7cutlass13device_kernelIN5flash19enable_sm80_to_sm89INS1_16FlashAttnFwdSm80INS1_25CollectiveMainloopFwdSm80ILi4ELi1ELb0EN4cute5tupleIJNS5_1CILi128EEENS7_ILi48EEES8_EEELi128ENS_10bfloat16_tEfNS_4arch4Sm80ELb0ELb1ELb1ELb0ELb1ELb0ELb1ELb1EEENS1_21CollectiveEpilogueFwdINS6_IJS8_S8_S9_EEENS6_IJNS7_ILi1EEESH_SH_EEESB_SD_Li128ELb0ELb1ELb1ELb0EEENS1_19SingleTileSchedulerILb0ELb1ELb1ELi128EEEEEEEEEvNT_6ParamsE --------------------------
	.section	.nv.constant0._ZN7cutlass13device_kernelIN5flash19enable_sm80_to_sm89INS1_16FlashAttnFwdSm80INS1_25CollectiveMainloopFwdSm80ILi4ELi1ELb0EN4cute5tupleIJNS5_1CILi128EEENS7_ILi48EEES8_EEELi128ENS_10bfloat16_tEfNS_4arch4Sm80ELb0ELb1ELb1ELb0ELb1ELb0ELb1ELb1EEENS1_21CollectiveEpilogueFwdINS6_IJS8_S8_S9_EEENS6_IJNS7_ILi1EEESH_SH_EEESB_SD_Li128ELb0ELb1ELb1ELb0EEENS1_19SingleTileSchedulerILb0ELb1ELb1ELi128EEEEEEEEEvNT_6ParamsE,"a",@progbits
	.sectionflags	@""
	.align	4
.nv.constant0._ZN7cutlass13device_kernelIN5flash19enable_sm80_to_sm89INS1_16FlashAttnFwdSm80INS1_25CollectiveMainloopFwdSm80ILi4ELi1ELb0EN4cute5tupleIJNS5_1CILi128EEENS7_ILi48EEES8_EEELi128ENS_10bfloat16_tEfNS_4arch4Sm80ELb0ELb1ELb1ELb0ELb1ELb0ELb1ELb1EEENS1_21CollectiveEpilogueFwdINS6_IJS8_S8_S9_EEENS6_IJNS7_ILi1EEESH_SH_EEESB_SD_Li128ELb0ELb1ELb1ELb0EEENS1_19SingleTileSchedulerILb0ELb1ELb1ELi128EEEEEEEEEvNT_6ParamsE:
	.zero		1400


//--------------------- .nv.constant0._ZN7cutlass13device_kernelIN5flash19enable_sm80_to_sm89INS1_16FlashAttnFwdSm80INS1_25CollectiveMainloopFwdSm80ILi8ELi1ELb1EN4cute5tupleIJNS5_1CILi128EEENS7_ILi96EEES8_EEELi128ENS_10bfloat16_tEfNS_4arch4Sm80ELb0ELb1ELb1ELb1ELb1ELb0ELb1ELb1EEENS1_21CollectiveEpilogueFwdINS6_IJS8_S8_S9_EEENS6_IJNS7_ILi1EEESH_SH_EEESB_SD_Li256ELb1ELb1ELb1ELb0EEENS1_36VarlenDynamicPersistentTileSchedulerILi128ELi96ELi256ELi256ELb1ELb1ELb0ELb1ELb0ELb1EEEEEEEEEvNT_6ParamsE --------------------------
	.section	.nv.constant0._ZN7cutlass13device_kernelIN5flash19enable_sm80_to_sm89INS1_16FlashAttnFwdSm80INS1_25CollectiveMainloopFwdSm80ILi8ELi1ELb1EN4cute5tupleIJNS5_1CILi128EEENS7_ILi96EEES8_EEELi128ENS_10bfloat16_tEfNS_4arch4Sm80ELb0ELb1ELb1ELb1ELb1ELb0ELb1ELb1EEENS1_21CollectiveEpilogueFwdINS6_IJS8_S8_S9_EEENS6_IJNS7_ILi1EEESH_SH_EEESB_SD_Li256ELb1ELb1ELb1ELb0EEENS1_36VarlenDynamicPersistentTileSchedulerILi128ELi96ELi256ELi256ELb1ELb1ELb0ELb1ELb0ELb1EEEEEEEEEvNT_6ParamsE,"a",@progbits
	.sectionflags	@""
	.align	4
.nv.constant0._ZN7cutlass13device_kernelIN5flash19enable_sm80_to_sm89INS1_16FlashAttnFwdSm80INS1_25CollectiveMainloopFwdSm80ILi8ELi1ELb1EN4cute5tupleIJNS5_1CILi128EEENS7_ILi96EEES8_EEELi128ENS_10bfloat16_tEfNS_4arch4Sm80ELb0ELb1ELb1ELb1ELb1ELb0ELb1ELb1EEENS1_21CollectiveEpilogueFwdINS6_IJS8_S8_S9_EEENS6_IJNS7_ILi1EEESH_SH_EEESB_SD_Li256ELb1ELb1ELb1ELb0EEENS1_36VarlenDynamicPersistentTileSchedulerILi128ELi96ELi256ELi256ELb1ELb1ELb0ELb1ELb0ELb1EEEEEEEEEvNT_6ParamsE:
	.zero		1432


//--------------------- .nv.constant0._ZN7cutlass13device_kernelIN5flash19enable_sm80_to_sm89INS1_16FlashAttnFwdSm80INS1_25CollectiveMainloopFwdSm80ILi8ELi1ELb1EN4cute5tupleIJNS5_1CILi128EEENS7_ILi96EEES8_EEELi128ENS_10bfloat16_tEfNS_4arch4Sm80ELb0ELb1ELb1ELb1ELb1ELb1ELb1ELb1EEENS1_21CollectiveEpilogueFwdINS6_IJS8_S8_S9_EEENS6_IJNS7_ILi1EEESH_SH_EEESB_SD_Li256ELb1ELb1ELb1ELb0EEENS1_36VarlenDynamicPersistentTileSchedulerILi128ELi96ELi256ELi256ELb1ELb1ELb0ELb1ELb0ELb1EEEEEEEEEvNT_6ParamsE --------------------------
	.section	.nv.constant0._ZN7cutlass13device_kernelIN5flash19enable_sm80_to_sm89INS1_16FlashAttnFwdSm80INS1_25CollectiveMainloopFwdSm80ILi8ELi1ELb1EN4cute5tupleIJNS5_1CILi128EEENS7_ILi96EEES8_EEELi128ENS_10bfloat16_tEfNS_4arch4Sm80ELb0ELb1ELb1ELb1ELb1ELb1ELb1ELb1EEENS1_21CollectiveEpilogueFwdINS6_IJS8_S8_S9_EEENS6_IJNS7_ILi1EEESH_SH_EEESB_SD_Li256ELb1ELb1ELb1ELb0EEENS1_36VarlenDynamicPersistentTileSchedulerILi128ELi96ELi256ELi256ELb1ELb1ELb0ELb1ELb0ELb1EEEEEEEEEvNT_6ParamsE,"a",@progbits
	.sectionflags	@""
	.align	4
.nv.constant0._ZN7cutlass13device_kernelIN5flash19enable_sm80_to_sm89INS1_16FlashAttnFwdSm80INS1_25CollectiveMainloopFwdSm80ILi8ELi1ELb1EN4cute5tupleIJNS5_1CILi128EEENS7_ILi96EEES8_EEELi128ENS_10bfloat16_tEfNS_4arch4Sm80ELb0ELb1ELb1ELb1ELb1ELb1ELb1ELb1EEENS1_21CollectiveEpilogueFwdINS6_IJS8_S8_S9_EEENS6_IJNS7_ILi1EEESH_SH_EEESB_SD_Li256ELb1ELb1ELb1ELb0EEENS1_36VarlenDynamicPersistentTileSchedulerILi128ELi96ELi256ELi256ELb1ELb1ELb0ELb1ELb0ELb1EEEEEEEEEvNT_6ParamsE:
	.zero		1432


//--------------------- .nv.constant0._ZN7cutlass13device_kernelIN5flash19enable_sm80_to_sm89INS1_16FlashAttnFwdSm80INS1_25CollectiveMainloopFwdSm80ILi4ELi1ELb0EN4cute5tupleIJNS5_1CILi128EEENS7_ILi64EEES8_EEELi128ENS_10bfloat16_tEfNS_4arch4Sm80ELb1ELb0ELb1ELb0ELb1ELb0ELb1ELb1EEENS1_21CollectiveEpilogueFwdINS6_IJS8_S8_S9_EEENS6_IJNS7_ILi1EEESH_SH_EEESB_SD_Li128ELb0ELb1ELb1ELb0EEENS1_30DynamicPersistentTileSchedulerILi128ELi128ELb1ELb1ELb0EEEEEEEEEvNT_6ParamsE --------------------------
	.section	.nv.constant0._ZN7cutlass13device_kernelIN5flash19enable_sm80_to_sm89INS1_16FlashAttnFwdSm80INS1_25CollectiveMainloopFwdSm80ILi4ELi1ELb0EN4cute5tupleIJNS5_1CILi128EEENS7_ILi64EEES8_EEELi128ENS_10bfloat16_tEfNS_4arch4Sm80ELb1ELb0ELb1ELb0ELb1ELb0ELb1ELb1EEENS1_21CollectiveEpilogueFwdINS6_IJS8_S8_S9_EEENS6_IJNS7_ILi1EEESH_SH_EEESB_SD_Li128ELb0ELb1ELb1ELb0EEENS1_30DynamicPersistentTileSchedulerILi128ELi128ELb1ELb1ELb0EEEEEEEEEvNT_6ParamsE,"a",@progbits
	.sectionflags	@""
	.align	4
.nv.constant0._ZN7cutlass13device_kernelIN5flash19enable_sm80_to_sm89INS1_16FlashAttnFwdSm80INS1_25CollectiveMainloopFwdSm80ILi4ELi1ELb0EN4cute5tupleIJNS5_1CILi128EEENS7_ILi64EEES8_EEELi128ENS_10bfloat16_tEfNS_4arch4Sm80ELb1ELb0ELb1ELb0ELb1ELb0ELb1ELb1EEENS1_21CollectiveEpilogueFwdINS6_IJS8_S8_S9_EEENS6_IJNS7_ILi1EEESH_SH_EEESB_SD_Li128ELb0ELb1ELb1ELb0EEENS1_30DynamicPersistentTileSchedulerILi128ELi128ELb1ELb1ELb0EEEEEEEEEvNT_6ParamsE:
	.zero		1416


//--------------------- .nv.constant0._ZN7cutlass13device_kernelIN5flash19enable_sm80_to_sm89INS1_16FlashAttnFwdSm80INS1_25CollectiveMainloopFwdSm80ILi8ELi1ELb1EN4cute5tupleIJNS5_1CILi128EEENS7_ILi112EEES8_EEELi128ENS_10bfloat16_tEfNS_4arch4Sm80ELb1ELb0ELb1ELb1ELb1ELb0ELb1ELb1EEENS1_21CollectiveEpilogueFwdINS6_IJS8_S8_S9_EEENS6_IJNS7_ILi1EEESH_SH_EEESB_SD_Li256ELb1ELb1ELb1ELb0EEENS1_36VarlenDynamicPersistentTileSchedulerILi128ELi112ELi256ELi256ELb1ELb1ELb0ELb1ELb1ELb1EEEEEEEEEvNT_6ParamsE --------------------------
	.section	.nv.constant0._ZN7cutlass13device_kernelIN5flash19enable_sm80_to_sm89INS1_16FlashAttnFwdSm80INS1_25CollectiveMainloopFwdSm80ILi8ELi1ELb1EN4cute5tupleIJNS5_1CILi128EEENS7_ILi112EEES8_EEELi128ENS_10bfloat16_tEfNS_4arch4Sm80ELb1ELb0ELb1ELb1ELb1ELb0ELb1ELb1EEENS1_21CollectiveEpilogueFwdINS6_IJS8_S8_S9_EEENS6_IJNS7_ILi1EEESH_SH_EEESB_SD_Li256ELb1ELb1ELb1ELb0EEENS1_36VarlenDynamicPersistentTileSchedulerILi128ELi112ELi256ELi256ELb1ELb1ELb0ELb1ELb1ELb1EEEEEEEEEvNT_6ParamsE,"a",@progbits
	.sectionflags	@""
	.align	4
.nv.constant0._ZN7cutlass13device_kernelIN5flash19enable_sm80_to_sm89INS1_16FlashAttnFwdSm80INS1_25CollectiveMainloopFwdSm80ILi8ELi1ELb1EN4cute5tupleIJNS5_1CILi128EEENS7_ILi112EEES8_EEELi128ENS_10bfloat16_tEfNS_4arch4Sm80ELb1ELb0ELb1ELb1ELb1ELb0ELb1ELb1EEENS1_21CollectiveEpilogueFwdINS6_IJS8_S8_S9_EEENS6_IJNS7_ILi1EEESH_SH_EEESB_SD_Li256ELb1ELb1ELb1ELb0EEENS1_36VarlenDynamicPersistentTileSchedulerILi128ELi112ELi256ELi256ELb1ELb1ELb0ELb1ELb1ELb1EEEEEEEEEvNT_6ParamsE:
	.zero		1432


//--------------------- .nv.constant0._ZN7cutlass13device_kernelIN5flash19enable_sm80_to_sm89INS1_16FlashAttnFwdSm80INS1_25CollectiveMainloopFwdSm80ILi8ELi1ELb1EN4cute5tupleIJNS5_1CILi128EEENS7_ILi112EEES8_EEELi128ENS_10bfloat16_tEfNS_4arch4Sm80ELb1ELb0ELb1ELb1ELb1ELb1ELb1ELb1EEENS1_21CollectiveEpilogueFwdINS6_IJS8_S8_S9_EEENS6_IJNS7_ILi1EEESH_SH_EEESB_SD_Li256ELb1ELb1ELb1ELb0EEENS1_36VarlenDynamicPersistentTileSchedulerILi128ELi112ELi256ELi256ELb1ELb1ELb0ELb1ELb1ELb1EEEEEEEEEvNT_6ParamsE --------------------------
	.section	.nv.constant0._ZN7cutlass13device_kernelIN5flash19enable_sm80_to_sm89INS1_16FlashAttnFwdSm80INS1_25CollectiveMainloopFwdSm80ILi8ELi1ELb1EN4cute5tupleIJNS5_1CILi128EEENS7_ILi112EEES8_EEELi128ENS_10bfloat16_tEfNS_4arch4Sm80ELb1ELb0ELb1ELb1ELb1ELb1ELb1ELb1EEENS1_21CollectiveEpilogueFwdINS6_IJS8_S8_S9_EEENS6_IJNS7_ILi1EEESH_SH_EEESB_SD_Li256ELb1ELb1ELb1ELb0EEENS1_36VarlenDynamicPersistentTileSchedulerILi128ELi112ELi256ELi256ELb1ELb1ELb0ELb1ELb1ELb1EEEEEEEEEvNT_6ParamsE,"a",@progbits
	.sectionflags	@""
	.align	4
.nv.constant0._ZN7cutlass13device_kernelIN5flash19enable_sm80_to_sm89INS1_16FlashAttnFwdSm80INS1_25CollectiveMainloopFwdSm80ILi8ELi1ELb1EN4cute5tupleIJNS5_1CILi128EEENS7_ILi112EEES8_EEELi128ENS_10bfloat16_tEfNS_4arch4Sm80ELb1ELb0ELb1ELb1ELb1ELb1ELb1ELb1EEENS1_21CollectiveEpilogueFwdINS6_IJS8_S8_S9_EEENS6_IJNS7_ILi1EEESH_SH_EEESB_SD_Li256ELb1ELb1ELb1ELb0EEENS1_36VarlenDynamicPersistentTileSchedulerILi128ELi112ELi256ELi256ELb1ELb1ELb0ELb1ELb1ELb1EEEEEEEEEvNT_6ParamsE:
	.zero		1432


//--------------------- .nv.constant0._ZN7cutlass13device_kernelIN5flash19enable_sm80_to_sm89INS1_16FlashAttnFwdSm80INS1_25CollectiveMainloopFwdSm80ILi8ELi1ELb1EN4cute5tupleIJNS5_1CILi128EEES8_S8_EEELi128ENS_10bfloat16_tEfNS_4arch4Sm80ELb0ELb0ELb0ELb0ELb1ELb0ELb1ELb1EEENS1_21CollectiveEpilogueFwdIS9_NS6_IJNS7_ILi1EEESF_SF_EEESA_SC_Li256ELb0ELb1ELb1ELb0EEENS1_19SingleTileSchedulerILb0ELb1ELb1ELi128EEEEEEEEEvNT_6ParamsE --------------------------
	.section	.nv.constant0._ZN7cutlass13device_kernelIN5flash19enable_sm80_to_sm89INS1_16FlashAttnFwdSm80INS1_25CollectiveMainloopFwdSm80ILi8ELi1ELb1EN4cute5tupleIJNS5_1CILi128EEES8_S8_EEELi128ENS_10bfloat16_tEfNS_4arch4Sm80ELb0ELb0ELb0ELb0ELb1ELb0ELb1ELb1EEENS1_21CollectiveEpilogueFwdIS9_NS6_IJNS7_ILi1EEESF_SF_EEESA_SC_Li256ELb0ELb1ELb1ELb0EEENS1_19SingleTileSchedulerILb0ELb1ELb1ELi128EEEEEEEEEvNT_6ParamsE,"a",@progbits
	.sectionflags	@""
	.align	4
.nv.constant0._ZN7cutlass13device_kernelIN5flash19enable_sm80_to_sm89INS1_16FlashAttnFwdSm80INS1_25CollectiveMainloopFwdSm80ILi8ELi1ELb1EN4cute5tupleIJNS5_1CILi128EEES8_S8_EEELi128ENS_10bfloat16_tEfNS_4arch4Sm80ELb0ELb0ELb0ELb0ELb1ELb0ELb1ELb1EEENS1_21CollectiveEpilogueFwdIS9_NS6_IJNS7_ILi1EEESF_SF_EEESA_SC_Li256ELb0ELb1ELb1ELb0EEENS1_19SingleTileSchedulerILb0ELb1ELb1ELi128EEEEEEEEEvNT_6ParamsE:
	.zero		1400


//--------------------- .nv.constant0._ZN7cutlass13device_kernelIN5flash19enable_sm80_to_sm89INS1_16FlashAttnFwdSm80INS1_25CollectiveMainloopFwdSm80ILi8ELi1ELb1EN4cute5tupleIJNS5_1CILi128EEENS7_ILi96EEES8_EEELi128ENS_10bfloat16_tEfNS_4arch4Sm80ELb0ELb1ELb0ELb0ELb1ELb0ELb1ELb1EEENS1_21CollectiveEpilogueFwdINS6_IJS8_S8_S9_EEENS6_IJNS7_ILi1EEESH_SH_EEESB_SD_Li256ELb0ELb1ELb1ELb0EEENS1_19SingleTileSchedulerILb0ELb1ELb1ELi128EEEEEEEEEvNT_6ParamsE --------------------------
	.section	.nv.constant0._ZN7cutlass13device_kernelIN5flash19enable_sm80_to_sm89INS1_16FlashAttnFwdSm80INS1_25CollectiveMainloopFwdSm80ILi8ELi1ELb1EN4cute5tupleIJNS5_1CILi128EEENS7_ILi96EEES8_EEELi128ENS_10bfloat16_tEfNS_4arch4Sm80ELb0ELb1ELb0ELb0ELb1ELb0ELb1ELb1EEENS1_21CollectiveEpilogueFwdINS6_IJS8_S8_S9_EEENS6_IJNS7_ILi1EEESH_SH_EEESB_SD_Li256ELb0ELb1ELb1ELb0EEENS1_19SingleTileSchedulerILb0ELb1ELb1ELi128EEEEEEEEEvNT_6ParamsE,"a",@progbits
	.sectionflags	@""
	.align	4
.nv.constant0._ZN7cutlass13device_kernelIN5flash19enable_sm80_to_sm89INS1_16FlashAttnFwdSm80INS1_25CollectiveMainloopFwdSm80ILi8ELi1ELb1EN4cute5tupleIJNS5_1CILi128EEENS7_ILi96EEES8_EEELi128ENS_10bfloat16_tEfNS_4arch4Sm80ELb0ELb1ELb0ELb0ELb1ELb0ELb1ELb1EEENS1_21CollectiveEpilogueFwdINS6_IJS8_S8_S9_EEENS6_IJNS7_ILi1EEESH_SH_EEESB_SD_Li256ELb0ELb1ELb1ELb0EEENS1_19SingleTileSchedulerILb0ELb1ELb1ELi128EEEEEEEEEvNT_6ParamsE:
	.zero		1400


//--------------------- .nv.constant0._ZN7cutlass13device_kernelIN5flash19enable_sm80_to_sm89INS1_16FlashAttnFwdSm80INS1_25CollectiveMainloopFwdSm80ILi8ELi1ELb1EN4cute5tupleIJNS5_1CILi128EEES8_S8_EEELi128ENS_10bfloat16_tEfNS_4arch4Sm80ELb1ELb0ELb0ELb0ELb1ELb0ELb1ELb1EEENS1_21CollectiveEpilogueFwdIS9_NS6_IJNS7_ILi1EEESF_SF_EEESA_SC_Li256ELb0ELb1ELb1ELb0EEENS1_30DynamicPersistentTileSchedulerILi256ELi256ELb1ELb1ELb0EEEEEEEEEvNT_6ParamsE --------------------------
	.section	.nv.constant0._ZN7cutlass13device_kernelIN5flash19enable_sm80_to_sm89INS1_16FlashAttnFwdSm80INS1_25CollectiveMainloopFwdSm80ILi8ELi1ELb1EN4cute5tupleIJNS5_1CILi128EEES8_S8_EEELi128ENS_10bfloat16_tEfNS_4arch4Sm80ELb1ELb0ELb0ELb0ELb1ELb0ELb1ELb1EEENS1_21CollectiveEpilogueFwdIS9_NS6_IJNS7_ILi1EEESF_SF_EEESA_SC_Li256ELb0ELb1ELb1ELb0EEENS1_30DynamicPersistentTileSchedulerILi256ELi256ELb1ELb1ELb0EEEEEEEEEvNT_6ParamsE,"a",@progbits
	.sectionflags	@""
	.align	4
.nv.constant0._ZN7cutlass13device_kernelIN5flash19enable_sm80_to_sm89INS1_16FlashAttnFwdSm80INS1_25CollectiveMainloopFwdSm80ILi8ELi1ELb1EN4cute5tupleIJNS5_1CILi128EEES8_S8_EEELi128ENS_10bfloat16_tEfNS_4arch4Sm80ELb1ELb0ELb0ELb0ELb1ELb0ELb1ELb1EEENS1_21CollectiveEpilogueFwdIS9_NS6_IJNS7_ILi1EEESF_SF_EEESA_SC_Li256ELb0ELb1ELb1ELb0EEENS1_30DynamicPersistentTileSchedulerILi256ELi256ELb1ELb1ELb0EEEEEEEEEvNT_6ParamsE:
	.zero		1416


//--------------------- .nv.constant0._ZN7cutlass13device_kernelIN5flash19enable_sm80_to_sm89INS1_16FlashAttnFwdSm80INS1_25CollectiveMainloopFwdSm80ILi4ELi1ELb0EN4cute5tupleIJNS5_1CILi128EEENS7_ILi64EEES8_EEELi128ENS_10bfloat16_tEfNS_4arch4Sm80ELb0ELb0ELb0ELb0ELb1ELb0ELb1ELb1EEENS1_21CollectiveEpilogueFwdINS6_IJS8_S8_S9_EEENS6_IJNS7_ILi1EEESH_SH_EEESB_SD_Li128ELb0ELb1ELb1ELb0EEENS1_19SingleTileSchedulerILb0ELb1ELb1ELi128EEEEEEEEEvNT_6ParamsE --------------------------
	.section	.nv.constant0._ZN7cutlass13device_kernelIN5flash19enable_sm80_to_sm89INS1_16FlashAttnFwdSm80INS1_25CollectiveMainloopFwdSm80ILi4ELi1ELb0EN4cute5tupleIJNS5_1CILi128EEENS7_ILi64EEES8_EEELi128ENS_10bfloat16_tEfNS_4arch4Sm80ELb0ELb0ELb0ELb0ELb1ELb0ELb1ELb1EEENS1_21CollectiveEpilogueFwdINS6_IJS8_S8_S9_EEENS6_IJNS7_ILi1EEESH_SH_EEESB_SD_Li128ELb0ELb1ELb1ELb0EEENS1_19SingleTileSchedulerILb0ELb1ELb1ELi128EEEEEEEEEvNT_6ParamsE,"a",@progbits
	.sectionflags	@""
	.align	4
.nv.constant0._ZN7cutlass13device_kernelIN5flash19enable_sm80_to_sm89INS1_16FlashAttnFwdSm80INS1_25CollectiveMainloopFwdSm80ILi4ELi1ELb0EN4cute5tupleIJNS5_1CILi128EEENS7_ILi64EEES8_EEELi128ENS_10bfloat16_tEfNS_4arch4Sm80ELb0ELb0ELb0ELb0ELb1ELb0ELb1ELb1EEENS1_21CollectiveEpilogueFwdINS6_IJS8_S8_S9_EEENS6_IJNS7_ILi1EEESH_SH_EEESB_SD_Li128ELb0ELb1ELb1ELb0EEENS1_19SingleTileSchedulerILb0ELb1ELb1ELi128EEEEEEEEEvNT_6ParamsE:
	.zero		1400


//--------------------- .nv.constant0._ZN7cutlass13device_kernelIN5flash19enable_sm80_to_sm89INS1_16FlashAttnFwdSm80INS1_25CollectiveMainloopFwdSm80ILi8ELi1ELb1EN4cute5tupleIJNS5_1CILi128EEENS7_ILi112EEES8_EEELi128ENS_10bfloat16_tEfNS_4arch4Sm80ELb0ELb0ELb0ELb1ELb1ELb0ELb1ELb1EEENS1_21CollectiveEpilogueFwdINS6_IJS8_S8_S9_EEENS6_IJNS7_ILi1EEESH_SH_EEESB_SD_Li256ELb1ELb1ELb1ELb0EEENS1_36VarlenDynamicPersistentTileSchedulerILi128ELi112ELi256ELi256ELb1ELb1ELb0ELb0ELb1ELb1EEEEEEEEEvNT_6ParamsE --------------------------
	.section	.nv.constant0._ZN7cutlass13device_kernelIN5flash19enable_sm80_to_sm89INS1_16FlashAttnFwdSm80INS1_25CollectiveMainloopFwdSm80ILi8ELi1ELb1EN4cute5tupleIJNS5_1CILi128EEENS7_ILi112EEES8_EEELi128ENS_10bfloat16_tEfNS_4arch4Sm80ELb0ELb0ELb0ELb1ELb1ELb0ELb1ELb1EEENS1_21CollectiveEpilogueFwdINS6_IJS8_S8_S9_EEENS6_IJNS7_ILi1EEESH_SH_EEESB_SD_Li256ELb1ELb1ELb1ELb0EEENS1_36VarlenDynamicPersistentTileSchedulerILi128ELi112ELi256ELi256ELb1ELb1ELb0ELb0ELb1ELb1EEEEEEEEEvNT_6ParamsE,"a",@progbits
	.sectionflags	@""
	.align	4
.nv.constant0._ZN7cutlass13device_kernelIN5flash19enable_sm80_to_sm89INS1_16FlashAttnFwdSm80INS1_25CollectiveMainloopFwdSm80ILi8ELi1ELb1EN4cute5tupleIJNS5_1CILi128EEENS7_ILi112EEES8_EEELi128ENS_10bfloat16_tEfNS_4arch4Sm80ELb0ELb0ELb0ELb1ELb1ELb0ELb1ELb1EEENS1_21CollectiveEpilogueFwdINS6_IJS8_S8_S9_EEENS6_IJNS7_ILi1EEESH_SH_EEESB_SD_Li256ELb1ELb1ELb1ELb0EEENS1_36VarlenDynamicPersistentTileSchedulerILi128ELi112ELi256ELi256ELb1ELb1ELb0ELb0ELb1ELb1EEEEEEEEEvNT_6ParamsE:
	.zero		1432


//--------------------- .nv.constant0._ZN7cutlass13device_kernelIN5flash19enable_sm80_to_sm89INS1_16FlashAttnFwdSm80INS1_25CollectiveMainloopFwdSm80ILi8ELi1ELb1EN4cute5tupleIJNS5_1CILi128EEENS7_ILi112EEES8_EEELi128ENS_10bfloat16_tEfNS_4arch4Sm80ELb0ELb0ELb0ELb1ELb1ELb1ELb1ELb1EEENS1_21CollectiveEpilogueFwdINS6_IJS8_S8_S9_EEENS6_IJNS7_ILi1EEESH_SH_EEESB_SD_Li256ELb1ELb1ELb1ELb0EEENS1_36VarlenDynamicPersistentTileSchedulerILi128ELi112ELi256ELi256ELb1ELb1ELb0ELb0ELb1ELb1EEEEEEEEEvNT_6ParamsE --------------------------
	.section	.nv.constant0._ZN7cutlass13device_kernelIN5flash19enable_sm80_to_sm89INS1_16FlashAttnFwdSm80INS1_25CollectiveMainloopFwdSm80ILi8ELi1ELb1EN4cute5tupleIJNS5_1CILi128EEENS7_ILi112EEES8_EEELi128ENS_10bfloat16_tEfNS_4arch4Sm80ELb0ELb0ELb0ELb1ELb1ELb1ELb1ELb1EEENS1_21CollectiveEpilogueFwdINS6_IJS8_S8_S9_EEENS6_IJNS7_ILi1EEESH_SH_EEESB_SD_Li256ELb1ELb1ELb1ELb0EEENS1_36VarlenDynamicPersistentTileSchedulerILi128ELi112ELi256ELi256ELb1ELb1ELb0ELb0ELb1ELb1EEEEEEEEEvNT_6ParamsE,"a",@progbits
	.sectionflags	@""
	.align	4
.nv.constant0._ZN7cutlass13device_kernelIN5flash19enable_sm80_to_sm89INS1_16FlashAttnFwdSm80INS1_25CollectiveMainloopFwdSm80ILi8ELi1ELb1EN4cute5tupleIJNS5_1CILi128EEENS7_ILi112EEES8_EEELi128ENS_10bfloat16_tEfNS_4arch4Sm80ELb0ELb0ELb0ELb1ELb1ELb1ELb1ELb1EEENS1_21CollectiveEpilogueFwdINS6_IJS8_S8_S9_EEENS6_IJNS7_ILi1EEESH_SH_EEESB_SD_Li256ELb1ELb1ELb1ELb0EEENS1_36VarlenDynamicPersistentTileSchedulerILi128ELi112ELi256ELi256ELb1ELb1ELb0ELb0ELb1ELb1EEEEEEEEEvNT_6ParamsE:
	.zero		1432


//--------------------- .nv.constant0._ZN7cutlass13device_kernelIN5flash19enable_sm80_to_sm89INS1_16FlashAttnFwdSm80INS1_25CollectiveMainloopFwdSm80ILi4ELi1ELb0EN4cute5tupleIJNS5_1CILi128EEENS7_ILi48EEES8_EEELi128ENS_10bfloat16_tEfNS_4arch4Sm80ELb0ELb1ELb0ELb0ELb1ELb0ELb1ELb1EEENS1_21CollectiveEpilogueFwdINS6_IJS8_S8_S9_EEENS6_IJNS7_ILi1EEESH_SH_EEESB_SD_Li128ELb0ELb1ELb1ELb0EEENS1_19SingleTileSchedulerILb0ELb1ELb1ELi128EEEEEEEEEvNT_6ParamsE --------------------------
	.section	.nv.constant0._ZN7cutlass13device_kernelIN5flash19enable_sm80_to_sm89INS1_16FlashAttnFwdSm80INS1_25CollectiveMainloopFwdSm80ILi4ELi1ELb0EN4cute5tupleIJNS5_1CILi128EEENS7_ILi48EEES8_EEELi128ENS_10bfloat16_tEfNS_4arch4Sm80ELb0ELb1ELb0ELb0ELb1ELb0ELb1ELb1EEENS1_21CollectiveEpilogueFwdINS6_IJS8_S8_S9_EEENS6_IJNS7_ILi1EEESH_SH_EEESB_SD_Li128ELb0ELb1ELb1ELb0EEENS1_19SingleTileSchedulerILb0ELb1ELb1ELi128EEEEEEEEEvNT_6ParamsE,"a",@progbits
	.sectionflags	@""
	.align	4
.nv.constant0._ZN7cutlass13device_kernelIN5flash19enable_sm80_to_sm89INS1_16FlashAttnFwdSm80INS1_25CollectiveMainloopFwdSm80ILi4ELi1ELb0EN4cute5tupleIJNS5_1CILi128EEENS7_ILi48EEES8_EEELi128ENS_10bfloat16_tEfNS_4arch4Sm80ELb0ELb1ELb0ELb0ELb1ELb0ELb1ELb1EEENS1_21CollectiveEpilogueFwdINS6_IJS8_S8_S9_EEENS6_IJNS7_ILi1EEESH_SH_EEESB_SD_Li128ELb0ELb1ELb1ELb0EEENS1_19SingleTileSchedulerILb0ELb1ELb1ELi128EEEEEEEEEvNT_6ParamsE:
	.zero		1400


//--------------------- .nv.constant0._ZN7cutlass13device_kernelIN5flash19enable_sm80_to_sm89INS1_16FlashAttnFwdSm80INS1_25CollectiveMainloopFwdSm80ILi8ELi1ELb1EN4cute5tupleIJNS5_1CILi128EEENS7_ILi96EEES8_EEELi128ENS_10bfloat16_tEfNS_4arch4Sm80ELb0ELb1ELb0ELb1ELb1ELb0ELb1ELb1EEENS1_21CollectiveEpilogueFwdINS6_IJS8_S8_S9_EEENS6_IJNS7_ILi1EEESH_SH_EEESB_SD_Li256ELb1ELb1ELb1ELb0EEENS1_36VarlenDynamicPersistentTileSchedulerILi128ELi96ELi256ELi256ELb1ELb1ELb0ELb1ELb0ELb1EEEEEEEEEvNT_6ParamsE --------------------------
	.section	.nv.constant0._ZN7cutlass13device_kernelIN5flash19enable_sm80_to_sm89INS1_16FlashAttnFwdSm80INS1_25CollectiveMainloopFwdSm80ILi8ELi1ELb1EN4cute5tupleIJNS5_1CILi128EEENS7_ILi96EEES8_EEELi128ENS_10bfloat16_tEfNS_4arch4Sm80ELb0ELb1ELb0ELb1ELb1ELb0ELb1ELb1EEENS1_21CollectiveEpilogueFwdINS6_IJS8_S8_S9_EEENS6_IJNS7_ILi1EEESH_SH_EEESB_SD_Li256ELb1ELb1ELb1ELb0EEENS1_36VarlenDynamicPersistentTileSchedulerILi128ELi96ELi256ELi256ELb1ELb1ELb0ELb1ELb0ELb1EEEEEEEEEvNT_6ParamsE,"a",@progbits
	.sectionflags	@""
	.align	4
.nv.constant0._ZN7cutlass13device_kernelIN5flash19enable_sm80_to_sm89INS1_16FlashAttnFwdSm80INS1_25CollectiveMainloopFwdSm80ILi8ELi1ELb1EN4cute5tupleIJNS5_1CILi128EEENS7_ILi96EEES8_EEELi128ENS_10bfloat16_tEfNS_4arch4Sm80ELb0ELb1ELb0ELb1ELb1ELb0ELb1ELb1EEENS1_21CollectiveEpilogueFwdINS6_IJS8_S8_S9_EEENS6_IJNS7_ILi1EEESH_SH_EEESB_SD_Li256ELb1ELb1ELb1ELb0EEENS1_36VarlenDynamicPersistentTileSchedulerILi128ELi96ELi256ELi256ELb1ELb1ELb0ELb1ELb0ELb1EEEEEEEEEvNT_6ParamsE:
	.zero		1432


//--------------------- .nv.constant0._ZN7cutlass13device_kernelIN5flash19enable_sm80_to_sm89INS1_16FlashAttnFwdSm80INS1_25CollectiveMainloopFwdSm80ILi8ELi1ELb1EN4cute5tupleIJNS5_1CILi128EEENS7_ILi96EEES8_EEELi128ENS_10bfloat16_tEfNS_4arch4Sm80ELb0ELb1ELb0ELb1ELb1ELb1ELb1ELb1EEENS1_21CollectiveEpilogueFwdINS6_IJS8_S8_S9_EEENS6_IJNS7_ILi1EEESH_SH_EEESB_SD_Li256ELb1ELb1ELb1ELb0EEENS1_36VarlenDynamicPersistentTileSchedulerILi128ELi96ELi256ELi256ELb1ELb1ELb0ELb1ELb0ELb1EEEEEEEEEvNT_6ParamsE --------------------------
	.section	.nv.constant0._ZN7cutlass13device_kernelIN5flash19enable_sm80_to_sm89INS1_16FlashAttnFwdSm80INS1_25CollectiveMainloopFwdSm80ILi8ELi1ELb1EN4cute5tupleIJNS5_1CILi128EEENS7_ILi96EEES8_EEELi128ENS_10bfloat16_tEfNS_4arch4Sm80ELb0ELb1ELb0ELb1ELb1ELb1ELb1ELb1EEENS1_21CollectiveEpilogueFwdINS6_IJS8_S8_S9_EEENS6_IJNS7_ILi1EEESH_SH_EEESB_SD_Li256ELb1ELb1ELb1ELb0EEENS1_36VarlenDynamicPersistentTileSchedulerILi128ELi96ELi256ELi256ELb1ELb1ELb0ELb1ELb0ELb1EEEEEEEEEvNT_6ParamsE,"a",@progbits
	.sectionflags	@""
	.align	4
.nv.constant0._ZN7cutlass13device_kernelIN5flash19enable_sm80_to_sm89INS1_16FlashAttnFwdSm80INS1_25CollectiveMainloopFwdSm80ILi8ELi1ELb1EN4cute5tupleIJNS5_1CILi128EEENS7_ILi96EEES8_EEELi128ENS_10bfloat16_tEfNS_4arch4Sm80ELb0ELb1ELb0ELb1ELb1ELb1ELb1ELb1EEENS1_21CollectiveEpilogueFwdINS6_IJS8_S8_S9_EEENS6_IJNS7_ILi1EEESH_SH_EEESB_SD_Li256ELb1ELb1ELb1ELb0EEENS1_36VarlenDynamicPersistentTileSchedulerILi128ELi96ELi256ELi256ELb1ELb1ELb0ELb1ELb0ELb1EEEEEEEEEvNT_6ParamsE:
	.zero		1432


//--------------------- .nv.constant0._ZN7cutlass13device_kernelIN5flash19enable_sm80_to_sm89INS1_16FlashAttnFwdSm80INS1_25CollectiveMainloopFwdSm80ILi4ELi1ELb0EN4cute5tupleIJNS5_1CILi128EEENS7_ILi64EEES8_EEELi128ENS_10bfloat16_tEfNS_4arch4Sm80ELb1ELb0ELb0ELb0ELb1ELb0ELb1ELb1EEENS1_21CollectiveEpilogueFwdINS6_IJS8_S8_S9_EEENS6_IJNS7_ILi1EEESH_SH_EEESB_SD_Li128ELb0ELb1ELb1ELb0EEENS1_30DynamicPersistentTileSchedulerILi128ELi128ELb1ELb1ELb0EEEEEEEEEvNT_6ParamsE --------------------------
	.section	.nv.constant0._ZN7cutlass13device_kernelIN5flash19enable_sm80_to_sm89INS1_16FlashAttnFwdSm80INS1_25CollectiveMainloopFwdSm80ILi4ELi1ELb0EN4cute5tupleIJNS5_1CILi128EEENS7_ILi64EEES8_EEELi128ENS_10bfloat16_tEfNS_4arch4Sm80ELb1ELb0ELb0ELb0ELb1ELb0ELb1ELb1EEENS1_21CollectiveEpilogueFwdINS6_IJS8_S8_S9_EEENS6_IJNS7_ILi1EEESH_SH_EEESB_SD_Li128ELb0ELb1ELb1ELb0EEENS1_30DynamicPersistentTileSchedulerILi128ELi128ELb1ELb1ELb0EEEEEEEEEvNT_6ParamsE,"a",@progbits
	.sectionflags	@""
	.align	4
.nv.constant0._ZN7cutlass13device_kernelIN5flash19enable_sm80_to_sm89INS1_16FlashAttnFwdSm80INS1_25CollectiveMainloopFwdSm80ILi4ELi1ELb0EN4cute5tupleIJNS5_1CILi128EEENS7_ILi64EEES8_EEELi128ENS_10bfloat16_tEfNS_4arch4Sm80ELb1ELb0ELb0ELb0ELb1ELb0ELb1ELb1EEENS1_21CollectiveEpilogueFwdINS6_IJS8_S8_S9_EEENS6_IJNS7_ILi1EEESH_SH_EEESB_SD_Li128ELb0ELb1ELb1ELb0EEENS1_30DynamicPersistentTileSchedulerILi128ELi128ELb1ELb1ELb0EEEEEEEEEvNT_6ParamsE:
	.zero		1416


//--------------------- .nv.constant0._ZN7cutlass13device_kernelIN5flash19enable_sm80_to_sm89INS1_16FlashAttnFwdSm80INS1_25CollectiveMainloopFwdSm80ILi8ELi1ELb1EN4cute5tupleIJNS5_1CILi128EEENS7_ILi112EEES8_EEELi128ENS_10bfloat16_tEfNS_4arch4Sm80ELb1ELb0ELb0ELb1ELb1ELb0ELb1ELb1EEENS1_21CollectiveEpilogueFwdINS6_IJS8_S8_S9_EEENS6_IJNS7_ILi1EEESH_SH_EEESB_SD_Li256ELb1ELb1ELb1ELb0EEENS1_36VarlenDynamicPersistentTileSchedulerILi128ELi112ELi256ELi256ELb1ELb1ELb0ELb1ELb1ELb1EEEEEEEEEvNT_6ParamsE --------------------------
	.section	.nv.constant0._ZN7cutlass13device_kernelIN5flash19enable_sm80_to_sm89INS1_16FlashAttnFwdSm80INS1_25CollectiveMainloopFwdSm80ILi8ELi1ELb1EN4cute5tupleIJNS5_1CILi128EEENS7_ILi112EEES8_EEELi128ENS_10bfloat16_tEfNS_4arch4Sm80ELb1ELb0ELb0ELb1ELb1ELb0ELb1ELb1EEENS1_21CollectiveEpilogueFwdINS6_IJS8_S8_S9_EEENS6_IJNS7_ILi1EEESH_SH_EEESB_SD_Li256ELb1ELb1ELb1ELb0EEENS1_36VarlenDynamicPersistentTileSchedulerILi128ELi112ELi256ELi256ELb1ELb1ELb0ELb1ELb1ELb1EEEEEEEEEvNT_6ParamsE,"a",@progbits
	.sectionflags	@""
	.align	4
.nv.constant0._ZN7cutlass13device_kernelIN5flash19enable_sm80_to_sm89INS1_16FlashAttnFwdSm80INS1_25CollectiveMainloopFwdSm80ILi8ELi1ELb1EN4cute5tupleIJNS5_1CILi128EEENS7_ILi112EEES8_EEELi128ENS_10bfloat16_tEfNS_4arch4Sm80ELb1ELb0ELb0ELb1ELb1ELb0ELb1ELb1EEENS1_21CollectiveEpilogueFwdINS6_IJS8_S8_S9_EEENS6_IJNS7_ILi1EEESH_SH_EEESB_SD_Li256ELb1ELb1ELb1ELb0EEENS1_36VarlenDynamicPersistentTileSchedulerILi128ELi112ELi256ELi256ELb1ELb1ELb0ELb1ELb1ELb1EEEEEEEEEvNT_6ParamsE:
	.zero		1432


//--------------------- .nv.constant0._ZN7cutlass13device_kernelIN5flash19enable_sm80_to_sm89INS1_16FlashAttnFwdSm80INS1_25CollectiveMainloopFwdSm80ILi8ELi1ELb1EN4cute5tupleIJNS5_1CILi128EEENS7_ILi112EEES8_EEELi128ENS_10bfloat16_tEfNS_4arch4Sm80ELb1ELb0ELb0ELb1ELb1ELb1ELb1ELb1EEENS1_21CollectiveEpilogueFwdINS6_IJS8_S8_S9_EEENS6_IJNS7_ILi1EEESH_SH_EEESB_SD_Li256ELb1ELb1ELb1ELb0EEENS1_36VarlenDynamicPersistentTileSchedulerILi128ELi112ELi256ELi256ELb1ELb1ELb0ELb1ELb1ELb1EEEEEEEEEvNT_6ParamsE --------------------------
	.section	.nv.constant0._ZN7cutlass13device_kernelIN5flash19enable_sm80_to_sm89INS1_16FlashAttnFwdSm80INS1_25CollectiveMainloopFwdSm80ILi8ELi1ELb1EN4cute5tupleIJNS5_1CILi128EEENS7_ILi112EEES8_EEELi128ENS_10bfloat16_tEfNS_4arch4Sm80ELb1ELb0ELb0ELb1ELb1ELb1ELb1ELb1EEENS1_21CollectiveEpilogueFwdINS6_IJS8_S8_S9_EEENS6_IJNS7_ILi1EEESH_SH_EEESB_SD_Li256ELb1ELb1ELb1ELb0EEENS1_36VarlenDynamicPersistentTileSchedulerILi128ELi112ELi256ELi256ELb1ELb1ELb0ELb1ELb1ELb1EEEEEEEEEvNT_6ParamsE,"a",@progbits
	.sectionflags	@""
	.align	4
.nv.constant0._ZN7cutlass13device_kernelIN5flash19enable_sm80_to_sm89INS1_16FlashAttnFwdSm80INS1_25CollectiveMainloopFwdSm80ILi8ELi1ELb1EN4cute5tupleIJNS5_1CILi128EEENS7_ILi112EEES8_EEELi128ENS_10bfloat16_tEfNS_4arch4Sm80ELb1ELb0ELb0ELb1ELb1ELb1ELb1ELb1EEENS1_21CollectiveEpilogueFwdINS6_IJS8_S8_S9_EEENS6_IJNS7_ILi1EEESH_SH_EEESB_SD_Li256ELb1ELb1ELb1ELb0EEENS1_36VarlenDynamicPersistentTileSchedulerILi128ELi112ELi256ELi256ELb1ELb1ELb0ELb1ELb1ELb1EEEEEEEEEvNT_6ParamsE:
	.zero		1432


//--------------------- .text._ZN7cutlass13device_kernelIN5flash19enable_sm80_to_sm89INS1_16FlashAttnFwdSm80INS1_25CollectiveMainloopFwdSm80ILi8ELi1ELb1EN4cute5tupleIJNS5_1CILi128EEES8_S8_EEELi128ENS_10bfloat16_tEfNS_4arch4Sm80ELb0ELb0ELb1ELb0ELb1ELb0ELb1ELb1EEENS1_21CollectiveEpilogueFwdIS9_NS6_IJNS7_ILi1EEESF_SF_EEESA_SC_Li256ELb0ELb1ELb1ELb0EEENS1_19SingleTileSchedulerILb0ELb1ELb1ELi128EEEEEEEEEvNT_6ParamsE --------------------------
	.section	.text._ZN7cutlass13device_kernelIN5flash19enable_sm80_to_sm89INS1_16FlashAttnFwdSm80INS1_25CollectiveMainloopFwdSm80ILi8ELi1ELb1EN4cute5tupleIJNS5_1CILi128EEES8_S8_EEELi128ENS_10bfloat16_tEfNS_4arch4Sm80ELb0ELb0ELb1ELb0ELb1ELb0ELb1ELb1EEENS1_21CollectiveEpilogueFwdIS9_NS6_IJNS7_ILi1EEESF_SF_EEESA_SC_Li256ELb0ELb1ELb1ELb0EEENS1_19SingleTileSchedulerILb0ELb1ELb1ELi128EEEEEEEEEvNT_6ParamsE,"ax",@progbits
	.sectioninfo	@"SHI_REGISTERS=255"
	.align	128
.text._ZN7cutlass13device_kernelIN5flash19enable_sm80_to_sm89INS1_16FlashAttnFwdSm80INS1_25CollectiveMainloopFwdSm80ILi8ELi1ELb1EN4cute5tupleIJNS5_1CILi128EEES8_S8_EEELi128ENS_10bfloat16_tEfNS_4arch4Sm80ELb0ELb0ELb1ELb0ELb1ELb0ELb1ELb1EEENS1_21CollectiveEpilogueFwdIS9_NS6_IJNS7_ILi1EEESF_SF_EEESA_SC_Li256ELb0ELb1ELb1ELb0EEENS1_19SingleTileSchedulerILb0ELb1ELb1ELi128EEEEEEEEEvNT_6ParamsE:
        .type           _ZN7cutlass13device_kernelIN5flash19enable_sm80_to_sm89INS1_16FlashAttnFwdSm80INS1_25CollectiveMainloopFwdSm80ILi8ELi1ELb1EN4cute5tupleIJNS5_1CILi128EEES8_S8_EEELi128ENS_10bfloat16_tEfNS_4arch4Sm80ELb0ELb0ELb1ELb0ELb1ELb0ELb1ELb1EEENS1_21CollectiveEpilogueFwdIS9_NS6_IJNS7_ILi1EEESF_SF_EEESA_SC_Li256ELb0ELb1ELb1ELb0EEENS1_19SingleTileSchedulerILb0ELb1ELb1ELi128EEEEEEEEEvNT_6ParamsE,@function
        .size           _ZN7cutlass13device_kernelIN5flash19enable_sm80_to_sm89INS1_16FlashAttnFwdSm80INS1_25CollectiveMainloopFwdSm80ILi8ELi1ELb1EN4cute5tupleIJNS5_1CILi128EEES8_S8_EEELi128ENS_10bfloat16_tEfNS_4arch4Sm80ELb0ELb0ELb1ELb0ELb1ELb0ELb1ELb1EEENS1_21CollectiveEpilogueFwdIS9_NS6_IJNS7_ILi1EEESF_SF_EEESA_SC_Li256ELb0ELb1ELb1ELb0EEENS1_19SingleTileSchedulerILb0ELb1ELb1ELi128EEEEEEEEEvNT_6ParamsE,(.L_x_3568 - _ZN7cutlass13device_kernelIN5flash19enable_sm80_to_sm89INS1_16FlashAttnFwdSm80INS1_25CollectiveMainloopFwdSm80ILi8ELi1ELb1EN4cute5tupleIJNS5_1CILi128EEES8_S8_EEELi128ENS_10bfloat16_tEfNS_4arch4Sm80ELb0ELb0ELb1ELb0ELb1ELb0ELb1ELb1EEENS1_21CollectiveEpilogueFwdIS9_NS6_IJNS7_ILi1EEESF_SF_EEESA_SC_Li256ELb0ELb1ELb1ELb0EEENS1_19SingleTileSchedulerILb0ELb1ELb1ELi128EEEEEEEEEvNT_6ParamsE)
        .other          _ZN7cutlass13device_kernelIN5flash19enable_sm80_to_sm89INS1_16FlashAttnFwdSm80INS1_25CollectiveMainloopFwdSm80ILi8ELi1ELb1EN4cute5tupleIJNS5_1CILi128EEES8_S8_EEELi128ENS_10bfloat16_tEfNS_4arch4Sm80ELb0ELb0ELb1ELb0ELb1ELb0ELb1ELb1EEENS1_21CollectiveEpilogueFwdIS9_NS6_IJNS7_ILi1EEESF_SF_EEESA_SC_Li256ELb0ELb1ELb1ELb0EEENS1_19SingleTileSchedulerILb0ELb1ELb1ELi128EEEEEEEEEvNT_6ParamsE,@"STO_CUDA_ENTRY STV_DEFAULT"
_ZN7cutlass13device_kernelIN5flash19enable_sm80_to_sm89INS1_16FlashAttnFwdSm80INS1_25CollectiveMainloopFwdSm80ILi8ELi1ELb1EN4cute5tupleIJNS5_1CILi128EEES8_S8_EEELi128ENS_10bfloat16_tEfNS_4arch4Sm80ELb0ELb0ELb1ELb0ELb1ELb0ELb1ELb1EEENS1_21CollectiveEpilogueFwdIS9_NS6_IJNS7_ILi1EEESF_SF_EEESA_SC_Li256ELb0ELb1ELb1ELb0EEENS1_19SingleTileSchedulerILb0ELb1ELb1ELi128EEEEEEEEEvNT_6ParamsE:
[----:B------:R-:W-:Y:S02]  /*0000*/  MOV R1, c[0x0][0x28] ;  /* 0x00000a0000017a02 */ /* 0x000fe40000000f00 */
[----:B------:R-:W1:Y:S01]  /*0010*/  S2R R5, SR_TID.X ;  /* 0x0000000000057919 */ /* 0x000e620000002100 */
[----:B------:R-:W2:Y:S01]  /*0020*/  S2UR UR6, SR_CTAID.Y ;  /* 0x00000000000679c3 */ /* 0x000ea20000002600 */
[----:B------:R-:W-:-:S07]  /*0030*/  IADD3 R1, R1, -0x20, RZ ;  /* 0xffffffe001017810 */ /* 0x000fce0007ffe0ff */
[----:B------:R-:W3:Y:S01]  /*0040*/  S2UR UR18, SR_CTAID.Z ;  /* 0x00000000001279c3 */ /* 0x000ee20000002700 */
[----:B-1----:R-:W-:-:S06]  /*0050*/  SHF.R.U32.HI R0, RZ, 0x5, R5 ;  /* 0x00000005ff007819 */ /* 0x002fcc0000011605 */
[----:B------:R-:W1:Y:S02]  /*0060*/  SHFL.IDX PT, R0, R0, RZ, 0x1f ;  /* 0x00001fff00007589 */ /* 0x000e6400000e0000 */
[----:B-1----:R-:W-:-:S13]  /*0070*/  ISETP.NE.AND P0, PT, R0, RZ, PT ;  /* 0x000000ff0000720c */ /* 0x002fda0003f05270 */
[----:B--23--:R-:W-:Y:S05]  /*0080*/  @!P0 BRA `(.L_x_0) ;  /* 0x0000009000008947 */ /* 0x00cfea0003800000 */
[----:B------:R-:W-:Y:S01]  /*0090*/  MOV R0, c[0x0][0x550] ;  /* 0x0001540000007a02 */ /* 0x000fe20000000f00 */
[----:B------:R-:W-:-:S03]  /*00a0*/  UMOV UR10, UR6 ;  /* 0x00000006000a7c82 */ /* 0x000fc60008000000 */
[----:B------:R-:W-:-:S13]  /*00b0*/  ISETP.NE.AND P0, PT, R0, 0x1, PT ;  /* 0x000000010000780c */ /* 0x000fda0003f05270 */
[----:B------:R-:W-:Y:S05]  /*00c0*/  @!P0 BRA `(.L_x_1) ;  /* 0x000000b000008947 */ /* 0x000fea0003800000 */
[----:B------:R-:W-:Y:S02]  /*00d0*/  ULDC UR4, c[0x0][0x554] ;  /* 0x0001550000047ab9 */ /* 0x000fe40000000800 */
[----:B------:R-:W-:Y:S02]  /*00e0*/  UIMAD.WIDE.U32 UR4, UR6, UR4, URZ ;  /* 0x00000004060472a5 */ /* 0x000fe4000f8e003f */
[----:B------:R-:W-:Y:S02]  /*00f0*/  ULDC UR10, c[0x0][0x558] ;  /* 0x00015600000a7ab9 */ /* 0x000fe40000000800 */
[----:B------:R-:W-:Y:S01]  /*0100*/  USHF.R.U32.HI UR10, URZ, UR10, UR5 ;  /* 0x0000000a3f0a7299 */ /* 0x000fe20008011605 */
[----:B------:R-:W-:Y:S05]  /*0110*/  BRA `(.L_x_1) ;  /* 0x0000006000007947 */ /* 0x000fea0003800000 */
.L_x_0:
[----:B------:R-:W-:Y:S02]  /*0120*/  ULDC.64 UR4, c[0x0][0x550] ;  /* 0x0001540000047ab9 */ /* 0x000fe40000000a00 */
[----:B------:R-:W-:Y:S02]  /*0130*/  UISETP.NE.AND UP0, UPT, UR4, 0x1, UPT ;  /* 0x000000010400788c */ /* 0x000fe4000bf05270 */
[----:B------:R-:W-:-:S02]  /*0140*/  UIMAD.WIDE.U32 UR8, UR6, UR5, URZ ;  /* 0x00000005060872a5 */ /* 0x000fc4000f8e003f */
[----:B------:R-:W-:Y:S02]  /*0150*/  ULDC UR4, c[0x0][0x558] ;  /* 0x0001560000047ab9 */ /* 0x000fe40000000800 */
[----:B------:R-:W-:-:S05]  /*0160*/  UMOV UR10, UR6 ;  /* 0x00000006000a7c82 */ /* 0x000fca0008000000 */
[----:B------:R-:W-:-:S03]  /*0170*/  @UP0 USHF.R.U32.HI UR10, URZ, UR4, UR9 ;  /* 0x000000043f0a0299 */ /* 0x000fc60008011609 */
.L_x_1:
[----:B------:R-:W-:Y:S01]  /*0180*/  ISETP.LE.AND P0, PT, RZ, UR18, PT ;  /* 0x00000012ff007c0c */ /* 0x000fe2000bf03270 */
[----:B------:R-:W-:Y:S02]  /*0190*/  UIADD3 UR5, -UR10, URZ, URZ ;  /* 0x0000003f0a057290 */ /* 0x000fe4000fffe13f */
[----:B------:R-:W-:Y:S02]  /*01a0*/  ULDC UR4, c[0x0][0x550] ;  /* 0x0001540000047ab9 */ /* 0x000fe40000000800 */
[----:B------:R-:W-:-:S08]  /*01b0*/  UIMAD UR6, UR5, UR4, UR6 ;  /* 0x00000004050672a4 */ /* 0x000fd0000f8e0206 */
[----:B------:R-:W-:Y:S05]  /*01c0*/  @!P0 EXIT ;  /* 0x000000000000894d */ /* 0x000fea0003800000 */
[----:B------:R-:W-:Y:S02]  /*01d0*/  ULDC.64 UR4, c[0x0][0x370] ;  /* 0x0000dc0000047ab9 */ /* 0x000fe40000000a00 */
[----:B------:R-:W-:Y:S02]  /*01e0*/  UISETP.NE.U32.AND UP0, UPT, URZ, UR4, UPT ;  /* 0x000000043f00728c */ /* 0x000fe4000bf05070 */
[----:B------:R-:W-:Y:S02]  /*01f0*/  ULDC.64 UR8, c[0x0][0x370] ;  /* 0x0000dc0000087ab9 */ /* 0x000fe40000000a00 */
[----:B------:R-:W-:Y:S02]  /*0200*/  UISETP.NE.AND.EX UP0, UPT, URZ, UR5, UPT, UP0 ;  /* 0x000000053f00728c */ /* 0x000fe4000bf05300 */
[----:B------:R-:W-:-:S04]  /*0210*/  ULDC.64 UR12, c[0x0][0x118] ;  /* 0x00004600000c7ab9 */ /* 0x000fc80000000a00 */
[----:B------:R-:W-:-:S05]  /*0220*/  PLOP3.LUT P0, PT, PT, PT, UP0, 0x80, 0x0 ;  /* 0x000000000000781c */ /* 0x000fca0003f0f008 */
[----:B------:R-:W-:Y:S02]  /*0230*/  @UP0 UMOV UR4, 0x4 ;  /* 0x0000000400040882 */ /* 0x000fe40000000000 */
[----:B------:R-:W-:-:S06]  /*0240*/  @UP0 UIMAD.WIDE UR4, UR18, UR4, UR8 ;  /* 0x00000004120402a5 */ /* 0x000fcc000f8e0208 */
[----:B------:R-:W-:Y:S02]  /*0250*/  IMAD.U32 R2, RZ, RZ, UR4 ;  /* 0x00000004ff027e24 */ /* 0x000fe4000f8e00ff */
[----:B------:R-:W-:-:S05]  /*0260*/  IMAD.U32 R3, RZ, RZ, UR5 ;  /* 0x00000005ff037e24 */ /* 0x000fca000f8e00ff */
[----:B------:R-:W2:Y:S01]  /*0270*/  @P0 LDG.E R2, [R2.64] ;  /* 0x0000000c02020981 */ /* 0x000ea2000c1e1900 */
[----:B------:R-:W-:Y:S02]  /*0280*/  ULDC UR4, c[0x0][0x2ac] ;  /* 0x0000ab0000047ab9 */ /* 0x000fe40000000800 */
[----:B------:R-:W-:Y:S02]  /*0290*/  ULDC UR15, c[0x0][0x1d0] ;  /* 0x00007400000f7ab9 */ /* 0x000fe40000000800 */
[----:B------:R-:W-:Y:S02]  /*02a0*/  UIMAD UR15, UR4, UR15, URZ ;  /* 0x0000000f040f72a4 */ /* 0x000fe4000f8e023f */
[----:B------:R-:W-:Y:S02]  /*02b0*/  UMOV UR9, URZ ;  /* 0x0000003f00097c82 */ /* 0x000fe40008000000 */
[----:B------:R-:W-:Y:S02]  /*02c0*/  UISETP.GE.AND UP0, UPT, UR15, 0x1, UPT ;  /* 0x000000010f00788c */ /* 0x000fe4000bf06270 */
[----:B------:R-:W-:-:S02]  /*02d0*/  UIADD3 UR5, UR15, 0x7f, URZ ;  /* 0x0000007f0f057890 */ /* 0x000fc4000fffe03f */
[----:B------:R-:W-:Y:S02]  /*02e0*/  UMOV UR17, URZ ;  /* 0x0000003f00117c82 */ /* 0x000fe40008000000 */
[----:B------:R-:W-:-:S04]  /*02f0*/  USHF.R.S32.HI UR4, URZ, 0x1f, UR5 ;  /* 0x0000001f3f047899 */ /* 0x000fc80008011405 */
[----:B------:R-:W-:-:S04]  /*0300*/  ULEA.HI UR4, UR4, UR5, URZ, 0x7 ;  /* 0x0000000504047291 */ /* 0x000fc8000f8f383f */
[----:B------:R-:W-:Y:S01]  /*0310*/  USHF.R.S32.HI UR7, URZ, 0x7, UR4 ;  /* 0x000000073f077899 */ /* 0x000fe20008011404 */
[----:B--2---:R1:W2:Y:S01]  /*0320*/  @P0 R2UR UR9, R2 ;  /* 0x00000000020903c2 */ /* 0x0042a200000e0000 */
[----:B------:R-:W-:-:S13]  /*0330*/  PLOP3.LUT P0, PT, PT, PT, UP0, 0x80, 0x0 ;  /* 0x000000000000781c */ /* 0x000fda0003f0f008 */
[----:B-12---:R-:W-:Y:S05]  /*0340*/  @!P0 BRA `(.L_x_2) ;  /* 0x0000025000008947 */ /* 0x006fea0003800000 */
[----:B------:R-:W-:Y:S02]  /*0350*/  USHF.R.U32.HI UR4, URZ, 0x10, UR6 ;  /* 0x000000103f047899 */ /* 0x000fe40008011606 */
[----:B------:R-:W-:Y:S02]  /*0360*/  ULDC UR5, c[0x0][0x338] ;  /* 0x0000ce0000057ab9 */ /* 0x000fe40000000800 */
[----:B------:R-:W-:Y:S02]  /*0370*/  UISETP.NE.AND UP0, UPT, UR4, URZ, UPT ;  /* 0x0000003f0400728c */ /* 0x000fe4000bf05270 */
[----:B------:R-:W-:Y:S02]  /*0380*/  UMOV UR20, URZ ;  /* 0x0000003f00147c82 */ /* 0x000fe40008000000 */
[----:B------:R-:W-:-:S04]  /*0390*/  USEL UR5, UR4, UR5, UP0 ;  /* 0x0000000504057287 */ /* 0x000fc80008000000 */
[----:B------:R-:W-:Y:S02]  /*03a0*/  UIADD3 UR16, UR7, -0x1, UR5 ;  /* 0xffffffff07107890 */ /* 0x000fe4000fffe005 */
[----:B------:R-:W-:-:S05]  /*03b0*/  IMAD.U32 R0, RZ, RZ, UR5 ;  /* 0x00000005ff007e24 */ /* 0x000fca000f8e00ff */
[-C--:B------:R-:W-:Y:S02]  /*03c0*/  IABS R2, R0.reuse ;  /* 0x0000000000027213 */ /* 0x080fe40000000000 */
[----:B------:R-:W-:Y:S02]  /*03d0*/  IABS R0, R0 ;  /* 0x0000000000007213 */ /* 0x000fe40000000000 */
[----:B------:R-:W1:Y:S03]  /*03e0*/  R2UR UR14, R2 ;  /* 0x00000000020e73c2 */ /* 0x000e6600000e0000 */
[----:B------:R-:W-:-:S05]  /*03f0*/  IMAD.MOV R0, RZ, RZ, -R0 ;  /* 0x000000ffff007224 */ /* 0x000fca00078e0a00 */
[----:B------:R-:W2:Y:S01]  /*0400*/  R2UR UR8, R0 ;  /* 0x00000000000873c2 */ /* 0x000ea200000e0000 */
[----:B-1----:R-:W1:Y:S08]  /*0410*/  I2F.RP R2, UR14 ;  /* 0x0000000e00027d06 */ /* 0x002e700008209400 */
[----:B-1----:R-:W1:Y:S02]  /*0420*/  MUFU.RCP R2, R2 ;  /* 0x0000000200027308 */ /* 0x002e640000001000 */
[----:B-1----:R-:W-:-:S06]  /*0430*/  IADD3 R2, R2, 0xffffffe, RZ ;  /* 0x0ffffffe02027810 */ /* 0x002fcc0007ffe0ff */
[----:B------:R-:W1:Y:S02]  /*0440*/  F2I.FTZ.U32.TRUNC.NTZ R2, R2 ;  /* 0x0000000200027305 */ /* 0x000e64000021f000 */
[----:B-1----:R1:W3:Y:S02]  /*0450*/  R2UR UR21, R2 ;  /* 0x00000000021573c2 */ /* 0x0022e400000e0000 */
[----:B-1----:R-:W-:Y:S01]  /*0460*/  IMAD.U32 R2, RZ, RZ, UR16 ;  /* 0x00000010ff027e24 */ /* 0x002fe2000f8e00ff */
[----:B---3--:R-:W-:Y:S02]  /*0470*/  UIADD3 UR4, URZ, -UR21, URZ ;  /* 0x800000153f047290 */ /* 0x008fe4000fffe03f */
[----:B------:R-:W-:Y:S02]  /*0480*/  ULOP3.LUT UR16, UR16, UR5, URZ, 0x3c, !UPT ;  /* 0x0000000510107292 */ /* 0x000fe4000f8e3c3f */
[----:B------:R-:W-:Y:S01]  /*0490*/  IABS R2, R2 ;  /* 0x0000000200027213 */ /* 0x000fe20000000000 */
[----:B------:R-:W-:-:S03]  /*04a0*/  UIMAD UR4, UR4, UR14, URZ ;  /* 0x0000000e040472a4 */ /* 0x000fc6000f8e023f */
[----:B------:R-:W1:Y:S01]  /*04b0*/  R2UR UR11, R2 ;  /* 0x00000000020b73c2 */ /* 0x000e6200000e0000 */
[----:B------:R-:W-:-:S07]  /*04c0*/  UIMAD.WIDE.U32 UR20, UR21, UR4, UR20 ;  /* 0x00000004151472a5 */ /* 0x000fce000f8e0014 */
[----:B------:R-:W-:Y:S02]  /*04d0*/  UMOV UR17, UR21 ;  /* 0x0000001500117c82 */ /* 0x000fe40008000000 */
[----:B-1----:R-:W-:-:S07]  /*04e0*/  UIMAD.WIDE.U32 UR20, UR17, UR11, URZ ;  /* 0x0000000b111472a5 */ /* 0x002fce000f8e003f */
[----:B------:R-:W-:Y:S02]  /*04f0*/  UMOV UR17, UR21 ;  /* 0x0000001500117c82 */ /* 0x000fe40008000000 */
[----:B--2---:R-:W-:-:S04]  /*0500*/  UIMAD UR8, UR17, UR8, UR11 ;  /* 0x00000008110872a4 */ /* 0x004fc8000f8e020b */
[----:B------:R-:W-:-:S11]  /*0510*/  UISETP.GT.U32.AND UP0, UPT, UR14, UR8, UPT ;  /* 0x000000080e00728c */ /* 0x000fd6000bf04070 */
[----:B------:R-:W-:Y:S02]  /*0520*/  @!UP0 UIADD3 UR8, UR8, -UR14, URZ ;  /* 0x8000000e08088290 */ /* 0x000fe4000fffe03f */
[----:B------:R-:W-:Y:S02]  /*0530*/  @!UP0 UIADD3 UR17, UR17, 0x1, URZ ;  /* 0x0000000111118890 */ /* 0x000fe4000fffe03f */
[----:B------:R-:W-:Y:S02]  /*0540*/  UISETP.GE.U32.AND UP1, UPT, UR8, UR14, UPT ;  /* 0x0000000e0800728c */ /* 0x000fe4000bf26070 */
[----:B------:R-:W-:-:S09]  /*0550*/  UISETP.GE.AND UP0, UPT, UR16, URZ, UPT ;  /* 0x0000003f1000728c */ /* 0x000fd2000bf06270 */
[----:B------:R-:W-:Y:S02]  /*0560*/  @UP1 UIADD3 UR17, UR17, 0x1, URZ ;  /* 0x0000000111111890 */ /* 0x000fe4000fffe03f */
[----:B------:R-:W-:Y:S02]  /*0570*/  UISETP.NE.AND UP1, UPT, UR5, URZ, UPT ;  /* 0x0000003f0500728c */ /* 0x000fe4000bf25270 */
[----:B------:R-:W-:-:S09]  /*0580*/  @!UP0 UIADD3 UR17, -UR17, URZ, URZ ;  /* 0x0000003f11118290 */ /* 0x000fd2000fffe13f */
[----:B------:R-:W-:Y:S02]  /*0590*/  @!UP1 ULOP3.LUT UR17, URZ, UR5, URZ, 0x33, !UPT ;  /* 0x000000053f119292 */ /* 0x000fe4000f8e333f */
.L_x_2:
[----:B------:R-:W-:Y:S01]  /*05a0*/  ULOP3.LUT UR8, UR6, 0xffff, URZ, 0xc0, !UPT ;  /* 0x0000ffff06087892 */ /* 0x000fe2000f8ec03f */
[----:B------:R-:W-:Y:S01]  /*05b0*/  PLOP3.LUT P2, PT, PT, PT, PT, 0x80, 0x0 ;  /* 0x000000000000781c */ /* 0x000fe20003f4f070 */
[----:B------:R-:W-:Y:S01]  /*05c0*/  IMAD.MOV.U32 R6, RZ, RZ, RZ ;  /* 0x000000ffff067224 */ /* 0x000fe200078e00ff */
[----:B------:R-:W-:Y:S01]  /*05d0*/  CS2R R70, SRZ ;  /* 0x0000000000467805 */ /* 0x000fe2000001ff00 */
[----:B------:R-:W-:Y:S01]  /*05e0*/  UIMAD UR8, UR8, UR17, URZ ;  /* 0x00000011080872a4 */ /* 0x000fe2000f8e023f */
[----:B------:R-:W-:Y:S01]  /*05f0*/  IMAD.MOV.U32 R2, RZ, RZ, RZ ;  /* 0x000000ffff027224 */ /* 0x000fe200078e00ff */
[----:B------:R-:W-:Y:S01]  /*0600*/  CS2R R68, SRZ ;  /* 0x0000000000447805 */ /* 0x000fe2000001ff00 */
[----:B------:R-:W-:Y:S01]  /*0610*/  CS2R R74, SRZ ;  /* 0x00000000004a7805 */ /* 0x000fe2000001ff00 */
[----:B------:R-:W-:Y:S01]  /*0620*/  UIADD3 UR17, UR8, UR17, URZ ;  /* 0x0000001108117290 */ /* 0x000fe2000fffe03f */
[----:B------:R-:W-:Y:S01]  /*0630*/  CS2R R72, SRZ ;  /* 0x0000000000487805 */ /* 0x000fe2000001ff00 */
[----:B------:R-:W-:Y:S01]  /*0640*/  CS2R R78, SRZ ;  /* 0x00000000004e7805 */ /* 0x000fe2000001ff00 */
[----:B------:R-:W-:Y:S01]  /*0650*/  CS2R R76, SRZ ;  /* 0x00000000004c7805 */ /* 0x000fe2000001ff00 */
[----:B------:R-:W-:Y:S01]  /*0660*/  UISETP.LT.AND UP0, UPT, UR7, UR17, UPT ;  /* 0x000000110700728c */ /* 0x000fe2000bf01270 */
[----:B------:R-:W-:Y:S01]  /*0670*/  CS2R R82, SRZ ;  /* 0x0000000000527805 */ /* 0x000fe2000001ff00 */
[----:B------:R-:W-:Y:S01]  /*0680*/  CS2R R80, SRZ ;  /* 0x0000000000507805 */ /* 0x000fe2000001ff00 */
[----:B------:R-:W-:Y:S01]  /*0690*/  CS2R R86, SRZ ;  /* 0x0000000000567805 */ /* 0x000fe2000001ff00 */
[----:B------:R-:W-:Y:S01]  /*06a0*/  USEL UR7, UR7, UR17, UP0 ;  /* 0x0000001107077287 */ /* 0x000fe20008000000 */
[----:B------:R-:W-:Y:S01]  /*06b0*/  CS2R R84, SRZ ;  /* 0x0000000000547805 */ /* 0x000fe2000001ff00 */
[----:B------:R-:W-:Y:S01]  /*06c0*/  CS2R R90, SRZ ;  /* 0x00000000005a7805 */ /* 0x000fe2000001ff00 */
[----:B------:R-:W-:Y:S01]  /*06d0*/  CS2R R88, SRZ ;  /* 0x0000000000587805 */ /* 0x000fe2000001ff00 */
[----:B------:R-:W-:Y:S01]  /*06e0*/  UISETP.GT.AND UP0, UPT, UR7, UR8, UPT ;  /* 0x000000080700728c */ /* 0x000fe2000bf04270 */
[----:B------:R-:W-:Y:S01]  /*06f0*/  CS2R R94, SRZ ;  /* 0x00000000005e7805 */ /* 0x000fe2000001ff00 */
[----:B------:R-:W-:Y:S01]  /*0700*/  CS2R R92, SRZ ;  /* 0x00000000005c7805 */ /* 0x000fe2000001ff00 */
[----:B------:R-:W-:Y:S01]  /*0710*/  CS2R R98, SRZ ;  /* 0x0000000000627805 */ /* 0x000fe2000001ff00 */
[----:B------:R-:W-:Y:S01]  /*0720*/  CS2R R96, SRZ ;  /* 0x0000000000607805 */ /* 0x000fe2000001ff00 */
[----:B------:R-:W-:Y:S01]  /*0730*/  CS2R R102, SRZ ;  /* 0x0000000000667805 */ /* 0x000fe2000001ff00 */
[----:B------:R-:W-:Y:S01]  /*0740*/  PLOP3.LUT P0, PT, PT, PT, UP0, 0x80, 0x0 ;  /* 0x000000000000781c */ /* 0x000fe20003f0f008 */
[----:B------:R-:W-:Y:S01]  /*0750*/  CS2R R100, SRZ ;  /* 0x0000000000647805 */ /* 0x000fe2000001ff00 */
        /* <DEDUP_REMOVED lines=14> */
[----:B------:R-:W-:Y:S05]  /*0840*/  @!P0 BRA `(.L_x_3) ;  /* 0x00009a0000008947 */ /* 0x000fea0003800000 */
[----:B------:R-:W-:Y:S02]  /*0850*/  ULDC.64 UR4, c[0x0][0x340] ;  /* 0x0000d00000047ab9 */ /* 0x000fe40000000a00 */
[----:B------:R-:W-:-:S02]  /*0860*/  UISETP.NE.U32.AND UP0, UPT, URZ, UR4, UPT ;  /* 0x000000043f00728c */ /* 0x000fc4000bf05070 */
[----:B------:R-:W-:Y:S02]  /*0870*/  ULDC.64 UR16, c[0x0][0x340] ;  /* 0x0000d00000107ab9 */ /* 0x000fe40000000a00 */
[----:B------:R-:W-:-:S06]  /*0880*/  UISETP.NE.AND.EX UP0, UPT, URZ, UR5, UPT, UP0 ;  /* 0x000000053f00728c */ /* 0x000fcc000bf05300 */
[----:B------:R-:W-:-:S05]  /*0890*/  PLOP3.LUT P0, PT, PT, PT, UP0, 0x80, 0x0 ;  /* 0x000000000000781c */ /* 0x000fca0003f0f008 */
[----:B------:R-:W-:Y:S02]  /*08a0*/  @UP0 UMOV UR4, 0x4 ;  /* 0x0000000400040882 */ /* 0x000fe40000000000 */
[----:B------:R-:W-:-:S06]  /*08b0*/  @UP0 UIMAD.WIDE UR4, UR18, UR4, UR16 ;  /* 0x00000004120402a5 */ /* 0x000fcc000f8e0210 */
[----:B------:R-:W-:Y:S02]  /*08c0*/  IMAD.U32 R2, RZ, RZ, UR4 ;  /* 0x00000004ff027e24 */ /* 0x000fe4000f8e00ff */
[----:B------:R-:W-:Y:S01]  /*08d0*/  IMAD.U32 R3, RZ, RZ, UR5 ;  /* 0x00000005ff037e24 */ /* 0x000fe2000f8e00ff */
[----:B------:R-:W-:Y:S01]  /*08e0*/  SHF.R.S32.HI R10, RZ, 0x1f, R5 ;  /* 0x0000001fff0a7819 */ /* 0x000fe20000011405 */
[----:B------:R-:W-:Y:S02]  /*08f0*/  UIADD3 UR6, UR7, -0x1, URZ ;  /* 0xffffffff07067890 */ /* 0x000fe4000fffe03f */
[----:B------:R-:W-:Y:S01]  /*0900*/  ULDC.64 UR4, c[0x0][0x2b0] ;  /* 0x0000ac0000047ab9 */ /* 0x000fe20000000a00 */
[CC--:B------:R-:W-:Y:S01]  /*0910*/  LEA.HI R241, R10.reuse, R5.reuse, RZ, 0x6 ;  /* 0x000000050af17211 */ /* 0x0c0fe200078f30ff */
[----:B------:R1:W2:Y:S01]  /*0920*/  @P0 LDG.E R0, [R2.64] ;  /* 0x0000000c02000981 */ /* 0x0002a2000c1e1900 */
[----:B------:R-:W-:Y:S02]  /*0930*/  MOV R239, RZ ;  /* 0x000000ff00ef7202 */ /* 0x000fe40000000f00 */
[----:B-1----:R-:W-:Y:S01]  /*0940*/  LEA.HI R3, R10, R5, RZ, 0x3 ;  /* 0x000000050a037211 */ /* 0x002fe200078f18ff */
[----:B------:R-:W-:-:S03]  /*0950*/  IMAD.MOV.U32 R2, RZ, RZ, c[0x0][0x2b8] ;  /* 0x0000ae00ff027624 */ /* 0x000fc600078e00ff */
[----:B------:R-:W-:Y:S02]  /*0960*/  LOP3.LUT R25, R3, 0xfffffff8, RZ, 0xc0, !PT ;  /* 0xfffffff803197812 */ /* 0x000fe400078ec0ff */
[----:B------:R-:W-:Y:S02]  /*0970*/  SHF.R.S32.HI R3, RZ, 0x3, R3 ;  /* 0x00000003ff037819 */ /* 0x000fe40000011403 */
[----:B------:R-:W-:-:S04]  /*0980*/  IADD3 R25, -R25, R5, RZ ;  /* 0x0000000519197210 */ /* 0x000fc80007ffe1ff */
[----:B------:R-:W-:Y:S01]  /*0990*/  LEA R242, R25, R3, 0x5 ;  /* 0x0000000319f27211 */ /* 0x000fe200078e28ff */
[----:B------:R-:W-:Y:S01]  /*09a0*/  BAR.SYNC.DEFER_BLOCKING 0x0 ;  /* 0x0000000000007b1d */ /* 0x000fe20000010000 */
[----:B------:R-:W-:-:S05]  /*09b0*/  USHF.R.S32.HI UR20, URZ, 0x1f, UR18 ;  /* 0x0000001f3f147899 */ /* 0x000fca0008011412 */
[----:B--2---:R1:W2:Y:S01]  /*09c0*/  @P0 R2UR UR14, R0 ;  /* 0x00000000000e03c2 */ /* 0x0042a200000e0000 */
[----:B------:R-:W-:Y:S01]  /*09d0*/  ISETP.NE.AND P0, PT, R2, 0x1, PT ;  /* 0x000000010200780c */ /* 0x000fe20003f05270 */
[----:B--2---:R-:W-:Y:S02]  /*09e0*/  @!UP0 UMOV UR14, UR18 ;  /* 0x00000012000e8c82 */ /* 0x004fe40008000000 */
[----:B------:R-:W-:Y:S02]  /*09f0*/  USHF.R.S32.HI UR11, URZ, 0x1f, UR14 ;  /* 0x0000001f3f0b7899 */ /* 0x000fe4000801140e */
[----:B------:R-:W-:Y:S02]  /*0a00*/  UIMAD.WIDE.U32 UR16, UR14, UR4, URZ ;  /* 0x000000040e1072a5 */ /* 0x000fe4000f8e003f */
[----:B------:R-:W-:-:S04]  /*0a10*/  UIMAD UR11, UR11, UR4, URZ ;  /* 0x000000040b0b72a4 */ /* 0x000fc8000f8e023f */
[----:B------:R-:W-:Y:S01]  /*0a20*/  UIMAD UR11, UR14, UR5, UR11 ;  /* 0x000000050e0b72a4 */ /* 0x000fe2000f8e020b */
[----:B-1----:R-:W-:-:S03]  /*0a30*/  IMAD.U32 R0, RZ, RZ, UR6 ;  /* 0x00000006ff007e24 */ /* 0x002fc6000f8e00ff */
[----:B------:R-:W-:Y:S02]  /*0a40*/  UIADD3 UR11, UR17, UR11, URZ ;  /* 0x0000000b110b7290 */ /* 0x000fe4000fffe03f */
[----:B------:R-:W-:Y:S01]  /*0a50*/  USHF.R.S32.HI UR14, URZ, 0x1f, UR10 ;  /* 0x0000001f3f0e7899 */ /* 0x000fe2000801140a */
[----:B------:R-:W-:Y:S01]  /*0a60*/  IMAD R0, R0, 0x80, R242 ;  /* 0x0000008000007824 */ /* 0x000fe200078e02f2 */
[----:B------:R-:W-:-:S04]  /*0a70*/  ULDC.64 UR4, c[0x0][0x1b8] ;  /* 0x00006e0000047ab9 */ /* 0x000fc80000000a00 */
[C---:B------:R-:W-:Y:S02]  /*0a80*/  ISETP.GE.AND P3, PT, R0.reuse, UR15, PT ;  /* 0x0000000f00007c0c */ /* 0x040fe4000bf66270 */
[----:B------:R-:W-:Y:S02]  /*0a90*/  IADD3 R240, R0, UR9, RZ ;  /* 0x0000000900f07c10 */ /* 0x000fe4000fffe0ff */
[----:B------:R-:W-:-:S03]  /*0aa0*/  ISETP.GT.OR P3, PT, R242, 0x7f, P3 ;  /* 0x0000007ff200780c */ /* 0x000fc60001f64670 */
[----:B------:R-:W-:-:S04]  /*0ab0*/  @P0 IMAD.HI.U32 R0, R240, c[0x0][0x2bc], RZ ;  /* 0x0000af00f0000a27 */ /* 0x000fc800078e00ff */
[----:B------:R-:W-:Y:S01]  /*0ac0*/  IMAD.MOV.U32 R4, RZ, RZ, R240 ;  /* 0x000000ffff047224 */ /* 0x000fe200078e00f0 */
[----:B------:R-:W-:-:S05]  /*0ad0*/  @P0 SHF.R.U32.HI R4, RZ, c[0x0][0x2c0], R0 ;  /* 0x0000b000ff040a19 */ /* 0x000fca0000011600 */
[----:B------:R-:W-:-:S04]  /*0ae0*/  @!P3 IADD3 R2, P2, R4, UR16, RZ ;  /* 0x000000100402bc10 */ /* 0x000fc8000ff5e0ff */
[----:B------:R-:W-:Y:S02]  /*0af0*/  @!P3 LEA R6, P1, R2, c[0x0][0x2a0], 0x2 ;  /* 0x0000a8000206ba11 */ /* 0x000fe400078210ff */
[----:B------:R-:W-:-:S04]  /*0b00*/  @!P3 LEA.HI.X.SX32 R0, R4, UR11, 0x1, P2 ;  /* 0x0000000b0400bc11 */ /* 0x000fc800090f0eff */
[----:B------:R-:W-:-:S05]  /*0b10*/  @!P3 LEA.HI.X R7, R2, c[0x0][0x2a4], R0, 0x2, P1 ;  /* 0x0000a9000207ba11 */ /* 0x000fca00008f1400 */
[----:B------:R1:W2:Y:S01]  /*0b20*/  @!P3 LDG.E R239, [R6.64] ;  /* 0x0000000c06efb981 */ /* 0x0002a2000c1e1900 */
[----:B------:R-:W-:Y:S01]  /*0b30*/  UIMAD UR19, UR14, UR4, URZ ;  /* 0x000000040e1372a4 */ /* 0x000fe2000f8e023f */
[----:B------:R-:W-:Y:S01]  /*0b40*/  IMAD.SHL.U32 R37, R25, 0x8, RZ ;  /* 0x0000000819257824 */ /* 0x000fe200078e00ff */
[----:B------:R-:W-:Y:S01]  /*0b50*/  UIMAD.WIDE.U32 UR22, UR10, UR4, URZ ;  /* 0x000000040a1672a5 */ /* 0x000fe2000f8e003f */
[----:B------:R-:W3:Y:S01]  /*0b60*/  S2R R2, SR_CTAID.X ;  /* 0x0000000000027919 */ /* 0x000ee20000002500 */
[----:B------:R-:W-:Y:S01]  /*0b70*/  UIMAD UR19, UR10, UR5, UR19 ;  /* 0x000000050a1372a4 */ /* 0x000fe2000f8e0213 */
[----:B------:R-:W-:Y:S01]  /*0b80*/  IMAD.SHL.U32 R241, R241, 0x8, RZ ;  /* 0x00000008f1f17824 */ /* 0x000fe200078e00ff */
[C---:B------:R-:W-:Y:S01]  /*0b90*/  IADD3 R24, R37.reuse, 0x40, RZ ;  /* 0x0000004025187810 */ /* 0x040fe20007ffe0ff */
[----:B------:R-:W-:Y:S01]  /*0ba0*/  ULDC.64 UR4, c[0x0][0x1c0] ;  /* 0x0000700000047ab9 */ /* 0x000fe20000000a00 */
[----:B------:R-:W-:Y:S01]  /*0bb0*/  IADD3 R4, -R4, RZ, RZ ;  /* 0x000000ff04047210 */ /* 0x000fe20007ffe1ff */
[----:B------:R-:W-:Y:S01]  /*0bc0*/  UIMAD UR20, UR20, UR4, URZ ;  /* 0x00000004141472a4 */ /* 0x000fe2000f8e023f */
[----:B------:R-:W-:Y:S01]  /*0bd0*/  SHF.R.S32.HI R36, RZ, 0x1f, R24 ;  /* 0x0000001fff247819 */ /* 0x000fe20000011418 */
[----:B------:R-:W-:Y:S01]  /*0be0*/  UIADD3 UR23, UR23, UR19, URZ ;  /* 0x0000001317177290 */ /* 0x000fe2000fffe03f */
[----:B------:R-:W-:Y:S01]  /*0bf0*/  ISETP.GE.AND P3, PT, R37, c[0x0][0x198], PT ;  /* 0x0000660025007a0c */ /* 0x000fe20003f66270 */
[----:B------:R-:W-:Y:S01]  /*0c00*/  UIMAD UR5, UR18, UR5, UR20 ;  /* 0x00000005120572a4 */ /* 0x000fe2000f8e0214 */
[----:B------:R-:W-:Y:S01]  /*0c10*/  IMAD R240, R4, c[0x0][0x2b8], R240 ;  /* 0x0000ae0004f07a24 */ /* 0x000fe200078e02f0 */
[----:B------:R-:W-:Y:S01]  /*0c20*/  UIMAD.WIDE.U32 UR18, UR18, UR4, UR22 ;  /* 0x00000004121272a5 */ /* 0x000fe2000f8e0016 */
[----:B------:R-:W-:Y:S01]  /*0c30*/  LEA.HI R36, R36, R24, RZ, 0x3 ;  /* 0x0000001824247211 */ /* 0x000fe200078f18ff */
[----:B------:R-:W-:Y:S01]  /*0c40*/  UIMAD UR15, UR6, -0x80, UR15 ;  /* 0xffffff80060f78a4 */ /* 0x000fe2000f8e020f */
[----:B------:R-:W-:Y:S01]  /*0c50*/  ISETP.GE.AND P2, PT, R24, c[0x0][0x198], PT ;  /* 0x0000660018007a0c */ /* 0x000fe20003f46270 */
[----:B------:R-:W-:Y:S01]  /*0c60*/  UIADD3 UR5, UR19, UR5, URZ ;  /* 0x0000000513057290 */ /* 0x000fe2000fffe03f */
[----:B------:R-:W-:Y:S01]  /*0c70*/  LOP3.LUT R36, R36, 0xfffffff8, RZ, 0xc0, !PT ;  /* 0xfffffff824247812 */ /* 0x000fe200078ec0ff */
[----:B------:R-:W-:Y:S01]  /*0c80*/  IMAD.U32 R12, RZ, RZ, UR18 ;  /* 0x00000012ff0c7e24 */ /* 0x000fe2000f8e00ff */
[----:B------:R-:W-:Y:S01]  /*0c90*/  SHF.R.S32.HI R27, RZ, 0x1f, R240 ;  /* 0x0000001fff1b7819 */ /* 0x000fe200000114f0 */
[----:B------:R-:W-:Y:S01]  /*0ca0*/  IMAD.U32 R13, RZ, RZ, UR19 ;  /* 0x00000013ff0d7e24 */ /* 0x000fe2000f8e00ff */
[----:B------:R-:W-:Y:S01]  /*0cb0*/  LEA.HI R238, R10, R5, RZ, 0x4 ;  /* 0x000000050aee7211 */ /* 0x000fe200078f20ff */
[----:B-1----:R-:W-:Y:S01]  /*0cc0*/  IMAD.MOV.U32 R6, RZ, RZ, c[0x0][0x2c4] ;  /* 0x0000b100ff067624 */ /* 0x002fe200078e00ff */
[----:B------:R-:W-:Y:S01]  /*0cd0*/  UISETP.GT.AND UP0, UPT, UR6, UR8, UPT ;  /* 0x000000080600728c */ /* 0x000fe2000bf04270 */
[----:B---3--:R-:W-:-:S02]  /*0ce0*/  IMAD R9, R2, 0x80, R242 ;  /* 0x0000008002097824 */ /* 0x008fc400078e02f2 */
[----:B------:R-:W-:Y:S01]  /*0cf0*/  IMAD.U32 R15, RZ, RZ, UR5 ;  /* 0x00000005ff0f7e24 */ /* 0x000fe2000f8e00ff */
[C---:B------:R-:W-:Y:S01]  /*0d00*/  ISETP.NE.AND P1, PT, R6.reuse, 0x1, PT ;  /* 0x000000010600780c */ /* 0x040fe20003f25270 */
[----:B------:R-:W-:Y:S01]  /*0d10*/  IMAD.MOV.U32 R14, RZ, RZ, R12 ;  /* 0x000000ffff0e7224 */ /* 0x000fe200078e000c */
[----:B------:R-:W-:Y:S01]  /*0d20*/  MOV R8, R9 ;  /* 0x0000000900087202 */ /* 0x000fe20000000f00 */
[----:B------:R-:W-:Y:S01]  /*0d30*/  IMAD R6, R6, c[0x0][0x168], RZ ;  /* 0x00005a0006067a24 */ /* 0x000fe200078e02ff */
[----:B------:R-:W-:Y:S01]  /*0d40*/  ULDC.64 UR4, c[0x0][0x1e8] ;  /* 0x00007a0000047ab9 */ /* 0x000fe20000000a00 */
[----:B------:R-:W-:Y:S01]  /*0d50*/  IMAD R2, R2, 0x80, R3 ;  /* 0x0000008002027824 */ /* 0x000fe200078e0203 */
[----:B------:R-:W-:Y:S01]  /*0d60*/  UIMAD.WIDE.U32 UR20, UR10, UR4, URZ ;  /* 0x000000040a1472a5 */ /* 0x000fe2000f8e003f */
[----:B------:R-:W-:Y:S01]  /*0d70*/  IMAD R16, R27, c[0x0][0x1e0], RZ ;  /* 0x000078001b107a24 */ /* 0x000fe200078e02ff */
[----:B------:R-:W-:Y:S01]  /*0d80*/  UIMAD UR4, UR14, UR4, URZ ;  /* 0x000000040e0472a4 */ /* 0x000fe2000f8e023f */
[----:B------:R-:W-:Y:S01]  /*0d90*/  IMAD.WIDE.U32 R20, R240, c[0x0][0x1e0], RZ ;  /* 0x00007800f0147a25 */ /* 0x000fe200078e00ff */
[----:B------:R-:W-:-:S02]  /*0da0*/  IADD3 R4, R2, 0x40, RZ ;  /* 0x0000004002047810 */ /* 0x000fc40007ffe0ff */
[----:B------:R-:W-:Y:S01]  /*0db0*/  UIMAD UR4, UR10, UR5, UR4 ;  /* 0x000000050a0472a4 */ /* 0x000fe2000f8e0204 */
[----:B------:R-:W-:Y:S01]  /*0dc0*/  @P1 IMAD.HI.U32 R0, R9, c[0x0][0x2c8], RZ ;  /* 0x0000b20009001a27 */ /* 0x000fe200078e00ff */
[----:B------:R-:W-:Y:S02]  /*0dd0*/  ISETP.GE.AND P5, PT, R4, R6, PT ;  /* 0x000000060400720c */ /* 0x000fe40003fa6270 */
[----:B------:R-:W-:Y:S01]  /*0de0*/  UIADD3 UR18, UR21, UR4, URZ ;  /* 0x0000000415127290 */ /* 0x000fe2000fffe03f */
[C---:B------:R-:W-:Y:S01]  /*0df0*/  IMAD R16, R240.reuse, c[0x0][0x1e4], R16 ;  /* 0x00007900f0107a24 */ /* 0x040fe200078e0210 */
[----:B------:R-:W-:Y:S01]  /*0e00*/  @P1 SHF.R.U32.HI R8, RZ, c[0x0][0x2cc], R0 ;  /* 0x0000b300ff081a19 */ /* 0x000fe20000011600 */
[----:B------:R-:W-:Y:S01]  /*0e10*/  IMAD.WIDE.U32 R28, R240, c[0x0][0x208], RZ ;  /* 0x00008200f01c7a25 */ /* 0x000fe200078e00ff */
[----:B------:R-:W-:Y:S02]  /*0e20*/  ULDC.64 UR4, c[0x0][0x210] ;  /* 0x0000840000047ab9 */ /* 0x000fe40000000a00 */
[C---:B------:R-:W-:Y:S01]  /*0e30*/  IADD3 R0, -R8.reuse, RZ, RZ ;  /* 0x000000ff08007210 */ /* 0x040fe20007ffe1ff */
[----:B------:R-:W-:Y:S01]  /*0e40*/  IMAD.WIDE.U32 R14, R8, c[0x0][0x1b0], R14 ;  /* 0x00006c00080e7a25 */ /* 0x000fe200078e000e */
[----:B------:R-:W-:Y:S01]  /*0e50*/  SHF.R.S32.HI R7, RZ, 0x1f, R8 ;  /* 0x0000001fff077819 */ /* 0x000fe20000011408 */
[----:B------:R-:W-:-:S02]  /*0e60*/  UIMAD UR14, UR14, UR4, URZ ;  /* 0x000000040e0e72a4 */ /* 0x000fc4000f8e023f */
[----:B------:R-:W-:Y:S01]  /*0e70*/  IMAD R13, R0, c[0x0][0x2c4], R9 ;  /* 0x0000b100000d7a24 */ /* 0x000fe200078e0209 */
[----:B------:R-:W-:Y:S01]  /*0e80*/  UIMAD.WIDE.U32 UR22, UR10, UR4, URZ ;  /* 0x000000040a1672a5 */ /* 0x000fe2000f8e003f */
[----:B------:R-:W-:Y:S01]  /*0e90*/  IMAD R7, R7, c[0x0][0x1b0], RZ ;  /* 0x00006c0007077a24 */ /* 0x000fe200078e02ff */
[----:B------:R-:W-:Y:S01]  /*0ea0*/  UIMAD UR4, UR10, UR5, UR14 ;  /* 0x000000050a0472a4 */ /* 0x000fe2000f8e020e */
[----:B------:R-:W-:Y:S01]  /*0eb0*/  IMAD.IADD R17, R21, 0x1, R16 ;  /* 0x0000000115117824 */ /* 0x000fe200078e0210 */
[----:B------:R-:W-:Y:S01]  /*0ec0*/  SHF.R.S32.HI R0, RZ, 0x1f, R13 ;  /* 0x0000001fff007819 */ /* 0x000fe2000001140d */
[----:B------:R-:W-:Y:S01]  /*0ed0*/  IMAD R7, R8, c[0x0][0x1b4], R7 ;  /* 0x00006d0008077a24 */ /* 0x000fe200078e0207 */
[----:B------:R-:W-:Y:S01]  /*0ee0*/  MOV R16, R20 ;  /* 0x0000001400107202 */ /* 0x000fe20000000f00 */
[----:B------:R-:W-:Y:S01]  /*0ef0*/  UIADD3 UR4, UR23, UR4, URZ ;  /* 0x0000000417047290 */ /* 0x000fe2000fffe03f */
[----:B------:R-:W-:Y:S02]  /*0f00*/  IMAD.WIDE R40, R37, 0x2, RZ ;  /* 0x0000000225287825 */ /* 0x000fe400078e02ff */
[----:B------:R-:W-:-:S02]  /*0f10*/  IADD3 R15, R15, R7, RZ ;  /* 0x000000070f0f7210 */ /* 0x000fc40007ffe0ff */
[----:B------:R-:W-:Y:S02]  /*0f20*/  IMAD R0, R0, c[0x0][0x1a8], RZ ;  /* 0x00006a0000007a24 */ /* 0x000fe400078e02ff */
[----:B------:R-:W-:Y:S02]  /*0f30*/  IMAD.SHL.U32 R7, R3, 0x40, RZ ;  /* 0x0000004003077824 */ /* 0x000fe400078e00ff */
[C---:B------:R-:W-:Y:S02]  /*0f40*/  IMAD R0, R13.reuse, c[0x0][0x1ac], R0 ;  /* 0x00006b000d007a24 */ /* 0x040fe400078e0200 */
[----:B------:R-:W-:Y:S01]  /*0f50*/  IMAD.WIDE.U32 R12, R13, c[0x0][0x1a8], R14 ;  /* 0x00006a000d0c7a25 */ /* 0x000fe200078e000e */
[----:B------:R-:W-:-:S04]  /*0f60*/  LOP3.LUT R8, R7, 0x1c0, RZ, 0xc0, !PT ;  /* 0x000001c007087812 */ /* 0x000fc800078ec0ff */
[----:B------:R-:W-:Y:S02]  /*0f70*/  IADD3 R0, R13, R0, RZ ;  /* 0x000000000d007210 */ /* 0x000fe40007ffe0ff */
[C---:B------:R-:W-:Y:S02]  /*0f80*/  LEA R18, P1, R12.reuse, c[0x0][0x160], 0x1 ;  /* 0x000058000c127a11 */ /* 0x040fe400078208ff */
[----:B------:R-:W-:Y:S02]  /*0f90*/  SHF.R.U32.HI R7, RZ, 0x3, R8 ;  /* 0x00000003ff077819 */ /* 0x000fe40000011608 */
[----:B------:R-:W-:Y:S02]  /*0fa0*/  LEA.HI.X R0, R12, c[0x0][0x164], R0, 0x1, P1 ;  /* 0x000059000c007a11 */ /* 0x000fe400008f0c00 */
[----:B------:R-:W-:Y:S01]  /*0fb0*/  SHFL.IDX PT, R12, R18, RZ, 0x181f ;  /* 0x00181fff120c7589 */ /* 0x000fe200000e0000 */
[----:B------:R-:W-:Y:S02]  /*0fc0*/  LOP3.LUT R8, R8, 0x38, R37, 0xf8, !PT ;  /* 0x0000003808087812 */ /* 0x000fe400078ef825 */
[----:B------:R-:W-:Y:S01]  /*0fd0*/  ISETP.GE.AND P1, PT, R2, R6, PT ;  /* 0x000000060200720c */ /* 0x000fe20003f26270 */
[----:B------:R-:W1:Y:S01]  /*0fe0*/  SHFL.IDX PT, R13, R0, RZ, 0x181f ;  /* 0x00181fff000d7589 */ /* 0x000e6200000e0000 */
[----:B------:R-:W-:-:S02]  /*0ff0*/  LOP3.LUT R8, R8, R7, RZ, 0x3c, !PT ;  /* 0x0000000708087212 */ /* 0x000fc400078e3cff */
[----:B------:R-:W-:Y:S01]  /*1000*/  IADD3 R7, R2, 0x20, RZ ;  /* 0x0000002002077810 */ /* 0x000fe20007ffe0ff */
[----:B------:R-:W-:Y:S01]  /*1010*/  SHFL.IDX PT, R9, R0, 0x1, 0x181f ;  /* 0x00381f0000097f89 */ /* 0x000fe200000e0000 */
[----:B------:R-:W-:Y:S02]  /*1020*/  LOP3.LUT R241, R8, 0xfffffe00, R241, 0xf8, !PT ;  /* 0xfffffe0008f17812 */ /* 0x000fe400078ef8f1 */
[----:B------:R-:W-:Y:S01]  /*1030*/  ISETP.GE.AND P4, PT, R7, R6, PT ;  /* 0x000000060700720c */ /* 0x000fe20003f86270 */
[----:B------:R-:W3:Y:S01]  /*1040*/  SHFL.IDX PT, R8, R18, 0x1, 0x181f ;  /* 0x00381f0012087f89 */ /* 0x000ee200000e0000 */
[----:B------:R-:W-:Y:S01]  /*1050*/  IADD3 R2, R2, 0x60, RZ ;  /* 0x0000006002027810 */ /* 0x000fe20007ffe0ff */
[----:B------:R-:W-:Y:S02]  /*1060*/  IMAD.SHL.U32 R241, R241, 0x2, RZ ;  /* 0x00000002f1f17824 */ /* 0x000fe400078e00ff */
[----:B------:R-:W-:Y:S03]  /*1070*/  SHFL.IDX PT, R19, R0, 0x3, 0x181f ;  /* 0x00781f0000137f89 */ /* 0x000fe600000e0000 */
[----:B------:R-:W-:Y:S01]  /*1080*/  IADD3 R243, R241, 0x100, RZ ;  /* 0x00000100f1f37810 */ /* 0x000fe20007ffe0ff */
[----:B-1----:R-:W-:-:S04]  /*1090*/  @!P1 IMAD.WIDE R14, R37, 0x2, R12 ;  /* 0x00000002250e9825 */ /* 0x002fc800078e020c */
[----:B------:R-:W-:Y:S01]  /*10a0*/  @!P1 IMAD.WIDE R12, R36, 0x2, R12 ;  /* 0x00000002240c9825 */ /* 0x000fe200078e020c */
[----:B------:R1:W-:Y:S04]  /*10b0*/  @!P1 LDGSTS.E.BYPASS.LTC128B.128 [R241+0x100], [R14.64], !P3 ;  /* 0x001000000ef19fae */ /* 0x0003e8000d901d4c */
[----:B------:R4:W-:Y:S01]  /*10c0*/  @!P1 LDGSTS.E.BYPASS.LTC128B.128 [R241+0x4100], [R12.64], !P2 ;  /* 0x041000000cf19fae */ /* 0x0009e2000d101d4c */
[----:B------:R-:W-:Y:S01]  /*10d0*/  ISETP.GE.AND P1, PT, R2, R6, PT ;  /* 0x000000060200720c */ /* 0x000fe20003f26270 */
[----:B---3--:R-:W-:-:S04]  /*10e0*/  @!P4 IMAD.WIDE R6, R36, 0x2, R8 ;  /* 0x000000022406c825 */ /* 0x008fc800078e0208 */
[----:B-1----:R-:W-:Y:S01]  /*10f0*/  @!P4 IMAD.WIDE R14, R37, 0x2, R8 ;  /* 0x00000002250ec825 */ /* 0x002fe200078e0208 */
[C---:B------:R-:W-:Y:S02]  /*1100*/  LOP3.LUT R8, R238.reuse, 0xfffffff0, RZ, 0xc0, !PT ;  /* 0xfffffff0ee087812 */ /* 0x040fe400078ec0ff */
[----:B------:R-:W-:Y:S01]  /*1110*/  SHF.R.S32.HI R9, RZ, 0x4, R238 ;  /* 0x00000004ff097819 */ /* 0x000fe200000114ee */
[----:B----4-:R-:W-:Y:S02]  /*1120*/  SHFL.IDX PT, R12, R18, 0x2, 0x181f ;  /* 0x00581f00120c7f89 */ /* 0x010fe400000e0000 */
[----:B------:R-:W-:Y:S01]  /*1130*/  IMAD.IADD R8, R5, 0x1, -R8 ;  /* 0x0000000105087824 */ /* 0x000fe200078e0a08 */
[----:B------:R-:W-:Y:S01]  /*1140*/  LEA.HI R238, R238, R9, RZ, 0x1 ;  /* 0x00000009eeee7211 */ /* 0x000fe200078f08ff */
[----:B------:R1:W3:Y:S03]  /*1150*/  SHFL.IDX PT, R13, R0, 0x2, 0x181f ;  /* 0x00581f00000d7f89 */ /* 0x0002e600000e0000 */
[----:B------:R-:W-:Y:S01]  /*1160*/  SHF.R.S32.HI R2, RZ, 0x1f, R8 ;  /* 0x0000001fff027819 */ /* 0x000fe20000011408 */
[----:B------:R3:W-:Y:S01]  /*1170*/  @!P4 LDGSTS.E.BYPASS.LTC128B.128 [R241+0x1100], [R14.64], !P3 ;  /* 0x011000000ef1cfae */ /* 0x0007e2000d901d4c */
[----:B------:R-:W-:-:S02]  /*1180*/  LOP3.LUT R238, R238, 0xfffffffe, RZ, 0xc0, !PT ;  /* 0xfffffffeeeee7812 */ /* 0x000fc400078ec0ff */
[----:B------:R-:W-:Y:S01]  /*1190*/  LEA.HI R2, R2, R8, RZ, 0x3 ;  /* 0x0000000802027211 */ /* 0x000fe200078f18ff */
[----:B------:R4:W-:Y:S02]  /*11a0*/  @!P4 LDGSTS.E.BYPASS.LTC128B.128 [R241+0x5100], [R6.64], !P2 ;  /* 0x0510000006f1cfae */ /* 0x0009e4000d101d4c */
[----:B------:R-:W-:Y:S02]  /*11b0*/  IMAD.IADD R238, R9, 0x1, -R238 ;  /* 0x0000000109ee7824 */ /* 0x000fe400078e0aee */
[----:B------:R-:W5:Y:S01]  /*11c0*/  SHFL.IDX PT, R18, R18, 0x3, 0x181f ;  /* 0x00781f0012127f89 */ /* 0x000f6200000e0000 */
[----:B-1----:R-:W-:-:S04]  /*11d0*/  LOP3.LUT R0, R2, 0xfffffff8, RZ, 0xc0, !PT ;  /* 0xfffffff802007812 */ /* 0x002fc800078ec0ff */
[----:B------:R-:W-:Y:S01]  /*11e0*/  IADD3 R0, R8, -R0, RZ ;  /* 0x8000000008007210 */ /* 0x000fe20007ffe0ff */
[----:B------:R-:W-:Y:S02]  /*11f0*/  IMAD.SHL.U32 R8, R238, 0x8, RZ ;  /* 0x00000008ee087824 */ /* 0x000fe400078e00ff */
[----:B---3--:R-:W-:-:S04]  /*1200*/  @!P5 IMAD.WIDE R14, R37, 0x2, R12 ;  /* 0x00000002250ed825 */ /* 0x008fc800078e020c */
[----:B------:R-:W-:Y:S01]  /*1210*/  @!P5 IMAD.WIDE R12, R36, 0x2, R12 ;  /* 0x00000002240cd825 */ /* 0x000fe200078e020c */
[----:B------:R1:W-:Y:S03]  /*1220*/  @!P5 LDGSTS.E.BYPASS.LTC128B.128 [R241+0x2100], [R14.64], !P3 ;  /* 0x021000000ef1dfae */ /* 0x0003e6000d901d4c */
[----:B------:R-:W-:Y:S01]  /*1230*/  IMAD.SHL.U32 R9, R0, 0x40, RZ ;  /* 0x0000004000097824 */ /* 0x000fe200078e00ff */
[----:B------:R3:W-:Y:S01]  /*1240*/  @!P5 LDGSTS.E.BYPASS.LTC128B.128 [R241+0x6100], [R12.64], !P2 ;  /* 0x061000000cf1dfae */ /* 0x0007e2000d101d4c */
[----:B-----5:R-:W-:-:S03]  /*1250*/  @!P1 IMAD.WIDE R20, R37, 0x2, R18 ;  /* 0x0000000225149825 */ /* 0x020fc600078e0212 */
[----:B------:R-:W-:Y:S01]  /*1260*/  LOP3.LUT R9, R9, 0x1c0, RZ, 0xc0, !PT ;  /* 0x000001c009097812 */ /* 0x000fe200078ec0ff */
[----:B------:R-:W-:Y:S01]  /*1270*/  @!P1 IMAD.WIDE R18, R36, 0x2, R18 ;  /* 0x0000000224129825 */ /* 0x000fe200078e0212 */
[----:B------:R5:W-:Y:S01]  /*1280*/  @!P1 LDGSTS.E.BYPASS.LTC128B.128 [R241+0x3100], [R20.64], !P3 ;  /* 0x0310000014f19fae */ /* 0x000be2000d901d4c */
[----:B------:R-:W-:Y:S02]  /*1290*/  ISETP.GE.AND P3, PT, R24, c[0x0][0x1d4], PT ;  /* 0x0000750018007a0c */ /* 0x000fe40003f66270 */
[----:B------:R-:W-:Y:S01]  /*12a0*/  LOP3.LUT R8, R9, 0x8, R8, 0xf8, !PT ;  /* 0x0000000809087812 */ /* 0x000fe200078ef808 */
[----:B------:R1:W-:Y:S01]  /*12b0*/  @!P1 LDGSTS.E.BYPASS.LTC128B.128 [R241+0x7100], [R18.64], !P2 ;  /* 0x0710000012f19fae */ /* 0x0003e2000d101d4c */
[----:B------:R-:W-:-:S03]  /*12c0*/  SHF.R.U32.HI R9, RZ, 0x3, R9 ;  /* 0x00000003ff097819 */ /* 0x000fc60000011609 */
[----:B------:R-:W0:Y:S01]  /*12d0*/  LDGDEPBAR ;  /* 0x00000000000079af */ /* 0x000e220000000000 */
[----:B--2---:R-:W-:Y:S01]  /*12e0*/  SHF.R.S32.HI R26, RZ, 0x1f, R239 ;  /* 0x0000001fff1a7819 */ /* 0x004fe200000114ef */
[----:B------:R-:W-:-:S04]  /*12f0*/  IMAD.WIDE.U32 R16, R239, c[0x0][0x1f0], R16 ;  /* 0x00007c00ef107a25 */ /* 0x000fc800078e0010 */
[----:B------:R-:W-:Y:S01]  /*1300*/  IMAD R4, R26, c[0x0][0x1f0], RZ ;  /* 0x00007c001a047a24 */ /* 0x000fe200078e02ff */
[----:B----4-:R-:W-:-:S03]  /*1310*/  IADD3 R7, P4, R16, UR20, RZ ;  /* 0x0000001410077c10 */ /* 0x010fc6000ff9e0ff */
[----:B------:R-:W-:-:S05]  /*1320*/  IMAD R4, R239, c[0x0][0x1f4], R4 ;  /* 0x00007d00ef047a24 */ /* 0x000fca00078e0204 */
[----:B------:R-:W-:Y:S02]  /*1330*/  IADD3.X R4, R17, UR18, R4, P4, !PT ;  /* 0x0000001211047c10 */ /* 0x000fe4000a7fe404 */
[----:B------:R-:W-:-:S04]  /*1340*/  LEA R6, P4, R7, c[0x0][0x1c8], 0x1 ;  /* 0x0000720007067a11 */ /* 0x000fc800078808ff */
[----:B------:R-:W-:Y:S01]  /*1350*/  LEA.HI.X R4, R7, c[0x0][0x1cc], R4, 0x1, P4 ;  /* 0x0000730007047a11 */ /* 0x000fe200020f0c04 */
[----:B------:R-:W-:Y:S01]  /*1360*/  SHFL.IDX PT, R16, R6, RZ, 0x181f ;  /* 0x00181fff06107589 */ /* 0x000fe200000e0000 */
[C---:B------:R-:W-:Y:S01]  /*1370*/  IADD3 R7, -R3.reuse, UR15, RZ ;  /* 0x0000000f03077c10 */ /* 0x040fe2000fffe1ff */
[----:B------:R-:W-:Y:S01]  /*1380*/  IMAD.SHL.U32 R3, R3, 0x8, RZ ;  /* 0x0000000803037824 */ /* 0x000fe200078e00ff */
[----:B------:R-:W-:Y:S01]  /*1390*/  ISETP.GE.AND P4, PT, R37, c[0x0][0x1d4], PT ;  /* 0x0000750025007a0c */ /* 0x000fe20003f86270 */
[----:B------:R-:W2:Y:S01]  /*13a0*/  SHFL.IDX PT, R17, R4, RZ, 0x181f ;  /* 0x00181fff04117589 */ /* 0x000ea200000e0000 */
[C---:B------:R-:W-:Y:S02]  /*13b0*/  ISETP.GE.AND P6, PT, R7.reuse, 0x1, PT ;  /* 0x000000010700780c */ /* 0x040fe40003fc6270 */
[C---:B------:R-:W-:Y:S01]  /*13c0*/  ISETP.GE.AND P5, PT, R7.reuse, 0x21, PT ;  /* 0x000000210700780c */ /* 0x040fe20003fa6270 */
[----:B-1----:R-:W-:Y:S01]  /*13d0*/  SHFL.IDX PT, R14, R6, 0x1, 0x181f ;  /* 0x00381f00060e7f89 */ /* 0x002fe200000e0000 */
[----:B------:R-:W-:-:S02]  /*13e0*/  ISETP.GE.AND P2, PT, R7, 0x41, PT ;  /* 0x000000410700780c */ /* 0x000fc40003f46270 */
[----:B------:R-:W-:Y:S01]  /*13f0*/  ISETP.GT.AND P1, PT, R7, 0x60, PT ;  /* 0x000000600700780c */ /* 0x000fe20003f24270 */
[----:B------:R-:W1:Y:S04]  /*1400*/  SHFL.IDX PT, R15, R4, 0x1, 0x181f ;  /* 0x00381f00040f7f89 */ /* 0x000e6800000e0000 */
[----:B---3--:R-:W-:Y:S04]  /*1410*/  SHFL.IDX PT, R12, R6, 0x2, 0x181f ;  /* 0x00581f00060c7f89 */ /* 0x008fe800000e0000 */
[----:B------:R-:W-:Y:S04]  /*1420*/  SHFL.IDX PT, R13, R4, 0x2, 0x181f ;  /* 0x00581f00040d7f89 */ /* 0x000fe800000e0000 */
[----:B------:R3:W-:Y:S04]  /*1430*/  SHFL.IDX PT, R22, R6, 0x3, 0x181f ;  /* 0x00781f0006167f89 */ /* 0x0007e800000e0000 */
[----:B------:R4:W1:Y:S01]  /*1440*/  SHFL.IDX PT, R23, R4, 0x3, 0x181f ;  /* 0x00781f0004177f89 */ /* 0x00086200000e0000 */
[----:B--2---:R-:W-:Y:S01]  /*1450*/  @P6 IMAD.WIDE R18, R36, 0x2, R16 ;  /* 0x0000000224126825 */ /* 0x004fe200078e0210 */
[----:B---3--:R-:W-:-:S02]  /*1460*/  LEA.HI R6, R10, R5, RZ, 0x5 ;  /* 0x000000050a067211 */ /* 0x008fc400078f28ff */
[----:B------:R-:W-:Y:S02]  /*1470*/  SHF.L.U32 R10, R2, 0x6, RZ ;  /* 0x00000006020a7819 */ /* 0x000fe400000006ff */
[----:B----4-:R-:W-:Y:S01]  /*1480*/  LOP3.LUT R4, R8, R9, RZ, 0x3c, !PT ;  /* 0x0000000908047212 */ /* 0x010fe200078e3cff */
[----:B------:R-:W-:-:S03]  /*1490*/  @P6 IMAD.WIDE R8, R37, 0x2, R16 ;  /* 0x0000000225086825 */ /* 0x000fc600078e0210 */
[----:B------:R-:W-:Y:S01]  /*14a0*/  LOP3.LUT R4, R4, 0xfffffe00, R10, 0xf8, !PT ;  /* 0xfffffe0004047812 */ /* 0x000fe200078ef80a */
[C-C-:B-1----:R-:W-:Y:S01]  /*14b0*/  @P5 IMAD.WIDE R16, R37.reuse, 0x2, R14.reuse ;  /* 0x0000000225105825 */ /* 0x142fe200078e020e */
[----:B------:R1:W-:Y:S03]  /*14c0*/  @P6 LDGSTS.E.BYPASS.LTC128B.128 [R241+0x8100], [R8.64], !P4 ;  /* 0x0810000008f16fae */ /* 0x0003e6000e101d4c */
[----:B------:R-:W-:Y:S01]  /*14d0*/  @P5 IMAD.WIDE R14, R36, 0x2, R14 ;  /* 0x00000002240e5825 */ /* 0x000fe200078e020e */
[----:B------:R2:W-:Y:S04]  /*14e0*/  @P6 LDGSTS.E.BYPASS.LTC128B.128 [R241+0xc100], [R18.64], !P3 ;  /* 0x0c10000012f16fae */ /* 0x0005e8000d901d4c */
[----:B------:R2:W-:Y:S04]  /*14f0*/  @P5 LDGSTS.E.BYPASS.LTC128B.128 [R241+0x9100], [R16.64], !P4 ;  /* 0x0910000010f15fae */ /* 0x0005e8000e101d4c */
[----:B------:R3:W-:Y:S01]  /*1500*/  @P5 LDGSTS.E.BYPASS.LTC128B.128 [R241+0xd100], [R14.64], !P3 ;  /* 0x0d1000000ef15fae */ /* 0x0007e2000d901d4c */
[----:B-1----:R-:W-:-:S04]  /*1510*/  @P1 IMAD.WIDE R8, R37, 0x2, R22 ;  /* 0x0000000225081825 */ /* 0x002fc800078e0216 */
[----:B------:R-:W-:-:S04]  /*1520*/  @P1 IMAD.WIDE R22, R36, 0x2, R22 ;  /* 0x0000000224161825 */ /* 0x000fc800078e0216 */
[----:B---3--:R-:W-:-:S04]  /*1530*/  @P2 IMAD.WIDE R14, R37, 0x2, R12 ;  /* 0x00000002250e2825 */ /* 0x008fc800078e020c */
[----:B------:R-:W-:Y:S01]  /*1540*/  @P2 IMAD.WIDE R12, R36, 0x2, R12 ;  /* 0x00000002240c2825 */ /* 0x000fe200078e020c */
[----:B------:R1:W-:Y:S04]  /*1550*/  @P2 LDGSTS.E.BYPASS.LTC128B.128 [R241+0xa100], [R14.64], !P4 ;  /* 0x0a1000000ef12fae */ /* 0x0003e8000e101d4c */
[----:B------:R1:W-:Y:S04]  /*1560*/  @P2 LDGSTS.E.BYPASS.LTC128B.128 [R241+0xe100], [R12.64], !P3 ;  /* 0x0e1000000cf12fae */ /* 0x0003e8000d901d4c */
[----:B------:R3:W-:Y:S04]  /*1570*/  @P1 LDGSTS.E.BYPASS.LTC128B.128 [R241+0xb100], [R8.64], !P4 ;  /* 0x0b10000008f11fae */ /* 0x0007e8000e101d4c */
[----:B------:R5:W-:Y:S01]  /*1580*/  @P1 LDGSTS.E.BYPASS.LTC128B.128 [R241+0xf100], [R22.64], !P3 ;  /* 0x0f10000016f11fae */ /* 0x000be2000d901d4c */
[----:B------:R-:W-:-:S02]  /*1590*/  R2P PR, R0, 0x6 ;  /* 0x0000000600007804 */ /* 0x000fc40000000000 */
[C---:B------:R-:W-:Y:S01]  /*15a0*/  LOP3.LUT P6, RZ, R25.reuse, 0x4, RZ, 0xc0, !PT ;  /* 0x0000000419ff7812 */ /* 0x040fe200078cc0ff */
[----:B------:R-:W0:Y:S01]  /*15b0*/  LDGDEPBAR ;  /* 0x00000000000079af */ /* 0x000e220000000000 */
[----:B---3--:R-:W-:Y:S01]  /*15c0*/  IMAD.SHL.U32 R8, R6, 0x20, RZ ;  /* 0x0000002006087824 */ /* 0x008fe200078e00ff */
[----:B------:R-:W-:-:S04]  /*15d0*/  SHF.L.U32 R9, R25, 0x6, RZ ;  /* 0x0000000619097819 */ /* 0x000fc800000006ff */
[----:B------:R-:W-:Y:S01]  /*15e0*/  LOP3.LUT R2, R9, 0x1c0, RZ, 0xc0, !PT ;  /* 0x000001c009027812 */ /* 0x000fe200078ec0ff */
[----:B------:R-:W-:-:S04]  /*15f0*/  DEPBAR.LE SB0, 0x1 ;  /* 0x000080400000791a */ /* 0x000fc80000000000 */
[----:B------:R-:W-:Y:S02]  /*1600*/  LOP3.LUT R8, R8, 0x7ffffc00, RZ, 0xc0, !PT ;  /* 0x7ffffc0008087812 */ /* 0x000fe400078ec0ff */
[----:B------:R-:W-:Y:S02]  /*1610*/  LOP3.LUT R3, R2, 0x8, R3, 0xf8, !PT ;  /* 0x0000000802037812 */ /* 0x000fe400078ef803 */
[----:B------:R-:W-:Y:S01]  /*1620*/  SHF.R.U32.HI R9, RZ, 0x3, R2 ;  /* 0x00000003ff097819 */ /* 0x000fe20000011602 */
[----:B------:R-:W-:Y:S02]  /*1630*/  IMAD.MOV.U32 R2, RZ, RZ, 0x10 ;  /* 0x00000010ff027424 */ /* 0x000fe400078e00ff */
[----:B------:R-:W-:Y:S01]  /*1640*/  IMAD.IADD R188, R4, 0x1, R8 ;  /* 0x0000000104bc7824 */ /* 0x000fe200078e0208 */
[----:B------:R-:W-:Y:S02]  /*1650*/  LOP3.LUT R0, R3, R9, RZ, 0x3c, !PT ;  /* 0x0000000903007212 */ /* 0x000fe400078e3cff */
[----:B------:R-:W-:-:S02]  /*1660*/  SEL R2, R2, 0xfffffff0, !P1 ;  /* 0xfffffff002027807 */ /* 0x000fc40004800000 */
[----:B------:R-:W-:Y:S01]  /*1670*/  LEA R196, R188, 0x100, 0x1 ;  /* 0x00000100bcc47811 */ /* 0x000fe200078e08ff */
[----:B------:R-:W-:Y:S01]  /*1680*/  IMAD R238, R238, 0x200, R0 ;  /* 0x00000200eeee7824 */ /* 0x000fe200078e0200 */
[----:B------:R-:W-:Y:S01]  /*1690*/  MOV R3, 0x20 ;  /* 0x0000002000037802 */ /* 0x000fe20000000f00 */
[----:B------:R-:W-:Y:S01]  /*16a0*/  IMAD.SHL.U32 R188, R188, 0x2, RZ ;  /* 0x00000002bcbc7824 */ /* 0x000fe200078e00ff */
[----:B------:R-:W-:Y:S01]  /*16b0*/  BAR.SYNC.DEFER_BLOCKING 0x0 ;  /* 0x0000000000007b1d */ /* 0x000fe20000010000 */
[--C-:B------:R-:W-:Y:S01]  /*16c0*/  IMAD R192, R2, 0x2, R196.reuse ;  /* 0x0000000202c07824 */ /* 0x100fe200078e02c4 */
[----:B------:R-:W-:Y:S02]  /*16d0*/  SEL R0, R3, 0xffffffe0, !P2 ;  /* 0xffffffe003007807 */ /* 0x000fe40005000000 */
[----:B------:R-:W-:Y:S02]  /*16e0*/  SHF.L.U32 R238, R238, 0x1, RZ ;  /* 0x00000001eeee7819 */ /* 0x000fe400000006ff */
[C---:B------:R-:W-:Y:S01]  /*16f0*/  LEA R212, R0.reuse, R192, 0x1 ;  /* 0x000000c000d47211 */ /* 0x040fe200078e08ff */
[----:B------:R-:W-:Y:S01]  /*1700*/  IMAD R196, R0, 0x2, R196 ;  /* 0x0000000200c47824 */ /* 0x000fe200078e02c4 */
[----:B------:R-:W-:-:S02]  /*1710*/  LOP3.LUT P1, RZ, R25, 0x2, RZ, 0xc0, !PT ;  /* 0x0000000219ff7812 */ /* 0x000fc4000782c0ff */
[C---:B------:R-:W-:Y:S02]  /*1720*/  IADD3 R8, R238.reuse, 0x8100, RZ ;  /* 0x00008100ee087810 */ /* 0x040fe40007ffe0ff */
[----:B------:R-:W-:Y:S02]  /*1730*/  IADD3 R237, R238, 0x8120, RZ ;  /* 0x00008120eeed7810 */ /* 0x000fe40007ffe0ff */
[----:B------:R-:W-:-:S05]  /*1740*/  SEL R3, R3, 0xffffffe0, !P6 ;  /* 0xffffffe003037807 */ /* 0x000fca0007000000 */
[C---:B------:R-:W-:Y:S02]  /*1750*/  IMAD R235, R3.reuse, 0x2, R238 ;  /* 0x0000000203eb7824 */ /* 0x040fe400078e02ee */
[----:B------:R-:W-:Y:S01]  /*1760*/  @P1 IADD3 R237, R8, -0x20, RZ ;  /* 0xffffffe008ed1810 */ /* 0x000fe20007ffe0ff */
[----:B------:R-:W-:Y:S03]  /*1770*/  LDSM.16.M88.4 R136, [R188+0x100] ;  /* 0x00010000bc88783b */ /* 0x000fe60000000200 */
[----:B------:R-:W-:Y:S02]  /*1780*/  LEA R224, R3, R237, 0x1 ;  /* 0x000000ed03e07211 */ /* 0x000fe400078e08ff */
[C---:B------:R-:W-:Y:S01]  /*1790*/  IADD3 R231, R237.reuse, 0x800, RZ ;  /* 0x00000800ede77810 */ /* 0x040fe20007ffe0ff */
[----:B------:R-:W-:Y:S01]  /*17a0*/  LDSM.16.M88.4 R140, [R192] ;  /* 0x00000000c08c783b */ /* 0x000fe20000000200 */
[----:B------:R-:W-:-:S02]  /*17b0*/  IADD3 R230, R237, 0x1000, RZ ;  /* 0x00001000ede67810 */ /* 0x000fc40007ffe0ff */
[C---:B------:R-:W-:Y:S01]  /*17c0*/  IADD3 R229, R237.reuse, 0x1800, RZ ;  /* 0x00001800ede57810 */ /* 0x040fe20007ffe0ff */
[----:B------:R-:W-:Y:S01]  /*17d0*/  LDSM.16.M88.4 R172, [R196] ;  /* 0x00000000c4ac783b */ /* 0x000fe20000000200 */
[C---:B------:R-:W-:Y:S02]  /*17e0*/  IADD3 R228, R237.reuse, 0x2000, RZ ;  /* 0x00002000ede47810 */ /* 0x040fe40007ffe0ff */
[C---:B------:R-:W-:Y:S01]  /*17f0*/  IADD3 R227, R237.reuse, 0x2800, RZ ;  /* 0x00002800ede37810 */ /* 0x040fe20007ffe0ff */
[----:B------:R-:W-:Y:S01]  /*1800*/  LDSM.16.M88.4 R184, [R212] ;  /* 0x00000000d4b8783b */ /* 0x000fe20000000200 */
[C---:B------:R-:W-:Y:S02]  /*1810*/  IADD3 R226, R237.reuse, 0x3000, RZ ;  /* 0x00003000ede27810 */ /* 0x040fe40007ffe0ff */
[C---:B------:R-:W-:Y:S01]  /*1820*/  IADD3 R225, R237.reuse, 0x3800, RZ ;  /* 0x00003800ede17810 */ /* 0x040fe20007ffe0ff */
[----:B------:R-:W-:Y:S01]  /*1830*/  LDSM.16.M88.4 R188, [R188+0x4100] ;  /* 0x00410000bcbc783b */ /* 0x000fe20000000200 */
[----:B------:R-:W-:-:S02]  /*1840*/  IADD3 R223, R237, 0x4000, RZ ;  /* 0x00004000eddf7810 */ /* 0x000fc40007ffe0ff */
[C---:B------:R-:W-:Y:S01]  /*1850*/  IADD3 R222, R237.reuse, 0x4800, RZ ;  /* 0x00004800edde7810 */ /* 0x040fe20007ffe0ff */
[----:B------:R-:W-:Y:S01]  /*1860*/  LDSM.16.M88.4 R192, [R192+0x4000] ;  /* 0x00400000c0c0783b */ /* 0x000fe20000000200 */
[C---:B------:R-:W-:Y:S02]  /*1870*/  IADD3 R221, R237.reuse, 0x5000, RZ ;  /* 0x00005000eddd7810 */ /* 0x040fe40007ffe0ff */
[C---:B------:R-:W-:Y:S01]  /*1880*/  IADD3 R220, R237.reuse, 0x5800, RZ ;  /* 0x00005800eddc7810 */ /* 0x040fe20007ffe0ff */
[----:B------:R-:W-:Y:S01]  /*1890*/  LDSM.16.M88.4 R196, [R196+0x4000] ;  /* 0x00400000c4c4783b */ /* 0x000fe20000000200 */
[C---:B------:R-:W-:Y:S02]  /*18a0*/  IADD3 R219, R237.reuse, 0x6000, RZ ;  /* 0x00006000eddb7810 */ /* 0x040fe40007ffe0ff */
[C---:B------:R-:W-:Y:S01]  /*18b0*/  IADD3 R218, R237.reuse, 0x6800, RZ ;  /* 0x00006800edda7810 */ /* 0x040fe20007ffe0ff */
[----:B------:R-:W-:Y:S01]  /*18c0*/  LDSM.16.M88.4 R212, [R212+0x4000] ;  /* 0x00400000d4d4783b */ /* 0x000fe20000000200 */
[----:B------:R-:W-:-:S02]  /*18d0*/  IADD3 R217, R237, 0x7000, RZ ;  /* 0x00007000edd97810 */ /* 0x000fc40007ffe0ff */
[----:B------:R-:W-:Y:S01]  /*18e0*/  IADD3 R216, R237, 0x7800, RZ ;  /* 0x00007800edd87810 */ /* 0x000fe20007ffe0ff */
[----:B------:R-:W-:Y:S06]  /*18f0*/  BAR.SYNC.DEFER_BLOCKING 0x0 ;  /* 0x0000000000007b1d */ /* 0x000fec0000010000 */
[----:B------:R-:W-:-:S04]  /*1900*/  DEPBAR.LE SB0, 0x0 ;  /* 0x000080000000791a */ /* 0x000fc80000000000 */
[----:B------:R-:W-:Y:S06]  /*1910*/  BAR.SYNC.DEFER_BLOCKING 0x0 ;  /* 0x0000000000007b1d */ /* 0x000fec0000010000 */
[----:B------:R-:W3:Y:S04]  /*1920*/  LDSM.16.M88.4 R60, [R238+0x8900] ;  /* 0x00890000ee3c783b */ /* 0x000ee80000000200 */
[----:B--2---:R-:W-:Y:S04]  /*1930*/  LDSM.16.M88.4 R16, [R237+0x800] ;  /* 0x00080000ed10783b */ /* 0x004fe80000000200 */
[----:B-----5:R-:W1:Y:S04]  /*1940*/  LDSM.16.M88.4 R20, [R238+0x8100] ;  /* 0x00810000ee14783b */ /* 0x020e680000000200 */
[----:B------:R-:W2:Y:S04]  /*1950*/  LDSM.16.M88.4 R44, [R238+0x9900] ;  /* 0x00990000ee2c783b */ /* 0x000ea80000000200 */
[----:B------:R-:W4:Y:S04]  /*1960*/  LDSM.16.M88.4 R8, [R237] ;  /* 0x00000000ed08783b */ /* 0x000f280000000200 */
[----:B------:R-:W-:Y:S04]  /*1970*/  LDSM.16.M88.4 R52, [R238+0x9100] ;  /* 0x00910000ee34783b */ /* 0x000fe80000000200 */
[----:B------:R-:W-:Y:S04]  /*1980*/  LDSM.16.M88.4 R32, [R238+0xa100] ;  /* 0x00a10000ee20783b */ /* 0x000fe80000000200 */
[----:B------:R-:W-:Y:S04]  /*1990*/  LDSM.16.M88.4 R88, [R238+0xa900] ;  /* 0x00a90000ee58783b */ /* 0x000fe80000000200 */
[----:B------:R-:W-:Y:S04]  /*19a0*/  LDSM.16.M88.4 R68, [R237+0x2800] ;  /* 0x00280000ed44783b */ /* 0x000fe80000000200 */
[----:B------:R-:W-:Y:S01]  /*19b0*/  LDSM.16.M88.4 R80, [R238+0xb100] ;  /* 0x00b10000ee50783b */ /* 0x000fe20000000200 */
[C---:B---3--:R-:W-:Y:S03]  /*19c0*/  HMMA.16816.F32.BF16 R64, R136.reuse, R60, RZ ;  /* 0x0000003c8840723c */ /* 0x048fe600000418ff */
[----:B------:R-:W-:Y:S04]  /*19d0*/  LDSM.16.M88.4 R72, [R238+0xb900] ;  /* 0x00b90000ee48783b */ /* 0x000fe80000000200 */
[----:B------:R-:W-:Y:S01]  /*19e0*/  LDSM.16.M88.4 R100, [R237+0x3800] ;  /* 0x00380000ed64783b */ /* 0x000fe20000000200 */
[C---:B------:R-:W-:Y:S08]  /*19f0*/  HMMA.16816.F32.BF16 R60, R136.reuse, R62, RZ ;  /* 0x0000003e883c723c */ /* 0x040ff000000418ff */
[----:B-1----:R-:W-:Y:S08]  /*1a00*/  HMMA.16816.F32.BF16 R12, R136, R20, RZ ;  /* 0x00000014880c723c */ /* 0x002ff000000418ff */
[C---:B------:R-:W-:Y:S07]  /*1a10*/  HMMA.16816.F32.BF16 R64, R140.reuse, R16, R64 ;  /* 0x000000108c40723c */ /* 0x040fee0000041840 */
[----:B------:R-:W-:Y:S01]  /*1a20*/  IMAD R16, R27, c[0x0][0x208], RZ ;  /* 0x000082001b107a24 */ /* 0x000fe200078e02ff */
[----:B------:R-:W-:Y:S01]  /*1a30*/  HMMA.16816.F32.BF16 R60, R140, R18, R60 ;  /* 0x000000128c3c723c */ /* 0x000fe2000004183c */
[----:B------:R-:W-:-:S02]  /*1a40*/  IMAD R27, R26, c[0x0][0x218], RZ ;  /* 0x000086001a1b7a24 */ /* 0x000fc400078e02ff */
[----:B------:R-:W-:Y:S02]  /*1a50*/  IMAD R16, R240, c[0x0][0x20c], R16 ;  /* 0x00008300f0107a24 */ /* 0x000fe400078e0210 */
[----:B------:R-:W-:Y:S02]  /*1a60*/  IMAD R27, R239, c[0x0][0x21c], R27 ;  /* 0x00008700ef1b7a24 */ /* 0x000fe400078e021b */
[----:B------:R-:W-:Y:S01]  /*1a70*/  IMAD.IADD R29, R29, 0x1, R16 ;  /* 0x000000011d1d7824 */ /* 0x000fe200078e0210 */
[----:B------:R-:W-:Y:S01]  /*1a80*/  HMMA.16816.F32.BF16 R20, R136, R22, RZ ;  /* 0x000000168814723c */ /* 0x000fe200000418ff */
[----:B------:R-:W1:Y:S02]  /*1a90*/  LDSM.16.M88.4 R16, [R237+0x1800] ;  /* 0x00180000ed10783b */ /* 0x000e640000000200 */
[----:B------:R-:W-:-:S05]  /*1aa0*/  IMAD.WIDE.U32 R28, R239, c[0x0][0x218], R28 ;  /* 0x00008600ef1c7a25 */ /* 0x000fca00078e001c */
[----:B------:R-:W-:Y:S01]  /*1ab0*/  IADD3 R26, P1, R28, UR22, RZ ;  /* 0x000000161c1a7c10 */ /* 0x000fe2000ff3e0ff */
[----:B--2---:R-:W-:Y:S03]  /*1ac0*/  HMMA.16816.F32.BF16 R48, R136, R44, RZ ;  /* 0x0000002c8830723c */ /* 0x004fe600000418ff */
[----:B------:R-:W-:Y:S02]  /*1ad0*/  IADD3.X R28, R29, UR4, R27, P1, !PT ;  /* 0x000000041d1c7c10 */ /* 0x000fe40008ffe41b */
[----:B------:R-:W-:-:S03]  /*1ae0*/  LEA R29, P1, R26, c[0x0][0x1f8], 0x1 ;  /* 0x00007e001a1d7a11 */ /* 0x000fc600078208ff */
[----:B------:R-:W-:Y:S01]  /*1af0*/  HMMA.16816.F32.BF16 R44, R136, R46, RZ ;  /* 0x0000002e882c723c */ /* 0x000fe200000418ff */
[----:B------:R-:W-:Y:S01]  /*1b00*/  LEA.HI.X R26, R26, c[0x0][0x1fc], R28, 0x1, P1 ;  /* 0x00007f001a1a7a11 */ /* 0x000fe200008f0c1c */
[----:B------:R-:W2:Y:S04]  /*1b10*/  SHFL.IDX PT, R86, R29, RZ, 0x181f ;  /* 0x00181fff1d567589 */ /* 0x000ea800000e0000 */
[----:B------:R-:W3:Y:S02]  /*1b20*/  SHFL.IDX PT, R78, R29, 0x1, 0x181f ;  /* 0x00381f001d4e7f89 */ /* 0x000ee400000e0000 */
[C---:B----4-:R-:W-:Y:S02]  /*1b30*/  HMMA.16816.F32.BF16 R12, R140.reuse, R8, R12 ;  /* 0x000000088c0c723c */ /* 0x050fe4000004180c */
[----:B------:R-:W4:Y:S04]  /*1b40*/  SHFL.IDX PT, R38, R29, 0x2, 0x181f ;  /* 0x00581f001d267f89 */ /* 0x000f2800000e0000 */
[----:B------:R-:W5:Y:S02]  /*1b50*/  SHFL.IDX PT, R30, R26, RZ, 0x181f ;  /* 0x00181fff1a1e7589 */ /* 0x000f6400000e0000 */
[C---:B------:R-:W-:Y:S02]  /*1b60*/  HMMA.16816.F32.BF16 R20, R140.reuse, R10, R20 ;  /* 0x0000000a8c14723c */ /* 0x040fe40000041814 */
[----:B------:R-:W5:Y:S04]  /*1b70*/  SHFL.IDX PT, R29, R29, 0x3, 0x181f ;  /* 0x00781f001d1d7f89 */ /* 0x000f6800000e0000 */
[----:B------:R-:W5:Y:S02]  /*1b80*/  SHFL.IDX PT, R28, R26, 0x1, 0x181f ;  /* 0x00381f001a1c7f89 */ /* 0x000f6400000e0000 */
[----:B-1----:R-:W-:Y:S02]  /*1b90*/  HMMA.16816.F32.BF16 R48, R140, R16, R48 ;  /* 0x000000108c30723c */ /* 0x002fe40000041830 */
[----:B------:R-:W1:Y:S01]  /*1ba0*/  SHFL.IDX PT, R27, R26, 0x2, 0x181f ;  /* 0x00581f001a1b7f89 */ /* 0x000e6200000e0000 */
[----:B--2---:R-:W-:-:S03]  /*1bb0*/  IADD3 R92, P2, R86, R40, RZ ;  /* 0x00000028565c7210 */ /* 0x004fc60007f5e0ff */
[----:B------:R-:W2:Y:S01]  /*1bc0*/  SHFL.IDX PT, R26, R26, 0x3, 0x181f ;  /* 0x00781f001a1a7f89 */ /* 0x000ea200000e0000 */
[----:B------:R-:W-:Y:S01]  /*1bd0*/  IMAD.WIDE R16, R36, 0x2, RZ ;  /* 0x0000000224107825 */ /* 0x000fe200078e02ff */
[C---:B---3--:R-:W-:Y:S01]  /*1be0*/  IADD3 R84, P1, R40.reuse, R78, RZ ;  /* 0x0000004e28547210 */ /* 0x048fe20007f3e0ff */
[----:B------:R-:W-:Y:S01]  /*1bf0*/  HMMA.16816.F32.BF16 R44, R140, R18, R44 ;  /* 0x000000128c2c723c */ /* 0x000fe2000004182c */
[----:B------:R-:W3:Y:S01]  /*1c00*/  LDSM.16.M88.4 R8, [R237+0x1000] ;  /* 0x00100000ed08783b */ /* 0x000ee20000000200 */
[----:B----4-:R-:W-:Y:S01]  /*1c10*/  IADD3 R76, P5, R40, R38, RZ ;  /* 0x00000026284c7210 */ /* 0x010fe20007fbe0ff */
[----:B-----5:R-:W-:-:S05]  /*1c20*/  IMAD.X R93, R30, 0x1, R41, P2 ;  /* 0x000000011e5d7824 */ /* 0x020fca00010e0629 */
[----:B------:R-:W-:Y:S01]  /*1c30*/  HMMA.16816.F32.BF16 R56, R136, R52, RZ ;  /* 0x000000348838723c */ /* 0x000fe200000418ff */
[----:B------:R-:W-:Y:S02]  /*1c40*/  IADD3 R18, P2, R40, R29, RZ ;  /* 0x0000001d28127210 */ /* 0x000fe40007f5e0ff */
[----:B------:R-:W-:Y:S02]  /*1c50*/  IADD3.X R85, R41, R28, RZ, P1, !PT ;  /* 0x0000001c29557210 */ /* 0x000fe40000ffe4ff */
[----:B------:R-:W-:-:S03]  /*1c60*/  IADD3 R86, P1, R86, R16, RZ ;  /* 0x0000001056567210 */ /* 0x000fc60007f3e0ff */
[C---:B------:R-:W-:Y:S01]  /*1c70*/  HMMA.16816.F32.BF16 R52, R136.reuse, R54, RZ ;  /* 0x000000368834723c */ /* 0x040fe200000418ff */
[C---:B-1----:R-:W-:Y:S01]  /*1c80*/  IMAD.X R77, R41.reuse, 0x1, R27, P5 ;  /* 0x00000001294d7824 */ /* 0x042fe200028e061b */
[----:B------:R-:W-:Y:S01]  /*1c90*/  IADD3 R78, P5, R16, R78, RZ ;  /* 0x0000004e104e7210 */ /* 0x000fe20007fbe0ff */
[----:B------:R-:W-:Y:S01]  /*1ca0*/  IMAD.X R87, R30, 0x1, R17, P1 ;  /* 0x000000011e577824 */ /* 0x000fe200008e0611 */
[----:B--2---:R-:W-:Y:S02]  /*1cb0*/  IADD3.X R19, R41, R26, RZ, P2, !PT ;  /* 0x0000001a29137210 */ /* 0x004fe400017fe4ff */
[C---:B------:R-:W-:Y:S02]  /*1cc0*/  IADD3 R38, P2, R16.reuse, R38, RZ ;  /* 0x0000002610267210 */ /* 0x040fe40007f5e0ff */
[----:B------:R-:W-:Y:S01]  /*1cd0*/  HMMA.16816.F32.BF16 R40, R136, R32, RZ ;  /* 0x000000208828723c */ /* 0x000fe200000418ff */
[----:B------:R-:W-:Y:S02]  /*1ce0*/  IADD3 R16, P1, R16, R29, RZ ;  /* 0x0000001d10107210 */ /* 0x000fe40007f3e0ff */
[C---:B------:R-:W-:Y:S01]  /*1cf0*/  IADD3.X R79, R17.reuse, R28, RZ, P5, !PT ;  /* 0x0000001c114f7210 */ /* 0x040fe20002ffe4ff */
[----:B------:R-:W-:Y:S01]  /*1d00*/  IMAD.X R39, R17, 0x1, R27, P2 ;  /* 0x0000000111277824 */ /* 0x000fe200010e061b */
[----:B------:R-:W-:-:S02]  /*1d10*/  ISETP.GE.AND P5, PT, R37, c[0x0][0x1d4], PT ;  /* 0x0000750025007a0c */ /* 0x000fc40003fa6270 */
[----:B------:R-:W-:Y:S01]  /*1d20*/  ISETP.GE.AND P2, PT, R24, c[0x0][0x1d4], PT ;  /* 0x0000750018007a0c */ /* 0x000fe20003f46270 */
[----:B------:R-:W-:Y:S01]  /*1d30*/  HMMA.16816.F32.BF16 R32, R136, R34, RZ ;  /* 0x000000228820723c */ /* 0x000fe200000418ff */
[----:B------:R-:W-:Y:S02]  /*1d40*/  IADD3.X R17, R17, R26, RZ, P1, !PT ;  /* 0x0000001a11117210 */ /* 0x000fe40000ffe4ff */
[C---:B------:R-:W-:Y:S01]  /*1d50*/  ISETP.LT.OR P1, PT, R7.reuse, 0x1, P5 ;  /* 0x000000010700780c */ /* 0x040fe20002f21670 */
[----:B------:R-:W-:Y:S01]  /*1d60*/  LDSM.16.M88.4 R24, [R237+0x3000] ;  /* 0x00300000ed18783b */ /* 0x000fe20000000200 */
[----:B------:R-:W-:-:S03]  /*1d70*/  ISETP.LT.OR P6, PT, R7, 0x1, P2 ;  /* 0x000000010700780c */ /* 0x000fc600017c1670 */
[----:B------:R-:W-:Y:S08]  /*1d80*/  HMMA.16816.F32.BF16 R28, R136, R88, RZ ;  /* 0x00000058881c723c */ /* 0x000ff000000418ff */
[C---:B---3--:R-:W-:Y:S08]  /*1d90*/  HMMA.16816.F32.BF16 R56, R140.reuse, R8, R56 ;  /* 0x000000088c38723c */ /* 0x048ff00000041838 */
[----:B------:R-:W-:Y:S01]  /*1da0*/  HMMA.16816.F32.BF16 R52, R140, R10, R52 ;  /* 0x0000000a8c34723c */ /* 0x000fe20000041834 */
[----:B------:R-:W1:Y:S04]  /*1db0*/  LDSM.16.M88.4 R8, [R237+0x2000] ;  /* 0x00200000ed08783b */ /* 0x000e680000000200 */
[----:B------:R-:W-:Y:S01]  /*1dc0*/  @!PT LDS RZ, [RZ] ;  /* 0x00000000fffff984 */ /* 0x000fe20000000800 */
[----:B------:R-:W-:Y:S01]  /*1dd0*/  @!PT LDS RZ, [RZ] ;  /* 0x00000000fffff984 */ /* 0x000fe20000000800 */
[----:B------:R-:W-:Y:S01]  /*1de0*/  @!PT LDS RZ, [RZ] ;  /* 0x00000000fffff984 */ /* 0x000fe20000000800 */
[----:B------:R2:W-:Y:S01]  /*1df0*/  LDGSTS.E.BYPASS.LTC128B.128 [R241+0x100], [R92.64], !P1 ;  /* 0x001000005cf17fae */ /* 0x0005e2000c901d4c */
[----:B------:R-:W-:-:S02]  /*1e00*/  ISETP.LT.OR P1, PT, R7, 0x21, P5 ;  /* 0x000000210700780c */ /* 0x000fc40002f21670 */
[----:B------:R-:W-:Y:S01]  /*1e10*/  HMMA.16816.F32.BF16 R88, R136, R90, RZ ;  /* 0x0000005a8858723c */ /* 0x000fe200000418ff */
[----:B------:R3:W-:Y:S01]  /*1e20*/  LDGSTS.E.BYPASS.LTC128B.128 [R241+0x4100], [R86.64], !P6 ;  /* 0x0410000056f17fae */ /* 0x0007e2000f101d4c */
[----:B------:R-:W-:-:S06]  /*1e30*/  ISETP.LT.OR P6, PT, R7, 0x21, P2 ;  /* 0x000000210700780c */ /* 0x000fcc00017c1670 */
[----:B------:R-:W-:Y:S03]  /*1e40*/  HMMA.16816.F32.BF16 R28, R140, R68, R28 ;  /* 0x000000448c1c723c */ /* 0x000fe6000004181c */
[----:B------:R3:W-:Y:S01]  /*1e50*/  LDGSTS.E.BYPASS.LTC128B.128 [R241+0x1100], [R84.64], !P1 ;  /* 0x0110000054f17fae */ /* 0x0007e2000c901d4c */
[C---:B------:R-:W-:Y:S02]  /*1e60*/  ISETP.LT.OR P1, PT, R7.reuse, 0x41, P5 ;  /* 0x000000410700780c */ /* 0x040fe40002f21670 */
[C---:B------:R-:W-:Y:S01]  /*1e70*/  ISETP.LT.OR P5, PT, R7.reuse, 0x61, P5 ;  /* 0x000000610700780c */ /* 0x040fe20002fa1670 */
[----:B------:R4:W-:Y:S01]  /*1e80*/  LDGSTS.E.BYPASS.LTC128B.128 [R241+0x5100], [R78.64], !P6 ;  /* 0x051000004ef17fae */ /* 0x0009e2000f101d4c */
[C---:B------:R-:W-:Y:S02]  /*1e90*/  ISETP.LT.OR P6, PT, R7.reuse, 0x41, P2 ;  /* 0x000000410700780c */ /* 0x040fe400017c1670 */
[----:B------:R-:W-:-:S06]  /*1ea0*/  ISETP.LT.OR P2, PT, R7, 0x61, P2 ;  /* 0x000000610700780c */ /* 0x000fcc0001741670 */
[----:B------:R-:W-:Y:S01]  /*1eb0*/  HMMA.16816.F32.BF16 R88, R140, R70, R88 ;  /* 0x000000468c58723c */ /* 0x000fe20000041858 */
[----:B------:R4:W-:Y:S01]  /*1ec0*/  LDGSTS.E.BYPASS.LTC128B.128 [R241+0x2100], [R76.64], !P1 ;  /* 0x021000004cf17fae */ /* 0x0009e2000c901d4c */
[----:B------:R-:W-:-:S03]  /*1ed0*/  PLOP3.LUT P1, PT, PT, PT, UP0, 0x80, 0x0 ;  /* 0x000000000000781c */ /* 0x000fc60003f2f008 */
[----:B------:R5:W-:Y:S01]  /*1ee0*/  LDGSTS.E.BYPASS.LTC128B.128 [R241+0x6100], [R38.64], !P6 ;  /* 0x0610000026f17fae */ /* 0x000be2000f101d4c */
[----:B------:R-:W-:-:S03]  /*1ef0*/  ISETP.GT.AND P6, PT, R242, 0x7f, PT ;  /* 0x0000007ff200780c */ /* 0x000fc60003fc4270 */
[----:B------:R4:W-:Y:S01]  /*1f00*/  LDGSTS.E.BYPASS.LTC128B.128 [R241+0x3100], [R18.64], !P5 ;  /* 0x0310000012f17fae */ /* 0x0009e2000e901d4c */
[----:B-1----:R-:W-:Y:S03]  /*1f10*/  HMMA.16816.F32.BF16 R40, R140, R8, R40 ;  /* 0x000000088c28723c */ /* 0x002fe60000041828 */
[----:B------:R4:W-:Y:S04]  /*1f20*/  LDGSTS.E.BYPASS.LTC128B.128 [R241+0x7100], [R16.64], !P2 ;  /* 0x0710000010f17fae */ /* 0x0009e8000d101d4c */
[----:B------:R-:W1:Y:S01]  /*1f30*/  LDSM.16.M88.4 R96, [R235+0x8100] ;  /* 0x00810000eb60783b */ /* 0x000e620000000200 */
[C---:B---3--:R-:W-:Y:S03]  /*1f40*/  HMMA.16816.F32.BF16 R84, R136.reuse, R80, RZ ;  /* 0x000000508854723c */ /* 0x048fe600000418ff */
[----:B------:R-:W-:Y:S04]  /*1f50*/  LDSM.16.M88.4 R68, [R235+0xa100] ;  /* 0x00a10000eb44783b */ /* 0x000fe80000000200 */
[----:B--2---:R-:W-:Y:S01]  /*1f60*/  LDSM.16.M88.4 R92, [R235+0x9900] ;  /* 0x00990000eb5c783b */ /* 0x004fe20000000200 */
[----:B------:R-:W-:Y:S03]  /*1f70*/  HMMA.16816.F32.BF16 R80, R136, R82, RZ ;  /* 0x000000528850723c */ /* 0x000fe600000418ff */
[----:B------:R-:W-:Y:S01]  /*1f80*/  LDSM.16.M88.4 R104, [R237+0x4000] ;  /* 0x00400000ed68783b */ /* 0x000fe20000000200 */
[----:B-----5:R-:W-:-:S03]  /*1f90*/  SHF.R.S32.HI R39, RZ, 0x1f, R37 ;  /* 0x0000001fff277819 */ /* 0x020fc60000011425 */
[----:B------:R-:W0:Y:S01]  /*1fa0*/  LDGDEPBAR ;  /* 0x00000000000079af */ /* 0x000e220000000000 */
[C---:B------:R-:W-:Y:S01]  /*1fb0*/  HMMA.16816.F32.BF16 R32, R140.reuse, R10, R32 ;  /* 0x0000000a8c20723c */ /* 0x040fe20000041820 */
[----:B------:R-:W-:Y:S02]  /*1fc0*/  SHF.R.S32.HI R38, RZ, 0x1f, R36 ;  /* 0x0000001fff267819 */ /* 0x000fe40000011424 */
[----:B------:R-:W-:Y:S04]  /*1fd0*/  LDSM.16.M88.4 R8, [R235+0x9100] ;  /* 0x00910000eb08783b */ /* 0x000fe80000000200 */
[----:B----4-:R-:W2:Y:S01]  /*1fe0*/  LDSM.16.M88.4 R16, [R235+0x8900] ;  /* 0x00890000eb10783b */ /* 0x010ea20000000200 */
[C---:B------:R-:W-:Y:S08]  /*1ff0*/  HMMA.16816.F32.BF16 R84, R140.reuse, R24, R84 ;  /* 0x000000188c54723c */ /* 0x040ff00000041854 */
[----:B------:R-:W-:Y:S01]  /*2000*/  HMMA.16816.F32.BF16 R80, R140, R26, R80 ;  /* 0x0000001a8c50723c */ /* 0x000fe20000041850 */
[----:B------:R-:W3:Y:S07]  /*2010*/  LDSM.16.M88.4 R24, [R235+0xa900] ;  /* 0x00a90000eb18783b */ /* 0x000eee0000000200 */
[C---:B-1----:R-:W-:Y:S08]  /*2020*/  HMMA.16816.F32.BF16 R12, R172.reuse, R96, R12 ;  /* 0x00000060ac0c723c */ /* 0x042ff0000004180c */
[----:B------:R-:W-:Y:S01]  /*2030*/  HMMA.16816.F32.BF16 R20, R172, R98, R20 ;  /* 0x00000062ac14723c */ /* 0x000fe20000041814 */
[----:B------:R-:W-:Y:S07]  /*2040*/  LDSM.16.M88.4 R96, [R224] ;  /* 0x00000000e060783b */ /* 0x000fee0000000200 */
[----:B------:R-:W-:Y:S08]  /*2050*/  HMMA.16816.F32.BF16 R76, R136, R72, RZ ;  /* 0x00000048884c723c */ /* 0x000ff000000418ff */
[C---:B--2---:R-:W-:Y:S08]  /*2060*/  HMMA.16816.F32.BF16 R64, R172.reuse, R16, R64 ;  /* 0x00000010ac40723c */ /* 0x044ff00000041840 */
[----:B------:R-:W-:Y:S01]  /*2070*/  HMMA.16816.F32.BF16 R60, R172, R18, R60 ;  /* 0x00000012ac3c723c */ /* 0x000fe2000004183c */
[----:B------:R-:W1:Y:S07]  /*2080*/  LDSM.16.M88.4 R16, [R235+0xb100] ;  /* 0x00b10000eb10783b */ /* 0x000e6e0000000200 */
[----:B------:R-:W-:Y:S08]  /*2090*/  HMMA.16816.F32.BF16 R72, R136, R74, RZ ;  /* 0x0000004a8848723c */ /* 0x000ff000000418ff */
[C---:B------:R-:W-:Y:S08]  /*20a0*/  HMMA.16816.F32.BF16 R56, R172.reuse, R8, R56 ;  /* 0x00000008ac38723c */ /* 0x040ff00000041838 */
[C---:B------:R-:W-:Y:S01]  /*20b0*/  HMMA.16816.F32.BF16 R52, R172.reuse, R10, R52 ;  /* 0x0000000aac34723c */ /* 0x040fe20000041834 */
[----:B------:R-:W2:Y:S07]  /*20c0*/  LDSM.16.M88.4 R8, [R235+0xb900] ;  /* 0x00b90000eb08783b */ /* 0x000eae0000000200 */
[C---:B---3--:R-:W-:Y:S08]  /*20d0*/  HMMA.16816.F32.BF16 R28, R172.reuse, R24, R28 ;  /* 0x00000018ac1c723c */ /* 0x048ff0000004181c */
[----:B------:R-:W-:Y:S01]  /*20e0*/  HMMA.16816.F32.BF16 R88, R172, R26, R88 ;  /* 0x0000001aac58723c */ /* 0x000fe20000041858 */
[----:B------:R-:W3:Y:S07]  /*20f0*/  LDSM.16.M88.4 R24, [R238+0xc100] ;  /* 0x00c10000ee18783b */ /* 0x000eee0000000200 */
[C---:B------:R-:W-:Y:S08]  /*2100*/  HMMA.16816.F32.BF16 R76, R140.reuse, R100, R76 ;  /* 0x000000648c4c723c */ /* 0x040ff0000004184c */
[----:B------:R-:W-:Y:S01]  /*2110*/  HMMA.16816.F32.BF16 R72, R140, R102, R72 ;  /* 0x000000668c48723c */ /* 0x000fe20000041848 */
[----:B------:R-:W-:Y:S07]  /*2120*/  LDSM.16.M88.4 R100, [R224+0x2800] ;  /* 0x00280000e064783b */ /* 0x000fee0000000200 */
[C---:B-1----:R-:W-:Y:S08]  /*2130*/  HMMA.16816.F32.BF16 R84, R172.reuse, R16, R84 ;  /* 0x00000010ac54723c */ /* 0x042ff00000041854 */
[C---:B------:R-:W-:Y:S01]  /*2140*/  HMMA.16816.F32.BF16 R80, R172.reuse, R18, R80 ;  /* 0x00000012ac50723c */ /* 0x040fe20000041850 */
[----:B------:R-:W1:Y:S07]  /*2150*/  LDSM.16.M88.4 R16, [R224+0x1800] ;  /* 0x00180000e010783b */ /* 0x000e6e0000000200 */
[C---:B------:R-:W-:Y:S08]  /*2160*/  HMMA.16816.F32.BF16 R40, R172.reuse, R68, R40 ;  /* 0x00000044ac28723c */ /* 0x040ff00000041828 */
[----:B------:R-:W-:Y:S01]  /*2170*/  HMMA.16816.F32.BF16 R32, R172, R70, R32 ;  /* 0x00000046ac20723c */ /* 0x000fe20000041820 */
[----:B------:R-:W4:Y:S07]  /*2180*/  LDSM.16.M88.4 R68, [R224+0x1000] ;  /* 0x00100000e044783b */ /* 0x000f2e0000000200 */
[----:B------:R-:W-:Y:S08]  /*2190*/  HMMA.16816.F32.BF16 R12, R184, R96, R12 ;  /* 0x00000060b80c723c */ /* 0x000ff0000004180c */
[C---:B------:R-:W-:Y:S08]  /*21a0*/  HMMA.16816.F32.BF16 R48, R172.reuse, R92, R48 ;  /* 0x0000005cac30723c */ /* 0x040ff00000041830 */
[C---:B------:R-:W-:Y:S01]  /*21b0*/  HMMA.16816.F32.BF16 R44, R172.reuse, R94, R44 ;  /* 0x0000005eac2c723c */ /* 0x040fe2000004182c */
[----:B------:R-:W5:Y:S07]  /*21c0*/  LDSM.16.M88.4 R92, [R224+0x800] ;  /* 0x00080000e05c783b */ /* 0x000f6e0000000200 */
[C---:B--2---:R-:W-:Y:S08]  /*21d0*/  HMMA.16816.F32.BF16 R76, R172.reuse, R8, R76 ;  /* 0x00000008ac4c723c */ /* 0x044ff0000004184c */
[----:B------:R-:W-:Y:S01]  /*21e0*/  HMMA.16816.F32.BF16 R72, R172, R10, R72 ;  /* 0x0000000aac48723c */ /* 0x000fe20000041848 */
[----:B------:R-:W2:Y:S07]  /*21f0*/  LDSM.16.M88.4 R8, [R224+0x2000] ;  /* 0x00200000e008783b */ /* 0x000eae0000000200 */
[----:B---3--:R-:W-:Y:S08]  /*2200*/  HMMA.16816.F32.BF16 R12, R188, R24, R12 ;  /* 0x00000018bc0c723c */ /* 0x008ff0000004180c */
[C---:B-1----:R-:W-:Y:S08]  /*2210*/  HMMA.16816.F32.BF16 R48, R184.reuse, R16, R48 ;  /* 0x00000010b830723c */ /* 0x042ff00000041830 */
[C---:B------:R-:W-:Y:S01]  /*2220*/  HMMA.16816.F32.BF16 R44, R184.reuse, R18, R44 ;  /* 0x00000012b82c723c */ /* 0x040fe2000004182c */
[----:B------:R-:W1:Y:S07]  /*2230*/  LDSM.16.M88.4 R16, [R235+0xc100] ;  /* 0x00c10000eb10783b */ /* 0x000e6e0000000200 */
[C---:B------:R-:W-:Y:S01]  /*2240*/  HMMA.16816.F32.BF16 R20, R184.reuse, R98, R20 ;  /* 0x00000062b814723c */ /* 0x040fe20000041814 */
[----:B------:R-:W-:Y:S07]  /*2250*/  LDSM.16.M88.4 R96, [R224+0x3000] ;  /* 0x00300000e060783b */ /* 0x000fee0000000200 */
[C---:B----4-:R-:W-:Y:S08]  /*2260*/  HMMA.16816.F32.BF16 R56, R184.reuse, R68, R56 ;  /* 0x00000044b838723c */ /* 0x050ff00000041838 */
[----:B------:R-:W-:Y:S01]  /*2270*/  HMMA.16816.F32.BF16 R52, R184, R70, R52 ;  /* 0x00000046b834723c */ /* 0x000fe20000041834 */
[----:B------:R-:W3:Y:S07]  /*2280*/  LDSM.16.M88.4 R68, [R238+0xc900] ;  /* 0x00c90000ee44783b */ /* 0x000eee0000000200 */
[----:B------:R-:W-:Y:S08]  /*2290*/  HMMA.16816.F32.BF16 R12, R192, R104, R12 ;  /* 0x00000068c00c723c */ /* 0x000ff0000004180c */
[C---:B-----5:R-:W-:Y:S08]  /*22a0*/  HMMA.16816.F32.BF16 R64, R184.reuse, R92, R64 ;  /* 0x0000005cb840723c */ /* 0x060ff00000041840 */
[C---:B--2---:R-:W-:Y:S08]  /*22b0*/  HMMA.16816.F32.BF16 R40, R184.reuse, R8, R40 ;  /* 0x00000008b828723c */ /* 0x044ff00000041828 */
[----:B------:R-:W-:Y:S01]  /*22c0*/  HMMA.16816.F32.BF16 R32, R184, R10, R32 ;  /* 0x0000000ab820723c */ /* 0x000fe20000041820 */
[----:B------:R-:W2:Y:S07]  /*22d0*/  LDSM.16.M88.4 R8, [R224+0x4000] ;  /* 0x00400000e008783b */ /* 0x000eae0000000200 */
[----:B------:R-:W-:Y:S01]  /*22e0*/  HMMA.16816.F32.BF16 R20, R188, R26, R20 ;  /* 0x0000001abc14723c */ /* 0x000fe20000041814 */
[----:B------:R-:W4:Y:S07]  /*22f0*/  LDSM.16.M88.4 R24, [R237+0x4800] ;  /* 0x00480000ed18783b */ /* 0x000f2e0000000200 */
[----:B------:R-:W-:Y:S01]  /*2300*/  HMMA.16816.F32.BF16 R60, R184, R94, R60 ;  /* 0x0000005eb83c723c */ /* 0x000fe2000004183c */
[----:B------:R-:W5:Y:S07]  /*2310*/  LDSM.16.M88.4 R92, [R224+0x3800] ;  /* 0x00380000e05c783b */ /* 0x000f6e0000000200 */
[----:B-1----:R-:W-:Y:S08]  /*2320*/  HMMA.16816.F32.BF16 R12, R196, R16, R12 ;  /* 0x00000010c40c723c */ /* 0x002ff0000004180c */
[----:B---3--:R-:W-:Y:S08]  /*2330*/  HMMA.16816.F32.BF16 R64, R188, R68, R64 ;  /* 0x00000044bc40723c */ /* 0x008ff00000041840 */
[----:B------:R-:W-:Y:S08]  /*2340*/  HMMA.16816.F32.BF16 R20, R192, R106, R20 ;  /* 0x0000006ac014723c */ /* 0x000ff00000041814 */
[C---:B------:R-:W-:Y:S01]  /*2350*/  HMMA.16816.F32.BF16 R104, R184.reuse, R96, R84 ;  /* 0x00000060b868723c */ /* 0x040fe20000041854 */
[----:B------:R-:W1:Y:S07]  /*2360*/  LDSM.16.M88.4 R84, [R235+0xc900] ;  /* 0x00c90000eb54783b */ /* 0x000e6e0000000200 */
[C---:B------:R-:W-:Y:S08]  /*2370*/  HMMA.16816.F32.BF16 R28, R184.reuse, R100, R28 ;  /* 0x00000064b81c723c */ /* 0x040ff0000004181c */
[----:B------:R-:W-:Y:S01]  /*2380*/  HMMA.16816.F32.BF16 R88, R184, R102, R88 ;  /* 0x00000066b858723c */ /* 0x000fe20000041858 */
[----:B------:R-:W3:Y:S07]  /*2390*/  LDSM.16.M88.4 R100, [R238+0xd100] ;  /* 0x00d10000ee64783b */ /* 0x000eee0000000200 */
[----:B--2---:R-:W-:Y:S08]  /*23a0*/  HMMA.16816.F32.BF16 R12, R212, R8, R12 ;  /* 0x00000008d40c723c */ /* 0x004ff0000004180c */
[----:B----4-:R-:W-:Y:S08]  /*23b0*/  HMMA.16816.F32.BF16 R64, R192, R24, R64 ;  /* 0x00000018c040723c */ /* 0x010ff00000041840 */
[C---:B-----5:R-:W-:Y:S08]  /*23c0*/  HMMA.16816.F32.BF16 R76, R184.reuse, R92, R76 ;  /* 0x0000005cb84c723c */ /* 0x060ff0000004184c */
[----:B------:R-:W-:Y:S01]  /*23d0*/  HMMA.16816.F32.BF16 R72, R184, R94, R72 ;  /* 0x0000005eb848723c */ /* 0x000fe20000041848 */
[----:B------:R-:W2:Y:S01]  /*23e0*/  LDSM.16.M88.4 R92, [R238+0xd900] ;  /* 0x00d90000ee5c783b */ /* 0x000ea20000000200 */
[----:B------:R-:W-:-:S02]  /*23f0*/  FMUL.FTZ R14, R14, c[0x0][0x320] ;  /* 0x0000c8000e0e7a20 */ /* 0x000fc40000410000 */
[----:B------:R-:W-:Y:S02]  /*2400*/  FMUL.FTZ R3, R12, c[0x0][0x320] ;  /* 0x0000c8000c037a20 */ /* 0x000fe40000410000 */
[----:B------:R-:W-:Y:S02]  /*2410*/  FMUL.FTZ R7, R13, c[0x0][0x320] ;  /* 0x0000c8000d077a20 */ /* 0x000fe40000410000 */
[C---:B------:R-:W-:Y:S01]  /*2420*/  HMMA.16816.F32.BF16 R20, R196.reuse, R18, R20 ;  /* 0x00000012c414723c */ /* 0x040fe20000041814 */
[----:B------:R-:W4:Y:S01]  /*2430*/  LDSM.16.M88.4 R16, [R237+0x5000] ;  /* 0x00500000ed10783b */ /* 0x000f220000000200 */
[----:B------:R-:W2:Y:S06]  /*2440*/  MUFU.TANH R3, R3 ;  /* 0x0000000300037308 */ /* 0x000eac0000002400 */
[----:B-1----:R-:W-:Y:S02]  /*2450*/  HMMA.16816.F32.BF16 R64, R196, R84, R64 ;  /* 0x00000054c440723c */ /* 0x002fe40000041840 */
[----:B------:R1:W1:Y:S05]  /*2460*/  MUFU.TANH R84, R14 ;  /* 0x0000000e00547308 */ /* 0x00026a0000002400 */
[----:B------:R-:W-:Y:S01]  /*2470*/  FMUL.FTZ R85, R15, c[0x0][0x320] ;  /* 0x0000c8000f557a20 */ /* 0x000fe20000410000 */
[C---:B---3--:R-:W-:Y:S02]  /*2480*/  HMMA.16816.F32.BF16 R56, R188.reuse, R100, R56 ;  /* 0x00000064bc38723c */ /* 0x048fe40000041838 */
[----:B------:R-:W3:Y:S06]  /*2490*/  MUFU.TANH R7, R7 ;  /* 0x0000000700077308 */ /* 0x000eec0000002400 */
[----:B------:R-:W-:Y:S01]  /*24a0*/  HMMA.16816.F32.BF16 R52, R188, R102, R52 ;  /* 0x00000066bc34723c */ /* 0x000fe20000041834 */
[----:B-1----:R-:W1:Y:S01]  /*24b0*/  LDSM.16.M88.4 R12, [R237+0x5800] ;  /* 0x00580000ed0c783b */ /* 0x002e620000000200 */
[----:B------:R-:W1:Y:S06]  /*24c0*/  MUFU.TANH R85, R85 ;  /* 0x0000005500557308 */ /* 0x000e6c0000002400 */
[----:B------:R-:W-:Y:S01]  /*24d0*/  HMMA.16816.F32.BF16 R20, R212, R10, R20 ;  /* 0x0000000ad414723c */ /* 0x000fe20000041814 */
[----:B------:R-:W5:Y:S07]  /*24e0*/  LDSM.16.M88.4 R8, [R235+0xd100] ;  /* 0x00d10000eb08783b */ /* 0x000f6e0000000200 */
[C---:B--2---:R-:W-:Y:S08]  /*24f0*/  HMMA.16816.F32.BF16 R48, R188.reuse, R92, R48 ;  /* 0x0000005cbc30723c */ /* 0x044ff00000041830 */
[C---:B------:R-:W-:Y:S08]  /*2500*/  HMMA.16816.F32.BF16 R44, R188.reuse, R94, R44 ;  /* 0x0000005ebc2c723c */ /* 0x040ff0000004182c */
[----:B------:R-:W-:Y:S01]  /*2510*/  HMMA.16816.F32.BF16 R60, R188, R70, R60 ;  /* 0x00000046bc3c723c */ /* 0x000fe2000004183c */
[----:B------:R-:W-:Y:S01]  /*2520*/  LDSM.16.M88.4 R68, [R224+0x4800] ;  /* 0x00480000e044783b */ /* 0x000fe20000000200 */
[----:B------:R-:W-:-:S02]  /*2530*/  FMUL.FTZ R20, R20, c[0x0][0x320] ;  /* 0x0000c80014147a20 */ /* 0x000fc40000410000 */
[----:B------:R-:W-:Y:S02]  /*2540*/  FMUL.FTZ R21, R21, c[0x0][0x320] ;  /* 0x0000c80015157a20 */ /* 0x000fe40000410000 */
[----:B------:R-:W-:Y:S02]  /*2550*/  FMUL.FTZ R22, R22, c[0x0][0x320] ;  /* 0x0000c80016167a20 */ /* 0x000fe40000410000 */
[----:B----4-:R-:W-:Y:S01]  /*2560*/  HMMA.16816.F32.BF16 R56, R192, R16, R56 ;  /* 0x00000010c038723c */ /* 0x010fe20000041838 */
[----:B------:R-:W-:-:S07]  /*2570*/  FMUL.FTZ R23, R23, c[0x0][0x320] ;  /* 0x0000c80017177a20 */ /* 0x000fce0000410000 */
[C---:B------:R-:W-:Y:S01]  /*2580*/  HMMA.16816.F32.BF16 R52, R192.reuse, R18, R52 ;  /* 0x00000012c034723c */ /* 0x040fe20000041834 */
[----:B------:R-:W2:Y:S07]  /*2590*/  LDSM.16.M88.4 R16, [R238+0xe100] ;  /* 0x00e10000ee10783b */ /* 0x000eae0000000200 */
[C---:B-1----:R-:W-:Y:S08]  /*25a0*/  HMMA.16816.F32.BF16 R48, R192.reuse, R12, R48 ;  /* 0x0000000cc030723c */ /* 0x042ff00000041830 */
[C---:B------:R-:W-:Y:S01]  /*25b0*/  HMMA.16816.F32.BF16 R44, R192.reuse, R14, R44 ;  /* 0x0000000ec02c723c */ /* 0x040fe2000004182c */
[----:B------:R-:W1:Y:S07]  /*25c0*/  LDSM.16.M88.4 R12, [R238+0xe900] ;  /* 0x00e90000ee0c783b */ /* 0x000e6e0000000200 */
[----:B------:R-:W-:Y:S01]  /*25d0*/  HMMA.16816.F32.BF16 R60, R192, R26, R60 ;  /* 0x0000001ac03c723c */ /* 0x000fe2000004183c */
[----:B------:R-:W4:Y:S07]  /*25e0*/  LDSM.16.M88.4 R24, [R224+0x5000] ;  /* 0x00500000e018783b */ /* 0x000f2e0000000200 */
[C---:B-----5:R-:W-:Y:S08]  /*25f0*/  HMMA.16816.F32.BF16 R56, R196.reuse, R8, R56 ;  /* 0x00000008c438723c */ /* 0x060ff00000041838 */
[----:B------:R-:W-:Y:S01]  /*2600*/  HMMA.16816.F32.BF16 R52, R196, R10, R52 ;  /* 0x0000000ac434723c */ /* 0x000fe20000041834 */
[----:B------:R-:W5:Y:S07]  /*2610*/  LDSM.16.M88.4 R8, [R237+0x6000] ;  /* 0x00600000ed08783b */ /* 0x000f6e0000000200 */
[C---:B--2---:R-:W-:Y:S08]  /*2620*/  HMMA.16816.F32.BF16 R40, R188.reuse, R16, R40 ;  /* 0x00000010bc28723c */ /* 0x044ff00000041828 */
[----:B------:R-:W-:Y:S01]  /*2630*/  HMMA.16816.F32.BF16 R32, R188, R18, R32 ;  /* 0x00000012bc20723c */ /* 0x000fe20000041820 */
[----:B------:R-:W2:Y:S07]  /*2640*/  LDSM.16.M88.4 R16, [R237+0x6800] ;  /* 0x00680000ed10783b */ /* 0x000eae0000000200 */
[----:B------:R-:W-:Y:S01]  /*2650*/  HMMA.16816.F32.BF16 R60, R196, R86, R60 ;  /* 0x00000056c43c723c */ /* 0x000fe2000004183c */
[----:B------:R-:W2:Y:S07]  /*2660*/  MUFU.TANH R86, R22 ;  /* 0x0000001600567308 */ /* 0x000eae0000002400 */
[----:B------:R-:W-:Y:S01]  /*2670*/  HMMA.16816.F32.BF16 R64, R212, R68, R64 ;  /* 0x00000044d440723c */ /* 0x000fe20000041840 */
[----:B------:R-:W2:Y:S07]  /*2680*/  MUFU.TANH R68, R20 ;  /* 0x0000001400447308 */ /* 0x000eae0000002400 */
[C---:B-1----:R-:W-:Y:S01]  /*2690*/  HMMA.16816.F32.BF16 R28, R188.reuse, R12, R28 ;  /* 0x0000000cbc1c723c */ /* 0x042fe2000004181c */
[----:B------:R-:W1:Y:S07]  /*26a0*/  MUFU.TANH R69, R21 ;  /* 0x0000001500457308 */ /* 0x000e6e0000002400 */
[----:B------:R-:W-:Y:S01]  /*26b0*/  HMMA.16816.F32.BF16 R88, R188, R14, R88 ;  /* 0x0000000ebc58723c */ /* 0x000fe20000041858 */
[----:B------:R1:W1:Y:S01]  /*26c0*/  MUFU.TANH R87, R23 ;  /* 0x0000001700577308 */ /* 0x0002620000002400 */
[----:B------:R-:W-:Y:S06]  /*26d0*/  LDSM.16.M88.4 R12, [R237+0x7000] ;  /* 0x00700000ed0c783b */ /* 0x000fec0000000200 */
[----:B----4-:R-:W-:Y:S01]  /*26e0*/  HMMA.16816.F32.BF16 R56, R212, R24, R56 ;  /* 0x00000018d438723c */ /* 0x010fe20000041838 */
[----:B------:R-:W-:-:S02]  /*26f0*/  FMUL.FTZ R64, R64, c[0x0][0x320] ;  /* 0x0000c80040407a20 */ /* 0x000fc40000410000 */
[----:B------:R-:W-:Y:S02]  /*2700*/  FMUL.FTZ R65, R65, c[0x0][0x320] ;  /* 0x0000c80041417a20 */ /* 0x000fe40000410000 */
[----:B------:R-:W-:Y:S02]  /*2710*/  FMUL.FTZ R66, R66, c[0x0][0x320] ;  /* 0x0000c80042427a20 */ /* 0x000fe40000410000 */
[----:B------:R-:W-:Y:S01]  /*2720*/  FMUL.FTZ R67, R67, c[0x0][0x320] ;  /* 0x0000c80043437a20 */ /* 0x000fe20000410000 */
[----:B------:R-:W-:Y:S01]  /*2730*/  HMMA.16816.F32.BF16 R52, R212, R26, R52 ;  /* 0x0000001ad434723c */ /* 0x000fe20000041834 */
[----:B-1----:R-:W1:Y:S01]  /*2740*/  LDSM.16.M88.4 R20, [R235+0xd900] ;  /* 0x00d90000eb14783b */ /* 0x002e620000000200 */
[----:B------:R-:W4:Y:S03]  /*2750*/  MUFU.TANH R92, R66 ;  /* 0x00000042005c7308 */ /* 0x000f260000002400 */
[----:B------:R-:W1:Y:S03]  /*2760*/  LDSM.16.M88.4 R24, [R235+0xe100] ;  /* 0x00e10000eb18783b */ /* 0x000e660000000200 */
[C---:B-----5:R-:W-:Y:S02]  /*2770*/  HMMA.16816.F32.BF16 R40, R192.reuse, R8, R40 ;  /* 0x00000008c028723c */ /* 0x060fe40000041828 */
[----:B------:R-:W1:Y:S06]  /*2780*/  MUFU.TANH R93, R67 ;  /* 0x00000043005d7308 */ /* 0x000e6c0000002400 */
[----:B------:R-:W-:Y:S01]  /*2790*/  HMMA.16816.F32.BF16 R32, R192, R10, R32 ;  /* 0x0000000ac020723c */ /* 0x000fe20000041820 */
[----:B------:R-:W5:Y:S01]  /*27a0*/  LDSM.16.M88.4 R8, [R238+0xf100] ;  /* 0x00f10000ee08783b */ /* 0x000f620000000200 */
[----:B------:R-:W-:-:S02]  /*27b0*/  FMUL.FTZ R56, R56, c[0x0][0x320] ;  /* 0x0000c80038387a20 */ /* 0x000fc40000410000 */
[----:B------:R-:W-:Y:S02]  /*27c0*/  FMUL.FTZ R57, R57, c[0x0][0x320] ;  /* 0x0000c80039397a20 */ /* 0x000fe40000410000 */
[----:B------:R-:W-:Y:S02]  /*27d0*/  FMUL.FTZ R58, R58, c[0x0][0x320] ;  /* 0x0000c8003a3a7a20 */ /* 0x000fe40000410000 */
[----:B------:R-:W-:Y:S01]  /*27e0*/  HMMA.16816.F32.BF16 R80, R184, R98, R80 ;  /* 0x00000062b850723c */ /* 0x000fe20000041850 */
[----:B------:R-:W-:Y:S01]  /*27f0*/  FMUL.FTZ R52, R52, c[0x0][0x320] ;  /* 0x0000c80034347a20 */ /* 0x000fe20000410000 */
[----:B------:R-:W1:Y:S01]  /*2800*/  MUFU.TANH R56, R56 ;  /* 0x0000003800387308 */ /* 0x000e620000002400 */
[----:B------:R-:W-:Y:S02]  /*2810*/  FMUL.FTZ R53, R53, c[0x0][0x320] ;  /* 0x0000c80035357a20 */ /* 0x000fe40000410000 */
[----:B------:R-:W-:Y:S02]  /*2820*/  FMUL.FTZ R54, R54, c[0x0][0x320] ;  /* 0x0000c80036367a20 */ /* 0x000fe40000410000 */
[----:B------:R-:W-:Y:S01]  /*2830*/  FMUL.FTZ R55, R55, c[0x0][0x320] ;  /* 0x0000c80037377a20 */ /* 0x000fe20000410000 */
[C---:B--2---:R-:W-:Y:S01]  /*2840*/  HMMA.16816.F32.BF16 R28, R192.reuse, R16, R28 ;  /* 0x00000010c01c723c */ /* 0x044fe2000004181c */
[----:B------:R-:W-:Y:S01]  /*2850*/  FMUL.FTZ R59, R59, c[0x0][0x320] ;  /* 0x0000c8003b3b7a20 */ /* 0x000fe20000410000 */
[----:B------:R-:W2:Y:S06]  /*2860*/  MUFU.TANH R94, R54 ;  /* 0x00000036005e7308 */ /* 0x000eac0000002400 */
[----:B------:R-:W-:Y:S01]  /*2870*/  HMMA.16816.F32.BF16 R88, R192, R18, R88 ;  /* 0x00000012c058723c */ /* 0x000fe20000041858 */
[----:B------:R-:W2:Y:S01]  /*2880*/  LDSM.16.M88.4 R16, [R238+0xf900] ;  /* 0x00f90000ee10783b */ /* 0x000ea20000000200 */
[----:B------:R-:W2:Y:S06]  /*2890*/  MUFU.TANH R181, R55 ;  /* 0x0000003700b57308 */ /* 0x000eac0000002400 */
[C---:B-1----:R-:W-:Y:S02]  /*28a0*/  HMMA.16816.F32.BF16 R48, R196.reuse, R20, R48 ;  /* 0x00000014c430723c */ /* 0x042fe40000041830 */
[----:B------:R-:W1:Y:S06]  /*28b0*/  MUFU.TANH R57, R57 ;  /* 0x0000003900397308 */ /* 0x000e6c0000002400 */
[----:B------:R-:W-:Y:S01]  /*28c0*/  HMMA.16816.F32.BF16 R44, R196, R22, R44 ;  /* 0x00000016c42c723c */ /* 0x000fe2000004182c */
[----:B------:R-:W1:Y:S01]  /*28d0*/  LDSM.16.M88.4 R20, [R224+0x6000] ;  /* 0x00600000e014783b */ /* 0x000e620000000200 */
[----:B------:R-:W1:Y:S06]  /*28e0*/  MUFU.TANH R58, R58 ;  /* 0x0000003a003a7308 */ /* 0x000e6c0000002400 */
[----:B------:R-:W-:Y:S02]  /*28f0*/  HMMA.16816.F32.BF16 R60, R212, R70, R60 ;  /* 0x00000046d43c723c */ /* 0x000fe4000004183c */
[----:B------:R-:W1:Y:S06]  /*2900*/  MUFU.TANH R70, R64 ;  /* 0x0000004000467308 */ /* 0x000e6c0000002400 */
[----:B------:R-:W-:Y:S02]  /*2910*/  HMMA.16816.F32.BF16 R40, R196, R24, R40 ;  /* 0x00000018c428723c */ /* 0x000fe40000041828 */
[----:B------:R2:W1:Y:S06]  /*2920*/  MUFU.TANH R71, R65 ;  /* 0x0000004100477308 */ /* 0x00046c0000002400 */
[C---:B-----5:R-:W-:Y:S02]  /*2930*/  HMMA.16816.F32.BF16 R104, R188.reuse, R8, R104 ;  /* 0x00000008bc68723c */ /* 0x060fe40000041868 */
[----:B------:R-:W1:Y:S06]  /*2940*/  MUFU.TANH R59, R59 ;  /* 0x0000003b003b7308 */ /* 0x000e6c0000002400 */
[----:B------:R-:W-:Y:S01]  /*2950*/  HMMA.16816.F32.BF16 R80, R188, R10, R80 ;  /* 0x0000000abc50723c */ /* 0x000fe20000041850 */
[----:B------:R-:W-:Y:S01]  /*2960*/  LDSM.16.M88.4 R8, [R237+0x7800] ;  /* 0x00780000ed08783b */ /* 0x000fe20000000200 */
[----:B------:R-:W-:-:S02]  /*2970*/  FMUL.FTZ R60, R60, c[0x0][0x320] ;  /* 0x0000c8003c3c7a20 */ /* 0x000fc40000410000 */
[----:B------:R-:W-:Y:S01]  /*2980*/  FMUL.FTZ R61, R61, c[0x0][0x320] ;  /* 0x0000c8003d3d7a20 */ /* 0x000fe20000410000 */
[----:B--2---:R-:W2:Y:S01]  /*2990*/  LDSM.16.M88.4 R64, [R224+0x5800] ;  /* 0x00580000e040783b */ /* 0x004ea20000000200 */
[----:B------:R-:W-:Y:S02]  /*29a0*/  FMUL.FTZ R62, R62, c[0x0][0x320] ;  /* 0x0000c8003e3e7a20 */ /* 0x000fe40000410000 */
[----:B------:R-:W-:Y:S01]  /*29b0*/  HMMA.16816.F32.BF16 R32, R196, R26, R32 ;  /* 0x0000001ac420723c */ /* 0x000fe20000041820 */
[----:B------:R-:W-:Y:S01]  /*29c0*/  LDSM.16.M88.4 R24, [R224+0x6800] ;  /* 0x00680000e018783b */ /* 0x000fe20000000200 */
[----:B------:R-:W-:Y:S01]  /*29d0*/  FMUL.FTZ R63, R63, c[0x0][0x320] ;  /* 0x0000c8003f3f7a20 */ /* 0x000fe20000410000 */
[----:B------:R-:W1:Y:S05]  /*29e0*/  MUFU.TANH R60, R60 ;  /* 0x0000003c003c7308 */ /* 0x000e6a0000002400 */
[C---:B------:R-:W-:Y:S03]  /*29f0*/  HMMA.16816.F32.BF16 R76, R188.reuse, R16, R76 ;  /* 0x00000010bc4c723c */ /* 0x040fe6000004184c */
[----:B------:R-:W2:Y:S05]  /*2a00*/  MUFU.TANH R61, R61 ;  /* 0x0000003d003d7308 */ /* 0x000eaa0000002400 */
[----:B------:R-:W-:Y:S01]  /*2a10*/  HMMA.16816.F32.BF16 R72, R188, R18, R72 ;  /* 0x00000012bc48723c */ /* 0x000fe20000041848 */
[----:B------:R-:W-:Y:S02]  /*2a20*/  LDSM.16.M88.4 R16, [R224+0x7800] ;  /* 0x00780000e010783b */ /* 0x000fe40000000200 */
[----:B------:R-:W2:Y:S05]  /*2a30*/  MUFU.TANH R62, R62 ;  /* 0x0000003e003e7308 */ /* 0x000eaa0000002400 */
[----:B-1----:R-:W-:Y:S03]  /*2a40*/  HMMA.16816.F32.BF16 R40, R212, R20, R40 ;  /* 0x00000014d428723c */ /* 0x002fe60000041828 */
[----:B------:R-:W1:Y:S05]  /*2a50*/  MUFU.TANH R63, R63 ;  /* 0x0000003f003f7308 */ /* 0x000e6a0000002400 */
[C---:B------:R-:W-:Y:S08]  /*2a60*/  HMMA.16816.F32.BF16 R104, R192.reuse, R12, R104 ;  /* 0x0000000cc068723c */ /* 0x040ff00000041868 */
[----:B------:R-:W-:Y:S01]  /*2a70*/  HMMA.16816.F32.BF16 R80, R192, R14, R80 ;  /* 0x0000000ec050723c */ /* 0x000fe20000041850 */
[----:B------:R-:W5:Y:S07]  /*2a80*/  LDSM.16.M88.4 R12, [R235+0xf900] ;  /* 0x00f90000eb0c783b */ /* 0x000f6e0000000200 */
[----:B--2---:R-:W-:Y:S01]  /*2a90*/  HMMA.16816.F32.BF16 R48, R212, R64, R48 ;  /* 0x00000040d430723c */ /* 0x004fe20000041830 */
[----:B------:R-:W2:Y:S01]  /*2aa0*/  MUFU.TANH R64, R52 ;  /* 0x0000003400407308 */ /* 0x000ea20000002400 */
[----:B------:R-:W-:-:S02]  /*2ab0*/  FMUL.FTZ R40, R40, c[0x0][0x320] ;  /* 0x0000c80028287a20 */ /* 0x000fc40000410000 */
[----:B------:R-:W-:Y:S02]  /*2ac0*/  FMUL.FTZ R41, R41, c[0x0][0x320] ;  /* 0x0000c80029297a20 */ /* 0x000fe40000410000 */
[----:B------:R-:W-:Y:S02]  /*2ad0*/  FMUL.FTZ R42, R42, c[0x0][0x320] ;  /* 0x0000c8002a2a7a20 */ /* 0x000fe40000410000 */
[----:B------:R-:W-:Y:S01]  /*2ae0*/  HMMA.16816.F32.BF16 R32, R212, R22, R32 ;  /* 0x00000016d420723c */ /* 0x000fe20000041820 */
[----:B------:R1:W1:Y:S01]  /*2af0*/  MUFU.TANH R65, R53 ;  /* 0x0000003500417308 */ /* 0x0002620000002400 */
[----:B------:R-:W2:Y:S01]  /*2b00*/  LDSM.16.M88.4 R20, [R235+0xf100] ;  /* 0x00f10000eb14783b */ /* 0x000ea20000000200 */
[----:B------:R-:W-:-:S05]  /*2b10*/  FMUL.FTZ R43, R43, c[0x0][0x320] ;  /* 0x0000c8002b2b7a20 */ /* 0x000fca0000410000 */
[C---:B------:R-:W-:Y:S01]  /*2b20*/  HMMA.16816.F32.BF16 R76, R192.reuse, R8, R76 ;  /* 0x00000008c04c723c */ /* 0x040fe2000004184c */
[----:B------:R-:W2:Y:S07]  /*2b30*/  MUFU.TANH R161, R40 ;  /* 0x0000002800a17308 */ /* 0x000eae0000002400 */
[----:B------:R-:W-:Y:S01]  /*2b40*/  HMMA.16816.F32.BF16 R72, R192, R10, R72 ;  /* 0x0000000ac048723c */ /* 0x000fe20000041848 */
[----:B-1----:R-:W1:Y:S01]  /*2b50*/  LDSM.16.M88.4 R52, [R235+0xe900] ;  /* 0x00e90000eb34783b */ /* 0x002e620000000200 */
[----:B------:R-:W1:Y:S01]  /*2b60*/  MUFU.TANH R162, R41 ;  /* 0x0000002900a27308 */ /* 0x000e620000002400 */
[----:B------:R-:W-:-:S02]  /*2b70*/  FMUL.FTZ R48, R48, c[0x0][0x320] ;  /* 0x0000c80030307a20 */ /* 0x000fc40000410000 */
[----:B------:R-:W-:Y:S02]  /*2b80*/  FMUL.FTZ R49, R49, c[0x0][0x320] ;  /* 0x0000c80031317a20 */ /* 0x000fe40000410000 */
[----:B------:R-:W-:Y:S01]  /*2b90*/  FMUL.FTZ R50, R50, c[0x0][0x320] ;  /* 0x0000c80032327a20 */ /* 0x000fe20000410000 */
[----:B------:R-:W-:Y:S01]  /*2ba0*/  HMMA.16816.F32.BF16 R44, R212, R66, R44 ;  /* 0x00000042d42c723c */ /* 0x000fe2000004182c */
[----:B------:R-:W-:Y:S01]  /*2bb0*/  FMUL.FTZ R51, R51, c[0x0][0x320] ;  /* 0x0000c80033337a20 */ /* 0x000fe20000410000 */
[----:B------:R-:W1:Y:S01]  /*2bc0*/  MUFU.TANH R166, R42 ;  /* 0x0000002a00a67308 */ /* 0x000e620000002400 */
[----:B------:R-:W-:Y:S02]  /*2bd0*/  FMUL.FTZ R32, R32, c[0x0][0x320] ;  /* 0x0000c80020207a20 */ /* 0x000fe40000410000 */
[----:B------:R-:W-:Y:S02]  /*2be0*/  FMUL.FTZ R33, R33, c[0x0][0x320] ;  /* 0x0000c80021217a20 */ /* 0x000fe40000410000 */
[----:B------:R-:W-:Y:S01]  /*2bf0*/  FMUL.FTZ R34, R34, c[0x0][0x320] ;  /* 0x0000c80022227a20 */ /* 0x000fe20000410000 */
[C---:B-----5:R-:W-:Y:S01]  /*2c00*/  HMMA.16816.F32.BF16 R76, R196.reuse, R12, R76 ;  /* 0x0000000cc44c723c */ /* 0x060fe2000004184c */
[----:B------:R-:W-:Y:S01]  /*2c10*/  FMUL.FTZ R35, R35, c[0x0][0x320] ;  /* 0x0000c80023237a20 */ /* 0x000fe20000410000 */
[----:B------:R5:W1:Y:S06]  /*2c20*/  MUFU.TANH R167, R43 ;  /* 0x0000002b00a77308 */ /* 0x000a6c0000002400 */
[C---:B------:R-:W-:Y:S02]  /*2c30*/  HMMA.16816.F32.BF16 R72, R196.reuse, R14, R72 ;  /* 0x0000000ec448723c */ /* 0x040fe40000041848 */
[----:B------:R1:W1:Y:S06]  /*2c40*/  MUFU.TANH R145, R48 ;  /* 0x0000003000917308 */ /* 0x00026c0000002400 */
[----:B--2---:R-:W-:Y:S01]  /*2c50*/  HMMA.16816.F32.BF16 R104, R196, R20, R104 ;  /* 0x00000014c468723c */ /* 0x004fe20000041868 */
[----:B------:R-:W-:Y:S01]  /*2c60*/  FMUL.FTZ R44, R44, c[0x0][0x320] ;  /* 0x0000c8002c2c7a20 */ /* 0x000fe20000410000 */
[----:B-----5:R-:W2:Y:S01]  /*2c70*/  LDSM.16.M88.4 R40, [R224+0x7000] ;  /* 0x00700000e028783b */ /* 0x020ea20000000200 */
[----:B------:R-:W-:Y:S01]  /*2c80*/  FMUL.FTZ R45, R45, c[0x0][0x320] ;  /* 0x0000c8002d2d7a20 */ /* 0x000fe20000410000 */
[----:B------:R2:W2:Y:S01]  /*2c90*/  MUFU.TANH R146, R49 ;  /* 0x0000003100927308 */ /* 0x0004a20000002400 */
[----:B------:R-:W-:Y:S01]  /*2ca0*/  FMUL.FTZ R46, R46, c[0x0][0x320] ;  /* 0x0000c8002e2e7a20 */ /* 0x000fe20000410000 */
[----:B------:R-:W-:-:S04]  /*2cb0*/  DEPBAR.LE SB0, 0x0 ;  /* 0x000080000000791a */ /* 0x000fc80000000000 */
[C---:B-1----:R-:W-:Y:S01]  /*2cc0*/  HMMA.16816.F32.BF16 R28, R196.reuse, R52, R28 ;  /* 0x00000034c41c723c */ /* 0x042fe2000004181c */
[----:B------:R-:W-:Y:S01]  /*2cd0*/  FMUL.FTZ R47, R47, c[0x0][0x320] ;  /* 0x0000c8002f2f7a20 */ /* 0x000fe20000410000 */
[----:B------:R1:W1:Y:S06]  /*2ce0*/  MUFU.TANH R151, R50 ;  /* 0x0000003200977308 */ /* 0x00026c0000002400 */
[C---:B------:R-:W-:Y:S02]  /*2cf0*/  HMMA.16816.F32.BF16 R88, R196.reuse, R54, R88 ;  /* 0x00000036c458723c */ /* 0x040fe40000041858 */
[----:B------:R1:W1:Y:S06]  /*2d00*/  MUFU.TANH R152, R51 ;  /* 0x0000003300987308 */ /* 0x00026c0000002400 */
[----:B------:R-:W-:Y:S02]  /*2d10*/  HMMA.16816.F32.BF16 R80, R196, R22, R80 ;  /* 0x00000016c450723c */ /* 0x000fe40000041850 */
[----:B------:R1:W1:Y:S06]  /*2d20*/  MUFU.TANH R148, R44 ;  /* 0x0000002c00947308 */ /* 0x00026c0000002400 */
[C---:B------:R-:W-:Y:S02]  /*2d30*/  HMMA.16816.F32.BF16 R76, R212.reuse, R16, R76 ;  /* 0x00000010d44c723c */ /* 0x040fe4000004184c */
[----:B------:R1:W1:Y:S06]  /*2d40*/  MUFU.TANH R147, R45 ;  /* 0x0000002d00937308 */ /* 0x00026c0000002400 */
[C---:B------:R-:W-:Y:S02]  /*2d50*/  HMMA.16816.F32.BF16 R72, R212.reuse, R18, R72 ;  /* 0x00000012d448723c */ /* 0x040fe40000041848 */
[----:B------:R1:W1:Y:S06]  /*2d60*/  MUFU.TANH R153, R46 ;  /* 0x0000002e00997308 */ /* 0x00026c0000002400 */
[C---:B------:R-:W-:Y:S02]  /*2d70*/  HMMA.16816.F32.BF16 R28, R212.reuse, R24, R28 ;  /* 0x00000018d41c723c */ /* 0x040fe4000004181c */
[----:B------:R1:W1:Y:S06]  /*2d80*/  MUFU.TANH R154, R47 ;  /* 0x0000002f009a7308 */ /* 0x00026c0000002400 */
[----:B------:R-:W-:Y:S01]  /*2d90*/  HMMA.16816.F32.BF16 R88, R212, R26, R88 ;  /* 0x0000001ad458723c */ /* 0x000fe20000041858 */
[----:B------:R-:W-:Y:S01]  /*2da0*/  FMUL.FTZ R66, R78, c[0x0][0x320] ;  /* 0x0000c8004e427a20 */ /* 0x000fe20000410000 */
[----:B------:R1:W1:Y:S01]  /*2db0*/  MUFU.TANH R164, R32 ;  /* 0x0000002000a47308 */ /* 0x0002620000002400 */
[----:B------:R-:W-:-:S02]  /*2dc0*/  FMUL.FTZ R13, R79, c[0x0][0x320] ;  /* 0x0000c8004f0d7a20 */ /* 0x000fc40000410000 */
[----:B------:R-:W-:Y:S02]  /*2dd0*/  FMUL.FTZ R76, R76, c[0x0][0x320] ;  /* 0x0000c8004c4c7a20 */ /* 0x000fe40000410000 */
[----:B------:R-:W-:Y:S01]  /*2de0*/  FMUL.FTZ R77, R77, c[0x0][0x320] ;  /* 0x0000c8004d4d7a20 */ /* 0x000fe20000410000 */
[C---:B--2---:R-:W-:Y:S01]  /*2df0*/  HMMA.16816.F32.BF16 R104, R212.reuse, R40, R104 ;  /* 0x00000028d468723c */ /* 0x044fe20000041868 */
[----:B------:R-:W-:Y:S01]  /*2e00*/  FMUL.FTZ R67, R73, c[0x0][0x320] ;  /* 0x0000c80049437a20 */ /* 0x000fe20000410000 */
[----:B------:R2:W1:Y:S01]  /*2e10*/  MUFU.TANH R163, R33 ;  /* 0x0000002100a37308 */ /* 0x0004620000002400 */
[----:B------:R-:W-:Y:S02]  /*2e20*/  FMUL.FTZ R15, R74, c[0x0][0x320] ;  /* 0x0000c8004a0f7a20 */ /* 0x000fe40000410000 */
[----:B------:R-:W-:Y:S02]  /*2e30*/  FMUL.FTZ R14, R75, c[0x0][0x320] ;  /* 0x0000c8004b0e7a20 */ /* 0x000fe40000410000 */
[----:B------:R-:W-:Y:S01]  /*2e40*/  FMUL.FTZ R72, R72, c[0x0][0x320] ;  /* 0x0000c80048487a20 */ /* 0x000fe20000410000 */
[----:B------:R-:W-:Y:S01]  /*2e50*/  HMMA.16816.F32.BF16 R80, R212, R42, R80 ;  /* 0x0000002ad450723c */ /* 0x000fe20000041850 */
[----:B------:R-:W-:Y:S01]  /*2e60*/  FMUL.FTZ R28, R28, c[0x0][0x320] ;  /* 0x0000c8001c1c7a20 */ /* 0x000fe20000410000 */
[----:B------:R2:W1:Y:S01]  /*2e70*/  MUFU.TANH R169, R34 ;  /* 0x0000002200a97308 */ /* 0x0004620000002400 */
[----:B------:R-:W-:-:S02]  /*2e80*/  FMUL.FTZ R29, R29, c[0x0][0x320] ;  /* 0x0000c8001d1d7a20 */ /* 0x000fc40000410000 */
[----:B------:R-:W-:Y:S02]  /*2e90*/  FMUL.FTZ R30, R30, c[0x0][0x320] ;  /* 0x0000c8001e1e7a20 */ /* 0x000fe40000410000 */
[----:B------:R-:W-:Y:S02]  /*2ea0*/  FMUL.FTZ R31, R31, c[0x0][0x320] ;  /* 0x0000c8001f1f7a20 */ /* 0x000fe40000410000 */
[----:B------:R-:W-:Y:S01]  /*2eb0*/  FMUL.FTZ R88, R88, c[0x0][0x320] ;  /* 0x0000c80058587a20 */ /* 0x000fe20000410000 */
[----:B------:R2:W1:Y:S01]  /*2ec0*/  MUFU.TANH R170, R35 ;  /* 0x0000002300aa7308 */ /* 0x0004620000002400 */
[----:B------:R-:W-:Y:S02]  /*2ed0*/  FMUL.FTZ R89, R89, c[0x0][0x320] ;  /* 0x0000c80059597a20 */ /* 0x000fe40000410000 */
[----:B------:R-:W-:Y:S02]  /*2ee0*/  FMUL.FTZ R90, R90, c[0x0][0x320] ;  /* 0x0000c8005a5a7a20 */ /* 0x000fe40000410000 */
[----:B------:R-:W-:-:S02]  /*2ef0*/  FMUL.FTZ R91, R91, c[0x0][0x320] ;  /* 0x0000c8005b5b7a20 */ /* 0x000fc40000410000 */
[----:B------:R-:W-:Y:S01]  /*2f00*/  FMUL.FTZ R104, R104, c[0x0][0x320] ;  /* 0x0000c80068687a20 */ /* 0x000fe20000410000 */
[----:B------:R2:W1:Y:S01]  /*2f10*/  MUFU.TANH R180, R28 ;  /* 0x0000001c00b47308 */ /* 0x0004620000002400 */
[----:B------:R-:W-:Y:S02]  /*2f20*/  FMUL.FTZ R105, R105, c[0x0][0x320] ;  /* 0x0000c80069697a20 */ /* 0x000fe40000410000 */
[----:B------:R-:W-:Y:S02]  /*2f30*/  FMUL.FTZ R106, R106, c[0x0][0x320] ;  /* 0x0000c8006a6a7a20 */ /* 0x000fe40000410000 */
[----:B------:R-:W-:Y:S02]  /*2f40*/  FMUL.FTZ R107, R107, c[0x0][0x320] ;  /* 0x0000c8006b6b7a20 */ /* 0x000fe40000410000 */
[----:B------:R-:W-:Y:S01]  /*2f50*/  FMUL.FTZ R80, R80, c[0x0][0x320] ;  /* 0x0000c80050507a20 */ /* 0x000fe20000410000 */
[----:B------:R2:W1:Y:S01]  /*2f60*/  MUFU.TANH R179, R29 ;  /* 0x0000001d00b37308 */ /* 0x0004620000002400 */
[----:B------:R-:W-:-:S02]  /*2f70*/  FMUL.FTZ R81, R81, c[0x0][0x320] ;  /* 0x0000c80051517a20 */ /* 0x000fc40000410000 */
[----:B------:R-:W-:Y:S02]  /*2f80*/  FMUL.FTZ R82, R82, c[0x0][0x320] ;  /* 0x0000c80052527a20 */ /* 0x000fe40000410000 */
[----:B------:R-:W-:-:S03]  /*2f90*/  FMUL.FTZ R83, R83, c[0x0][0x320] ;  /* 0x0000c80053537a20 */ /* 0x000fc60000410000 */
[----:B------:R2:W1:Y:S08]  /*2fa0*/  MUFU.TANH R176, R30 ;  /* 0x0000001e00b07308 */ /* 0x0004700000002400 */
        /* <DEDUP_REMOVED lines=15> */
[----:B------:R-:W1:Y:S08]  /*30a0*/  MUFU.TANH R66, R66 ;  /* 0x0000004200427308 */ /* 0x000e700000002400 */
[----:B------:R-:W1:Y:S08]  /*30b0*/  MUFU.TANH R13, R13 ;  /* 0x0000000d000d7308 */ /* 0x000e700000002400 */
[----:B------:R2:W1:Y:S08]  /*30c0*/  MUFU.TANH R134, R72 ;  /* 0x0000004800867308 */ /* 0x0004700000002400 */
[----:B------:R-:W1:Y:S08]  /*30d0*/  MUFU.TANH R67, R67 ;  /* 0x0000004300437308 */ /* 0x000e700000002400 */
[----:B------:R-:W1:Y:S08]  /*30e0*/  MUFU.TANH R15, R15 ;  /* 0x0000000f000f7308 */ /* 0x000e700000002400 */
[----:B------:R-:W1:Y:S01]  /*30f0*/  MUFU.TANH R14, R14 ;  /* 0x0000000e000e7308 */ /* 0x000e620000002400 */
[----:B------:R-:W-:Y:S06]  /*3100*/  BAR.SYNC.DEFER_BLOCKING 0x0 ;  /* 0x0000000000007b1d */ /* 0x000fec0000010000 */
[----:B------:R-:W-:Y:S05]  /*3110*/  @!P1 BRA `(.L_x_4) ;  /* 0x0000047000009947 */ /* 0x000fea0003800000 */
[----:B--234-:R-:W-:Y:S01]  /*3120*/  ULEA UR6, UR6, UR9, 0x7 ;  /* 0x0000000906067291 */ /* 0x01cfe2000f8e383f */
[----:B------:R-:W-:-:S05]  /*3130*/  IMAD.MOV.U32 R239, RZ, RZ, RZ ;  /* 0x000000ffffef7224 */ /* 0x000fca00078e00ff */
[----:B------:R-:W-:-:S05]  /*3140*/  IMAD.U32 R240, RZ, RZ, UR6 ;  /* 0x00000006fff07e24 */ /* 0x000fca000f8e00ff */
[----:B------:R-:W-:-:S05]  /*3150*/  IADD3 R240, R240, -0x80, R242 ;  /* 0xffffff80f0f07810 */ /* 0x000fca0007ffe0f2 */
[----:B------:R-:W-:-:S04]  /*3160*/  @P0 IMAD.HI.U32 R9, R240, c[0x0][0x2bc], RZ ;  /* 0x0000af00f0090a27 */ /* 0x000fc800078e00ff */
[----:B------:R-:W-:Y:S01]  /*3170*/  IMAD.MOV.U32 R8, RZ, RZ, R240 ;  /* 0x000000ffff087224 */ /* 0x000fe200078e00f0 */
[----:B------:R-:W-:-:S04]  /*3180*/  @P0 SHF.R.U32.HI R8, RZ, c[0x0][0x2c0], R9 ;  /* 0x0000b000ff080a19 */ /* 0x000fc80000011609 */
[----:B------:R-:W-:-:S04]  /*3190*/  @!P6 IADD3 R11, P1, R8, UR16, RZ ;  /* 0x00000010080bec10 */ /* 0x000fc8000ff3e0ff */
[----:B------:R-:W-:Y:S02]  /*31a0*/  @!P6 LEA.HI.X.SX32 R9, R8, UR11, 0x1, P1 ;  /* 0x0000000b0809ec11 */ /* 0x000fe400088f0eff */
[----:B------:R-:W-:-:S04]  /*31b0*/  @!P6 LEA R10, P1, R11, c[0x0][0x2a0], 0x2 ;  /* 0x0000a8000b0aea11 */ /* 0x000fc800078210ff */
[----:B------:R-:W-:-:S05]  /*31c0*/  @!P6 LEA.HI.X R11, R11, c[0x0][0x2a4], R9, 0x2, P1 ;  /* 0x0000a9000b0bea11 */ /* 0x000fca00008f1409 */
[----:B------:R2:W3:Y:S01]  /*31d0*/  @!P6 LDG.E R239, [R10.64] ;  /* 0x0000000c0aefe981 */ /* 0x0004e2000c1e1900 */
[----:B------:R-:W-:Y:S01]  /*31e0*/  IMAD.MOV R8, RZ, RZ, -R8 ;  /* 0x000000ffff087224 */ /* 0x000fe200078e0a08 */
[----:B------:R-:W-:Y:S02]  /*31f0*/  SEL R23, RZ, 0x10, P3 ;  /* 0x00000010ff177807 */ /* 0x000fe40001800000 */
[----:B------:R-:W-:Y:S01]  /*3200*/  SHF.L.U64.HI R12, R37, 0x1, R39 ;  /* 0x00000001250c7819 */ /* 0x000fe20000010227 */
[----:B------:R-:W-:Y:S01]  /*3210*/  IMAD R240, R8, c[0x0][0x2b8], R240 ;  /* 0x0000ae0008f07a24 */ /* 0x000fe200078e02f0 */
[----:B------:R-:W-:Y:S02]  /*3220*/  IADD3 R24, -R23, 0x10, RZ ;  /* 0x0000001017187810 */ /* 0x000fe40007ffe1ff */
[----:B------:R-:W-:Y:S02]  /*3230*/  SHF.L.U64.HI R9, R36, 0x1, R38 ;  /* 0x0000000124097819 */ /* 0x000fe40000010226 */
[----:B------:R-:W-:-:S02]  /*3240*/  SHF.R.S32.HI R8, RZ, 0x1f, R240 ;  /* 0x0000001fff087819 */ /* 0x000fc400000114f0 */
[----:B------:R-:W-:-:S03]  /*3250*/  LOP3.LUT R24, R24, 0xf, RZ, 0xc0, !PT ;  /* 0x0000000f18187812 */ /* 0x000fc600078ec0ff */
[----:B------:R-:W-:-:S04]  /*3260*/  IMAD R8, R8, c[0x0][0x1e0], RZ ;  /* 0x0000780008087a24 */ /* 0x000fc800078e02ff */
[C---:B------:R-:W-:Y:S02]  /*3270*/  IMAD R8, R240.reuse, c[0x0][0x1e4], R8 ;  /* 0x00007900f0087a24 */ /* 0x040fe400078e0208 */
[----:B--2---:R-:W-:-:S04]  /*3280*/  IMAD.WIDE.U32 R10, R240, c[0x0][0x1e0], RZ ;  /* 0x00007800f00a7a25 */ /* 0x004fc800078e00ff */
[----:B------:R-:W-:Y:S01]  /*3290*/  IMAD.IADD R11, R11, 0x1, R8 ;  /* 0x000000010b0b7824 */ /* 0x000fe200078e0208 */
[----:B---3--:R-:W-:-:S03]  /*32a0*/  SHF.R.S32.HI R8, RZ, 0x1f, R239 ;  /* 0x0000001fff087819 */ /* 0x008fc600000114ef */
[----:B------:R-:W-:-:S04]  /*32b0*/  IMAD.WIDE.U32 R10, R239, c[0x0][0x1f0], R10 ;  /* 0x00007c00ef0a7a25 */ /* 0x000fc800078e000a */
[----:B------:R-:W-:Y:S01]  /*32c0*/  IMAD R8, R8, c[0x0][0x1f0], RZ ;  /* 0x00007c0008087a24 */ /* 0x000fe200078e02ff */
[----:B------:R-:W-:Y:S02]  /*32d0*/  IADD3 R18, P1, R10, UR20, RZ ;  /* 0x000000140a127c10 */ /* 0x000fe4000ff3e0ff */
[----:B------:R-:W-:Y:S01]  /*32e0*/  SEL R10, RZ, 0x10, P4 ;  /* 0x00000010ff0a7807 */ /* 0x000fe20002000000 */
[----:B------:R-:W-:-:S03]  /*32f0*/  IMAD R8, R239, c[0x0][0x1f4], R8 ;  /* 0x00007d00ef087a24 */ /* 0x000fc600078e0208 */
[----:B------:R-:W-:Y:S02]  /*3300*/  IADD3 R26, -R10, 0x10, RZ ;  /* 0x000000100a1a7810 */ /* 0x000fe40007ffe1ff */
[----:B------:R-:W-:Y:S01]  /*3310*/  IADD3.X R8, R11, UR18, R8, P1, !PT ;  /* 0x000000120b087c10 */ /* 0x000fe20008ffe408 */
[----:B------:R-:W-:Y:S01]  /*3320*/  IMAD.SHL.U32 R11, R37, 0x2, RZ ;  /* 0x00000002250b7824 */ /* 0x000fe200078e00ff */
[----:B------:R-:W-:Y:S02]  /*3330*/  LEA R17, P1, R18, c[0x0][0x1c8], 0x1 ;  /* 0x0000720012117a11 */ /* 0x000fe400078208ff */
[----:B------:R-:W-:Y:S02]  /*3340*/  LOP3.LUT R26, R26, 0xf, RZ, 0xc0, !PT ;  /* 0x0000000f1a1a7812 */ /* 0x000fe400078ec0ff */
[----:B------:R-:W-:Y:S01]  /*3350*/  LEA.HI.X R18, R18, c[0x0][0x1cc], R8, 0x1, P1 ;  /* 0x0000730012127a11 */ /* 0x000fe200008f0c08 */
[----:B------:R-:W2:Y:S01]  /*3360*/  SHFL.IDX PT, R25, R17, 0x3, 0x181f ;  /* 0x00781f0011197f89 */ /* 0x000ea200000e0000 */
[----:B------:R-:W-:-:S03]  /*3370*/  IMAD.SHL.U32 R8, R36, 0x2, RZ ;  /* 0x0000000224087824 */ /* 0x000fc600078e00ff */
[----:B------:R-:W3:Y:S04]  /*3380*/  SHFL.IDX PT, R16, R18, 0x3, 0x181f ;  /* 0x00781f0012107f89 */ /* 0x000ee800000e0000 */
[----:B------:R-:W4:Y:S04]  /*3390*/  SHFL.IDX PT, R21, R17, RZ, 0x181f ;  /* 0x00181fff11157589 */ /* 0x000f2800000e0000 */
[----:B------:R-:W5:Y:S04]  /*33a0*/  SHFL.IDX PT, R19, R17, 0x1, 0x181f ;  /* 0x00381f0011137f89 */ /* 0x000f6800000e0000 */
[----:B------:R-:W1:Y:S04]  /*33b0*/  SHFL.IDX PT, R22, R18, RZ, 0x181f ;  /* 0x00181fff12167589 */ /* 0x000e6800000e0000 */
[----:B------:R-:W1:Y:S04]  /*33c0*/  SHFL.IDX PT, R17, R17, 0x2, 0x181f ;  /* 0x00581f0011117f89 */ /* 0x000e6800000e0000 */
[----:B------:R-:W1:Y:S01]  /*33d0*/  SHFL.IDX PT, R20, R18, 0x1, 0x181f ;  /* 0x00381f0012147f89 */ /* 0x000e6200000e0000 */
[----:B--2---:R-:W-:-:S03]  /*33e0*/  IADD3 R26, P2, P1, R26, R25, R11 ;  /* 0x000000191a1a7210 */ /* 0x004fc6000795e00b */
[----:B------:R-:W2:Y:S01]  /*33f0*/  SHFL.IDX PT, R18, R18, 0x2, 0x181f ;  /* 0x00581f0012127f89 */ /* 0x000ea200000e0000 */
[-C--:B---3--:R-:W-:Y:S02]  /*3400*/  IADD3.X R27, RZ, R16.reuse, R12, P2, P1 ;  /* 0x00000010ff1b7210 */ /* 0x088fe400017e240c */
[----:B------:R-:W-:Y:S02]  /*3410*/  IADD3 R24, P2, P1, R24, R25, R8 ;  /* 0x0000001918187210 */ /* 0x000fe4000795e008 */
[CC--:B----4-:R-:W-:Y:S02]  /*3420*/  IADD3 R28, P5, R21.reuse, R11.reuse, RZ ;  /* 0x0000000b151c7210 */ /* 0x0d0fe40007fbe0ff */
[--C-:B------:R-:W-:Y:S02]  /*3430*/  IADD3.X R25, RZ, R16, R9.reuse, P2, P1 ;  /* 0x00000010ff197210 */ /* 0x100fe400017e2409 */
[-C--:B-1----:R-:W-:Y:S02]  /*3440*/  IADD3 R32, P2, R21, R8.reuse, RZ ;  /* 0x0000000815207210 */ /* 0x082fe40007f5e0ff */
[CC--:B-----5:R-:W-:Y:S01]  /*3450*/  IADD3 R30, P1, R19.reuse, R11.reuse, RZ ;  /* 0x0000000b131e7210 */ /* 0x0e0fe20007f3e0ff */
[C---:B------:R-:W-:Y:S01]  /*3460*/  IMAD.X R29, R22.reuse, 0x1, R12, P5 ;  /* 0x00000001161d7824 */ /* 0x040fe200028e060c */
[----:B------:R-:W-:Y:S01]  /*3470*/  IADD3 R16, P5, R19, R8, RZ ;  /* 0x0000000813107210 */ /* 0x000fe20007fbe0ff */
[----:B------:R-:W-:Y:S01]  /*3480*/  IMAD.X R33, R22, 0x1, R9, P2 ;  /* 0x0000000116217824 */ /* 0x000fe200010e0609 */
[----:B------:R-:W-:-:S02]  /*3490*/  IADD3 R34, P2, R17, R11, RZ ;  /* 0x0000000b11227210 */ /* 0x000fc40007f5e0ff */
[----:B------:R1:W-:Y:S01]  /*34a0*/  LDGSTS.E.BYPASS.LTC128B.128 [R241+0x8100], [R28.64], !P4 ;  /* 0x081000001cf17fae */ /* 0x0003e2000e101d4c */
[C-C-:B------:R-:W-:Y:S01]  /*34b0*/  IMAD.X R31, R20.reuse, 0x1, R12.reuse, P1 ;  /* 0x00000001141f7824 */ /* 0x140fe200008e060c */
[----:B------:R-:W-:Y:S01]  /*34c0*/  IADD3 R8, P1, R17, R8, RZ ;  /* 0x0000000811087210 */ /* 0x000fe20007f3e0ff */
[--C-:B------:R-:W-:Y:S01]  /*34d0*/  IMAD.X R17, R20, 0x1, R9.reuse, P5 ;  /* 0x0000000114117824 */ /* 0x100fe200028e0609 */
[----:B------:R-:W-:Y:S01]  /*34e0*/  ISETP.NE.U32.AND P5, PT, R10, RZ, PT ;  /* 0x000000ff0a00720c */ /* 0x000fe20003fa5070 */
[C---:B--2---:R-:W-:Y:S01]  /*34f0*/  IMAD.X R35, R18.reuse, 0x1, R12, P2 ;  /* 0x0000000112237824 */ /* 0x044fe200010e060c */
[----:B------:R-:W-:Y:S01]  /*3500*/  ISETP.NE.U32.AND P2, PT, R23, RZ, PT ;  /* 0x000000ff1700720c */ /* 0x000fe20003f45070 */
[----:B------:R-:W-:Y:S01]  /*3510*/  IMAD.X R9, R18, 0x1, R9, P1 ;  /* 0x0000000112097824 */ /* 0x000fe200008e0609 */
[----:B------:R1:W-:Y:S04]  /*3520*/  LDGSTS.E.BYPASS.LTC128B.128 [R241+0xc100], [R32.64], !P3 ;  /* 0x0c10000020f17fae */ /* 0x0003e8000d901d4c */
[----:B------:R1:W-:Y:S04]  /*3530*/  LDGSTS.E.BYPASS.LTC128B.128 [R241+0x9100], [R30.64], !P4 ;  /* 0x091000001ef17fae */ /* 0x0003e8000e101d4c */
[----:B------:R1:W-:Y:S04]  /*3540*/  LDGSTS.E.BYPASS.LTC128B.128 [R241+0xd100], [R16.64], !P3 ;  /* 0x0d10000010f17fae */ /* 0x0003e8000d901d4c */
[----:B------:R1:W-:Y:S04]  /*3550*/  LDGSTS.E.BYPASS.LTC128B.128 [R241+0xa100], [R34.64], !P4 ;  /* 0x0a10000022f17fae */ /* 0x0003e8000e101d4c */
[----:B------:R1:W-:Y:S04]  /*3560*/  LDGSTS.E.BYPASS.LTC128B.128 [R241+0xe100], [R8.64], !P3 ;  /* 0x0e10000008f17fae */ /* 0x0003e8000d901d4c */
[----:B------:R1:W-:Y:S04]  /*3570*/  LDGSTS.E.BYPASS.LTC128B.128.ZFILL [R241+0xb100], [R26.64], P5 ;  /* 0x0b1000001af17fae */ /* 0x0003e8000a941d4c */
[----:B------:R1:W-:Y:S02]  /*3580*/  LDGSTS.E.BYPASS.LTC128B.128.ZFILL [R241+0xf100], [R24.64], P2 ;  /* 0x0f10000018f17fae */ /* 0x0003e40009141d4c */
.L_x_4:
[----:B--234-:R-:W-:Y:S01]  /*3590*/  LOP3.LUT R6, R6, 0xffffffe0, RZ, 0xc0, !PT ;  /* 0xffffffe006067812 */ /* 0x01cfe200078ec0ff */
[----:B-1----:R-:W-:Y:S01]  /*35a0*/  IMAD.MOV.U32 R17, RZ, RZ, -0x2 ;  /* 0xfffffffeff117424 */ /* 0x002fe200078e00ff */
[----:B------:R-:W-:Y:S01]  /*35b0*/  UIADD3 UR6, UR7, -0x2, URZ ;  /* 0xfffffffe07067890 */ /* 0x000fe2000fffe03f */
[----:B------:R-:W-:Y:S01]  /*35c0*/  IMAD.SHL.U32 R236, R4, 0x2, RZ ;  /* 0x0000000204ec7824 */ /* 0x000fe200078e00ff */
[----:B------:R-:W0:Y:S01]  /*35d0*/  LDGDEPBAR ;  /* 0x00000000000079af */ /* 0x000e220000000000 */
[----:B------:R-:W-:Y:S01]  /*35e0*/  IMAD.IADD R6, R5, 0x1, -R6 ;  /* 0x0000000105067824 */ /* 0x000fe200078e0a06 */
[----:B------:R-:W-:Y:S01]  /*35f0*/  UISETP.GE.AND UP0, UPT, UR6, UR8, UPT ;  /* 0x000000080600728c */ /* 0x000fe2000bf06270 */
[--C-:B------:R-:W-:Y:S01]  /*3600*/  IMAD R234, R2, 0x2, R236.reuse ;  /* 0x0000000202ea7824 */ /* 0x100fe200078e02ec */
[----:B------:R-:W-:Y:S01]  /*3610*/  LDSM.16.MT88.4 R124, [R236+0x100] ;  /* 0x00010000ec7c783b */ /* 0x000fe20000004200 */
[C---:B------:R-:W-:Y:S01]  /*3620*/  IMAD R233, R0.reuse, 0x2, R236 ;  /* 0x0000000200e97824 */ /* 0x040fe200078e02ec */
[----:B------:R-:W-:Y:S01]  /*3630*/  SHF.R.S32.HI R5, RZ, 0x1f, R6 ;  /* 0x0000001fff057819 */ /* 0x000fe20000011406 */
[----:B------:R-:W-:Y:S01]  /*3640*/  IMAD R232, R0, 0x2, R234 ;  /* 0x0000000200e87824 */ /* 0x000fe200078e02ea */
[----:B------:R-:W-:Y:S02]  /*3650*/  LDSM.16.MT88.4 R116, [R234+0x100] ;  /* 0x00010000ea74783b */ /* 0x000fe40000004200 */
[----:B------:R-:W-:-:S02]  /*3660*/  LEA.HI R5, R5, R6, RZ, 0x2 ;  /* 0x0000000605057211 */ /* 0x000fc400078f10ff */
[----:B------:R-:W-:Y:S02]  /*3670*/  LDSM.16.MT88.4 R100, [R232+0x100] ;  /* 0x00010000e864783b */ /* 0x000fe40000004200 */
[----:B------:R-:W-:Y:S02]  /*3680*/  LOP3.LUT R5, R5, 0x7ffffffc, RZ, 0xc0, !PT ;  /* 0x7ffffffc05057812 */ /* 0x000fe400078ec0ff */
[----:B------:R-:W-:Y:S03]  /*3690*/  LDSM.16.MT88.4 R108, [R233+0x100] ;  /* 0x00010000e96c783b */ /* 0x000fe60000004200 */
[----:B------:R-:W-:Y:S01]  /*36a0*/  IMAD.IADD R5, R6, 0x1, -R5 ;  /* 0x0000000106057824 */ /* 0x000fe200078e0a05 */
[----:B------:R-:W-:Y:S03]  /*36b0*/  LDSM.16.MT88.4 R76, [R233+0x4100] ;  /* 0x00410000e94c783b */ /* 0x000fe60000004200 */
[----:B------:R-:W-:Y:S01]  /*36c0*/  IMAD R17, R5, R17, UR15 ;  /* 0x0000000f05117e24 */ /* 0x000fe2000f8e0211 */
[----:B------:R-:W-:Y:S04]  /*36d0*/  LDSM.16.MT88.4 R24, [R236+0x900] ;  /* 0x00090000ec18783b */ /* 0x000fe80000004200 */
[C---:B------:R-:W-:Y:S01]  /*36e0*/  ISETP.GT.AND P2, PT, R17.reuse, RZ, PT ;  /* 0x000000ff1100720c */ /* 0x040fe20003f44270 */
[----:B------:R-:W-:Y:S01]  /*36f0*/  LDSM.16.MT88.4 R20, [R234+0x900] ;  /* 0x00090000ea14783b */ /* 0x000fe20000004200 */
[----:B------:R-:W-:-:S02]  /*3700*/  ISETP.GT.AND P1, PT, R17, 0x1, PT ;  /* 0x000000011100780c */ /* 0x000fc40003f24270 */
[----:B------:R-:W-:Y:S01]  /*3710*/  ISETP.GT.AND P5, PT, R17, 0x8, PT ;  /* 0x000000081100780c */ /* 0x000fe20003fa4270 */
[----:B------:R-:W-:Y:S01]  /*3720*/  LDSM.16.MT88.4 R32, [R234+0x4900] ;  /* 0x00490000ea20783b */ /* 0x000fe20000004200 */
[----:B------:R-:W-:Y:S02]  /*3730*/  FSEL R3, R3, -INF , P2 ;  /* 0xff80000003037808 */ /* 0x000fe40001000000 */
[----:B------:R-:W-:Y:S02]  /*3740*/  FSEL R16, R7, -INF , P1 ;  /* 0xff80000007107808 */ /* 0x000fe40000800000 */
[----:B------:R-:W-:Y:S02]  /*3750*/  FSEL R84, R84, -INF , P2 ;  /* 0xff80000054547808 */ /* 0x000fe40001000000 */
[----:B------:R-:W-:Y:S02]  /*3760*/  ISETP.GT.AND P2, PT, R17, 0x9, PT ;  /* 0x000000091100780c */ /* 0x000fe40003f44270 */
[----:B------:R-:W-:-:S02]  /*3770*/  FSEL R68, R68, -INF , P5 ;  /* 0xff80000044447808 */ /* 0x000fc40002800000 */
[----:B------:R-:W-:Y:S02]  /*3780*/  FMNMX.FTZ R18, R3, R16, !PT ;  /* 0x0000001003127209 */ /* 0x000fe40007810000 */
[----:B------:R-:W-:Y:S02]  /*3790*/  FSEL R85, R85, -INF , P1 ;  /* 0xff80000055557808 */ /* 0x000fe40000800000 */
[----:B------:R-:W-:Y:S02]  /*37a0*/  ISETP.GT.AND P1, PT, R17, 0x10, PT ;  /* 0x000000101100780c */ /* 0x000fe40003f24270 */
[----:B------:R-:W-:Y:S02]  /*37b0*/  FSEL R69, R69, -INF , P2 ;  /* 0xff80000045457808 */ /* 0x000fe40001000000 */
[----:B------:R-:W-:Y:S02]  /*37c0*/  FMNMX.FTZ R18, R68, R18, !PT ;  /* 0x0000001244127209 */ /* 0x000fe40007810000 */
[----:B------:R-:W-:-:S02]  /*37d0*/  FSEL R86, R86, -INF , P5 ;  /* 0xff80000056567808 */ /* 0x000fc40002800000 */
[----:B------:R-:W-:Y:S02]  /*37e0*/  ISETP.GT.AND P5, PT, R17, 0x11, PT ;  /* 0x000000111100780c */ /* 0x000fe40003fa4270 */
[----:B------:R-:W-:Y:S02]  /*37f0*/  FSEL R7, R70, -INF , P1 ;  /* 0xff80000046077808 */ /* 0x000fe40000800000 */
[----:B------:R-:W-:Y:S02]  /*3800*/  FMNMX.FTZ R18, R69, R18, !PT ;  /* 0x0000001245127209 */ /* 0x000fe40007810000 */
        /* <DEDUP_REMOVED lines=8> */
[----:B------:R-:W-:-:S02]  /*3890*/  FMNMX.FTZ R19, R84, R85, !PT ;  /* 0x0000005554137209 */ /* 0x000fc40007810000 */
[----:B------:R-:W-:Y:S02]  /*38a0*/  FSEL R10, R93, -INF , P5 ;  /* 0xff8000005d0a7808 */ /* 0x000fe40002800000 */
[----:B------:R-:W-:Y:S02]  /*38b0*/  ISETP.GT.AND P5, PT, R17, 0x20, PT ;  /* 0x000000201100780c */ /* 0x000fe40003fa4270 */
[----:B------:R-:W-:Y:S02]  /*38c0*/  FSEL R12, R61, -INF , P1 ;  /* 0xff8000003d0c7808 */ /* 0x000fe40000800000 */
[----:B------:R-:W-:Y:S02]  /*38d0*/  FMNMX.FTZ R18, R6, R18, !PT ;  /* 0x0000001206127209 */ /* 0x000fe40007810000 */
[----:B------:R-:W-:Y:S02]  /*38e0*/  FMNMX.FTZ R19, R86, R19, !PT ;  /* 0x0000001356137209 */ /* 0x000fe40007810000 */
[----:B------:R-:W-:-:S02]  /*38f0*/  FSEL R9, R62, -INF , P2 ;  /* 0xff8000003e097808 */ /* 0x000fc40001000000 */
[----:B------:R-:W-:Y:S02]  /*3900*/  ISETP.GT.AND P2, PT, R17, 0x21, PT ;  /* 0x000000211100780c */ /* 0x000fe40003f44270 */
[----:B------:R-:W-:Y:S02]  /*3910*/  FSEL R30, R56, -INF , P5 ;  /* 0xff800000381e7808 */ /* 0x000fe40002800000 */
[----:B------:R-:W-:Y:S02]  /*3920*/  FMNMX.FTZ R18, R12, R18, !PT ;  /* 0x000000120c127209 */ /* 0x000fe40007810000 */
[----:B------:R-:W-:Y:S02]  /*3930*/  FMNMX.FTZ R19, R87, R19, !PT ;  /* 0x0000001357137209 */ /* 0x000fe40007810000 */
[----:B------:R-:W-:Y:S02]  /*3940*/  FSEL R8, R63, -INF , P1 ;  /* 0xff8000003f087808 */ /* 0x000fe40000800000 */
[----:B------:R-:W-:-:S02]  /*3950*/  ISETP.GT.AND P1, PT, R17, 0x28, PT ;  /* 0x000000281100780c */ /* 0x000fc40003f24270 */
[----:B------:R-:W-:Y:S02]  /*3960*/  FSEL R28, R57, -INF , P2 ;  /* 0xff800000391c7808 */ /* 0x000fe40001000000 */
[----:B------:R-:W-:Y:S02]  /*3970*/  FMNMX.FTZ R18, R30, R18, !PT ;  /* 0x000000121e127209 */ /* 0x000fe40007810000 */
[----:B------:R-:W-:Y:S02]  /*3980*/  FMNMX.FTZ R19, R11, R19, !PT ;  /* 0x000000130b137209 */ /* 0x000fe40007810000 */
[----:B------:R-:W-:Y:S02]  /*3990*/  FSEL R41, R58, -INF , P5 ;  /* 0xff8000003a297808 */ /* 0x000fe40002800000 */
[----:B------:R-:W-:Y:S02]  /*39a0*/  ISETP.GT.AND P5, PT, R17, 0x29, PT ;  /* 0x000000291100780c */ /* 0x000fe40003fa4270 */
[----:B------:R-:W-:-:S02]  /*39b0*/  FSEL R29, R64, -INF , P1 ;  /* 0xff800000401d7808 */ /* 0x000fc40000800000 */
[----:B------:R-:W-:Y:S02]  /*39c0*/  FMNMX.FTZ R18, R28, R18, !PT ;  /* 0x000000121c127209 */ /* 0x000fe40007810000 */
[----:B------:R-:W-:Y:S02]  /*39d0*/  FMNMX.FTZ R19, R10, R19, !PT ;  /* 0x000000130a137209 */ /* 0x000fe40007810000 */
[----:B------:R-:W-:Y:S02]  /*39e0*/  FSEL R182, R59, -INF , P2 ;  /* 0xff8000003bb67808 */ /* 0x000fe40001000000 */
[----:B------:R-:W-:Y:S02]  /*39f0*/  ISETP.GT.AND P2, PT, R17, 0x30, PT ;  /* 0x000000301100780c */ /* 0x000fe40003f44270 */
[----:B------:R-:W-:Y:S02]  /*3a00*/  FSEL R44, R65, -INF , P5 ;  /* 0xff800000412c7808 */ /* 0x000fe40002800000 */
[----:B------:R-:W-:-:S02]  /*3a10*/  FMNMX.FTZ R18, R29, R18, !PT ;  /* 0x000000121d127209 */ /* 0x000fc40007810000 */
[----:B------:R-:W-:Y:S02]  /*3a20*/  FMNMX.FTZ R19, R9, R19, !PT ;  /* 0x0000001309137209 */ /* 0x000fe40007810000 */
[----:B------:R-:W-:Y:S02]  /*3a30*/  FSEL R40, R94, -INF , P1 ;  /* 0xff8000005e287808 */ /* 0x000fe40000800000 */
[----:B------:R-:W-:Y:S01]  /*3a40*/  ISETP.GT.AND P1, PT, R17, 0x31, PT ;  /* 0x000000311100780c */ /* 0x000fe20003f24270 */
[----:B------:R-:W-:Y:S01]  /*3a50*/  LDSM.16.MT88.4 R92, [R236+0x4100] ;  /* 0x00410000ec5c783b */ /* 0x000fe20000004200 */
        /* <DEDUP_REMOVED lines=9> */
[C---:B------:R-:W-:Y:S02]  /*3af0*/  ISETP.GT.AND P2, PT, R17.reuse, 0x39, PT ;  /* 0x000000391100780c */ /* 0x040fe40003f44270 */
        /* <DEDUP_REMOVED lines=84> */
[----:B------:R-:W-:Y:S02]  /*4040*/  FMNMX.FTZ R17, R134, R18, !PT ;  /* 0x0000001286117209 */ /* 0x000fe40007810000 */
[----:B------:R-:W-:Y:S02]  /*4050*/  FMNMX.FTZ R19, R150, R19, !PT ;  /* 0x0000001396137209 */ /* 0x000fe40007810000 */
[----:B------:R-:W-:Y:S02]  /*4060*/  FMNMX.FTZ R17, R67, R17, !PT ;  /* 0x0000001143117209 */ /* 0x000fe40007810000 */
[----:B------:R-:W-:Y:S02]  /*4070*/  FMNMX.FTZ R19, R149, R19, !PT ;  /* 0x0000001395137209 */ /* 0x000fe40007810000 */
[----:B------:R-:W-:Y:S01]  /*4080*/  FSEL R65, R13, -INF , P5 ;  /* 0xff8000000d417808 */ /* 0x000fe20002800000 */
[----:B------:R-:W1:Y:S01]  /*4090*/  SHFL.BFLY PT, R18, R17, 0x2, 0x1f ;  /* 0x0c401f0011127f89 */ /* 0x000e6200000e0000 */
[----:B------:R-:W-:-:S02]  /*40a0*/  FMNMX.FTZ R13, R66, R19, !PT ;  /* 0x00000013420d7209 */ /* 0x000fc40007810000 */
[----:B------:R-:W-:Y:S02]  /*40b0*/  FSEL R64, R15, -INF , P2 ;  /* 0xff8000000f407808 */ /* 0x000fe40001000000 */
[----:B------:R-:W-:Y:S02]  /*40c0*/  FMNMX.FTZ R13, R65, R13, !PT ;  /* 0x0000000d410d7209 */ /* 0x000fe40007810000 */
[----:B------:R-:W-:Y:S02]  /*40d0*/  FSEL R62, R14, -INF , P1 ;  /* 0xff8000000e3e7808 */ /* 0x000fe40000800000 */
[----:B------:R-:W-:-:S04]  /*40e0*/  FMNMX.FTZ R13, R64, R13, !PT ;  /* 0x0000000d400d7209 */ /* 0x000fc80007810000 */
[----:B------:R-:W-:-:S05]  /*40f0*/  FMNMX.FTZ R14, R62, R13, !PT ;  /* 0x0000000d3e0e7209 */ /* 0x000fca0007810000 */
[----:B------:R-:W2:Y:S01]  /*4100*/  SHFL.BFLY PT, R13, R14, 0x2, 0x1f ;  /* 0x0c401f000e0d7f89 */ /* 0x000ea200000e0000 */
[----:B-1----:R-:W-:-:S05]  /*4110*/  FMNMX.FTZ R18, R17, R18, !PT ;  /* 0x0000001211127209 */ /* 0x002fca0007810000 */
[----:B------:R-:W1:Y:S01]  /*4120*/  SHFL.BFLY PT, R132, R18, 0x1, 0x1f ;  /* 0x0c201f0012847f89 */ /* 0x000e6200000e0000 */
[----:B--2---:R-:W-:-:S05]  /*4130*/  FMNMX.FTZ R14, R14, R13, !PT ;  /* 0x0000000d0e0e7209 */ /* 0x004fca0007810000 */
[----:B------:R-:W2:Y:S01]  /*4140*/  SHFL.BFLY PT, R13, R14, 0x1, 0x1f ;  /* 0x0c201f000e0d7f89 */ /* 0x000ea200000e0000 */
[----:B-1----:R-:W-:-:S04]  /*4150*/  FMNMX.FTZ R132, R18, R132, !PT ;  /* 0x0000008412847209 */ /* 0x002fc80007810000 */
[C---:B------:R-:W-:Y:S01]  /*4160*/  FSETP.NEU.FTZ.AND P1, PT, R132.reuse, -INF , PT ;  /* 0xff8000008400780b */ /* 0x040fe20003f3d000 */
[----:B------:R-:W-:-:S05]  /*4170*/  FMUL.FTZ R133, R132, c[0x0][0x2d0] ;  /* 0x0000b40084857a20 */ /* 0x000fca0000410000 */
[----:B------:R-:W-:-:S05]  /*4180*/  FSEL R133, R133, RZ, P1 ;  /* 0x000000ff85857208 */ /* 0x000fca0000800000 */
[--C-:B------:R-:W-:Y:S02]  /*4190*/  FFMA.FTZ R58, R3, c[0x0][0x2d0], -R133.reuse ;  /* 0x0000b400033a7a23 */ /* 0x100fe40000010885 */
[--C-:B------:R-:W-:Y:S01]  /*41a0*/  FFMA.FTZ R57, R16, c[0x0][0x2d0], -R133.reuse ;  /* 0x0000b40010397a23 */ /* 0x100fe20000010885 */
[----:B--2---:R-:W-:Y:S01]  /*41b0*/  FMNMX.FTZ R3, R13, R14, !PT ;  /* 0x0000000e0d037209 */ /* 0x004fe20007810000 */
[--C-:B------:R-:W-:Y:S01]  /*41c0*/  FFMA.FTZ R56, R68, c[0x0][0x2d0], -R133.reuse ;  /* 0x0000b40044387a23 */ /* 0x100fe20000010885 */
[----:B------:R-:W-:Y:S01]  /*41d0*/  LDSM.16.MT88.4 R16, [R233+0x900] ;  /* 0x00090000e910783b */ /* 0x000fe20000004200 */
[--C-:B------:R-:W-:Y:S01]  /*41e0*/  FFMA.FTZ R52, R69, c[0x0][0x2d0], -R133.reuse ;  /* 0x0000b40045347a23 */ /* 0x100fe20000010885 */
[C---:B------:R-:W-:Y:S01]  /*41f0*/  FSETP.NEU.FTZ.AND P1, PT, R3.reuse, -INF , PT ;  /* 0xff8000000300780b */ /* 0x040fe20003f3d000 */
[----:B------:R-:W-:Y:S01]  /*4200*/  FMUL.FTZ R63, R3, c[0x0][0x2d0] ;  /* 0x0000b400033f7a20 */ /* 0x000fe20000410000 */
[----:B------:R-:W-:Y:S01]  /*4210*/  MUFU.EX2 R58, R58 ;  /* 0x0000003a003a7308 */ /* 0x000fe20000000800 */
[----:B------:R-:W-:-:S02]  /*4220*/  FFMA.FTZ R55, R7, c[0x0][0x2d0], -R133 ;  /* 0x0000b40007377a23 */ /* 0x000fc40000010885 */
[--C-:B------:R-:W-:Y:S01]  /*4230*/  FFMA.FTZ R51, R5, c[0x0][0x2d0], -R133.reuse ;  /* 0x0000b40005337a23 */ /* 0x100fe20000010885 */
[----:B------:R-:W-:Y:S01]  /*4240*/  FSEL R63, R63, RZ, P1 ;  /* 0x000000ff3f3f7208 */ /* 0x000fe20000800000 */
[----:B------:R-:W-:Y:S01]  /*4250*/  FFMA.FTZ R50, R6, c[0x0][0x2d0], -R133 ;  /* 0x0000b40006327a23 */ /* 0x000fe20000010885 */
[----:B------:R-:W-:Y:S01]  /*4260*/  PLOP3.LUT P1, PT, PT, PT, UP0, 0x80, 0x0 ;  /* 0x000000000000781c */ /* 0x000fe20003f2f008 */
[----:B------:R-:W-:Y:S01]  /*4270*/  LDSM.16.MT88.4 R4, [R232+0x4100] ;  /* 0x00410000e804783b */ /* 0x000fe20000004200 */
[----:B------:R-:W1:Y:S01]  /*4280*/  MUFU.EX2 R57, R57 ;  /* 0x0000003900397308 */ /* 0x000e620000000800 */
[--C-:B------:R-:W-:Y:S02]  /*4290*/  FFMA.FTZ R61, R84, c[0x0][0x2d0], -R63.reuse ;  /* 0x0000b400543d7a23 */ /* 0x100fe4000001083f */
[--C-:B------:R-:W-:Y:S02]  /*42a0*/  FFMA.FTZ R60, R85, c[0x0][0x2d0], -R63.reuse ;  /* 0x0000b400553c7a23 */ /* 0x100fe4000001083f */
[----:B------:R-:W-:-:S02]  /*42b0*/  FFMA.FTZ R59, R86, c[0x0][0x2d0], -R63 ;  /* 0x0000b400563b7a23 */ /* 0x000fc4000001083f */
[----:B------:R-:W-:Y:S01]  /*42c0*/  FFMA.FTZ R53, R87, c[0x0][0x2d0], -R63 ;  /* 0x0000b40057357a23 */ /* 0x000fe2000001083f */
[----:B------:R-:W-:Y:S01]  /*42d0*/  MUFU.EX2 R56, R56 ;  /* 0x0000003800387308 */ /* 0x000fe20000000800 */
[----:B------:R-:W2:Y:S01]  /*42e0*/  LDSM.16.MT88.4 R84, [R234+0x4100] ;  /* 0x00410000ea54783b */ /* 0x000ea20000004200 */
[----:B------:R-:W-:Y:S02]  /*42f0*/  FFMA.FTZ R47, R12, c[0x0][0x2d0], -R133 ;  /* 0x0000b4000c2f7a23 */ /* 0x000fe40000010885 */
[--C-:B------:R-:W-:Y:S01]  /*4300*/  FFMA.FTZ R54, R11, c[0x0][0x2d0], -R63.reuse ;  /* 0x0000b4000b367a23 */ /* 0x100fe2000001083f */
[----:B------:R-:W3:Y:S01]  /*4310*/  LDSM.16.MT88.4 R12, [R232+0x900] ;  /* 0x00090000e80c783b */ /* 0x000ee20000004200 */
[--C-:B------:R-:W-:Y:S02]  /*4320*/  FFMA.FTZ R49, R10, c[0x0][0x2d0], -R63.reuse ;  /* 0x0000b4000a317a23 */ /* 0x100fe4000001083f */
[----:B------:R-:W4:Y:S01]  /*4330*/  MUFU.EX2 R52, R52 ;  /* 0x0000003400347308 */ /* 0x000f220000000800 */
[--C-:B------:R-:W-:Y:S01]  /*4340*/  FFMA.FTZ R48, R9, c[0x0][0x2d0], -R63.reuse ;  /* 0x0000b40009307a23 */ /* 0x100fe2000001083f */
[----:B-1----:R-:W-:Y:S01]  /*4350*/  F2FP.BF16.PACK_AB R68, R57, R58 ;  /* 0x0000003a3944723e */ /* 0x002fe200000010ff */
[----:B------:R-:W-:-:S02]  /*4360*/  FFMA.FTZ R45, R8, c[0x0][0x2d0], -R63 ;  /* 0x0000b400082d7a23 */ /* 0x000fc4000001083f */
[----:B------:R-:W1:Y:S01]  /*4370*/  LDSM.16.MT88.4 R8, [R236+0x4900] ;  /* 0x00490000ec08783b */ /* 0x000e620000004200 */
[--C-:B------:R-:W-:Y:S02]  /*4380*/  FFMA.FTZ R46, R30, c[0x0][0x2d0], -R133.reuse ;  /* 0x0000b4001e2e7a23 */ /* 0x100fe40000010885 */
[----:B------:R-:W-:Y:S01]  /*4390*/  MUFU.EX2 R61, R61 ;  /* 0x0000003d003d7308 */ /* 0x000fe20000000800 */
[--C-:B------:R-:W-:Y:S02]  /*43a0*/  FFMA.FTZ R43, R28, c[0x0][0x2d0], -R133.reuse ;  /* 0x0000b4001c2b7a23 */ /* 0x100fe40000010885 */
[--C-:B------:R-:W-:Y:S02]  /*43b0*/  FFMA.FTZ R42, R29, c[0x0][0x2d0], -R133.reuse ;  /* 0x0000b4001d2a7a23 */ /* 0x100fe40000010885 */
[----:B------:R-:W5:Y:S01]  /*43c0*/  LDSM.16.MT88.4 R28, [R233+0x4900] ;  /* 0x00490000e91c783b */ /* 0x000f620000004200 */
[----:B------:R-:W-:Y:S02]  /*43d0*/  FFMA.FTZ R2, R44, c[0x0][0x2d0], -R133 ;  /* 0x0000b4002c027a23 */ /* 0x000fe40000010885 */
[----:B------:R-:W2:Y:S01]  /*43e0*/  MUFU.EX2 R60, R60 ;  /* 0x0000003c003c7308 */ /* 0x000ea20000000800 */
[----:B----4-:R-:W-:Y:S01]  /*43f0*/  F2FP.BF16.PACK_AB R70, R52, R56 ;  /* 0x000000383446723e */ /* 0x010fe200000010ff */
[----:B------:R-:W-:-:S02]  /*4400*/  FFMA.FTZ R44, R41, c[0x0][0x2d0], -R63 ;  /* 0x0000b400292c7a23 */ /* 0x000fc4000001083f */
[--C-:B------:R-:W-:Y:S02]  /*4410*/  FFMA.FTZ R41, R182, c[0x0][0x2d0], -R63.reuse ;  /* 0x0000b400b6297a23 */ /* 0x100fe4000001083f */
[--C-:B------:R-:W-:Y:S02]  /*4420*/  FFMA.FTZ R40, R40, c[0x0][0x2d0], -R63.reuse ;  /* 0x0000b40028287a23 */ /* 0x100fe4000001083f */
[----:B------:R-:W-:Y:S01]  /*4430*/  MUFU.EX2 R59, R59 ;  /* 0x0000003b003b7308 */ /* 0x000fe20000000800 */
[----:B------:R-:W-:Y:S02]  /*4440*/  FFMA.FTZ R0, R181, c[0x0][0x2d0], -R63 ;  /* 0x0000b400b5007a23 */ /* 0x000fe4000001083f */
[--C-:B------:R-:W-:Y:S02]  /*4450*/  FFMA.FTZ R145, R145, c[0x0][0x2d0], -R133.reuse ;  /* 0x0000b40091917a23 */ /* 0x100fe40000010885 */
[--C-:B------:R-:W-:Y:S02]  /*4460*/  FFMA.FTZ R146, R146, c[0x0][0x2d0], -R133.reuse ;  /* 0x0000b40092927a23 */ /* 0x100fe40000010885 */
[--C-:B------:R-:W-:Y:S01]  /*4470*/  FFMA.FTZ R148, R148, c[0x0][0x2d0], -R133.reuse ;  /* 0x0000b40094947a23 */ /* 0x100fe20000010885 */
[----:B------:R-:W4:Y:S01]  /*4480*/  MUFU.EX2 R53, R53 ;  /* 0x0000003500357308 */ /* 0x000f220000000800 */
[----:B--2---:R-:W-:Y:S01]  /*4490*/  F2FP.BF16.PACK_AB R69, R60, R61 ;  /* 0x0000003d3c45723e */ /* 0x004fe200000010ff */
[----:B------:R-:W-:-:S02]  /*44a0*/  FFMA.FTZ R147, R147, c[0x0][0x2d0], -R133 ;  /* 0x0000b40093937a23 */ /* 0x000fc40000010885 */
[--C-:B------:R-:W-:Y:S02]  /*44b0*/  FFMA.FTZ R151, R151, c[0x0][0x2d0], -R63.reuse ;  /* 0x0000b40097977a23 */ /* 0x100fe4000001083f */
[--C-:B------:R-:W-:Y:S02]  /*44c0*/  FFMA.FTZ R152, R152, c[0x0][0x2d0], -R63.reuse ;  /* 0x0000b40098987a23 */ /* 0x100fe4000001083f */
[----:B------:R-:W-:Y:S01]  /*44d0*/  MUFU.EX2 R55, R55 ;  /* 0x0000003700377308 */ /* 0x000fe20000000800 */
[--C-:B------:R-:W-:Y:S02]  /*44e0*/  FFMA.FTZ R153, R153, c[0x0][0x2d0], -R63.reuse ;  /* 0x0000b40099997a23 */ /* 0x100fe4000001083f */
[----:B------:R-:W-:Y:S02]  /*44f0*/  FFMA.FTZ R154, R154, c[0x0][0x2d0], -R63 ;  /* 0x0000b4009a9a7a23 */ /* 0x000fe4000001083f */
[--C-:B------:R-:W-:Y:S02]  /*4500*/  FFMA.FTZ R161, R161, c[0x0][0x2d0], -R133.reuse ;  /* 0x0000b400a1a17a23 */ /* 0x100fe40000010885 */
[--C-:B------:R-:W-:Y:S01]  /*4510*/  FFMA.FTZ R162, R162, c[0x0][0x2d0], -R133.reuse ;  /* 0x0000b400a2a27a23 */ /* 0x100fe20000010885 */
[----:B----4-:R-:W-:Y:S01]  /*4520*/  F2FP.BF16.PACK_AB R71, R53, R59 ;  /* 0x0000003b3547723e */ /* 0x010fe200000010ff */
[----:B------:R-:W2:Y:S01]  /*4530*/  MUFU.EX2 R51, R51 ;  /* 0x0000003300337308 */ /* 0x000ea20000000800 */
[----:B------:R-:W-:-:S02]  /*4540*/  FFMA.FTZ R164, R164, c[0x0][0x2d0], -R133 ;  /* 0x0000b400a4a47a23 */ /* 0x000fc40000010885 */
[----:B------:R-:W-:Y:S02]  /*4550*/  FFMA.FTZ R163, R163, c[0x0][0x2d0], -R133 ;  /* 0x0000b400a3a37a23 */ /* 0x000fe40000010885 */
[--C-:B------:R-:W-:Y:S01]  /*4560*/  FFMA.FTZ R166, R166, c[0x0][0x2d0], -R63.reuse ;  /* 0x0000b400a6a67a23 */ /* 0x100fe2000001083f */
[C---:B------:R-:W-:Y:S01]  /*4570*/  HMMA.16816.F32.BF16 R104, R68.reuse, R100, RZ ;  /* 0x000000644468723c */ /* 0x040fe200000418ff */
[--C-:B------:R-:W-:Y:S01]  /*4580*/  FFMA.FTZ R167, R167, c[0x0][0x2d0], -R63.reuse ;  /* 0x0000b400a7a77a23 */ /* 0x100fe2000001083f */
[----:B------:R-:W-:Y:S01]  /*4590*/  MUFU.EX2 R50, R50 ;  /* 0x0000003200327308 */ /* 0x000fe20000000800 */
[--C-:B------:R-:W-:Y:S02]  /*45a0*/  FFMA.FTZ R169, R169, c[0x0][0x2d0], -R63.reuse ;  /* 0x0000b400a9a97a23 */ /* 0x100fe4000001083f */
[----:B------:R-:W-:Y:S02]  /*45b0*/  FFMA.FTZ R170, R170, c[0x0][0x2d0], -R63 ;  /* 0x0000b400aaaa7a23 */ /* 0x000fe4000001083f */
[--C-:B------:R-:W-:Y:S01]  /*45c0*/  FFMA.FTZ R180, R180, c[0x0][0x2d0], -R133.reuse ;  /* 0x0000b400b4b47a23 */ /* 0x100fe20000010885 */
[----:B------:R-:W-:Y:S01]  /*45d0*/  HMMA.16816.F32.BF16 R100, R68, R102, RZ ;  /* 0x000000664464723c */ /* 0x000fe200000418ff */
[--C-:B------:R-:W-:Y:S01]  /*45e0*/  FFMA.FTZ R179, R179, c[0x0][0x2d0], -R133.reuse ;  /* 0x0000b400b3b37a23 */ /* 0x100fe20000010885 */
[----:B------:R-:W-:Y:S01]  /*45f0*/  MUFU.EX2 R47, R47 ;  /* 0x0000002f002f7308 */ /* 0x000fe20000000800 */
        /* <DEDUP_REMOVED lines=11> */
[----:B------:R-:W4:Y:S01]  /*46b0*/  MUFU.EX2 R49, R49 ;  /* 0x0000003100317308 */ /* 0x000f220000000800 */
        /* <DEDUP_REMOVED lines=8> */
[----:B------:R-:W-:Y:S01]  /*4740*/  FADD.FTZ R57, R58, R57 ;  /* 0x000000393a397221 */ /* 0x000fe20000010000 */
[----:B------:R-:W-:Y:S01]  /*4750*/  HMMA.16816.F32.BF16 R120, R68, R116, RZ ;  /* 0x000000744478723c */ /* 0x000fe200000418ff */
[----:B------:R-:W-:Y:S01]  /*4760*/  FADD.FTZ R60, R61, R60 ;  /* 0x0000003c3d3c7221 */ /* 0x000fe20000010000 */
[----:B------:R-:W1:Y:S01]  /*4770*/  MUFU.EX2 R45, R45 ;  /* 0x0000002d002d7308 */ /* 0x000e620000000800 */
[----:B------:R-:W-:-:S02]  /*4780*/  FADD.FTZ R56, R56, R57 ;  /* 0x0000003938387221 */ /* 0x000fc40000010000 */
[----:B------:R-:W-:Y:S02]  /*4790*/  FADD.FTZ R59, R59, R60 ;  /* 0x0000003c3b3b7221 */ /* 0x000fe40000010000 */
[----:B------:R-:W-:Y:S01]  /*47a0*/  FFMA.FTZ R249, R67, c[0x0][0x2d0], -R133 ;  /* 0x0000b40043f97a23 */ /* 0x000fe20000010885 */
[----:B------:R-:W-:Y:S01]  /*47b0*/  HMMA.16816.F32.BF16 R112, R68, R108, RZ ;  /* 0x0000006c4470723c */ /* 0x000fe200000418ff */
[----:B------:R-:W-:Y:S01]  /*47c0*/  FFMA.FTZ R248, R62, c[0x0][0x2d0], -R63 ;  /* 0x0000b4003ef87a23 */ /* 0x000fe2000001083f */
[----:B------:R-:W-:Y:S01]  /*47d0*/  MUFU.EX2 R46, R46 ;  /* 0x0000002e002e7308 */ /* 0x000fe20000000800 */
[----:B------:R-:W-:Y:S02]  /*47e0*/  FADD.FTZ R56, R52, R56 ;  /* 0x0000003834387221 */ /* 0x000fe40000010000 */
[----:B------:R-:W-:-:S03]  /*47f0*/  FADD.FTZ R59, R53, R59 ;  /* 0x0000003b353b7221 */ /* 0x000fc60000010000 */
[C---:B------:R-:W-:Y:S02]  /*4800*/  HMMA.16816.F32.BF16 R88, R68.reuse, R84, RZ ;  /* 0x000000544458723c */ /* 0x040fe400000418ff */
[----:B------:R-:W1:Y:S06]  /*4810*/  MUFU.EX2 R43, R43 ;  /* 0x0000002b002b7308 */ /* 0x000e6c0000000800 */
[C---:B------:R-:W-:Y:S02]  /*4820*/  HMMA.16816.F32.BF16 R80, R68.reuse, R76, RZ ;  /* 0x0000004c4450723c */ /* 0x040fe400000418ff */
[----:B------:R-:W-:Y:S06]  /*4830*/  MUFU.EX2 R42, R42 ;  /* 0x0000002a002a7308 */ /* 0x000fec0000000800 */
        /* <DEDUP_REMOVED lines=11> */
[----:B------:R-:W-:Y:S05]  /*48f0*/  MUFU.EX2 R145, R145 ;  /* 0x0000009100917308 */ /* 0x000fea0000000800 */
[----:B--2---:R-:W-:Y:S01]  /*4900*/  F2FP.BF16.PACK_AB R4, R51, R55 ;  /* 0x000000373304723e */ /* 0x004fe200000010ff */
[----:B------:R-:W-:Y:S01]  /*4910*/  HMMA.16816.F32.BF16 R68, R68, R6, RZ ;  /* 0x000000064444723c */ /* 0x000fe200000418ff */
[----:B----4-:R-:W-:Y:S01]  /*4920*/  F2FP.BF16.PACK_AB R5, R49, R54 ;  /* 0x000000363105723e */ /* 0x010fe200000010ff */
[----:B------:R-:W2:Y:S01]  /*4930*/  MUFU.EX2 R146, R146 ;  /* 0x0000009200927308 */ /* 0x000ea20000000800 */
[----:B------:R-:W-:-:S02]  /*4940*/  FADD.FTZ R55, R55, R56 ;  /* 0x0000003837377221 */ /* 0x000fc40000010000 */
[----:B------:R-:W-:Y:S02]  /*4950*/  FADD.FTZ R54, R54, R59 ;  /* 0x0000003b36367221 */ /* 0x000fe40000010000 */
[----:B------:R-:W-:Y:S01]  /*4960*/  F2FP.BF16.PACK_AB R6, R47, R50 ;  /* 0x000000322f06723e */ /* 0x000fe200000010ff */
[----:B------:R-:W-:Y:S01]  /*4970*/  FADD.FTZ R55, R51, R55 ;  /* 0x0000003733377221 */ /* 0x000fe20000010000 */
[----:B-1----:R-:W-:Y:S01]  /*4980*/  F2FP.BF16.PACK_AB R7, R45, R48 ;  /* 0x000000302d07723e */ /* 0x002fe200000010ff */
[----:B------:R-:W-:Y:S01]  /*4990*/  MUFU.EX2 R148, R148 ;  /* 0x0000009400947308 */ /* 0x000fe20000000800 */
[----:B------:R-:W-:Y:S02]  /*49a0*/  FADD.FTZ R54, R49, R54 ;  /* 0x0000003631367221 */ /* 0x000fe40000010000 */
[----:B------:R-:W-:Y:S02]  /*49b0*/  FADD.FTZ R50, R50, R55 ;  /* 0x0000003732327221 */ /* 0x000fe40000010000 */
[----:B------:R-:W-:Y:S01]  /*49c0*/  FADD.FTZ R48, R48, R54 ;  /* 0x0000003630307221 */ /* 0x000fe20000010000 */
[----:B---3--:R-:W-:Y:S01]  /*49d0*/  HMMA.16816.F32.BF16 R104, R4, R12, R104 ;  /* 0x0000000c0468723c */ /* 0x008fe20000041868 */
[----:B------:R-:W-:Y:S01]  /*49e0*/  FADD.FTZ R50, R47, R50 ;  /* 0x000000322f327221 */ /* 0x000fe20000010000 */
[----:B------:R-:W1:Y:S01]  /*49f0*/  MUFU.EX2 R147, R147 ;  /* 0x0000009300937308 */ /* 0x000e620000000800 */
[----:B------:R-:W-:-:S05]  /*4a00*/  FADD.FTZ R48, R45, R48 ;  /* 0x000000302d307221 */ /* 0x000fca0000010000 */
[C---:B------:R-:W-:Y:S01]  /*4a10*/  HMMA.16816.F32.BF16 R100, R4.reuse, R14, R100 ;  /* 0x0000000e0464723c */ /* 0x040fe20000041864 */
[----:B------:R-:W3:Y:S01]  /*4a20*/  LDSM.16.MT88.4 R12, [R232+0x4900] ;  /* 0x00490000e80c783b */ /* 0x000ee20000004200 */
[----:B------:R-:W-:Y:S06]  /*4a30*/  MUFU.EX2 R151, R151 ;  /* 0x0000009700977308 */ /* 0x000fec0000000800 */
[C---:B------:R-:W-:Y:S02]  /*4a40*/  HMMA.16816.F32.BF16 R96, R4.reuse, R8, R96 ;  /* 0x000000080460723c */ /* 0x040fe40000041860 */
[----:B------:R-:W4:Y:S06]  /*4a50*/  MUFU.EX2 R152, R152 ;  /* 0x0000009800987308 */ /* 0x000f2c0000000800 */
[C---:B------:R-:W-:Y:S01]  /*4a60*/  HMMA.16816.F32.BF16 R92, R4.reuse, R10, R92 ;  /* 0x0000000a045c723c */ /* 0x040fe2000004185c */
[----:B------:R-:W1:Y:S01]  /*4a70*/  LDSM.16.MT88.4 R8, [R232+0x1100] ;  /* 0x00110000e808783b */ /* 0x000e620000004200 */
[----:B------:R-:W-:Y:S06]  /*4a80*/  MUFU.EX2 R153, R153 ;  /* 0x0000009900997308 */ /* 0x000fec0000000800 */
[C---:B------:R-:W-:Y:S02]  /*4a90*/  HMMA.16816.F32.BF16 R128, R4.reuse, R24, R128 ;  /* 0x000000180480723c */ /* 0x040fe40000041880 */
[----:B------:R-:W1:Y:S06]  /*4aa0*/  MUFU.EX2 R154, R154 ;  /* 0x0000009a009a7308 */ /* 0x000e6c0000000800 */
[C---:B------:R-:W-:Y:S01]  /*4ab0*/  HMMA.16816.F32.BF16 R124, R4.reuse, R26, R124 ;  /* 0x0000001a047c723c */ /* 0x040fe2000004187c */
[----:B------:R-:W-:Y:S01]  /*4ac0*/  LDSM.16.MT88.4 R24, [R236+0x1100] ;  /* 0x00110000ec18783b */ /* 0x000fe20000004200 */
        /* <DEDUP_REMOVED lines=16> */
[C---:B-----5:R-:W-:Y:S02]  /*4bd0*/  HMMA.16816.F32.BF16 R80, R4.reuse, R28, R80 ;  /* 0x0000001c0450723c */ /* 0x060fe40000041850 */
[----:B------:R-:W5:Y:S06]  /*4be0*/  MUFU.EX2 R170, R170 ;  /* 0x000000aa00aa7308 */ /* 0x000f6c0000000800 */
[C---:B------:R-:W-:Y:S01]  /*4bf0*/  HMMA.16816.F32.BF16 R76, R4.reuse, R30, R76 ;  /* 0x0000001e044c723c */ /* 0x040fe2000004184c */
[----:B------:R-:W-:Y:S01]  /*4c00*/  LDSM.16.MT88.4 R28, [R233+0x5100] ;  /* 0x00510000e91c783b */ /* 0x000fe20000004200 */
[----:B------:R-:W-:Y:S06]  /*4c10*/  MUFU.EX2 R180, R180 ;  /* 0x000000b400b47308 */ /* 0x000fec0000000800 */
[C---:B---3--:R-:W-:Y:S02]  /*4c20*/  HMMA.16816.F32.BF16 R72, R4.reuse, R12, R72 ;  /* 0x0000000c0448723c */ /* 0x048fe40000041848 */
[----:B------:R-:W3:Y:S06]  /*4c30*/  MUFU.EX2 R179, R179 ;  /* 0x000000b300b37308 */ /* 0x000eec0000000800 */
[----:B------:R-:W-:Y:S01]  /*4c40*/  HMMA.16816.F32.BF16 R68, R4, R14, R68 ;  /* 0x0000000e0444723c */ /* 0x000fe20000041844 */
[----:B------:R-:W2:Y:S01]  /*4c50*/  LDSM.16.MT88.4 R12, [R236+0x5100] ;  /* 0x00510000ec0c783b */ /* 0x000ea20000004200 */
[----:B------:R-:W-:Y:S05]  /*4c60*/  MUFU.EX2 R178, R178 ;  /* 0x000000b200b27308 */ /* 0x000fea0000000800 */
[----:B------:R-:W-:Y:S01]  /*4c70*/  F2FP.BF16.PACK_AB R4, R43, R46 ;  /* 0x0000002e2b04723e */ /* 0x000fe200000010ff */
[----:B------:R-:W-:Y:S01]  /*4c80*/  FADD.FTZ R46, R46, R50 ;  /* 0x000000322e2e7221 */ /* 0x000fe20000010000 */
[----:B------:R-:W-:Y:S01]  /*4c90*/  F2FP.BF16.PACK_AB R6, R2, R42 ;  /* 0x0000002a0206723e */ /* 0x000fe200000010ff */
[----:B------:R-:W2:Y:S01]  /*4ca0*/  MUFU.EX2 R177, R177 ;  /* 0x000000b100b17308 */ /* 0x000ea20000000800 */
[----:B------:R-:W-:Y:S01]  /*4cb0*/  F2FP.BF16.PACK_AB R5, R41, R44 ;  /* 0x0000002c2905723e */ /* 0x000fe200000010ff */
[----:B------:R-:W-:Y:S01]  /*4cc0*/  FADD.FTZ R44, R44, R48 ;  /* 0x000000302c2c7221 */ /* 0x000fe20000010000 */
[----:B------:R-:W-:Y:S01]  /*4cd0*/  F2FP.BF16.PACK_AB R7, R0, R40 ;  /* 0x000000280007723e */ /* 0x000fe200000010ff */
[----:B------:R-:W-:-:S02]  /*4ce0*/  FADD.FTZ R46, R43, R46 ;  /* 0x0000002e2b2e7221 */ /* 0x000fc40000010000 */
[----:B------:R-:W-:Y:S02]  /*4cf0*/  FADD.FTZ R44, R41, R44 ;  /* 0x0000002c292c7221 */ /* 0x000fe40000010000 */
[----:B------:R-:W-:Y:S01]  /*4d00*/  MUFU.EX2 R176, R176 ;  /* 0x000000b000b07308 */ /* 0x000fe20000000800 */
[----:B------:R-:W-:Y:S01]  /*4d10*/  FADD.FTZ R42, R42, R46 ;  /* 0x0000002e2a2a7221 */ /* 0x000fe20000010000 */
[C---:B-1----:R-:W-:Y:S01]  /*4d20*/  HMMA.16816.F32.BF16 R104, R4.reuse, R8, R104 ;  /* 0x000000080468723c */ /* 0x042fe20000041868 */
[----:B------:R-:W-:Y:S02]  /*4d30*/  FADD.FTZ R40, R40, R44 ;  /* 0x0000002c28287221 */ /* 0x000fe40000010000 */
[----:B------:R-:W-:Y:S02]  /*4d40*/  FADD.FTZ R42, R2, R42 ;  /* 0x0000002a022a7221 */ /* 0x000fe40000010000 */
[----:B------:R-:W-:Y:S01]  /*4d50*/  FADD.FTZ R40, R0, R40 ;  /* 0x0000002800287221 */ /* 0x000fe20000010000 */
[----:B------:R-:W1:Y:S02]  /*4d60*/  MUFU.EX2 R171, R171 ;  /* 0x000000ab00ab7308 */ /* 0x000e640000000800 */
[C---:B------:R-:W-:Y:S01]  /*4d70*/  HMMA.16816.F32.BF16 R100, R4.reuse, R10, R100 ;  /* 0x0000000a0464723c */ /* 0x040fe20000041864 */
[----:B------:R-:W1:Y:S05]  /*4d80*/  LDSM.16.MT88.4 R8, [R232+0x5100] ;  /* 0x00510000e808783b */ /* 0x000e6a0000004200 */
[----:B------:R-:W-:Y:S02]  /*4d90*/  MUFU.EX2 R168, R168 ;  /* 0x000000a800a87308 */ /* 0x000fe40000000800 */
[C---:B------:R-:W-:Y:S06]  /*4da0*/  HMMA.16816.F32.BF16 R112, R4.reuse, R16, R112 ;  /* 0x000000100470723c */ /* 0x040fec0000041870 */
[----:B------:R-:W1:Y:S02]  /*4db0*/  MUFU.EX2 R165, R165 ;  /* 0x000000a500a57308 */ /* 0x000e640000000800 */
[C---:B------:R-:W-:Y:S01]  /*4dc0*/  HMMA.16816.F32.BF16 R108, R4.reuse, R18, R108 ;  /* 0x00000012046c723c */ /* 0x040fe2000004186c */
[----:B------:R-:W3:Y:S05]  /*4dd0*/  LDSM.16.MT88.4 R16, [R233+0x1900] ;  /* 0x00190000e910783b */ /* 0x000eea0000004200 */
[----:B------:R-:W-:Y:S02]  /*4de0*/  MUFU.EX2 R160, R160 ;  /* 0x000000a000a07308 */ /* 0x000fe40000000800 */
[C---:B--2---:R-:W-:Y:S06]  /*4df0*/  HMMA.16816.F32.BF16 R96, R4.reuse, R12, R96 ;  /* 0x0000000c0460723c */ /* 0x044fec0000041860 */
[----:B------:R-:W2:Y:S02]  /*4e00*/  MUFU.EX2 R159, R159 ;  /* 0x0000009f009f7308 */ /* 0x000ea40000000800 */
[C---:B------:R-:W-:Y:S01]  /*4e10*/  HMMA.16816.F32.BF16 R92, R4.reuse, R14, R92 ;  /* 0x0000000e045c723c */ /* 0x040fe2000004185c */
[----:B------:R-:W2:Y:S05]  /*4e20*/  LDSM.16.MT88.4 R12, [R232+0x1900] ;  /* 0x00190000e80c783b */ /* 0x000eaa0000004200 */
[----:B------:R-:W-:Y:S02]  /*4e30*/  MUFU.EX2 R158, R158 ;  /* 0x0000009e009e7308 */ /* 0x000fe40000000800 */
[C---:B------:R-:W-:Y:S06]  /*4e40*/  HMMA.16816.F32.BF16 R128, R4.reuse, R24, R128 ;  /* 0x000000180480723c */ /* 0x040fec0000041880 */
[----:B------:R-:W2:Y:S02]  /*4e50*/  MUFU.EX2 R157, R157 ;  /* 0x0000009d009d7308 */ /* 0x000ea40000000800 */
[C---:B-1----:R-:W-:Y:S06]  /*4e60*/  HMMA.16816.F32.BF16 R72, R4.reuse, R8, R72 ;  /* 0x000000080448723c */ /* 0x042fec0000041848 */
[----:B------:R-:W-:Y:S02]  /*4e70*/  MUFU.EX2 R156, R156 ;  /* 0x0000009c009c7308 */ /* 0x000fe40000000800 */
[C---:B------:R-:W-:Y:S01]  /*4e80*/  HMMA.16816.F32.BF16 R68, R4.reuse, R10, R68 ;  /* 0x0000000a0444723c */ /* 0x040fe20000041844 */
[----:B------:R-:W1:Y:S05]  /*4e90*/  LDSM.16.MT88.4 R8, [R236+0x5900] ;  /* 0x00590000ec08783b */ /* 0x000e6a0000004200 */
[----:B------:R-:W1:Y:S02]  /*4ea0*/  MUFU.EX2 R155, R155 ;  /* 0x0000009b009b7308 */ /* 0x000e640000000800 */
[C---:B------:R-:W-:Y:S01]  /*4eb0*/  HMMA.16816.F32.BF16 R124, R4.reuse, R26, R124 ;  /* 0x0000001a047c723c */ /* 0x040fe2000004187c */
[----:B------:R-:W1:Y:S05]  /*4ec0*/  LDSM.16.MT88.4 R24, [R236+0x1900] ;  /* 0x00190000ec18783b */ /* 0x000e6a0000004200 */
[----:B------:R-:W-:Y:S02]  /*4ed0*/  MUFU.EX2 R150, R150 ;  /* 0x0000009600967308 */ /* 0x000fe40000000800 */
[C---:B------:R-:W-:Y:S06]  /*4ee0*/  HMMA.16816.F32.BF16 R120, R4.reuse, R20, R120 ;  /* 0x000000140478723c */ /* 0x040fec0000041878 */
[----:B------:R-:W-:Y:S02]  /*4ef0*/  MUFU.EX2 R249, R249 ;  /* 0x000000f900f97308 */ /* 0x000fe40000000800 */
[C---:B------:R-:W-:Y:S01]  /*4f00*/  HMMA.16816.F32.BF16 R116, R4.reuse, R22, R116 ;  /* 0x000000160474723c */ /* 0x040fe20000041874 */
[----:B------:R-:W1:Y:S05]  /*4f10*/  LDSM.16.MT88.4 R20, [R234+0x1900] ;  /* 0x00190000ea14783b */ /* 0x000e6a0000004200 */
[----:B------:R-:W-:Y:S02]  /*4f20*/  MUFU.EX2 R248, R248 ;  /* 0x000000f800f87308 */ /* 0x000fe40000000800 */
[C---:B------:R-:W-:Y:S08]  /*4f30*/  HMMA.16816.F32.BF16 R88, R4.reuse, R32, R88 ;  /* 0x000000200458723c */ /* 0x040ff00000041858 */
[C---:B------:R-:W-:Y:S01]  /*4f40*/  HMMA.16816.F32.BF16 R84, R4.reuse, R34, R84 ;  /* 0x000000220454723c */ /* 0x040fe20000041854 */
[----:B------:R-:W-:Y:S07]  /*4f50*/  LDSM.16.MT88.4 R32, [R233+0x6900] ;  /* 0x00690000e920783b */ /* 0x000fee0000004200 */
[C---:B------:R-:W-:Y:S08]  /*4f60*/  HMMA.16816.F32.BF16 R80, R4.reuse, R28, R80 ;  /* 0x0000001c0450723c */ /* 0x040ff00000041850 */
[----:B------:R-:W-:Y:S01]  /*4f70*/  HMMA.16816.F32.BF16 R76, R4, R30, R76 ;  /* 0x0000001e044c723c */ /* 0x000fe2000004184c */
[----:B------:R-:W-:Y:S06]  /*4f80*/  LDSM.16.MT88.4 R28, [R233+0x5900] ;  /* 0x00590000e91c783b */ /* 0x000fec0000004200 */
[----:B------:R-:W-:Y:S01]  /*4f90*/  F2FP.BF16.PACK_AB R4, R146, R145 ;  /* 0x000000919204723e */ /* 0x000fe200000010ff */
[----:B------:R-:W-:Y:S01]  /*4fa0*/  FADD.FTZ R145, R145, R42 ;  /* 0x0000002a91917221 */ /* 0x000fe20000010000 */
[----:B------:R-:W-:-:S02]  /*4fb0*/  F2FP.BF16.PACK_AB R6, R147, R148 ;  /* 0x000000949306723e */ /* 0x000fc400000010ff */
[----:B----4-:R-:W-:Y:S01]  /*4fc0*/  F2FP.BF16.PACK_AB R5, R152, R151 ;  /* 0x000000979805723e */ /* 0x010fe200000010ff */
[----:B------:R-:W-:Y:S01]  /*4fd0*/  FADD.FTZ R151, R151, R40 ;  /* 0x0000002897977221 */ /* 0x000fe20000010000 */
[----:B------:R-:W-:Y:S01]  /*4fe0*/  F2FP.BF16.PACK_AB R7, R154, R153 ;  /* 0x000000999a07723e */ /* 0x000fe200000010ff */
[----:B------:R-:W-:Y:S02]  /*4ff0*/  FADD.FTZ R145, R146, R145 ;  /* 0x0000009192917221 */ /* 0x000fe40000010000 */
[----:B------:R-:W-:Y:S02]  /*5000*/  FADD.FTZ R151, R152, R151 ;  /* 0x0000009798977221 */ /* 0x000fe40000010000 */
[----:B------:R-:W-:Y:S02]  /*5010*/  FADD.FTZ R148, R148, R145 ;  /* 0x0000009194947221 */ /* 0x000fe40000010000 */
[----:B---3--:R-:W-:Y:S01]  /*5020*/  HMMA.16816.F32.BF16 R112, R4, R16, R112 ;  /* 0x000000100470723c */ /* 0x008fe20000041870 */
[----:B------:R-:W-:-:S02]  /*5030*/  FADD.FTZ R153, R153, R151 ;  /* 0x0000009799997221 */ /* 0x000fc40000010000 */
[----:B------:R-:W-:Y:S02]  /*5040*/  FADD.FTZ R148, R147, R148 ;  /* 0x0000009493947221 */ /* 0x000fe40000010000 */
[----:B------:R-:W-:-:S03]  /*5050*/  FADD.FTZ R153, R154, R153 ;  /* 0x000000999a997221 */ /* 0x000fc60000010000 */
[C---:B------:R-:W-:Y:S01]  /*5060*/  HMMA.16816.F32.BF16 R108, R4.reuse, R18, R108 ;  /* 0x00000012046c723c */ /* 0x040fe2000004186c */
[----:B------:R-:W3:Y:S07]  /*5070*/  LDSM.16.MT88.4 R16, [R234+0x5900] ;  /* 0x00590000ea10783b */ /* 0x000eee0000004200 */
[C---:B--2---:R-:W-:Y:S08]  /*5080*/  HMMA.16816.F32.BF16 R104, R4.reuse, R12, R104 ;  /* 0x0000000c0468723c */ /* 0x044ff00000041868 */
[C---:B------:R-:W-:Y:S01]  /*5090*/  HMMA.16816.F32.BF16 R100, R4.reuse, R14, R100 ;  /* 0x0000000e0464723c */ /* 0x040fe20000041864 */
[----:B------:R-:W2:Y:S07]  /*50a0*/  LDSM.16.MT88.4 R12, [R232+0x5900] ;  /* 0x00590000e80c783b */ /* 0x000eae0000004200 */
[C---:B-1----:R-:W-:Y:S08]  /*50b0*/  HMMA.16816.F32.BF16 R96, R4.reuse, R8, R96 ;  /* 0x000000080460723c */ /* 0x042ff00000041860 */
[C---:B------:R-:W-:Y:S01]  /*50c0*/  HMMA.16816.F32.BF16 R92, R4.reuse, R10, R92 ;  /* 0x0000000a045c723c */ /* 0x040fe2000004185c */
[----:B------:R-:W1:Y:S07]  /*50d0*/  LDSM.16.MT88.4 R8, [R233+0x2100] ;  /* 0x00210000e908783b */ /* 0x000e6e0000004200 */
[C---:B------:R-:W-:Y:S08]  /*50e0*/  HMMA.16816.F32.BF16 R128, R4.reuse, R24, R128 ;  /* 0x000000180480723c */ /* 0x040ff00000041880 */
[C---:B------:R-:W-:Y:S01]  /*50f0*/  HMMA.16816.F32.BF16 R124, R4.reuse, R26, R124 ;  /* 0x0000001a047c723c */ /* 0x040fe2000004187c */
[----:B------:R-:W-:Y:S07]  /*5100*/  LDSM.16.MT88.4 R24, [R236+0x2100] ;  /* 0x00210000ec18783b */ /* 0x000fee0000004200 */
[C---:B------:R-:W-:Y:S08]  /*5110*/  HMMA.16816.F32.BF16 R120, R4.reuse, R20, R120 ;  /* 0x000000140478723c */ /* 0x040ff00000041878 */
[C---:B------:R-:W-:Y:S01]  /*5120*/  HMMA.16816.F32.BF16 R116, R4.reuse, R22, R116 ;  /* 0x000000160474723c */ /* 0x040fe20000041874 */
[----:B------:R-:W4:Y:S07]  /*5130*/  LDSM.16.MT88.4 R20, [R234+0x2100] ;  /* 0x00210000ea14783b */ /* 0x000f2e0000004200 */
[C---:B---3--:R-:W-:Y:S08]  /*5140*/  HMMA.16816.F32.BF16 R88, R4.reuse, R16, R88 ;  /* 0x000000100458723c */ /* 0x048ff00000041858 */
[C---:B------:R-:W-:Y:S01]  /*5150*/  HMMA.16816.F32.BF16 R84, R4.reuse, R18, R84 ;  /* 0x000000120454723c */ /* 0x040fe20000041854 */
[----:B------:R-:W3:Y:S07]  /*5160*/  LDSM.16.MT88.4 R16, [R232+0x2100] ;  /* 0x00210000e810783b */ /* 0x000eee0000004200 */
[C---:B------:R-:W-:Y:S08]  /*5170*/  HMMA.16816.F32.BF16 R80, R4.reuse, R28, R80 ;  /* 0x0000001c0450723c */ /* 0x040ff00000041850 */
[C---:B------:R-:W-:Y:S01]  /*5180*/  HMMA.16816.F32.BF16 R76, R4.reuse, R30, R76 ;  /* 0x0000001e044c723c */ /* 0x040fe2000004184c */
[----:B------:R-:W-:Y:S07]  /*5190*/  LDSM.16.MT88.4 R28, [R236+0x3100] ;  /* 0x00310000ec1c783b */ /* 0x000fee0000004200 */
[C---:B--2---:R-:W-:Y:S08]  /*51a0*/  HMMA.16816.F32.BF16 R72, R4.reuse, R12, R72 ;  /* 0x0000000c0448723c */ /* 0x044ff00000041848 */
[----:B------:R-:W-:Y:S01]  /*51b0*/  HMMA.16816.F32.BF16 R68, R4, R14, R68 ;  /* 0x0000000e0444723c */ /* 0x000fe20000041844 */
[----:B------:R-:W2:Y:S06]  /*51c0*/  LDSM.16.MT88.4 R12, [R236+0x6100] ;  /* 0x00610000ec0c783b */ /* 0x000eac0000004200 */
[----:B------:R-:W-:Y:S01]  /*51d0*/  F2FP.BF16.PACK_AB R4, R162, R161 ;  /* 0x000000a1a204723e */ /* 0x000fe200000010ff */
[----:B------:R-:W-:Y:S01]  /*51e0*/  FADD.FTZ R161, R161, R148 ;  /* 0x00000094a1a17221 */ /* 0x000fe20000010000 */
[----:B------:R-:W-:-:S02]  /*51f0*/  F2FP.BF16.PACK_AB R6, R163, R164 ;  /* 0x000000a4a306723e */ /* 0x000fc400000010ff */
[C---:B------:R-:W-:Y:S01]  /*5200*/  F2FP.BF16.PACK_AB R5, R167.reuse, R166 ;  /* 0x000000a6a705723e */ /* 0x040fe200000010ff */
[----:B------:R-:W-:Y:S01]  /*5210*/  FADD.FTZ R166, R166, R153 ;  /* 0x00000099a6a67221 */ /* 0x000fe20000010000 */
[----:B-----5:R-:W-:Y:S01]  /*5220*/  F2FP.BF16.PACK_AB R7, R170, R169 ;  /* 0x000000a9aa07723e */ /* 0x020fe200000010ff */
[----:B------:R-:W-:Y:S02]  /*5230*/  FADD.FTZ R161, R162, R161 ;  /* 0x000000a1a2a17221 */ /* 0x000fe40000010000 */
[----:B------:R-:W-:Y:S02]  /*5240*/  FADD.FTZ R166, R167, R166 ;  /* 0x000000a6a7a67221 */ /* 0x000fe40000010000 */
[----:B------:R-:W-:Y:S02]  /*5250*/  FADD.FTZ R164, R164, R161 ;  /* 0x000000a1a4a47221 */ /* 0x000fe40000010000 */
[----:B-1----:R-:W-:Y:S01]  /*5260*/  HMMA.16816.F32.BF16 R112, R4, R8, R112 ;  /* 0x000000080470723c */ /* 0x002fe20000041870 */
[----:B------:R-:W-:-:S02]  /*5270*/  FADD.FTZ R169, R169, R166 ;  /* 0x000000a6a9a97221 */ /* 0x000fc40000010000 */
[----:B------:R-:W-:Y:S02]  /*5280*/  FADD.FTZ R164, R163, R164 ;  /* 0x000000a4a3a47221 */ /* 0x000fe40000010000 */
[----:B------:R-:W-:-:S03]  /*5290*/  FADD.FTZ R169, R170, R169 ;  /* 0x000000a9aaa97221 */ /* 0x000fc60000010000 */
[C---:B------:R-:W-:Y:S01]  /*52a0*/  HMMA.16816.F32.BF16 R108, R4.reuse, R10, R108 ;  /* 0x0000000a046c723c */ /* 0x040fe2000004186c */
[----:B------:R-:W1:Y:S07]  /*52b0*/  LDSM.16.MT88.4 R8, [R233+0x6100] ;  /* 0x00610000e908783b */ /* 0x000e6e0000004200 */
[C---:B----4-:R-:W-:Y:S08]  /*52c0*/  HMMA.16816.F32.BF16 R120, R4.reuse, R20, R120 ;  /* 0x000000140478723c */ /* 0x050ff00000041878 */
[C---:B------:R-:W-:Y:S01]  /*52d0*/  HMMA.16816.F32.BF16 R116, R4.reuse, R22, R116 ;  /* 0x000000160474723c */ /* 0x040fe20000041874 */
[----:B------:R-:W4:Y:S07]  /*52e0*/  LDSM.16.MT88.4 R20, [R234+0x6100] ;  /* 0x00610000ea14783b */ /* 0x000f2e0000004200 */
[C---:B---3--:R-:W-:Y:S08]  /*52f0*/  HMMA.16816.F32.BF16 R104, R4.reuse, R16, R104 ;  /* 0x000000100468723c */ /* 0x048ff00000041868 */
        /* <DEDUP_REMOVED lines=11> */
[C---:B----4-:R-:W-:Y:S08]  /*53b0*/  HMMA.16816.F32.BF16 R88, R4.reuse, R20, R88 ;  /* 0x000000140458723c */ /* 0x050ff00000041858 */
[C---:B------:R-:W-:Y:S01]  /*53c0*/  HMMA.16816.F32.BF16 R84, R4.reuse, R22, R84 ;  /* 0x000000160454723c */ /* 0x040fe20000041854 */
[----:B------:R-:W4:Y:S07]  /*53d0*/  LDSM.16.MT88.4 R20, [R233+0x2900] ;  /* 0x00290000e914783b */ /* 0x000f2e0000004200 */
[C---:B---3--:R-:W-:Y:S08]  /*53e0*/  HMMA.16816.F32.BF16 R72, R4.reuse, R16, R72 ;  /* 0x000000100448723c */ /* 0x048ff00000041848 */
[----:B------:R-:W-:Y:S01]  /*53f0*/  HMMA.16816.F32.BF16 R68, R4, R18, R68 ;  /* 0x000000120444723c */ /* 0x000fe20000041844 */
[----:B------:R-:W3:Y:S06]  /*5400*/  LDSM.16.MT88.4 R16, [R236+0x6900] ;  /* 0x00690000ec10783b */ /* 0x000eec0000004200 */
[----:B------:R-:W-:Y:S01]  /*5410*/  F2FP.BF16.PACK_AB R4, R179, R180 ;  /* 0x000000b4b304723e */ /* 0x000fe200000010ff */
[----:B------:R-:W-:Y:S01]  /*5420*/  FADD.FTZ R180, R180, R164 ;  /* 0x000000a4b4b47221 */ /* 0x000fe20000010000 */
[----:B------:R-:W-:-:S02]  /*5430*/  F2FP.BF16.PACK_AB R6, R177, R178 ;  /* 0x000000b2b106723e */ /* 0x000fc400000010ff */
[----:B------:R-:W-:Y:S01]  /*5440*/  F2FP.BF16.PACK_AB R5, R171, R176 ;  /* 0x000000b0ab05723e */ /* 0x000fe200000010ff */
[----:B------:R-:W-:Y:S01]  /*5450*/  FADD.FTZ R176, R176, R169 ;  /* 0x000000a9b0b07221 */ /* 0x000fe20000010000 */
[----:B------:R-:W-:Y:S01]  /*5460*/  F2FP.BF16.PACK_AB R7, R165, R168 ;  /* 0x000000a8a507723e */ /* 0x000fe200000010ff */
[----:B------:R-:W-:Y:S02]  /*5470*/  FADD.FTZ R180, R179, R180 ;  /* 0x000000b4b3b47221 */ /* 0x000fe40000010000 */
[----:B------:R-:W-:Y:S02]  /*5480*/  FADD.FTZ R176, R171, R176 ;  /* 0x000000b0abb07221 */ /* 0x000fe40000010000 */
[----:B------:R-:W-:Y:S02]  /*5490*/  FADD.FTZ R178, R178, R180 ;  /* 0x000000b4b2b27221 */ /* 0x000fe40000010000 */
[----:B--2---:R-:W-:Y:S01]  /*54a0*/  HMMA.16816.F32.BF16 R120, R4, R12, R120 ;  /* 0x0000000c0478723c */ /* 0x004fe20000041878 */
[----:B------:R-:W-:-:S02]  /*54b0*/  FADD.FTZ R168, R168, R176 ;  /* 0x000000b0a8a87221 */ /* 0x000fc40000010000 */
[----:B------:R-:W-:Y:S02]  /*54c0*/  FADD.FTZ R178, R177, R178 ;  /* 0x000000b2b1b27221 */ /* 0x000fe40000010000 */
[----:B------:R-:W-:-:S03]  /*54d0*/  FADD.FTZ R168, R165, R168 ;  /* 0x000000a8a5a87221 */ /* 0x000fc60000010000 */
[C---:B------:R-:W-:Y:S01]  /*54e0*/  HMMA.16816.F32.BF16 R116, R4.reuse, R14, R116 ;  /* 0x0000000e0474723c */ /* 0x040fe20000041874 */
[----:B------:R-:W2:Y:S07]  /*54f0*/  LDSM.16.MT88.4 R12, [R234+0x6900] ;  /* 0x00690000ea0c783b */ /* 0x000eae0000004200 */
[C---:B-1----:R-:W-:Y:S08]  /*5500*/  HMMA.16816.F32.BF16 R104, R4.reuse, R8, R104 ;  /* 0x000000080468723c */ /* 0x042ff00000041868 */
[C---:B------:R-:W-:Y:S01]  /*5510*/  HMMA.16816.F32.BF16 R100, R4.reuse, R10, R100 ;  /* 0x0000000a0464723c */ /* 0x040fe20000041864 */
[----:B------:R-:W1:Y:S07]  /*5520*/  LDSM.16.MT88.4 R8, [R232+0x6900] ;  /* 0x00690000e808783b */ /* 0x000e6e0000004200 */
[C---:B----4-:R-:W-:Y:S08]  /*5530*/  HMMA.16816.F32.BF16 R112, R4.reuse, R20, R112 ;  /* 0x000000140470723c */ /* 0x050ff00000041870 */
[C---:B------:R-:W-:Y:S01]  /*5540*/  HMMA.16816.F32.BF16 R108, R4.reuse, R22, R108 ;  /* 0x00000016046c723c */ /* 0x040fe2000004186c */
[----:B------:R-:W-:Y:S07]  /*5550*/  LDSM.16.MT88.4 R20, [R232+0x3100] ;  /* 0x00310000e814783b */ /* 0x000fee0000004200 */
        /* <DEDUP_REMOVED lines=9> */
[C---:B------:R-:W-:Y:S01]  /*55f0*/  HMMA.16816.F32.BF16 R80, R4.reuse, R32, R80 ;  /* 0x000000200450723c */ /* 0x040fe20000041850 */
[----:B------:R-:W4:Y:S07]  /*5600*/  MUFU.EX2 R32, R149 ;  /* 0x0000009500207308 */ /* 0x000f2e0000000800 */
[C---:B------:R-:W-:Y:S08]  /*5610*/  HMMA.16816.F32.BF16 R128, R4.reuse, R24, R128 ;  /* 0x000000180480723c */ /* 0x040ff00000041880 */
[C---:B------:R-:W-:Y:S01]  /*5620*/  HMMA.16816.F32.BF16 R124, R4.reuse, R26, R124 ;  /* 0x0000001a047c723c */ /* 0x040fe2000004187c */
[----:B------:R-:W5:Y:S07]  /*5630*/  LDSM.16.MT88.4 R24, [R234+0x3100] ;  /* 0x00310000ea18783b */ /* 0x000f6e0000004200 */
[----:B------:R-:W-:Y:S07]  /*5640*/  HMMA.16816.F32.BF16 R76, R4, R34, R76 ;  /* 0x00000022044c723c */ /* 0x000fee000004184c */
[----:B------:R-:W-:Y:S01]  /*5650*/  F2FP.BF16.PACK_AB R4, R159, R160 ;  /* 0x000000a09f04723e */ /* 0x000fe200000010ff */
[----:B------:R-:W-:Y:S01]  /*5660*/  FADD.FTZ R160, R160, R178 ;  /* 0x000000b2a0a07221 */ /* 0x000fe20000010000 */
[----:B------:R-:W-:-:S02]  /*5670*/  F2FP.BF16.PACK_AB R6, R157, R158 ;  /* 0x0000009e9d06723e */ /* 0x000fc400000010ff */
[----:B------:R-:W-:Y:S01]  /*5680*/  F2FP.BF16.PACK_AB R5, R155, R156 ;  /* 0x0000009c9b05723e */ /* 0x000fe200000010ff */
[----:B------:R-:W-:Y:S01]  /*5690*/  FADD.FTZ R156, R156, R168 ;  /* 0x000000a89c9c7221 */ /* 0x000fe20000010000 */
[----:B----4-:R-:W-:Y:S01]  /*56a0*/  F2FP.BF16.PACK_AB R7, R32, R150 ;  /* 0x000000962007723e */ /* 0x010fe200000010ff */
        /* <DEDUP_REMOVED lines=9> */
[C---:B------:R-:W-:Y:S08]  /*5740*/  HMMA.16816.F32.BF16 R104, R4.reuse, R20, R104 ;  /* 0x000000140468723c */ /* 0x040ff00000041868 */
[C---:B------:R-:W-:Y:S01]  /*5750*/  HMMA.16816.F32.BF16 R100, R4.reuse, R22, R100 ;  /* 0x000000160464723c */ /* 0x040fe20000041864 */
[----:B------:R-:W4:Y:S07]  /*5760*/  LDSM.16.MT88.4 R20, [R232+0x7100] ;  /* 0x00710000e814783b */ /* 0x000f2e0000004200 */
[C---:B--2---:R-:W-:Y:S08]  /*5770*/  HMMA.16816.F32.BF16 R96, R4.reuse, R12, R96 ;  /* 0x0000000c0460723c */ /* 0x044ff00000041860 */
[C---:B------:R-:W-:Y:S01]  /*5780*/  HMMA.16816.F32.BF16 R92, R4.reuse, R14, R92 ;  /* 0x0000000e045c723c */ /* 0x040fe2000004185c */
[----:B------:R-:W2:Y:S07]  /*5790*/  LDSM.16.MT88.4 R12, [R236+0x3900] ;  /* 0x00390000ec0c783b */ /* 0x000eae0000004200 */
[C---:B-1----:R-:W-:Y:S08]  /*57a0*/  HMMA.16816.F32.BF16 R88, R4.reuse, R8, R88 ;  /* 0x000000080458723c */ /* 0x042ff00000041858 */
[C---:B------:R-:W-:Y:S01]  /*57b0*/  HMMA.16816.F32.BF16 R84, R4.reuse, R10, R84 ;  /* 0x0000000a0454723c */ /* 0x040fe20000041854 */
[----:B------:R-:W1:Y:S07]  /*57c0*/  LDSM.16.MT88.4 R8, [R234+0x3900] ;  /* 0x00390000ea08783b */ /* 0x000e6e0000004200 */
[C---:B------:R-:W-:Y:S07]  /*57d0*/  HMMA.16816.F32.BF16 R128, R4.reuse, R28, R128 ;  /* 0x0000001c0480723c */ /* 0x040fee0000041880 */
[--C-:B------:R-:W-:Y:S01]  /*57e0*/  FFMA.FTZ R28, R65, c[0x0][0x2d0], -R63.reuse ;  /* 0x0000b400411c7a23 */ /* 0x100fe2000001083f */
[----:B-----5:R-:W-:Y:S01]  /*57f0*/  HMMA.16816.F32.BF16 R120, R4, R24, R120 ;  /* 0x000000180478723c */ /* 0x020fe20000041878 */
[----:B------:R-:W-:-:S04]  /*5800*/  FFMA.FTZ R29, R64, c[0x0][0x2d0], -R63 ;  /* 0x0000b400401d7a23 */ /* 0x000fc8000001083f */
[----:B------:R-:W-:Y:S02]  /*5810*/  MUFU.EX2 R28, R28 ;  /* 0x0000001c001c7308 */ /* 0x000fe40000000800 */
[--C-:B------:R-:W-:Y:S01]  /*5820*/  FFMA.FTZ R24, R144, c[0x0][0x2d0], -R133.reuse ;  /* 0x0000b40090187a23 */ /* 0x100fe20000010885 */
[----:B------:R-:W-:Y:S01]  /*5830*/  HMMA.16816.F32.BF16 R116, R4, R26, R116 ;  /* 0x0000001a0474723c */ /* 0x000fe20000041874 */
[----:B------:R-:W-:-:S04]  /*5840*/  FFMA.FTZ R25, R135, c[0x0][0x2d0], -R133 ;  /* 0x0000b40087197a23 */ /* 0x000fc80000010885 */
[----:B------:R-:W5:Y:S02]  /*5850*/  MUFU.EX2 R24, R24 ;  /* 0x0000001800187308 */ /* 0x000f640000000800 */
[----:B------:R-:W-:Y:S01]  /*5860*/  FFMA.FTZ R26, R134, c[0x0][0x2d0], -R133 ;  /* 0x0000b400861a7a23 */ /* 0x000fe20000010885 */
[----:B------:R-:W-:Y:S01]  /*5870*/  HMMA.16816.F32.BF16 R124, R4, R30, R124 ;  /* 0x0000001e047c723c */ /* 0x000fe2000004187c */
[----:B------:R-:W-:-:S04]  /*5880*/  FFMA.FTZ R27, R66, c[0x0][0x2d0], -R63 ;  /* 0x0000b400421b7a23 */ /* 0x000fc8000001083f */
[----:B------:R-:W1:Y:S03]  /*5890*/  MUFU.EX2 R25, R25 ;  /* 0x0000001900197308 */ /* 0x000e660000000800 */
[C---:B---3--:R-:W-:Y:S05]  /*58a0*/  HMMA.16816.F32.BF16 R80, R4.reuse, R16, R80 ;  /* 0x000000100450723c */ /* 0x048fea0000041850 */
[----:B------:R-:W3:Y:S01]  /*58b0*/  MUFU.EX2 R26, R26 ;  /* 0x0000001a001a7308 */ /* 0x000ee20000000800 */
[----:B-----5:R-:W-:Y:S02]  /*58c0*/  FADD.FTZ R158, R24, R158 ;  /* 0x0000009e189e7221 */ /* 0x020fe40000010000 */
[----:B------:R-:W-:Y:S01]  /*58d0*/  HMMA.16816.F32.BF16 R76, R4, R18, R76 ;  /* 0x00000012044c723c */ /* 0x000fe2000004184c */
[----:B------:R-:W5:Y:S04]  /*58e0*/  LDSM.16.MT88.4 R16, [R233+0x3900] ;  /* 0x00390000e910783b */ /* 0x000f680000004200 */
[----:B------:R-:W2:Y:S01]  /*58f0*/  MUFU.EX2 R27, R27 ;  /* 0x0000001b001b7308 */ /* 0x000ea20000000800 */
[----:B-1----:R-:W-:-:S02]  /*5900*/  FADD.FTZ R158, R25, R158 ;  /* 0x0000009e199e7221 */ /* 0x002fc40000010000 */
[C---:B----4-:R-:W-:Y:S05]  /*5910*/  HMMA.16816.F32.BF16 R72, R4.reuse, R20, R72 ;  /* 0x000000140448723c */ /* 0x050fea0000041848 */
[----:B------:R-:W1:Y:S01]  /*5920*/  MUFU.EX2 R29, R29 ;  /* 0x0000001d001d7308 */ /* 0x000e620000000800 */
[----:B---3--:R-:W-:Y:S02]  /*5930*/  FADD.FTZ R158, R26, R158 ;  /* 0x0000009e1a9e7221 */ /* 0x008fe40000010000 */
[----:B------:R-:W-:Y:S01]  /*5940*/  HMMA.16816.F32.BF16 R68, R4, R22, R68 ;  /* 0x000000160444723c */ /* 0x000fe20000041844 */
[----:B--2---:R-:W-:-:S06]  /*5950*/  FADD.FTZ R150, R27, R150 ;  /* 0x000000961b967221 */ /* 0x004fcc0000010000 */
[----:B------:R-:W-:Y:S02]  /*5960*/  F2FP.BF16.PACK_AB R4, R25, R24 ;  /* 0x000000181904723e */ /* 0x000fe400000010ff */
[C---:B------:R-:W-:Y:S01]  /*5970*/  F2FP.BF16.PACK_AB R6, R249.reuse, R26 ;  /* 0x0000001af906723e */ /* 0x040fe200000010ff */
[C---:B------:R-:W-:Y:S01]  /*5980*/  FADD.FTZ R150, R28.reuse, R150 ;  /* 0x000000961c967221 */ /* 0x040fe20000010000 */
[----:B------:R-:W-:Y:S01]  /*5990*/  F2FP.BF16.PACK_AB R5, R28, R27 ;  /* 0x0000001b1c05723e */ /* 0x000fe200000010ff */
[----:B------:R-:W-:Y:S01]  /*59a0*/  FADD.FTZ R249, R249, R158 ;  /* 0x0000009ef9f97221 */ /* 0x000fe20000010000 */
[----:B-1----:R-:W-:Y:S01]  /*59b0*/  F2FP.BF16.PACK_AB R7, R248, R29 ;  /* 0x0000001df807723e */ /* 0x002fe200000010ff */
[----:B------:R-:W-:-:S04]  /*59c0*/  FADD.FTZ R150, R29, R150 ;  /* 0x000000961d967221 */ /* 0x000fc80000010000 */
[----:B------:R-:W-:Y:S02]  /*59d0*/  FADD.FTZ R248, R248, R150 ;  /* 0x00000096f8f87221 */ /* 0x000fe40000010000 */
[C---:B------:R-:W-:Y:S08]  /*59e0*/  HMMA.16816.F32.BF16 R128, R4.reuse, R12, R128 ;  /* 0x0000000c0480723c */ /* 0x040ff00000041880 */
[C---:B------:R-:W-:Y:S01]  /*59f0*/  HMMA.16816.F32.BF16 R124, R4.reuse, R14, R124 ;  /* 0x0000000e047c723c */ /* 0x040fe2000004187c */
[----:B------:R-:W1:Y:S07]  /*5a00*/  LDSM.16.MT88.4 R12, [R232+0x3900] ;  /* 0x00390000e80c783b */ /* 0x000e6e0000004200 */
[C---:B------:R-:W-:Y:S08]  /*5a10*/  HMMA.16816.F32.BF16 R120, R4.reuse, R8, R120 ;  /* 0x000000080478723c */ /* 0x040ff00000041878 */
[C---:B------:R-:W-:Y:S01]  /*5a20*/  HMMA.16816.F32.BF16 R116, R4.reuse, R10, R116 ;  /* 0x0000000a0474723c */ /* 0x040fe20000041874 */
[----:B------:R-:W2:Y:S07]  /*5a30*/  LDSM.16.MT88.4 R8, [R236+0x7900] ;  /* 0x00790000ec08783b */ /* 0x000eae0000004200 */
[C---:B-----5:R-:W-:Y:S08]  /*5a40*/  HMMA.16816.F32.BF16 R112, R4.reuse, R16, R112 ;  /* 0x000000100470723c */ /* 0x060ff00000041870 */
[C---:B------:R-:W-:Y:S01]  /*5a50*/  HMMA.16816.F32.BF16 R108, R4.reuse, R18, R108 ;  /* 0x00000012046c723c */ /* 0x040fe2000004186c */
[----:B------:R-:W3:Y:S07]  /*5a60*/  LDSM.16.MT88.4 R16, [R234+0x7900] ;  /* 0x00790000ea10783b */ /* 0x000eee0000004200 */
[C---:B-1----:R-:W-:Y:S08]  /*5a70*/  HMMA.16816.F32.BF16 R104, R4.reuse, R12, R104 ;  /* 0x0000000c0468723c */ /* 0x042ff00000041868 */
[C---:B------:R-:W-:Y:S01]  /*5a80*/  HMMA.16816.F32.BF16 R100, R4.reuse, R14, R100 ;  /* 0x0000000e0464723c */ /* 0x040fe20000041864 */
[----:B------:R-:W1:Y:S07]  /*5a90*/  LDSM.16.MT88.4 R12, [R233+0x7900] ;  /* 0x00790000e90c783b */ /* 0x000e6e0000004200 */
[C---:B--2---:R-:W-:Y:S08]  /*5aa0*/  HMMA.16816.F32.BF16 R96, R4.reuse, R8, R96 ;  /* 0x000000080460723c */ /* 0x044ff00000041860 */
[C---:B------:R-:W-:Y:S01]  /*5ab0*/  HMMA.16816.F32.BF16 R92, R4.reuse, R10, R92 ;  /* 0x0000000a045c723c */ /* 0x040fe2000004185c */
[----:B------:R-:W2:Y:S07]  /*5ac0*/  LDSM.16.MT88.4 R8, [R232+0x7900] ;  /* 0x00790000e808783b */ /* 0x000eae0000004200 */
[C---:B---3--:R-:W-:Y:S08]  /*5ad0*/  HMMA.16816.F32.BF16 R88, R4.reuse, R16, R88 ;  /* 0x000000100458723c */ /* 0x048ff00000041858 */
[C---:B------:R-:W-:Y:S08]  /*5ae0*/  HMMA.16816.F32.BF16 R84, R4.reuse, R18, R84 ;  /* 0x000000120454723c */ /* 0x040ff00000041854 */
[C---:B-1----:R-:W-:Y:S08]  /*5af0*/  HMMA.16816.F32.BF16 R80, R4.reuse, R12, R80 ;  /* 0x0000000c0450723c */ /* 0x042ff00000041850 */
[C---:B------:R-:W-:Y:S08]  /*5b00*/  HMMA.16816.F32.BF16 R76, R4.reuse, R14, R76 ;  /* 0x0000000e044c723c */ /* 0x040ff0000004184c */
[C---:B--2---:R-:W-:Y:S08]  /*5b10*/  HMMA.16816.F32.BF16 R72, R4.reuse, R8, R72 ;  /* 0x000000080448723c */ /* 0x044ff00000041848 */
[----:B------:R-:W-:Y:S01]  /*5b20*/  HMMA.16816.F32.BF16 R68, R4, R10, R68 ;  /* 0x0000000a0444723c */ /* 0x000fe20000041844 */
[----:B------:R-:W-:Y:S11]  /*5b30*/  @!P1 BRA `(.L_x_5) ;  /* 0x0000416000009947 */ /* 0x000ff60003800000 */
[C---:B------:R-:W-:Y:S01]  /*5b40*/  SHF.L.U64.HI R247, R37.reuse, 0x1, R39 ;  /* 0x0000000125f77819 */ /* 0x040fe20000010227 */
[----:B------:R-:W-:Y:S01]  /*5b50*/  IMAD.SHL.U32 R246, R37, 0x2, RZ ;  /* 0x0000000225f67824 */ /* 0x000fe200078e00ff */
[C---:B------:R-:W-:Y:S01]  /*5b60*/  SHF.L.U64.HI R245, R36.reuse, 0x1, R38 ;  /* 0x0000000124f57819 */ /* 0x040fe20000010226 */
[----:B------:R-:W-:Y:S01]  /*5b70*/  IMAD.SHL.U32 R244, R36, 0x2, RZ ;  /* 0x0000000224f47824 */ /* 0x000fe200078e00ff */
[----:B------:R-:W-:Y:S01]  /*5b80*/  MOV R0, R3 ;  /* 0x0000000300007202 */ /* 0x000fe20000000f00 */
[----:B------:R-:W-:Y:S01]  /*5b90*/  IMAD.MOV.U32 R2, RZ, RZ, R132 ;  /* 0x000000ffff027224 */ /* 0x000fe200078e0084 */
[----:B------:R-:W-:Y:S06]  /*5ba0*/  BRA `(.L_x_6) ;  /* 0x000003c000007947 */ /* 0x000fec0003800000 */
.L_x_8:
[----:B------:R-:W-:Y:S01]  /*5bb0*/  ULEA UR5, UR6, UR9, 0x7 ;  /* 0x0000000906057291 */ /* 0x000fe2000f8e383f */
[----:B------:R-:W-:Y:S05]  /*5bc0*/  IMAD.MOV.U32 R239, RZ, RZ, RZ ;  /* 0x000000ffffef7224 */ /* 0x000fea00078e00ff */
[----:B------:R-:W-:Y:S05]  /*5bd0*/  IMAD.U32 R240, RZ, RZ, UR5 ;  /* 0x00000005fff07e24 */ /* 0x000fea000f8e00ff */
[----:B------:R-:W-:Y:S05]  /*5be0*/  IADD3 R240, R240, -0x80, R242 ;  /* 0xffffff80f0f07810 */ /* 0x000fea0007ffe0f2 */
[----:B------:R-:W-:Y:S04]  /*5bf0*/  @P0 IMAD.HI.U32 R4, R240, c[0x0][0x2bc], RZ ;  /* 0x0000af00f0040a27 */ /* 0x000fe800078e00ff */
[----:B------:R-:W-:Y:S01]  /*5c00*/  IMAD.MOV.U32 R3, RZ, RZ, R240 ;  /* 0x000000ffff037224 */ /* 0x000fe200078e00f0 */
[----:B------:R-:W-:Y:S04]  /*5c10*/  @P0 SHF.R.U32.HI R3, RZ, c[0x0][0x2c0], R4 ;  /* 0x0000b000ff030a19 */ /* 0x000fe80000011604 */
[C---:B------:R-:W-:Y:S04]  /*5c20*/  @!P6 IADD3 R6, P1, R3.reuse, UR16, RZ ;  /* 0x000000100306ec10 */ /* 0x040fe8000ff3e0ff */
[----:B------:R-:W-:Y:S01]  /*5c30*/  @!P6 LEA.HI.X.SX32 R5, R3, UR11, 0x1, P1 ;  /* 0x0000000b0305ec11 */ /* 0x000fe200088f0eff */
[----:B------:R-:W-:Y:S01]  /*5c40*/  IMAD.MOV R3, RZ, RZ, -R3 ;  /* 0x000000ffff037224 */ /* 0x000fe200078e0a03 */
[C---:B------:R-:W-:Y:S03]  /*5c50*/  @!P6 LEA R4, P1, R6.reuse, c[0x0][0x2a0], 0x2 ;  /* 0x0000a8000604ea11 */ /* 0x040fe600078210ff */
[----:B------:R-:W-:Y:S01]  /*5c60*/  IMAD R240, R3, c[0x0][0x2b8], R240 ;  /* 0x0000ae0003f07a24 */ /* 0x000fe200078e02f0 */
[----:B------:R-:W-:Y:S03]  /*5c70*/  @!P6 LEA.HI.X R5, R6, c[0x0][0x2a4], R5, 0x2, P1 ;  /* 0x0000a9000605ea11 */ /* 0x000fe600008f1405 */
[C---:B------:R-:W-:Y:S01]  /*5c80*/  IMAD.WIDE.U32 R6, R240.reuse, c[0x0][0x1e0], RZ ;  /* 0x00007800f0067a25 */ /* 0x040fe200078e00ff */
[----:B------:R-:W-:Y:S01]  /*5c90*/  SHF.R.S32.HI R3, RZ, 0x1f, R240 ;  /* 0x0000001fff037819 */ /* 0x000fe200000114f0 */
[----:B------:R-:W2:Y:S04]  /*5ca0*/  @!P6 LDG.E R239, [R4.64] ;  /* 0x0000000c04efe981 */ /* 0x000ea8000c1e1900 */
[----:B------:R-:W-:Y:S04]  /*5cb0*/  IMAD R3, R3, c[0x0][0x1e0], RZ ;  /* 0x0000780003037a24 */ /* 0x000fe800078e02ff */
[----:B------:R-:W-:Y:S04]  /*5cc0*/  IMAD R3, R240, c[0x0][0x1e4], R3 ;  /* 0x00007900f0037a24 */ /* 0x000fe800078e0203 */
[----:B------:R-:W-:Y:S01]  /*5cd0*/  IMAD.IADD R7, R7, 0x1, R3 ;  /* 0x0000000107077824 */ /* 0x000fe200078e0203 */
[----:B--2---:R-:W-:Y:S03]  /*5ce0*/  SHF.R.S32.HI R3, RZ, 0x1f, R239 ;  /* 0x0000001fff037819 */ /* 0x004fe600000114ef */
[----:B------:R-:W-:Y:S04]  /*5cf0*/  IMAD.WIDE.U32 R6, R239, c[0x0][0x1f0], R6 ;  /* 0x00007c00ef067a25 */ /* 0x000fe800078e0006 */
[----:B------:R-:W-:Y:S01]  /*5d00*/  IMAD R3, R3, c[0x0][0x1f0], RZ ;  /* 0x00007c0003037a24 */ /* 0x000fe200078e02ff */
[----:B------:R-:W-:Y:S03]  /*5d10*/  IADD3 R5, P1, R6, UR20, RZ ;  /* 0x0000001406057c10 */ /* 0x000fe6000ff3e0ff */
[----:B------:R-:W-:Y:S05]  /*5d20*/  IMAD R3, R239, c[0x0][0x1f4], R3 ;  /* 0x00007d00ef037a24 */ /* 0x000fea00078e0203 */
[----:B------:R-:W-:Y:S02]  /*5d30*/  IADD3.X R3, R7, UR18, R3, P1, !PT ;  /* 0x0000001207037c10 */ /* 0x000fe40008ffe403 */
[C---:B------:R-:W-:Y:S04]  /*5d40*/  LEA R4, P1, R5.reuse, c[0x0][0x1c8], 0x1 ;  /* 0x0000720005047a11 */ /* 0x040fe800078208ff */
[----:B------:R-:W-:Y:S01]  /*5d50*/  LEA.HI.X R3, R5, c[0x0][0x1cc], R3, 0x1, P1 ;  /* 0x0000730005037a11 */ /* 0x000fe200008f0c03 */
[----:B------:R-:W1:Y:S04]  /*5d60*/  SHFL.IDX PT, R9, R4, RZ, 0x181f ;  /* 0x00181fff04097589 */ /* 0x000e6800000e0000 */
[----:B------:R-:W2:Y:S04]  /*5d70*/  SHFL.IDX PT, R10, R3, RZ, 0x181f ;  /* 0x00181fff030a7589 */ /* 0x000ea800000e0000 */
[----:B------:R-:W3:Y:S04]  /*5d80*/  SHFL.IDX PT, R7, R4, 0x1, 0x181f ;  /* 0x00381f0004077f89 */ /* 0x000ee800000e0000 */
[----:B------:R-:W4:Y:S04]  /*5d90*/  SHFL.IDX PT, R8, R3, 0x1, 0x181f ;  /* 0x00381f0003087f89 */ /* 0x000f2800000e0000 */
[----:B------:R-:W-:Y:S04]  /*5da0*/  SHFL.IDX PT, R5, R4, 0x2, 0x181f ;  /* 0x00581f0004057f89 */ /* 0x000fe800000e0000 */
[----:B------:R-:W-:Y:S04]  /*5db0*/  SHFL.IDX PT, R6, R3, 0x2, 0x181f ;  /* 0x00581f0003067f89 */ /* 0x000fe800000e0000 */
[----:B------:R-:W5:Y:S01]  /*5dc0*/  SHFL.IDX PT, R4, R4, 0x3, 0x181f ;  /* 0x00781f0004047f89 */ /* 0x000f6200000e0000 */
[C---:B-1----:R-:W-:Y:S02]  /*5dd0*/  IADD3 R12, P5, R9.reuse, R246, RZ ;  /* 0x000000f6090c7210 */ /* 0x042fe40007fbe0ff */
[----:B------:R-:W-:Y:S01]  /*5de0*/  IADD3 R16, P2, R9, R244, RZ ;  /* 0x000000f409107210 */ /* 0x000fe20007f5e0ff */
[----:B------:R-:W1:Y:S02]  /*5df0*/  SHFL.IDX PT, R3, R3, 0x3, 0x181f ;  /* 0x00781f0003037f89 */ /* 0x000e6400000e0000 */
[C-C-:B--2---:R-:W-:Y:S01]  /*5e00*/  IMAD.X R13, R10.reuse, 0x1, R247.reuse, P5 ;  /* 0x000000010a0d7824 */ /* 0x144fe200028e06f7 */
[-C--:B------:R-:W-:Y:S02]  /*5e10*/  IADD3.X R17, R10, R245.reuse, RZ, P2, !PT ;  /* 0x000000f50a117210 */ /* 0x080fe400017fe4ff */
[C---:B---3--:R-:W-:Y:S02]  /*5e20*/  IADD3 R14, P1, R7.reuse, R246, RZ ;  /* 0x000000f6070e7210 */ /* 0x048fe40007f3e0ff */
[----:B------:R2:W-:Y:S01]  /*5e30*/  LDGSTS.E.BYPASS.LTC128B.128 [R241+0x8100], [R12.64], !P4 ;  /* 0x081000000cf17fae */ /* 0x0005e2000e101d4c */
[----:B------:R-:W-:Y:S02]  /*5e40*/  IADD3 R10, P2, R7, R244, RZ ;  /* 0x000000f4070a7210 */ /* 0x000fe40007f5e0ff */
[C---:B----4-:R-:W-:Y:S01]  /*5e50*/  IMAD.X R15, R8.reuse, 0x1, R247, P1 ;  /* 0x00000001080f7824 */ /* 0x050fe200008e06f7 */
[----:B------:R3:W-:Y:S02]  /*5e60*/  LDGSTS.E.BYPASS.LTC128B.128 [R241+0xc100], [R16.64], !P3 ;  /* 0x0c10000010f17fae */ /* 0x0007e4000d901d4c */
[----:B------:R-:W-:Y:S02]  /*5e70*/  IMAD.X R11, R8, 0x1, R245, P2 ;  /* 0x00000001080b7824 */ /* 0x000fe400010e06f5 */
[----:B------:R4:W-:Y:S04]  /*5e80*/  LDGSTS.E.BYPASS.LTC128B.128 [R241+0x9100], [R14.64], !P4 ;  /* 0x091000000ef17fae */ /* 0x0009e8000e101d4c */
[----:B------:R3:W-:Y:S01]  /*5e90*/  LDGSTS.E.BYPASS.LTC128B.128 [R241+0xd100], [R10.64], !P3 ;  /* 0x0d1000000af17fae */ /* 0x0007e2000d901d4c */
[-C--:B-----5:R-:W-:Y:S05]  /*5ea0*/  IADD3 R8, P2, R4, R246.reuse, RZ ;  /* 0x000000f604087210 */ /* 0x0a0fea0007f5e0ff */
[--C-:B-1----:R-:W-:Y:S01]  /*5eb0*/  IMAD.X R9, R3, 0x1, R247.reuse, P2 ;  /* 0x0000000103097824 */ /* 0x102fe200010e06f7 */
[C---:B--2---:R-:W-:Y:S05]  /*5ec0*/  IADD3 R12, P1, R5.reuse, R246, RZ ;  /* 0x000000f6050c7210 */ /* 0x044fea0007f3e0ff */
[----:B------:R-:W-:Y:S01]  /*5ed0*/  IMAD.X R13, R6, 0x1, R247, P1 ;  /* 0x00000001060d7824 */ /* 0x000fe200008e06f7 */
[-C--:B------:R-:W-:Y:S02]  /*5ee0*/  IADD3 R4, P1, R4, R244.reuse, RZ ;  /* 0x000000f404047210 */ /* 0x080fe40007f3e0ff */
[----:B----4-:R-:W-:Y:S02]  /*5ef0*/  IADD3 R14, P5, R5, R244, RZ ;  /* 0x000000f4050e7210 */ /* 0x010fe40007fbe0ff */
[----:B------:R3:W-:Y:S01]  /*5f00*/  LDGSTS.E.BYPASS.LTC128B.128 [R241+0xa100], [R12.64], !P4 ;  /* 0x0a1000000cf17fae */ /* 0x0007e2000e101d4c */
[----:B------:R-:W-:Y:S01]  /*5f10*/  IMAD.X R5, R3, 0x1, R245, P1 ;  /* 0x0000000103057824 */ /* 0x000fe200008e06f5 */
[----:B------:R-:W-:Y:S05]  /*5f20*/  IADD3.X R15, R6, R245, RZ, P5, !PT ;  /* 0x000000f5060f7210 */ /* 0x000fea0002ffe4ff */
[----:B------:R3:W-:Y:S04]  /*5f30*/  LDGSTS.E.BYPASS.LTC128B.128 [R241+0xe100], [R14.64], !P3 ;  /* 0x0e1000000ef17fae */ /* 0x0007e8000d901d4c */
[----:B------:R3:W-:Y:S04]  /*5f40*/  LDGSTS.E.BYPASS.LTC128B.128 [R241+0xb100], [R8.64], !P4 ;  /* 0x0b10000008f17fae */ /* 0x0007e8000e101d4c */
[----:B------:R3:W-:Y:S01]  /*5f50*/  LDGSTS.E.BYPASS.LTC128B.128 [R241+0xf100], [R4.64], !P3 ;  /* 0x0f10000004f17fae */ /* 0x0007e2000d901d4c */
[----:B------:R-:W-:-:S05]  /*5f60*/  BRA `(.L_x_7) ;  /* 0x0000180000007947 */ /* 0x000fca0003800000 */
.L_x_6:
[----:B------:R-:W-:Y:S04]  /*5f70*/  DEPBAR.LE SB0, 0x0 ;  /* 0x000080000000791a */ /* 0x000fe80000000000 */
[----:B------:R-:W-:Y:S01]  /*5f80*/  BAR.SYNC.DEFER_BLOCKING 0x0 ;  /* 0x0000000000007b1d */ /* 0x000fe20000010000 */
[----:B------:R-:W-:Y:S01]  /*5f90*/  SHF.R.S32.HI R3, RZ, 0x1f, R240 ;  /* 0x0000001fff037819 */ /* 0x000fe200000114f0 */
[C---:B------:R-:W-:Y:S01]  /*5fa0*/  IMAD.WIDE.U32 R36, R240.reuse, c[0x0][0x208], RZ ;  /* 0x00008200f0247a25 */ /* 0x040fe200078e00ff */
[----:B------:R-:W-:Y:S03]  /*5fb0*/  UISETP.GT.AND UP0, UPT, UR6, UR8, UPT ;  /* 0x000000080600728c */ /* 0x000fe6000bf04270 */
[----:B------:R-:W-:Y:S04]  /*5fc0*/  IMAD R3, R3, c[0x0][0x208], RZ ;  /* 0x0000820003037a24 */ /* 0x000fe800078e02ff */
[----:B------:R-:W-:Y:S05]  /*5fd0*/  IMAD R3, R240, c[0x0][0x20c], R3 ;  /* 0x00008300f0037a24 */ /* 0x000fea00078e0203 */
[----:B------:R-:W-:Y:S02]  /*5fe0*/  IADD3 R37, R37, R3, RZ ;  /* 0x0000000325257210 */ /* 0x000fe40007ffe0ff */
[----:B------:R-:W-:Y:S03]  /*5ff0*/  SHF.R.S32.HI R3, RZ, 0x1f, R239 ;  /* 0x0000001fff037819 */ /* 0x000fe600000114ef */
[----:B------:R-:W-:Y:S01]  /*6000*/  IMAD.WIDE.U32 R36, R239, c[0x0][0x218], R36 ;  /* 0x00008600ef247a25 */ /* 0x000fe200078e0024 */
[----:B------:R-:W1:Y:S04]  /*6010*/  LDSM.16.M88.4 R8, [R238+0x8100] ;  /* 0x00810000ee08783b */ /* 0x000e680000000200 */
[----:B------:R-:W-:Y:S01]  /*6020*/  IADD3 R176, P1, R36, UR22, RZ ;  /* 0x0000001624b07c10 */ /* 0x000fe2000ff3e0ff */
[----:B------:R-:W-:Y:S04]  /*6030*/  IMAD R3, R3, c[0x0][0x218], RZ ;  /* 0x0000860003037a24 */ /* 0x000fe800078e02ff */
[----:B------:R-:W-:Y:S01]  /*6040*/  IMAD R3, R239, c[0x0][0x21c], R3 ;  /* 0x00008700ef037a24 */ /* 0x000fe200078e0203 */
[----:B------:R-:W2:Y:S04]  /*6050*/  LDSM.16.M88.4 R16, [R238+0x8900] ;  /* 0x00890000ee10783b */ /* 0x000ea80000000200 */
[----:B------:R-:W-:Y:S02]  /*6060*/  IADD3.X R3, R37, UR4, R3, P1, !PT ;  /* 0x0000000425037c10 */ /* 0x000fe40008ffe403 */
[C---:B------:R-:W-:Y:S02]  /*6070*/  LEA R178, P1, R176.reuse, c[0x0][0x1f8], 0x1 ;  /* 0x00007e00b0b27a11 */ /* 0x040fe400078208ff */
[----:B------:R-:W3:Y:S02]  /*6080*/  LDSM.16.M88.4 R24, [R238+0x9100] ;  /* 0x00910000ee18783b */ /* 0x000ee40000000200 */
[----:B------:R-:W-:Y:S06]  /*6090*/  LEA.HI.X R176, R176, c[0x0][0x1fc], R3, 0x1, P1 ;  /* 0x00007f00b0b07a11 */ /* 0x000fec00008f0c03 */
[----:B------:R-:W4:Y:S08]  /*60a0*/  LDSM.16.M88.4 R32, [R238+0x9900] ;  /* 0x00990000ee20783b */ /* 0x000f300000000200 */
[----:B------:R-:W5:Y:S01]  /*60b0*/  LDSM.16.M88.4 R40, [R238+0xa100] ;  /* 0x00a10000ee28783b */ /* 0x000f620000000200 */
[C---:B-1----:R-:W-:Y:S07]  /*60c0*/  HMMA.16816.F32.BF16 R4, R136.reuse, R8, RZ ;  /* 0x000000088804723c */ /* 0x042fee00000418ff */
[----:B------:R-:W1:Y:S01]  /*60d0*/  LDSM.16.M88.4 R48, [R238+0xa900] ;  /* 0x00a90000ee30783b */ /* 0x000e620000000200 */
[C---:B------:R-:W-:Y:S07]  /*60e0*/  HMMA.16816.F32.BF16 R8, R136.reuse, R10, RZ ;  /* 0x0000000a8808723c */ /* 0x040fee00000418ff */
[----:B------:R-:W1:Y:S01]  /*60f0*/  LDSM.16.M88.4 R56, [R238+0xb100] ;  /* 0x00b10000ee38783b */ /* 0x000e620000000200 */
[C---:B--2---:R-:W-:Y:S07]  /*6100*/  HMMA.16816.F32.BF16 R12, R136.reuse, R16, RZ ;  /* 0x00000010880c723c */ /* 0x044fee00000418ff */
[----:B------:R-:W-:Y:S01]  /*6110*/  LDSM.16.M88.4 R64, [R238+0xb900] ;  /* 0x00b90000ee40783b */ /* 0x000fe20000000200 */
[C---:B------:R-:W-:Y:S07]  /*6120*/  HMMA.16816.F32.BF16 R16, R136.reuse, R18, RZ ;  /* 0x000000128810723c */ /* 0x040fee00000418ff */
[----:B------:R-:W-:Y:S01]  /*6130*/  LDSM.16.M88.4 R132, [R237] ;  /* 0x00000000ed84783b */ /* 0x000fe20000000200 */
[C---:B---3--:R-:W-:Y:S07]  /*6140*/  HMMA.16816.F32.BF16 R20, R136.reuse, R24, RZ ;  /* 0x000000188814723c */ /* 0x048fee00000418ff */
[----:B------:R-:W-:Y:S01]  /*6150*/  LDSM.16.M88.4 R144, [R231] ;  /* 0x00000000e790783b */ /* 0x000fe20000000200 */
[C---:B------:R-:W-:Y:S07]  /*6160*/  HMMA.16816.F32.BF16 R24, R136.reuse, R26, RZ ;  /* 0x0000001a8818723c */ /* 0x040fee00000418ff */
[----:B------:R-:W-:Y:S01]  /*6170*/  LDSM.16.M88.4 R148, [R230] ;  /* 0x00000000e694783b */ /* 0x000fe20000000200 */
[C---:B----4-:R-:W-:Y:S07]  /*6180*/  HMMA.16816.F32.BF16 R28, R136.reuse, R32, RZ ;  /* 0x00000020881c723c */ /* 0x050fee00000418ff */
[----:B------:R-:W-:Y:S01]  /*6190*/  LDSM.16.M88.4 R152, [R229] ;  /* 0x00000000e598783b */ /* 0x000fe20000000200 */
[C---:B------:R-:W-:Y:S07]  /*61a0*/  HMMA.16816.F32.BF16 R32, R136.reuse, R34, RZ ;  /* 0x000000228820723c */ /* 0x040fee00000418ff */
[----:B------:R-:W-:Y:S01]  /*61b0*/  LDSM.16.M88.4 R156, [R228] ;  /* 0x00000000e49c783b */ /* 0x000fe20000000200 */
[C---:B-----5:R-:W-:Y:S07]  /*61c0*/  HMMA.16816.F32.BF16 R36, R136.reuse, R40, RZ ;  /* 0x000000288824723c */ /* 0x060fee00000418ff */
[----:B------:R-:W-:Y:S01]  /*61d0*/  LDSM.16.M88.4 R160, [R227] ;  /* 0x00000000e3a0783b */ /* 0x000fe20000000200 */
[C---:B------:R-:W-:Y:S07]  /*61e0*/  HMMA.16816.F32.BF16 R40, R136.reuse, R42, RZ ;  /* 0x0000002a8828723c */ /* 0x040fee00000418ff */
[----:B------:R-:W2:Y:S01]  /*61f0*/  SHFL.IDX PT, R61, R178, RZ, 0x181f ;  /* 0x00181fffb23d7589 */ /* 0x000ea200000e0000 */
[C---:B-1----:R-:W-:Y:S07]  /*6200*/  HMMA.16816.F32.BF16 R44, R136.reuse, R48, RZ ;  /* 0x00000030882c723c */ /* 0x042fee00000418ff */
[----:B------:R-:W1:Y:S01]  /*6210*/  SHFL.IDX PT, R62, R178, 0x1, 0x181f ;  /* 0x00381f00b23e7f89 */ /* 0x000e6200000e0000 */
[C---:B------:R-:W-:Y:S07]  /*6220*/  HMMA.16816.F32.BF16 R48, R136.reuse, R50, RZ ;  /* 0x000000328830723c */ /* 0x040fee00000418ff */
[----:B------:R-:W3:Y:S01]  /*6230*/  SHFL.IDX PT, R63, R176, RZ, 0x181f ;  /* 0x00181fffb03f7589 */ /* 0x000ee200000e0000 */
[C---:B------:R-:W-:Y:S07]  /*6240*/  HMMA.16816.F32.BF16 R52, R136.reuse, R56, RZ ;  /* 0x000000388834723c */ /* 0x040fee00000418ff */
[----:B------:R-:W4:Y:S01]  /*6250*/  SHFL.IDX PT, R60, R176, 0x1, 0x181f ;  /* 0x00381f00b03c7f89 */ /* 0x000f2200000e0000 */
[C---:B--2---:R-:W-:Y:S04]  /*6260*/  IADD3 R180, P1, R61.reuse, R246, RZ ;  /* 0x000000f63db47210 */ /* 0x044fe80007f3e0ff */
[----:B------:R-:W-:Y:S01]  /*6270*/  IADD3 R200, P5, R61, R244, RZ ;  /* 0x000000f43dc87210 */ /* 0x000fe20007fbe0ff */
[C---:B------:R-:W-:Y:S02]  /*6280*/  HMMA.16816.F32.BF16 R56, R136.reuse, R58, RZ ;  /* 0x0000003a8838723c */ /* 0x040fe400000418ff */
[----:B------:R-:W-:Y:S01]  /*6290*/  LDSM.16.M88.4 R164, [R226] ;  /* 0x00000000e2a4783b */ /* 0x000fe20000000200 */
[C---:B-1----:R-:W-:Y:S07]  /*62a0*/  IADD3 R202, P2, R62.reuse, R246, RZ ;  /* 0x000000f63eca7210 */ /* 0x042fee0007f5e0ff */
[----:B------:R-:W-:Y:S02]  /*62b0*/  LDSM.16.M88.4 R168, [R225] ;  /* 0x00000000e1a8783b */ /* 0x000fe40000000200 */
[C---:B---3--:R-:W-:Y:S02]  /*62c0*/  IADD3.X R181, R63.reuse, R247, RZ, P1, !PT ;  /* 0x000000f73fb57210 */ /* 0x048fe40000ffe4ff */
[----:B------:R-:W-:Y:S02]  /*62d0*/  IADD3 R182, P1, R62, R244, RZ ;  /* 0x000000f43eb67210 */ /* 0x000fe40007f3e0ff */
[----:B------:R-:W-:Y:S02]  /*62e0*/  IADD3.X R201, R63, R245, RZ, P5, !PT ;  /* 0x000000f53fc97210 */ /* 0x000fe40002ffe4ff */
[----:B------:R-:W-:Y:S01]  /*62f0*/  @!PT LDS RZ, [RZ] ;  /* 0x00000000fffff984 */ /* 0x000fe20000000800 */
[----:B------:R-:W-:Y:S01]  /*6300*/  @!PT LDS RZ, [RZ] ;  /* 0x00000000fffff984 */ /* 0x000fe20000000800 */
[----:B------:R-:W-:Y:S01]  /*6310*/  @!PT LDS RZ, [RZ] ;  /* 0x00000000fffff984 */ /* 0x000fe20000000800 */
[----:B------:R1:W-:Y:S01]  /*6320*/  LDGSTS.E.BYPASS.LTC128B.128 [R243], [R180.64], !P4 ;  /* 0x00000000b4f37fae */ /* 0x0003e2000e101d4c */
[C---:B----4-:R-:W-:Y:S02]  /*6330*/  IADD3.X R203, R60.reuse, R247, RZ, P2, !PT ;  /* 0x000000f73ccb7210 */ /* 0x050fe400017fe4ff */
[----:B------:R-:W-:Y:S02]  /*6340*/  IADD3.X R183, R60, R245, RZ, P1, !PT ;  /* 0x000000f53cb77210 */ /* 0x000fe40000ffe4ff */
[C---:B------:R-:W-:Y:S03]  /*6350*/  HMMA.16816.F32.BF16 R60, R136.reuse, R64, RZ ;  /* 0x00000040883c723c */ /* 0x040fe600000418ff */
[----:B------:R2:W-:Y:S05]  /*6360*/  LDGSTS.E.BYPASS.LTC128B.128 [R241+0x4100], [R200.64], !P3 ;  /* 0x04100000c8f17fae */ /* 0x0005ea000d901d4c */
[----:B------:R-:W-:Y:S03]  /*6370*/  HMMA.16816.F32.BF16 R64, R136, R66, RZ ;  /* 0x000000428840723c */ /* 0x000fe600000418ff */
[----:B------:R3:W-:Y:S05]  /*6380*/  LDGSTS.E.BYPASS.LTC128B.128 [R241+0x1100], [R202.64], !P4 ;  /* 0x01100000caf17fae */ /* 0x0007ea000e101d4c */
[C---:B------:R-:W-:Y:S03]  /*6390*/  HMMA.16816.F32.BF16 R4, R140.reuse, R132, R4 ;  /* 0x000000848c04723c */ /* 0x040fe60000041804 */
[----:B------:R-:W2:Y:S05]  /*63a0*/  SHFL.IDX PT, R177, R178, 0x2, 0x181f ;  /* 0x00581f00b2b17f89 */ /* 0x000eaa00000e0000 */
[C---:B------:R-:W-:Y:S03]  /*63b0*/  HMMA.16816.F32.BF16 R8, R140.reuse, R134, R8 ;  /* 0x000000868c08723c */ /* 0x040fe60000041808 */
[----:B------:R-:W4:Y:S05]  /*63c0*/  SHFL.IDX PT, R3, R176, 0x2, 0x181f ;  /* 0x00581f00b0037f89 */ /* 0x000f2a00000e0000 */
[C---:B------:R-:W-:Y:S03]  /*63d0*/  HMMA.16816.F32.BF16 R12, R140.reuse, R144, R12 ;  /* 0x000000908c0c723c */ /* 0x040fe6000004180c */
[----:B------:R5:W-:Y:S05]  /*63e0*/  LDGSTS.E.BYPASS.LTC128B.128 [R241+0x5100], [R182.64], !P3 ;  /* 0x05100000b6f17fae */ /* 0x000bea000d901d4c */
[C---:B------:R-:W-:Y:S03]  /*63f0*/  HMMA.16816.F32.BF16 R16, R140.reuse, R146, R16 ;  /* 0x000000928c10723c */ /* 0x040fe60000041810 */
[----:B------:R-:W1:Y:S01]  /*6400*/  SHFL.IDX PT, R178, R178, 0x3, 0x181f ;  /* 0x00781f00b2b27f89 */ /* 0x000e6200000e0000 */
[----:B--2---:R-:W-:Y:S04]  /*6410*/  IADD3 R200, P1, R177, R246, RZ ;  /* 0x000000f6b1c87210 */ /* 0x004fe80007f3e0ff */
[C---:B------:R-:W-:Y:S03]  /*6420*/  HMMA.16816.F32.BF16 R20, R140.reuse, R148, R20 ;  /* 0x000000948c14723c */ /* 0x040fe60000041814 */
[----:B------:R-:W2:Y:S01]  /*6430*/  SHFL.IDX PT, R176, R176, 0x3, 0x181f ;  /* 0x00781f00b0b07f89 */ /* 0x000ea200000e0000 */
[----:B----4-:R-:W-:Y:S04]  /*6440*/  IADD3.X R201, R3, R247, RZ, P1, !PT ;  /* 0x000000f703c97210 */ /* 0x010fe80000ffe4ff */
[C---:B------:R-:W-:Y:S03]  /*6450*/  HMMA.16816.F32.BF16 R24, R140.reuse, R150, R24 ;  /* 0x000000968c18723c */ /* 0x040fe60000041818 */
[----:B------:R3:W-:Y:S01]  /*6460*/  LDGSTS.E.BYPASS.LTC128B.128 [R241+0x2100], [R200.64], !P4 ;  /* 0x02100000c8f17fae */ /* 0x0007e2000e101d4c */
[----:B-----5:R-:W-:Y:S04]  /*6470*/  IADD3 R182, P5, R177, R244, RZ ;  /* 0x000000f4b1b67210 */ /* 0x020fe80007fbe0ff */
[C---:B------:R-:W-:Y:S04]  /*6480*/  HMMA.16816.F32.BF16 R28, R140.reuse, R152, R28 ;  /* 0x000000988c1c723c */ /* 0x040fe8000004181c */
[----:B------:R-:W-:Y:S02]  /*6490*/  IADD3.X R183, R3, R245, RZ, P5, !PT ;  /* 0x000000f503b77210 */ /* 0x000fe40002ffe4ff */
[----:B-1----:R-:W-:Y:S02]  /*64a0*/  IADD3 R180, P2, R178, R246, RZ ;  /* 0x000000f6b2b47210 */ /* 0x002fe40007f5e0ff */
[C---:B------:R-:W-:Y:S01]  /*64b0*/  HMMA.16816.F32.BF16 R32, R140.reuse, R154, R32 ;  /* 0x0000009a8c20723c */ /* 0x040fe20000041820 */
[----:B------:R1:W-:Y:S03]  /*64c0*/  LDGSTS.E.BYPASS.LTC128B.128 [R241+0x6100], [R182.64], !P3 ;  /* 0x06100000b6f17fae */ /* 0x0003e6000d901d4c */
[----:B--2---:R-:W-:Y:S02]  /*64d0*/  IADD3.X R181, R176, R247, RZ, P2, !PT ;  /* 0x000000f7b0b57210 */ /* 0x004fe400017fe4ff */
[----:B------:R-:W-:Y:S02]  /*64e0*/  IADD3 R178, P1, R178, R244, RZ ;  /* 0x000000f4b2b27210 */ /* 0x000fe40007f3e0ff */
[C---:B------:R-:W-:Y:S01]  /*64f0*/  HMMA.16816.F32.BF16 R36, R140.reuse, R156, R36 ;  /* 0x0000009c8c24723c */ /* 0x040fe20000041824 */
[----:B------:R1:W-:Y:S03]  /*6500*/  LDGSTS.E.BYPASS.LTC128B.128 [R243+0x3000], [R180.64], !P4 ;  /* 0x03000000b4f37fae */ /* 0x0003e6000e101d4c */
[----:B------:R-:W-:Y:S02]  /*6510*/  IADD3.X R179, R176, R245, RZ, P1, !PT ;  /* 0x000000f5b0b37210 */ /* 0x000fe40000ffe4ff */
[----:B------:R-:W-:Y:S02]  /*6520*/  PLOP3.LUT P1, PT, PT, PT, UP0, 0x80, 0x0 ;  /* 0x000000000000781c */ /* 0x000fe40003f2f008 */
[C---:B------:R-:W-:Y:S01]  /*6530*/  HMMA.16816.F32.BF16 R40, R140.reuse, R158, R40 ;  /* 0x0000009e8c28723c */ /* 0x040fe20000041828 */
[----:B------:R2:W-:Y:S07]  /*6540*/  LDGSTS.E.BYPASS.LTC128B.128 [R243+0x7000], [R178.64], !P3 ;  /* 0x07000000b2f37fae */ /* 0x0005ee000d901d4c */
[C---:B------:R-:W-:Y:S01]  /*6550*/  HMMA.16816.F32.BF16 R44, R140.reuse, R160, R44 ;  /* 0x000000a08c2c723c */ /* 0x040fe2000004182c */
[----:B------:R-:W-:Y:S07]  /*6560*/  LDSM.16.M88.4 R132, [R235+0x9100] ;  /* 0x00910000eb84783b */ /* 0x000fee0000000200 */
[C---:B------:R-:W-:Y:S01]  /*6570*/  HMMA.16816.F32.BF16 R48, R140.reuse, R162, R48 ;  /* 0x000000a28c30723c */ /* 0x040fe20000041830 */
[----:B------:R-:W0:Y:S07]  /*6580*/  LDGDEPBAR ;  /* 0x00000000000079af */ /* 0x000e2e0000000000 */
[C---:B------:R-:W-:Y:S01]  /*6590*/  HMMA.16816.F32.BF16 R52, R140.reuse, R164, R52 ;  /* 0x000000a48c34723c */ /* 0x040fe20000041834 */
[----:B-1----:R-:W-:Y:S07]  /*65a0*/  LDSM.16.M88.4 R180, [R235+0x8900] ;  /* 0x00890000ebb4783b */ /* 0x002fee0000000200 */
[C---:B------:R-:W-:Y:S01]  /*65b0*/  HMMA.16816.F32.BF16 R56, R140.reuse, R166, R56 ;  /* 0x000000a68c38723c */ /* 0x040fe20000041838 */
[----:B--2---:R-:W1:Y:S07]  /*65c0*/  LDSM.16.M88.4 R176, [R235+0x8100] ;  /* 0x00810000ebb0783b */ /* 0x004e6e0000000200 */
[C---:B------:R-:W-:Y:S01]  /*65d0*/  HMMA.16816.F32.BF16 R60, R140.reuse, R168, R60 ;  /* 0x000000a88c3c723c */ /* 0x040fe2000004183c */
[----:B------:R-:W2:Y:S07]  /*65e0*/  LDSM.16.M88.4 R144, [R235+0x9900] ;  /* 0x00990000eb90783b */ /* 0x000eae0000000200 */
[----:B------:R-:W-:Y:S01]  /*65f0*/  HMMA.16816.F32.BF16 R64, R140, R170, R64 ;  /* 0x000000aa8c40723c */ /* 0x000fe20000041840 */
[----:B------:R-:W4:Y:S08]  /*6600*/  LDSM.16.M88.4 R148, [R235+0xa100] ;  /* 0x00a10000eb94783b */ /* 0x000f300000000200 */
[----:B------:R-:W5:Y:S08]  /*6610*/  LDSM.16.M88.4 R152, [R235+0xa900] ;  /* 0x00a90000eb98783b */ /* 0x000f700000000200 */
[----:B------:R-:W-:Y:S01]  /*6620*/  LDSM.16.M88.4 R156, [R224] ;  /* 0x00000000e09c783b */ /* 0x000fe20000000200 */
[C---:B-1----:R-:W-:Y:S07]  /*6630*/  HMMA.16816.F32.BF16 R4, R172.reuse, R176, R4 ;  /* 0x000000b0ac04723c */ /* 0x042fee0000041804 */
[----:B------:R-:W-:Y:S01]  /*6640*/  LDSM.16.M88.4 R160, [R224+0x800] ;  /* 0x00080000e0a0783b */ /* 0x000fe20000000200 */
[C---:B------:R-:W-:Y:S07]  /*6650*/  HMMA.16816.F32.BF16 R8, R172.reuse, R178, R8 ;  /* 0x000000b2ac08723c */ /* 0x040fee0000041808 */
        /* <DEDUP_REMOVED lines=8> */
[----:B------:R-:W1:Y:S01]  /*66e0*/  LDSM.16.M88.4 R132, [R235+0xb100] ;  /* 0x00b10000eb84783b */ /* 0x000e620000000200 */
[C---:B--2---:R-:W-:Y:S07]  /*66f0*/  HMMA.16816.F32.BF16 R28, R172.reuse, R144, R28 ;  /* 0x00000090ac1c723c */ /* 0x044fee000004181c */
[----:B---3--:R-:W-:Y:S01]  /*6700*/  LDSM.16.M88.4 R200, [R235+0xe900] ;  /* 0x00e90000ebc8783b */ /* 0x008fe20000000200 */
[C---:B------:R-:W-:Y:S07]  /*6710*/  HMMA.16816.F32.BF16 R32, R172.reuse, R146, R32 ;  /* 0x00000092ac20723c */ /* 0x040fee0000041820 */
[----:B------:R-:W2:Y:S01]  /*6720*/  LDSM.16.M88.4 R144, [R235+0xb900] ;  /* 0x00b90000eb90783b */ /* 0x000ea20000000200 */
[C---:B----4-:R-:W-:Y:S07]  /*6730*/  HMMA.16816.F32.BF16 R36, R172.reuse, R148, R36 ;  /* 0x00000094ac24723c */ /* 0x050fee0000041824 */
[----:B------:R-:W-:Y:S01]  /*6740*/  LDSM.16.M88.4 R204, [R235+0xf100] ;  /* 0x00f10000ebcc783b */ /* 0x000fe20000000200 */
[C---:B------:R-:W-:Y:S07]  /*6750*/  HMMA.16816.F32.BF16 R40, R172.reuse, R150, R40 ;  /* 0x00000096ac28723c */ /* 0x040fee0000041828 */
[----:B------:R-:W3:Y:S01]  /*6760*/  LDSM.16.M88.4 R148, [R224+0x1800] ;  /* 0x00180000e094783b */ /* 0x000ee20000000200 */
[C---:B-----5:R-:W-:Y:S07]  /*6770*/  HMMA.16816.F32.BF16 R44, R172.reuse, R152, R44 ;  /* 0x00000098ac2c723c */ /* 0x060fee000004182c */
[----:B------:R-:W-:Y:S01]  /*6780*/  LDSM.16.M88.4 R208, [R235+0xf900] ;  /* 0x00f90000ebd0783b */ /* 0x000fe20000000200 */
[C---:B------:R-:W-:Y:S07]  /*6790*/  HMMA.16816.F32.BF16 R48, R172.reuse, R154, R48 ;  /* 0x0000009aac30723c */ /* 0x040fee0000041830 */
[----:B------:R-:W4:Y:S01]  /*67a0*/  LDSM.16.M88.4 R152, [R224+0x2000] ;  /* 0x00200000e098783b */ /* 0x000f220000000200 */
[C---:B-1----:R-:W-:Y:S08]  /*67b0*/  HMMA.16816.F32.BF16 R52, R172.reuse, R132, R52 ;  /* 0x00000084ac34723c */ /* 0x042ff00000041834 */
[C---:B------:R-:W-:Y:S01]  /*67c0*/  HMMA.16816.F32.BF16 R56, R172.reuse, R134, R56 ;  /* 0x00000086ac38723c */ /* 0x040fe20000041838 */
[----:B------:R-:W1:Y:S07]  /*67d0*/  LDSM.16.M88.4 R132, [R238+0xc100] ;  /* 0x00c10000ee84783b */ /* 0x000e6e0000000200 */
[C---:B--2---:R-:W-:Y:S08]  /*67e0*/  HMMA.16816.F32.BF16 R60, R172.reuse, R144, R60 ;  /* 0x00000090ac3c723c */ /* 0x044ff0000004183c */
[----:B------:R-:W-:Y:S01]  /*67f0*/  HMMA.16816.F32.BF16 R64, R172, R146, R64 ;  /* 0x00000092ac40723c */ /* 0x000fe20000041840 */
[----:B------:R-:W2:Y:S07]  /*6800*/  LDSM.16.M88.4 R144, [R238+0xc900] ;  /* 0x00c90000ee90783b */ /* 0x000eae0000000200 */
[C---:B------:R-:W-:Y:S08]  /*6810*/  HMMA.16816.F32.BF16 R4, R184.reuse, R156, R4 ;  /* 0x0000009cb804723c */ /* 0x040ff00000041804 */
[C---:B------:R-:W-:Y:S01]  /*6820*/  HMMA.16816.F32.BF16 R8, R184.reuse, R158, R8 ;  /* 0x0000009eb808723c */ /* 0x040fe20000041808 */
[----:B------:R-:W5:Y:S07]  /*6830*/  LDSM.16.M88.4 R156, [R238+0xd100] ;  /* 0x00d10000ee9c783b */ /* 0x000f6e0000000200 */
[C---:B------:R-:W-:Y:S08]  /*6840*/  HMMA.16816.F32.BF16 R12, R184.reuse, R160, R12 ;  /* 0x000000a0b80c723c */ /* 0x040ff0000004180c */
[C---:B------:R-:W-:Y:S01]  /*6850*/  HMMA.16816.F32.BF16 R16, R184.reuse, R162, R16 ;  /* 0x000000a2b810723c */ /* 0x040fe20000041810 */
[----:B------:R-:W1:Y:S07]  /*6860*/  LDSM.16.M88.4 R160, [R238+0xd900] ;  /* 0x00d90000eea0783b */ /* 0x000e6e0000000200 */
[C---:B------:R-:W-:Y:S08]  /*6870*/  HMMA.16816.F32.BF16 R20, R184.reuse, R164, R20 ;  /* 0x000000a4b814723c */ /* 0x040ff00000041814 */
[C---:B------:R-:W-:Y:S01]  /*6880*/  HMMA.16816.F32.BF16 R24, R184.reuse, R166, R24 ;  /* 0x000000a6b818723c */ /* 0x040fe20000041818 */
[----:B------:R-:W1:Y:S07]  /*6890*/  LDSM.16.M88.4 R164, [R238+0xe100] ;  /* 0x00e10000eea4783b */ /* 0x000e6e0000000200 */
[C---:B---3--:R-:W-:Y:S08]  /*68a0*/  HMMA.16816.F32.BF16 R28, R184.reuse, R148, R28 ;  /* 0x00000094b81c723c */ /* 0x048ff0000004181c */
[C---:B------:R-:W-:Y:S01]  /*68b0*/  HMMA.16816.F32.BF16 R32, R184.reuse, R150, R32 ;  /* 0x00000096b820723c */ /* 0x040fe20000041820 */
[----:B------:R-:W3:Y:S07]  /*68c0*/  LDSM.16.M88.4 R148, [R238+0xe900] ;  /* 0x00e90000ee94783b */ /* 0x000eee0000000200 */
[C---:B----4-:R-:W-:Y:S08]  /*68d0*/  HMMA.16816.F32.BF16 R36, R184.reuse, R152, R36 ;  /* 0x00000098b824723c */ /* 0x050ff00000041824 */
[C---:B------:R-:W-:Y:S01]  /*68e0*/  HMMA.16816.F32.BF16 R40, R184.reuse, R154, R40 ;  /* 0x0000009ab828723c */ /* 0x040fe20000041828 */
[----:B------:R-:W4:Y:S07]  /*68f0*/  LDSM.16.M88.4 R152, [R238+0xf100] ;  /* 0x00f10000ee98783b */ /* 0x000f2e0000000200 */
[C---:B------:R-:W-:Y:S08]  /*6900*/  HMMA.16816.F32.BF16 R44, R184.reuse, R168, R44 ;  /* 0x000000a8b82c723c */ /* 0x040ff0000004182c */
[C---:B------:R-:W-:Y:S01]  /*6910*/  HMMA.16816.F32.BF16 R48, R184.reuse, R170, R48 ;  /* 0x000000aab830723c */ /* 0x040fe20000041830 */
[----:B------:R-:W2:Y:S07]  /*6920*/  LDSM.16.M88.4 R168, [R238+0xf900] ;  /* 0x00f90000eea8783b */ /* 0x000eae0000000200 */
[C---:B------:R-:W-:Y:S08]  /*6930*/  HMMA.16816.F32.BF16 R52, R184.reuse, R176, R52 ;  /* 0x000000b0b834723c */ /* 0x040ff00000041834 */
[C---:B------:R-:W-:Y:S01]  /*6940*/  HMMA.16816.F32.BF16 R56, R184.reuse, R178, R56 ;  /* 0x000000b2b838723c */ /* 0x040fe20000041838 */
[----:B------:R-:W3:Y:S07]  /*6950*/  LDSM.16.M88.4 R176, [R223] ;  /* 0x00000000dfb0783b */ /* 0x000eee0000000200 */
[C---:B------:R-:W-:Y:S08]  /*6960*/  HMMA.16816.F32.BF16 R60, R184.reuse, R180, R60 ;  /* 0x000000b4b83c723c */ /* 0x040ff0000004183c */
[----:B------:R-:W-:Y:S01]  /*6970*/  HMMA.16816.F32.BF16 R64, R184, R182, R64 ;  /* 0x000000b6b840723c */ /* 0x000fe20000041840 */
[----:B------:R-:W3:Y:S07]  /*6980*/  LDSM.16.M88.4 R180, [R222] ;  /* 0x00000000deb4783b */ /* 0x000eee0000000200 */
[C---:B-1----:R-:W-:Y:S08]  /*6990*/  HMMA.16816.F32.BF16 R4, R188.reuse, R132, R4 ;  /* 0x00000084bc04723c */ /* 0x042ff00000041804 */
[C---:B------:R-:W-:Y:S01]  /*69a0*/  HMMA.16816.F32.BF16 R8, R188.reuse, R134, R8 ;  /* 0x00000086bc08723c */ /* 0x040fe20000041808 */
[----:B------:R-:W1:Y:S07]  /*69b0*/  LDSM.16.M88.4 R132, [R221] ;  /* 0x00000000dd84783b */ /* 0x000e6e0000000200 */
[C---:B--2---:R-:W-:Y:S08]  /*69c0*/  HMMA.16816.F32.BF16 R12, R188.reuse, R144, R12 ;  /* 0x00000090bc0c723c */ /* 0x044ff0000004180c */
[C---:B------:R-:W-:Y:S01]  /*69d0*/  HMMA.16816.F32.BF16 R16, R188.reuse, R146, R16 ;  /* 0x00000092bc10723c */ /* 0x040fe20000041810 */
[----:B------:R-:W2:Y:S07]  /*69e0*/  LDSM.16.M88.4 R144, [R220] ;  /* 0x00000000dc90783b */ /* 0x000eae0000000200 */
[C---:B-----5:R-:W-:Y:S08]  /*69f0*/  HMMA.16816.F32.BF16 R20, R188.reuse, R156, R20 ;  /* 0x0000009cbc14723c */ /* 0x060ff00000041814 */
[C---:B------:R-:W-:Y:S01]  /*6a00*/  HMMA.16816.F32.BF16 R24, R188.reuse, R158, R24 ;  /* 0x0000009ebc18723c */ /* 0x040fe20000041818 */
[----:B------:R-:W-:Y:S07]  /*6a10*/  LDSM.16.M88.4 R156, [R217] ;  /* 0x00000000d99c783b */ /* 0x000fee0000000200 */
[C---:B------:R-:W-:Y:S08]  /*6a20*/  HMMA.16816.F32.BF16 R28, R188.reuse, R160, R28 ;  /* 0x000000a0bc1c723c */ /* 0x040ff0000004181c */
[C---:B------:R-:W-:Y:S01]  /*6a30*/  HMMA.16816.F32.BF16 R32, R188.reuse, R162, R32 ;  /* 0x000000a2bc20723c */ /* 0x040fe20000041820 */
[----:B------:R-:W-:Y:S07]  /*6a40*/  LDSM.16.M88.4 R160, [R216] ;  /* 0x00000000d8a0783b */ /* 0x000fee0000000200 */
[C---:B------:R-:W-:Y:S08]  /*6a50*/  HMMA.16816.F32.BF16 R36, R188.reuse, R164, R36 ;  /* 0x000000a4bc24723c */ /* 0x040ff00000041824 */
[C---:B------:R-:W-:Y:S01]  /*6a60*/  HMMA.16816.F32.BF16 R40, R188.reuse, R166, R40 ;  /* 0x000000a6bc28723c */ /* 0x040fe20000041828 */
[----:B------:R-:W-:Y:S07]  /*6a70*/  LDSM.16.M88.4 R164, [R235+0xc100] ;  /* 0x00c10000eba4783b */ /* 0x000fee0000000200 */
[C---:B---3--:R-:W-:Y:S08]  /*6a80*/  HMMA.16816.F32.BF16 R44, R188.reuse, R148, R44 ;  /* 0x00000094bc2c723c */ /* 0x048ff0000004182c */
[C---:B------:R-:W-:Y:S01]  /*6a90*/  HMMA.16816.F32.BF16 R48, R188.reuse, R150, R48 ;  /* 0x00000096bc30723c */ /* 0x040fe20000041830 */
[----:B------:R-:W3:Y:S07]  /*6aa0*/  LDSM.16.M88.4 R148, [R219] ;  /* 0x00000000db94783b */ /* 0x000eee0000000200 */
[C---:B----4-:R-:W-:Y:S08]  /*6ab0*/  HMMA.16816.F32.BF16 R52, R188.reuse, R152, R52 ;  /* 0x00000098bc34723c */ /* 0x050ff00000041834 */
[C---:B------:R-:W-:Y:S01]  /*6ac0*/  HMMA.16816.F32.BF16 R56, R188.reuse, R154, R56 ;  /* 0x0000009abc38723c */ /* 0x040fe20000041838 */
[----:B------:R-:W4:Y:S07]  /*6ad0*/  LDSM.16.M88.4 R152, [R218] ;  /* 0x00000000da98783b */ /* 0x000f2e0000000200 */
[C---:B------:R-:W-:Y:S08]  /*6ae0*/  HMMA.16816.F32.BF16 R60, R188.reuse, R168, R60 ;  /* 0x000000a8bc3c723c */ /* 0x040ff0000004183c */
[----:B------:R-:W-:Y:S01]  /*6af0*/  HMMA.16816.F32.BF16 R64, R188, R170, R64 ;  /* 0x000000aabc40723c */ /* 0x000fe20000041840 */
[----:B------:R-:W-:Y:S07]  /*6b00*/  LDSM.16.M88.4 R168, [R235+0xd100] ;  /* 0x00d10000eba8783b */ /* 0x000fee0000000200 */
[C---:B------:R-:W-:Y:S08]  /*6b10*/  HMMA.16816.F32.BF16 R4, R192.reuse, R176, R4 ;  /* 0x000000b0c004723c */ /* 0x040ff00000041804 */
[C---:B------:R-:W-:Y:S01]  /*6b20*/  HMMA.16816.F32.BF16 R8, R192.reuse, R178, R8 ;  /* 0x000000b2c008723c */ /* 0x040fe20000041808 */
[----:B------:R-:W-:Y:S07]  /*6b30*/  LDSM.16.M88.4 R176, [R235+0xd900] ;  /* 0x00d90000ebb0783b */ /* 0x000fee0000000200 */
[C---:B------:R-:W-:Y:S08]  /*6b40*/  HMMA.16816.F32.BF16 R12, R192.reuse, R180, R12 ;  /* 0x000000b4c00c723c */ /* 0x040ff0000004180c */
[C---:B------:R-:W-:Y:S01]  /*6b50*/  HMMA.16816.F32.BF16 R16, R192.reuse, R182, R16 ;  /* 0x000000b6c010723c */ /* 0x040fe20000041810 */
[----:B------:R-:W-:Y:S07]  /*6b60*/  LDSM.16.M88.4 R180, [R235+0xe100] ;  /* 0x00e10000ebb4783b */ /* 0x000fee0000000200 */
[C---:B-1----:R-:W-:Y:S08]  /*6b70*/  HMMA.16816.F32.BF16 R20, R192.reuse, R132, R20 ;  /* 0x00000084c014723c */ /* 0x042ff00000041814 */
[C---:B------:R-:W-:Y:S01]  /*6b80*/  HMMA.16816.F32.BF16 R24, R192.reuse, R134, R24 ;  /* 0x00000086c018723c */ /* 0x040fe20000041818 */
[----:B------:R-:W1:Y:S07]  /*6b90*/  LDSM.16.M88.4 R132, [R235+0xc900] ;  /* 0x00c90000eb84783b */ /* 0x000e6e0000000200 */
[C---:B--2---:R-:W-:Y:S08]  /*6ba0*/  HMMA.16816.F32.BF16 R28, R192.reuse, R144, R28 ;  /* 0x00000090c01c723c */ /* 0x044ff0000004181c */
[C---:B------:R-:W-:Y:S01]  /*6bb0*/  HMMA.16816.F32.BF16 R32, R192.reuse, R146, R32 ;  /* 0x00000092c020723c */ /* 0x040fe20000041820 */
[----:B------:R-:W2:Y:S07]  /*6bc0*/  LDSM.16.M88.4 R144, [R224+0x4000] ;  /* 0x00400000e090783b */ /* 0x000eae0000000200 */
[C---:B---3--:R-:W-:Y:S08]  /*6bd0*/  HMMA.16816.F32.BF16 R36, R192.reuse, R148, R36 ;  /* 0x00000094c024723c */ /* 0x048ff00000041824 */
[C---:B------:R-:W-:Y:S08]  /*6be0*/  HMMA.16816.F32.BF16 R40, R192.reuse, R150, R40 ;  /* 0x00000096c028723c */ /* 0x040ff00000041828 */
[C---:B----4-:R-:W-:Y:S08]  /*6bf0*/  HMMA.16816.F32.BF16 R44, R192.reuse, R152, R44 ;  /* 0x00000098c02c723c */ /* 0x050ff0000004182c */
[C---:B------:R-:W-:Y:S08]  /*6c00*/  HMMA.16816.F32.BF16 R48, R192.reuse, R154, R48 ;  /* 0x0000009ac030723c */ /* 0x040ff00000041830 */
[C---:B------:R-:W-:Y:S08]  /*6c10*/  HMMA.16816.F32.BF16 R52, R192.reuse, R156, R52 ;  /* 0x0000009cc034723c */ /* 0x040ff00000041834 */
[C---:B------:R-:W-:Y:S08]  /*6c20*/  HMMA.16816.F32.BF16 R56, R192.reuse, R158, R56 ;  /* 0x0000009ec038723c */ /* 0x040ff00000041838 */
[C---:B------:R-:W-:Y:S08]  /*6c30*/  HMMA.16816.F32.BF16 R60, R192.reuse, R160, R60 ;  /* 0x000000a0c03c723c */ /* 0x040ff0000004183c */
[----:B------:R-:W-:Y:S08]  /*6c40*/  HMMA.16816.F32.BF16 R64, R192, R162, R64 ;  /* 0x000000a2c040723c */ /* 0x000ff00000041840 */
[C---:B------:R-:W-:Y:S08]  /*6c50*/  HMMA.16816.F32.BF16 R4, R196.reuse, R164, R4 ;  /* 0x000000a4c404723c */ /* 0x040ff00000041804 */
[C---:B------:R-:W-:Y:S08]  /*6c60*/  HMMA.16816.F32.BF16 R8, R196.reuse, R166, R8 ;  /* 0x000000a6c408723c */ /* 0x040ff00000041808 */
[C---:B-1----:R-:W-:Y:S08]  /*6c70*/  HMMA.16816.F32.BF16 R12, R196.reuse, R132, R12 ;  /* 0x00000084c40c723c */ /* 0x042ff0000004180c */
[C---:B------:R-:W-:Y:S01]  /*6c80*/  HMMA.16816.F32.BF16 R16, R196.reuse, R134, R16 ;  /* 0x00000086c410723c */ /* 0x040fe20000041810 */
[----:B------:R-:W1:Y:S07]  /*6c90*/  LDSM.16.M88.4 R132, [R224+0x4800] ;  /* 0x00480000e084783b */ /* 0x000e6e0000000200 */
[C---:B------:R-:W-:Y:S08]  /*6ca0*/  HMMA.16816.F32.BF16 R20, R196.reuse, R168, R20 ;  /* 0x000000a8c414723c */ /* 0x040ff00000041814 */
        /* <DEDUP_REMOVED lines=10> */
[----:B------:R-:W-:Y:S08]  /*6d50*/  HMMA.16816.F32.BF16 R64, R196, R210, R64 ;  /* 0x000000d2c440723c */ /* 0x000ff00000041840 */
[C---:B--2---:R-:W-:Y:S08]  /*6d60*/  HMMA.16816.F32.BF16 R4, R212.reuse, R144, R4 ;  /* 0x00000090d404723c */ /* 0x044ff00000041804 */
[C---:B------:R-:W-:Y:S08]  /*6d70*/  HMMA.16816.F32.BF16 R8, R212.reuse, R146, R8 ;  /* 0x00000092d408723c */ /* 0x040ff00000041808 */
[C---:B-1----:R-:W-:Y:S08]  /*6d80*/  HMMA.16816.F32.BF16 R12, R212.reuse, R132, R12 ;  /* 0x00000084d40c723c */ /* 0x042ff0000004180c */
[----:B------:R-:W-:Y:S01]  /*6d90*/  FMUL.FTZ R4, R4, c[0x0][0x320] ;  /* 0x0000c80004047a20 */ /* 0x000fe20000410000 */
[C---:B------:R-:W-:Y:S03]  /*6da0*/  HMMA.16816.F32.BF16 R16, R212.reuse, R134, R16 ;  /* 0x00000086d410723c */ /* 0x040fe60000041810 */
[----:B------:R-:W-:Y:S01]  /*6db0*/  MUFU.TANH R147, R4 ;  /* 0x0000000400937308 */ /* 0x000fe20000002400 */
[----:B------:R-:W-:Y:S02]  /*6dc0*/  FMUL.FTZ R5, R5, c[0x0][0x320] ;  /* 0x0000c80005057a20 */ /* 0x000fe40000410000 */
[----:B------:R-:W-:Y:S02]  /*6dd0*/  FMUL.FTZ R6, R6, c[0x0][0x320] ;  /* 0x0000c80006067a20 */ /* 0x000fe40000410000 */
[----:B------:R-:W-:Y:S04]  /*6de0*/  FMUL.FTZ R10, R10, c[0x0][0x320] ;  /* 0x0000c8000a0a7a20 */ /* 0x000fe80000410000 */
[----:B------:R-:W-:Y:S01]  /*6df0*/  FMUL.FTZ R11, R11, c[0x0][0x320] ;  /* 0x0000c8000b0b7a20 */ /* 0x000fe20000410000 */
[----:B------:R-:W-:Y:S01]  /*6e00*/  MUFU.TANH R146, R5 ;  /* 0x0000000500927308 */ /* 0x000fe20000002400 */
[----:B------:R-:W-:Y:S02]  /*6e10*/  FMUL.FTZ R7, R7, c[0x0][0x320] ;  /* 0x0000c80007077a20 */ /* 0x000fe40000410000 */
[----:B------:R-:W-:Y:S02]  /*6e20*/  FMUL.FTZ R9, R9, c[0x0][0x320] ;  /* 0x0000c80009097a20 */ /* 0x000fe40000410000 */
[----:B------:R-:W-:Y:S02]  /*6e30*/  FMUL.FTZ R8, R8, c[0x0][0x320] ;  /* 0x0000c80008087a20 */ /* 0x000fe40000410000 */
[----:B------:R-:W-:Y:S02]  /*6e40*/  FMUL.FTZ R13, R13, c[0x0][0x320] ;  /* 0x0000c8000d0d7a20 */ /* 0x000fe40000410000 */
[----:B------:R-:W-:Y:S01]  /*6e50*/  FMUL.FTZ R15, R15, c[0x0][0x320] ;  /* 0x0000c8000f0f7a20 */ /* 0x000fe20000410000 */
[----:B------:R-:W-:Y:S01]  /*6e60*/  MUFU.TANH R148, R8 ;  /* 0x0000000800947308 */ /* 0x000fe20000002400 */
[----:B------:R-:W-:Y:S02]  /*6e70*/  FMUL.FTZ R16, R16, c[0x0][0x320] ;  /* 0x0000c80010107a20 */ /* 0x000fe40000410000 */
[----:B------:R-:W-:Y:S02]  /*6e80*/  FMUL.FTZ R12, R12, c[0x0][0x320] ;  /* 0x0000c8000c0c7a20 */ /* 0x000fe40000410000 */
[----:B------:R-:W-:Y:S02]  /*6e90*/  FMUL.FTZ R14, R14, c[0x0][0x320] ;  /* 0x0000c8000e0e7a20 */ /* 0x000fe40000410000 */
[----:B------:R-:W-:Y:S02]  /*6ea0*/  FMUL.FTZ R18, R18, c[0x0][0x320] ;  /* 0x0000c80012127a20 */ /* 0x000fe40000410000 */
[----:B------:R-:W-:Y:S01]  /*6eb0*/  FMUL.FTZ R19, R19, c[0x0][0x320] ;  /* 0x0000c80013137a20 */ /* 0x000fe20000410000 */
[----:B------:R-:W1:Y:S01]  /*6ec0*/  MUFU.TANH R8, R10 ;  /* 0x0000000a00087308 */ /* 0x000e620000002400 */
[----:B------:R-:W-:Y:S09]  /*6ed0*/  FMUL.FTZ R17, R17, c[0x0][0x320] ;  /* 0x0000c80011117a20 */ /* 0x000ff20000410000 */
[----:B------:R-:W2:Y:S10]  /*6ee0*/  MUFU.TANH R3, R11 ;  /* 0x0000000b00037308 */ /* 0x000eb40000002400 */
[----:B------:R-:W-:Y:S01]  /*6ef0*/  MUFU.TANH R145, R6 ;  /* 0x0000000600917308 */ /* 0x000fe20000002400 */
[----:B-1----:R1:W-:Y:S09]  /*6f00*/  STL [R1+0x18], R8 ;  /* 0x0000180801007387 */ /* 0x0023f20000100800 */
[----:B------:R3:W-:Y:S01]  /*6f10*/  MUFU.TANH R144, R7 ;  /* 0x0000000700907308 */ /* 0x0007e20000002400 */
[----:B--2---:R2:W-:Y:S09]  /*6f20*/  STL [R1+0x14], R3 ;  /* 0x0000140301007387 */ /* 0x0045f20000100800 */
[----:B------:R-:W-:Y:S10]  /*6f30*/  MUFU.TANH R151, R9 ;  /* 0x0000000900977308 */ /* 0x000ff40000002400 */
[----:B-1----:R-:W-:Y:S01]  /*6f40*/  MUFU.TANH R8, R13 ;  /* 0x0000000d00087308 */ /* 0x002fe20000002400 */
[----:B---3--:R-:W1:Y:S09]  /*6f50*/  LDSM.16.M88.4 R4, [R224+0x5000] ;  /* 0x00500000e004783b */ /* 0x008e720000000200 */
[----:B------:R-:W-:Y:S10]  /*6f60*/  MUFU.TANH R158, R17 ;  /* 0x00000011009e7308 */ /* 0x000ff40000002400 */
[----:B--2---:R-:W2:Y:S10]  /*6f70*/  MUFU.TANH R3, R12 ;  /* 0x0000000c00037308 */ /* 0x004eb40000002400 */
[----:B------:R-:W-:Y:S10]  /*6f80*/  MUFU.TANH R161, R18 ;  /* 0x0000001200a17308 */ /* 0x000ff40000002400 */
[----:B------:R-:W-:Y:S01]  /*6f90*/  MUFU.TANH R164, R19 ;  /* 0x0000001300a47308 */ /* 0x000fe20000002400 */
[----:B--2---:R2:W-:Y:S01]  /*6fa0*/  STL [R1+0x10], R3 ;  /* 0x0000100301007387 */ /* 0x0045e20000100800 */
[C---:B-1----:R-:W-:Y:S03]  /*6fb0*/  HMMA.16816.F32.BF16 R20, R212.reuse, R4, R20 ;  /* 0x00000004d414723c */ /* 0x042fe60000041814 */
[----:B------:R1:W-:Y:S05]  /*6fc0*/  STL [R1+0xc], R8 ;  /* 0x00000c0801007387 */ /* 0x0003ea0000100800 */
[C---:B------:R-:W-:Y:S01]  /*6fd0*/  HMMA.16816.F32.BF16 R24, R212.reuse, R6, R24 ;  /* 0x00000006d418723c */ /* 0x040fe20000041818 */
[----:B------:R-:W-:Y:S01]  /*6fe0*/  LDSM.16.M88.4 R4, [R224+0x6000] ;  /* 0x00600000e004783b */ /* 0x000fe20000000200 */
[----:B--2---:R-:W2:Y:S11]  /*6ff0*/  MUFU.TANH R3, R14 ;  /* 0x0000000e00037308 */ /* 0x004eb60000002400 */
[----:B------:R-:W-:Y:S03]  /*7000*/  @!UPT UIADD3 URZ, URZ, URZ, URZ ;  /* 0x0000003f3f3ff290 */ /* 0x000fe6000fffe03f */
[----:B------:R-:W-:Y:S02]  /*7010*/  FMUL.FTZ R20, R20, c[0x0][0x320] ;  /* 0x0000c80014147a20 */ /* 0x000fe40000410000 */
[----:B------:R-:W-:Y:S02]  /*7020*/  FMUL.FTZ R21, R21, c[0x0][0x320] ;  /* 0x0000c80015157a20 */ /* 0x000fe40000410000 */
[----:B------:R-:W-:Y:S02]  /*7030*/  FMUL.FTZ R22, R22, c[0x0][0x320] ;  /* 0x0000c80016167a20 */ /* 0x000fe40000410000 */
[----:B------:R-:W-:Y:S02]  /*7040*/  FMUL.FTZ R23, R23, c[0x0][0x320] ;  /* 0x0000c80017177a20 */ /* 0x000fe40000410000 */
[----:B------:R-:W-:Y:S01]  /*7050*/  FMUL.FTZ R24, R24, c[0x0][0x320] ;  /* 0x0000c80018187a20 */ /* 0x000fe20000410000 */
[----:B-1----:R-:W1:Y:S01]  /*7060*/  MUFU.TANH R8, R15 ;  /* 0x0000000f00087308 */ /* 0x002e620000002400 */
[----:B------:R-:W-:Y:S02]  /*7070*/  FMUL.FTZ R25, R25, c[0x0][0x320] ;  /* 0x0000c80019197a20 */ /* 0x000fe40000410000 */
[----:B------:R-:W-:Y:S02]  /*7080*/  FMUL.FTZ R26, R26, c[0x0][0x320] ;  /* 0x0000c8001a1a7a20 */ /* 0x000fe40000410000 */
[----:B------:R-:W-:Y:S05]  /*7090*/  FMUL.FTZ R27, R27, c[0x0][0x320] ;  /* 0x0000c8001b1b7a20 */ /* 0x000fea0000410000 */
[----:B------:R-:W-:Y:S01]  /*70a0*/  MUFU.TANH R170, R20 ;  /* 0x0000001400aa7308 */ /* 0x000fe20000002400 */
[----:B--2---:R2:W-:Y:S09]  /*70b0*/  STL [R1+0x8], R3 ;  /* 0x0000080301007387 */ /* 0x0045f20000100800 */
[----:B------:R-:W-:Y:S01]  /*70c0*/  MUFU.TANH R171, R21 ;  /* 0x0000001500ab7308 */ /* 0x000fe20000002400 */
[----:B-1----:R-:W-:Y:S04]  /*70d0*/  STL [R1+0x4], R8 ;  /* 0x0000040801007387 */ /* 0x002fe80000100800 */
[----:B------:R-:W1:Y:S05]  /*70e0*/  LDSM.16.M88.4 R8, [R224+0x5800] ;  /* 0x00580000e008783b */ /* 0x000e6a0000000200 */
[----:B------:R-:W-:Y:S10]  /*70f0*/  MUFU.TANH R176, R22 ;  /* 0x0000001600b07308 */ /* 0x000ff40000002400 */
[----:B--2---:R-:W2:Y:S10]  /*7100*/  MUFU.TANH R3, R16 ;  /* 0x0000001000037308 */ /* 0x004eb40000002400 */
[----:B------:R3:W4:Y:S10]  /*7110*/  MUFU.TANH R177, R23 ;  /* 0x0000001700b17308 */ /* 0x0007340000002400 */
[----:B------:R3:W3:Y:S01]  /*7120*/  MUFU.TANH R178, R24 ;  /* 0x0000001800b27308 */ /* 0x0006e20000002400 */
[----:B--2---:R-:W-:Y:S01]  /*7130*/  STL [R1], R3 ;  /* 0x0000000301007387 */ /* 0x004fe20000100800 */
[C---:B-1----:R-:W-:Y:S08]  /*7140*/  HMMA.16816.F32.BF16 R28, R212.reuse, R8, R28 ;  /* 0x00000008d41c723c */ /* 0x042ff0000004181c */
[----:B------:R1:W2:Y:S01]  /*7150*/  MUFU.TANH R179, R25 ;  /* 0x0000001900b37308 */ /* 0x0002a20000002400 */
[C---:B------:R-:W-:Y:S01]  /*7160*/  HMMA.16816.F32.BF16 R32, R212.reuse, R10, R32 ;  /* 0x0000000ad420723c */ /* 0x040fe20000041820 */
[----:B------:R-:W5:Y:S08]  /*7170*/  LDSM.16.M88.4 R8, [R224+0x6800] ;  /* 0x00680000e008783b */ /* 0x000f700000000200 */
[----:B------:R1:W1:Y:S01]  /*7180*/  MUFU.TANH R180, R26 ;  /* 0x0000001a00b47308 */ /* 0x0002620000002400 */
[C---:B------:R-:W-:Y:S09]  /*7190*/  HMMA.16816.F32.BF16 R36, R212.reuse, R4, R36 ;  /* 0x00000004d424723c */ /* 0x040ff20000041824 */
[----:B------:R1:W1:Y:S01]  /*71a0*/  MUFU.TANH R181, R27 ;  /* 0x0000001b00b57308 */ /* 0x0002620000002400 */
[C---:B------:R-:W-:Y:S01]  /*71b0*/  HMMA.16816.F32.BF16 R40, R212.reuse, R6, R40 ;  /* 0x00000006d428723c */ /* 0x040fe20000041828 */
[----:B------:R-:W1:Y:S02]  /*71c0*/  LDSM.16.M88.4 R4, [R224+0x7000] ;  /* 0x00700000e004783b */ /* 0x000e640000000200 */
[----:B------:R-:W-:Y:S02]  /*71d0*/  FMUL.FTZ R28, R28, c[0x0][0x320] ;  /* 0x0000c8001c1c7a20 */ /* 0x000fe40000410000 */
[----:B------:R-:W-:Y:S04]  /*71e0*/  FMUL.FTZ R29, R29, c[0x0][0x320] ;  /* 0x0000c8001d1d7a20 */ /* 0x000fe80000410000 */
[----:B------:R1:W1:Y:S03]  /*71f0*/  MUFU.TANH R206, R28 ;  /* 0x0000001c00ce7308 */ /* 0x0002660000002400 */
[----:B------:R-:W-:Y:S02]  /*7200*/  FMUL.FTZ R30, R30, c[0x0][0x320] ;  /* 0x0000c8001e1e7a20 */ /* 0x000fe40000410000 */
[----:B------:R-:W-:Y:S02]  /*7210*/  FMUL.FTZ R31, R31, c[0x0][0x320] ;  /* 0x0000c8001f1f7a20 */ /* 0x000fe40000410000 */
[----:B------:R-:W-:Y:S02]  /*7220*/  FMUL.FTZ R32, R32, c[0x0][0x320] ;  /* 0x0000c80020207a20 */ /* 0x000fe40000410000 */
[----:B------:R-:W-:Y:S01]  /*7230*/  FMUL.FTZ R33, R33, c[0x0][0x320] ;  /* 0x0000c80021217a20 */ /* 0x000fe20000410000 */
[----:B------:R2:W2:Y:S01]  /*7240*/  MUFU.TANH R204, R29 ;  /* 0x0000001d00cc7308 */ /* 0x0004a20000002400 */
[----:B------:R-:W-:Y:S02]  /*7250*/  FMUL.FTZ R34, R34, c[0x0][0x320] ;  /* 0x0000c80022227a20 */ /* 0x000fe40000410000 */
[----:B------:R-:W-:Y:S02]  /*7260*/  FMUL.FTZ R35, R35, c[0x0][0x320] ;  /* 0x0000c80023237a20 */ /* 0x000fe40000410000 */
[----:B------:R-:W-:Y:S01]  /*7270*/  FMUL.FTZ R36, R36, c[0x0][0x320] ;  /* 0x0000c80024247a20 */ /* 0x000fe20000410000 */
[C---:B-----5:R-:W-:Y:S04]  /*7280*/  HMMA.16816.F32.BF16 R44, R212.reuse, R8, R44 ;  /* 0x00000008d42c723c */ /* 0x060fe8000004182c */
[----:B------:R2:W2:Y:S01]  /*7290*/  MUFU.TANH R207, R30 ;  /* 0x0000001e00cf7308 */ /* 0x0004a20000002400 */
[----:B------:R-:W-:Y:S02]  /*72a0*/  FMUL.FTZ R37, R37, c[0x0][0x320] ;  /* 0x0000c80025257a20 */ /* 0x000fe40000410000 */
[----:B------:R-:W-:Y:S01]  /*72b0*/  FMUL.FTZ R38, R38, c[0x0][0x320] ;  /* 0x0000c80026267a20 */ /* 0x000fe20000410000 */
[C---:B------:R-:W-:Y:S01]  /*72c0*/  HMMA.16816.F32.BF16 R48, R212.reuse, R10, R48 ;  /* 0x0000000ad430723c */ /* 0x040fe20000041830 */
[----:B------:R-:W5:Y:S01]  /*72d0*/  LDSM.16.M88.4 R8, [R224+0x7800] ;  /* 0x00780000e008783b */ /* 0x000f620000000200 */
[----:B------:R-:W-:Y:S04]  /*72e0*/  DEPBAR.LE SB0, 0x0 ;  /* 0x000080000000791a */ /* 0x000fe80000000000 */
[----:B------:R2:W2:Y:S01]  /*72f0*/  MUFU.TANH R209, R31 ;  /* 0x0000001f00d17308 */ /* 0x0004a20000002400 */
[----:B------:R-:W-:Y:S01]  /*7300*/  FMUL.FTZ R39, R39, c[0x0][0x320] ;  /* 0x0000c80027277a20 */ /* 0x000fe20000410000 */
[C---:B-1----:R-:W-:Y:S01]  /*7310*/  HMMA.16816.F32.BF16 R52, R212.reuse, R4, R52 ;  /* 0x00000004d434723c */ /* 0x042fe20000041834 */
[----:B------:R-:W-:Y:S04]  /*7320*/  BAR.SYNC.DEFER_BLOCKING 0x0 ;  /* 0x0000000000007b1d */ /* 0x000fe80000010000 */
[----:B------:R-:W-:Y:S02]  /*7330*/  FMUL.FTZ R40, R40, c[0x0][0x320] ;  /* 0x0000c80028287a20 */ /* 0x000fe40000410000 */
[----:B------:R-:W-:Y:S01]  /*7340*/  FMUL.FTZ R41, R41, c[0x0][0x320] ;  /* 0x0000c80029297a20 */ /* 0x000fe20000410000 */
[----:B------:R1:W1:Y:S01]  /*7350*/  MUFU.TANH R210, R32 ;  /* 0x0000002000d27308 */ /* 0x0002620000002400 */
[C---:B------:R-:W-:Y:S03]  /*7360*/  HMMA.16816.F32.BF16 R56, R212.reuse, R6, R56 ;  /* 0x00000006d438723c */ /* 0x040fe60000041838 */
[----:B------:R-:W-:Y:S02]  /*7370*/  FMUL.FTZ R42, R42, c[0x0][0x320] ;  /* 0x0000c8002a2a7a20 */ /* 0x000fe40000410000 */
[----:B------:R-:W-:Y:S02]  /*7380*/  FMUL.FTZ R43, R43, c[0x0][0x320] ;  /* 0x0000c8002b2b7a20 */ /* 0x000fe40000410000 */
[----:B------:R-:W-:Y:S02]  /*7390*/  FMUL.FTZ R44, R44, c[0x0][0x320] ;  /* 0x0000c8002c2c7a20 */ /* 0x000fe40000410000 */
[----:B------:R1:W1:Y:S03]  /*73a0*/  MUFU.TANH R211, R33 ;  /* 0x0000002100d37308 */ /* 0x0002660000002400 */
[----:B------:R-:W-:Y:S02]  /*73b0*/  FMUL.FTZ R45, R45, c[0x0][0x320] ;  /* 0x0000c8002d2d7a20 */ /* 0x000fe40000410000 */
[----:B------:R-:W-:Y:S02]  /*73c0*/  FMUL.FTZ R46, R46, c[0x0][0x320] ;  /* 0x0000c8002e2e7a20 */ /* 0x000fe40000410000 */
[----:B------:R-:W-:Y:S02]  /*73d0*/  FMUL.FTZ R47, R47, c[0x0][0x320] ;  /* 0x0000c8002f2f7a20 */ /* 0x000fe40000410000 */
[----:B------:R-:W-:Y:S01]  /*73e0*/  FMUL.FTZ R48, R48, c[0x0][0x320] ;  /* 0x0000c80030307a20 */ /* 0x000fe20000410000 */
[----:B------:R1:W1:Y:S01]  /*73f0*/  MUFU.TANH R250, R34 ;  /* 0x0000002200fa7308 */ /* 0x0002620000002400 */
[----:B------:R-:W-:Y:S02]  /*7400*/  FMUL.FTZ R49, R49, c[0x0][0x320] ;  /* 0x0000c80031317a20 */ /* 0x000fe40000410000 */
[----:B------:R-:W-:Y:S01]  /*7410*/  FMUL.FTZ R50, R50, c[0x0][0x320] ;  /* 0x0000c80032327a20 */ /* 0x000fe20000410000 */
[C---:B-----5:R-:W-:Y:S03]  /*7420*/  HMMA.16816.F32.BF16 R60, R212.reuse, R8, R60 ;  /* 0x00000008d43c723c */ /* 0x060fe6000004183c */
[----:B------:R-:W-:Y:S03]  /*7430*/  FMUL.FTZ R51, R51, c[0x0][0x320] ;  /* 0x0000c80033337a20 */ /* 0x000fe60000410000 */
[----:B------:R1:W1:Y:S01]  /*7440*/  MUFU.TANH R251, R35 ;  /* 0x0000002300fb7308 */ /* 0x0002620000002400 */
[----:B------:R-:W-:Y:S01]  /*7450*/  FMUL.FTZ R52, R52, c[0x0][0x320] ;  /* 0x0000c80034347a20 */ /* 0x000fe20000410000 */
[----:B------:R-:W-:Y:S04]  /*7460*/  HMMA.16816.F32.BF16 R64, R212, R10, R64 ;  /* 0x0000000ad440723c */ /* 0x000fe80000041840 */
[----:B------:R-:W-:Y:S02]  /*7470*/  FMUL.FTZ R53, R53, c[0x0][0x320] ;  /* 0x0000c80035357a20 */ /* 0x000fe40000410000 */
[----:B------:R-:W-:Y:S02]  /*7480*/  FMUL.FTZ R54, R54, c[0x0][0x320] ;  /* 0x0000c80036367a20 */ /* 0x000fe40000410000 */
[----:B------:R1:W1:Y:S01]  /*7490*/  MUFU.TANH R19, R36 ;  /* 0x0000002400137308 */ /* 0x0002620000002400 */
[----:B------:R-:W-:Y:S03]  /*74a0*/  FMUL.FTZ R55, R55, c[0x0][0x320] ;  /* 0x0000c80037377a20 */ /* 0x000fe60000410000 */
[----:B------:R-:W-:Y:S02]  /*74b0*/  FMUL.FTZ R56, R56, c[0x0][0x320] ;  /* 0x0000c80038387a20 */ /* 0x000fe40000410000 */
[----:B------:R-:W-:Y:S02]  /*74c0*/  FMUL.FTZ R57, R57, c[0x0][0x320] ;  /* 0x0000c80039397a20 */ /* 0x000fe40000410000 */
[----:B------:R-:W-:Y:S02]  /*74d0*/  FMUL.FTZ R58, R58, c[0x0][0x320] ;  /* 0x0000c8003a3a7a20 */ /* 0x000fe40000410000 */
[----:B------:R1:W1:Y:S01]  /*74e0*/  MUFU.TANH R18, R37 ;  /* 0x0000002500127308 */ /* 0x0002620000002400 */
[----:B------:R-:W-:Y:S02]  /*74f0*/  FMUL.FTZ R59, R59, c[0x0][0x320] ;  /* 0x0000c8003b3b7a20 */ /* 0x000fe40000410000 */
[----:B------:R-:W-:Y:S02]  /*7500*/  FMUL.FTZ R60, R60, c[0x0][0x320] ;  /* 0x0000c8003c3c7a20 */ /* 0x000fe40000410000 */
[----:B------:R-:W-:Y:S02]  /*7510*/  FMUL.FTZ R61, R61, c[0x0][0x320] ;  /* 0x0000c8003d3d7a20 */ /* 0x000fe40000410000 */
[----:B------:R-:W-:Y:S02]  /*7520*/  FMUL.FTZ R62, R62, c[0x0][0x320] ;  /* 0x0000c8003e3e7a20 */ /* 0x000fe40000410000 */
[----:B------:R-:W-:Y:S01]  /*7530*/  FMUL.FTZ R63, R63, c[0x0][0x320] ;  /* 0x0000c8003f3f7a20 */ /* 0x000fe20000410000 */
[----:B------:R1:W1:Y:S01]  /*7540*/  MUFU.TANH R135, R38 ;  /* 0x0000002600877308 */ /* 0x0002620000002400 */
[----:B------:R-:W-:Y:S02]  /*7550*/  FMUL.FTZ R64, R64, c[0x0][0x320] ;  /* 0x0000c80040407a20 */ /* 0x000fe40000410000 */
[----:B------:R-:W-:Y:S02]  /*7560*/  FMUL.FTZ R65, R65, c[0x0][0x320] ;  /* 0x0000c80041417a20 */ /* 0x000fe40000410000 */
[----:B------:R-:W-:Y:S02]  /*7570*/  FMUL.FTZ R66, R66, c[0x0][0x320] ;  /* 0x0000c80042427a20 */ /* 0x000fe40000410000 */
[----:B------:R-:W-:Y:S03]  /*7580*/  FMUL.FTZ R3, R67, c[0x0][0x320] ;  /* 0x0000c80043037a20 */ /* 0x000fe60000410000 */
[----:B------:R1:W1:Y:S10]  /*7590*/  MUFU.TANH R132, R39 ;  /* 0x0000002700847308 */ /* 0x0002740000002400 */
        /* <DEDUP_REMOVED lines=27> */
[----:B------:R1:W1:Y:S02]  /*7750*/  MUFU.TANH R133, R3 ;  /* 0x0000000300857308 */ /* 0x0002640000002400 */
[----:B-1234-:R-:W-:-:S05]  /*7760*/  @P1 BRA `(.L_x_8) ;  /* 0xffffe44000001947 */ /* 0x01efca000383ffff */
.L_x_7:
[----:B---3--:R-:W2:Y:S01]  /*7770*/  LDL.LU R8, [R1+0x18] ;  /* 0x0000180001087983 */ /* 0x008ea20000300800 */
[----:B------:R-:W-:Y:S01]  /*7780*/  FMNMX.FTZ R5, R147, R2, !PT ;  /* 0x0000000293057209 */ /* 0x000fe20007810000 */
[----:B------:R-:W-:Y:S01]  /*7790*/  UISETP.GT.AND UP0, UPT, UR6, UR8, UPT ;  /* 0x000000080600728c */ /* 0x000fe2000bf04270 */
[----:B------:R-:W-:Y:S01]  /*77a0*/  FMNMX.FTZ R3, R145, R0, !PT ;  /* 0x0000000091037209 */ /* 0x000fe20007810000 */
[----:B------:R-:W3:Y:S01]  /*77b0*/  LDL.LU R7, [R1+0x14] ;  /* 0x0000140001077983 */ /* 0x000ee20000300800 */
[----:B------:R-:W-:Y:S01]  /*77c0*/  FMNMX.FTZ R5, R146, R5, !PT ;  /* 0x0000000592057209 */ /* 0x000fe20007810000 */
[----:B------:R-:W-:Y:S01]  /*77d0*/  UIADD3 UR6, UR6, -0x1, URZ ;  /* 0xffffffff06067890 */ /* 0x000fe2000fffe03f */
[----:B------:R-:W-:Y:S01]  /*77e0*/  FMNMX.FTZ R3, R144, R3, !PT ;  /* 0x0000000390037209 */ /* 0x000fe20007810000 */
[----:B------:R-:W4:Y:S01]  /*77f0*/  LDL.LU R32, [R1+0x10] ;  /* 0x0000100001207983 */ /* 0x000f220000300800 */
[----:B------:R-:W-:Y:S02]  /*7800*/  FMNMX.FTZ R5, R148, R5, !PT ;  /* 0x0000000594057209 */ /* 0x000fe40007810000 */
[----:B------:R-:W-:Y:S01]  /*7810*/  MOV R48, R19 ;  /* 0x0000001300307202 */ /* 0x000fe20000000f00 */
[----:B------:R-:W5:Y:S01]  /*7820*/  LDL.LU R41, [R1+0xc] ;  /* 0x00000c0001297983 */ /* 0x000f620000300800 */
[----:B------:R-:W-:Y:S02]  /*7830*/  FMNMX.FTZ R5, R151, R5, !PT ;  /* 0x0000000597057209 */ /* 0x000fe40007810000 */
[----:B------:R-:W-:Y:S01]  /*7840*/  MOV R49, R18 ;  /* 0x0000001200317202 */ /* 0x000fe20000000f00 */
[----:B------:R-:W5:Y:S01]  /*7850*/  LDL.LU R40, [R1+0x8] ;  /* 0x0000080001287983 */ /* 0x000f620000300800 */
[----:B------:R-:W-:Y:S02]  /*7860*/  MOV R50, R135 ;  /* 0x0000008700327202 */ /* 0x000fe40000000f00 */
[----:B------:R-:W-:Y:S01]  /*7870*/  MOV R51, R132 ;  /* 0x0000008400337202 */ /* 0x000fe20000000f00 */
[----:B------:R-:W5:Y:S01]  /*7880*/  LDL.LU R64, [R1+0x4] ;  /* 0x0000040001407983 */ /* 0x000f620000300800 */
[----:B------:R-:W-:Y:S02]  /*7890*/  MOV R56, R153 ;  /* 0x0000009900387202 */ /* 0x000fe40000000f00 */
[----:B------:R-:W-:Y:S01]  /*78a0*/  MOV R57, R150 ;  /* 0x0000009600397202 */ /* 0x000fe20000000f00 */
[----:B------:R-:W5:Y:S01]  /*78b0*/  LDL.LU R59, [R1] ;  /* 0x00000000013b7983 */ /* 0x000f620000300800 */
[----:B------:R-:W-:Y:S02]  /*78c0*/  MOV R58, R149 ;  /* 0x00000095003a7202 */ /* 0x000fe40000000f00 */
[----:B------:R-:W-:Y:S01]  /*78d0*/  PLOP3.LUT P1, PT, PT, PT, UP0, 0x80, 0x0 ;  /* 0x000000000000781c */ /* 0x000fe20003f2f008 */
[----:B------:R-:W-:Y:S08]  /*78e0*/  LDSM.16.MT88.4 R12, [R236+0x100] ;  /* 0x00010000ec0c783b */ /* 0x000ff00000004200 */
[----:B------:R-:W-:Y:S08]  /*78f0*/  LDSM.16.MT88.4 R20, [R234+0x100] ;  /* 0x00010000ea14783b */ /* 0x000ff00000004200 */
[----:B------:R-:W-:Y:S08]  /*7900*/  LDSM.16.MT88.4 R28, [R233+0x100] ;  /* 0x00010000e91c783b */ /* 0x000ff00000004200 */
[----:B------:R-:W-:Y:S08]  /*7910*/  LDSM.16.MT88.4 R36, [R232+0x100] ;  /* 0x00010000e824783b */ /* 0x000ff00000004200 */
[----:B------:R-:W-:Y:S08]  /*7920*/  LDSM.16.MT88.4 R44, [R236+0x4100] ;  /* 0x00410000ec2c783b */ /* 0x000ff00000004200 */
[----:B------:R-:W-:Y:S08]  /*7930*/  LDSM.16.MT88.4 R52, [R234+0x4100] ;  /* 0x00410000ea34783b */ /* 0x000ff00000004200 */
[----:B------:R-:W-:Y:S08]  /*7940*/  LDSM.16.MT88.4 R60, [R233+0x4100] ;  /* 0x00410000e93c783b */ /* 0x000ff00000004200 */
[----:B------:R-:W0:Y:S01]  /*7950*/  LDGDEPBAR ;  /* 0x00000000000079af */ /* 0x000e220000000000 */
[----:B--2---:R-:W-:Y:S04]  /*7960*/  FMNMX.FTZ R3, R8, R3, !PT ;  /* 0x0000000308037209 */ /* 0x004fe80007810000 */
[----:B---3--:R-:W-:Y:S02]  /*7970*/  FMNMX.FTZ R3, R7, R3, !PT ;  /* 0x0000000307037209 */ /* 0x008fe40007810000 */
[----:B----4-:R-:W-:Y:S04]  /*7980*/  FMNMX.FTZ R5, R32, R5, !PT ;  /* 0x0000000520057209 */ /* 0x010fe80007810000 */
[----:B-----5:R-:W-:Y:S02]  /*7990*/  FMNMX.FTZ R5, R41, R5, !PT ;  /* 0x0000000529057209 */ /* 0x020fe40007810000 */
[----:B------:R-:W-:Y:S04]  /*79a0*/  FMNMX.FTZ R3, R40, R3, !PT ;  /* 0x0000000328037209 */ /* 0x000fe80007810000 */
[----:B------:R-:W-:Y:S02]  /*79b0*/  FMNMX.FTZ R3, R64, R3, !PT ;  /* 0x0000000340037209 */ /* 0x000fe40007810000 */
        /* <DEDUP_REMOVED lines=51> */
[----:B------:R-:W-:Y:S03]  /*7cf0*/  FMNMX.FTZ R3, R133, R3, !PT ;  /* 0x0000000385037209 */ /* 0x000fe60007810000 */
[----:B------:R-:W1:Y:S08]  /*7d00*/  SHFL.BFLY PT, R6, R5, 0x2, 0x1f ;  /* 0x0c401f0005067f89 */ /* 0x000e7000000e0000 */
[----:B------:R-:W2:Y:S01]  /*7d10*/  SHFL.BFLY PT, R4, R3, 0x2, 0x1f ;  /* 0x0c401f0003047f89 */ /* 0x000ea200000e0000 */
[----:B-1----:R-:W-:Y:S07]  /*7d20*/  FMNMX.FTZ R5, R5, R6, !PT ;  /* 0x0000000605057209 */ /* 0x002fee0007810000 */
[----:B------:R-:W1:Y:S01]  /*7d30*/  SHFL.BFLY PT, R132, R5, 0x1, 0x1f ;  /* 0x0c201f0005847f89 */ /* 0x000e6200000e0000 */
[----:B--2---:R-:W-:Y:S07]  /*7d40*/  FMNMX.FTZ R4, R3, R4, !PT ;  /* 0x0000000403047209 */ /* 0x004fee0007810000 */
[----:B------:R-:W2:Y:S01]  /*7d50*/  SHFL.BFLY PT, R3, R4, 0x1, 0x1f ;  /* 0x0c201f0004037f89 */ /* 0x000ea200000e0000 */
[----:B-1----:R-:W-:Y:S05]  /*7d60*/  FMNMX.FTZ R132, R5, R132, !PT ;  /* 0x0000008405847209 */ /* 0x002fea0007810000 */
[C---:B------:R-:W-:Y:S02]  /*7d70*/  FMUL.FTZ R153, R132.reuse, c[0x0][0x2d0] ;  /* 0x0000b40084997a20 */ /* 0x040fe40000410000 */
[----:B------:R-:W-:Y:S01]  /*7d80*/  FADD.FTZ R2, -R132, R2 ;  /* 0x0000000284027221 */ /* 0x000fe20000010100 */
[----:B--2---:R-:W-:Y:S01]  /*7d90*/  FMNMX.FTZ R3, R3, R4, !PT ;  /* 0x0000000403037209 */ /* 0x004fe20007810000 */
[--C-:B------:R-:W-:Y:S02]  /*7da0*/  FFMA.FTZ R150, R147, c[0x0][0x2d0], -R153.reuse ;  /* 0x0000b40093967a23 */ /* 0x100fe40000010899 */
[--C-:B------:R-:W-:Y:S02]  /*7db0*/  FFMA.FTZ R147, R151, c[0x0][0x2d0], -R153.reuse ;  /* 0x0000b40097937a23 */ /* 0x100fe40000010899 */
[C---:B------:R-:W-:Y:S02]  /*7dc0*/  FMUL.FTZ R151, R3.reuse, c[0x0][0x2d0] ;  /* 0x0000b40003977a20 */ /* 0x040fe40000410000 */
[----:B------:R-:W-:Y:S01]  /*7dd0*/  FADD.FTZ R0, -R3, R0 ;  /* 0x0000000003007221 */ /* 0x000fe20000010100 */
[----:B------:R-:W-:Y:S01]  /*7de0*/  MUFU.EX2 R150, R150 ;  /* 0x0000009600967308 */ /* 0x000fe20000000800 */
[----:B------:R-:W-:Y:S02]  /*7df0*/  FMUL.FTZ R2, R2, c[0x0][0x2d0] ;  /* 0x0000b40002027a20 */ /* 0x000fe40000410000 */
[----:B------:R-:W-:Y:S02]  /*7e00*/  FMUL.FTZ R0, R0, c[0x0][0x2d0] ;  /* 0x0000b40000007a20 */ /* 0x000fe40000410000 */
[--C-:B------:R-:W-:Y:S02]  /*7e10*/  FFMA.FTZ R149, R146, c[0x0][0x2d0], -R153.reuse ;  /* 0x0000b40092957a23 */ /* 0x100fe40000010899 */
[----:B------:R-:W-:Y:S02]  /*7e20*/  FFMA.FTZ R148, R148, c[0x0][0x2d0], -R153 ;  /* 0x0000b40094947a23 */ /* 0x000fe40000010899 */
[--C-:B------:R-:W-:Y:S01]  /*7e30*/  FFMA.FTZ R146, R145, c[0x0][0x2d0], -R151.reuse ;  /* 0x0000b40091927a23 */ /* 0x100fe20000010897 */
[----:B------:R-:W1:Y:S01]  /*7e40*/  MUFU.EX2 R2, R2 ;  /* 0x0000000200027308 */ /* 0x000e620000000800 */
[--C-:B------:R-:W-:Y:S02]  /*7e50*/  FFMA.FTZ R145, R144, c[0x0][0x2d0], -R151.reuse ;  /* 0x0000b40090917a23 */ /* 0x100fe40000010897 */
[--C-:B------:R-:W-:Y:S02]  /*7e60*/  FFMA.FTZ R144, R8, c[0x0][0x2d0], -R151.reuse ;  /* 0x0000b40008907a23 */ /* 0x100fe40000010897 */
[----:B------:R-:W-:Y:S02]  /*7e70*/  FFMA.FTZ R135, R7, c[0x0][0x2d0], -R151 ;  /* 0x0000b40007877a23 */ /* 0x000fe40000010897 */
[--C-:B------:R-:W-:Y:S02]  /*7e80*/  FFMA.FTZ R158, R158, c[0x0][0x2d0], -R153.reuse ;  /* 0x0000b4009e9e7a23 */ /* 0x100fe40000010899 */
[--C-:B------:R-:W-:Y:S01]  /*7e90*/  FFMA.FTZ R170, R170, c[0x0][0x2d0], -R153.reuse ;  /* 0x0000b400aaaa7a23 */ /* 0x100fe20000010899 */
[----:B------:R-:W2:Y:S01]  /*7ea0*/  MUFU.EX2 R0, R0 ;  /* 0x0000000000007308 */ /* 0x000ea20000000800 */
[--C-:B------:R-:W-:Y:S02]  /*7eb0*/  FFMA.FTZ R171, R171, c[0x0][0x2d0], -R153.reuse ;  /* 0x0000b400abab7a23 */ /* 0x100fe40000010899 */
[--C-:B------:R-:W-:Y:S02]  /*7ec0*/  FFMA.FTZ R178, R178, c[0x0][0x2d0], -R153.reuse ;  /* 0x0000b400b2b27a23 */ /* 0x100fe40000010899 */
[--C-:B------:R-:W-:Y:S02]  /*7ed0*/  FFMA.FTZ R179, R179, c[0x0][0x2d0], -R153.reuse ;  /* 0x0000b400b3b37a23 */ /* 0x100fe40000010899 */
[--C-:B------:R-:W-:Y:S02]  /*7ee0*/  FFMA.FTZ R206, R206, c[0x0][0x2d0], -R153.reuse ;  /* 0x0000b400cece7a23 */ /* 0x100fe40000010899 */
[--C-:B------:R-:W-:Y:S01]  /*7ef0*/  FFMA.FTZ R204, R204, c[0x0][0x2d0], -R153.reuse ;  /* 0x0000b400cccc7a23 */ /* 0x100fe20000010899 */
[----:B------:R-:W3:Y:S01]  /*7f00*/  MUFU.EX2 R149, R149 ;  /* 0x0000009500957308 */ /* 0x000ee20000000800 */
[--C-:B------:R-:W-:Y:S02]  /*7f10*/  FFMA.FTZ R210, R210, c[0x0][0x2d0], -R153.reuse ;  /* 0x0000b400d2d27a23 */ /* 0x100fe40000010899 */
[----:B------:R-:W-:Y:S02]  /*7f20*/  FFMA.FTZ R211, R211, c[0x0][0x2d0], -R153 ;  /* 0x0000b400d3d37a23 */ /* 0x000fe40000010899 */
[C---:B-1----:R-:W-:Y:S02]  /*7f30*/  FMUL.FTZ R4, R2.reuse, R128 ;  /* 0x0000008002047220 */ /* 0x042fe40000410000 */
[C---:B------:R-:W-:Y:S02]  /*7f40*/  FMUL.FTZ R5, R2.reuse, R129 ;  /* 0x0000008102057220 */ /* 0x040fe40000410000 */
[C---:B------:R-:W-:Y:S01]  /*7f50*/  FMUL.FTZ R8, R2.reuse, R124 ;  /* 0x0000007c02087220 */ /* 0x040fe20000410000 */
[----:B------:R-:W-:Y:S01]  /*7f60*/  MUFU.EX2 R148, R148 ;  /* 0x0000009400947308 */ /* 0x000fe20000000800 */
[C---:B------:R-:W-:Y:S01]  /*7f70*/  FMUL.FTZ R9, R2.reuse, R125 ;  /* 0x0000007d02097220 */ /* 0x040fe20000410000 */
[----:B------:R-:W-:Y:S01]  /*7f80*/  MOV R124, R58 ;  /* 0x0000003a007c7202 */ /* 0x000fe20000000f00 */
[----:B------:R-:W-:Y:S01]  /*7f90*/  FMUL.FTZ R16, R2, R116 ;  /* 0x0000007402107220 */ /* 0x000fe20000410000 */
[----:B------:R-:W-:Y:S01]  /*7fa0*/  MOV R125, R57 ;  /* 0x00000039007d7202 */ /* 0x000fe20000000f00 */
[C---:B--2---:R-:W-:Y:S02]  /*7fb0*/  FMUL.FTZ R6, R0.reuse, R130 ;  /* 0x0000008200067220 */ /* 0x044fe40000410000 */
[C---:B------:R-:W-:Y:S02]  /*7fc0*/  FMUL.FTZ R7, R0.reuse, R131 ;  /* 0x0000008300077220 */ /* 0x040fe40000410000 */
[C---:B------:R-:W-:Y:S01]  /*7fd0*/  FMUL.FTZ R10, R0.reuse, R126 ;  /* 0x0000007e000a7220 */ /* 0x040fe20000410000 */
[----:B------:R-:W1:Y:S01]  /*7fe0*/  MUFU.EX2 R147, R147 ;  /* 0x0000009300937308 */ /* 0x000e620000000800 */
[----:B------:R-:W-:Y:S01]  /*7ff0*/  FMUL.FTZ R11, R0, R127 ;  /* 0x0000007f000b7220 */ /* 0x000fe20000410000 */
[----:B------:R-:W-:Y:S01]  /*8000*/  MOV R127, R51 ;  /* 0x00000033007f7202 */ /* 0x000fe20000000f00 */
[----:B------:R-:W-:Y:S01]  /*8010*/  FMUL.FTZ R17, R2, R117 ;  /* 0x0000007502117220 */ /* 0x000fe20000410000 */
[----:B---3--:R-:W-:Y:S01]  /*8020*/  F2FP.BF16.PACK_AB R128, R149, R150 ;  /* 0x000000969580723e */ /* 0x008fe200000010ff */
[C---:B------:R-:W-:Y:S01]  /*8030*/  FMUL.FTZ R18, R0.reuse, R118 ;  /* 0x0000007600127220 */ /* 0x040fe20000410000 */
[----:B------:R-:W-:Y:S01]  /*8040*/  MOV R126, R56 ;  /* 0x00000038007e7202 */ /* 0x000fe20000000f00 */
[----:B------:R-:W-:Y:S02]  /*8050*/  FMUL.FTZ R19, R0, R119 ;  /* 0x0000007700137220 */ /* 0x000fe40000410000 */
[----:B------:R-:W-:Y:S01]  /*8060*/  FMUL.FTZ R25, R2, R109 ;  /* 0x0000006d02197220 */ /* 0x000fe20000410000 */
[----:B------:R-:W-:Y:S01]  /*8070*/  MUFU.EX2 R146, R146 ;  /* 0x0000009200927308 */ /* 0x000fe20000000800 */
[C---:B------:R-:W-:Y:S01]  /*8080*/  FMUL.FTZ R26, R0.reuse, R110 ;  /* 0x0000006e001a7220 */ /* 0x040fe20000410000 */
[----:B------:R-:W-:Y:S01]  /*8090*/  LDSM.16.MT88.4 R116, [R234+0x3900] ;  /* 0x00390000ea74783b */ /* 0x000fe20000004200 */
[----:B------:R-:W-:Y:S02]  /*80a0*/  FMUL.FTZ R27, R0, R111 ;  /* 0x0000006f001b7220 */ /* 0x000fe40000410000 */
[C---:B------:R-:W-:Y:S02]  /*80b0*/  FMUL.FTZ R24, R2.reuse, R108 ;  /* 0x0000006c02187220 */ /* 0x040fe40000410000 */
[----:B------:R-:W-:Y:S02]  /*80c0*/  FMUL.FTZ R33, R2, R101 ;  /* 0x0000006502217220 */ /* 0x000fe40000410000 */
[C---:B------:R-:W-:Y:S01]  /*80d0*/  FMUL.FTZ R34, R0.reuse, R102 ;  /* 0x0000006600227220 */ /* 0x040fe20000410000 */
[----:B------:R-:W2:Y:S01]  /*80e0*/  MUFU.EX2 R145, R145 ;  /* 0x0000009100917308 */ /* 0x000ea20000000800 */
[C---:B------:R-:W-:Y:S02]  /*80f0*/  FMUL.FTZ R35, R0.reuse, R103 ;  /* 0x0000006700237220 */ /* 0x040fe40000410000 */
[C---:B------:R-:W-:Y:S01]  /*8100*/  FMUL.FTZ R42, R0.reuse, R94 ;  /* 0x0000005e002a7220 */ /* 0x040fe20000410000 */
[----:B-1----:R-:W-:Y:S01]  /*8110*/  F2FP.BF16.PACK_AB R130, R147, R148 ;  /* 0x000000949382723e */ /* 0x002fe200000010ff */
[C---:B------:R-:W-:Y:S02]  /*8120*/  FMUL.FTZ R43, R0.reuse, R95 ;  /* 0x0000005f002b7220 */ /* 0x040fe40000410000 */
[----:B------:R-:W-:Y:S02]  /*8130*/  FMUL.FTZ R51, R0, R87 ;  /* 0x0000005700337220 */ /* 0x000fe40000410000 */
[C---:B------:R-:W-:Y:S01]  /*8140*/  FMUL.FTZ R56, R2.reuse, R76 ;  /* 0x0000004c02387220 */ /* 0x040fe20000410000 */
[----:B------:R-:W-:Y:S01]  /*8150*/  MUFU.EX2 R144, R144 ;  /* 0x0000009000907308 */ /* 0x000fe20000000800 */
[----:B------:R-:W-:Y:S02]  /*8160*/  FMUL.FTZ R57, R2, R77 ;  /* 0x0000004d02397220 */ /* 0x000fe40000410000 */
[----:B------:R-:W-:Y:S02]  /*8170*/  FMUL.FTZ R58, R0, R78 ;  /* 0x0000004e003a7220 */ /* 0x000fe40000410000 */
[----:B------:R-:W-:Y:S02]  /*8180*/  FMUL.FTZ R65, R2, R69 ;  /* 0x0000004502417220 */ /* 0x000fe40000410000 */
[C---:B------:R-:W-:Y:S02]  /*8190*/  FMUL.FTZ R66, R0.reuse, R70 ;  /* 0x0000004600427220 */ /* 0x040fe40000410000 */
[----:B------:R-:W-:Y:S01]  /*81a0*/  FMUL.FTZ R67, R0, R71 ;  /* 0x0000004700437220 */ /* 0x000fe20000410000 */
[----:B------:R-:W1:Y:S01]  /*81b0*/  MUFU.EX2 R135, R135 ;  /* 0x0000008700877308 */ /* 0x000e620000000800 */
[----:B------:R-:W-:Y:S02]  /*81c0*/  FFMA.FTZ R252, R252, c[0x0][0x2d0], -R151 ;  /* 0x0000b400fcfc7a23 */ /* 0x000fe40000010897 */
[--C-:B------:R-:W-:Y:S01]  /*81d0*/  FFMA.FTZ R208, R208, c[0x0][0x2d0], -R153.reuse ;  /* 0x0000b400d0d07a23 */ /* 0x100fe20000010899 */
[----:B--2---:R-:W-:Y:S01]  /*81e0*/  F2FP.BF16.PACK_AB R129, R145, R146 ;  /* 0x000000929181723e */ /* 0x004fe200000010ff */
[--C-:B------:R-:W-:Y:S02]  /*81f0*/  FFMA.FTZ R205, R205, c[0x0][0x2d0], -R153.reuse ;  /* 0x0000b400cdcd7a23 */ /* 0x100fe40000010899 */
[--C-:B------:R-:W-:Y:S02]  /*8200*/  FFMA.FTZ R201, R201, c[0x0][0x2d0], -R153.reuse ;  /* 0x0000b400c9c97a23 */ /* 0x100fe40000010899 */
[--C-:B------:R-:W-:Y:S01]  /*8210*/  FFMA.FTZ R200, R200, c[0x0][0x2d0], -R153.reuse ;  /* 0x0000b400c8c87a23 */ /* 0x100fe20000010899 */
[----:B------:R-:W-:Y:S01]  /*8220*/  MUFU.EX2 R252, R252 ;  /* 0x000000fc00fc7308 */ /* 0x000fe20000000800 */
[--C-:B------:R-:W-:Y:S02]  /*8230*/  FFMA.FTZ R168, R168, c[0x0][0x2d0], -R153.reuse ;  /* 0x0000b400a8a87a23 */ /* 0x100fe40000010899 */
[--C-:B------:R-:W-:Y:S02]  /*8240*/  FFMA.FTZ R169, R169, c[0x0][0x2d0], -R153.reuse ;  /* 0x0000b400a9a97a23 */ /* 0x100fe40000010899 */
[--C-:B------:R-:W-:Y:S02]  /*8250*/  FFMA.FTZ R165, R165, c[0x0][0x2d0], -R153.reuse ;  /* 0x0000b400a5a57a23 */ /* 0x100fe40000010899 */
[--C-:B------:R-:W-:Y:S02]  /*8260*/  FFMA.FTZ R163, R163, c[0x0][0x2d0], -R153.reuse ;  /* 0x0000b400a3a37a23 */ /* 0x100fe40000010899 */
[--C-:B------:R-:W-:Y:S01]  /*8270*/  FFMA.FTZ R157, R157, c[0x0][0x2d0], -R153.reuse ;  /* 0x0000b4009d9d7a23 */ /* 0x100fe20000010899 */
[----:B------:R-:W-:Y:S01]  /*8280*/  MUFU.EX2 R158, R158 ;  /* 0x0000009e009e7308 */ /* 0x000fe20000000800 */
[--C-:B------:R-:W-:Y:S02]  /*8290*/  FFMA.FTZ R159, R159, c[0x0][0x2d0], -R153.reuse ;  /* 0x0000b4009f9f7a23 */ /* 0x100fe40000010899 */
[----:B------:R-:W-:Y:S01]  /*82a0*/  FFMA.FTZ R154, R154, c[0x0][0x2d0], -R153 ;  /* 0x0000b4009a9a7a23 */ /* 0x000fe20000010899 */
[----:B-1----:R-:W-:Y:S01]  /*82b0*/  F2FP.BF16.PACK_AB R131, R135, R144 ;  /* 0x000000908783723e */ /* 0x002fe200000010ff */
[--C-:B------:R-:W-:Y:S02]  /*82c0*/  FFMA.FTZ R161, R161, c[0x0][0x2d0], -R151.reuse ;  /* 0x0000b400a1a17a23 */ /* 0x100fe40000010897 */
[--C-:B------:R-:W-:Y:S02]  /*82d0*/  FFMA.FTZ R164, R164, c[0x0][0x2d0], -R151.reuse ;  /* 0x0000b400a4a47a23 */ /* 0x100fe40000010897 */
[--C-:B------:R-:W-:Y:S01]  /*82e0*/  FFMA.FTZ R176, R176, c[0x0][0x2d0], -R151.reuse ;  /* 0x0000b400b0b07a23 */ /* 0x100fe20000010897 */
[----:B------:R-:W-:Y:S01]  /*82f0*/  MUFU.EX2 R170, R170 ;  /* 0x000000aa00aa7308 */ /* 0x000fe20000000800 */
[C---:B------:R-:W-:Y:S05]  /*8300*/  HMMA.16816.F32.BF16 R4, R128.reuse, R12, R4 ;  /* 0x0000000c8004723c */ /* 0x040fea0000041804 */
[--C-:B------:R-:W-:Y:S02]  /*8310*/  FFMA.FTZ R177, R177, c[0x0][0x2d0], -R151.reuse ;  /* 0x0000b400b1b17a23 */ /* 0x100fe40000010897 */
[C---:B------:R-:W-:Y:S01]  /*8320*/  FMUL.FTZ R12, R2.reuse, R120 ;  /* 0x00000078020c7220 */ /* 0x040fe20000410000 */
[C---:B------:R-:W-:Y:S01]  /*8330*/  HMMA.16816.F32.BF16 R8, R128.reuse, R14, R8 ;  /* 0x0000000e8008723c */ /* 0x040fe20000041808 */
[----:B------:R-:W-:Y:S03]  /*8340*/  MUFU.EX2 R161, R161 ;  /* 0x000000a100a17308 */ /* 0x000fe60000000800 */
[----:B------:R-:W-:Y:S01]  /*8350*/  FMUL.FTZ R13, R2, R121 ;  /* 0x00000079020d7220 */ /* 0x000fe20000410000 */
[----:B------:R-:W-:Y:S01]  /*8360*/  MOV R120, R50 ;  /* 0x0000003200787202 */ /* 0x000fe20000000f00 */
[C---:B------:R-:W-:Y:S01]  /*8370*/  FMUL.FTZ R50, R0.reuse, R86 ;  /* 0x0000005600327220 */ /* 0x040fe20000410000 */
[----:B------:R-:W-:Y:S01]  /*8380*/  MOV R121, R49 ;  /* 0x0000003100797202 */ /* 0x000fe20000000f00 */
[C---:B------:R-:W-:Y:S01]  /*8390*/  FMUL.FTZ R14, R0.reuse, R122 ;  /* 0x0000007a000e7220 */ /* 0x040fe20000410000 */
[----:B------:R-:W-:Y:S02]  /*83a0*/  MOV R122, R48 ;  /* 0x00000030007a7202 */ /* 0x000fe40000000f00 */
[----:B------:R-:W1:Y:S01]  /*83b0*/  MUFU.EX2 R164, R164 ;  /* 0x000000a400a47308 */ /* 0x000e620000000800 */
[----:B------:R-:W-:Y:S02]  /*83c0*/  FMUL.FTZ R15, R0, R123 ;  /* 0x0000007b000f7220 */ /* 0x000fe40000410000 */
[C---:B------:R-:W-:Y:S02]  /*83d0*/  FMUL.FTZ R48, R2.reuse, R84 ;  /* 0x0000005402307220 */ /* 0x040fe40000410000 */
[----:B------:R-:W-:Y:S02]  /*83e0*/  FMUL.FTZ R49, R2, R85 ;  /* 0x0000005502317220 */ /* 0x000fe40000410000 */
[----:B------:R-:W2:Y:S01]  /*83f0*/  LDSM.16.MT88.4 R84, [R232+0x4100] ;  /* 0x00410000e854783b */ /* 0x000ea20000004200 */
[C---:B------:R-:W-:Y:S02]  /*8400*/  HMMA.16816.F32.BF16 R12, R128.reuse, R20, R12 ;  /* 0x00000014800c723c */ /* 0x040fe4000004180c */
[----:B------:R-:W-:Y:S01]  /*8410*/  MUFU.EX2 R171, R171 ;  /* 0x000000ab00ab7308 */ /* 0x000fe20000000800 */
[--C-:B------:R-:W-:Y:S02]  /*8420*/  FFMA.FTZ R180, R180, c[0x0][0x2d0], -R151.reuse ;  /* 0x0000b400b4b47a23 */ /* 0x100fe40000010897 */
[----:B------:R-:W-:Y:S02]  /*8430*/  FFMA.FTZ R181, R181, c[0x0][0x2d0], -R151 ;  /* 0x0000b400b5b57a23 */ /* 0x000fe40000010897 */
[C---:B------:R-:W-:Y:S01]  /*8440*/  FMUL.FTZ R20, R2.reuse, R112 ;  /* 0x0000007002147220 */ /* 0x040fe20000410000 */
[C---:B------:R-:W-:Y:S04]  /*8450*/  HMMA.16816.F32.BF16 R16, R128.reuse, R22, R16 ;  /* 0x000000168010723c */ /* 0x040fe80000041810 */
[----:B------:R-:W-:Y:S01]  /*8460*/  FMUL.FTZ R21, R2, R113 ;  /* 0x0000007102157220 */ /* 0x000fe20000410000 */
[----:B------:R-:W-:Y:S01]  /*8470*/  MUFU.EX2 R176, R176 ;  /* 0x000000b000b07308 */ /* 0x000fe20000000800 */
[----:B------:R-:W-:Y:S02]  /*8480*/  FFMA.FTZ R112, R59, c[0x0][0x2d0], -R153 ;  /* 0x0000b4003b707a23 */ /* 0x000fe40000010899 */
[----:B------:R-:W-:Y:S01]  /*8490*/  FMUL.FTZ R22, R0, R114 ;  /* 0x0000007200167220 */ /* 0x000fe20000410000 */
[----:B-1----:R-:W-:Y:S03]  /*84a0*/  F2FP.BF16.PACK_AB R71, R164, R161 ;  /* 0x000000a1a447723e */ /* 0x002fe600000010ff */
[C---:B------:R-:W-:Y:S02]  /*84b0*/  FMUL.FTZ R23, R0.reuse, R115 ;  /* 0x0000007300177220 */ /* 0x040fe40000410000 */
[----:B------:R-:W-:Y:S01]  /*84c0*/  FMUL.FTZ R59, R0, R79 ;  /* 0x0000004f003b7220 */ /* 0x000fe20000410000 */
[----:B------:R-:W1:Y:S01]  /*84d0*/  MUFU.EX2 R112, R112 ;  /* 0x0000007000707308 */ /* 0x000e620000000800 */
[----:B------:R-:W3:Y:S01]  /*84e0*/  LDSM.16.MT88.4 R76, [R236+0x900] ;  /* 0x00090000ec4c783b */ /* 0x000ee20000004200 */
[--C-:B------:R-:W-:Y:S02]  /*84f0*/  FFMA.FTZ R207, R207, c[0x0][0x2d0], -R151.reuse ;  /* 0x0000b400cfcf7a23 */ /* 0x100fe40000010897 */
[C---:B------:R-:W-:Y:S03]  /*8500*/  HMMA.16816.F32.BF16 R20, R128.reuse, R28, R20 ;  /* 0x0000001c8014723c */ /* 0x040fe60000041814 */
[--C-:B------:R-:W-:Y:S02]  /*8510*/  FFMA.FTZ R209, R209, c[0x0][0x2d0], -R151.reuse ;  /* 0x0000b400d1d17a23 */ /* 0x100fe40000010897 */
[----:B------:R-:W-:Y:S01]  /*8520*/  FFMA.FTZ R250, R250, c[0x0][0x2d0], -R151 ;  /* 0x0000b400fafa7a23 */ /* 0x000fe20000010897 */
[----:B------:R-:W-:Y:S01]  /*8530*/  MUFU.EX2 R177, R177 ;  /* 0x000000b100b17308 */ /* 0x000fe20000000800 */
[C---:B------:R-:W-:Y:S01]  /*8540*/  FMUL.FTZ R28, R2.reuse, R104 ;  /* 0x00000068021c7220 */ /* 0x040fe20000410000 */
[C---:B------:R-:W-:Y:S04]  /*8550*/  HMMA.16816.F32.BF16 R24, R128.reuse, R30, R24 ;  /* 0x0000001e8018723c */ /* 0x040fe80000041818 */
[----:B------:R-:W-:Y:S02]  /*8560*/  FMUL.FTZ R29, R2, R105 ;  /* 0x00000069021d7220 */ /* 0x000fe40000410000 */
[--C-:B------:R-:W-:Y:S02]  /*8570*/  FFMA.FTZ R104, R32, c[0x0][0x2d0], -R153.reuse ;  /* 0x0000b40020687a23 */ /* 0x100fe40000010899 */
[C---:B------:R-:W-:Y:S01]  /*8580*/  FMUL.FTZ R30, R0.reuse, R106 ;  /* 0x0000006a001e7220 */ /* 0x040fe20000410000 */
[----:B------:R-:W-:Y:S03]  /*8590*/  MUFU.EX2 R178, R178 ;  /* 0x000000b200b27308 */ /* 0x000fe60000000800 */
[----:B------:R-:W-:Y:S01]  /*85a0*/  FMUL.FTZ R31, R0, R107 ;  /* 0x0000006b001f7220 */ /* 0x000fe20000410000 */
[----:B-1----:R-:W-:Y:S01]  /*85b0*/  F2FP.BF16.PACK_AB R70, R158, R112 ;  /* 0x000000709e46723e */ /* 0x002fe200000010ff */
[C---:B------:R-:W-:Y:S02]  /*85c0*/  FMUL.FTZ R32, R2.reuse, R100 ;  /* 0x0000006402207220 */ /* 0x040fe40000410000 */
[----:B------:R-:W-:Y:S02]  /*85d0*/  FFMA.FTZ R105, R41, c[0x0][0x2d0], -R153 ;  /* 0x0000b40029697a23 */ /* 0x000fe40000010899 */
[----:B------:R-:W-:Y:S01]  /*85e0*/  FMUL.FTZ R41, R2, R93 ;  /* 0x0000005d02297220 */ /* 0x000fe20000410000 */
[C---:B------:R-:W-:Y:S01]  /*85f0*/  HMMA.16816.F32.BF16 R28, R128.reuse, R36, R28 ;  /* 0x00000024801c723c */ /* 0x040fe2000004181c */
[----:B------:R-:W-:Y:S02]  /*8600*/  MUFU.EX2 R104, R104 ;  /* 0x0000006800687308 */ /* 0x000fe40000000800 */
[--C-:B------:R-:W-:Y:S02]  /*8610*/  FFMA.FTZ R106, R40, c[0x0][0x2d0], -R151.reuse ;  /* 0x0000b400286a7a23 */ /* 0x100fe40000010897 */
[C---:B------:R-:W-:Y:S02]  /*8620*/  FMUL.FTZ R40, R2.reuse, R92 ;  /* 0x0000005c02287220 */ /* 0x040fe40000410000 */
[----:B------:R-:W-:Y:S01]  /*8630*/  LDSM.16.MT88.4 R92, [R232+0x5100] ;  /* 0x00510000e85c783b */ /* 0x000fe20000004200 */
[C---:B------:R-:W-:Y:S03]  /*8640*/  HMMA.16816.F32.BF16 R32, R128.reuse, R38, R32 ;  /* 0x000000268020723c */ /* 0x040fe60000041820 */
[----:B------:R-:W1:Y:S01]  /*8650*/  MUFU.EX2 R105, R105 ;  /* 0x0000006900697308 */ /* 0x000e620000000800 */
[C---:B------:R-:W-:Y:S02]  /*8660*/  FMUL.FTZ R36, R2.reuse, R96 ;  /* 0x0000006002247220 */ /* 0x040fe40000410000 */
[----:B------:R-:W-:Y:S02]  /*8670*/  FMUL.FTZ R37, R2, R97 ;  /* 0x0000006102257220 */ /* 0x000fe40000410000 */
[C---:B------:R-:W-:Y:S04]  /*8680*/  FMUL.FTZ R38, R0.reuse, R98 ;  /* 0x0000006200267220 */ /* 0x040fe80000410000 */
[----:B------:R-:W-:Y:S01]  /*8690*/  FMUL.FTZ R39, R0, R99 ;  /* 0x0000006300277220 */ /* 0x000fe20000410000 */
[----:B------:R-:W-:Y:S01]  /*86a0*/  MUFU.EX2 R106, R106 ;  /* 0x0000006a006a7308 */ /* 0x000fe20000000800 */
[--C-:B------:R-:W-:Y:S02]  /*86b0*/  FFMA.FTZ R107, R64, c[0x0][0x2d0], -R151.reuse ;  /* 0x0000b400406b7a23 */ /* 0x100fe40000010897 */
[----:B------:R-:W-:Y:S02]  /*86c0*/  FMUL.FTZ R64, R2, R68 ;  /* 0x0000004402407220 */ /* 0x000fe40000410000 */
[--C-:B------:R-:W-:Y:S01]  /*86d0*/  FFMA.FTZ R251, R251, c[0x0][0x2d0], -R151.reuse ;  /* 0x0000b400fbfb7a23 */ /* 0x100fe20000010897 */
[C---:B------:R-:W-:Y:S03]  /*86e0*/  HMMA.16816.F32.BF16 R36, R128.reuse, R44, R36 ;  /* 0x0000002c8024723c */ /* 0x040fe60000041824 */
[--C-:B------:R-:W-:Y:S01]  /*86f0*/  FFMA.FTZ R203, R203, c[0x0][0x2d0], -R151.reuse ;  /* 0x0000b400cbcb7a23 */ /* 0x100fe20000010897 */
[----:B------:R-:W4:Y:S01]  /*8700*/  MUFU.EX2 R107, R107 ;  /* 0x0000006b006b7308 */ /* 0x000f220000000800 */
[--C-:B------:R-:W-:Y:S02]  /*8710*/  FFMA.FTZ R202, R202, c[0x0][0x2d0], -R151.reuse ;  /* 0x0000b400caca7a23 */ /* 0x100fe40000010897 */
[C---:B------:R-:W-:Y:S01]  /*8720*/  FMUL.FTZ R44, R2.reuse, R88 ;  /* 0x00000058022c7220 */ /* 0x040fe20000410000 */
[C---:B------:R-:W-:Y:S04]  /*8730*/  HMMA.16816.F32.BF16 R40, R128.reuse, R46, R40 ;  /* 0x0000002e8028723c */ /* 0x040fe80000041828 */
[----:B------:R-:W-:Y:S01]  /*8740*/  FMUL.FTZ R45, R2, R89 ;  /* 0x00000059022d7220 */ /* 0x000fe20000410000 */
[----:B-1----:R-:W-:Y:S01]  /*8750*/  F2FP.BF16.PACK_AB R68, R105, R104 ;  /* 0x000000686944723e */ /* 0x002fe200000010ff */
[----:B------:R-:W1:Y:S01]  /*8760*/  MUFU.EX2 R179, R179 ;  /* 0x000000b300b37308 */ /* 0x000e620000000800 */
[C---:B------:R-:W-:Y:S02]  /*8770*/  FMUL.FTZ R46, R0.reuse, R90 ;  /* 0x0000005a002e7220 */ /* 0x040fe40000410000 */
[----:B------:R-:W-:Y:S02]  /*8780*/  FMUL.FTZ R47, R0, R91 ;  /* 0x0000005b002f7220 */ /* 0x000fe40000410000 */
[----:B------:R-:W-:Y:S01]  /*8790*/  LDSM.16.MT88.4 R88, [R232+0x4900] ;  /* 0x00490000e858783b */ /* 0x000fe20000004200 */
[--C-:B------:R-:W-:Y:S02]  /*87a0*/  FFMA.FTZ R183, R183, c[0x0][0x2d0], -R151.reuse ;  /* 0x0000b400b7b77a23 */ /* 0x100fe40000010897 */
[--C-:B------:R-:W-:Y:S02]  /*87b0*/  FFMA.FTZ R182, R182, c[0x0][0x2d0], -R151.reuse ;  /* 0x0000b400b6b67a23 */ /* 0x100fe40000010897 */
[C---:B------:R-:W-:Y:S01]  /*87c0*/  HMMA.16816.F32.BF16 R44, R128.reuse, R52, R44 ;  /* 0x00000034802c723c */ /* 0x040fe2000004182c */
[----:B------:R-:W-:Y:S02]  /*87d0*/  MUFU.EX2 R180, R180 ;  /* 0x000000b400b47308 */ /* 0x000fe40000000800 */
[--C-:B------:R-:W-:Y:S01]  /*87e0*/  FFMA.FTZ R167, R167, c[0x0][0x2d0], -R151.reuse ;  /* 0x0000b400a7a77a23 */ /* 0x100fe20000010897 */
[----:B----4-:R-:W-:Y:S01]  /*87f0*/  F2FP.BF16.PACK_AB R69, R107, R106 ;  /* 0x0000006a6b45723e */ /* 0x010fe200000010ff */
[--C-:B------:R-:W-:Y:S02]  /*8800*/  FFMA.FTZ R166, R166, c[0x0][0x2d0], -R151.reuse ;  /* 0x0000b400a6a67a23 */ /* 0x100fe40000010897 */
[C---:B------:R-:W-:Y:S01]  /*8810*/  FMUL.FTZ R52, R2.reuse, R80 ;  /* 0x0000005002347220 */ /* 0x040fe20000410000 */
[C---:B------:R-:W-:Y:S03]  /*8820*/  HMMA.16816.F32.BF16 R48, R128.reuse, R54, R48 ;  /* 0x000000368030723c */ /* 0x040fe60000041830 */
[----:B------:R-:W4:Y:S01]  /*8830*/  MUFU.EX2 R181, R181 ;  /* 0x000000b500b57308 */ /* 0x000f220000000800 */
[----:B------:R-:W-:Y:S02]  /*8840*/  FMUL.FTZ R53, R2, R81 ;  /* 0x0000005102357220 */ /* 0x000fe40000410000 */
[--C-:B------:R-:W-:Y:S02]  /*8850*/  FFMA.FTZ R162, R162, c[0x0][0x2d0], -R151.reuse ;  /* 0x0000b400a2a27a23 */ /* 0x100fe40000010897 */
[C---:B------:R-:W-:Y:S04]  /*8860*/  FMUL.FTZ R54, R0.reuse, R82 ;  /* 0x0000005200367220 */ /* 0x040fe80000410000 */
[----:B------:R-:W-:Y:S01]  /*8870*/  FMUL.FTZ R55, R0, R83 ;  /* 0x0000005300377220 */ /* 0x000fe20000410000 */
[----:B------:R-:W-:Y:S01]  /*8880*/  MUFU.EX2 R206, R206 ;  /* 0x000000ce00ce7308 */ /* 0x000fe20000000800 */
[----:B------:R-:W-:Y:S01]  /*8890*/  LDSM.16.MT88.4 R80, [R233+0x900] ;  /* 0x00090000e950783b */ /* 0x000fe20000004200 */
[--C-:B------:R-:W-:Y:S02]  /*88a0*/  FFMA.FTZ R160, R160, c[0x0][0x2d0], -R151.reuse ;  /* 0x0000b400a0a07a23 */ /* 0x100fe40000010897 */
[--C-:B------:R-:W-:Y:S02]  /*88b0*/  FFMA.FTZ R156, R156, c[0x0][0x2d0], -R151.reuse ;  /* 0x0000b4009c9c7a23 */ /* 0x100fe40000010897 */
[C---:B------:R-:W-:Y:S03]  /*88c0*/  HMMA.16816.F32.BF16 R52, R128.reuse, R60, R52 ;  /* 0x0000003c8034723c */ /* 0x040fe60000041834 */
[--C-:B------:R-:W-:Y:S01]  /*88d0*/  FFMA.FTZ R155, R155, c[0x0][0x2d0], -R151.reuse ;  /* 0x0000b4009b9b7a23 */ /* 0x100fe20000010897 */
[----:B------:R-:W-:Y:S01]  /*88e0*/  MUFU.EX2 R204, R204 ;  /* 0x000000cc00cc7308 */ /* 0x000fe20000000800 */
[----:B------:R-:W-:Y:S02]  /*88f0*/  FFMA.FTZ R134, R134, c[0x0][0x2d0], -R151 ;  /* 0x0000b40086867a23 */ /* 0x000fe40000010897 */
[C---:B------:R-:W-:Y:S01]  /*8900*/  FMUL.FTZ R60, R2.reuse, R72 ;  /* 0x00000048023c7220 */ /* 0x040fe20000410000 */
[C---:B------:R-:W-:Y:S04]  /*8910*/  HMMA.16816.F32.BF16 R56, R128.reuse, R62, R56 ;  /* 0x0000003e8038723c */ /* 0x040fe80000041838 */
[----:B------:R-:W-:Y:S02]  /*8920*/  FMUL.FTZ R61, R2, R73 ;  /* 0x00000049023d7220 */ /* 0x000fe40000410000 */
[----:B------:R-:W5:Y:S01]  /*8930*/  MUFU.EX2 R207, R207 ;  /* 0x000000cf00cf7308 */ /* 0x000f620000000800 */
[C---:B------:R-:W-:Y:S02]  /*8940*/  FMUL.FTZ R62, R0.reuse, R74 ;  /* 0x0000004a003e7220 */ /* 0x040fe40000410000 */
[----:B------:R-:W-:Y:S02]  /*8950*/  FMUL.FTZ R63, R0, R75 ;  /* 0x0000004b003f7220 */ /* 0x000fe40000410000 */
[----:B------:R-:W1:Y:S01]  /*8960*/  LDSM.16.MT88.4 R72, [R234+0x900] ;  /* 0x00090000ea48783b */ /* 0x000e620000004200 */
[----:B------:R-:W-:Y:S02]  /*8970*/  FFMA.FTZ R150, R2, R249, R150 ;  /* 0x000000f902967223 */ /* 0x000fe40000010096 */
[----:B------:R-:W-:Y:S02]  /*8980*/  FFMA.FTZ R146, R0, R248, R146 ;  /* 0x000000f800927223 */ /* 0x000fe40000010092 */
[C---:B--2---:R-:W-:Y:S01]  /*8990*/  HMMA.16816.F32.BF16 R60, R128.reuse, R84, R60 ;  /* 0x00000054803c723c */ /* 0x044fe2000004183c */
[----:B------:R-:W2:Y:S02]  /*89a0*/  MUFU.EX2 R209, R209 ;  /* 0x000000d100d17308 */ /* 0x000ea40000000800 */
[----:B------:R-:W-:Y:S02]  /*89b0*/  FADD.FTZ R150, R149, R150 ;  /* 0x0000009695967221 */ /* 0x000fe40000010000 */
[----:B------:R-:W-:Y:S02]  /*89c0*/  FADD.FTZ R146, R145, R146 ;  /* 0x0000009291927221 */ /* 0x000fe40000010000 */
[----:B------:R-:W-:Y:S01]  /*89d0*/  FADD.FTZ R148, R148, R150 ;  /* 0x0000009694947221 */ /* 0x000fe20000010000 */
[----:B------:R-:W-:Y:S01]  /*89e0*/  HMMA.16816.F32.BF16 R64, R128, R86, R64 ;  /* 0x000000568040723c */ /* 0x000fe20000041840 */
[----:B------:R-:W2:Y:S02]  /*89f0*/  LDSM.16.MT88.4 R84, [R232+0x900] ;  /* 0x00090000e854783b */ /* 0x000ea40000004200 */
[----:B------:R-:W-:Y:S01]  /*8a00*/  MUFU.EX2 R210, R210 ;  /* 0x000000d200d27308 */ /* 0x000fe20000000800 */
[----:B------:R-:W-:Y:S02]  /*8a10*/  FADD.FTZ R148, R147, R148 ;  /* 0x0000009493947221 */ /* 0x000fe40000010000 */
[----:B------:R-:W-:Y:S02]  /*8a20*/  FADD.FTZ R146, R144, R146 ;  /* 0x0000009290927221 */ /* 0x000fe40000010000 */
[C---:B---3--:R-:W-:Y:S05]  /*8a30*/  HMMA.16816.F32.BF16 R4, R68.reuse, R76, R4 ;  /* 0x0000004c4404723c */ /* 0x048fea0000041804 */
[----:B------:R-:W3:Y:S01]  /*8a40*/  MUFU.EX2 R211, R211 ;  /* 0x000000d300d37308 */ /* 0x000ee20000000800 */
[----:B------:R-:W-:Y:S02]  /*8a50*/  FADD.FTZ R104, R104, R148 ;  /* 0x0000009468687221 */ /* 0x000fe40000010000 */
[C---:B------:R-:W-:Y:S01]  /*8a60*/  HMMA.16816.F32.BF16 R8, R68.reuse, R78, R8 ;  /* 0x0000004e4408723c */ /* 0x040fe20000041808 */
[----:B------:R-:W2:Y:S03]  /*8a70*/  LDSM.16.MT88.4 R76, [R236+0x4900] ;  /* 0x00490000ec4c783b */ /* 0x000ea60000004200 */
[----:B------:R-:W-:Y:S02]  /*8a80*/  FADD.FTZ R135, R135, R146 ;  /* 0x0000009287877221 */ /* 0x000fe40000010000 */
[----:B------:R-:W-:Y:S01]  /*8a90*/  FADD.FTZ R0, R105, R104 ;  /* 0x0000006869007221 */ /* 0x000fe20000010000 */
[----:B------:R-:W-:Y:S01]  /*8aa0*/  MUFU.EX2 R250, R250 ;  /* 0x000000fa00fa7308 */ /* 0x000fe20000000800 */
[----:B------:R-:W-:Y:S01]  /*8ab0*/  FADD.FTZ R135, R106, R135 ;  /* 0x000000876a877221 */ /* 0x000fe20000010000 */
[C---:B-1----:R-:W-:Y:S03]  /*8ac0*/  HMMA.16816.F32.BF16 R12, R68.reuse, R72, R12 ;  /* 0x00000048440c723c */ /* 0x042fe6000004180c */
[----:B------:R-:W-:Y:S02]  /*8ad0*/  FADD.FTZ R0, R112, R0 ;  /* 0x0000000070007221 */ /* 0x000fe40000010000 */
[----:B------:R-:W-:Y:S03]  /*8ae0*/  FADD.FTZ R107, R107, R135 ;  /* 0x000000876b6b7221 */ /* 0x000fe60000010000 */
[----:B------:R-:W1:Y:S01]  /*8af0*/  MUFU.EX2 R251, R251 ;  /* 0x000000fb00fb7308 */ /* 0x000e620000000800 */
[----:B------:R-:W-:Y:S01]  /*8b00*/  FADD.FTZ R0, R158, R0 ;  /* 0x000000009e007221 */ /* 0x000fe20000010000 */
[C---:B------:R-:W-:Y:S01]  /*8b10*/  HMMA.16816.F32.BF16 R16, R68.reuse, R74, R16 ;  /* 0x0000004a4410723c */ /* 0x040fe20000041810 */
[----:B------:R-:W1:Y:S02]  /*8b20*/  LDSM.16.MT88.4 R72, [R234+0x4900] ;  /* 0x00490000ea48783b */ /* 0x000e640000004200 */
[----:B------:R-:W-:Y:S05]  /*8b30*/  FADD.FTZ R107, R161, R107 ;  /* 0x0000006ba16b7221 */ /* 0x000fea0000010000 */
[C---:B------:R-:W-:Y:S01]  /*8b40*/  HMMA.16816.F32.BF16 R20, R68.reuse, R80, R20 ;  /* 0x000000504414723c */ /* 0x040fe20000041814 */
[----:B------:R-:W-:Y:S03]  /*8b50*/  MUFU.EX2 R208, R208 ;  /* 0x000000d000d07308 */ /* 0x000fe60000000800 */
[----:B------:R-:W-:Y:S04]  /*8b60*/  FADD.FTZ R164, R164, R107 ;  /* 0x0000006ba4a47221 */ /* 0x000fe80000010000 */
[C---:B------:R-:W-:Y:S01]  /*8b70*/  HMMA.16816.F32.BF16 R24, R68.reuse, R82, R24 ;  /* 0x000000524418723c */ /* 0x040fe20000041818 */
[----:B------:R-:W3:Y:S02]  /*8b80*/  LDSM.16.MT88.4 R80, [R233+0x4900] ;  /* 0x00490000e950783b */ /* 0x000ee40000004200 */
[----:B------:R-:W-:Y:S01]  /*8b90*/  MUFU.EX2 R205, R205 ;  /* 0x000000cd00cd7308 */ /* 0x000fe20000000800 */
[----:B------:R-:W-:Y:S04]  /*8ba0*/  FADD.FTZ R164, R176, R164 ;  /* 0x000000a4b0a47221 */ /* 0x000fe80000010000 */
[C---:B--2---:R-:W-:Y:S05]  /*8bb0*/  HMMA.16816.F32.BF16 R28, R68.reuse, R84, R28 ;  /* 0x00000054441c723c */ /* 0x044fea000004181c */
[----:B------:R-:W-:Y:S03]  /*8bc0*/  MUFU.EX2 R203, R203 ;  /* 0x000000cb00cb7308 */ /* 0x000fe60000000800 */
[C---:B------:R-:W-:Y:S01]  /*8bd0*/  HMMA.16816.F32.BF16 R32, R68.reuse, R86, R32 ;  /* 0x000000564420723c */ /* 0x040fe20000041820 */
[----:B------:R-:W2:Y:S06]  /*8be0*/  LDSM.16.MT88.4 R84, [R236+0x1100] ;  /* 0x00110000ec54783b */ /* 0x000eac0000004200 */
[----:B------:R-:W-:Y:S01]  /*8bf0*/  MUFU.EX2 R202, R202 ;  /* 0x000000ca00ca7308 */ /* 0x000fe20000000800 */
[C---:B------:R-:W-:Y:S08]  /*8c00*/  HMMA.16816.F32.BF16 R36, R68.reuse, R76, R36 ;  /* 0x0000004c4424723c */ /* 0x040ff00000041824 */
[C---:B------:R-:W-:Y:S01]  /*8c10*/  HMMA.16816.F32.BF16 R40, R68.reuse, R78, R40 ;  /* 0x0000004e4428723c */ /* 0x040fe20000041828 */
[----:B------:R-:W2:Y:S01]  /*8c20*/  LDSM.16.MT88.4 R76, [R234+0x1100] ;  /* 0x00110000ea4c783b */ /* 0x000ea20000004200 */
[----:B------:R-:W-:Y:S06]  /*8c30*/  MUFU.EX2 R201, R201 ;  /* 0x000000c900c97308 */ /* 0x000fec0000000800 */
[C---:B-1----:R-:W-:Y:S04]  /*8c40*/  HMMA.16816.F32.BF16 R44, R68.reuse, R72, R44 ;  /* 0x00000048442c723c */ /* 0x042fe8000004182c */
[----:B------:R-:W-:Y:S04]  /*8c50*/  MUFU.EX2 R200, R200 ;  /* 0x000000c800c87308 */ /* 0x000fe80000000800 */
[C---:B------:R-:W-:Y:S01]  /*8c60*/  HMMA.16816.F32.BF16 R48, R68.reuse, R74, R48 ;  /* 0x0000004a4430723c */ /* 0x040fe20000041830 */
[----:B------:R-:W1:Y:S05]  /*8c70*/  LDSM.16.MT88.4 R72, [R233+0x1100] ;  /* 0x00110000e948783b */ /* 0x000e6a0000004200 */
[----:B------:R-:W-:Y:S02]  /*8c80*/  MUFU.EX2 R183, R183 ;  /* 0x000000b700b77308 */ /* 0x000fe40000000800 */
[C---:B---3--:R-:W-:Y:S08]  /*8c90*/  HMMA.16816.F32.BF16 R52, R68.reuse, R80, R52 ;  /* 0x000000504434723c */ /* 0x048ff00000041834 */
[C---:B------:R-:W-:Y:S01]  /*8ca0*/  HMMA.16816.F32.BF16 R56, R68.reuse, R82, R56 ;  /* 0x000000524438723c */ /* 0x040fe20000041838 */
[----:B------:R-:W3:Y:S01]  /*8cb0*/  LDSM.16.MT88.4 R80, [R232+0x1100] ;  /* 0x00110000e850783b */ /* 0x000ee20000004200 */
[----:B------:R-:W-:Y:S06]  /*8cc0*/  MUFU.EX2 R182, R182 ;  /* 0x000000b600b67308 */ /* 0x000fec0000000800 */
[C---:B------:R-:W-:Y:S04]  /*8cd0*/  HMMA.16816.F32.BF16 R60, R68.reuse, R88, R60 ;  /* 0x00000058443c723c */ /* 0x040fe8000004183c */
[----:B------:R-:W-:Y:S04]  /*8ce0*/  MUFU.EX2 R168, R168 ;  /* 0x000000a800a87308 */ /* 0x000fe80000000800 */
[----:B------:R-:W-:Y:S01]  /*8cf0*/  HMMA.16816.F32.BF16 R64, R68, R90, R64 ;  /* 0x0000005a4440723c */ /* 0x000fe20000041840 */
[----:B------:R-:W-:Y:S05]  /*8d00*/  LDSM.16.MT88.4 R88, [R233+0x5100] ;  /* 0x00510000e958783b */ /* 0x000fea0000004200 */
[----:B------:R-:W-:Y:S01]  /*8d10*/  MUFU.EX2 R169, R169 ;  /* 0x000000a900a97308 */ /* 0x000fe20000000800 */
[----:B------:R-:W-:Y:S01]  /*8d20*/  F2FP.BF16.PACK_AB R68, R171, R170 ;  /* 0x000000aaab44723e */ /* 0x000fe200000010ff */
[----:B------:R-:W-:Y:S01]  /*8d30*/  FADD.FTZ R170, R170, R0 ;  /* 0x00000000aaaa7221 */ /* 0x000fe20000010000 */
[----:B------:R-:W-:Y:S03]  /*8d40*/  F2FP.BF16.PACK_AB R69, R177, R176 ;  /* 0x000000b0b145723e */ /* 0x000fe600000010ff */
[----:B------:R-:W-:Y:S01]  /*8d50*/  F2FP.BF16.PACK_AB R70, R179, R178 ;  /* 0x000000b2b346723e */ /* 0x000fe200000010ff */
[----:B------:R-:W-:Y:S01]  /*8d60*/  FADD.FTZ R170, R171, R170 ;  /* 0x000000aaabaa7221 */ /* 0x000fe20000010000 */
[----:B----4-:R-:W-:Y:S01]  /*8d70*/  F2FP.BF16.PACK_AB R71, R181, R180 ;  /* 0x000000b4b547723e */ /* 0x010fe200000010ff */
[----:B------:R-:W-:Y:S01]  /*8d80*/  FADD.FTZ R177, R177, R164 ;  /* 0x000000a4b1b17221 */ /* 0x000fe20000010000 */
[----:B------:R-:W-:Y:S01]  /*8d90*/  MUFU.EX2 R167, R167 ;  /* 0x000000a700a77308 */ /* 0x000fe20000000800 */
[----:B------:R-:W-:Y:S02]  /*8da0*/  FADD.FTZ R178, R178, R170 ;  /* 0x000000aab2b27221 */ /* 0x000fe40000010000 */
[----:B------:R-:W-:Y:S02]  /*8db0*/  FADD.FTZ R177, R180, R177 ;  /* 0x000000b1b4b17221 */ /* 0x000fe40000010000 */
[C---:B--2---:R-:W-:Y:S03]  /*8dc0*/  HMMA.16816.F32.BF16 R4, R68.reuse, R84, R4 ;  /* 0x000000544404723c */ /* 0x044fe60000041804 */
[----:B------:R-:W-:Y:S02]  /*8dd0*/  FADD.FTZ R178, R179, R178 ;  /* 0x000000b2b3b27221 */ /* 0x000fe40000010000 */
[----:B------:R-:W-:Y:S01]  /*8de0*/  MUFU.EX2 R166, R166 ;  /* 0x000000a600a67308 */ /* 0x000fe20000000800 */
[----:B------:R-:W-:Y:S02]  /*8df0*/  FADD.FTZ R181, R181, R177 ;  /* 0x000000b1b5b57221 */ /* 0x000fe40000010000 */
[C---:B------:R-:W-:Y:S01]  /*8e00*/  HMMA.16816.F32.BF16 R8, R68.reuse, R86, R8 ;  /* 0x000000564408723c */ /* 0x040fe20000041808 */
[----:B------:R-:W2:Y:S03]  /*8e10*/  LDSM.16.MT88.4 R84, [R236+0x5100] ;  /* 0x00510000ec54783b */ /* 0x000ea60000004200 */
[----:B-----5:R-:W-:Y:S03]  /*8e20*/  FADD.FTZ R181, R207, R181 ;  /* 0x000000b5cfb57221 */ /* 0x020fe60000010000 */
[----:B------:R-:W-:Y:S01]  /*8e30*/  MUFU.EX2 R165, R165 ;  /* 0x000000a500a57308 */ /* 0x000fe20000000800 */
[C---:B------:R-:W-:Y:S08]  /*8e40*/  HMMA.16816.F32.BF16 R12, R68.reuse, R76, R12 ;  /* 0x0000004c440c723c */ /* 0x040ff0000004180c */
[C---:B------:R-:W-:Y:S01]  /*8e50*/  HMMA.16816.F32.BF16 R16, R68.reuse, R78, R16 ;  /* 0x0000004e4410723c */ /* 0x040fe20000041810 */
[----:B------:R-:W4:Y:S01]  /*8e60*/  LDSM.16.MT88.4 R76, [R234+0x5100] ;  /* 0x00510000ea4c783b */ /* 0x000f220000004200 */
        /* <DEDUP_REMOVED lines=10> */
[C---:B--2---:R-:W-:Y:S04]  /*8f10*/  HMMA.16816.F32.BF16 R36, R68.reuse, R84, R36 ;  /* 0x000000544424723c */ /* 0x044fe80000041824 */
[----:B------:R-:W-:Y:S04]  /*8f20*/  MUFU.EX2 R159, R159 ;  /* 0x0000009f009f7308 */ /* 0x000fe80000000800 */
[C---:B------:R-:W-:Y:S01]  /*8f30*/  HMMA.16816.F32.BF16 R40, R68.reuse, R86, R40 ;  /* 0x000000564428723c */ /* 0x040fe20000041828 */
[----:B------:R-:W-:Y:S05]  /*8f40*/  LDSM.16.MT88.4 R84, [R232+0x1900] ;  /* 0x00190000e854783b */ /* 0x000fea0000004200 */
[----:B------:R-:W-:Y:S02]  /*8f50*/  MUFU.EX2 R156, R156 ;  /* 0x0000009c009c7308 */ /* 0x000fe40000000800 */
[C---:B----4-:R-:W-:Y:S08]  /*8f60*/  HMMA.16816.F32.BF16 R44, R68.reuse, R76, R44 ;  /* 0x0000004c442c723c */ /* 0x050ff0000004182c */
[C---:B------:R-:W-:Y:S01]  /*8f70*/  HMMA.16816.F32.BF16 R48, R68.reuse, R78, R48 ;  /* 0x0000004e4430723c */ /* 0x040fe20000041830 */
[----:B------:R-:W2:Y:S01]  /*8f80*/  LDSM.16.MT88.4 R76, [R233+0x1900] ;  /* 0x00190000e94c783b */ /* 0x000ea20000004200 */
[----:B------:R-:W-:Y:S06]  /*8f90*/  MUFU.EX2 R155, R155 ;  /* 0x0000009b009b7308 */ /* 0x000fec0000000800 */
[C---:B------:R-:W-:Y:S04]  /*8fa0*/  HMMA.16816.F32.BF16 R52, R68.reuse, R88, R52 ;  /* 0x000000584434723c */ /* 0x040fe80000041834 */
[----:B------:R-:W-:Y:S04]  /*8fb0*/  MUFU.EX2 R154, R154 ;  /* 0x0000009a009a7308 */ /* 0x000fe80000000800 */
[C---:B------:R-:W-:Y:S01]  /*8fc0*/  HMMA.16816.F32.BF16 R56, R68.reuse, R90, R56 ;  /* 0x0000005a4438723c */ /* 0x040fe20000041838 */
[----:B------:R-:W-:Y:S05]  /*8fd0*/  LDSM.16.MT88.4 R88, [R233+0x5900] ;  /* 0x00590000e958783b */ /* 0x000fea0000004200 */
[----:B------:R-:W-:Y:S02]  /*8fe0*/  MUFU.EX2 R134, R134 ;  /* 0x0000008600867308 */ /* 0x000fe40000000800 */
[C---:B------:R-:W-:Y:S07]  /*8ff0*/  HMMA.16816.F32.BF16 R60, R68.reuse, R92, R60 ;  /* 0x0000005c443c723c */ /* 0x040fee000004183c */
[----:B------:R-:W-:Y:S01]  /*9000*/  FFMA.FTZ R92, R125, c[0x0][0x2d0], -R153 ;  /* 0x0000b4007d5c7a23 */ /* 0x000fe20000010899 */
[----:B------:R-:W-:Y:S03]  /*9010*/  HMMA.16816.F32.BF16 R64, R68, R94, R64 ;  /* 0x0000005e4440723c */ /* 0x000fe60000041840 */
[----:B------:R4:W-:Y:S04]  /*9020*/  MUFU.EX2 R97, R92 ;  /* 0x0000005c00617308 */ /* 0x0009e80000000800 */
[----:B------:R-:W-:Y:S01]  /*9030*/  F2FP.BF16.PACK_AB R68, R204, R206 ;  /* 0x000000cecc44723e */ /* 0x000fe200000010ff */
[----:B------:R-:W-:Y:S01]  /*9040*/  FADD.FTZ R206, R206, R178 ;  /* 0x000000b2cece7221 */ /* 0x000fe20000010000 */
[----:B------:R-:W-:Y:S03]  /*9050*/  F2FP.BF16.PACK_AB R69, R209, R207 ;  /* 0x000000cfd145723e */ /* 0x000fe600000010ff */
[----:B------:R-:W-:Y:S01]  /*9060*/  F2FP.BF16.PACK_AB R70, R211, R210 ;  /* 0x000000d2d346723e */ /* 0x000fe200000010ff */
[----:B------:R-:W-:Y:S01]  /*9070*/  FADD.FTZ R206, R204, R206 ;  /* 0x000000ceccce7221 */ /* 0x000fe20000010000 */
[----:B------:R-:W-:Y:S01]  /*9080*/  F2FP.BF16.PACK_AB R71, R251, R250 ;  /* 0x000000fafb47723e */ /* 0x000fe200000010ff */
[----:B------:R-:W-:Y:S02]  /*9090*/  FADD.FTZ R209, R209, R181 ;  /* 0x000000b5d1d17221 */ /* 0x000fe40000010000 */
[----:B------:R-:W-:Y:S02]  /*90a0*/  FADD.FTZ R210, R210, R206 ;  /* 0x000000ced2d27221 */ /* 0x000fe40000010000 */
[----:B------:R-:W-:Y:S02]  /*90b0*/  FADD.FTZ R209, R250, R209 ;  /* 0x000000d1fad17221 */ /* 0x000fe40000010000 */
[C---:B-1----:R-:W-:Y:S03]  /*90c0*/  HMMA.16816.F32.BF16 R4, R68.reuse, R72, R4 ;  /* 0x000000484404723c */ /* 0x042fe60000041804 */
[----:B------:R-:W-:Y:S02]  /*90d0*/  FADD.FTZ R0, R211, R210 ;  /* 0x000000d2d3007221 */ /* 0x000fe40000010000 */
[----:B------:R-:W-:Y:S01]  /*90e0*/  FADD.FTZ R251, R251, R209 ;  /* 0x000000d1fbfb7221 */ /* 0x000fe20000010000 */
[----:B----4-:R-:W-:Y:S01]  /*90f0*/  LDSM.16.MT88.4 R92, [R232+0x6100] ;  /* 0x00610000e85c783b */ /* 0x010fe20000004200 */
[----:B------:R-:W-:Y:S01]  /*9100*/  FFMA.FTZ R72, R122, c[0x0][0x2d0], -R153 ;  /* 0x0000b4007a487a23 */ /* 0x000fe20000010899 */
[C---:B------:R-:W-:Y:S03]  /*9110*/  HMMA.16816.F32.BF16 R8, R68.reuse, R74, R8 ;  /* 0x0000004a4408723c */ /* 0x040fe60000041808 */
[----:B------:R1:W-:Y:S05]  /*9120*/  MUFU.EX2 R100, R72 ;  /* 0x0000004800647308 */ /* 0x0003ea0000000800 */
[C---:B---3--:R-:W-:Y:S07]  /*9130*/  HMMA.16816.F32.BF16 R12, R68.reuse, R80, R12 ;  /* 0x00000050440c723c */ /* 0x048fee000004180c */
[----:B------:R-:W-:Y:S01]  /*9140*/  FFMA.FTZ R80, R120, c[0x0][0x2d0], -R151 ;  /* 0x0000b40078507a23 */ /* 0x000fe20000010897 */
[C---:B------:R-:W-:Y:S03]  /*9150*/  HMMA.16816.F32.BF16 R16, R68.reuse, R82, R16 ;  /* 0x000000524410723c */ /* 0x040fe60000041810 */
[----:B------:R3:W-:Y:S05]  /*9160*/  MUFU.EX2 R101, R80 ;  /* 0x0000005000657308 */ /* 0x0007ea0000000800 */
[C---:B--2---:R-:W-:Y:S04]  /*9170*/  HMMA.16816.F32.BF16 R20, R68.reuse, R76, R20 ;  /* 0x0000004c4414723c */ /* 0x044fe80000041814 */
[--C-:B-1----:R-:W-:Y:S03]  /*9180*/  FFMA.FTZ R72, R121, c[0x0][0x2d0], -R153.reuse ;  /* 0x0000b40079487a23 */ /* 0x102fe60000010899 */
[--C-:B------:R-:W-:Y:S01]  /*9190*/  FFMA.FTZ R76, R126, c[0x0][0x2d0], -R153.reuse ;  /* 0x0000b4007e4c7a23 */ /* 0x100fe20000010899 */
[C---:B------:R-:W-:Y:S01]  /*91a0*/  HMMA.16816.F32.BF16 R24, R68.reuse, R78, R24 ;  /* 0x0000004e4418723c */ /* 0x040fe20000041818 */
[----:B------:R1:W-:Y:S03]  /*91b0*/  MUFU.EX2 R102, R72 ;  /* 0x0000004800667308 */ /* 0x0003e60000000800 */
[----:B------:R-:W-:Y:S04]  /*91c0*/  FFMA.FTZ R153, R152, c[0x0][0x2d0], -R153 ;  /* 0x0000b40098997a23 */ /* 0x000fe80000010899 */
[C---:B------:R-:W-:Y:S03]  /*91d0*/  HMMA.16816.F32.BF16 R28, R68.reuse, R84, R28 ;  /* 0x00000054441c723c */ /* 0x040fe6000004181c */
[----:B------:R2:W4:Y:S01]  /*91e0*/  MUFU.EX2 R108, R76 ;  /* 0x0000004c006c7308 */ /* 0x0005220000000800 */
[--C-:B---3--:R-:W-:Y:S03]  /*91f0*/  FFMA.FTZ R80, R127, c[0x0][0x2d0], -R151.reuse ;  /* 0x0000b4007f507a23 */ /* 0x108fe60000010897 */
[--C-:B------:R-:W-:Y:S01]  /*9200*/  FFMA.FTZ R84, R124, c[0x0][0x2d0], -R151.reuse ;  /* 0x0000b4007c547a23 */ /* 0x100fe20000010897 */
[C---:B------:R-:W-:Y:S01]  /*9210*/  HMMA.16816.F32.BF16 R32, R68.reuse, R86, R32 ;  /* 0x000000564420723c */ /* 0x040fe20000041820 */
[----:B------:R-:W-:Y:S03]  /*9220*/  LDSM.16.MT88.4 R124, [R236+0x3900] ;  /* 0x00390000ec7c783b */ /* 0x000fe60000004200 */
[----:B------:R-:W-:Y:S01]  /*9230*/  FFMA.FTZ R151, R133, c[0x0][0x2d0], -R151 ;  /* 0x0000b40085977a23 */ /* 0x000fe20000010897 */
[----:B------:R3:W5:Y:S04]  /*9240*/  MUFU.EX2 R103, R80 ;  /* 0x0000005000677308 */ /* 0x0007680000000800 */
[----:B-1----:R-:W1:Y:S06]  /*9250*/  LDSM.16.MT88.4 R72, [R236+0x5900] ;  /* 0x00590000ec48783b */ /* 0x002e6c0000004200 */
[----:B------:R5:W1:Y:S02]  /*9260*/  MUFU.EX2 R96, R84 ;  /* 0x0000005400607308 */ /* 0x000a640000000800 */
[----:B--2---:R-:W-:Y:S01]  /*9270*/  LDSM.16.MT88.4 R76, [R232+0x5900] ;  /* 0x00590000e84c783b */ /* 0x004fe20000004200 */
[----:B----4-:R-:W-:Y:S07]  /*9280*/  MOV R152, R108 ;  /* 0x0000006c00987202 */ /* 0x010fee0000000f00 */
[----:B------:R-:W2:Y:S01]  /*9290*/  MUFU.EX2 R153, R153 ;  /* 0x0000009900997308 */ /* 0x000ea20000000800 */
[----:B---3--:R-:W3:Y:S09]  /*92a0*/  LDSM.16.MT88.4 R80, [R234+0x5900] ;  /* 0x00590000ea50783b */ /* 0x008ef20000004200 */
[----:B------:R-:W4:Y:S01]  /*92b0*/  MUFU.EX2 R151, R151 ;  /* 0x0000009700977308 */ /* 0x000f220000000800 */
[----:B-----5:R-:W5:Y:S01]  /*92c0*/  LDSM.16.MT88.4 R84, [R236+0x2100] ;  /* 0x00210000ec54783b */ /* 0x020f620000004200 */
[C---:B-1----:R-:W-:Y:S08]  /*92d0*/  HMMA.16816.F32.BF16 R36, R68.reuse, R72, R36 ;  /* 0x000000484424723c */ /* 0x042ff00000041824 */
[C---:B------:R-:W-:Y:S01]  /*92e0*/  HMMA.16816.F32.BF16 R40, R68.reuse, R74, R40 ;  /* 0x0000004a4428723c */ /* 0x040fe20000041828 */
[----:B------:R-:W1:Y:S07]  /*92f0*/  LDSM.16.MT88.4 R72, [R234+0x2100] ;  /* 0x00210000ea48783b */ /* 0x000e6e0000004200 */
[C---:B---3--:R-:W-:Y:S08]  /*9300*/  HMMA.16816.F32.BF16 R44, R68.reuse, R80, R44 ;  /* 0x00000050442c723c */ /* 0x048ff0000004182c */
[C---:B------:R-:W-:Y:S01]  /*9310*/  HMMA.16816.F32.BF16 R48, R68.reuse, R82, R48 ;  /* 0x000000524430723c */ /* 0x040fe20000041830 */
[----:B------:R-:W-:Y:S07]  /*9320*/  LDSM.16.MT88.4 R80, [R232+0x2100] ;  /* 0x00210000e850783b */ /* 0x000fee0000004200 */
[C---:B------:R-:W-:Y:S08]  /*9330*/  HMMA.16816.F32.BF16 R52, R68.reuse, R88, R52 ;  /* 0x000000584434723c */ /* 0x040ff00000041834 */
[C---:B------:R-:W-:Y:S01]  /*9340*/  HMMA.16816.F32.BF16 R56, R68.reuse, R90, R56 ;  /* 0x0000005a4438723c */ /* 0x040fe20000041838 */
[----:B------:R-:W-:Y:S07]  /*9350*/  LDSM.16.MT88.4 R88, [R233+0x6100] ;  /* 0x00610000e958783b */ /* 0x000fee0000004200 */
[C---:B------:R-:W-:Y:S08]  /*9360*/  HMMA.16816.F32.BF16 R60, R68.reuse, R76, R60 ;  /* 0x0000004c443c723c */ /* 0x040ff0000004183c */
[----:B------:R-:W-:Y:S01]  /*9370*/  HMMA.16816.F32.BF16 R64, R68, R78, R64 ;  /* 0x0000004e4440723c */ /* 0x000fe20000041840 */
[----:B------:R-:W3:Y:S06]  /*9380*/  LDSM.16.MT88.4 R76, [R233+0x2100] ;  /* 0x00210000e94c783b */ /* 0x000eec0000004200 */
[----:B------:R-:W-:Y:S02]  /*9390*/  F2FP.BF16.PACK_AB R68, R102, R100 ;  /* 0x000000646644723e */ /* 0x000fe400000010ff */
[----:B------:R-:W-:Y:S03]  /*93a0*/  F2FP.BF16.PACK_AB R69, R103, R101 ;  /* 0x000000656745723e */ /* 0x000fe600000010ff */
[----:B------:R-:W-:Y:S02]  /*93b0*/  F2FP.BF16.PACK_AB R70, R97, R108 ;  /* 0x0000006c6146723e */ /* 0x000fe400000010ff */
[----:B------:R-:W-:Y:S01]  /*93c0*/  F2FP.BF16.PACK_AB R71, R252, R96 ;  /* 0x00000060fc47723e */ /* 0x000fe200000010ff */
[----:B------:R-:W-:Y:S06]  /*93d0*/  LDSM.16.MT88.4 R108, [R233+0x3900] ;  /* 0x00390000e96c783b */ /* 0x000fec0000004200 */
[C---:B-----5:R-:W-:Y:S08]  /*93e0*/  HMMA.16816.F32.BF16 R4, R68.reuse, R84, R4 ;  /* 0x000000544404723c */ /* 0x060ff00000041804 */
[C---:B------:R-:W-:Y:S01]  /*93f0*/  HMMA.16816.F32.BF16 R8, R68.reuse, R86, R8 ;  /* 0x000000564408723c */ /* 0x040fe20000041808 */
[----:B------:R-:W5:Y:S07]  /*9400*/  LDSM.16.MT88.4 R84, [R236+0x6100] ;  /* 0x00610000ec54783b */ /* 0x000f6e0000004200 */
[C---:B-1----:R-:W-:Y:S08]  /*9410*/  HMMA.16816.F32.BF16 R12, R68.reuse, R72, R12 ;  /* 0x00000048440c723c */ /* 0x042ff0000004180c */
[C---:B------:R-:W-:Y:S01]  /*9420*/  HMMA.16816.F32.BF16 R16, R68.reuse, R74, R16 ;  /* 0x0000004a4410723c */ /* 0x040fe20000041810 */
[----:B------:R-:W1:Y:S07]  /*9430*/  LDSM.16.MT88.4 R72, [R234+0x6100] ;  /* 0x00610000ea48783b */ /* 0x000e6e0000004200 */
[C---:B---3--:R-:W-:Y:S08]  /*9440*/  HMMA.16816.F32.BF16 R20, R68.reuse, R76, R20 ;  /* 0x0000004c4414723c */ /* 0x048ff00000041814 */
[C---:B------:R-:W-:Y:S01]  /*9450*/  HMMA.16816.F32.BF16 R24, R68.reuse, R78, R24 ;  /* 0x0000004e4418723c */ /* 0x040fe20000041818 */
[----:B------:R-:W3:Y:S07]  /*9460*/  LDSM.16.MT88.4 R76, [R236+0x2900] ;  /* 0x00290000ec4c783b */ /* 0x000eee0000004200 */
[C---:B------:R-:W-:Y:S08]  /*9470*/  HMMA.16816.F32.BF16 R28, R68.reuse, R80, R28 ;  /* 0x00000050441c723c */ /* 0x040ff0000004181c */
[C---:B------:R-:W-:Y:S01]  /*9480*/  HMMA.16816.F32.BF16 R32, R68.reuse, R82, R32 ;  /* 0x000000524420723c */ /* 0x040fe20000041820 */
[----:B------:R-:W2:Y:S07]  /*9490*/  LDSM.16.MT88.4 R80, [R234+0x2900] ;  /* 0x00290000ea50783b */ /* 0x000eae0000004200 */
[C---:B-----5:R-:W-:Y:S08]  /*94a0*/  HMMA.16816.F32.BF16 R36, R68.reuse, R84, R36 ;  /* 0x000000544424723c */ /* 0x060ff00000041824 */
[C---:B------:R-:W-:Y:S01]  /*94b0*/  HMMA.16816.F32.BF16 R40, R68.reuse, R86, R40 ;  /* 0x000000564428723c */ /* 0x040fe20000041828 */
[----:B------:R-:W5:Y:S07]  /*94c0*/  LDSM.16.MT88.4 R84, [R233+0x2900] ;  /* 0x00290000e954783b */ /* 0x000f6e0000004200 */
[C---:B-1----:R-:W-:Y:S08]  /*94d0*/  HMMA.16816.F32.BF16 R44, R68.reuse, R72, R44 ;  /* 0x00000048442c723c */ /* 0x042ff0000004182c */
[C---:B------:R-:W-:Y:S01]  /*94e0*/  HMMA.16816.F32.BF16 R48, R68.reuse, R74, R48 ;  /* 0x0000004a4430723c */ /* 0x040fe20000041830 */
[----:B------:R-:W1:Y:S07]  /*94f0*/  LDSM.16.MT88.4 R72, [R232+0x2900] ;  /* 0x00290000e848783b */ /* 0x000e6e0000004200 */
[C---:B------:R-:W-:Y:S08]  /*9500*/  HMMA.16816.F32.BF16 R52, R68.reuse, R88, R52 ;  /* 0x000000584434723c */ /* 0x040ff00000041834 */
[C---:B------:R-:W-:Y:S01]  /*9510*/  HMMA.16816.F32.BF16 R56, R68.reuse, R90, R56 ;  /* 0x0000005a4438723c */ /* 0x040fe20000041838 */
[----:B------:R-:W1:Y:S07]  /*9520*/  LDSM.16.MT88.4 R88, [R236+0x6900] ;  /* 0x00690000ec58783b */ /* 0x000e6e0000004200 */
[C---:B------:R-:W-:Y:S08]  /*9530*/  HMMA.16816.F32.BF16 R60, R68.reuse, R92, R60 ;  /* 0x0000005c443c723c */ /* 0x040ff0000004183c */
[----:B------:R-:W-:Y:S01]  /*9540*/  HMMA.16816.F32.BF16 R64, R68, R94, R64 ;  /* 0x0000005e4440723c */ /* 0x000fe20000041840 */
[----:B------:R-:W-:Y:S06]  /*9550*/  LDSM.16.MT88.4 R92, [R233+0x7100] ;  /* 0x00710000e95c783b */ /* 0x000fec0000004200 */
[----:B------:R-:W-:Y:S02]  /*9560*/  F2FP.BF16.PACK_AB R68, R205, R208 ;  /* 0x000000d0cd44723e */ /* 0x000fe400000010ff */
[----:B------:R-:W-:Y:S03]  /*9570*/  F2FP.BF16.PACK_AB R69, R202, R203 ;  /* 0x000000cbca45723e */ /* 0x000fe600000010ff */
[----:B------:R-:W-:Y:S02]  /*9580*/  F2FP.BF16.PACK_AB R70, R200, R201 ;  /* 0x000000c9c846723e */ /* 0x000fe400000010ff */
[----:B------:R-:W-:Y:S07]  /*9590*/  F2FP.BF16.PACK_AB R71, R182, R183 ;  /* 0x000000b7b647723e */ /* 0x000fee00000010ff */
[C---:B---3--:R-:W-:Y:S08]  /*95a0*/  HMMA.16816.F32.BF16 R4, R68.reuse, R76, R4 ;  /* 0x0000004c4404723c */ /* 0x048ff00000041804 */
[C---:B------:R-:W-:Y:S01]  /*95b0*/  HMMA.16816.F32.BF16 R8, R68.reuse, R78, R8 ;  /* 0x0000004e4408723c */ /* 0x040fe20000041808 */
[----:B------:R-:W3:Y:S07]  /*95c0*/  LDSM.16.MT88.4 R76, [R234+0x6900] ;  /* 0x00690000ea4c783b */ /* 0x000eee0000004200 */
[C---:B--2---:R-:W-:Y:S08]  /*95d0*/  HMMA.16816.F32.BF16 R12, R68.reuse, R80, R12 ;  /* 0x00000050440c723c */ /* 0x044ff0000004180c */
[C---:B------:R-:W-:Y:S01]  /*95e0*/  HMMA.16816.F32.BF16 R16, R68.reuse, R82, R16 ;  /* 0x000000524410723c */ /* 0x040fe20000041810 */
[----:B------:R-:W2:Y:S07]  /*95f0*/  LDSM.16.MT88.4 R80, [R233+0x6900] ;  /* 0x00690000e950783b */ /* 0x000eae0000004200 */
[C---:B-----5:R-:W-:Y:S08]  /*9600*/  HMMA.16816.F32.BF16 R20, R68.reuse, R84, R20 ;  /* 0x000000544414723c */ /* 0x060ff00000041814 */
[C---:B------:R-:W-:Y:S01]  /*9610*/  HMMA.16816.F32.BF16 R24, R68.reuse, R86, R24 ;  /* 0x000000564418723c */ /* 0x040fe20000041818 */
[----:B------:R-:W-:Y:S07]  /*9620*/  LDSM.16.MT88.4 R84, [R232+0x3100] ;  /* 0x00310000e854783b */ /* 0x000fee0000004200 */
[C---:B-1----:R-:W-:Y:S08]  /*9630*/  HMMA.16816.F32.BF16 R28, R68.reuse, R72, R28 ;  /* 0x00000048441c723c */ /* 0x042ff0000004181c */
[C---:B------:R-:W-:Y:S01]  /*9640*/  HMMA.16816.F32.BF16 R32, R68.reuse, R74, R32 ;  /* 0x0000004a4420723c */ /* 0x040fe20000041820 */
[----:B------:R-:W1:Y:S07]  /*9650*/  LDSM.16.MT88.4 R72, [R232+0x6900] ;  /* 0x00690000e848783b */ /* 0x000e6e0000004200 */
[C---:B------:R-:W-:Y:S08]  /*9660*/  HMMA.16816.F32.BF16 R36, R68.reuse, R88, R36 ;  /* 0x000000584424723c */ /* 0x040ff00000041824 */
        /* <DEDUP_REMOVED lines=9> */
[----:B------:R-:W-:Y:S01]  /*9700*/  HMMA.16816.F32.BF16 R64, R68, R74, R64 ;  /* 0x0000004a4440723c */ /* 0x000fe20000041840 */
[----:B------:R-:W1:Y:S06]  /*9710*/  LDSM.16.MT88.4 R72, [R233+0x3100] ;  /* 0x00310000e948783b */ /* 0x000e6c0000004200 */
[----:B------:R-:W-:Y:S02]  /*9720*/  F2FP.BF16.PACK_AB R68, R169, R168 ;  /* 0x000000a8a944723e */ /* 0x000fe400000010ff */
[----:B------:R-:W-:Y:S03]  /*9730*/  F2FP.BF16.PACK_AB R69, R166, R167 ;  /* 0x000000a7a645723e */ /* 0x000fe600000010ff */
[----:B------:R-:W-:Y:S02]  /*9740*/  F2FP.BF16.PACK_AB R70, R163, R165 ;  /* 0x000000a5a346723e */ /* 0x000fe400000010ff */
[----:B------:R-:W-:Y:S07]  /*9750*/  F2FP.BF16.PACK_AB R71, R160, R162 ;  /* 0x000000a2a047723e */ /* 0x000fee00000010ff */
[C---:B---3--:R-:W-:Y:S08]  /*9760*/  HMMA.16816.F32.BF16 R4, R68.reuse, R76, R4 ;  /* 0x0000004c4404723c */ /* 0x048ff00000041804 */
[C---:B------:R-:W-:Y:S01]  /*9770*/  HMMA.16816.F32.BF16 R8, R68.reuse, R78, R8 ;  /* 0x0000004e4408723c */ /* 0x040fe20000041808 */
[----:B------:R-:W3:Y:S07]  /*9780*/  LDSM.16.MT88.4 R76, [R236+0x7100] ;  /* 0x00710000ec4c783b */ /* 0x000eee0000004200 */
[C---:B--2---:R-:W-:Y:S07]  /*9790*/  HMMA.16816.F32.BF16 R12, R68.reuse, R80, R12 ;  /* 0x00000050440c723c */ /* 0x044fee000004180c */
[----:B------:R-:W-:Y:S01]  /*97a0*/  MOV R81, R97 ;  /* 0x0000006100517202 */ /* 0x000fe20000000f00 */
[C---:B------:R-:W-:Y:S04]  /*97b0*/  HMMA.16816.F32.BF16 R16, R68.reuse, R82, R16 ;  /* 0x000000524410723c */ /* 0x040fe80000041810 */
[----:B------:R-:W-:Y:S02]  /*97c0*/  MOV R80, R96 ;  /* 0x0000006000507202 */ /* 0x000fe40000000f00 */
[----:B------:R-:W2:Y:S01]  /*97d0*/  LDSM.16.MT88.4 R96, [R232+0x7100] ;  /* 0x00710000e860783b */ /* 0x000ea20000004200 */
[----:B------:R-:W-:Y:S01]  /*97e0*/  MOV R83, R103 ;  /* 0x0000006700537202 */ /* 0x000fe20000000f00 */
[C---:B-1----:R-:W-:Y:S04]  /*97f0*/  HMMA.16816.F32.BF16 R20, R68.reuse, R72, R20 ;  /* 0x000000484414723c */ /* 0x042fe80000041814 */
[----:B------:R-:W-:Y:S03]  /*9800*/  MOV R82, R102 ;  /* 0x0000006600527202 */ /* 0x000fe60000000f00 */
[----:B------:R-:W-:Y:S01]  /*9810*/  MOV R73, R101 ;  /* 0x0000006500497202 */ /* 0x000fe20000000f00 */
[C---:B------:R-:W-:Y:S04]  /*9820*/  HMMA.16816.F32.BF16 R24, R68.reuse, R74, R24 ;  /* 0x0000004a4418723c */ /* 0x040fe80000041818 */
[----:B------:R-:W-:Y:S01]  /*9830*/  MOV R72, R100 ;  /* 0x0000006400487202 */ /* 0x000fe20000000f00 */
[----:B------:R-:W-:Y:S01]  /*9840*/  FADD.FTZ R251, R73, R251 ;  /* 0x000000fb49fb7221 */ /* 0x000fe20000010000 */
[----:B------:R-:W1:Y:S02]  /*9850*/  LDSM.16.MT88.4 R100, [R232+0x3900] ;  /* 0x00390000e864783b */ /* 0x000e640000004200 */
[C---:B------:R-:W-:Y:S04]  /*9860*/  HMMA.16816.F32.BF16 R28, R68.reuse, R84, R28 ;  /* 0x00000054441c723c */ /* 0x040fe8000004181c */
[----:B------:R-:W-:Y:S04]  /*9870*/  FADD.FTZ R0, R72, R0 ;  /* 0x0000000048007221 */ /* 0x000fe80000010000 */
[C---:B------:R-:W-:Y:S01]  /*9880*/  HMMA.16816.F32.BF16 R32, R68.reuse, R86, R32 ;  /* 0x000000564420723c */ /* 0x040fe20000041820 */
[----:B------:R-:W-:Y:S03]  /*9890*/  LDSM.16.MT88.4 R84, [R234+0x7900] ;  /* 0x00790000ea54783b */ /* 0x000fe60000004200 */
[----:B------:R-:W-:Y:S02]  /*98a0*/  FADD.FTZ R2, R82, R0 ;  /* 0x0000000052027221 */ /* 0x000fe40000010000 */
[----:B------:R-:W-:Y:S02]  /*98b0*/  FADD.FTZ R0, R83, R251 ;  /* 0x000000fb53007221 */ /* 0x000fe40000010000 */
[C---:B---3--:R-:W-:Y:S04]  /*98c0*/  HMMA.16816.F32.BF16 R36, R68.reuse, R76, R36 ;  /* 0x0000004c4424723c */ /* 0x048fe80000041824 */
[----:B------:R-:W-:Y:S02]  /*98d0*/  FADD.FTZ R2, R152, R2 ;  /* 0x0000000298027221 */ /* 0x000fe40000010000 */
[----:B------:R-:W-:Y:S02]  /*98e0*/  FADD.FTZ R0, R80, R0 ;  /* 0x0000000050007221 */ /* 0x000fe40000010000 */
[C---:B------:R-:W-:Y:S01]  /*98f0*/  HMMA.16816.F32.BF16 R40, R68.reuse, R78, R40 ;  /* 0x0000004e4428723c */ /* 0x040fe20000041828 */
[----:B------:R-:W-:Y:S03]  /*9900*/  LDSM.16.MT88.4 R76, [R233+0x7900] ;  /* 0x00790000e94c783b */ /* 0x000fe60000004200 */
[----:B------:R-:W-:Y:S02]  /*9910*/  FADD.FTZ R2, R81, R2 ;  /* 0x0000000251027221 */ /* 0x000fe40000010000 */
[----:B------:R-:W-:Y:S01]  /*9920*/  FADD.FTZ R252, R252, R0 ;  /* 0x00000000fcfc7221 */ /* 0x000fe20000010000 */
[----:B------:R-:W-:Y:S01]  /*9930*/  MOV R0, R3 ;  /* 0x0000000300007202 */ /* 0x000fe20000000f00 */
[C---:B------:R-:W-:Y:S04]  /*9940*/  HMMA.16816.F32.BF16 R44, R68.reuse, R88, R44 ;  /* 0x00000058442c723c */ /* 0x040fe8000004182c */
[----:B------:R-:W-:Y:S01]  /*9950*/  FADD.FTZ R208, R208, R2 ;  /* 0x00000002d0d07221 */ /* 0x000fe20000010000 */
[----:B------:R-:W-:Y:S01]  /*9960*/  MOV R2, R132 ;  /* 0x0000008400027202 */ /* 0x000fe20000000f00 */
[----:B------:R-:W-:Y:S02]  /*9970*/  FADD.FTZ R252, R203, R252 ;  /* 0x000000fccbfc7221 */ /* 0x000fe40000010000 */
[C---:B------:R-:W-:Y:S04]  /*9980*/  HMMA.16816.F32.BF16 R48, R68.reuse, R90, R48 ;  /* 0x0000005a4430723c */ /* 0x040fe80000041830 */
[----:B------:R-:W-:Y:S02]  /*9990*/  FADD.FTZ R208, R205, R208 ;  /* 0x000000d0cdd07221 */ /* 0x000fe40000010000 */
[----:B------:R-:W-:Y:S02]  /*99a0*/  FADD.FTZ R202, R202, R252 ;  /* 0x000000fccaca7221 */ /* 0x000fe40000010000 */
[C---:B------:R-:W-:Y:S04]  /*99b0*/  HMMA.16816.F32.BF16 R52, R68.reuse, R92, R52 ;  /* 0x0000005c4434723c */ /* 0x040fe80000041834 */
[----:B------:R-:W-:Y:S02]  /*99c0*/  FADD.FTZ R201, R201, R208 ;  /* 0x000000d0c9c97221 */ /* 0x000fe40000010000 */
[----:B------:R-:W-:Y:S02]  /*99d0*/  FADD.FTZ R202, R183, R202 ;  /* 0x000000cab7ca7221 */ /* 0x000fe40000010000 */
[C---:B------:R-:W-:Y:S01]  /*99e0*/  HMMA.16816.F32.BF16 R56, R68.reuse, R94, R56 ;  /* 0x0000005e4438723c */ /* 0x040fe20000041838 */
[----:B------:R-:W3:Y:S03]  /*99f0*/  LDSM.16.MT88.4 R92, [R236+0x7900] ;  /* 0x00790000ec5c783b */ /* 0x000ee60000004200 */
[----:B------:R-:W-:Y:S02]  /*9a00*/  FADD.FTZ R201, R200, R201 ;  /* 0x000000c9c8c97221 */ /* 0x000fe40000010000 */
[----:B------:R-:W-:Y:S02]  /*9a10*/  FADD.FTZ R182, R182, R202 ;  /* 0x000000cab6b67221 */ /* 0x000fe40000010000 */
[C---:B--2---:R-:W-:Y:S04]  /*9a20*/  HMMA.16816.F32.BF16 R60, R68.reuse, R96, R60 ;  /* 0x00000060443c723c */ /* 0x044fe8000004183c */
[----:B------:R-:W-:Y:S02]  /*9a30*/  FADD.FTZ R168, R168, R201 ;  /* 0x000000c9a8a87221 */ /* 0x000fe40000010000 */
[----:B------:R-:W-:Y:S02]  /*9a40*/  FADD.FTZ R182, R167, R182 ;  /* 0x000000b6a7b67221 */ /* 0x000fe40000010000 */
[----:B------:R-:W-:Y:S04]  /*9a50*/  HMMA.16816.F32.BF16 R64, R68, R98, R64 ;  /* 0x000000624440723c */ /* 0x000fe80000041840 */
[----:B------:R-:W-:Y:S02]  /*9a60*/  FADD.FTZ R168, R169, R168 ;  /* 0x000000a8a9a87221 */ /* 0x000fe40000010000 */
[----:B------:R-:W-:Y:S01]  /*9a70*/  FADD.FTZ R166, R166, R182 ;  /* 0x000000b6a6a67221 */ /* 0x000fe20000010000 */
[----:B------:R-:W-:Y:S01]  /*9a80*/  F2FP.BF16.PACK_AB R68, R159, R157 ;  /* 0x0000009d9f44723e */ /* 0x000fe200000010ff */
[----:B------:R-:W-:Y:S01]  /*9a90*/  FADD.FTZ R165, R165, R168 ;  /* 0x000000a8a5a57221 */ /* 0x000fe20000010000 */
[----:B------:R-:W-:Y:S03]  /*9aa0*/  F2FP.BF16.PACK_AB R69, R155, R156 ;  /* 0x0000009c9b45723e */ /* 0x000fe600000010ff */
[----:B------:R-:W-:Y:S01]  /*9ab0*/  F2FP.BF16.PACK_AB R70, R153, R154 ;  /* 0x0000009a9946723e */ /* 0x000fe200000010ff */
[----:B------:R-:W-:Y:S01]  /*9ac0*/  FADD.FTZ R166, R162, R166 ;  /* 0x000000a6a2a67221 */ /* 0x000fe20000010000 */
[----:B----4-:R-:W-:Y:S01]  /*9ad0*/  F2FP.BF16.PACK_AB R71, R151, R134 ;  /* 0x000000869747723e */ /* 0x010fe200000010ff */
[----:B------:R-:W-:Y:S02]  /*9ae0*/  FADD.FTZ R165, R163, R165 ;  /* 0x000000a5a3a57221 */ /* 0x000fe40000010000 */
[----:B------:R-:W-:Y:S02]  /*9af0*/  FADD.FTZ R160, R160, R166 ;  /* 0x000000a6a0a07221 */ /* 0x000fe40000010000 */
[----:B------:R-:W-:Y:S02]  /*9b00*/  FADD.FTZ R157, R157, R165 ;  /* 0x000000a59d9d7221 */ /* 0x000fe40000010000 */
[C---:B------:R-:W-:Y:S01]  /*9b10*/  HMMA.16816.F32.BF16 R128, R68.reuse, R124, R4 ;  /* 0x0000007c4480723c */ /* 0x040fe20000041804 */
[----:B------:R-:W2:Y:S02]  /*9b20*/  LDSM.16.MT88.4 R4, [R232+0x7900] ;  /* 0x00790000e804783b */ /* 0x000ea40000004200 */
[----:B------:R-:W-:Y:S02]  /*9b30*/  FADD.FTZ R160, R156, R160 ;  /* 0x000000a09ca07221 */ /* 0x000fe40000010000 */
[----:B------:R-:W-:Y:S02]  /*9b40*/  FADD.FTZ R157, R159, R157 ;  /* 0x0000009d9f9d7221 */ /* 0x000fe40000010000 */
[----:B------:R-:W-:Y:S01]  /*9b50*/  FADD.FTZ R160, R155, R160 ;  /* 0x000000a09ba07221 */ /* 0x000fe20000010000 */
[C---:B------:R-:W-:Y:S04]  /*9b60*/  HMMA.16816.F32.BF16 R124, R68.reuse, R126, R8 ;  /* 0x0000007e447c723c */ /* 0x040fe80000041808 */
[----:B------:R-:W-:Y:S02]  /*9b70*/  FADD.FTZ R157, R154, R157 ;  /* 0x0000009d9a9d7221 */ /* 0x000fe40000010000 */
[----:B------:R-:W-:Y:S02]  /*9b80*/  FADD.FTZ R160, R134, R160 ;  /* 0x000000a086a07221 */ /* 0x000fe40000010000 */
[C---:B------:R-:W-:Y:S04]  /*9b90*/  HMMA.16816.F32.BF16 R120, R68.reuse, R116, R12 ;  /* 0x000000744478723c */ /* 0x040fe8000004180c */
[----:B------:R-:W-:Y:S02]  /*9ba0*/  FADD.FTZ R249, R153, R157 ;  /* 0x0000009d99f97221 */ /* 0x000fe40000010000 */
[----:B------:R-:W-:Y:S02]  /*9bb0*/  FADD.FTZ R248, R151, R160 ;  /* 0x000000a097f87221 */ /* 0x000fe40000010000 */
[C---:B------:R-:W-:Y:S08]  /*9bc0*/  HMMA.16816.F32.BF16 R116, R68.reuse, R118, R16 ;  /* 0x000000764474723c */ /* 0x040ff00000041810 */
[C---:B------:R-:W-:Y:S08]  /*9bd0*/  HMMA.16816.F32.BF16 R112, R68.reuse, R108, R20 ;  /* 0x0000006c4470723c */ /* 0x040ff00000041814 */
[C---:B------:R-:W-:Y:S08]  /*9be0*/  HMMA.16816.F32.BF16 R108, R68.reuse, R110, R24 ;  /* 0x0000006e446c723c */ /* 0x040ff00000041818 */
[C---:B-1----:R-:W-:Y:S08]  /*9bf0*/  HMMA.16816.F32.BF16 R104, R68.reuse, R100, R28 ;  /* 0x000000644468723c */ /* 0x042ff0000004181c */
[C---:B------:R-:W-:Y:S08]  /*9c00*/  HMMA.16816.F32.BF16 R100, R68.reuse, R102, R32 ;  /* 0x000000664464723c */ /* 0x040ff00000041820 */
[C---:B---3--:R-:W-:Y:S08]  /*9c10*/  HMMA.16816.F32.BF16 R96, R68.reuse, R92, R36 ;  /* 0x0000005c4460723c */ /* 0x048ff00000041824 */
[C---:B------:R-:W-:Y:S08]  /*9c20*/  HMMA.16816.F32.BF16 R92, R68.reuse, R94, R40 ;  /* 0x0000005e445c723c */ /* 0x040ff00000041828 */
[C---:B------:R-:W-:Y:S08]  /*9c30*/  HMMA.16816.F32.BF16 R88, R68.reuse, R84, R44 ;  /* 0x000000544458723c */ /* 0x040ff0000004182c */
[C---:B------:R-:W-:Y:S08]  /*9c40*/  HMMA.16816.F32.BF16 R84, R68.reuse, R86, R48 ;  /* 0x000000564454723c */ /* 0x040ff00000041830 */
[C---:B------:R-:W-:Y:S08]  /*9c50*/  HMMA.16816.F32.BF16 R80, R68.reuse, R76, R52 ;  /* 0x0000004c4450723c */ /* 0x040ff00000041834 */
[C---:B------:R-:W-:Y:S08]  /*9c60*/  HMMA.16816.F32.BF16 R76, R68.reuse, R78, R56 ;  /* 0x0000004e444c723c */ /* 0x040ff00000041838 */
[C---:B--2---:R-:W-:Y:S08]  /*9c70*/  HMMA.16816.F32.BF16 R72, R68.reuse, R4, R60 ;  /* 0x000000044448723c */ /* 0x044ff0000004183c */
[----:B------:R-:W-:Y:S01]  /*9c80*/  HMMA.16816.F32.BF16 R68, R68, R6, R64 ;  /* 0x000000064444723c */ /* 0x000fe20000041840 */
[----:B------:R-:W-:-:S07]  /*9c90*/  @P1 BRA `(.L_x_6) ;  /* 0xffffc2d000001947 */ /* 0x000fce000383ffff */
.L_x_5:
[----:B------:R-:W1:Y:S01]  /*9ca0*/  SHFL.BFLY PT, R4, R249, 0x2, 0x1f ;  /* 0x0c401f00f9047f89 */ /* 0x000e6200000e0000 */
[----:B------:R-:W-:-:S02]  /*9cb0*/  MOV R5, RZ ;  /* 0x000000ff00057202 */ /* 0x000fc40000000f00 */
[----:B------:R-:W-:Y:S01]  /*9cc0*/  MOV R6, 0xff800000 ;  /* 0xff80000000067802 */ /* 0x000fe20000000f00 */
[----:B------:R-:W2:Y:S01]  /*9cd0*/  SHFL.BFLY PT, R2, R248, 0x2, 0x1f ;  /* 0x0c401f00f8027f89 */ /* 0x000ea200000e0000 */
[----:B------:R-:W-:Y:S01]  /*9ce0*/  PLOP3.LUT P2, PT, PT, PT, PT, 0x8, 0x0 ;  /* 0x000000000000781c */ /* 0x000fe20003f4e170 */
[----:B-1----:R-:W-:Y:S02]  /*9cf0*/  FADD.FTZ R4, R4, R249 ;  /* 0x000000f904047221 */ /* 0x002fe40000010000 */
[----:B--2---:R-:W-:-:S03]  /*9d00*/  FADD.FTZ R248, R2, R248 ;  /* 0x000000f802f87221 */ /* 0x004fc60000010000 */
[----:B------:R-:W1:Y:S04]  /*9d10*/  SHFL.BFLY PT, R0, R4, 0x1, 0x1f ;  /* 0x0c201f0004007f89 */ /* 0x000e6800000e0000 */
[----:B------:R-:W2:Y:S01]  /*9d20*/  SHFL.BFLY PT, R2, R248, 0x1, 0x1f ;  /* 0x0c201f00f8027f89 */ /* 0x000ea200000e0000 */
[----:B-1----:R-:W-:Y:S01]  /*9d30*/  FADD.FTZ R4, R4, R0 ;  /* 0x0000000004047221 */ /* 0x002fe20000010000 */
[----:B------:R-:W-:Y:S01]  /*9d40*/  MOV R0, RZ ;  /* 0x000000ff00007202 */ /* 0x000fe20000000f00 */
[----:B--2---:R-:W-:-:S03]  /*9d50*/  FADD.FTZ R2, R2, R248 ;  /* 0x000000f802027221 */ /* 0x004fc60000010000 */
[----:B------:R-:W-:Y:S02]  /*9d60*/  FSETP.NE.FTZ.AND P1, PT, R4, RZ, PT ;  /* 0x000000ff0400720b */ /* 0x000fe40003f35000 */
[----:B------:R-:W-:-:S11]  /*9d70*/  FSETP.NE.FTZ.AND P0, PT, R2, RZ, PT ;  /* 0x000000ff0200720b */ /* 0x000fd60003f15000 */
[----:B------:R-:W1:Y:S01]  /*9d80*/  @P1 MUFU.RCP R5, R4 ;  /* 0x0000000400051308 */ /* 0x000e620000001000 */
[----:B------:R-:W-:Y:S02]  /*9d90*/  @P1 MOV R7, 0x3f317218 ;  /* 0x3f31721800071802 */ /* 0x000fe40000000f00 */
[----:B------:R-:W-:-:S03]  /*9da0*/  @P0 MOV R9, 0x3f317218 ;  /* 0x3f31721800090802 */ /* 0x000fc60000000f00 */
[----:B------:R-:W-:Y:S02]  /*9db0*/  @P1 FMUL.FTZ R7, R7, c[0x0][0x2d0] ;  /* 0x0000b40007071a20 */ /* 0x000fe40000410000 */
[----:B------:R-:W2:Y:S01]  /*9dc0*/  @P1 MUFU.LG2 R4, R4 ;  /* 0x0000000400041308 */ /* 0x000ea20000000c00 */
[----:B-1----:R-:W-:-:S07]  /*9dd0*/  FMUL.FTZ R128, R5, R128 ;  /* 0x0000008005807220 */ /* 0x002fce0000410000 */
[----:B------:R-:W1:Y:S01]  /*9de0*/  @P0 MUFU.RCP R0, R2 ;  /* 0x0000000200000308 */ /* 0x000e620000001000 */
[C---:B------:R-:W-:Y:S02]  /*9df0*/  FMUL.FTZ R129, R5.reuse, R129 ;  /* 0x0000008105817220 */ /* 0x040fe40000410000 */
[C---:B------:R-:W-:Y:S02]  /*9e00*/  FMUL.FTZ R124, R5.reuse, R124 ;  /* 0x0000007c057c7220 */ /* 0x040fe40000410000 */
[C---:B------:R-:W-:Y:S02]  /*9e10*/  FMUL.FTZ R125, R5.reuse, R125 ;  /* 0x0000007d057d7220 */ /* 0x040fe40000410000 */
[C---:B------:R-:W-:Y:S02]  /*9e20*/  FMUL.FTZ R120, R5.reuse, R120 ;  /* 0x0000007805787220 */ /* 0x040fe40000410000 */
[C---:B------:R-:W-:Y:S02]  /*9e30*/  FMUL.FTZ R121, R5.reuse, R121 ;  /* 0x0000007905797220 */ /* 0x040fe40000410000 */
[----:B------:R-:W-:-:S02]  /*9e40*/  FMUL.FTZ R116, R5, R116 ;  /* 0x0000007405747220 */ /* 0x000fc40000410000 */
        /* <DEDUP_REMOVED lines=24> */
[----:B------:R-:W-:Y:S02]  /*9fd0*/  FMUL.FTZ R69, R5, R69 ;  /* 0x0000004505457220 */ /* 0x000fe40000410000 */
[----:B------:R3:W4:Y:S01]  /*9fe0*/  @P0 MUFU.LG2 R5, R2 ;  /* 0x0000000200050308 */ /* 0x0007220000000c00 */
[----:B--2---:R-:W-:Y:S02]  /*9ff0*/  @P1 FMUL.FTZ R4, R4, 0.69314718246459960938 ;  /* 0x3f31721804041820 */ /* 0x004fe40000410000 */
[C---:B-1----:R-:W-:Y:S02]  /*a000*/  FMUL.FTZ R130, R0.reuse, R130 ;  /* 0x0000008200827220 */ /* 0x042fe40000410000 */
[C---:B------:R-:W-:Y:S02]  /*a010*/  FMUL.FTZ R131, R0.reuse, R131 ;  /* 0x0000008300837220 */ /* 0x040fe40000410000 */
[C---:B------:R-:W-:Y:S02]  /*a020*/  FMUL.FTZ R126, R0.reuse, R126 ;  /* 0x0000007e007e7220 */ /* 0x040fe40000410000 */
[----:B------:R-:W-:-:S02]  /*a030*/  FMUL.FTZ R127, R0, R127 ;  /* 0x0000007f007f7220 */ /* 0x000fc40000410000 */
[C---:B------:R-:W-:Y:S02]  /*a040*/  FMUL.FTZ R122, R0.reuse, R122 ;  /* 0x0000007a007a7220 */ /* 0x040fe40000410000 */
[C---:B------:R-:W-:Y:S02]  /*a050*/  FMUL.FTZ R123, R0.reuse, R123 ;  /* 0x0000007b007b7220 */ /* 0x040fe40000410000 */
[C---:B------:R-:W-:Y:S01]  /*a060*/  FMUL.FTZ R118, R0.reuse, R118 ;  /* 0x0000007600767220 */ /* 0x040fe20000410000 */
[----:B---3--:R-:W-:Y:S01]  /*a070*/  MOV R2, 0xff800000 ;  /* 0xff80000000027802 */ /* 0x008fe20000000f00 */
[----:B----4-:R-:W-:Y:S02]  /*a080*/  @P0 FMUL.FTZ R8, R5, 0.69314718246459960938 ;  /* 0x3f31721805080820 */ /* 0x010fe40000410000 */
[----:B------:R-:W-:Y:S02]  /*a090*/  @P0 FMUL.FTZ R5, R9, c[0x0][0x2d0] ;  /* 0x0000b40009050a20 */ /* 0x000fe40000410000 */
        /* <DEDUP_REMOVED lines=25> */
[----:B------:R-:W-:Y:S02]  /*a230*/  @P1 FFMA.FTZ R2, R7, R132, R4 ;  /* 0x0000008407021223 */ /* 0x000fe40000010004 */
[----:B------:R-:W-:Y:S02]  /*a240*/  @P0 FFMA.FTZ R6, R5, R3, R8 ;  /* 0x0000000305060223 */ /* 0x000fe40000010008 */
.L_x_3:
[----:B------:R-:W-:Y:S05]  /*a250*/  @P2 BRA `(.L_x_9) ;  /* 0x0000135000002947 */ /* 0x000fea0003800000 */
[----:B------:R-:W1:Y:S01]  /*a260*/  S2R R0, SR_CTAID.Y ;  /* 0x0000000000007919 */ /* 0x000e620000002600 */
[----:B------:R-:W-:Y:S01]  /*a270*/  IMAD R5, RZ, RZ, -UR10 ;  /* 0x8000000aff057e24 */ /* 0x000fe2000f8e02ff */
[----:B------:R-:W-:Y:S01]  /*a280*/  USHF.R.S32.HI UR6, URZ, 0x1f, UR10 ;  /* 0x0000001f3f067899 */ /* 0x000fe2000801140a */
[----:B------:R-:W-:Y:S01]  /*a290*/  IMAD.MOV.U32 R9, RZ, RZ, c[0x0][0x4e8] ;  /* 0x00013a00ff097624 */ /* 0x000fe200078e00ff */
[----:B------:R-:W2:Y:S01]  /*a2a0*/  S2R R11, SR_TID.X ;  /* 0x00000000000b7919 */ /* 0x000ea20000002100 */
[----:B------:R-:W-:Y:S01]  /*a2b0*/  ULDC.64 UR4, c[0x0][0x4d0] ;  /* 0x0001340000047ab9 */ /* 0x000fe20000000a00 */
[----:B------:R-:W-:Y:S01]  /*a2c0*/  BSSY B0, `(.L_x_10) ;  /* 0x00000cc000007945 */ /* 0x000fe20003800000 */
[----:B------:R-:W-:Y:S01]  /*a2d0*/  UIMAD UR7, UR6, UR4, URZ ;  /* 0x00000004060772a4 */ /* 0x000fe2000f8e023f */
[----:B------:R-:W3:Y:S01]  /*a2e0*/  S2R R8, SR_CTAID.Z ;  /* 0x0000000000087919 */ /* 0x000ee20000002700 */
[----:B------:R-:W-:-:S03]  /*a2f0*/  UIMAD.WIDE.U32 UR8, UR10, UR4, URZ ;  /* 0x000000040a0872a5 */ /* 0x000fc6000f8e003f */
[----:B------:R-:W-:Y:S01]  /*a300*/  BAR.SYNC.DEFER_BLOCKING 0x1, 0x100 ;  /* 0x0044000000007b1d */ /* 0x000fe20000010000 */
[----:B------:R-:W-:Y:S01]  /*a310*/  UIMAD UR7, UR10, UR5, UR7 ;  /* 0x000000050a0772a4 */ /* 0x000fe2000f8e0207 */
[C---:B------:R-:W-:Y:S01]  /*a320*/  ISETP.NE.AND P1, PT, R9.reuse, 0x1, PT ;  /* 0x000000010900780c */ /* 0x040fe20003f25270 */
[----:B------:R-:W-:Y:S01]  /*a330*/  IMAD.U32 R16, RZ, RZ, UR8 ;  /* 0x00000008ff107e24 */ /* 0x000fe2000f8e00ff */
[----:B------:R-:W-:Y:S01]  /*a340*/  MOV R17, UR9 ;  /* 0x0000000900117c02 */ /* 0x000fe20008000f00 */
[----:B------:R-:W-:Y:S01]  /*a350*/  UIADD3 UR7, UR9, UR7, URZ ;  /* 0x0000000709077290 */ /* 0x000fe2000fffe03f */
[----:B------:R-:W-:Y:S01]  /*a360*/  IMAD R9, R9, c[0x0][0x388], RZ ;  /* 0x0000e20009097a24 */ /* 0x000fe200078e02ff */
[----:B------:R-:W-:Y:S02]  /*a370*/  ULDC.64 UR4, c[0x0][0x438] ;  /* 0x00010e0000047ab9 */ /* 0x000fe40000000a00 */
[----:B------:R-:W-:Y:S02]  /*a380*/  UIMAD.WIDE.U32 UR14, UR10, UR4, URZ ;  /* 0x000000040a0e72a5 */ /* 0x000fe4000f8e003f */
[----:B------:R-:W-:Y:S01]  /*a390*/  UIMAD UR4, UR6, UR4, URZ ;  /* 0x00000004060472a4 */ /* 0x000fe2000f8e023f */
[----:B-1----:R-:W-:-:S02]  /*a3a0*/  IMAD R5, R5, c[0x0][0x550], R0 ;  /* 0x0001540005057a24 */ /* 0x002fc400078e0200 */
[----:B------:R-:W-:Y:S01]  /*a3b0*/  IMAD.U32 R17, RZ, RZ, UR7 ;  /* 0x00000007ff117e24 */ /* 0x000fe2000f8e00ff */
[----:B------:R-:W-:Y:S01]  /*a3c0*/  UIMAD UR4, UR10, UR5, UR4 ;  /* 0x000000050a0472a4 */ /* 0x000fe2000f8e0204 */
[----:B--2---:R-:W-:Y:S01]  /*a3d0*/  SHF.R.S32.HI R0, RZ, 0x1f, R11 ;  /* 0x0000001fff007819 */ /* 0x004fe2000001140b */
[----:B------:R-:W-:Y:S01]  /*a3e0*/  IMAD.U32 R15, RZ, RZ, UR15 ;  /* 0x0000000fff0f7e24 */ /* 0x000fe2000f8e00ff */
[----:B------:R-:W-:Y:S01]  /*a3f0*/  MOV R14, UR14 ;  /* 0x0000000e000e7c02 */ /* 0x000fe20008000f00 */
[----:B------:R-:W-:Y:S01]  /*a400*/  UIADD3 UR4, UR15, UR4, URZ ;  /* 0x000000040f047290 */ /* 0x000fe2000fffe03f */
[-C--:B------:R-:W-:Y:S01]  /*a410*/  LEA.HI R13, R0, R11.reuse, RZ, 0x5 ;  /* 0x0000000b000d7211 */ /* 0x080fe200078f28ff */
[----:B---3--:R-:W-:Y:S01]  /*a420*/  IMAD.WIDE.U32 R16, R8, c[0x0][0x4d8], R16 ;  /* 0x0001360008107a25 */ /* 0x008fe200078e0010 */
[----:B------:R-:W-:Y:S02]  /*a430*/  LEA.HI R0, R0, R11, RZ, 0x2 ;  /* 0x0000000b00007211 */ /* 0x000fe400078f10ff */
[----:B------:R-:W-:Y:S01]  /*a440*/  LOP3.LUT R4, R13, 0xffffffe0, RZ, 0xc0, !PT ;  /* 0xffffffe00d047812 */ /* 0x000fe200078ec0ff */
[----:B------:R-:W-:Y:S01]  /*a450*/  IMAD.U32 R15, RZ, RZ, UR4 ;  /* 0x00000004ff0f7e24 */ /* 0x000fe2000f8e00ff */
[----:B------:R-:W-:-:S02]  /*a460*/  LOP3.LUT R0, R0, 0xfffffffc, RZ, 0xc0, !PT ;  /* 0xfffffffc00007812 */ /* 0x000fc400078ec0ff */
[--C-:B------:R-:W-:Y:S01]  /*a470*/  SHF.R.S32.HI R7, RZ, 0x5, R13.reuse ;  /* 0x00000005ff077819 */ /* 0x100fe2000001140d */
[----:B------:R-:W-:Y:S01]  /*a480*/  IMAD.IADD R4, R11, 0x1, -R4 ;  /* 0x000000010b047824 */ /* 0x000fe200078e0a04 */
[----:B------:R-:W-:Y:S01]  /*a490*/  SHF.R.S32.HI R13, RZ, 0x1f, R13 ;  /* 0x0000001fff0d7819 */ /* 0x000fe2000001140d */
[----:B------:R-:W-:Y:S01]  /*a4a0*/  IMAD.WIDE.U32 R14, R8, c[0x0][0x440], R14 ;  /* 0x00011000080e7a25 */ /* 0x000fe200078e000e */
[----:B------:R-:W-:Y:S02]  /*a4b0*/  IADD3 R11, -R0, R11, RZ ;  /* 0x0000000b000b7210 */ /* 0x000fe40007ffe1ff */
[----:B------:R-:W1:Y:S01]  /*a4c0*/  S2R R0, SR_CTAID.X ;  /* 0x0000000000007919 */ /* 0x000e620000002500 */
[----:B------:R-:W-:Y:S02]  /*a4d0*/  LEA.HI R13, R13, R7, RZ, 0x3 ;  /* 0x000000070d0d7211 */ /* 0x000fe400078f18ff */
[----:B------:R-:W-:Y:S02]  /*a4e0*/  SHF.R.S32.HI R3, RZ, 0x1f, R4 ;  /* 0x0000001fff037819 */ /* 0x000fe40000011404 */
[----:B------:R-:W-:-:S02]  /*a4f0*/  LOP3.LUT R13, R13, 0xffffff8, RZ, 0xc0, !PT ;  /* 0x0ffffff80d0d7812 */ /* 0x000fc400078ec0ff */
[----:B------:R-:W-:Y:S02]  /*a500*/  LEA.HI R10, R11, R11, RZ, 0x1 ;  /* 0x0000000b0b0a7211 */ /* 0x000fe400078f08ff */
[----:B------:R-:W-:Y:S01]  /*a510*/  LEA.HI R3, R3, R4, RZ, 0x2 ;  /* 0x0000000403037211 */ /* 0x000fe200078f10ff */
[----:B------:R-:W-:Y:S01]  /*a520*/  IMAD.IADD R13, R7, 0x1, -R13 ;  /* 0x00000001070d7824 */ /* 0x000fe200078e0a0d */
[----:B------:R-:W-:Y:S02]  /*a530*/  LOP3.LUT R10, R10, 0x1ffffffe, RZ, 0xc0, !PT ;  /* 0x1ffffffe0a0a7812 */ /* 0x000fe400078ec0ff */
[----:B------:R-:W-:Y:S02]  /*a540*/  SHF.R.S32.HI R12, RZ, 0x2, R3 ;  /* 0x00000002ff0c7819 */ /* 0x000fe40000011403 */
[----:B------:R-:W-:Y:S02]  /*a550*/  SHF.R.S32.HI R7, RZ, 0x1f, R8 ;  /* 0x0000001fff077819 */ /* 0x000fe40000011408 */
[----:B------:R-:W-:Y:S01]  /*a560*/  IADD3 R10, R11, -R10, RZ ;  /* 0x8000000a0b0a7210 */ /* 0x000fe20007ffe0ff */
[----:B------:R-:W-:Y:S01]  /*a570*/  IMAD R12, R13, 0x10, R12 ;  /* 0x000000100d0c7824 */ /* 0x000fe200078e020c */
[----:B------:R-:W-:Y:S01]  /*a580*/  LOP3.LUT R3, R3, 0x7ffffffc, RZ, 0xc0, !PT ;  /* 0x7ffffffc03037812 */ /* 0x000fe200078ec0ff */
[----:B------:R-:W-:-:S02]  /*a590*/  IMAD R11, R7, c[0x0][0x4d8], RZ ;  /* 0x00013600070b7a24 */ /* 0x000fc400078e02ff */
[----:B------:R-:W-:Y:S02]  /*a5a0*/  IMAD R10, R10, 0x8, R12 ;  /* 0x000000080a0a7824 */ /* 0x000fe400078e020c */
[----:B------:R-:W-:Y:S02]  /*a5b0*/  IMAD R7, R7, c[0x0][0x440], RZ ;  /* 0x0001100007077a24 */ /* 0x000fe400078e02ff */
[----:B------:R-:W-:Y:S01]  /*a5c0*/  IMAD R11, R8, c[0x0][0x4dc], R11 ;  /* 0x00013700080b7a24 */ /* 0x000fe200078e020b */
[----:B-1----:R-:W-:Y:S01]  /*a5d0*/  LEA R10, R0, R10, 0x7 ;  /* 0x0000000a000a7211 */ /* 0x002fe200078e38ff */
[----:B------:R-:W-:Y:S01]  /*a5e0*/  IMAD R7, R8, c[0x0][0x444], R7 ;  /* 0x0001110008077a24 */ /* 0x000fe200078e0207 */
[----:B------:R-:W-:Y:S01]  /*a5f0*/  SHF.R.S32.HI R8, RZ, 0x1f, R5 ;  /* 0x0000001fff087819 */ /* 0x000fe20000011405 */
[----:B------:R-:W-:Y:S01]  /*a600*/  IMAD.IADD R17, R17, 0x1, R11 ;  /* 0x0000000111117824 */ /* 0x000fe200078e020b */
[----:B------:R-:W-:Y:S01]  /*a610*/  MOV R11, R10 ;  /* 0x0000000a000b7202 */ /* 0x000fe20000000f00 */
[----:B------:R-:W-:Y:S01]  /*a620*/  IMAD.IADD R15, R15, 0x1, R7 ;  /* 0x000000010f0f7824 */ /* 0x000fe200078e0207 */
[----:B------:R-:W-:Y:S01]  /*a630*/  LEA R0, R0, R12, 0x7 ;  /* 0x0000000c00007211 */ /* 0x000fe200078e38ff */
[----:B------:R-:W-:-:S04]  /*a640*/  @P1 IMAD.HI.U32 R7, R10, c[0x0][0x4ec], RZ ;  /* 0x00013b000a071a27 */ /* 0x000fc800078e00ff */
[C---:B------:R-:W-:Y:S01]  /*a650*/  IMAD R13, R8.reuse, c[0x0][0x4e0], RZ ;  /* 0x00013800080d7a24 */ /* 0x040fe200078e02ff */
[----:B------:R-:W-:Y:S01]  /*a660*/  @P1 SHF.R.U32.HI R11, RZ, c[0x0][0x4f0], R7 ;  /* 0x00013c00ff0b1a19 */ /* 0x000fe20000011607 */
[----:B------:R-:W-:Y:S02]  /*a670*/  IMAD R8, R8, c[0x0][0x448], RZ ;  /* 0x0001120008087a24 */ /* 0x000fe400078e02ff */
[C---:B------:R-:W-:Y:S02]  /*a680*/  IMAD R13, R5.reuse, c[0x0][0x4e4], R13 ;  /* 0x00013900050d7a24 */ /* 0x040fe400078e020d */
[----:B------:R-:W-:Y:S02]  /*a690*/  IMAD.MOV R7, RZ, RZ, -R11 ;  /* 0x000000ffff077224 */ /* 0x000fe400078e0a0b */
[C---:B------:R-:W-:Y:S02]  /*a6a0*/  IMAD R8, R5.reuse, c[0x0][0x44c], R8 ;  /* 0x0001130005087a24 */ /* 0x040fe400078e0208 */
[----:B------:R-:W-:-:S04]  /*a6b0*/  IMAD.WIDE.U32 R14, R5, c[0x0][0x448], R14 ;  /* 0x00011200050e7a25 */ /* 0x000fc800078e000e */
[----:B------:R-:W-:Y:S01]  /*a6c0*/  IMAD.WIDE.U32 R18, R5, c[0x0][0x4e0], R16 ;  /* 0x0001380005127a25 */ /* 0x000fe200078e0010 */
[----:B------:R-:W-:-:S03]  /*a6d0*/  MOV R16, R10 ;  /* 0x0000000a00107202 */ /* 0x000fc60000000f00 */
[----:B------:R-:W-:Y:S01]  /*a6e0*/  @P1 IMAD.HI.U32 R5, R10, c[0x0][0x4ec], RZ ;  /* 0x00013b000a051a27 */ /* 0x000fe200078e00ff */
[----:B------:R-:W-:-:S03]  /*a6f0*/  IADD3 R18, P0, R11, R18, RZ ;  /* 0x000000120b127210 */ /* 0x000fc60007f1e0ff */
[----:B------:R-:W-:Y:S01]  /*a700*/  IMAD R7, R7, c[0x0][0x4e8], R10 ;  /* 0x00013a0007077a24 */ /* 0x000fe200078e020a */
[----:B------:R-:W-:Y:S01]  /*a710*/  @P1 SHF.R.U32.HI R16, RZ, c[0x0][0x4f0], R5 ;  /* 0x00013c00ff101a19 */ /* 0x000fe20000011605 */
[----:B------:R-:W-:Y:S01]  /*a720*/  IMAD.IADD R15, R15, 0x1, R8 ;  /* 0x000000010f0f7824 */ /* 0x000fe200078e0208 */
[----:B------:R-:W-:Y:S01]  /*a730*/  SHF.R.S32.HI R8, RZ, 0x1f, R11 ;  /* 0x0000001fff087819 */ /* 0x000fe2000001140b */
[----:B------:R-:W-:Y:S01]  /*a740*/  IMAD.IADD R3, R4, 0x1, -R3 ;  /* 0x0000000104037824 */ /* 0x000fe200078e0a03 */
[----:B------:R-:W-:Y:S01]  /*a750*/  SHF.R.S32.HI R5, RZ, 0x1f, R7 ;  /* 0x0000001fff057819 */ /* 0x000fe20000011407 */
[----:B------:R-:W-:Y:S01]  /*a760*/  IMAD.WIDE.U32 R14, R16, c[0x0][0x430], R14 ;  /* 0x00010c00100e7a25 */ /* 0x000fe200078e000e */
[----:B------:R-:W-:Y:S02]  /*a770*/  IADD3.X R19, R8, R19, R13, P0, !PT ;  /* 0x0000001308137210 */ /* 0x000fe400007fe40d */
[----:B------:R-:W-:Y:S01]  /*a780*/  SHF.R.S32.HI R11, RZ, 0x1f, R16 ;  /* 0x0000001fff0b7819 */ /* 0x000fe20000011410 */
[----:B------:R-:W-:Y:S01]  /*a790*/  IMAD R5, R5, c[0x0][0x4c8], RZ ;  /* 0x0001320005057a24 */ /* 0x000fe200078e02ff */
[----:B------:R-:W-:Y:S01]  /*a7a0*/  IADD3 R8, -R16, RZ, RZ ;  /* 0x000000ff10087210 */ /* 0x000fe20007ffe1ff */
[----:B------:R-:W-:Y:S01]  /*a7b0*/  IMAD.WIDE.U32 R18, R7, c[0x0][0x4c8], R18 ;  /* 0x0001320007127a25 */ /* 0x000fe200078e0012 */
[----:B------:R-:W-:-:S03]  /*a7c0*/  LOP3.LUT P1, RZ, R4, 0x3, RZ, 0xc0, !PT ;  /* 0x0000000304ff7812 */ /* 0x000fc6000782c0ff */
[----:B------:R-:W-:Y:S01]  /*a7d0*/  IMAD R5, R7, c[0x0][0x4cc], R5 ;  /* 0x0001330007057a24 */ /* 0x000fe200078e0205 */
[----:B------:R-:W-:Y:S01]  /*a7e0*/  LEA R7, P0, R18, c[0x0][0x4a8], 0x2 ;  /* 0x00012a0012077a11 */ /* 0x000fe200078010ff */
[----:B------:R-:W-:Y:S01]  /*a7f0*/  IMAD R11, R11, c[0x0][0x430], RZ ;  /* 0x00010c000b0b7a24 */ /* 0x000fe200078e02ff */
[----:B------:R-:W-:Y:S01]  /*a800*/  ISETP.GE.OR P2, PT, R0, R9, P1 ;  /* 0x000000090000720c */ /* 0x000fe20000f46670 */
[----:B------:R-:W-:Y:S02]  /*a810*/  IMAD.IADD R5, R19, 0x1, R5 ;  /* 0x0000000113057824 */ /* 0x000fe400078e0205 */
[----:B------:R-:W-:Y:S01]  /*a820*/  IMAD R11, R16, c[0x0][0x434], R11 ;  /* 0x00010d00100b7a24 */ /* 0x000fe200078e020b */
[----:B------:R-:W-:Y:S01]  /*a830*/  SHFL.IDX PT, R12, R7, RZ, 0x1c1f ;  /* 0x001c1fff070c7589 */ /* 0x000fe200000e0000 */
[----:B------:R-:W-:Y:S01]  /*a840*/  IMAD R8, R8, c[0x0][0x4e8], R10 ;  /* 0x00013a0008087a24 */ /* 0x000fe200078e020a */
[----:B------:R-:W-:Y:S01]  /*a850*/  LEA.HI.X R5, R18, c[0x0][0x4ac], R5, 0x2, P0 ;  /* 0x00012b0012057a11 */ /* 0x000fe200000f1405 */
[----:B------:R-:W-:Y:S01]  /*a860*/  IMAD.IADD R15, R15, 0x1, R11 ;  /* 0x000000010f0f7824 */ /* 0x000fe200078e020b */
[----:B------:R1:W-:Y:S02]  /*a870*/  SHFL.IDX PT, R16, R7, 0x1, 0x1c1f ;  /* 0x003c1f0007107f89 */ /* 0x0003e400000e0000 */
[----:B------:R-:W-:Y:S01]  /*a880*/  SHF.R.S32.HI R10, RZ, 0x1f, R8 ;  /* 0x0000001fff0a7819 */ /* 0x000fe20000011408 */
[----:B------:R-:W-:Y:S01]  /*a890*/  IMAD.WIDE.U32 R14, R8, c[0x0][0x428], R14 ;  /* 0x00010a00080e7a25 */ /* 0x000fe200078e000e */
[----:B------:R-:W2:Y:S03]  /*a8a0*/  SHFL.IDX PT, R13, R5, RZ, 0x1c1f ;  /* 0x001c1fff050d7589 */ /* 0x000ea600000e0000 */
[----:B------:R-:W-:Y:S01]  /*a8b0*/  IMAD R10, R10, c[0x0][0x428], RZ ;  /* 0x00010a000a0a7a24 */ /* 0x000fe200078e02ff */
[----:B------:R3:W4:Y:S03]  /*a8c0*/  SHFL.IDX PT, R17, R5, 0x1, 0x1c1f ;  /* 0x003c1f0005117f89 */ /* 0x00072600000e0000 */
[----:B------:R-:W-:-:S05]  /*a8d0*/  IMAD R10, R8, c[0x0][0x42c], R10 ;  /* 0x00010b00080a7a24 */ /* 0x000fca00078e020a */
[----:B------:R-:W-:Y:S02]  /*a8e0*/  IADD3 R10, R15, R10, RZ ;  /* 0x0000000a0f0a7210 */ /* 0x000fe40007ffe0ff */
[----:B-1----:R-:W-:-:S04]  /*a8f0*/  LEA R7, P0, R14, c[0x0][0x400], 0x2 ;  /* 0x000100000e077a11 */ /* 0x002fc800078010ff */
[----:B------:R-:W-:Y:S01]  /*a900*/  LEA.HI.X R10, R14, c[0x0][0x404], R10, 0x2, P0 ;  /* 0x000101000e0a7a11 */ /* 0x000fe200000f140a */
[----:B--2---:R1:W-:Y:S01]  /*a910*/  @!P2 ST.E [R12.64], R2 ;  /* 0x000000020c00a985 */ /* 0x0043e2000c10190c */
[----:B---3--:R-:W-:-:S03]  /*a920*/  IADD3 R5, R0, 0x8, RZ ;  /* 0x0000000800057810 */ /* 0x008fc60007ffe0ff */
[----:B------:R1:W2:Y:S01]  /*a930*/  SHFL.IDX PT, R14, R7, RZ, 0x1c1f ;  /* 0x001c1fff070e7589 */ /* 0x0002a200000e0000 */
[----:B------:R-:W-:-:S03]  /*a940*/  ISETP.GE.OR P1, PT, R5, R9, P1 ;  /* 0x000000090500720c */ /* 0x000fc60000f26670 */
[----:B------:R1:W3:Y:S01]  /*a950*/  SHFL.IDX PT, R15, R10, RZ, 0x1c1f ;  /* 0x001c1fff0a0f7589 */ /* 0x0002e200000e0000 */
[----:B------:R-:W-:Y:S02]  /*a960*/  ISETP.GE.AND P0, PT, R5, R9, PT ;  /* 0x000000090500720c */ /* 0x000fe40003f06270 */
[----:B------:R-:W-:-:S07]  /*a970*/  SHF.L.U32 R5, R3, 0x1, RZ ;  /* 0x0000000103057819 */ /* 0x000fce00000006ff */
[----:B----4-:R1:W-:Y:S01]  /*a980*/  @!P1 ST.E [R16.64], R6 ;  /* 0x0000000610009985 */ /* 0x0103e2000c10190c */
[----:B------:R-:W-:-:S13]  /*a990*/  ISETP.GE.AND P1, PT, R0, R9, PT ;  /* 0x000000090000720c */ /* 0x000fda0003f26270 */
[----:B------:R-:W-:Y:S05]  /*a9a0*/  @P1 BRA `(.L_x_11) ;  /* 0x000005d000001947 */ /* 0x000fea0003800000 */
[C---:B--23--:R-:W-:Y:S02]  /*a9b0*/  IADD3 R4, R5.reuse, 0x8, RZ ;  /* 0x0000000805047810 */ /* 0x04cfe40007ffe0ff */
[C---:B------:R-:W-:Y:S02]  /*a9c0*/  IADD3 R3, R5.reuse, 0x10, RZ ;  /* 0x0000001005037810 */ /* 0x040fe40007ffe0ff */
[----:B------:R-:W-:Y:S02]  /*a9d0*/  ISETP.GE.AND P3, PT, R4, c[0x0][0x3c8], PT ;  /* 0x0000f20004007a0c */ /* 0x000fe40003f66270 */
[----:B-1----:R-:W-:Y:S02]  /*a9e0*/  IADD3 R2, R5, 0x18, RZ ;  /* 0x0000001805027810 */ /* 0x002fe40007ffe0ff */
[----:B------:R-:W-:Y:S02]  /*a9f0*/  ISETP.GE.AND P2, PT, R3, c[0x0][0x3c8], PT ;  /* 0x0000f20003007a0c */ /* 0x000fe40003f46270 */
[----:B------:R-:W-:-:S02]  /*aa00*/  ISETP.GE.AND P4, PT, R5, c[0x0][0x3c8], PT ;  /* 0x0000f20005007a0c */ /* 0x000fc40003f86270 */
[----:B------:R-:W-:Y:S02]  /*aa10*/  ISETP.GE.AND P1, PT, R2, c[0x0][0x3c8], PT ;  /* 0x0000f20002007a0c */ /* 0x000fe40003f26270 */
[C---:B------:R-:W-:Y:S02]  /*aa20*/  IADD3 R0, R5.reuse, 0x20, RZ ;  /* 0x0000002005007810 */ /* 0x040fe40007ffe0ff */
[----:B------:R-:W-:Y:S02]  /*aa30*/  IADD3 R6, R5, 0x28, RZ ;  /* 0x0000002805067810 */ /* 0x000fe40007ffe0ff */
[----:B------:R-:W-:Y:S02]  /*aa40*/  @!P3 LEA.HI R4, R4, R4, RZ, 0x1 ;  /* 0x000000040404b211 */ /* 0x000fe400078f08ff */
[----:B------:R-:W-:Y:S02]  /*aa50*/  ISETP.GE.AND P6, PT, R0, c[0x0][0x3c8], PT ;  /* 0x0000f20000007a0c */ /* 0x000fe40003fc6270 */
[----:B------:R-:W-:Y:S01]  /*aa60*/  @!P2 LEA.HI R3, R3, R3, RZ, 0x1 ;  /* 0x000000030303a211 */ /* 0x000fe200078f08ff */
[----:B------:R-:W-:Y:S01]  /*aa70*/  @!P4 IMAD.WIDE R8, R5, 0x4, R14 ;  /* 0x000000040508c825 */ /* 0x000fe200078e020e */
[----:B------:R-:W-:-:S02]  /*aa80*/  @!P3 LOP3.LUT R4, R4, 0xfffffffe, RZ, 0xc0, !PT ;  /* 0xfffffffe0404b812 */ /* 0x000fc400078ec0ff */
[----:B------:R-:W-:Y:S02]  /*aa90*/  @!P1 LEA.HI R2, R2, R2, RZ, 0x1 ;  /* 0x0000000202029211 */ /* 0x000fe400078f08ff */
[----:B------:R-:W-:Y:S01]  /*aaa0*/  @!P2 LOP3.LUT R3, R3, 0xfffffffe, RZ, 0xc0, !PT ;  /* 0xfffffffe0303a812 */ /* 0x000fe200078ec0ff */
[--C-:B------:R-:W-:Y:S01]  /*aab0*/  @!P3 IMAD.WIDE R12, R4, 0x4, R14.reuse ;  /* 0x00000004040cb825 */ /* 0x100fe200078e020e */
[----:B------:R1:W-:Y:S01]  /*aac0*/  @!P4 ST.E.64 [R8.64], R128 ;  /* 0x000000800800c985 */ /* 0x0003e2000c101b0c */
[----:B------:R-:W-:Y:S02]  /*aad0*/  IADD3 R4, R5, 0x30, RZ ;  /* 0x0000003005047810 */ /* 0x000fe40007ffe0ff */
[----:B------:R-:W-:Y:S01]  /*aae0*/  @!P2 IMAD.WIDE R16, R3, 0x4, R14 ;  /* 0x000000040310a825 */ /* 0x000fe200078e020e */
[----:B------:R2:W-:Y:S01]  /*aaf0*/  @!P3 ST.E.64 [R12.64], R124 ;  /* 0x0000007c0c00b985 */ /* 0x0005e2000c101b0c */
[----:B------:R-:W-:Y:S02]  /*ab00*/  IADD3 R3, R5, 0x38, RZ ;  /* 0x0000003805037810 */ /* 0x000fe40007ffe0ff */
[----:B------:R-:W-:Y:S01]  /*ab10*/  ISETP.GE.AND P5, PT, R6, c[0x0][0x3c8], PT ;  /* 0x0000f20006007a0c */ /* 0x000fe20003fa6270 */
[----:B------:R3:W-:Y:S01]  /*ab20*/  @!P2 ST.E.64 [R16.64], R120 ;  /* 0x000000781000a985 */ /* 0x0007e2000c101b0c */
[----:B------:R-:W-:-:S02]  /*ab30*/  ISETP.GE.AND P4, PT, R4, c[0x0][0x3c8], PT ;  /* 0x0000f20004007a0c */ /* 0x000fc40003f86270 */
[----:B------:R-:W-:Y:S02]  /*ab40*/  ISETP.GE.AND P3, PT, R3, c[0x0][0x3c8], PT ;  /* 0x0000f20003007a0c */ /* 0x000fe40003f66270 */
[----:B------:R-:W-:-:S04]  /*ab50*/  @!P6 LEA.HI R0, R0, R0, RZ, 0x1 ;  /* 0x000000000000e211 */ /* 0x000fc800078f08ff */
[----:B------:R-:W-:-:S03]  /*ab60*/  @!P6 LOP3.LUT R0, R0, 0xfffffffe, RZ, 0xc0, !PT ;  /* 0xfffffffe0000e812 */ /* 0x000fc600078ec0ff */
[----:B------:R-:W-:Y:S02]  /*ab70*/  @!P5 LEA.HI R6, R6, R6, RZ, 0x1 ;  /* 0x000000060606d211 */ /* 0x000fe400078f08ff */
[----:B------:R-:W-:Y:S02]  /*ab80*/  @!P4 LEA.HI R4, R4, R4, RZ, 0x1 ;  /* 0x000000040404c211 */ /* 0x000fe400078f08ff */
[----:B------:R-:W-:Y:S02]  /*ab90*/  @!P3 LEA.HI R3, R3, R3, RZ, 0x1 ;  /* 0x000000030303b211 */ /* 0x000fe400078f08ff */
[----:B------:R-:W-:Y:S02]  /*aba0*/  @!P5 LOP3.LUT R6, R6, 0xfffffffe, RZ, 0xc0, !PT ;  /* 0xfffffffe0606d812 */ /* 0x000fe400078ec0ff */
[----:B------:R-:W-:Y:S02]  /*abb0*/  @!P4 LOP3.LUT R4, R4, 0xfffffffe, RZ, 0xc0, !PT ;  /* 0xfffffffe0404c812 */ /* 0x000fe400078ec0ff */
[----:B-1----:R-:W-:-:S02]  /*abc0*/  @!P1 LOP3.LUT R9, R2, 0xfffffffe, RZ, 0xc0, !PT ;  /* 0xfffffffe02099812 */ /* 0x002fc400078ec0ff */
[C---:B------:R-:W-:Y:S02]  /*abd0*/  IADD3 R8, R5.reuse, 0x40, RZ ;  /* 0x0000004005087810 */ /* 0x040fe40007ffe0ff */
[----:B------:R-:W-:Y:S01]  /*abe0*/  IADD3 R2, R5, 0x48, RZ ;  /* 0x0000004805027810 */ /* 0x000fe20007ffe0ff */
[--C-:B--2---:R-:W-:Y:S01]  /*abf0*/  @!P1 IMAD.WIDE R12, R9, 0x4, R14.reuse ;  /* 0x00000004090c9825 */ /* 0x104fe200078e020e */
[----:B------:R-:W-:Y:S02]  /*ac00*/  ISETP.GE.AND P2, PT, R8, c[0x0][0x3c8], PT ;  /* 0x0000f20008007a0c */ /* 0x000fe40003f46270 */
[----:B------:R-:W-:Y:S01]  /*ac10*/  @!P3 LOP3.LUT R3, R3, 0xfffffffe, RZ, 0xc0, !PT ;  /* 0xfffffffe0303b812 */ /* 0x000fe200078ec0ff */
[--C-:B---3--:R-:W-:Y:S01]  /*ac20*/  @!P4 IMAD.WIDE R16, R4, 0x4, R14.reuse ;  /* 0x000000040410c825 */ /* 0x108fe200078e020e */
[----:B------:R1:W-:Y:S01]  /*ac30*/  @!P1 ST.E.64 [R12.64], R116 ;  /* 0x000000740c009985 */ /* 0x0003e2000c101b0c */
[----:B------:R-:W-:Y:S02]  /*ac40*/  ISETP.GE.AND P1, PT, R2, c[0x0][0x3c8], PT ;  /* 0x0000f20002007a0c */ /* 0x000fe40003f26270 */
[----:B------:R-:W-:Y:S01]  /*ac50*/  @!P3 IMAD.WIDE R18, R3, 0x4, R14 ;  /* 0x000000040312b825 */ /* 0x000fe200078e020e */
[----:B------:R-:W-:-:S05]  /*ac60*/  IADD3 R4, R5, 0x58, RZ ;  /* 0x0000005805047810 */ /* 0x000fca0007ffe0ff */
[----:B------:R-:W-:-:S04]  /*ac70*/  @!P2 LEA.HI R8, R8, R8, RZ, 0x1 ;  /* 0x000000080808a211 */ /* 0x000fc800078f08ff */
[----:B------:R-:W-:Y:S02]  /*ac80*/  @!P2 LOP3.LUT R8, R8, 0xfffffffe, RZ, 0xc0, !PT ;  /* 0xfffffffe0808a812 */ /* 0x000fe400078ec0ff */
[----:B------:R-:W-:-:S03]  /*ac90*/  @!P1 LEA.HI R2, R2, R2, RZ, 0x1 ;  /* 0x0000000202029211 */ /* 0x000fc600078f08ff */
[----:B------:R-:W-:Y:S01]  /*aca0*/  @!P2 IMAD.WIDE R8, R8, 0x4, R14 ;  /* 0x000000040808a825 */ /* 0x000fe200078e020e */
[----:B------:R-:W-:-:S05]  /*acb0*/  @!P1 LOP3.LUT R2, R2, 0xfffffffe, RZ, 0xc0, !PT ;  /* 0xfffffffe02029812 */ /* 0x000fca00078ec0ff */
[----:B------:R-:W-:-:S04]  /*acc0*/  @!P1 IMAD.WIDE R2, R2, 0x4, R14 ;  /* 0x0000000402029825 */ /* 0x000fc800078e020e */
[----:B-1----:R-:W-:Y:S01]  /*acd0*/  @!P6 IMAD.WIDE R12, R0, 0x4, R14 ;  /* 0x00000004000ce825 */ /* 0x002fe200078e020e */
[----:B------:R-:W-:-:S04]  /*ace0*/  IADD3 R0, R5, 0x50, RZ ;  /* 0x0000005005007810 */ /* 0x000fc80007ffe0ff */
[----:B------:R1:W-:Y:S01]  /*acf0*/  @!P6 ST.E.64 [R12.64], R112 ;  /* 0x000000700c00e985 */ /* 0x0003e2000c101b0c */
[----:B------:R-:W-:-:S13]  /*ad00*/  ISETP.GE.AND P6, PT, R0, c[0x0][0x3c8], PT ;  /* 0x0000f20000007a0c */ /* 0x000fda0003fc6270 */
[----:B------:R-:W-:-:S04]  /*ad10*/  @!P6 LEA.HI R0, R0, R0, RZ, 0x1 ;  /* 0x000000000000e211 */ /* 0x000fc800078f08ff */
[----:B------:R-:W-:Y:S01]  /*ad20*/  @!P6 LOP3.LUT R0, R0, 0xfffffffe, RZ, 0xc0, !PT ;  /* 0xfffffffe0000e812 */ /* 0x000fe200078ec0ff */
[----:B-1----:R-:W-:Y:S01]  /*ad30*/  @!P5 IMAD.WIDE R12, R6, 0x4, R14 ;  /* 0x00000004060cd825 */ /* 0x002fe200078e020e */
[----:B------:R-:W-:-:S04]  /*ad40*/  IADD3 R6, R5, 0x68, RZ ;  /* 0x0000006805067810 */ /* 0x000fc80007ffe0ff */
[----:B------:R1:W-:Y:S01]  /*ad50*/  @!P5 ST.E.64 [R12.64], R108 ;  /* 0x0000006c0c00d985 */ /* 0x0003e2000c101b0c */
[----:B------:R-:W-:-:S03]  /*ad60*/  ISETP.GE.AND P5, PT, R4, c[0x0][0x3c8], PT ;  /* 0x0000f20004007a0c */ /* 0x000fc60003fa6270 */
[----:B------:R2:W-:Y:S04]  /*ad70*/  @!P4 ST.E.64 [R16.64], R104 ;  /* 0x000000681000c985 */ /* 0x0005e8000c101b0c */
[----:B------:R3:W-:Y:S01]  /*ad80*/  @!P3 ST.E.64 [R18.64], R100 ;  /* 0x000000641200b985 */ /* 0x0007e2000c101b0c */
[----:B------:R-:W-:-:S03]  /*ad90*/  ISETP.GE.AND P3, PT, R6, c[0x0][0x3c8], PT ;  /* 0x0000f20006007a0c */ /* 0x000fc60003f66270 */
[----:B------:R4:W-:Y:S02]  /*ada0*/  @!P2 ST.E.64 [R8.64], R96 ;  /* 0x000000600800a985 */ /* 0x0009e4000c101b0c */
[----:B------:R-:W-:Y:S02]  /*adb0*/  @!P5 LEA.HI R4, R4, R4, RZ, 0x1 ;  /* 0x000000040404d211 */ /* 0x000fe400078f08ff */
[----:B------:R5:W-:Y:S02]  /*adc0*/  @!P1 ST.E.64 [R2.64], R92 ;  /* 0x0000005c02009985 */ /* 0x000be4000c101b0c */
[----:B------:R-:W-:-:S04]  /*add0*/  @!P5 LOP3.LUT R4, R4, 0xfffffffe, RZ, 0xc0, !PT ;  /* 0xfffffffe0404d812 */ /* 0x000fc800078ec0ff */
[----:B------:R-:W-:-:S04]  /*ade0*/  @!P3 LEA.HI R6, R6, R6, RZ, 0x1 ;  /* 0x000000060606b211 */ /* 0x000fc800078f08ff */
[----:B------:R-:W-:Y:S01]  /*adf0*/  @!P3 LOP3.LUT R6, R6, 0xfffffffe, RZ, 0xc0, !PT ;  /* 0xfffffffe0606b812 */ /* 0x000fe200078ec0ff */
[----:B-1----:R-:W-:-:S04]  /*ae00*/  @!P6 IMAD.WIDE R12, R0, 0x4, R14 ;  /* 0x00000004000ce825 */ /* 0x002fc800078e020e */
[--C-:B--2---:R-:W-:Y:S01]  /*ae10*/  @!P5 IMAD.WIDE R16, R4, 0x4, R14.reuse ;  /* 0x000000040410d825 */ /* 0x104fe200078e020e */
[----:B------:R1:W-:Y:S03]  /*ae20*/  @!P6 ST.E.64 [R12.64], R88 ;  /* 0x000000580c00e985 */ /* 0x0003e6000c101b0c */
[----:B---3--:R-:W-:Y:S01]  /*ae30*/  @!P3 IMAD.WIDE R18, R6, 0x4, R14 ;  /* 0x000000040612b825 */ /* 0x008fe200078e020e */
[----:B------:R1:W-:Y:S01]  /*ae40*/  @!P5 ST.E.64 [R16.64], R84 ;  /* 0x000000541000d985 */ /* 0x0003e2000c101b0c */
[C---:B----4-:R-:W-:Y:S02]  /*ae50*/  IADD3 R8, R5.reuse, 0x60, RZ ;  /* 0x0000006005087810 */ /* 0x050fe40007ffe0ff */
[C---:B-----5:R-:W-:Y:S02]  /*ae60*/  IADD3 R3, R5.reuse, 0x70, RZ ;  /* 0x0000007005037810 */ /* 0x060fe40007ffe0ff */
[----:B------:R-:W-:-:S02]  /*ae70*/  IADD3 R2, R5, 0x78, RZ ;  /* 0x0000007805027810 */ /* 0x000fc40007ffe0ff */
[----:B------:R-:W-:Y:S02]  /*ae80*/  ISETP.GE.AND P4, PT, R8, c[0x0][0x3c8], PT ;  /* 0x0000f20008007a0c */ /* 0x000fe40003f86270 */
[----:B------:R-:W-:Y:S02]  /*ae90*/  ISETP.GE.AND P2, PT, R3, c[0x0][0x3c8], PT ;  /* 0x0000f20003007a0c */ /* 0x000fe40003f46270 */
[----:B------:R-:W-:-:S09]  /*aea0*/  ISETP.GE.AND P1, PT, R2, c[0x0][0x3c8], PT ;  /* 0x0000f20002007a0c */ /* 0x000fd20003f26270 */
[----:B------:R-:W-:Y:S02]  /*aeb0*/  @!P4 LEA.HI R8, R8, R8, RZ, 0x1 ;  /* 0x000000080808c211 */ /* 0x000fe400078f08ff */
[----:B------:R-:W-:Y:S02]  /*aec0*/  @!P2 LEA.HI R3, R3, R3, RZ, 0x1 ;  /* 0x000000030303a211 */ /* 0x000fe400078f08ff */
[----:B------:R-:W-:Y:S02]  /*aed0*/  @!P1 LEA.HI R2, R2, R2, RZ, 0x1 ;  /* 0x0000000202029211 */ /* 0x000fe400078f08ff */
[----:B------:R-:W-:Y:S02]  /*aee0*/  @!P4 LOP3.LUT R8, R8, 0xfffffffe, RZ, 0xc0, !PT ;  /* 0xfffffffe0808c812 */ /* 0x000fe400078ec0ff */
[----:B------:R-:W-:Y:S02]  /*aef0*/  @!P2 LOP3.LUT R3, R3, 0xfffffffe, RZ, 0xc0, !PT ;  /* 0xfffffffe0303a812 */ /* 0x000fe400078ec0ff */
[----:B------:R-:W-:Y:S01]  /*af00*/  @!P1 LOP3.LUT R2, R2, 0xfffffffe, RZ, 0xc0, !PT ;  /* 0xfffffffe02029812 */ /* 0x000fe200078ec0ff */
[----:B------:R-:W-:-:S04]  /*af10*/  @!P4 IMAD.WIDE R8, R8, 0x4, R14 ;  /* 0x000000040808c825 */ /* 0x000fc800078e020e */
[--C-:B------:R-:W-:Y:S01]  /*af20*/  @!P2 IMAD.WIDE R20, R3, 0x4, R14.reuse ;  /* 0x000000040314a825 */ /* 0x100fe200078e020e */
[----:B------:R1:W-:Y:S03]  /*af30*/  @!P4 ST.E.64 [R8.64], R80 ;  /* 0x000000500800c985 */ /* 0x0003e6000c101b0c */
[----:B------:R-:W-:Y:S01]  /*af40*/  @!P1 IMAD.WIDE R2, R2, 0x4, R14 ;  /* 0x0000000402029825 */ /* 0x000fe200078e020e */
[----:B------:R1:W-:Y:S04]  /*af50*/  @!P3 ST.E.64 [R18.64], R76 ;  /* 0x0000004c1200b985 */ /* 0x0003e8000c101b0c */
[----:B------:R1:W-:Y:S04]  /*af60*/  @!P2 ST.E.64 [R20.64], R72 ;  /* 0x000000481400a985 */ /* 0x0003e8000c101b0c */
[----:B------:R1:W-:Y:S02]  /*af70*/  @!P1 ST.E.64 [R2.64], R68 ;  /* 0x0000004402009985 */ /* 0x0003e4000c101b0c */
.L_x_11:
[----:B--23--:R-:W-:Y:S05]  /*af80*/  BSYNC B0 ;  /* 0x0000000000007941 */ /* 0x00cfea0003800000 */
.L_x_10:
[----:B------:R2:W3:Y:S04]  /*af90*/  SHFL.IDX PT, R11, R10, 0x1, 0x1c1f ;  /* 0x003c1f000a0b7f89 */ /* 0x0004e800000e0000 */
[----:B-1----:R2:W1:Y:S01]  /*afa0*/  SHFL.IDX PT, R10, R7, 0x1, 0x1c1f ;  /* 0x003c1f00070a7f89 */ /* 0x00246200000e0000 */
[----:B------:R-:W-:Y:S05]  /*afb0*/  @P0 EXIT ;  /* 0x000000000000094d */ /* 0x000fea0003800000 */
[C---:B------:R-:W-:Y:S02]  /*afc0*/  ISETP.GE.AND P0, PT, R5.reuse, c[0x0][0x3c8], PT ;  /* 0x0000f20005007a0c */ /* 0x040fe40003f06270 */
[----:B------:R-:W-:-:S02]  /*afd0*/  IADD3 R2, R5, 0x8, RZ ;  /* 0x0000000805027810 */ /* 0x000fc40007ffe0ff */
[C---:B------:R-:W-:Y:S02]  /*afe0*/  IADD3 R0, R5.reuse, 0x10, RZ ;  /* 0x0000001005007810 */ /* 0x040fe40007ffe0ff */
[----:B------:R-:W-:Y:S02]  /*aff0*/  ISETP.GE.AND P6, PT, R2, c[0x0][0x3c8], PT ;  /* 0x0000f20002007a0c */ /* 0x000fe40003fc6270 */
[C---:B------:R-:W-:Y:S02]  /*b000*/  IADD3 R8, R5.reuse, 0x18, RZ ;  /* 0x0000001805087810 */ /* 0x040fe40007ffe0ff */
[----:B------:R-:W-:Y:S02]  /*b010*/  ISETP.GE.AND P5, PT, R0, c[0x0][0x3c8], PT ;  /* 0x0000f20000007a0c */ /* 0x000fe40003fa6270 */
[----:B------:R-:W-:Y:S01]  /*b020*/  ISETP.GE.AND P4, PT, R8, c[0x0][0x3c8], PT ;  /* 0x0000f20008007a0c */ /* 0x000fe20003f86270 */
[C---:B-123--:R-:W-:Y:S01]  /*b030*/  @!P0 IMAD.WIDE R6, R5.reuse, 0x4, R10 ;  /* 0x0000000405068825 */ /* 0x04efe200078e020a */
[----:B------:R-:W-:-:S02]  /*b040*/  IADD3 R4, R5, 0x30, RZ ;  /* 0x0000003005047810 */ /* 0x000fc40007ffe0ff */
[----:B------:R-:W-:Y:S02]  /*b050*/  IADD3 R3, R5, 0x38, RZ ;  /* 0x0000003805037810 */ /* 0x000fe40007ffe0ff */
[----:B------:R1:W-:Y:S01]  /*b060*/  @!P0 ST.E.64 [R6.64], R130 ;  /* 0x0000008206008985 */ /* 0x0003e2000c101b0c */
[----:B------:R-:W-:Y:S02]  /*b070*/  @!P6 LEA.HI R2, R2, R2, RZ, 0x1 ;  /* 0x000000020202e211 */ /* 0x000fe400078f08ff */
[----:B------:R-:W-:Y:S02]  /*b080*/  ISETP.GE.AND P1, PT, R4, c[0x0][0x3c8], PT ;  /* 0x0000f20004007a0c */ /* 0x000fe40003f26270 */
[----:B------:R-:W-:Y:S02]  /*b090*/  ISETP.GE.AND P0, PT, R3, c[0x0][0x3c8], PT ;  /* 0x0000f20003007a0c */ /* 0x000fe40003f06270 */
[----:B------:R-:W-:Y:S02]  /*b0a0*/  @!P5 LEA.HI R0, R0, R0, RZ, 0x1 ;  /* 0x000000000000d211 */ /* 0x000fe400078f08ff */
[----:B------:R-:W-:-:S02]  /*b0b0*/  @!P6 LOP3.LUT R2, R2, 0xfffffffe, RZ, 0xc0, !PT ;  /* 0xfffffffe0202e812 */ /* 0x000fc400078ec0ff */
[----:B------:R-:W-:Y:S02]  /*b0c0*/  @!P4 LEA.HI R8, R8, R8, RZ, 0x1 ;  /* 0x000000080808c211 */ /* 0x000fe400078f08ff */
[----:B------:R-:W-:Y:S01]  /*b0d0*/  @!P5 LOP3.LUT R0, R0, 0xfffffffe, RZ, 0xc0, !PT ;  /* 0xfffffffe0000d812 */ /* 0x000fe200078ec0ff */
[--C-:B------:R-:W-:Y:S01]  /*b0e0*/  @!P6 IMAD.WIDE R12, R2, 0x4, R10.reuse ;  /* 0x00000004020ce825 */ /* 0x100fe200078e020a */
[----:B------:R-:W-:Y:S02]  /*b0f0*/  @!P4 LOP3.LUT R8, R8, 0xfffffffe, RZ, 0xc0, !PT ;  /* 0xfffffffe0808c812 */ /* 0x000fe400078ec0ff */
[----:B------:R-:W-:Y:S01]  /*b100*/  @!P1 LEA.HI R4, R4, R4, RZ, 0x1 ;  /* 0x0000000404049211 */ /* 0x000fe200078f08ff */
[--C-:B------:R-:W-:Y:S01]  /*b110*/  @!P5 IMAD.WIDE R14, R0, 0x4, R10.reuse ;  /* 0x00000004000ed825 */ /* 0x100fe200078e020a */
[----:B------:R-:W-:Y:S01]  /*b120*/  @!P6 ST.E.64 [R12.64], R126 ;  /* 0x0000007e0c00e985 */ /* 0x000fe2000c101b0c */
[----:B------:R-:W-:Y:S02]  /*b130*/  @!P0 LEA.HI R3, R3, R3, RZ, 0x1 ;  /* 0x0000000303038211 */ /* 0x000fe400078f08ff */
[----:B------:R-:W-:Y:S01]  /*b140*/  @!P4 IMAD.WIDE R8, R8, 0x4, R10 ;  /* 0x000000040808c825 */ /* 0x000fe200078e020a */
[----:B------:R-:W-:Y:S01]  /*b150*/  IADD3 R2, R5, 0x40, RZ ;  /* 0x0000004005027810 */ /* 0x000fe20007ffe0ff */
[----:B------:R2:W-:Y:S01]  /*b160*/  @!P5 ST.E.64 [R14.64], R122 ;  /* 0x0000007a0e00d985 */ /* 0x0005e2000c101b0c */
[----:B------:R-:W-:-:S02]  /*b170*/  @!P1 LOP3.LUT R4, R4, 0xfffffffe, RZ, 0xc0, !PT ;  /* 0xfffffffe04049812 */ /* 0x000fc400078ec0ff */
[C---:B------:R-:W-:Y:S01]  /*b180*/  IADD3 R0, R5.reuse, 0x48, RZ ;  /* 0x0000004805007810 */ /* 0x040fe20007ffe0ff */
[----:B------:R3:W-:Y:S01]  /*b190*/  @!P4 ST.E.64 [R8.64], R118 ;  /* 0x000000760800c985 */ /* 0x0007e2000c101b0c */
[C---:B-1----:R-:W-:Y:S02]  /*b1a0*/  IADD3 R7, R5.reuse, 0x20, RZ ;  /* 0x0000002005077810 */ /* 0x042fe40007ffe0ff */
[----:B------:R-:W-:Y:S02]  /*b1b0*/  IADD3 R6, R5, 0x28, RZ ;  /* 0x0000002805067810 */ /* 0x000fe40007ffe0ff */
[----:B------:R-:W-:Y:S02]  /*b1c0*/  ISETP.GE.AND P3, PT, R7, c[0x0][0x3c8], PT ;  /* 0x0000f20007007a0c */ /* 0x000fe40003f66270 */
[----:B------:R-:W-:Y:S02]  /*b1d0*/  ISETP.GE.AND P2, PT, R6, c[0x0][0x3c8], PT ;  /* 0x0000f20006007a0c */ /* 0x000fe40003f46270 */
[----:B------:R-:W-:-:S02]  /*b1e0*/  @!P0 LOP3.LUT R3, R3, 0xfffffffe, RZ, 0xc0, !PT ;  /* 0xfffffffe03038812 */ /* 0x000fc400078ec0ff */
[----:B------:R-:W-:Y:S02]  /*b1f0*/  ISETP.GE.AND P6, PT, R2, c[0x0][0x3c8], PT ;  /* 0x0000f20002007a0c */ /* 0x000fe40003fc6270 */
[----:B------:R-:W-:Y:S01]  /*b200*/  ISETP.GE.AND P5, PT, R0, c[0x0][0x3c8], PT ;  /* 0x0000f20000007a0c */ /* 0x000fe20003fa6270 */
[----:B------:R-:W-:Y:S01]  /*b210*/  @!P0 IMAD.WIDE R16, R3, 0x4, R10 ;  /* 0x0000000403108825 */ /* 0x000fe200078e020a */
[----:B------:R-:W-:-:S03]  /*b220*/  IADD3 R3, R5, 0x70, RZ ;  /* 0x0000007005037810 */ /* 0x000fc60007ffe0ff */
[----:B------:R-:W-:Y:S02]  /*b230*/  @!P3 LEA.HI R7, R7, R7, RZ, 0x1 ;  /* 0x000000070707b211 */ /* 0x000fe400078f08ff */
[----:B------:R-:W-:Y:S02]  /*b240*/  @!P2 LEA.HI R6, R6, R6, RZ, 0x1 ;  /* 0x000000060606a211 */ /* 0x000fe400078f08ff */
[----:B------:R-:W-:Y:S02]  /*b250*/  @!P3 LOP3.LUT R7, R7, 0xfffffffe, RZ, 0xc0, !PT ;  /* 0xfffffffe0707b812 */ /* 0x000fe400078ec0ff */
[----:B------:R-:W-:Y:S01]  /*b260*/  @!P2 LOP3.LUT R6, R6, 0xfffffffe, RZ, 0xc0, !PT ;  /* 0xfffffffe0606a812 */ /* 0x000fe200078ec0ff */
[--C-:B--2---:R-:W-:Y:S01]  /*b270*/  @!P1 IMAD.WIDE R14, R4, 0x4, R10.reuse ;  /* 0x00000004040e9825 */ /* 0x104fe200078e020a */
[----:B------:R-:W-:Y:S02]  /*b280*/  IADD3 R4, R5, 0x68, RZ ;  /* 0x0000006805047810 */ /* 0x000fe40007ffe0ff */
[----:B------:R-:W-:Y:S01]  /*b290*/  @!P6 LEA.HI R2, R2, R2, RZ, 0x1 ;  /* 0x000000020202e211 */ /* 0x000fe200078f08ff */
[----:B------:R-:W-:Y:S01]  /*b2a0*/  @!P3 IMAD.WIDE R12, R7, 0x4, R10 ;  /* 0x00000004070cb825 */ /* 0x000fe200078e020a */
[----:B---3--:R-:W-:-:S02]  /*b2b0*/  IADD3 R8, R5, 0x50, RZ ;  /* 0x0000005005087810 */ /* 0x008fc40007ffe0ff */
[----:B------:R-:W-:Y:S01]  /*b2c0*/  @!P5 LEA.HI R0, R0, R0, RZ, 0x1 ;  /* 0x000000000000d211 */ /* 0x000fe200078f08ff */
[----:B------:R-:W-:Y:S01]  /*b2d0*/  @!P2 IMAD.WIDE R6, R6, 0x4, R10 ;  /* 0x000000040606a825 */ /* 0x000fe200078e020a */
[----:B------:R1:W-:Y:S01]  /*b2e0*/  @!P3 ST.E.64 [R12.64], R114 ;  /* 0x000000720c00b985 */ /* 0x0003e2000c101b0c */
[----:B------:R-:W-:Y:S02]  /*b2f0*/  ISETP.GE.AND P4, PT, R8, c[0x0][0x3c8], PT ;  /* 0x0000f20008007a0c */ /* 0x000fe40003f86270 */
[----:B------:R-:W-:Y:S01]  /*b300*/  @!P6 LOP3.LUT R2, R2, 0xfffffffe, RZ, 0xc0, !PT ;  /* 0xfffffffe0202e812 */ /* 0x000fe200078ec0ff */
[----:B------:R2:W-:Y:S01]  /*b310*/  @!P2 ST.E.64 [R6.64], R110 ;  /* 0x0000006e0600a985 */ /* 0x0005e2000c101b0c */
[----:B------:R-:W-:-:S03]  /*b320*/  @!P5 LOP3.LUT R0, R0, 0xfffffffe, RZ, 0xc0, !PT ;  /* 0xfffffffe0000d812 */ /* 0x000fc600078ec0ff */
[----:B------:R3:W-:Y:S01]  /*b330*/  @!P1 ST.E.64 [R14.64], R106 ;  /* 0x0000006a0e009985 */ /* 0x0007e2000c101b0c */
[----:B------:R-:W-:-:S03]  /*b340*/  ISETP.GE.AND P1, PT, R4, c[0x0][0x3c8], PT ;  /* 0x0000f20004007a0c */ /* 0x000fc60003f26270 */
[----:B------:R-:W-:Y:S01]  /*b350*/  @!P0 ST.E.64 [R16.64], R102 ;  /* 0x0000006610008985 */ /* 0x000fe2000c101b0c */
[----:B------:R-:W-:Y:S02]  /*b360*/  ISETP.GE.AND P0, PT, R3, c[0x0][0x3c8], PT ;  /* 0x0000f20003007a0c */ /* 0x000fe40003f06270 */
[----:B------:R-:W-:-:S04]  /*b370*/  @!P4 LEA.HI R8, R8, R8, RZ, 0x1 ;  /* 0x000000080808c211 */ /* 0x000fc800078f08ff */
[----:B------:R-:W-:-:S03]  /*b380*/  @!P4 LOP3.LUT R8, R8, 0xfffffffe, RZ, 0xc0, !PT ;  /* 0xfffffffe0808c812 */ /* 0x000fc600078ec0ff */
[----:B------:R-:W-:Y:S02]  /*b390*/  @!P1 LEA.HI R4, R4, R4, RZ, 0x1 ;  /* 0x0000000404049211 */ /* 0x000fe400078f08ff */
[--C-:B------:R-:W-:Y:S02]  /*b3a0*/  @!P4 IMAD.WIDE R8, R8, 0x4, R10.reuse ;  /* 0x000000040808c825 */ /* 0x100fe400078e020a */
[----:B------:R-:W-:Y:S02]  /*b3b0*/  @!P0 LEA.HI R3, R3, R3, RZ, 0x1 ;  /* 0x0000000303038211 */ /* 0x000fe400078f08ff */
[----:B------:R-:W-:Y:S01]  /*b3c0*/  @!P1 LOP3.LUT R4, R4, 0xfffffffe, RZ, 0xc0, !PT ;  /* 0xfffffffe04049812 */ /* 0x000fe200078ec0ff */
[----:B-1----:R-:W-:Y:S01]  /*b3d0*/  @!P6 IMAD.WIDE R12, R2, 0x4, R10 ;  /* 0x00000004020ce825 */ /* 0x002fe200078e020a */
[----:B------:R-:W-:Y:S02]  /*b3e0*/  @!P0 LOP3.LUT R3, R3, 0xfffffffe, RZ, 0xc0, !PT ;  /* 0xfffffffe03038812 */ /* 0x000fe400078ec0ff */
[----:B--2---:R-:W-:-:S02]  /*b3f0*/  IADD3 R7, R5, 0x58, RZ ;  /* 0x0000005805077810 */ /* 0x004fc40007ffe0ff */
[----:B------:R1:W-:Y:S01]  /*b400*/  @!P6 ST.E.64 [R12.64], R98 ;  /* 0x000000620c00e985 */ /* 0x0003e2000c101b0c */
[----:B------:R-:W-:Y:S01]  /*b410*/  IADD3 R6, R5, 0x60, RZ ;  /* 0x0000006005067810 */ /* 0x000fe20007ffe0ff */
[--C-:B------:R-:W-:Y:S01]  /*b420*/  @!P0 IMAD.WIDE R2, R3, 0x4, R10.reuse ;  /* 0x0000000403028825 */ /* 0x100fe200078e020a */
[----:B------:R-:W-:Y:S02]  /*b430*/  ISETP.GE.AND P3, PT, R7, c[0x0][0x3c8], PT ;  /* 0x0000f20007007a0c */ /* 0x000fe40003f66270 */
[----:B------:R-:W-:Y:S01]  /*b440*/  ISETP.GE.AND P2, PT, R6, c[0x0][0x3c8], PT ;  /* 0x0000f20006007a0c */ /* 0x000fe20003f46270 */
[----:B---3--:R-:W-:Y:S01]  /*b450*/  @!P5 IMAD.WIDE R14, R0, 0x4, R10 ;  /* 0x00000004000ed825 */ /* 0x008fe200078e020a */
[----:B------:R-:W-:-:S04]  /*b460*/  IADD3 R0, R5, 0x78, RZ ;  /* 0x0000007805007810 */ /* 0x000fc80007ffe0ff */
[----:B------:R2:W-:Y:S04]  /*b470*/  @!P5 ST.E.64 [R14.64], R94 ;  /* 0x0000005e0e00d985 */ /* 0x0005e8000c101b0c */
[----:B------:R3:W-:Y:S01]  /*b480*/  @!P4 ST.E.64 [R8.64], R90 ;  /* 0x0000005a0800c985 */ /* 0x0007e2000c101b0c */
[----:B------:R-:W-:Y:S02]  /*b490*/  @!P3 LEA.HI R7, R7, R7, RZ, 0x1 ;  /* 0x000000070707b211 */ /* 0x000fe400078f08ff */
[----:B------:R-:W-:Y:S02]  /*b4a0*/  @!P2 LEA.HI R6, R6, R6, RZ, 0x1 ;  /* 0x000000060606a211 */ /* 0x000fe400078f08ff */
[----:B------:R-:W-:Y:S02]  /*b4b0*/  @!P3 LOP3.LUT R7, R7, 0xfffffffe, RZ, 0xc0, !PT ;  /* 0xfffffffe0707b812 */ /* 0x000fe400078ec0ff */
[----:B------:R-:W-:-:S03]  /*b4c0*/  @!P2 LOP3.LUT R6, R6, 0xfffffffe, RZ, 0xc0, !PT ;  /* 0xfffffffe0606a812 */ /* 0x000fc600078ec0ff */
[----:B-1----:R-:W-:-:S04]  /*b4d0*/  @!P3 IMAD.WIDE R12, R7, 0x4, R10 ;  /* 0x00000004070cb825 */ /* 0x002fc800078e020a */
[--C-:B------:R-:W-:Y:S01]  /*b4e0*/  @!P2 IMAD.WIDE R6, R6, 0x4, R10.reuse ;  /* 0x000000040606a825 */ /* 0x100fe200078e020a */
[----:B------:R3:W-:Y:S04]  /*b4f0*/  @!P3 ST.E.64 [R12.64], R86 ;  /* 0x000000560c00b985 */ /* 0x0007e8000c101b0c */
[----:B------:R3:W-:Y:S01]  /*b500*/  @!P2 ST.E.64 [R6.64], R82 ;  /* 0x000000520600a985 */ /* 0x0007e2000c101b0c */
[----:B--2---:R-:W-:-:S05]  /*b510*/  @!P1 IMAD.WIDE R14, R4, 0x4, R10 ;  /* 0x00000004040e9825 */ /* 0x004fca00078e020a */
[----:B------:R3:W-:Y:S04]  /*b520*/  @!P1 ST.E.64 [R14.64], R78 ;  /* 0x0000004e0e009985 */ /* 0x0007e8000c101b0c */
[----:B------:R3:W-:Y:S01]  /*b530*/  @!P0 ST.E.64 [R2.64], R74 ;  /* 0x0000004a02008985 */ /* 0x0007e2000c101b0c */
[----:B------:R-:W-:-:S13]  /*b540*/  ISETP.GE.AND P0, PT, R0, c[0x0][0x3c8], PT ;  /* 0x0000f20000007a0c */ /* 0x000fda0003f06270 */
[----:B------:R-:W-:Y:S05]  /*b550*/  @P0 EXIT ;  /* 0x000000000000094d */ /* 0x000fea0003800000 */
[----:B------:R-:W-:-:S04]  /*b560*/  LEA.HI R0, R0, R0, RZ, 0x1 ;  /* 0x0000000000007211 */ /* 0x000fc800078f08ff */
[----:B------:R-:W-:-:S05]  /*b570*/  LOP3.LUT R0, R0, 0xfffffffe, RZ, 0xc0, !PT ;  /* 0xfffffffe00007812 */ /* 0x000fca00078ec0ff */
[----:B------:R-:W-:-:S05]  /*b580*/  IMAD.WIDE R10, R0, 0x4, R10 ;  /* 0x00000004000a7825 */ /* 0x000fca00078e020a */
[----:B------:R-:W-:Y:S01]  /*b590*/  ST.E.64 [R10.64], R70 ;  /* 0x000000460a007985 */ /* 0x000fe2000c101b0c */
[----:B------:R-:W-:Y:S05]  /*b5a0*/  EXIT ;  /* 0x000000000000794d */ /* 0x000fea0003800000 */
.L_x_9:
[----:B------:R-:W1:Y:S02]  /*b5b0*/  S2R R3, SR_TID.X ;  /* 0x0000000000037919 */ /* 0x000e640000002100 */
[----:B-1----:R-:W-:-:S13]  /*b5c0*/  ISETP.GT.AND P0, PT, R3, 0x7f, PT ;  /* 0x0000007f0300780c */ /* 0x002fda0003f04270 */
[----:B------:R-:W-:Y:S05]  /*b5d0*/  @P0 EXIT ;  /* 0x000000000000094d */ /* 0x000fea0003800000 */
[----:B------:R-:W1:Y:S01]  /*b5e0*/  S2R R7, SR_CTAID.X ;  /* 0x0000000000077919 */ /* 0x000e620000002500 */
[----:B------:R-:W-:-:S05]  /*b5f0*/  MOV R0, c[0x0][0x4e8] ;  /* 0x00013a0000007a02 */ /* 0x000fca0000000f00 */
[----:B------:R-:W-:Y:S01]  /*b600*/  IMAD R2, R0, c[0x0][0x388], RZ ;  /* 0x0000e20000027a24 */ /* 0x000fe200078e02ff */
[----:B-1----:R-:W-:-:S04]  /*b610*/  LEA R7, R7, R3, 0x7 ;  /* 0x0000000307077211 */ /* 0x002fc800078e38ff */
[----:B------:R-:W-:-:S13]  /*b620*/  ISETP.GE.AND P0, PT, R7, R2, PT ;  /* 0x000000020700720c */ /* 0x000fda0003f06270 */
[----:B------:R-:W-:Y:S05]  /*b630*/  @P0 EXIT ;  /* 0x000000000000094d */ /* 0x000fea0003800000 */
[----:B------:R-:W1:Y:S01]  /*b640*/  S2R R4, SR_CTAID.Z ;  /* 0x0000000000047919 */ /* 0x000e620000002700 */
[----:B------:R-:W-:Y:S01]  /*b650*/  USHF.R.S32.HI UR6, URZ, 0x1f, UR10 ;  /* 0x0000001f3f067899 */ /* 0x000fe2000801140a */
[----:B------:R-:W-:Y:S01]  /*b660*/  ISETP.NE.AND P0, PT, R0, 0x1, PT ;  /* 0x000000010000780c */ /* 0x000fe20003f05270 */
[----:B------:R-:W-:Y:S01]  /*b670*/  ULDC.64 UR4, c[0x0][0x4d0] ;  /* 0x0001340000047ab9 */ /* 0x000fe20000000a00 */
[----:B------:R-:W2:Y:S01]  /*b680*/  S2R R3, SR_CTAID.Y ;  /* 0x0000000000037919 */ /* 0x000ea20000002600 */
[----:B------:R-:W-:Y:S01]  /*b690*/  UIMAD UR6, UR6, UR4, URZ ;  /* 0x00000004060672a4 */ /* 0x000fe2000f8e023f */
[----:B------:R-:W-:Y:S01]  /*b6a0*/  IADD3 R2, RZ, -UR10, RZ ;  /* 0x8000000aff027c10 */ /* 0x000fe2000fffe0ff */
[----:B------:R-:W-:Y:S01]  /*b6b0*/  UIMAD.WIDE.U32 UR8, UR10, UR4, URZ ;  /* 0x000000040a0872a5 */ /* 0x000fe2000f8e003f */
[----:B------:R-:W-:Y:S01]  /*b6c0*/  MOV R6, R7 ;  /* 0x0000000700067202 */ /* 0x000fe20000000f00 */
[----:B------:R-:W-:-:S04]  /*b6d0*/  UIMAD UR4, UR10, UR5, UR6 ;  /* 0x000000050a0472a4 */ /* 0x000fc8000f8e0206 */
[----:B------:R-:W-:Y:S01]  /*b6e0*/  UIADD3 UR4, UR9, UR4, URZ ;  /* 0x0000000409047290 */ /* 0x000fe2000fffe03f */
[----:B------:R-:W-:Y:S01]  /*b6f0*/  MOV R9, UR9 ;  /* 0x0000000900097c02 */ /* 0x000fe20008000f00 */
[----:B------:R-:W-:-:S04]  /*b700*/  @P0 IMAD.HI.U32 R5, R7, c[0x0][0x4ec], RZ ;  /* 0x00013b0007050a27 */ /* 0x000fc800078e00ff */
[----:B------:R-:W-:Y:S01]  /*b710*/  IMAD.U32 R8, RZ, RZ, UR8 ;  /* 0x00000008ff087e24 */ /* 0x000fe2000f8e00ff */
[----:B------:R-:W-:Y:S01]  /*b720*/  @P0 SHF.R.U32.HI R6, RZ, c[0x0][0x4f0], R5 ;  /* 0x00013c00ff060a19 */ /* 0x000fe20000011605 */
[----:B------:R-:W-:Y:S01]  /*b730*/  IMAD.U32 R9, RZ, RZ, UR4 ;  /* 0x00000004ff097e24 */ /* 0x000fe2000f8e00ff */
[----:B-1----:R-:W-:-:S03]  /*b740*/  SHF.R.S32.HI R0, RZ, 0x1f, R4 ;  /* 0x0000001fff007819 */ /* 0x002fc60000011404 */
[----:B------:R-:W-:-:S04]  /*b750*/  IMAD.WIDE.U32 R8, R4, c[0x0][0x4d8], R8 ;  /* 0x0001360004087a25 */ /* 0x000fc800078e0008 */
[----:B------:R-:W-:Y:S02]  /*b760*/  IMAD R0, R0, c[0x0][0x4d8], RZ ;  /* 0x0001360000007a24 */ /* 0x000fe400078e02ff */
[----:B--2---:R-:W-:Y:S02]  /*b770*/  IMAD R2, R2, c[0x0][0x550], R3 ;  /* 0x0001540002027a24 */ /* 0x004fe400078e0203 */
[----:B------:R-:W-:Y:S01]  /*b780*/  IMAD R0, R4, c[0x0][0x4dc], R0 ;  /* 0x0001370004007a24 */ /* 0x000fe200078e0200 */
[----:B------:R-:W-:Y:S02]  /*b790*/  IADD3 R4, -R6, RZ, RZ ;  /* 0x000000ff06047210 */ /* 0x000fe40007ffe1ff */
[----:B------:R-:W-:Y:S01]  /*b7a0*/  SHF.R.S32.HI R3, RZ, 0x1f, R2 ;  /* 0x0000001fff037819 */ /* 0x000fe20000011402 */
[----:B------:R-:W-:Y:S01]  /*b7b0*/  IMAD.IADD R9, R0, 0x1, R9 ;  /* 0x0000000100097824 */ /* 0x000fe200078e0209 */
[----:B------:R-:W-:Y:S01]  /*b7c0*/  SHF.R.S32.HI R0, RZ, 0x1f, R6 ;  /* 0x0000001fff007819 */ /* 0x000fe20000011406 */
[----:B------:R-:W-:-:S02]  /*b7d0*/  IMAD R4, R4, c[0x0][0x4e8], R7 ;  /* 0x00013a0004047a24 */ /* 0x000fc400078e0207 */
[----:B------:R-:W-:Y:S02]  /*b7e0*/  IMAD R3, R3, c[0x0][0x4e0], RZ ;  /* 0x0001380003037a24 */ /* 0x000fe400078e02ff */
[----:B------:R-:W-:-:S04]  /*b7f0*/  IMAD.WIDE.U32 R8, R2, c[0x0][0x4e0], R8 ;  /* 0x0001380002087a25 */ /* 0x000fc800078e0008 */
[----:B------:R-:W-:Y:S01]  /*b800*/  IMAD R3, R2, c[0x0][0x4e4], R3 ;  /* 0x0001390002037a24 */ /* 0x000fe200078e0203 */
[----:B------:R-:W-:Y:S02]  /*b810*/  SHF.R.S32.HI R2, RZ, 0x1f, R4 ;  /* 0x0000001fff027819 */ /* 0x000fe40000011404 */
[----:B------:R-:W-:-:S03]  /*b820*/  IADD3 R6, P0, R6, R8, RZ ;  /* 0x0000000806067210 */ /* 0x000fc60007f1e0ff */
[----:B------:R-:W-:Y:S01]  /*b830*/  IMAD R2, R2, c[0x0][0x4c8], RZ ;  /* 0x0001320002027a24 */ /* 0x000fe200078e02ff */
[----:B------:R-:W-:Y:S02]  /*b840*/  IADD3.X R7, R0, R9, R3, P0, !PT ;  /* 0x0000000900077210 */ /* 0x000fe400007fe403 */
[----:B------:R-:W-:Y:S01]  /*b850*/  MOV R0, 0xff800000 ;  /* 0xff80000000007802 */ /* 0x000fe20000000f00 */
[C---:B------:R-:W-:Y:S02]  /*b860*/  IMAD R2, R4.reuse, c[0x0][0x4cc], R2 ;  /* 0x0001330004027a24 */ /* 0x040fe400078e0202 */
[----:B------:R-:W-:-:S05]  /*b870*/  IMAD.WIDE.U32 R6, R4, c[0x0][0x4c8], R6 ;  /* 0x0001320004067a25 */ /* 0x000fca00078e0006 */
[----:B------:R-:W-:Y:S02]  /*b880*/  IADD3 R2, R7, R2, RZ ;  /* 0x0000000207027210 */ /* 0x000fe40007ffe0ff */
[----:B------:R-:W-:-:S04]  /*b890*/  LEA R4, P0, R6, c[0x0][0x4a8], 0x2 ;  /* 0x00012a0006047a11 */ /* 0x000fc800078010ff */
[----:B------:R-:W-:-:S05]  /*b8a0*/  LEA.HI.X R5, R6, c[0x0][0x4ac], R2, 0x2, P0 ;  /* 0x00012b0006057a11 */ /* 0x000fca00000f1402 */
[----:B------:R-:W-:Y:S01]  /*b8b0*/  STG.E [R4.64], R0 ;  /* 0x0000000004007986 */ /* 0x000fe2000c10190c */
[----:B------:R-:W-:Y:S05]  /*b8c0*/  EXIT ;  /* 0x000000000000794d */ /* 0x000fea0003800000 */
.L_x_12:
[----:B------:R-:W-:-:S00]  /*b8d0*/  BRA `(.L_x_12) ;  /* 0xfffffff000007947 */ /* 0x000fc0000383ffff */
[----:B------:R-:W-:-:S00]  /*b8e0*/  NOP ;  /* 0x0000000000007918 */ /* 0x000fc00000000000 */
        /* <DEDUP_REMOVED lines=9> */
.L_x_3568:


//--------------------- .text._ZN7cutlass13device_kernelIN5flash19enable_sm80_to_sm89INS1_16FlashAttnFwdSm80INS1_25CollectiveMainloopFwdSm80ILi8ELi1ELb1EN4cute5tupleIJNS5_1CILi128EEENS7_ILi96EEES8_EEELi128ENS_10bfloat16_tEfNS_4arch4Sm80ELb0ELb1ELb1ELb0ELb1ELb0ELb1ELb1EEENS1_21CollectiveEpilogueFwdINS6_IJS8_S8_S9_EEENS6_IJNS7_ILi1EEESH_SH_EEESB_SD_Li256ELb0ELb1ELb1ELb0EEENS1_19SingleTileSchedulerILb0ELb1ELb1ELi128EEEEEEEEEvNT_6ParamsE --------------------------
	.section	.text._ZN7cutlass13device_kernelIN5flash19enable_sm80_to_sm89INS1_16FlashAttnFwdSm80INS1_25CollectiveMainloopFwdSm80ILi8ELi1ELb1EN4cute5tupleIJNS5_1CILi128EEENS7_ILi96EEES8_EEELi128ENS_10bfloat16_tEfNS_4arch4Sm80ELb0ELb1ELb1ELb0ELb1ELb0ELb1ELb1EEENS1_21CollectiveEpilogueFwdINS6_IJS8_S8_S9_EEENS6_IJNS7_ILi1EEESH_SH_EEESB_SD_Li256ELb0ELb1ELb1ELb0EEENS1_19SingleTileSchedulerILb0ELb1ELb1ELi128EEEEEEEEEvNT_6ParamsE,"ax",@progbits
	.sectioninfo	@"SHI_REGISTERS=255"
	.align	128
.text._ZN7cutlass13device_kernelIN5flash19enable_sm80_to_sm89INS1_16FlashAttnFwdSm80INS1_25CollectiveMainloopFwdSm80ILi8ELi1ELb1EN4cute5tupleIJNS5_1CILi128EEENS7_ILi96EEES8_EEELi128ENS_10bfloat16_tEfNS_4arch4Sm80ELb0ELb1ELb1ELb0ELb1ELb0ELb1ELb1EEENS1_21CollectiveEpilogueFwdINS6_IJS8_S8_S9_EEENS6_IJNS7_ILi1EEESH_SH_EEESB_SD_Li256ELb0ELb1ELb1ELb0EEENS1_19SingleTileSchedulerILb0ELb1ELb1ELi128EEEEEEEEEvNT_6ParamsE:
        .type           _ZN7cutlass13device_kernelIN5flash19enable_sm80_to_sm89INS1_16FlashAttnFwdSm80INS1_25CollectiveMainloopFwdSm80ILi8ELi1ELb1EN4cute5tupleIJNS5_1CILi128EEENS7_ILi96EEES8_EEELi128ENS_10bfloat16_tEfNS_4arch4Sm80ELb0ELb1ELb1ELb0ELb1ELb0ELb1ELb1EEENS1_21CollectiveEpilogueFwdINS6_IJS8_S8_S9_EEENS6_IJNS7_ILi1EEESH_SH_EEESB_SD_Li256ELb0ELb1ELb1ELb0EEENS1_19SingleTileSchedulerILb0ELb1ELb1ELi128EEEEEEEEEvNT_6ParamsE,@function
        .size           _ZN7cutlass13device_kernelIN5flash19enable_sm80_to_sm89INS1_16FlashAttnFwdSm80INS1_25CollectiveMainloopFwdSm80ILi8ELi1ELb1EN4cute5tupleIJNS5_1CILi128EEENS7_ILi96EEES8_EEELi128ENS_10bfloat16_tEfNS_4arch4Sm80ELb0ELb1ELb1ELb0ELb1ELb0ELb1ELb1EEENS1_21CollectiveEpilogueFwdINS6_IJS8_S8_S9_EEENS6_IJNS7_ILi1EEESH_SH_EEESB_SD_Li256ELb0ELb1ELb1ELb0EEENS1_19SingleTileSchedulerILb0ELb1ELb1ELi128EEEEEEEEEvNT_6ParamsE,(.L_x_3569 - _ZN7cutlass13device_kernelIN5flash19enable_sm80_to_sm89INS1_16FlashAttnFwdSm80INS1_25CollectiveMainloopFwdSm80ILi8ELi1ELb1EN4cute5tupleIJNS5_1CILi128EEENS7_ILi96EEES8_EEELi128ENS_10bfloat16_tEfNS_4arch4Sm80ELb0ELb1ELb1ELb0ELb1ELb0ELb1ELb1EEENS1_21CollectiveEpilogueFwdINS6_IJS8_S8_S9_EEENS6_IJNS7_ILi1EEESH_SH_EEESB_SD_Li256ELb0ELb1ELb1ELb0EEENS1_19SingleTileSchedulerILb0ELb1ELb1ELi128EEEEEEEEEvNT_6ParamsE)
        .other          _ZN7cutlass13device_kernelIN5flash19enable_sm80_to_sm89INS1_16FlashAttnFwdSm80INS1_25CollectiveMainloopFwdSm80ILi8ELi1ELb1EN4cute5tupleIJNS5_1CILi128EEENS7_ILi96EEES8_EEELi128ENS_10bfloat16_tEfNS_4arch4Sm80ELb0ELb1ELb1ELb0ELb1ELb0ELb1ELb1EEENS1_21CollectiveEpilogueFwdINS6_IJS8_S8_S9_EEENS6_IJNS7_ILi1EEESH_SH_EEESB_SD_Li256ELb0ELb1ELb1ELb0EEENS1_19SingleTileSchedulerILb0ELb1ELb1ELi128EEEEEEEEEvNT_6ParamsE,@"STO_CUDA_ENTRY STV_DEFAULT"
_ZN7cutlass13device_kernelIN5flash19enable_sm80_to_sm89INS1_16FlashAttnFwdSm80INS1_25CollectiveMainloopFwdSm80ILi8ELi1ELb1EN4cute5tupleIJNS5_1CILi128EEENS7_ILi96EEES8_EEELi128ENS_10bfloat16_tEfNS_4arch4Sm80ELb0ELb1ELb1ELb0ELb1ELb0ELb1ELb1EEENS1_21CollectiveEpilogueFwdINS6_IJS8_S8_S9_EEENS6_IJNS7_ILi1EEESH_SH_EEESB_SD_Li256ELb0ELb1ELb1ELb0EEENS1_19SingleTileSchedulerILb0ELb1ELb1ELi128EEEEEEEEEvNT_6ParamsE:
[----:B------:R-:W-:Y:S02]  /*0000*/  MOV R1, c[0x0][0x28] ;  /* 0x00000a0000017a02 */ /* 0x000fe40000000f00 */
[----:B------:R-:W1:Y:S01]  /*0010*/  S2R R101, SR_TID.X ;  /* 0x0000000000657919 */ /* 0x000e620000002100 */
[----:B------:R-:W2:Y:S08]  /*0020*/  S2UR UR6, SR_CTAID.Y ;  /* 0x00000000000679c3 */ /* 0x000eb00000002600 */
        /* <DEDUP_REMOVED lines=14> */
.L_x_13:
[----:B------:R-:W-:Y:S02]  /*0110*/  ULDC.64 UR4, c[0x0][0x550] ;  /* 0x0001540000047ab9 */ /* 0x000fe40000000a00 */
[----:B------:R-:W-:Y:S02]  /*0120*/  UISETP.NE.AND UP0, UPT, UR4, 0x1, UPT ;  /* 0x000000010400788c */ /* 0x000fe4000bf05270 */
[----:B------:R-:W-:-:S02]  /*0130*/  UIMAD.WIDE.U32 UR12, UR6, UR5, URZ ;  /* 0x00000005060c72a5 */ /* 0x000fc4000f8e003f */
[----:B------:R-:W-:Y:S02]  /*0140*/  ULDC UR4, c[0x0][0x558] ;  /* 0x0001560000047ab9 */ /* 0x000fe40000000800 */
[----:B------:R-:W-:-:S05]  /*0150*/  UMOV UR9, UR6 ;  /* 0x0000000600097c82 */ /* 0x000fca0008000000 */
[----:B------:R-:W-:-:S03]  /*0160*/  @UP0 USHF.R.U32.HI UR9, URZ, UR4, UR13 ;  /* 0x000000043f090299 */ /* 0x000fc6000801160d */
.L_x_14:
[----:B------:R-:W-:Y:S01]  /*0170*/  ISETP.LE.AND P0, PT, RZ, UR10, PT ;  /* 0x0000000aff007c0c */ /* 0x000fe2000bf03270 */
[----:B------:R-:W-:Y:S02]  /*0180*/  UIADD3 UR4, -UR9, URZ, URZ ;  /* 0x0000003f09047290 */ /* 0x000fe4000fffe13f */
[----:B------:R-:W-:Y:S02]  /*0190*/  ULDC UR7, c[0x0][0x550] ;  /* 0x0001540000077ab9 */ /* 0x000fe40000000800 */
[----:B------:R-:W-:-:S08]  /*01a0*/  UIMAD UR7, UR4, UR7, UR6 ;  /* 0x00000007040772a4 */ /* 0x000fd0000f8e0206 */
[----:B------:R-:W-:Y:S05]  /*01b0*/  @!P0 EXIT ;  /* 0x000000000000894d */ /* 0x000fea0003800000 */
[----:B------:R-:W1:Y:S01]  /*01c0*/  S2UR UR21, SR_CTAID.X ;  /* 0x00000000001579c3 */ /* 0x000e620000002500 */
[----:B------:R-:W-:Y:S01]  /*01d0*/  ULDC.64 UR4, c[0x0][0x370] ;  /* 0x0000dc0000047ab9 */ /* 0x000fe20000000a00 */
[----:B------:R-:W-:Y:S01]  /*01e0*/  IMAD.MOV.U32 R220, RZ, RZ, RZ ;  /* 0x000000ffffdc7224 */ /* 0x000fe200078e00ff */
[----:B------:R-:W-:Y:S02]  /*01f0*/  UISETP.NE.U32.AND UP0, UPT, URZ, UR4, UPT ;  /* 0x000000043f00728c */ /* 0x000fe4000bf05070 */
[----:B------:R-:W-:Y:S02]  /*0200*/  ULDC.64 UR12, c[0x0][0x370] ;  /* 0x0000dc00000c7ab9 */ /* 0x000fe40000000a00 */
[----:B------:R-:W-:Y:S02]  /*0210*/  UISETP.NE.AND.EX UP0, UPT, URZ, UR5, UPT, UP0 ;  /* 0x000000053f00728c */ /* 0x000fe4000bf05300 */
[----:B------:R-:W-:Y:S02]  /*0220*/  ULDC UR6, c[0x0][0x2c4] ;  /* 0x0000b10000067ab9 */ /* 0x000fe40000000800 */
[----:B------:R-:W-:-:S02]  /*0230*/  UISETP.NE.AND UP2, UPT, UR6, 0x1, UPT ;  /* 0x000000010600788c */ /* 0x000fc4000bf45270 */
[----:B------:R-:W-:Y:S01]  /*0240*/  PLOP3.LUT P0, PT, PT, PT, UP0, 0x80, 0x0 ;  /* 0x000000000000781c */ /* 0x000fe20003f0f008 */
[----:B------:R-:W-:-:S04]  /*0250*/  ULDC.64 UR14, c[0x0][0x118] ;  /* 0x00004600000e7ab9 */ /* 0x000fc80000000a00 */
[----:B------:R-:W-:Y:S02]  /*0260*/  @UP0 UMOV UR4, 0x4 ;  /* 0x0000000400040882 */ /* 0x000fe40000000000 */
[----:B------:R-:W-:Y:S02]  /*0270*/  @UP0 UIMAD.WIDE UR4, UR10, UR4, UR12 ;  /* 0x000000040a0402a5 */ /* 0x000fe4000f8e020c */
[----:B-1----:R-:W-:-:S04]  /*0280*/  USHF.L.U32 UR21, UR21, 0x7, URZ ;  /* 0x0000000715157899 */ /* 0x002fc8000800063f */
[----:B------:R-:W-:Y:S01]  /*0290*/  MOV R2, UR4 ;  /* 0x0000000400027c02 */ /* 0x000fe20008000f00 */
[----:B------:R-:W-:Y:S01]  /*02a0*/  IMAD.U32 R3, RZ, RZ, UR5 ;  /* 0x00000005ff037e24 */ /* 0x000fe2000f8e00ff */
[----:B------:R-:W-:Y:S02]  /*02b0*/  @UP2 UIADD3 UR12, UR21, 0x7f, URZ ;  /* 0x0000007f150c2890 */ /* 0x000fe4000fffe03f */
[----:B------:R-:W-:Y:S02]  /*02c0*/  ULDC.64 UR4, c[0x0][0x2c8] ;  /* 0x0000b20000047ab9 */ /* 0x000fe40000000a00 */
[----:B------:R-:W-:Y:S01]  /*02d0*/  UIMAD.WIDE.U32 UR12, UR12, UR4, URZ ;  /* 0x000000040c0c72a5 */ /* 0x000fe2000f8e003f */
[----:B------:R1:W5:Y:S01]  /*02e0*/  @P0 LDG.E R220, [R2.64] ;  /* 0x0000000e02dc0981 */ /* 0x000362000c1e1900 */
[----:B------:R-:W-:Y:S02]  /*02f0*/  ULDC UR8, c[0x0][0x2ac] ;  /* 0x0000ab0000087ab9 */ /* 0x000fe40000000800 */
[----:B------:R-:W-:-:S02]  /*0300*/  ULDC UR4, c[0x0][0x1d0] ;  /* 0x0000740000047ab9 */ /* 0x000fc40000000800 */
[----:B------:R-:W-:Y:S02]  /*0310*/  UIADD3 UR11, UR21, 0x7f, URZ ;  /* 0x0000007f150b7890 */ /* 0x000fe4000fffe03f */
[----:B------:R-:W-:Y:S02]  /*0320*/  @UP2 USHF.R.U32.HI UR11, URZ, UR5, UR13 ;  /* 0x000000053f0b2299 */ /* 0x000fe4000801160d */
[----:B------:R-:W-:Y:S02]  /*0330*/  UIMAD UR8, UR8, UR4, URZ ;  /* 0x00000004080872a4 */ /* 0x000fe4000f8e023f */
[----:B------:R-:W-:Y:S02]  /*0340*/  UMOV UR12, 0x1 ;  /* 0x00000001000c7882 */ /* 0x000fe40000000000 */
[----:B------:R-:W-:Y:S02]  /*0350*/  ULDC.64 UR4, c[0x0][0x328] ;  /* 0x0000ca0000047ab9 */ /* 0x000fe40000000a00 */
[----:B------:R-:W-:-:S02]  /*0360*/  UISETP.LE.AND UP1, UPT, UR12, UR5, UPT ;  /* 0x000000050c00728c */ /* 0x000fc4000bf23270 */
[----:B------:R-:W-:Y:S02]  /*0370*/  ULDC UR13, c[0x0][0x168] ;  /* 0x00005a00000d7ab9 */ /* 0x000fe40000000800 */
[----:B------:R-:W-:Y:S02]  /*0380*/  UIADD3 UR13, UR8, -UR13, UR12 ;  /* 0x8000000d080d7290 */ /* 0x000fe4000fffe00c */
[----:B------:R-:W-:Y:S02]  /*0390*/  PLOP3.LUT P0, PT, PT, PT, UP1, 0x40, 0x0 ;  /* 0x000000000000781c */ /* 0x000fe40003f0e818 */
[----:B------:R-:W-:-:S04]  /*03a0*/  UIADD3 UR5, UR13, UR11, URZ ;  /* 0x0000000b0d057290 */ /* 0x000fc8000fffe03f */
[----:B------:R-:W-:-:S07]  /*03b0*/  UIADD3 UR11, UR5, UR4, URZ ;  /* 0x00000004050b7290 */ /* 0x000fce000fffe03f */
[----:B------:R-:W-:Y:S05]  /*03c0*/  @P0 BRA `(.L_x_15) ;  /* 0x0000014000000947 */ /* 0x000fea0003800000 */
[----:B-1----:R-:W-:Y:S01]  /*03d0*/  ISETP.LT.AND P0, PT, RZ, UR5, PT ;  /* 0x00000005ff007c0c */ /* 0x002fe2000bf01270 */
[----:B------:R-:W-:-:S12]  /*03e0*/  UIADD3 UR13, UR5, -0x1, URZ ;  /* 0xffffffff050d7890 */ /* 0x000fd8000fffe03f */
[----:B------:R-:W-:Y:S05]  /*03f0*/  @P0 BRA `(.L_x_16) ;  /* 0x0000008000000947 */ /* 0x000fea0003800000 */
[----:B------:R-:W-:Y:S02]  /*0400*/  ULDC UR4, c[0x0][0x32c] ;  /* 0x0000cb0000047ab9 */ /* 0x000fe40000000800 */
[----:B------:R-:W-:Y:S02]  /*0410*/  UISETP.NE.AND UP0, UPT, UR12, UR4, UPT ;  /* 0x000000040c00728c */ /* 0x000fe4000bf05270 */
[----:B------:R-:W-:-:S03]  /*0420*/  UIADD3 UR13, -UR5, URZ, URZ ;  /* 0x0000003f050d7290 */ /* 0x000fc6000fffe13f */
[----:B------:R-:W-:Y:S02]  /*0430*/  ULDC.64 UR4, c[0x0][0x330] ;  /* 0x0000cc0000047ab9 */ /* 0x000fe40000000a00 */
[----:B------:R-:W-:-:S04]  /*0440*/  UIMAD.WIDE.U32 UR16, UR13, UR4, URZ ;  /* 0x000000040d1072a5 */ /* 0x000fc8000f8e003f */
[----:B------:R-:W-:-:S04]  /*0450*/  @UP0 USHF.R.U32.HI UR13, URZ, UR5, UR17 ;  /* 0x000000053f0d0299 */ /* 0x000fc80008011611 */
[----:B------:R-:W-:Y:S01]  /*0460*/  ULOP3.LUT UR13, URZ, UR13, URZ, 0x33, !UPT ;  /* 0x0000000d3f0d7292 */ /* 0x000fe2000f8e333f */
[----:B------:R-:W-:Y:S05]  /*0470*/  BRA `(.L_x_17) ;  /* 0x0000005000007947 */ /* 0x000fea0003800000 */
.L_x_16:
[----:B------:R-:W-:Y:S02]  /*0480*/  ULDC UR4, c[0x0][0x32c] ;  /* 0x0000cb0000047ab9 */ /* 0x000fe40000000800 */
[----:B------:R-:W-:-:S03]  /*0490*/  UISETP.NE.AND UP0, UPT, UR12, UR4, UPT ;  /* 0x000000040c00728c */ /* 0x000fc6000bf05270 */
[----:B------:R-:W-:Y:S02]  /*04a0*/  ULDC.64 UR4, c[0x0][0x330] ;  /* 0x0000cc0000047ab9 */ /* 0x000fe40000000a00 */
[----:B------:R-:W-:-:S06]  /*04b0*/  UIMAD.WIDE.U32 UR16, UR13, UR4, URZ ;  /* 0x000000040d1072a5 */ /* 0x000fcc000f8e003f */
[----:B------:R-:W-:Y:S02]  /*04c0*/  @UP0 USHF.R.U32.HI UR13, URZ, UR5, UR17 ;  /* 0x000000053f0d0299 */ /* 0x000fe40008011611 */
.L_x_17:
[----:B------:R-:W-:Y:S02]  /*04d0*/  ULDC UR4, c[0x0][0x32c] ;  /* 0x0000cb0000047ab9 */ /* 0x000fe40000000800 */
[----:B------:R-:W-:-:S04]  /*04e0*/  UIMAD UR4, UR13, UR4, UR4 ;  /* 0x000000040d0472a4 */ /* 0x000fc8000f8e0204 */
[----:B------:R-:W-:-:S04]  /*04f0*/  UISETP.LT.AND UP0, UPT, UR11, UR4, UPT ;  /* 0x000000040b00728c */ /* 0x000fc8000bf01270 */
[----:B------:R-:W-:Y:S02]  /*0500*/  USEL UR11, UR11, UR4, UP0 ;  /* 0x000000040b0b7287 */ /* 0x000fe40008000000 */
.L_x_15:
[----:B-1----:R-:W-:Y:S01]  /*0510*/  UIADD3 UR12, UR8, 0x5f, URZ ;  /* 0x0000005f080c7890 */ /* 0x002fe2000fffe03f */
[----:B------:R-:W-:Y:S01]  /*0520*/  PLOP3.LUT P0, PT, PT, PT, UP1, 0x40, 0x0 ;  /* 0x000000000000781c */ /* 0x000fe20003f0e818 */
[----:B------:R-:W-:Y:S02]  /*0530*/  UIADD3 UR18, UR11, 0x5f, URZ ;  /* 0x0000005f0b127890 */ /* 0x000fe4000fffe03f */
[----:B------:R-:W-:Y:S02]  /*0540*/  ULDC.64 UR4, c[0x0][0x2c8] ;  /* 0x0000b20000047ab9 */ /* 0x000fe40000000a00 */
[----:B------:R-:W-:Y:S02]  /*0550*/  UIMAD.WIDE.U32 UR16, UR21, UR4, URZ ;  /* 0x00000004151072a5 */ /* 0x000fe4000f8e003f */
[----:B------:R-:W-:Y:S02]  /*0560*/  UIMAD.WIDE UR12, UR12, 0x2aaaaaab, URZ ;  /* 0x2aaaaaab0c0c78a5 */ /* 0x000fe4000f8e023f */
[----:B------:R-:W-:-:S02]  /*0570*/  UIMAD.WIDE UR18, UR18, 0x2aaaaaab, URZ ;  /* 0x2aaaaaab121278a5 */ /* 0x000fc4000f8e023f */
[----:B------:R-:W-:Y:S02]  /*0580*/  UMOV UR4, UR21 ;  /* 0x0000001500047c82 */ /* 0x000fe40008000000 */
[----:B------:R-:W-:Y:S02]  /*0590*/  @UP2 USHF.R.U32.HI UR4, URZ, UR5, UR17 ;  /* 0x000000053f042299 */ /* 0x000fe40008011611 */
[----:B------:R-:W-:Y:S02]  /*05a0*/  ULDC UR20, c[0x0][0x168] ;  /* 0x00005a0000147ab9 */ /* 0x000fe40000000800 */
[----:B------:R-:W-:Y:S02]  /*05b0*/  UMOV UR17, UR13 ;  /* 0x0000000d00117c82 */ /* 0x000fe40008000000 */
[----:B------:R-:W-:Y:S02]  /*05c0*/  UMOV UR13, UR19 ;  /* 0x00000013000d7c82 */ /* 0x000fe40008000000 */
[----:B------:R-:W-:-:S02]  /*05d0*/  UIADD3 UR20, UR8, -UR20, URZ ;  /* 0x8000001408147290 */ /* 0x000fc4000fffe03f */
[----:B------:R-:W-:Y:S02]  /*05e0*/  USHF.R.U32.HI UR12, URZ, 0x1f, UR17 ;  /* 0x0000001f3f0c7899 */ /* 0x000fe40008011611 */
[----:B------:R-:W-:Y:S02]  /*05f0*/  USHF.R.U32.HI UR11, URZ, 0x1f, UR13 ;  /* 0x0000001f3f0b7899 */ /* 0x000fe4000801160d */
[----:B------:R-:W-:Y:S02]  /*0600*/  UIADD3 UR4, UR20, UR4, URZ ;  /* 0x0000000414047290 */ /* 0x000fe4000fffe03f */
[----:B------:R-:W-:Y:S02]  /*0610*/  ULDC UR5, c[0x0][0x324] ;  /* 0x0000c90000057ab9 */ /* 0x000fe40000000800 */
[----:B------:R-:W-:Y:S02]  /*0620*/  ULEA.HI.SX32 UR12, UR17, UR12, 0x1c ;  /* 0x0000000c110c7291 */ /* 0x000fe4000f8fe23f */
[----:B------:R-:W-:-:S02]  /*0630*/  ULEA.HI.SX32 UR11, UR13, UR11, 0x1c ;  /* 0x0000000b0d0b7291 */ /* 0x000fc4000f8fe23f */
[----:B------:R-:W-:Y:S02]  /*0640*/  UIADD3 UR5, UR4, -UR5, URZ ;  /* 0x8000000504057290 */ /* 0x000fe4000fffe03f */
[----:B------:R-:W-:-:S04]  /*0650*/  UISETP.LT.AND UP0, UPT, UR12, UR11, UPT ;  /* 0x0000000b0c00728c */ /* 0x000fc8000bf01270 */
[----:B------:R-:W-:Y:S01]  /*0660*/  USEL UR11, UR12, UR11, UP0 ;  /* 0x0000000b0c0b7287 */ /* 0x000fe20008000000 */
[----:B------:R-:W-:Y:S01]  /*0670*/  MOV R2, UR5 ;  /* 0x0000000500027c02 */ /* 0x000fe20008000f00 */
[----:B------:R-:W-:Y:S05]  /*0680*/  @P0 BRA `(.L_x_18) ;  /* 0x0000010000000947 */ /* 0x000fea0003800000 */
[----:B------:R-:W-:-:S04]  /*0690*/  MOV R3, UR4 ;  /* 0x0000000400037c02 */ /* 0x000fc80008000f00 */
[----:B------:R-:W-:-:S13]  /*06a0*/  ISETP.GT.AND P0, PT, R3, -0x1, PT ;  /* 0xffffffff0300780c */ /* 0x000fda0003f04270 */
[----:B------:R-:W-:Y:S05]  /*06b0*/  @P0 BRA `(.L_x_19) ;  /* 0x0000007000000947 */ /* 0x000fea0003800000 */
[----:B------:R-:W-:Y:S01]  /*06c0*/  IMAD.MOV.U32 R0, RZ, RZ, c[0x0][0x32c] ;  /* 0x0000cb00ff007624 */ /* 0x000fe200078e00ff */
[----:B------:R-:W-:-:S04]  /*06d0*/  LOP3.LUT R3, RZ, R3, RZ, 0x33, !PT ;  /* 0x00000003ff037212 */ /* 0x000fc800078e33ff */
[----:B------:R-:W-:-:S13]  /*06e0*/  ISETP.NE.AND P0, PT, R0, 0x1, PT ;  /* 0x000000010000780c */ /* 0x000fda0003f05270 */
[----:B------:R-:W-:-:S05]  /*06f0*/  @P0 IMAD.HI.U32 R0, R3, c[0x0][0x330], RZ ;  /* 0x0000cc0003000a27 */ /* 0x000fca00078e00ff */
[----:B------:R-:W-:-:S04]  /*0700*/  @P0 SHF.R.U32.HI R3, RZ, c[0x0][0x334], R0 ;  /* 0x0000cd00ff030a19 */ /* 0x000fc80000011600 */
[----:B------:R-:W-:Y:S01]  /*0710*/  LOP3.LUT R3, RZ, R3, RZ, 0x33, !PT ;  /* 0x00000003ff037212 */ /* 0x000fe200078e33ff */
[----:B------:R-:W-:Y:S05]  /*0720*/  BRA `(.L_x_20) ;  /* 0x0000004000007947 */ /* 0x000fea0003800000 */
.L_x_19:
[----:B------:R-:W-:-:S04]  /*0730*/  MOV R0, c[0x0][0x32c] ;  /* 0x0000cb0000007a02 */ /* 0x000fc80000000f00 */
[----:B------:R-:W-:-:S13]  /*0740*/  ISETP.NE.AND P0, PT, R0, 0x1, PT ;  /* 0x000000010000780c */ /* 0x000fda0003f05270 */
[----:B------:R-:W-:-:S05]  /*0750*/  @P0 IMAD.HI.U32 R0, R3, c[0x0][0x330], RZ ;  /* 0x0000cc0003000a27 */ /* 0x000fca00078e00ff */
[----:B------:R-:W-:-:S05]  /*0760*/  @P0 SHF.R.U32.HI R3, RZ, c[0x0][0x334], R0 ;  /* 0x0000cd00ff030a19 */ /* 0x000fca0000011600 */
.L_x_20:
[----:B------:R-:W-:-:S05]  /*0770*/  IMAD R3, R3, c[0x0][0x32c], RZ ;  /* 0x0000cb0003037a24 */ /* 0x000fca00078e02ff */
[----:B------:R-:W-:-:S05]  /*0780*/  IMNMX R2, R2, R3, !PT ;  /* 0x0000000302027217 */ /* 0x000fca0007800200 */
.L_x_18:
[----:B------:R-:W-:Y:S01]  /*0790*/  IMAD.HI R3, R2, 0x2aaaaaab, RZ ;  /* 0x2aaaaaab02037827 */ /* 0x000fe200078e02ff */
[----:B------:R-:W-:Y:S02]  /*07a0*/  USHF.R.U32.HI UR5, URZ, 0x10, UR7 ;  /* 0x000000103f057899 */ /* 0x000fe40008011607 */
[----:B------:R-:W-:Y:S01]  /*07b0*/  ULDC UR4, c[0x0][0x338] ;  /* 0x0000ce0000047ab9 */ /* 0x000fe20000000800 */
[----:B------:R-:W-:Y:S01]  /*07c0*/  IMAD.MOV.U32 R36, RZ, RZ, RZ ;  /* 0x000000ffff247224 */ /* 0x000fe200078e00ff */
[----:B------:R-:W-:Y:S01]  /*07d0*/  SHF.R.U32.HI R0, RZ, 0x1f, R3 ;  /* 0x0000001fff007819 */ /* 0x000fe20000011603 */
[----:B------:R-:W-:-:S03]  /*07e0*/  UISETP.NE.AND UP0, UPT, UR5, URZ, UPT ;  /* 0x0000003f0500728c */ /* 0x000fc6000bf05270 */
[----:B------:R-:W-:Y:S01]  /*07f0*/  LEA.HI.SX32 R0, R3, R0, 0x1c ;  /* 0x0000000003007211 */ /* 0x000fe200078fe2ff */
[----:B------:R-:W-:-:S03]  /*0800*/  USEL UR4, UR5, UR4, UP0 ;  /* 0x0000000405047287 */ /* 0x000fc60008000000 */
[----:B------:R-:W-:-:S04]  /*0810*/  IMNMX R215, RZ, R0, !PT ;  /* 0x00000000ffd77217 */ /* 0x000fc80007800200 */
[----:B------:R-:W-:-:S13]  /*0820*/  ISETP.LT.AND P0, PT, R215, UR11, PT ;  /* 0x0000000bd7007c0c */ /* 0x000fda000bf01270 */
[----:B------:R-:W-:Y:S05]  /*0830*/  @!P0 BRA `(.L_x_21) ;  /* 0x000001c000008947 */ /* 0x000fea0003800000 */
[----:B------:R-:W-:Y:S01]  /*0840*/  IMAD.U32 R0, RZ, RZ, UR4 ;  /* 0x00000004ff007e24 */ /* 0x000fe2000f8e00ff */
[----:B------:R-:W-:-:S04]  /*0850*/  UIADD3 UR5, UR4, -0x1, UR11 ;  /* 0xffffffff04057890 */ /* 0x000fc8000fffe00b */
[-C--:B------:R-:W-:Y:S02]  /*0860*/  IABS R4, R0.reuse ;  /* 0x0000000000047213 */ /* 0x080fe40000000000 */
[----:B------:R-:W-:Y:S02]  /*0870*/  IADD3 R5, -R215, UR5, RZ ;  /* 0x00000005d7057c10 */ /* 0x000fe4000fffe1ff */
[----:B------:R-:W1:Y:S01]  /*0880*/  I2F.RP R8, R4 ;  /* 0x0000000400087306 */ /* 0x000e620000209400 */
[----:B------:R-:W-:Y:S02]  /*0890*/  IABS R0, R0 ;  /* 0x0000000000007213 */ /* 0x000fe40000000000 */
[----:B------:R-:W-:Y:S02]  /*08a0*/  IABS R2, R5 ;  /* 0x0000000500027213 */ /* 0x000fe40000000000 */
[----:B------:R-:W-:Y:S01]  /*08b0*/  LOP3.LUT R5, R5, UR4, RZ, 0x3c, !PT ;  /* 0x0000000405057c12 */ /* 0x000fe2000f8e3cff */
[----:B------:R-:W-:-:S03]  /*08c0*/  IMAD.MOV R0, RZ, RZ, -R0 ;  /* 0x000000ffff007224 */ /* 0x000fc600078e0a00 */
[----:B------:R-:W-:Y:S01]  /*08d0*/  ISETP.GE.AND P0, PT, R5, RZ, PT ;  /* 0x000000ff0500720c */ /* 0x000fe20003f06270 */
[----:B-1----:R-:W1:Y:S02]  /*08e0*/  MUFU.RCP R6, R8 ;  /* 0x0000000800067308 */ /* 0x002e640000001000 */
[----:B-1----:R-:W-:-:S06]  /*08f0*/  IADD3 R6, R6, 0xffffffe, RZ ;  /* 0x0ffffffe06067810 */ /* 0x002fcc0007ffe0ff */
[----:B------:R-:W1:Y:S02]  /*0900*/  F2I.FTZ.U32.TRUNC.NTZ R7, R6 ;  /* 0x0000000600077305 */ /* 0x000e64000021f000 */
[----:B-1----:R-:W-:Y:S02]  /*0910*/  IMAD.MOV R3, RZ, RZ, -R7 ;  /* 0x000000ffff037224 */ /* 0x002fe400078e0a07 */
[----:B------:R-:W-:Y:S02]  /*0920*/  IMAD.MOV.U32 R6, RZ, RZ, RZ ;  /* 0x000000ffff067224 */ /* 0x000fe400078e00ff */
[----:B------:R-:W-:-:S04]  /*0930*/  IMAD R3, R3, R4, RZ ;  /* 0x0000000403037224 */ /* 0x000fc800078e02ff */
[----:B------:R-:W-:-:S06]  /*0940*/  IMAD.HI.U32 R3, R7, R3, R6 ;  /* 0x0000000307037227 */ /* 0x000fcc00078e0006 */
[----:B------:R-:W-:-:S04]  /*0950*/  IMAD.HI.U32 R3, R3, R2, RZ ;  /* 0x0000000203037227 */ /* 0x000fc800078e00ff */
[----:B------:R-:W-:-:S05]  /*0960*/  IMAD R7, R3, R0, R2 ;  /* 0x0000000003077224 */ /* 0x000fca00078e0202 */
[----:B------:R-:W-:-:S13]  /*0970*/  ISETP.GT.U32.AND P1, PT, R4, R7, PT ;  /* 0x000000070400720c */ /* 0x000fda0003f24070 */
[----:B------:R-:W-:Y:S01]  /*0980*/  @!P1 IMAD.IADD R7, R7, 0x1, -R4 ;  /* 0x0000000107079824 */ /* 0x000fe200078e0a04 */
[----:B------:R-:W-:Y:S02]  /*0990*/  @!P1 IADD3 R3, R3, 0x1, RZ ;  /* 0x0000000103039810 */ /* 0x000fe40007ffe0ff */
[----:B------:R-:W-:Y:S02]  /*09a0*/  ISETP.NE.AND P1, PT, RZ, UR4, PT ;  /* 0x00000004ff007c0c */ /* 0x000fe4000bf25270 */
[----:B------:R-:W-:-:S13]  /*09b0*/  ISETP.GE.U32.AND P2, PT, R7, R4, PT ;  /* 0x000000040700720c */ /* 0x000fda0003f46070 */
[----:B------:R-:W-:-:S05]  /*09c0*/  @P2 IADD3 R3, R3, 0x1, RZ ;  /* 0x0000000103032810 */ /* 0x000fca0007ffe0ff */
[----:B------:R-:W-:Y:S01]  /*09d0*/  @!P0 IMAD.MOV R3, RZ, RZ, -R3 ;  /* 0x000000ffff038224 */ /* 0x000fe200078e0a03 */
[----:B------:R-:W-:-:S05]  /*09e0*/  @!P1 LOP3.LUT R3, RZ, UR4, RZ, 0x33, !PT ;  /* 0x00000004ff039c12 */ /* 0x000fca000f8e33ff */
[----:B------:R-:W-:Y:S02]  /*09f0*/  IMAD.MOV.U32 R36, RZ, RZ, R3 ;  /* 0x000000ffff247224 */ /* 0x000fe400078e0003 */
.L_x_21:
[----:B------:R-:W-:Y:S01]  /*0a00*/  ULOP3.LUT UR7, UR7, 0xffff, URZ, 0xc0, !UPT ;  /* 0x0000ffff07077892 */ /* 0x000fe2000f8ec03f */
[----:B------:R-:W-:Y:S01]  /*0a10*/  PLOP3.LUT P2, PT, PT, PT, PT, 0x80, 0x0 ;  /* 0x000000000000781c */ /* 0x000fe20003f4f070 */
[----:B------:R-:W-:Y:S01]  /*0a20*/  IMAD.MOV.U32 R7, RZ, RZ, RZ ;  /* 0x000000ffff077224 */ /* 0x000fe200078e00ff */
[----:B------:R-:W-:Y:S01]  /*0a30*/  MOV R5, RZ ;  /* 0x000000ff00057202 */ /* 0x000fe20000000f00 */
[----:B------:R-:W-:Y:S01]  /*0a40*/  CS2R R66, SRZ ;  /* 0x0000000000427805 */ /* 0x000fe2000001ff00 */
[----:B------:R-:W-:Y:S01]  /*0a50*/  CS2R R64, SRZ ;  /* 0x0000000000407805 */ /* 0x000fe2000001ff00 */
[----:B------:R-:W-:Y:S01]  /*0a60*/  IMAD R215, R36, UR7, R215 ;  /* 0x0000000724d77c24 */ /* 0x000fe2000f8e02d7 */
[----:B------:R-:W-:Y:S01]  /*0a70*/  CS2R R62, SRZ ;  /* 0x00000000003e7805 */ /* 0x000fe2000001ff00 */
[----:B------:R-:W-:Y:S01]  /*0a80*/  CS2R R60, SRZ ;  /* 0x00000000003c7805 */ /* 0x000fe2000001ff00 */
[----:B------:R-:W-:Y:S01]  /*0a90*/  CS2R R58, SRZ ;  /* 0x00000000003a7805 */ /* 0x000fe2000001ff00 */
[----:B------:R-:W-:Y:S01]  /*0aa0*/  IMAD.IADD R36, R215, 0x1, R36 ;  /* 0x00000001d7247824 */ /* 0x000fe200078e0224 */
[----:B------:R-:W-:Y:S01]  /*0ab0*/  CS2R R56, SRZ ;  /* 0x0000000000387805 */ /* 0x000fe2000001ff00 */
[----:B------:R-:W-:Y:S01]  /*0ac0*/  CS2R R54, SRZ ;  /* 0x0000000000367805 */ /* 0x000fe2000001ff00 */
[----:B------:R-:W-:Y:S01]  /*0ad0*/  CS2R R52, SRZ ;  /* 0x0000000000347805 */ /* 0x000fe2000001ff00 */
[----:B------:R-:W-:Y:S01]  /*0ae0*/  CS2R R70, SRZ ;  /* 0x0000000000467805 */ /* 0x000fe2000001ff00 */
[----:B------:R-:W-:Y:S01]  /*0af0*/  IMNMX R36, R36, UR11, PT ;  /* 0x0000000b24247c17 */ /* 0x000fe2000b800200 */
[----:B------:R-:W-:Y:S01]  /*0b00*/  CS2R R68, SRZ ;  /* 0x0000000000447805 */ /* 0x000fe2000001ff00 */
[----:B------:R-:W-:Y:S01]  /*0b10*/  CS2R R74, SRZ ;  /* 0x00000000004a7805 */ /* 0x000fe2000001ff00 */
[----:B------:R-:W-:Y:S01]  /*0b20*/  CS2R R72, SRZ ;  /* 0x0000000000487805 */ /* 0x000fe2000001ff00 */
[----:B------:R-:W-:Y:S01]  /*0b30*/  ISETP.GT.AND P0, PT, R36, R215, PT ;  /* 0x000000d72400720c */ /* 0x000fe20003f04270 */
        /* <DEDUP_REMOVED lines=29> */
[----:B------:R-:W-:-:S05]  /*0d10*/  IMAD.U32 R5, RZ, RZ, UR5 ;  /* 0x00000005ff057e24 */ /* 0x000fca000f8e00ff */
[----:B------:R-:W2:Y:S01]  /*0d20*/  @P0 LDG.E R0, [R4.64] ;  /* 0x0000000e04000981 */ /* 0x000ea2000c1e1900 */
[----:B------:R-:W-:Y:S01]  /*0d30*/  SHF.R.S32.HI R104, RZ, 0x1f, R101 ;  /* 0x0000001fff687819 */ /* 0x000fe20000011465 */
[----:B------:R-:W-:Y:S01]  /*0d40*/  ULDC UR4, c[0x0][0x2b8] ;  /* 0x0000ae0000047ab9 */ /* 0x000fe20000000800 */
[----:B------:R-:W-:Y:S01]  /*0d50*/  IMAD.MOV.U32 R37, RZ, RZ, 0x60 ;  /* 0x00000060ff257424 */ /* 0x000fe200078e00ff */
[----:B------:R-:W-:Y:S01]  /*0d60*/  UISETP.NE.AND UP3, UPT, UR4, 0x1, UPT ;  /* 0x000000010400788c */ /* 0x000fe2000bf65270 */
[----:B------:R-:W-:Y:S01]  /*0d70*/  LEA.HI R3, R104, R101, RZ, 0x3 ;  /* 0x0000006568037211 */ /* 0x000fe200078f18ff */
[----:B------:R-:W-:Y:S01]  /*0d80*/  IMAD.MOV.U32 R216, RZ, RZ, RZ ;  /* 0x000000ffffd87224 */ /* 0x000fe200078e00ff */
[----:B------:R-:W-:Y:S01]  /*0d90*/  ULDC.64 UR4, c[0x0][0x2b0] ;  /* 0x0000ac0000047ab9 */ /* 0x000fe20000000a00 */
[----:B------:R-:W-:Y:S01]  /*0da0*/  IMAD R100, R36, R37, -0x60 ;  /* 0xffffffa024647424 */ /* 0x000fe200078e0225 */
[----:B------:R-:W-:Y:S02]  /*0db0*/  LOP3.LUT R42, R3, 0xfffffff8, RZ, 0xc0, !PT ;  /* 0xfffffff8032a7812 */ /* 0x000fe400078ec0ff */
[----:B------:R-:W-:-:S02]  /*0dc0*/  SHF.R.S32.HI R3, RZ, 0x3, R3 ;  /* 0x00000003ff037819 */ /* 0x000fc40000011403 */
[----:B------:R-:W-:Y:S01]  /*0dd0*/  PLOP3.LUT P1, PT, PT, PT, UP3, 0x80, 0x0 ;  /* 0x000000000000781c */ /* 0x000fe20003f2f038 */
[----:B------:R-:W-:-:S04]  /*0de0*/  IMAD.IADD R42, R101, 0x1, -R42 ;  /* 0x00000001652a7824 */ /* 0x000fc800078e0a2a */
[----:B------:R-:W-:-:S04]  /*0df0*/  IMAD R219, R42, 0x20, R3 ;  /* 0x000000202adb7824 */ /* 0x000fc800078e0203 */
[----:B------:R-:W-:-:S05]  /*0e00*/  IMAD.IADD R217, R219, 0x1, R100 ;  /* 0x00000001dbd97824 */ /* 0x000fca00078e0264 */
[C---:B------:R-:W-:Y:S01]  /*0e10*/  ISETP.GE.AND P2, PT, R217.reuse, UR8, PT ;  /* 0x00000008d9007c0c */ /* 0x040fe2000bf46270 */
[----:B-----5:R-:W-:-:S03]  /*0e20*/  IMAD.IADD R217, R217, 0x1, R220 ;  /* 0x00000001d9d97824 */ /* 0x020fc600078e02dc */
[----:B------:R-:W-:Y:S01]  /*0e30*/  ISETP.GT.OR P2, PT, R219, 0x5f, P2 ;  /* 0x0000005fdb00780c */ /* 0x000fe20001744670 */
[----:B------:R-:W-:Y:S01]  /*0e40*/  @P1 IMAD.HI.U32 R2, R217, c[0x0][0x2bc], RZ ;  /* 0x0000af00d9021a27 */ /* 0x000fe200078e00ff */
[----:B------:R-:W-:Y:S01]  /*0e50*/  BAR.SYNC.DEFER_BLOCKING 0x0 ;  /* 0x0000000000007b1d */ /* 0x000fe20000010000 */
[----:B------:R-:W-:-:S05]  /*0e60*/  USHF.R.S32.HI UR16, URZ, 0x1f, UR9 ;  /* 0x0000001f3f107899 */ /* 0x000fca0008011409 */
[----:B--2---:R1:W2:Y:S01]  /*0e70*/  @P0 R2UR UR11, R0 ;  /* 0x00000000000b03c2 */ /* 0x0042a200000e0000 */
[----:B------:R-:W-:Y:S01]  /*0e80*/  PLOP3.LUT P0, PT, PT, PT, UP3, 0x80, 0x0 ;  /* 0x000000000000781c */ /* 0x000fe20003f0f038 */
[----:B--2---:R-:W-:Y:S02]  /*0e90*/  @!UP0 UMOV UR11, UR10 ;  /* 0x0000000a000b8c82 */ /* 0x004fe40008000000 */
[----:B------:R-:W-:Y:S02]  /*0ea0*/  USHF.R.S32.HI UR7, URZ, 0x1f, UR11 ;  /* 0x0000001f3f077899 */ /* 0x000fe4000801140b */
[----:B------:R-:W-:Y:S02]  /*0eb0*/  UIMAD.WIDE.U32 UR12, UR11, UR4, URZ ;  /* 0x000000040b0c72a5 */ /* 0x000fe4000f8e003f */
[----:B------:R-:W-:-:S04]  /*0ec0*/  UIMAD UR7, UR7, UR4, URZ ;  /* 0x00000004070772a4 */ /* 0x000fc8000f8e023f */
[----:B------:R-:W-:-:S03]  /*0ed0*/  UIMAD UR7, UR11, UR5, UR7 ;  /* 0x000000050b0772a4 */ /* 0x000fc6000f8e0207 */
[----:B------:R-:W-:Y:S02]  /*0ee0*/  ULDC.64 UR4, c[0x0][0x1b8] ;  /* 0x00006e0000047ab9 */ /* 0x000fe40000000a00 */
[----:B------:R-:W-:Y:S01]  /*0ef0*/  UIADD3 UR7, UR13, UR7, URZ ;  /* 0x000000070d077290 */ /* 0x000fe2000fffe03f */
[----:B-1----:R-:W-:Y:S01]  /*0f00*/  IMAD.MOV.U32 R0, RZ, RZ, R217 ;  /* 0x000000ffff007224 */ /* 0x002fe200078e00d9 */
[----:B------:R-:W-:-:S04]  /*0f10*/  @P0 SHF.R.U32.HI R0, RZ, c[0x0][0x2c0], R2 ;  /* 0x0000b000ff000a19 */ /* 0x000fc80000011602 */
[----:B------:R-:W-:-:S04]  /*0f20*/  @!P2 IADD3 R5, P1, R0, UR12, RZ ;  /* 0x0000000c0005ac10 */ /* 0x000fc8000ff3e0ff */
[----:B------:R-:W-:Y:S02]  /*0f30*/  @!P2 LEA R4, P0, R5, c[0x0][0x2a0], 0x2 ;  /* 0x0000a8000504aa11 */ /* 0x000fe400078010ff */
[----:B------:R-:W-:-:S04]  /*0f40*/  @!P2 LEA.HI.X.SX32 R2, R0, UR7, 0x1, P1 ;  /* 0x000000070002ac11 */ /* 0x000fc800088f0eff */
[----:B------:R-:W-:-:S05]  /*0f50*/  @!P2 LEA.HI.X R5, R5, c[0x0][0x2a4], R2, 0x2, P0 ;  /* 0x0000a9000505aa11 */ /* 0x000fca00000f1402 */
[----:B------:R1:W2:Y:S01]  /*0f60*/  @!P2 LDG.E R216, [R4.64] ;  /* 0x0000000e04d8a981 */ /* 0x0002a2000c1e1900 */
[----:B------:R-:W-:Y:S01]  /*0f70*/  PLOP3.LUT P1, PT, PT, PT, UP2, 0x80, 0x0 ;  /* 0x000000000000781c */ /* 0x000fe20003f2f028 */
[----:B------:R-:W-:Y:S01]  /*0f80*/  UIMAD UR11, UR16, UR4, URZ ;  /* 0x00000004100b72a4 */ /* 0x000fe2000f8e023f */
[----:B------:R-:W-:Y:S01]  /*0f90*/  PLOP3.LUT P0, PT, PT, PT, UP2, 0x80, 0x0 ;  /* 0x000000000000781c */ /* 0x000fe20003f0f028 */
[----:B------:R-:W-:Y:S01]  /*0fa0*/  USHF.R.S32.HI UR17, URZ, 0x1f, UR10 ;  /* 0x0000001f3f117899 */ /* 0x000fe2000801140a */
[----:B------:R-:W-:Y:S01]  /*0fb0*/  IADD3 R6, R3, UR21, RZ ;  /* 0x0000001503067c10 */ /* 0x000fe2000fffe0ff */
[----:B------:R-:W-:Y:S01]  /*0fc0*/  UIMAD.WIDE.U32 UR18, UR9, UR4, URZ ;  /* 0x00000004091272a5 */ /* 0x000fe2000f8e003f */
[----:B------:R-:W-:Y:S01]  /*0fd0*/  IMAD.SHL.U32 R231, R42, 0x8, RZ ;  /* 0x000000082ae77824 */ /* 0x000fe200078e00ff */
[----:B------:R-:W-:Y:S01]  /*0fe0*/  UIMAD UR11, UR9, UR5, UR11 ;  /* 0x00000005090b72a4 */ /* 0x000fe2000f8e020b */
[-C--:B------:R-:W-:Y:S01]  /*0ff0*/  LEA.HI R218, R104, R101.reuse, RZ, 0x6 ;  /* 0x0000006568da7211 */ /* 0x080fe200078f30ff */
[----:B------:R-:W-:Y:S01]  /*1000*/  IMAD R37, R36, -0x60, R37 ;  /* 0xffffffa024257824 */ /* 0x000fe200078e0225 */
[----:B------:R-:W-:Y:S01]  /*1010*/  ULDC.64 UR4, c[0x0][0x1c0] ;  /* 0x0000700000047ab9 */ /* 0x000fe20000000a00 */
[----:B------:R-:W-:Y:S01]  /*1020*/  IADD3 R41, R231, 0x40, RZ ;  /* 0x00000040e7297810 */ /* 0x000fe20007ffe0ff */
[----:B------:R-:W-:Y:S01]  /*1030*/  UIMAD UR17, UR17, UR4, URZ ;  /* 0x00000004111172a4 */ /* 0x000fe2000f8e023f */
[----:B------:R-:W-:Y:S01]  /*1040*/  IMAD.SHL.U32 R218, R218, 0x8, RZ ;  /* 0x00000008dada7824 */ /* 0x000fe200078e00ff */
[----:B------:R-:W-:Y:S01]  /*1050*/  UIADD3 UR19, UR19, UR11, URZ ;  /* 0x0000000b13137290 */ /* 0x000fe2000fffe03f */
[----:B------:R-:W-:Y:S01]  /*1060*/  ISETP.GE.AND P6, PT, R41, c[0x0][0x198], PT ;  /* 0x0000660029007a0c */ /* 0x000fe20003fc6270 */
[----:B------:R-:W-:Y:S01]  /*1070*/  UIMAD UR5, UR10, UR5, UR17 ;  /* 0x000000050a0572a4 */ /* 0x000fe2000f8e0211 */
[----:B------:R-:W-:Y:S01]  /*1080*/  IADD3 R39, R37, UR8, RZ ;  /* 0x0000000825277c10 */ /* 0x000fe2000fffe0ff */
[----:B------:R-:W-:Y:S01]  /*1090*/  UIMAD.WIDE.U32 UR10, UR10, UR4, UR18 ;  /* 0x000000040a0a72a5 */ /* 0x000fe2000f8e0012 */
[----:B------:R-:W-:Y:S01]  /*10a0*/  LEA.HI R102, R104, R101, RZ, 0x5 ;  /* 0x0000006568667211 */ /* 0x000fe200078f28ff */
[----:B------:R-:W-:Y:S01]  /*10b0*/  IMAD.MOV.U32 R40, RZ, RZ, 0x20 ;  /* 0x00000020ff287424 */ /* 0x000fe200078e00ff */
[----:B------:R-:W-:Y:S01]  /*10c0*/  ULDC UR4, c[0x0][0x168] ;  /* 0x00005a0000047ab9 */ /* 0x000fe20000000800 */
[----:B------:R-:W-:Y:S01]  /*10d0*/  IMAD.IADD R38, R39, 0x1, -R3 ;  /* 0x0000000127267824 */ /* 0x000fe200078e0a03 */
[----:B------:R-:W-:Y:S01]  /*10e0*/  UIADD3 UR5, UR11, UR5, URZ ;  /* 0x000000050b057290 */ /* 0x000fe2000fffe03f */
[----:B-1----:R-:W-:Y:S01]  /*10f0*/  IADD3 R4, R219, UR21, RZ ;  /* 0x00000015db047c10 */ /* 0x002fe2000fffe0ff */
[----:B------:R-:W-:Y:S01]  /*1100*/  UIMAD UR4, UR6, UR4, URZ ;  /* 0x00000004060472a4 */ /* 0x000fe2000f8e023f */
[----:B------:R-:W-:Y:S01]  /*1110*/  IADD3 R5, R6, 0x20, RZ ;  /* 0x0000002006057810 */ /* 0x000fe20007ffe0ff */
[----:B------:R-:W-:Y:S01]  /*1120*/  IMAD.U32 R9, RZ, RZ, UR11 ;  /* 0x0000000bff097e24 */ /* 0x000fe2000f8e00ff */
[----:B------:R-:W-:Y:S01]  /*1130*/  SHF.R.S32.HI R103, RZ, 0x5, R102 ;  /* 0x00000005ff677819 */ /* 0x000fe20000011466 */
[----:B------:R-:W-:-:S02]  /*1140*/  @P1 IMAD.HI.U32 R2, R4, c[0x0][0x2c8], RZ ;  /* 0x0000b20004021a27 */ /* 0x000fc400078e00ff */
[----:B------:R-:W-:Y:S02]  /*1150*/  ISETP.GE.AND P3, PT, R5, UR4, PT ;  /* 0x0000000405007c0c */ /* 0x000fe4000bf66270 */
[----:B------:R-:W-:Y:S01]  /*1160*/  IMAD.MOV.U32 R10, RZ, RZ, R4 ;  /* 0x000000ffff0a7224 */ /* 0x000fe200078e0004 */
[----:B------:R-:W-:Y:S01]  /*1170*/  @P0 SHF.R.U32.HI R10, RZ, c[0x0][0x2cc], R2 ;  /* 0x0000b300ff0a0a19 */ /* 0x000fe20000011602 */
[----:B------:R-:W-:Y:S01]  /*1180*/  IMAD.U32 R8, RZ, RZ, UR10 ;  /* 0x0000000aff087e24 */ /* 0x000fe2000f8e00ff */
[----:B------:R-:W-:Y:S01]  /*1190*/  LEA.HI R2, R104, R101, RZ, 0x4 ;  /* 0x0000006568027211 */ /* 0x000fe200078f20ff */
[----:B------:R-:W-:Y:S01]  /*11a0*/  IMAD.U32 R9, RZ, RZ, UR5 ;  /* 0x00000005ff097e24 */ /* 0x000fe2000f8e00ff */
[--C-:B------:R-:W-:Y:S01]  /*11b0*/  SHF.R.S32.HI R11, RZ, 0x1f, R10.reuse ;  /* 0x0000001fff0b7819 */ /* 0x100fe2000001140a */
[----:B------:R-:W-:Y:S01]  /*11c0*/  IMAD.MOV R7, RZ, RZ, -R10 ;  /* 0x000000ffff077224 */ /* 0x000fe200078e0a0a */
[----:B------:R-:W-:Y:S01]  /*11d0*/  SHF.R.S32.HI R5, RZ, 0x4, R2 ;  /* 0x00000004ff057819 */ /* 0x000fe20000011402 */
[----:B------:R-:W-:Y:S01]  /*11e0*/  IMAD.WIDE.U32 R8, R10, c[0x0][0x1b0], R8 ;  /* 0x00006c000a087a25 */ /* 0x000fe200078e0008 */
[----:B------:R-:W-:-:S02]  /*11f0*/  ISETP.GE.AND P4, PT, R6, UR4, PT ;  /* 0x0000000406007c0c */ /* 0x000fc4000bf86270 */
[C---:B------:R-:W-:Y:S01]  /*1200*/  LEA.HI R214, R2.reuse, R5, RZ, 0x1 ;  /* 0x0000000502d67211 */ /* 0x040fe200078f08ff */
[----:B------:R-:W-:Y:S01]  /*1210*/  IMAD R11, R11, c[0x0][0x1b0], RZ ;  /* 0x00006c000b0b7a24 */ /* 0x000fe200078e02ff */
[----:B------:R-:W-:Y:S01]  /*1220*/  LOP3.LUT R2, R2, 0xfffffff0, RZ, 0xc0, !PT ;  /* 0xfffffff002027812 */ /* 0x000fe200078ec0ff */
[----:B------:R-:W-:Y:S01]  /*1230*/  IMAD R4, R7, c[0x0][0x2c4], R4 ;  /* 0x0000b10007047a24 */ /* 0x000fe200078e0204 */
[----:B------:R-:W-:Y:S01]  /*1240*/  LOP3.LUT R214, R214, 0xfffffffe, RZ, 0xc0, !PT ;  /* 0xfffffffed6d67812 */ /* 0x000fe200078ec0ff */
[----:B------:R-:W-:Y:S01]  /*1250*/  IMAD R11, R10, c[0x0][0x1b4], R11 ;  /* 0x00006d000a0b7a24 */ /* 0x000fe200078e020b */
[C---:B------:R-:W-:Y:S02]  /*1260*/  IADD3 R10, R6.reuse, 0x40, RZ ;  /* 0x00000040060a7810 */ /* 0x040fe40007ffe0ff */
[----:B------:R-:W-:Y:S01]  /*1270*/  SHF.R.S32.HI R7, RZ, 0x1f, R4 ;  /* 0x0000001fff077819 */ /* 0x000fe20000011404 */
[----:B------:R-:W-:Y:S01]  /*1280*/  IMAD.IADD R9, R9, 0x1, R11 ;  /* 0x0000000109097824 */ /* 0x000fe200078e020b */
[----:B------:R-:W-:Y:S01]  /*1290*/  IADD3 R6, R6, 0x60, RZ ;  /* 0x0000006006067810 */ /* 0x000fe20007ffe0ff */
[----:B------:R-:W-:Y:S01]  /*12a0*/  IMAD.IADD R214, R5, 0x1, -R214 ;  /* 0x0000000105d67824 */ /* 0x000fe200078e0ad6 */
[----:B------:R-:W-:Y:S01]  /*12b0*/  ISETP.GE.AND P2, PT, R10, UR4, PT ;  /* 0x000000040a007c0c */ /* 0x000fe2000bf46270 */
[----:B------:R-:W-:Y:S01]  /*12c0*/  IMAD R7, R7, c[0x0][0x1a8], RZ ;  /* 0x00006a0007077a24 */ /* 0x000fe200078e02ff */
[----:B------:R-:W-:Y:S01]  /*12d0*/  ISETP.GE.AND P5, PT, R6, UR4, PT ;  /* 0x0000000406007c0c */ /* 0x000fe2000bfa6270 */
[----:B------:R-:W-:Y:S01]  /*12e0*/  IMAD.SHL.U32 R6, R3, 0x40, RZ ;  /* 0x0000004003067824 */ /* 0x000fe200078e00ff */
[----:B------:R-:W-:Y:S01]  /*12f0*/  ULDC.64 UR4, c[0x0][0x1e8] ;  /* 0x00007a0000047ab9 */ /* 0x000fe20000000a00 */
[C---:B------:R-:W-:Y:S01]  /*1300*/  IMAD R7, R4.reuse, c[0x0][0x1ac], R7 ;  /* 0x00006b0004077a24 */ /* 0x040fe200078e0207 */
[----:B------:R-:W-:Y:S01]  /*1310*/  UIMAD.WIDE.U32 UR10, UR9, UR4, URZ ;  /* 0x00000004090a72a5 */ /* 0x000fe2000f8e003f */
[----:B------:R-:W-:Y:S01]  /*1320*/  IMAD.WIDE.U32 R4, R4, c[0x0][0x1a8], R8 ;  /* 0x00006a0004047a25 */ /* 0x000fe200078e0008 */
[----:B------:R-:W-:Y:S01]  /*1330*/  LOP3.LUT R8, R6, 0x1c0, RZ, 0xc0, !PT ;  /* 0x000001c006087812 */ /* 0x000fe200078ec0ff */
[----:B------:R-:W-:-:S02]  /*1340*/  UIMAD UR4, UR16, UR4, URZ ;  /* 0x00000004100472a4 */ /* 0x000fc4000f8e023f */
[----:B------:R-:W-:Y:S01]  /*1350*/  IMAD.MOV R6, RZ, RZ, -R0 ;  /* 0x000000ffff067224 */ /* 0x000fe200078e0a00 */
[----:B------:R-:W-:Y:S01]  /*1360*/  SHF.R.U32.HI R0, RZ, 0x3, R8 ;  /* 0x00000003ff007819 */ /* 0x000fe20000011608 */
[----:B------:R-:W-:Y:S01]  /*1370*/  UIMAD UR4, UR9, UR5, UR4 ;  /* 0x00000005090472a4 */ /* 0x000fe2000f8e0204 */
[----:B------:R-:W-:Y:S01]  /*1380*/  LOP3.LUT R9, R8, 0x38, R231, 0xf8, !PT ;  /* 0x0000003808097812 */ /* 0x000fe200078ef8e7 */
[----:B------:R-:W-:Y:S01]  /*1390*/  IMAD R217, R6, c[0x0][0x2b8], R217 ;  /* 0x0000ae0006d97a24 */ /* 0x000fe200078e02d9 */
[C---:B------:R-:W-:Y:S01]  /*13a0*/  LEA R24, P0, R4.reuse, c[0x0][0x160], 0x1 ;  /* 0x0000580004187a11 */ /* 0x040fe200078008ff */
[----:B------:R-:W-:Y:S01]  /*13b0*/  IMAD.IADD R8, R5, 0x1, R7 ;  /* 0x0000000105087824 */ /* 0x000fe200078e0207 */
[----:B------:R-:W-:Y:S01]  /*13c0*/  LOP3.LUT R9, R9, R0, RZ, 0x3c, !PT ;  /* 0x0000000009097212 */ /* 0x000fe200078e3cff */
[----:B------:R-:W-:Y:S01]  /*13d0*/  IMAD.IADD R5, R101, 0x1, -R2 ;  /* 0x0000000165057824 */ /* 0x000fe200078e0a02 */
[----:B------:R-:W-:Y:S01]  /*13e0*/  SHF.R.S32.HI R21, RZ, 0x1f, R217 ;  /* 0x0000001fff157819 */ /* 0x000fe200000114d9 */
[----:B------:R-:W-:Y:S01]  /*13f0*/  IMAD.WIDE.U32 R10, R217, c[0x0][0x1e0], RZ ;  /* 0x00007800d90a7a25 */ /* 0x000fe200078e00ff */
[----:B------:R-:W-:Y:S01]  /*1400*/  LEA.HI.X R8, R4, c[0x0][0x164], R8, 0x1, P0 ;  /* 0x0000590004087a11 */ /* 0x000fe200000f0c08 */
[----:B------:R-:W-:Y:S01]  /*1410*/  SHFL.IDX PT, R16, R24, RZ, 0x181f ;  /* 0x00181fff18107589 */ /* 0x000fe200000e0000 */
[----:B------:R-:W-:Y:S01]  /*1420*/  SHF.R.S32.HI R2, RZ, 0x1f, R5 ;  /* 0x0000001fff027819 */ /* 0x000fe20000011405 */
[----:B------:R-:W-:Y:S01]  /*1430*/  IMAD R6, R21, c[0x0][0x1e0], RZ ;  /* 0x0000780015067a24 */ /* 0x000fe200078e02ff */
[----:B------:R-:W-:Y:S01]  /*1440*/  SHF.R.S32.HI R4, RZ, 0x1f, R41 ;  /* 0x0000001fff047819 */ /* 0x000fe20000011429 */
[----:B------:R-:W1:Y:S01]  /*1450*/  SHFL.IDX PT, R17, R8, RZ, 0x181f ;  /* 0x00181fff08117589 */ /* 0x000e6200000e0000 */
[----:B------:R-:W-:Y:S01]  /*1460*/  LEA.HI R2, R2, R5, RZ, 0x3 ;  /* 0x0000000502027211 */ /* 0x000fe200078f18ff */
[----:B------:R-:W-:Y:S01]  /*1470*/  IMAD R6, R217, c[0x0][0x1e4], R6 ;  /* 0x00007900d9067a24 */ /* 0x000fe200078e0206 */
[----:B------:R-:W-:Y:S01]  /*1480*/  LEA.HI R4, R4, R41, RZ, 0x3 ;  /* 0x0000002904047211 */ /* 0x000fe200078f18ff */
[----:B------:R-:W-:Y:S01]  /*1490*/  SHFL.IDX PT, R22, R24, 0x1, 0x181f ;  /* 0x00381f0018167f89 */ /* 0x000fe200000e0000 */
[----:B------:R-:W-:Y:S01]  /*14a0*/  LOP3.LUT R0, R2, 0xfffffff8, RZ, 0xc0, !PT ;  /* 0xfffffff802007812 */ /* 0x000fe200078ec0ff */
[----:B------:R-:W-:Y:S01]  /*14b0*/  IMAD.IADD R7, R11, 0x1, R6 ;  /* 0x000000010b077824 */ /* 0x000fe200078e0206 */
[----:B------:R-:W-:Y:S01]  /*14c0*/  UIADD3 UR6, UR11, UR4, URZ ;  /* 0x000000040b067290 */ /* 0x000fe2000fffe03f */
[----:B------:R-:W-:Y:S01]  /*14d0*/  IMAD.MOV.U32 R6, RZ, RZ, R10 ;  /* 0x000000ffff067224 */ /* 0x000fe200078e000a */
[----:B------:R-:W3:Y:S01]  /*14e0*/  SHFL.IDX PT, R23, R8, 0x1, 0x181f ;  /* 0x00381f0008177f89 */ /* 0x000ee200000e0000 */
[----:B------:R-:W-:Y:S01]  /*14f0*/  IMAD.IADD R0, R5, 0x1, -R0 ;  /* 0x0000000105007824 */ /* 0x000fe200078e0a00 */
[----:B------:R-:W-:Y:S01]  /*1500*/  LOP3.LUT R230, R4, 0xfffffff8, RZ, 0xc0, !PT ;  /* 0xfffffff804e67812 */ /* 0x000fe200078ec0ff */
[----:B------:R-:W-:Y:S01]  /*1510*/  IMAD.SHL.U32 R2, R2, 0x40, RZ ;  /* 0x0000004002027824 */ /* 0x000fe200078e00ff */
[----:B------:R-:W-:Y:S01]  /*1520*/  LOP3.LUT R218, R9, 0xfffffe00, R218, 0xf8, !PT ;  /* 0xfffffe0009da7812 */ /* 0x000fe200078ef8da */
[----:B------:R-:W-:Y:S01]  /*1530*/  SHFL.IDX PT, R14, R24, 0x2, 0x181f ;  /* 0x00581f00180e7f89 */ /* 0x000fe200000e0000 */
[----:B------:R-:W-:Y:S01]  /*1540*/  ISETP.GE.AND P0, PT, R231, c[0x0][0x198], PT ;  /* 0x00006600e7007a0c */ /* 0x000fe20003f06270 */
[----:B------:R-:W-:Y:S01]  /*1550*/  IMAD.SHL.U32 R3, R3, 0x8, RZ ;  /* 0x0000000803037824 */ /* 0x000fe200078e00ff */
[----:B------:R-:W-:Y:S01]  /*1560*/  ULDC.64 UR4, c[0x0][0x210] ;  /* 0x0000840000047ab9 */ /* 0x000fe20000000a00 */
[----:B------:R-:W4:Y:S01]  /*1570*/  SHFL.IDX PT, R15, R8, 0x2, 0x181f ;  /* 0x00581f00080f7f89 */ /* 0x000f2200000e0000 */
[----:B------:R-:W-:Y:S01]  /*1580*/  IMAD.SHL.U32 R218, R218, 0x2, RZ ;  /* 0x00000002dada7824 */ /* 0x000fe200078e00ff */
[----:B------:R-:W-:Y:S01]  /*1590*/  UIMAD.WIDE.U32 UR18, UR9, UR4, URZ ;  /* 0x00000004091272a5 */ /* 0x000fe2000f8e003f */
[----:B------:R-:W-:Y:S01]  /*15a0*/  SHF.R.S32.HI R233, RZ, 0x1f, R230 ;  /* 0x0000001fffe97819 */ /* 0x000fe200000114e6 */
[----:B------:R4:W-:Y:S01]  /*15b0*/  SHFL.IDX PT, R10, R24, 0x3, 0x181f ;  /* 0x00781f00180a7f89 */ /* 0x0009e200000e0000 */
[----:B------:R-:W-:Y:S01]  /*15c0*/  UIMAD UR4, UR16, UR4, URZ ;  /* 0x00000004100472a4 */ /* 0x000fe2000f8e023f */
[C-C-:B-1----:R-:W-:Y:S01]  /*15d0*/  @!P4 IMAD.WIDE R18, R231.reuse, 0x2, R16.reuse ;  /* 0x00000002e712c825 */ /* 0x142fe200078e0210 */
[----:B------:R-:W-:Y:S01]  /*15e0*/  IADD3 R226, R218, 0x100, RZ ;  /* 0x00000100dae27810 */ /* 0x000fe20007ffe0ff */
[----:B------:R-:W1:Y:S01]  /*15f0*/  SHFL.IDX PT, R11, R8, 0x3, 0x181f ;  /* 0x00781f00080b7f89 */ /* 0x000e6200000e0000 */
[----:B------:R-:W-:Y:S01]  /*1600*/  UIMAD UR4, UR9, UR5, UR4 ;  /* 0x00000005090472a4 */ /* 0x000fe2000f8e0204 */
[----:B------:R-:W-:Y:S01]  /*1610*/  @!P4 IMAD.WIDE R16, R230, 0x2, R16 ;  /* 0x00000002e610c825 */ /* 0x000fe200078e0210 */
[C---:B------:R-:W-:Y:S01]  /*1620*/  IADD3 R225, R218.reuse, 0x3100, RZ ;  /* 0x00003100dae17810 */ /* 0x040fe20007ffe0ff */
[----:B------:R1:W-:Y:S01]  /*1630*/  @!P4 LDGSTS.E.BYPASS.LTC128B.128 [R218+0x100], [R18.64], !P0 ;  /* 0x0010000012dacfae */ /* 0x0003e2000c101d4e */
[----:B------:R-:W-:Y:S01]  /*1640*/  UIADD3 UR16, UR19, UR4, URZ ;  /* 0x0000000413107290 */ /* 0x000fe2000fffe03f */
[----:B------:R-:W-:Y:S01]  /*1650*/  IADD3 R224, R218, 0x1100, RZ ;  /* 0x00001100dae07810 */ /* 0x000fe20007ffe0ff */
[C---:B---3--:R-:W-:Y:S01]  /*1660*/  @!P3 IMAD.WIDE R12, R231.reuse, 0x2, R22 ;  /* 0x00000002e70cb825 */ /* 0x048fe200078e0216 */
[----:B------:R3:W-:Y:S01]  /*1670*/  @!P4 LDGSTS.E.BYPASS.LTC128B.128 [R218+0x4100], [R16.64], !P6 ;  /* 0x0410000010dacfae */ /* 0x0007e2000f101d4e */
[----:B------:R-:W-:-:S02]  /*1680*/  ISETP.GE.AND P4, PT, R231, c[0x0][0x1d4], PT ;  /* 0x00007500e7007a0c */ /* 0x000fc40003f86270 */
[----:B------:R-:W-:Y:S01]  /*1690*/  @!P3 IMAD.WIDE R22, R230, 0x2, R22 ;  /* 0x00000002e616b825 */ /* 0x000fe200078e0216 */
[----:B------:R1:W-:Y:S01]  /*16a0*/  @!P3 LDGSTS.E.BYPASS.LTC128B.128 [R218+0x1100], [R12.64], !P0 ;  /* 0x011000000cdabfae */ /* 0x0003e2000c101d4e */
[----:B------:R-:W-:-:S03]  /*16b0*/  IADD3 R223, R218, 0x4100, RZ ;  /* 0x00004100dadf7810 */ /* 0x000fc60007ffe0ff */
[----:B------:R1:W-:Y:S01]  /*16c0*/  @!P3 LDGSTS.E.BYPASS.LTC128B.128 [R218+0x5100], [R22.64], !P6 ;  /* 0x0510000016dabfae */ /* 0x0003e2000f101d4e */
[----:B------:R-:W-:Y:S01]  /*16d0*/  ISETP.GE.AND P3, PT, R41, c[0x0][0x1d4], PT ;  /* 0x0000750029007a0c */ /* 0x000fe20003f66270 */
[----:B----4-:R-:W-:-:S03]  /*16e0*/  IMAD.SHL.U32 R24, R214, 0x8, RZ ;  /* 0x00000008d6187824 */ /* 0x010fc600078e00ff */
[----:B------:R-:W-:Y:S01]  /*16f0*/  SEL R232, RZ, 0x10, P3 ;  /* 0x00000010ffe87807 */ /* 0x000fe20001800000 */
[----:B---3--:R-:W-:-:S04]  /*1700*/  @!P2 IMAD.WIDE R16, R231, 0x2, R14 ;  /* 0x00000002e710a825 */ /* 0x008fc800078e020e */
[----:B------:R-:W-:Y:S01]  /*1710*/  @!P2 IMAD.WIDE R14, R230, 0x2, R14 ;  /* 0x00000002e60ea825 */ /* 0x000fe200078e020e */
[----:B------:R3:W-:Y:S03]  /*1720*/  @!P2 LDGSTS.E.BYPASS.LTC128B.128 [R218+0x2100], [R16.64], !P0 ;  /* 0x0210000010daafae */ /* 0x0007e6000c101d4e */
[--C-:B-1----:R-:W-:Y:S01]  /*1730*/  @!P5 IMAD.WIDE R12, R231, 0x2, R10.reuse ;  /* 0x00000002e70cd825 */ /* 0x102fe200078e020a */
[----:B------:R1:W-:Y:S01]  /*1740*/  @!P2 LDGSTS.E.BYPASS.LTC128B.128 [R218+0x6100], [R14.64], !P6 ;  /* 0x061000000edaafae */ /* 0x0003e2000f101d4e */
[----:B------:R-:W-:Y:S02]  /*1750*/  ISETP.GE.AND P2, PT, R38, 0x1, PT ;  /* 0x000000012600780c */ /* 0x000fe40003f46270 */
[----:B------:R-:W-:Y:S01]  /*1760*/  @!P5 IMAD.WIDE R10, R230, 0x2, R10 ;  /* 0x00000002e60ad825 */ /* 0x000fe200078e020a */
[----:B------:R4:W-:Y:S01]  /*1770*/  @!P5 LDGSTS.E.BYPASS.LTC128B.128 [R218+0x3100], [R12.64], !P0 ;  /* 0x031000000cdadfae */ /* 0x0009e2000c101d4e */
[----:B------:R-:W-:-:S03]  /*1780*/  ISETP.GT.AND P0, PT, R38, 0x40, PT ;  /* 0x000000402600780c */ /* 0x000fc60003f04270 */
[----:B------:R1:W-:Y:S04]  /*1790*/  @!P5 LDGSTS.E.BYPASS.LTC128B.128 [R218+0x7100], [R10.64], !P6 ;  /* 0x071000000adadfae */ /* 0x0003e8000f101d4e */
[----:B------:R-:W0:Y:S01]  /*17a0*/  LDGDEPBAR ;  /* 0x00000000000079af */ /* 0x000e220000000000 */
[----:B--2---:R-:W-:Y:S01]  /*17b0*/  SHF.R.S32.HI R20, RZ, 0x1f, R216 ;  /* 0x0000001fff147819 */ /* 0x004fe200000114d8 */
[----:B------:R-:W-:-:S04]  /*17c0*/  IMAD.WIDE.U32 R6, R216, c[0x0][0x1f0], R6 ;  /* 0x00007c00d8067a25 */ /* 0x000fc800078e0006 */
[----:B------:R-:W-:Y:S01]  /*17d0*/  IMAD R5, R20, c[0x0][0x1f0], RZ ;  /* 0x00007c0014057a24 */ /* 0x000fe200078e02ff */
[----:B------:R-:W-:Y:S01]  /*17e0*/  IADD3 R9, P1, R6, UR10, RZ ;  /* 0x0000000a06097c10 */ /* 0x000fe2000ff3e0ff */
[----:B------:R-:W-:Y:S02]  /*17f0*/  IMAD.U32 R6, RZ, RZ, UR9 ;  /* 0x00000009ff067e24 */ /* 0x000fe4000f8e00ff */
[----:B------:R-:W-:-:S05]  /*1800*/  IMAD R4, R216, c[0x0][0x1f4], R5 ;  /* 0x00007d00d8047a24 */ /* 0x000fca00078e0205 */
[----:B------:R-:W-:Y:S01]  /*1810*/  IADD3.X R4, R7, UR6, R4, P1, !PT ;  /* 0x0000000607047c10 */ /* 0x000fe20008ffe404 */
[----:B------:R-:W-:Y:S01]  /*1820*/  IMAD R7, R217, c[0x0][0x1e0], RZ ;  /* 0x00007800d9077a24 */ /* 0x000fe200078e02ff */
[----:B------:R-:W-:-:S03]  /*1830*/  LEA R5, P1, R9, c[0x0][0x1c8], 0x1 ;  /* 0x0000720009057a11 */ /* 0x000fc600078208ff */
[----:B------:R-:W-:Y:S01]  /*1840*/  IMAD R7, R216, c[0x0][0x1f0], R7 ;  /* 0x00007c00d8077a24 */ /* 0x000fe200078e0207 */
[----:B------:R-:W-:Y:S01]  /*1850*/  LEA.HI.X R4, R9, c[0x0][0x1cc], R4, 0x1, P1 ;  /* 0x0000730009047a11 */ /* 0x000fe200008f0c04 */
[----:B------:R-:W-:Y:S01]  /*1860*/  SHFL.IDX PT, R8, R5, RZ, 0x181f ;  /* 0x00181fff05087589 */ /* 0x000fe200000e0000 */
[----:B------:R-:W-:Y:S01]  /*1870*/  ISETP.GE.AND P1, PT, R38, 0x21, PT ;  /* 0x000000212600780c */ /* 0x000fe20003f26270 */
[----:B------:R-:W-:Y:S02]  /*1880*/  IMAD R6, R6, c[0x0][0x1e8], R7 ;  /* 0x00007a0006067a24 */ /* 0x000fe400078e0207 */
[----:B------:R-:W4:Y:S01]  /*1890*/  SHFL.IDX PT, R9, R4, RZ, 0x181f ;  /* 0x00181fff04097589 */ /* 0x000f2200000e0000 */
[----:B------:R-:W-:Y:S02]  /*18a0*/  IMAD.SHL.U32 R7, R0, 0x40, RZ ;  /* 0x0000004000077824 */ /* 0x000fe400078e00ff */
[----:B------:R-:W-:Y:S01]  /*18b0*/  LEA R6, R6, c[0x0][0x1c8], 0x1 ;  /* 0x0000720006067a11 */ /* 0x000fe200078e08ff */
[----:B------:R-:W-:Y:S02]  /*18c0*/  SHFL.IDX PT, R18, R5, 0x1, 0x181f ;  /* 0x00381f0005127f89 */ /* 0x000fe400000e0000 */
[----:B------:R-:W-:-:S02]  /*18d0*/  LOP3.LUT R7, R7, 0x1c0, RZ, 0xc0, !PT ;  /* 0x000001c007077812 */ /* 0x000fc400078ec0ff */
[----:B------:R-:W2:Y:S02]  /*18e0*/  SHFL.IDX PT, R19, R4, 0x1, 0x181f ;  /* 0x00381f0004137f89 */ /* 0x000ea400000e0000 */
[----:B------:R-:W-:Y:S02]  /*18f0*/  LOP3.LUT R24, R7, 0x8, R24, 0xf8, !PT ;  /* 0x0000000807187812 */ /* 0x000fe400078ef818 */
[----:B------:R1:W-:Y:S01]  /*1900*/  SHFL.IDX PT, R22, R6, 0x2, 0x181f ;  /* 0x00581f0006167f89 */ /* 0x0003e200000e0000 */
[----:B------:R-:W-:-:S03]  /*1910*/  SHF.R.U32.HI R7, RZ, 0x3, R7 ;  /* 0x00000003ff077819 */ /* 0x000fc60000011607 */
[----:B------:R2:W3:Y:S01]  /*1920*/  SHFL.IDX PT, R23, R4, 0x2, 0x181f ;  /* 0x00581f0004177f89 */ /* 0x0004e200000e0000 */
[----:B------:R-:W-:-:S04]  /*1930*/  LOP3.LUT R7, R24, R7, RZ, 0x3c, !PT ;  /* 0x0000000718077212 */ /* 0x000fc800078e3cff */
[----:B------:R-:W-:Y:S01]  /*1940*/  LOP3.LUT R2, R7, 0xfffffe00, R2, 0xf8, !PT ;  /* 0xfffffe0007027812 */ /* 0x000fe200078ef802 */
[----:B----4-:R-:W-:-:S04]  /*1950*/  @P2 IMAD.WIDE R12, R230, 0x2, R8 ;  /* 0x00000002e60c2825 */ /* 0x010fc800078e0208 */
[----:B------:R-:W-:Y:S02]  /*1960*/  IMAD R7, R103, 0x400, R2 ;  /* 0x0000040067077824 */ /* 0x000fe400078e0202 */
[----:B-1----:R-:W-:Y:S02]  /*1970*/  IMAD.SHL.U32 R6, R42, 0x40, RZ ;  /* 0x000000402a067824 */ /* 0x002fe400078e00ff */
[----:B--2---:R-:W-:-:S03]  /*1980*/  @P2 IMAD.WIDE R4, R231, 0x2, R8 ;  /* 0x00000002e7042825 */ /* 0x004fc600078e0208 */
[----:B------:R-:W-:Y:S01]  /*1990*/  LOP3.LUT R6, R6, 0x1c0, RZ, 0xc0, !PT ;  /* 0x000001c006067812 */ /* 0x000fe200078ec0ff */
[C---:B------:R-:W-:Y:S01]  /*19a0*/  @P1 IMAD.WIDE R8, R231.reuse, 0x2, R18 ;  /* 0x00000002e7081825 */ /* 0x040fe200078e0212 */
[----:B------:R1:W-:Y:S02]  /*19b0*/  @P2 LDGSTS.E.BYPASS.LTC128B.128 [R218+0x8100], [R4.64], !P4 ;  /* 0x0810000004da2fae */ /* 0x0003e4000e101d4e */
[----:B------:R-:W-:Y:S01]  /*19c0*/  LOP3.LUT R3, R6, 0x8, R3, 0xf8, !PT ;  /* 0x0000000806037812 */ /* 0x000fe200078ef803 */
[C---:B------:R-:W-:Y:S01]  /*19d0*/  @P1 IMAD.WIDE R18, R230.reuse, 0x2, R18 ;  /* 0x00000002e6121825 */ /* 0x040fe200078e0212 */
[----:B------:R2:W-:Y:S03]  /*19e0*/  @P2 LDGSTS.E.BYPASS.LTC128B.128 [R218+0xb100], [R12.64], !P3 ;  /* 0x0b1000000cda2fae */ /* 0x0005e6000d901d4e */
[--C-:B---3--:R-:W-:Y:S01]  /*19f0*/  @P0 IMAD.WIDE R14, R231, 0x2, R22.reuse ;  /* 0x00000002e70e0825 */ /* 0x108fe200078e0216 */
[----:B------:R3:W-:Y:S03]  /*1a00*/  @P1 LDGSTS.E.BYPASS.LTC128B.128 [R218+0x9100], [R8.64], !P4 ;  /* 0x0910000008da1fae */ /* 0x0007e6000e101d4e */
[----:B------:R-:W-:Y:S01]  /*1a10*/  @P0 IMAD.WIDE R22, R230, 0x2, R22 ;  /* 0x00000002e6160825 */ /* 0x000fe200078e0216 */
[----:B------:R4:W-:Y:S01]  /*1a20*/  @P1 LDGSTS.E.BYPASS.LTC128B.128 [R218+0xc100], [R18.64], !P3 ;  /* 0x0c10000012da1fae */ /* 0x0009e2000d901d4e */
[----:B------:R-:W-:-:S02]  /*1a30*/  R2P PR, R0, 0x6 ;  /* 0x0000000600007804 */ /* 0x000fc40000000000 */
[----:B------:R-:W-:Y:S01]  /*1a40*/  ISETP.GE.AND P6, PT, R231, c[0x0][0x1d4], PT ;  /* 0x00007500e7007a0c */ /* 0x000fe20003fc6270 */
[----:B------:R2:W-:Y:S03]  /*1a50*/  @P0 LDGSTS.E.BYPASS.LTC128B.128 [R218+0xa100], [R14.64], !P4 ;  /* 0x0a1000000eda0fae */ /* 0x0005e6000e101d4e */
[----:B------:R-:W-:Y:S01]  /*1a60*/  ISETP.LT.OR P5, PT, R38, 0x1, P6 ;  /* 0x000000012600780c */ /* 0x000fe200037a1670 */
[----:B------:R2:W-:Y:S01]  /*1a70*/  @P0 LDGSTS.E.BYPASS.LTC128B.128 [R218+0xd100], [R22.64], !P3 ;  /* 0x0d10000016da0fae */ /* 0x0005e2000d901d4e */
[----:B------:R-:W-:-:S03]  /*1a80*/  LOP3.LUT P0, RZ, R42, 0x2, RZ, 0xc0, !PT ;  /* 0x000000022aff7812 */ /* 0x000fc6000780c0ff */
[----:B------:R-:W0:Y:S01]  /*1a90*/  LDGDEPBAR ;  /* 0x00000000000079af */ /* 0x000e220000000000 */
[----:B-1----:R-:W-:Y:S01]  /*1aa0*/  SHF.R.U32.HI R4, RZ, 0x3, R6 ;  /* 0x00000003ff047819 */ /* 0x002fe20000011606 */
[----:B------:R-:W-:-:S03]  /*1ab0*/  IMAD.MOV.U32 R5, RZ, RZ, 0x10 ;  /* 0x00000010ff057424 */ /* 0x000fc600078e00ff */
[----:B------:R-:W-:Y:S02]  /*1ac0*/  LOP3.LUT R3, R3, R4, RZ, 0x3c, !PT ;  /* 0x0000000403037212 */ /* 0x000fe400078e3cff */
[----:B------:R-:W-:Y:S02]  /*1ad0*/  SEL R5, R5, 0xfffffff0, !P1 ;  /* 0xfffffff005057807 */ /* 0x000fe40004800000 */
[C---:B------:R-:W-:Y:S01]  /*1ae0*/  LEA R4, R7.reuse, 0x100, 0x1 ;  /* 0x0000010007047811 */ /* 0x040fe200078e08ff */
[----:B------:R-:W-:Y:S01]  /*1af0*/  IMAD R214, R214, 0x200, R3 ;  /* 0x00000200d6d67824 */ /* 0x000fe200078e0203 */
[----:B------:R-:W-:Y:S01]  /*1b00*/  SEL R3, R40, 0xffffffe0, !P2 ;  /* 0xffffffe028037807 */ /* 0x000fe20005000000 */
[----:B------:R-:W-:Y:S02]  /*1b10*/  IMAD.SHL.U32 R7, R7, 0x2, RZ ;  /* 0x0000000207077824 */ /* 0x000fe400078e00ff */
[--C-:B------:R-:W-:Y:S02]  /*1b20*/  IMAD R6, R5, 0x2, R4.reuse ;  /* 0x0000000205067824 */ /* 0x100fe400078e0204 */
[----:B------:R-:W-:-:S02]  /*1b30*/  IMAD R4, R3, 0x2, R4 ;  /* 0x0000000203047824 */ /* 0x000fc400078e0204 */
[----:B------:R-:W-:Y:S02]  /*1b40*/  IMAD R0, R3, 0x2, R6 ;  /* 0x0000000203007824 */ /* 0x000fe400078e0206 */
[----:B------:R-:W-:Y:S01]  /*1b50*/  IMAD.SHL.U32 R214, R214, 0x2, RZ ;  /* 0x00000002d6d67824 */ /* 0x000fe200078e00ff */
[----:B------:R-:W-:-:S04]  /*1b60*/  DEPBAR.LE SB0, 0x1 ;  /* 0x000080400000791a */ /* 0x000fc80000000000 */
[----:B------:R-:W-:Y:S01]  /*1b70*/  BAR.SYNC.DEFER_BLOCKING 0x0 ;  /* 0x0000000000007b1d */ /* 0x000fe20000010000 */
[----:B------:R-:W-:-:S05]  /*1b80*/  IADD3 R213, R214, 0x8120, RZ ;  /* 0x00008120d6d57810 */ /* 0x000fca0007ffe0ff */
[----:B------:R-:W-:Y:S04]  /*1b90*/  LDSM.16.M88.4 R120, [R7+0x100] ;  /* 0x000100000778783b */ /* 0x000fe80000000200 */
[----:B------:R1:W-:Y:S04]  /*1ba0*/  LDSM.16.M88.4 R180, [R7+0x4100] ;  /* 0x0041000007b4783b */ /* 0x0003e80000000200 */
[----:B------:R-:W-:Y:S04]  /*1bb0*/  LDSM.16.M88.4 R144, [R6] ;  /* 0x000000000690783b */ /* 0x000fe80000000200 */
[----:B------:R2:W-:Y:S04]  /*1bc0*/  LDSM.16.M88.4 R184, [R6+0x4000] ;  /* 0x0040000006b8783b */ /* 0x0005e80000000200 */
[----:B------:R-:W-:Y:S04]  /*1bd0*/  LDSM.16.M88.4 R172, [R4] ;  /* 0x0000000004ac783b */ /* 0x000fe80000000200 */
[----:B------:R-:W-:Y:S04]  /*1be0*/  LDSM.16.M88.4 R188, [R4+0x4000] ;  /* 0x0040000004bc783b */ /* 0x000fe80000000200 */
[----:B------:R-:W-:Y:S01]  /*1bf0*/  LDSM.16.M88.4 R176, [R0] ;  /* 0x0000000000b0783b */ /* 0x000fe20000000200 */
[----:B-1----:R-:W-:-:S03]  /*1c00*/  IADD3 R7, R214, 0x8100, RZ ;  /* 0x00008100d6077810 */ /* 0x002fc60007ffe0ff */
[----:B------:R1:W-:Y:S01]  /*1c10*/  LDSM.16.M88.4 R192, [R0+0x4000] ;  /* 0x0040000000c0783b */ /* 0x0003e20000000200 */
[----:B------:R-:W-:-:S03]  /*1c20*/  @P0 IADD3 R213, R7, -0x20, RZ ;  /* 0xffffffe007d50810 */ /* 0x000fc60007ffe0ff */
[----:B------:R-:W-:Y:S01]  /*1c30*/  BAR.SYNC.DEFER_BLOCKING 0x0 ;  /* 0x0000000000007b1d */ /* 0x000fe20000010000 */
[----:B--2---:R-:W-:Y:S01]  /*1c40*/  IMAD.WIDE.U32 R6, R217, c[0x0][0x208], RZ ;  /* 0x00008200d9067a25 */ /* 0x004fe200078e00ff */
[C---:B------:R-:W-:Y:S02]  /*1c50*/  IADD3 R207, R213.reuse, 0x800, RZ ;  /* 0x00000800d5cf7810 */ /* 0x040fe40007ffe0ff */
[C---:B------:R-:W-:Y:S02]  /*1c60*/  IADD3 R206, R213.reuse, 0x1000, RZ ;  /* 0x00001000d5ce7810 */ /* 0x040fe40007ffe0ff */
[C---:B------:R-:W-:Y:S02]  /*1c70*/  IADD3 R205, R213.reuse, 0x1800, RZ ;  /* 0x00001800d5cd7810 */ /* 0x040fe40007ffe0ff */
[C---:B------:R-:W-:Y:S02]  /*1c80*/  IADD3 R204, R213.reuse, 0x2000, RZ ;  /* 0x00002000d5cc7810 */ /* 0x040fe40007ffe0ff */
[----:B------:R-:W-:-:S02]  /*1c90*/  IADD3 R203, R213, 0x2800, RZ ;  /* 0x00002800d5cb7810 */ /* 0x000fc40007ffe0ff */
[C---:B------:R-:W-:Y:S02]  /*1ca0*/  IADD3 R201, R213.reuse, 0x3000, RZ ;  /* 0x00003000d5c97810 */ /* 0x040fe40007ffe0ff */
[C---:B------:R-:W-:Y:S02]  /*1cb0*/  IADD3 R200, R213.reuse, 0x3800, RZ ;  /* 0x00003800d5c87810 */ /* 0x040fe40007ffe0ff */
[----:B------:R-:W-:Y:S01]  /*1cc0*/  IADD3 R199, R213, 0x4000, RZ ;  /* 0x00004000d5c77810 */ /* 0x000fe20007ffe0ff */
[----:B-1----:R-:W-:Y:S01]  /*1cd0*/  IMAD R0, R21, c[0x0][0x208], RZ ;  /* 0x0000820015007a24 */ /* 0x002fe200078e02ff */
[C---:B------:R-:W-:Y:S02]  /*1ce0*/  IADD3 R198, R213.reuse, 0x4800, RZ ;  /* 0x00004800d5c67810 */ /* 0x040fe40007ffe0ff */
[----:B------:R-:W-:Y:S01]  /*1cf0*/  IADD3 R197, R213, 0x5000, RZ ;  /* 0x00005000d5c57810 */ /* 0x000fe20007ffe0ff */
[----:B------:R-:W-:-:S04]  /*1d00*/  DEPBAR.LE SB0, 0x0 ;  /* 0x000080000000791a */ /* 0x000fc80000000000 */
[----:B------:R-:W-:Y:S01]  /*1d10*/  BAR.SYNC.DEFER_BLOCKING 0x0 ;  /* 0x0000000000007b1d */ /* 0x000fe20000010000 */
[----:B------:R-:W-:-:S05]  /*1d20*/  IADD3 R196, R213, 0x5800, RZ ;  /* 0x00005800d5c47810 */ /* 0x000fca0007ffe0ff */
[----:B------:R-:W3:Y:S04]  /*1d30*/  LDSM.16.M88.4 R12, [R214+0x8100] ;  /* 0x00810000d60c783b */ /* 0x000ee80000000200 */
[----:B------:R-:W-:Y:S04]  /*1d40*/  LDSM.16.M88.4 R32, [R213] ;  /* 0x00000000d520783b */ /* 0x000fe80000000200 */
[----:B----4-:R-:W-:Y:S04]  /*1d50*/  LDSM.16.M88.4 R16, [R214+0x8900] ;  /* 0x00890000d610783b */ /* 0x010fe80000000200 */
[----:B------:R-:W1:Y:S04]  /*1d60*/  LDSM.16.M88.4 R52, [R214+0x9100] ;  /* 0x00910000d634783b */ /* 0x000e680000000200 */
[----:B------:R-:W2:Y:S04]  /*1d70*/  LDSM.16.M88.4 R44, [R214+0x9900] ;  /* 0x00990000d62c783b */ /* 0x000ea80000000200 */
[----:B------:R-:W4:Y:S04]  /*1d80*/  LDSM.16.M88.4 R28, [R213+0x800] ;  /* 0x00080000d51c783b */ /* 0x000f280000000200 */
[----:B------:R-:W-:Y:S04]  /*1d90*/  LDSM.16.M88.4 R24, [R213+0x1000] ;  /* 0x00100000d518783b */ /* 0x000fe80000000200 */
[----:B------:R-:W-:Y:S04]  /*1da0*/  LDSM.16.M88.4 R60, [R213+0x1800] ;  /* 0x00180000d53c783b */ /* 0x000fe80000000200 */
[----:B------:R-:W-:Y:S04]  /*1db0*/  LDSM.16.M88.4 R72, [R213+0x2000] ;  /* 0x00200000d548783b */ /* 0x000fe80000000200 */
[----:B------:R-:W-:Y:S01]  /*1dc0*/  LDSM.16.M88.4 R68, [R213+0x2800] ;  /* 0x00280000d544783b */ /* 0x000fe20000000200 */
[----:B---3--:R-:W-:Y:S07]  /*1dd0*/  HMMA.16816.F32.BF16 R8, R120, R12, RZ ;  /* 0x0000000c7808723c */ /* 0x008fee00000418ff */
[----:B------:R-:W-:-:S04]  /*1de0*/  IMAD R13, R217, c[0x0][0x20c], R0 ;  /* 0x00008300d90d7a24 */ /* 0x000fc800078e0200 */
[----:B------:R-:W-:Y:S01]  /*1df0*/  IMAD.IADD R7, R7, 0x1, R13 ;  /* 0x0000000107077824 */ /* 0x000fe200078e020d */
[----:B-1----:R-:W-:Y:S03]  /*1e00*/  HMMA.16816.F32.BF16 R56, R120, R52, RZ ;  /* 0x000000347838723c */ /* 0x002fe600000418ff */
[----:B------:R-:W-:-:S05]  /*1e10*/  IMAD.WIDE.U32 R6, R216, c[0x0][0x218], R6 ;  /* 0x00008600d8067a25 */ /* 0x000fca00078e0006 */
[----:B------:R-:W-:Y:S01]  /*1e20*/  IADD3 R65, P0, R6, UR18, RZ ;  /* 0x0000001206417c10 */ /* 0x000fe2000ff1e0ff */
[----:B------:R-:W-:Y:S08]  /*1e30*/  HMMA.16816.F32.BF16 R12, R120, R14, RZ ;  /* 0x0000000e780c723c */ /* 0x000ff000000418ff */
[----:B------:R-:W-:Y:S07]  /*1e40*/  HMMA.16816.F32.BF16 R8, R144, R32, R8 ;  /* 0x000000209008723c */ /* 0x000fee0000041808 */
[----:B------:R-:W-:Y:S01]  /*1e50*/  IMAD R33, R20, c[0x0][0x218], RZ ;  /* 0x0000860014217a24 */ /* 0x000fe200078e02ff */
[----:B------:R-:W-:Y:S03]  /*1e60*/  HMMA.16816.F32.BF16 R52, R120, R54, RZ ;  /* 0x000000367834723c */ /* 0x000fe600000418ff */
[----:B------:R-:W-:-:S05]  /*1e70*/  IMAD R33, R216, c[0x0][0x21c], R33 ;  /* 0x00008700d8217a24 */ /* 0x000fca00078e0221 */
[----:B------:R-:W-:Y:S01]  /*1e80*/  IADD3.X R6, R7, UR16, R33, P0, !PT ;  /* 0x0000001007067c10 */ /* 0x000fe200087fe421 */
[----:B------:R-:W-:Y:S01]  /*1e90*/  HMMA.16816.F32.BF16 R20, R120, R16, RZ ;  /* 0x000000107814723c */ /* 0x000fe200000418ff */
[----:B------:R-:W-:-:S04]  /*1ea0*/  LEA R32, P0, R65, c[0x0][0x1f8], 0x1 ;  /* 0x00007e0041207a11 */ /* 0x000fc800078008ff */
[----:B------:R-:W-:Y:S01]  /*1eb0*/  LEA.HI.X R65, R65, c[0x0][0x1fc], R6, 0x1, P0 ;  /* 0x00007f0041417a11 */ /* 0x000fe200000f0c06 */
[----:B------:R-:W1:Y:S02]  /*1ec0*/  SHFL.IDX PT, R64, R32, RZ, 0x181f ;  /* 0x00181fff20407589 */ /* 0x000e6400000e0000 */
[C---:B------:R-:W-:Y:S02]  /*1ed0*/  HMMA.16816.F32.BF16 R16, R120.reuse, R18, RZ ;  /* 0x000000127810723c */ /* 0x040fe400000418ff */
[----:B------:R-:W3:Y:S04]  /*1ee0*/  SHFL.IDX PT, R43, R32, 0x1, 0x181f ;  /* 0x00381f00202b7f89 */ /* 0x000ee800000e0000 */
[----:B------:R-:W3:Y:S02]  /*1ef0*/  SHFL.IDX PT, R7, R32, 0x2, 0x181f ;  /* 0x00581f0020077f89 */ /* 0x000ee400000e0000 */
[----:B--2---:R-:W-:Y:S02]  /*1f00*/  HMMA.16816.F32.BF16 R48, R120, R44, RZ ;  /* 0x0000002c7830723c */ /* 0x004fe400000418ff */
[----:B------:R-:W2:Y:S04]  /*1f10*/  SHFL.IDX PT, R6, R65, RZ, 0x181f ;  /* 0x00181fff41067589 */ /* 0x000ea800000e0000 */
[----:B------:R-:W2:Y:S01]  /*1f20*/  SHFL.IDX PT, R4, R65, 0x1, 0x181f ;  /* 0x00381f0041047f89 */ /* 0x000ea200000e0000 */
[----:B------:R-:W-:Y:S01]  /*1f30*/  IMAD.WIDE R44, R231, 0x2, RZ ;  /* 0x00000002e72c7825 */ /* 0x000fe200078e02ff */
[C---:B----4-:R-:W-:Y:S02]  /*1f40*/  HMMA.16816.F32.BF16 R20, R144.reuse, R28, R20 ;  /* 0x0000001c9014723c */ /* 0x050fe40000041814 */
[----:B------:R-:W4:Y:S05]  /*1f50*/  SHFL.IDX PT, R0, R65, 0x2, 0x181f ;  /* 0x00581f0041007f89 */ /* 0x000f2a00000e0000 */
[----:B-1----:R-:W-:Y:S01]  /*1f60*/  IADD3 R28, P2, R64, R44, RZ ;  /* 0x0000002c401c7210 */ /* 0x002fe20007f5e0ff */
[----:B------:R-:W-:Y:S01]  /*1f70*/  HMMA.16816.F32.BF16 R16, R144, R30, R16 ;  /* 0x0000001e9010723c */ /* 0x000fe20000041810 */
[----:B---3--:R-:W-:-:S02]  /*1f80*/  IADD3 R82, P1, R44, R43, RZ ;  /* 0x0000002b2c527210 */ /* 0x008fc40007f3e0ff */
[----:B------:R-:W-:-:S04]  /*1f90*/  IADD3 R80, P0, R44, R7, RZ ;  /* 0x000000072c507210 */ /* 0x000fc80007f1e0ff */
[----:B------:R-:W-:Y:S01]  /*1fa0*/  IMAD.WIDE R30, R230, 0x2, RZ ;  /* 0x00000002e61e7825 */ /* 0x000fe200078e02ff */
[C---:B------:R-:W-:Y:S01]  /*1fb0*/  HMMA.16816.F32.BF16 R12, R144.reuse, R34, R12 ;  /* 0x00000022900c723c */ /* 0x040fe2000004180c */
[----:B------:R-:W1:Y:S02]  /*1fc0*/  LDSM.16.M88.4 R32, [R214+0xa100] ;  /* 0x00a10000d620783b */ /* 0x000e640000000200 */
[----:B--2---:R-:W-:Y:S01]  /*1fd0*/  IMAD.X R29, R6, 0x1, R45, P2 ;  /* 0x00000001061d7824 */ /* 0x004fe200010e062d */
[----:B------:R-:W-:Y:S01]  /*1fe0*/  IADD3 R76, P2, R64, R30, RZ ;  /* 0x0000001e404c7210 */ /* 0x000fe20007f5e0ff */
[C---:B------:R-:W-:Y:S01]  /*1ff0*/  IMAD.X R83, R45.reuse, 0x1, R4, P1 ;  /* 0x000000012d537824 */ /* 0x040fe200008e0604 */
[----:B------:R-:W-:Y:S02]  /*2000*/  IADD3 R86, P1, R30, R43, RZ ;  /* 0x0000002b1e567210 */ /* 0x000fe40007f3e0ff */
[----:B------:R-:W-:Y:S01]  /*2010*/  HMMA.16816.F32.BF16 R56, R144, R24, R56 ;  /* 0x000000189038723c */ /* 0x000fe20000041838 */
[----:B------:R-:W-:Y:S01]  /*2020*/  IMAD.X R77, R6, 0x1, R31, P2 ;  /* 0x00000001064d7824 */ /* 0x000fe200010e061f */
[----:B------:R-:W-:Y:S01]  /*2030*/  LOP3.LUT P2, RZ, R42, 0x4, RZ, 0xc0, !PT ;  /* 0x000000042aff7812 */ /* 0x000fe2000784c0ff */
[----:B----4-:R-:W-:Y:S01]  /*2040*/  IMAD.X R81, R45, 0x1, R0, P0 ;  /* 0x000000012d517824 */ /* 0x010fe200000e0600 */
[----:B------:R-:W-:Y:S01]  /*2050*/  IADD3 R84, P0, R30, R7, RZ ;  /* 0x000000071e547210 */ /* 0x000fe20007f1e0ff */
[----:B------:R-:W-:Y:S01]  /*2060*/  IMAD.X R87, R31, 0x1, R4, P1 ;  /* 0x000000011f577824 */ /* 0x000fe200008e0604 */
[----:B------:R-:W-:-:S02]  /*2070*/  ISETP.GE.AND P1, PT, R41, c[0x0][0x1d4], PT ;  /* 0x0000750029007a0c */ /* 0x000fc40003f26270 */
[----:B------:R-:W-:Y:S01]  /*2080*/  HMMA.16816.F32.BF16 R52, R144, R26, R52 ;  /* 0x0000001a9034723c */ /* 0x000fe20000041834 */
[----:B------:R-:W2:Y:S01]  /*2090*/  LDSM.16.M88.4 R24, [R214+0xa900] ;  /* 0x00a90000d618783b */ /* 0x000ea20000000200 */
[----:B------:R-:W-:Y:S01]  /*20a0*/  IMAD.X R85, R31, 0x1, R0, P0 ;  /* 0x000000011f557824 */ /* 0x000fe200000e0600 */
[----:B------:R-:W-:Y:S02]  /*20b0*/  SEL R0, R40, 0xffffffe0, !P2 ;  /* 0xffffffe028007807 */ /* 0x000fe40005000000 */
[C---:B------:R-:W-:Y:S01]  /*20c0*/  ISETP.LT.OR P2, PT, R38.reuse, 0x1, P1 ;  /* 0x000000012600780c */ /* 0x040fe20000f41670 */
[----:B------:R-:W-:Y:S01]  /*20d0*/  @!PT LDS RZ, [RZ] ;  /* 0x00000000fffff984 */ /* 0x000fe20000000800 */
[----:B------:R-:W-:Y:S01]  /*20e0*/  @!PT LDS RZ, [RZ] ;  /* 0x00000000fffff984 */ /* 0x000fe20000000800 */
[----:B------:R-:W-:Y:S01]  /*20f0*/  @!PT LDS RZ, [RZ] ;  /* 0x00000000fffff984 */ /* 0x000fe20000000800 */
[----:B------:R2:W-:Y:S01]  /*2100*/  LDGSTS.E.BYPASS.LTC128B.128 [R218+0x100], [R28.64], !P5 ;  /* 0x001000001cda7fae */ /* 0x0005e2000e901d4e */
[C---:B------:R-:W-:Y:S01]  /*2110*/  ISETP.LT.OR P0, PT, R38.reuse, 0x21, P6 ;  /* 0x000000212600780c */ /* 0x040fe20003701670 */
[----:B------:R-:W-:Y:S01]  /*2120*/  HMMA.16816.F32.BF16 R44, R120, R46, RZ ;  /* 0x0000002e782c723c */ /* 0x000fe200000418ff */
[----:B------:R-:W-:Y:S01]  /*2130*/  ISETP.LT.OR P5, PT, R38, 0x21, P1 ;  /* 0x000000212600780c */ /* 0x000fe20000fa1670 */
[----:B------:R-:W-:Y:S01]  /*2140*/  IMAD R211, R0, 0x2, R214 ;  /* 0x0000000200d37824 */ /* 0x000fe200078e02d6 */
[----:B------:R-:W-:Y:S01]  /*2150*/  ISETP.LT.OR P6, PT, R38, 0x41, P6 ;  /* 0x000000412600780c */ /* 0x000fe200037c1670 */
[----:B------:R-:W-:Y:S01]  /*2160*/  IMAD R202, R0, 0x2, R213 ;  /* 0x0000000200ca7824 */ /* 0x000fe200078e02d5 */
[----:B------:R-:W-:-:S02]  /*2170*/  ISETP.LT.OR P1, PT, R38, 0x41, P1 ;  /* 0x000000412600780c */ /* 0x000fc40000f21670 */
[----:B------:R-:W-:Y:S01]  /*2180*/  IADD3 R0, R36, -0x1, RZ ;  /* 0xffffffff24007810 */ /* 0x000fe20007ffe0ff */
[----:B------:R-:W-:Y:S01]  /*2190*/  HMMA.16816.F32.BF16 R48, R144, R60, R48 ;  /* 0x0000003c9030723c */ /* 0x000fe20000041830 */
[----:B------:R-:W-:Y:S01]  /*21a0*/  SHF.R.S32.HI R38, RZ, 0x1f, R231 ;  /* 0x0000001fff267819 */ /* 0x000fe200000114e7 */
[----:B------:R3:W-:Y:S04]  /*21b0*/  LDGSTS.E.BYPASS.LTC128B.128 [R218+0x3100], [R76.64], !P2 ;  /* 0x031000004cda7fae */ /* 0x0007e8000d101d4e */
[----:B------:R4:W-:Y:S01]  /*21c0*/  LDGSTS.E.BYPASS.LTC128B.128 [R218+0x1100], [R82.64], !P0 ;  /* 0x0110000052da7fae */ /* 0x0009e2000c101d4e */
[----:B------:R-:W-:Y:S01]  /*21d0*/  ISETP.GT.AND P0, PT, R0, R215, PT ;  /* 0x000000d70000720c */ /* 0x000fe20003f04270 */
[----:B-1----:R-:W-:Y:S02]  /*21e0*/  HMMA.16816.F32.BF16 R40, R120, R32, RZ ;  /* 0x000000207828723c */ /* 0x002fe400000418ff */
[----:B------:R1:W-:Y:S04]  /*21f0*/  LDGSTS.E.BYPASS.LTC128B.128 [R218+0x4100], [R86.64], !P5 ;  /* 0x0410000056da7fae */ /* 0x0003e8000e901d4e */
[----:B------:R4:W-:Y:S02]  /*2200*/  LDGSTS.E.BYPASS.LTC128B.128 [R218+0x2100], [R80.64], !P6 ;  /* 0x0210000050da7fae */ /* 0x0009e4000f101d4e */
[----:B------:R-:W-:Y:S02]  /*2210*/  HMMA.16816.F32.BF16 R44, R144, R62, R44 ;  /* 0x0000003e902c723c */ /* 0x000fe4000004182c */
[----:B------:R1:W-:Y:S01]  /*2220*/  LDGSTS.E.BYPASS.LTC128B.128 [R218+0x5100], [R84.64], !P1 ;  /* 0x0510000054da7fae */ /* 0x0003e2000c901d4e */
[----:B------:R-:W-:-:S03]  /*2230*/  ISETP.GT.AND P1, PT, R219, 0x5f, PT ;  /* 0x0000005fdb00780c */ /* 0x000fc60003f24270 */
[----:B------:R-:W1:Y:S02]  /*2240*/  LDSM.16.M88.4 R64, [R211+0x8100] ;  /* 0x00810000d340783b */ /* 0x000e640000000200 */
[C---:B--2---:R-:W-:Y:S02]  /*2250*/  HMMA.16816.F32.BF16 R28, R120.reuse, R24, RZ ;  /* 0x00000018781c723c */ /* 0x044fe400000418ff */
[----:B------:R-:W2:Y:S04]  /*2260*/  LDSM.16.M88.4 R60, [R211+0x9100] ;  /* 0x00910000d33c783b */ /* 0x000ea80000000200 */
[----:B---3--:R-:W3:Y:S02]  /*2270*/  LDSM.16.M88.4 R76, [R211+0x8900] ;  /* 0x00890000d34c783b */ /* 0x008ee40000000200 */
[C---:B------:R-:W-:Y:S02]  /*2280*/  HMMA.16816.F32.BF16 R32, R120.reuse, R34, RZ ;  /* 0x000000227820723c */ /* 0x040fe400000418ff */
[----:B------:R-:W-:Y:S04]  /*2290*/  LDSM.16.M88.4 R92, [R214+0xd100] ;  /* 0x00d10000d65c783b */ /* 0x000fe80000000200 */
[----:B------:R-:W-:Y:S02]  /*22a0*/  LDSM.16.M88.4 R88, [R213+0x3000] ;  /* 0x00300000d558783b */ /* 0x000fe40000000200 */
[----:B------:R-:W-:Y:S02]  /*22b0*/  HMMA.16816.F32.BF16 R24, R120, R26, RZ ;  /* 0x0000001a7818723c */ /* 0x000fe400000418ff */
[----:B----4-:R-:W-:Y:S04]  /*22c0*/  LDSM.16.M88.4 R80, [R213+0x4000] ;  /* 0x00400000d550783b */ /* 0x010fe80000000200 */
[----:B-1----:R-:W-:Y:S02]  /*22d0*/  LDSM.16.M88.4 R84, [R213+0x3800] ;  /* 0x00380000d554783b */ /* 0x002fe40000000200 */
[C---:B------:R-:W-:Y:S02]  /*22e0*/  HMMA.16816.F32.BF16 R40, R144.reuse, R72, R40 ;  /* 0x000000489028723c */ /* 0x040fe40000041828 */
[----:B------:R-:W-:Y:S04]  /*22f0*/  LDSM.16.M88.4 R96, [R211+0xc100] ;  /* 0x00c10000d360783b */ /* 0x000fe80000000200 */
[----:B------:R-:W0:Y:S02]  /*2300*/  LDGDEPBAR ;  /* 0x00000000000079af */ /* 0x000e240000000000 */
[C---:B------:R-:W-:Y:S02]  /*2310*/  HMMA.16816.F32.BF16 R32, R144.reuse, R74, R32 ;  /* 0x0000004a9020723c */ /* 0x040fe40000041820 */
[----:B------:R-:W1:Y:S06]  /*2320*/  LDSM.16.M88.4 R72, [R211+0x9900] ;  /* 0x00990000d348783b */ /* 0x000e6c0000000200 */
[C---:B------:R-:W-:Y:S08]  /*2330*/  HMMA.16816.F32.BF16 R28, R144.reuse, R68, R28 ;  /* 0x00000044901c723c */ /* 0x040ff0000004181c */
[----:B------:R-:W-:Y:S01]  /*2340*/  HMMA.16816.F32.BF16 R24, R144, R70, R24 ;  /* 0x000000469018723c */ /* 0x000fe20000041818 */
[----:B------:R-:W4:Y:S07]  /*2350*/  LDSM.16.M88.4 R68, [R211+0xa100] ;  /* 0x00a10000d344783b */ /* 0x000f2e0000000200 */
[C---:B------:R-:W-:Y:S08]  /*2360*/  HMMA.16816.F32.BF16 R8, R172.reuse, R64, R8 ;  /* 0x00000040ac08723c */ /* 0x040ff00000041808 */
[C---:B------:R-:W-:Y:S01]  /*2370*/  HMMA.16816.F32.BF16 R12, R172.reuse, R66, R12 ;  /* 0x00000042ac0c723c */ /* 0x040fe2000004180c */
[----:B------:R-:W4:Y:S07]  /*2380*/  LDSM.16.M88.4 R64, [R211+0xa900] ;  /* 0x00a90000d340783b */ /* 0x000f2e0000000200 */
[C---:B--2---:R-:W-:Y:S08]  /*2390*/  HMMA.16816.F32.BF16 R56, R172.reuse, R60, R56 ;  /* 0x0000003cac38723c */ /* 0x044ff00000041838 */
[C---:B------:R-:W-:Y:S01]  /*23a0*/  HMMA.16816.F32.BF16 R52, R172.reuse, R62, R52 ;  /* 0x0000003eac34723c */ /* 0x040fe20000041834 */
[----:B------:R-:W2:Y:S07]  /*23b0*/  LDSM.16.M88.4 R60, [R202+0x800] ;  /* 0x00080000ca3c783b */ /* 0x000eae0000000200 */
[C---:B---3--:R-:W-:Y:S08]  /*23c0*/  HMMA.16816.F32.BF16 R20, R172.reuse, R76, R20 ;  /* 0x0000004cac14723c */ /* 0x048ff00000041814 */
[C---:B------:R-:W-:Y:S01]  /*23d0*/  HMMA.16816.F32.BF16 R16, R172.reuse, R78, R16 ;  /* 0x0000004eac10723c */ /* 0x040fe20000041810 */
[----:B------:R-:W3:Y:S07]  /*23e0*/  LDSM.16.M88.4 R76, [R202] ;  /* 0x00000000ca4c783b */ /* 0x000eee0000000200 */
[C---:B-1----:R-:W-:Y:S08]  /*23f0*/  HMMA.16816.F32.BF16 R48, R172.reuse, R72, R48 ;  /* 0x00000048ac30723c */ /* 0x042ff00000041830 */
[C---:B------:R-:W-:Y:S01]  /*2400*/  HMMA.16816.F32.BF16 R44, R172.reuse, R74, R44 ;  /* 0x0000004aac2c723c */ /* 0x040fe2000004182c */
[----:B------:R-:W1:Y:S07]  /*2410*/  LDSM.16.M88.4 R72, [R202+0x1000] ;  /* 0x00100000ca48783b */ /* 0x000e6e0000000200 */
[C---:B----4-:R-:W-:Y:S08]  /*2420*/  HMMA.16816.F32.BF16 R40, R172.reuse, R68, R40 ;  /* 0x00000044ac28723c */ /* 0x050ff00000041828 */
[C---:B------:R-:W-:Y:S01]  /*2430*/  HMMA.16816.F32.BF16 R32, R172.reuse, R70, R32 ;  /* 0x00000046ac20723c */ /* 0x040fe20000041820 */
[----:B------:R-:W4:Y:S07]  /*2440*/  LDSM.16.M88.4 R68, [R202+0x1800] ;  /* 0x00180000ca44783b */ /* 0x000f2e0000000200 */
[C---:B------:R-:W-:Y:S08]  /*2450*/  HMMA.16816.F32.BF16 R28, R172.reuse, R64, R28 ;  /* 0x00000040ac1c723c */ /* 0x040ff0000004181c */
[----:B------:R-:W-:Y:S01]  /*2460*/  HMMA.16816.F32.BF16 R24, R172, R66, R24 ;  /* 0x00000042ac18723c */ /* 0x000fe20000041818 */
[----:B------:R-:W4:Y:S07]  /*2470*/  LDSM.16.M88.4 R64, [R202+0x2000] ;  /* 0x00200000ca40783b */ /* 0x000f2e0000000200 */
[C---:B--2---:R-:W-:Y:S08]  /*2480*/  HMMA.16816.F32.BF16 R20, R176.reuse, R60, R20 ;  /* 0x0000003cb014723c */ /* 0x044ff00000041814 */
[C---:B------:R-:W-:Y:S01]  /*2490*/  HMMA.16816.F32.BF16 R16, R176.reuse, R62, R16 ;  /* 0x0000003eb010723c */ /* 0x040fe20000041810 */
[----:B------:R-:W2:Y:S07]  /*24a0*/  LDSM.16.M88.4 R60, [R214+0xb100] ;  /* 0x00b10000d63c783b */ /* 0x000eae0000000200 */
[C---:B---3--:R-:W-:Y:S08]  /*24b0*/  HMMA.16816.F32.BF16 R8, R176.reuse, R76, R8 ;  /* 0x0000004cb008723c */ /* 0x048ff00000041808 */
[C---:B------:R-:W-:Y:S01]  /*24c0*/  HMMA.16816.F32.BF16 R12, R176.reuse, R78, R12 ;  /* 0x0000004eb00c723c */ /* 0x040fe2000004180c */
[----:B------:R-:W3:Y:S07]  /*24d0*/  LDSM.16.M88.4 R76, [R202+0x2800] ;  /* 0x00280000ca4c783b */ /* 0x000eee0000000200 */
        /* <DEDUP_REMOVED lines=10> */
[----:B------:R-:W-:Y:S01]  /*2580*/  HMMA.16816.F32.BF16 R12, R180, R62, R12 ;  /* 0x0000003eb40c723c */ /* 0x000fe2000004180c */
[----:B------:R-:W2:Y:S07]  /*2590*/  LDSM.16.M88.4 R60, [R214+0xd900] ;  /* 0x00d90000d63c783b */ /* 0x000eae0000000200 */
[C---:B---3--:R-:W-:Y:S08]  /*25a0*/  HMMA.16816.F32.BF16 R28, R176.reuse, R76, R28 ;  /* 0x0000004cb01c723c */ /* 0x048ff0000004181c */
[----:B------:R-:W-:Y:S01]  /*25b0*/  HMMA.16816.F32.BF16 R24, R176, R78, R24 ;  /* 0x0000004eb018723c */ /* 0x000fe20000041818 */
        /* <DEDUP_REMOVED lines=8> */
[C---:B------:R-:W-:Y:S01]  /*2640*/  HMMA.16816.F32.BF16 R44, R180.reuse, R66, R44 ;  /* 0x00000042b42c723c */ /* 0x040fe2000004182c */
[----:B------:R-:W1:Y:S07]  /*2650*/  LDSM.16.M88.4 R64, [R211+0xb100] ;  /* 0x00b10000d340783b */ /* 0x000e6e0000000200 */
[C---:B--2---:R-:W-:Y:S08]  /*2660*/  HMMA.16816.F32.BF16 R28, R180.reuse, R60, R28 ;  /* 0x0000003cb41c723c */ /* 0x044ff0000004181c */
[C---:B------:R-:W-:Y:S01]  /*2670*/  HMMA.16816.F32.BF16 R24, R180.reuse, R62, R24 ;  /* 0x0000003eb418723c */ /* 0x040fe20000041818 */
[----:B------:R-:W2:Y:S07]  /*2680*/  LDSM.16.M88.4 R60, [R211+0xb900] ;  /* 0x00b90000d33c783b */ /* 0x000eae0000000200 */
[C---:B------:R-:W-:Y:S08]  /*2690*/  HMMA.16816.F32.BF16 R40, R180.reuse, R92, R40 ;  /* 0x0000005cb428723c */ /* 0x040ff00000041828 */
[----:B------:R-:W-:Y:S01]  /*26a0*/  HMMA.16816.F32.BF16 R32, R180, R94, R32 ;  /* 0x0000005eb420723c */ /* 0x000fe20000041820 */
[----:B------:R-:W1:Y:S07]  /*26b0*/  LDSM.16.M88.4 R92, [R211+0xc900] ;  /* 0x00c90000d35c783b */ /* 0x000e6e0000000200 */
[C---:B------:R-:W-:Y:S08]  /*26c0*/  HMMA.16816.F32.BF16 R8, R184.reuse, R88, R8 ;  /* 0x00000058b808723c */ /* 0x040ff00000041808 */
[C---:B------:R-:W-:Y:S01]  /*26d0*/  HMMA.16816.F32.BF16 R12, R184.reuse, R90, R12 ;  /* 0x0000005ab80c723c */ /* 0x040fe2000004180c */
[----:B------:R-:W1:Y:S07]  /*26e0*/  LDSM.16.M88.4 R88, [R211+0xd100] ;  /* 0x00d10000d358783b */ /* 0x000e6e0000000200 */
[C---:B------:R-:W-:Y:S08]  /*26f0*/  HMMA.16816.F32.BF16 R20, R184.reuse, R84, R20 ;  /* 0x00000054b814723c */ /* 0x040ff00000041814 */
[C---:B------:R-:W-:Y:S01]  /*2700*/  HMMA.16816.F32.BF16 R16, R184.reuse, R86, R16 ;  /* 0x00000056b810723c */ /* 0x040fe20000041810 */
[----:B------:R-:W2:Y:S07]  /*2710*/  LDSM.16.M88.4 R84, [R211+0xd900] ;  /* 0x00d90000d354783b */ /* 0x000eae0000000200 */
[C---:B------:R-:W-:Y:S08]  /*2720*/  HMMA.16816.F32.BF16 R56, R184.reuse, R80, R56 ;  /* 0x00000050b838723c */ /* 0x040ff00000041838 */
        /* <DEDUP_REMOVED lines=9> */
[----:B------:R-:W-:Y:S01]  /*27c0*/  HMMA.16816.F32.BF16 R24, R184, R70, R24 ;  /* 0x00000046b818723c */ /* 0x000fe20000041818 */
[----:B------:R-:W4:Y:S07]  /*27d0*/  LDSM.16.M88.4 R68, [R202+0x4800] ;  /* 0x00480000ca44783b */ /* 0x000f2e0000000200 */
[C---:B------:R-:W-:Y:S08]  /*27e0*/  HMMA.16816.F32.BF16 R8, R188.reuse, R64, R8 ;  /* 0x00000040bc08723c */ /* 0x040ff00000041808 */
[C---:B------:R-:W-:Y:S01]  /*27f0*/  HMMA.16816.F32.BF16 R12, R188.reuse, R66, R12 ;  /* 0x00000042bc0c723c */ /* 0x040fe2000004180c */
[----:B------:R-:W1:Y:S07]  /*2800*/  LDSM.16.M88.4 R64, [R202+0x5000] ;  /* 0x00500000ca40783b */ /* 0x000e6e0000000200 */
[C---:B--2---:R-:W-:Y:S08]  /*2810*/  HMMA.16816.F32.BF16 R20, R188.reuse, R60, R20 ;  /* 0x0000003cbc14723c */ /* 0x044ff00000041814 */
[----:B------:R-:W-:Y:S01]  /*2820*/  HMMA.16816.F32.BF16 R16, R188, R62, R16 ;  /* 0x0000003ebc10723c */ /* 0x000fe20000041810 */
[----:B------:R-:W2:Y:S01]  /*2830*/  LDSM.16.M88.4 R60, [R202+0x5800] ;  /* 0x00580000ca3c783b */ /* 0x000ea20000000200 */
[----:B------:R-:W-:-:S06]  /*2840*/  DEPBAR.LE SB0, 0x0 ;  /* 0x000080000000791a */ /* 0x000fcc0000000000 */
        /* <DEDUP_REMOVED lines=8> */
[C---:B------:R-:W-:Y:S08]  /*28d0*/  HMMA.16816.F32.BF16 R8, R192.reuse, R80, R8 ;  /* 0x00000050c008723c */ /* 0x040ff00000041808 */
[C---:B------:R-:W-:Y:S08]  /*28e0*/  HMMA.16816.F32.BF16 R12, R192.reuse, R82, R12 ;  /* 0x00000052c00c723c */ /* 0x040ff0000004180c */
[C---:B---3--:R-:W-:Y:S08]  /*28f0*/  HMMA.16816.F32.BF16 R20, R192.reuse, R76, R20 ;  /* 0x0000004cc014723c */ /* 0x048ff00000041814 */
[C---:B------:R-:W-:Y:S08]  /*2900*/  HMMA.16816.F32.BF16 R16, R192.reuse, R78, R16 ;  /* 0x0000004ec010723c */ /* 0x040ff00000041810 */
[C---:B-1----:R-:W-:Y:S08]  /*2910*/  HMMA.16816.F32.BF16 R56, R192.reuse, R72, R56 ;  /* 0x00000048c038723c */ /* 0x042ff00000041838 */
[C---:B------:R-:W-:Y:S08]  /*2920*/  HMMA.16816.F32.BF16 R52, R192.reuse, R74, R52 ;  /* 0x0000004ac034723c */ /* 0x040ff00000041834 */
[C---:B----4-:R-:W-:Y:S08]  /*2930*/  HMMA.16816.F32.BF16 R48, R192.reuse, R68, R48 ;  /* 0x00000044c030723c */ /* 0x050ff00000041830 */
[C---:B------:R-:W-:Y:S08]  /*2940*/  HMMA.16816.F32.BF16 R44, R192.reuse, R70, R44 ;  /* 0x00000046c02c723c */ /* 0x040ff0000004182c */
[C---:B------:R-:W-:Y:S08]  /*2950*/  HMMA.16816.F32.BF16 R40, R192.reuse, R64, R40 ;  /* 0x00000040c028723c */ /* 0x040ff00000041828 */
[C---:B------:R-:W-:Y:S08]  /*2960*/  HMMA.16816.F32.BF16 R32, R192.reuse, R66, R32 ;  /* 0x00000042c020723c */ /* 0x040ff00000041820 */
[C---:B--2---:R-:W-:Y:S08]  /*2970*/  HMMA.16816.F32.BF16 R28, R192.reuse, R60, R28 ;  /* 0x0000003cc01c723c */ /* 0x044ff0000004181c */
[----:B------:R-:W-:Y:S01]  /*2980*/  HMMA.16816.F32.BF16 R24, R192, R62, R24 ;  /* 0x0000003ec018723c */ /* 0x000fe20000041818 */
[----:B------:R-:W-:Y:S06]  /*2990*/  BAR.SYNC.DEFER_BLOCKING 0x0 ;  /* 0x0000000000007b1d */ /* 0x000fec0000010000 */
[----:B------:R-:W-:Y:S06]  /*29a0*/  @!P0 BRA `(.L_x_23) ;  /* 0x000003f000008947 */ /* 0x000fec0003800000 */
[----:B------:R-:W-:Y:S01]  /*29b0*/  PLOP3.LUT P2, PT, PT, PT, UP3, 0x80, 0x0 ;  /* 0x000000000000781c */ /* 0x000fe20003f4f038 */
[----:B------:R-:W-:Y:S01]  /*29c0*/  IMAD.MOV.U32 R216, RZ, RZ, RZ ;  /* 0x000000ffffd87224 */ /* 0x000fe200078e00ff */
[----:B------:R-:W-:-:S02]  /*29d0*/  IADD3 R217, R219, R100, R220 ;  /* 0x00000064dbd97210 */ /* 0x000fc40007ffe0dc */
[----:B------:R-:W-:Y:S02]  /*29e0*/  PLOP3.LUT P0, PT, PT, PT, UP3, 0x80, 0x0 ;  /* 0x000000000000781c */ /* 0x000fe40003f0f038 */
[----:B------:R-:W-:-:S05]  /*29f0*/  IADD3 R217, R217, -0x60, RZ ;  /* 0xffffffa0d9d97810 */ /* 0x000fca0007ffe0ff */
[----:B------:R-:W-:Y:S02]  /*2a00*/  IMAD.MOV.U32 R0, RZ, RZ, R217 ;  /* 0x000000ffff007224 */ /* 0x000fe400078e00d9 */
[----:B------:R-:W-:-:S05]  /*2a10*/  @P2 IMAD.HI.U32 R4, R217, c[0x0][0x2bc], RZ ;  /* 0x0000af00d9042a27 */ /* 0x000fca00078e00ff */
[----:B------:R-:W-:-:S04]  /*2a20*/  @P0 SHF.R.U32.HI R0, RZ, c[0x0][0x2c0], R4 ;  /* 0x0000b000ff000a19 */ /* 0x000fc80000011604 */
[----:B------:R-:W-:-:S04]  /*2a30*/  @!P1 IADD3 R7, P0, R0, UR12, RZ ;  /* 0x0000000c00079c10 */ /* 0x000fc8000ff1e0ff */
[----:B------:R-:W-:Y:S02]  /*2a40*/  @!P1 LEA.HI.X.SX32 R4, R0, UR7, 0x1, P0 ;  /* 0x0000000700049c11 */ /* 0x000fe400080f0eff */
[----:B------:R-:W-:-:S04]  /*2a50*/  @!P1 LEA R6, P0, R7, c[0x0][0x2a0], 0x2 ;  /* 0x0000a80007069a11 */ /* 0x000fc800078010ff */
[----:B------:R-:W-:-:S05]  /*2a60*/  @!P1 LEA.HI.X R7, R7, c[0x0][0x2a4], R4, 0x2, P0 ;  /* 0x0000a90007079a11 */ /* 0x000fca00000f1404 */
[----:B------:R-:W2:Y:S01]  /*2a70*/  @!P1 LDG.E R216, [R6.64] ;  /* 0x0000000e06d89981 */ /* 0x000ea2000c1e1900 */
[----:B------:R-:W-:Y:S01]  /*2a80*/  IMAD.MOV R0, RZ, RZ, -R0 ;  /* 0x000000ffff007224 */ /* 0x000fe200078e0a00 */
[----:B------:R-:W-:Y:S02]  /*2a90*/  SHF.L.U64.HI R60, R231, 0x1, R38 ;  /* 0x00000001e73c7819 */ /* 0x000fe40000010226 */
[----:B------:R-:W-:Y:S01]  /*2aa0*/  SHF.L.U64.HI R4, R230, 0x1, R233 ;  /* 0x00000001e6047819 */ /* 0x000fe200000102e9 */
[----:B------:R-:W-:-:S04]  /*2ab0*/  IMAD R217, R0, c[0x0][0x2b8], R217 ;  /* 0x0000ae0000d97a24 */ /* 0x000fc800078e02d9 */
[----:B------:R-:W-:Y:S01]  /*2ac0*/  IMAD.WIDE.U32 R62, R217, c[0x0][0x1e0], RZ ;  /* 0x00007800d93e7a25 */ /* 0x000fe200078e00ff */
[----:B------:R-:W-:-:S05]  /*2ad0*/  SHF.R.S32.HI R0, RZ, 0x1f, R217 ;  /* 0x0000001fff007819 */ /* 0x000fca00000114d9 */
[----:B------:R-:W-:-:S04]  /*2ae0*/  IMAD R0, R0, c[0x0][0x1e0], RZ ;  /* 0x0000780000007a24 */ /* 0x000fc800078e02ff */
[----:B------:R-:W-:-:S04]  /*2af0*/  IMAD R61, R217, c[0x0][0x1e4], R0 ;  /* 0x00007900d93d7a24 */ /* 0x000fc800078e0200 */
[----:B------:R-:W-:Y:S01]  /*2b00*/  IMAD.IADD R63, R63, 0x1, R61 ;  /* 0x000000013f3f7824 */ /* 0x000fe200078e023d */
[----:B--2---:R-:W-:-:S03]  /*2b10*/  SHF.R.S32.HI R61, RZ, 0x1f, R216 ;  /* 0x0000001fff3d7819 */ /* 0x004fc600000114d8 */
[----:B------:R-:W-:-:S04]  /*2b20*/  IMAD.WIDE.U32 R6, R216, c[0x0][0x1f0], R62 ;  /* 0x00007c00d8067a25 */ /* 0x000fc800078e003e */
[----:B------:R-:W-:Y:S01]  /*2b30*/  IMAD R61, R61, c[0x0][0x1f0], RZ ;  /* 0x00007c003d3d7a24 */ /* 0x000fe200078e02ff */
[----:B------:R-:W-:Y:S02]  /*2b40*/  IADD3 R68, P0, R6, UR10, RZ ;  /* 0x0000000a06447c10 */ /* 0x000fe4000ff1e0ff */
[----:B------:R-:W-:Y:S01]  /*2b50*/  SEL R6, RZ, 0x10, P4 ;  /* 0x00000010ff067807 */ /* 0x000fe20002000000 */
[----:B------:R-:W-:Y:S01]  /*2b60*/  IMAD R0, R216, c[0x0][0x1f4], R61 ;  /* 0x00007d00d8007a24 */ /* 0x000fe200078e023d */
[----:B------:R-:W-:Y:S02]  /*2b70*/  IADD3 R61, -R232, 0x10, RZ ;  /* 0x00000010e83d7810 */ /* 0x000fe40007ffe1ff */
[----:B------:R-:W-:Y:S02]  /*2b80*/  IADD3 R62, -R6, 0x10, RZ ;  /* 0x00000010063e7810 */ /* 0x000fe40007ffe1ff */
[----:B------:R-:W-:Y:S01]  /*2b90*/  IADD3.X R7, R7, UR6, R0, P0, !PT ;  /* 0x0000000607077c10 */ /* 0x000fe200087fe400 */
[----:B------:R-:W-:Y:S01]  /*2ba0*/  IMAD.SHL.U32 R0, R230, 0x2, RZ ;  /* 0x00000002e6007824 */ /* 0x000fe200078e00ff */
[----:B------:R-:W-:-:S02]  /*2bb0*/  LEA R70, P0, R68, c[0x0][0x1c8], 0x1 ;  /* 0x0000720044467a11 */ /* 0x000fc400078008ff */
[----:B------:R-:W-:Y:S02]  /*2bc0*/  LOP3.LUT R62, R62, 0xf, RZ, 0xc0, !PT ;  /* 0x0000000f3e3e7812 */ /* 0x000fe400078ec0ff */
[----:B------:R-:W-:Y:S01]  /*2bd0*/  LEA.HI.X R68, R68, c[0x0][0x1cc], R7, 0x1, P0 ;  /* 0x0000730044447a11 */ /* 0x000fe200000f0c07 */
[----:B------:R-:W-:Y:S01]  /*2be0*/  SHFL.IDX PT, R66, R70, RZ, 0x181f ;  /* 0x00181fff46427589 */ /* 0x000fe200000e0000 */
[----:B------:R-:W-:Y:S01]  /*2bf0*/  IMAD.SHL.U32 R7, R231, 0x2, RZ ;  /* 0x00000002e7077824 */ /* 0x000fe200078e00ff */
[----:B------:R-:W-:Y:S02]  /*2c00*/  LOP3.LUT R61, R61, 0xf, RZ, 0xc0, !PT ;  /* 0x0000000f3d3d7812 */ /* 0x000fe400078ec0ff */
[----:B------:R-:W1:Y:S04]  /*2c10*/  SHFL.IDX PT, R63, R70, 0x2, 0x181f ;  /* 0x00581f00463f7f89 */ /* 0x000e6800000e0000 */
[----:B------:R-:W2:Y:S04]  /*2c20*/  SHFL.IDX PT, R69, R68, RZ, 0x181f ;  /* 0x00181fff44457589 */ /* 0x000ea800000e0000 */
[----:B------:R3:W4:Y:S04]  /*2c30*/  SHFL.IDX PT, R64, R70, 0x1, 0x181f ;  /* 0x00381f0046407f89 */ /* 0x00072800000e0000 */
[----:B------:R-:W5:Y:S04]  /*2c40*/  SHFL.IDX PT, R65, R68, 0x2, 0x181f ;  /* 0x00581f0044417f89 */ /* 0x000f6800000e0000 */
[----:B------:R5:W5:Y:S01]  /*2c50*/  SHFL.IDX PT, R67, R68, 0x1, 0x181f ;  /* 0x00381f0044437f89 */ /* 0x000b6200000e0000 */
[----:B-1----:R-:W-:-:S02]  /*2c60*/  IADD3 R72, P2, P0, R62, R63, R7 ;  /* 0x0000003f3e487210 */ /* 0x002fc4000785e007 */
[----:B---3--:R-:W-:-:S05]  /*2c70*/  IADD3 R70, P6, R66, R7, RZ ;  /* 0x0000000742467210 */ /* 0x008fca0007fde0ff */
[C-C-:B--2---:R-:W-:Y:S01]  /*2c80*/  IMAD.X R71, R69.reuse, 0x1, R60.reuse, P6 ;  /* 0x0000000145477824 */ /* 0x144fe200030e063c */
[----:B----4-:R-:W-:Y:S02]  /*2c90*/  IADD3 R62, P6, R64, R7, RZ ;  /* 0x00000007403e7210 */ /* 0x010fe40007fde0ff */
[-C--:B-----5:R-:W-:Y:S02]  /*2ca0*/  IADD3 R68, P5, R66, R0.reuse, RZ ;  /* 0x0000000042447210 */ /* 0x0a0fe40007fbe0ff */
[----:B------:R-:W-:Y:S01]  /*2cb0*/  IADD3.X R73, RZ, R65, R60, P2, P0 ;  /* 0x00000041ff497210 */ /* 0x000fe200017e043c */
[----:B------:R1:W-:Y:S02]  /*2cc0*/  LDGSTS.E.BYPASS.LTC128B.128 [R218+0x8100], [R70.64], !P4 ;  /* 0x0810000046da7fae */ /* 0x0003e4000e101d4e */
[----:B------:R-:W-:Y:S01]  /*2cd0*/  IMAD.X R69, R69, 0x1, R4, P5 ;  /* 0x0000000145457824 */ /* 0x000fe200028e0604 */
[----:B------:R-:W-:Y:S02]  /*2ce0*/  IADD3 R66, P5, R64, R0, RZ ;  /* 0x0000000040427210 */ /* 0x000fe40007fbe0ff */
[----:B------:R-:W-:Y:S01]  /*2cf0*/  IADD3 R64, P2, P0, R61, R63, R0 ;  /* 0x0000003f3d407210 */ /* 0x000fe2000785e000 */
[C---:B------:R-:W-:Y:S01]  /*2d00*/  IMAD.X R63, R67.reuse, 0x1, R60, P6 ;  /* 0x00000001433f7824 */ /* 0x040fe200030e063c */
[----:B------:R-:W-:Y:S01]  /*2d10*/  ISETP.NE.U32.AND P6, PT, R6, RZ, PT ;  /* 0x000000ff0600720c */ /* 0x000fe20003fc5070 */
[--C-:B------:R-:W-:Y:S01]  /*2d20*/  IMAD.X R67, R67, 0x1, R4.reuse, P5 ;  /* 0x0000000143437824 */ /* 0x100fe200028e0604 */
[----:B------:R-:W-:Y:S01]  /*2d30*/  ISETP.NE.U32.AND P5, PT, R232, RZ, PT ;  /* 0x000000ffe800720c */ /* 0x000fe20003fa5070 */
[----:B------:R1:W-:Y:S01]  /*2d40*/  LDGSTS.E.BYPASS.LTC128B.128 [R218+0xb100], [R68.64], !P3 ;  /* 0x0b10000044da7fae */ /* 0x0003e2000d901d4e */
[----:B------:R-:W-:-:S03]  /*2d50*/  IADD3.X R65, RZ, R65, R4, P2, P0 ;  /* 0x00000041ff417210 */ /* 0x000fc600017e0404 */
[----:B------:R1:W-:Y:S04]  /*2d60*/  LDGSTS.E.BYPASS.LTC128B.128 [R218+0x9100], [R62.64], !P4 ;  /* 0x091000003eda7fae */ /* 0x0003e8000e101d4e */
[----:B------:R1:W-:Y:S04]  /*2d70*/  LDGSTS.E.BYPASS.LTC128B.128 [R218+0xc100], [R66.64], !P3 ;  /* 0x0c10000042da7fae */ /* 0x0003e8000d901d4e */
[----:B------:R1:W-:Y:S04]  /*2d80*/  LDGSTS.E.BYPASS.LTC128B.128.ZFILL [R218+0xa100], [R72.64], P6 ;  /* 0x0a10000048da7fae */ /* 0x0003e8000b141d4e */
[----:B------:R1:W-:Y:S02]  /*2d90*/  LDGSTS.E.BYPASS.LTC128B.128.ZFILL [R218+0xd100], [R64.64], P5 ;  /* 0x0d10000040da7fae */ /* 0x0003e4000a941d4e */
.L_x_23:
[----:B------:R-:W-:Y:S01]  /*2da0*/  LOP3.LUT R102, R102, 0xffffffe0, RZ, 0xc0, !PT ;  /* 0xffffffe066667812 */ /* 0x000fe200078ec0ff */
[----:B------:R-:W-:Y:S01]  /*2db0*/  FMUL.FTZ R4, R16, c[0x0][0x320] ;  /* 0x0000c80010047a20 */ /* 0x000fe20000410000 */
[-C--:B------:R-:W-:Y:S01]  /*2dc0*/  LEA.HI R104, R104, R101.reuse, RZ, 0x2 ;  /* 0x0000006568687211 */ /* 0x080fe200078f10ff */
[----:B------:R-:W-:Y:S01]  /*2dd0*/  FMUL.FTZ R20, R20, c[0x0][0x320] ;  /* 0x0000c80014147a20 */ /* 0x000fe20000410000 */
[----:B------:R-:W-:Y:S01]  /*2de0*/  SHF.R.S32.HI R16, RZ, 0x1f, R103 ;  /* 0x0000001fff107819 */ /* 0x000fe20000011467 */
[----:B------:R-:W-:Y:S01]  /*2df0*/  FMUL.FTZ R17, R17, c[0x0][0x320] ;  /* 0x0000c80011117a20 */ /* 0x000fe20000410000 */
[----:B------:R-:W-:Y:S01]  /*2e00*/  IADD3 R7, -R102, R101, RZ ;  /* 0x0000006566077210 */ /* 0x000fe20007ffe1ff */
[----:B-1----:R1:W2:Y:S01]  /*2e10*/  MUFU.TANH R70, R20 ;  /* 0x0000001400467308 */ /* 0x0022a20000002400 */
[----:B------:R-:W-:Y:S01]  /*2e20*/  LOP3.LUT R104, R104, 0xfffffffc, RZ, 0xc0, !PT ;  /* 0xfffffffc68687812 */ /* 0x000fe200078ec0ff */
[----:B------:R-:W-:Y:S01]  /*2e30*/  FMUL.FTZ R33, R33, c[0x0][0x320] ;  /* 0x0000c80021217a20 */ /* 0x000fe20000410000 */
[----:B------:R-:W-:Y:S01]  /*2e40*/  LEA.HI R16, R16, R103, RZ, 0x3 ;  /* 0x0000006710107211 */ /* 0x000fe200078f18ff */
[----:B------:R-:W-:Y:S01]  /*2e50*/  FMUL.FTZ R24, R24, c[0x0][0x320] ;  /* 0x0000c80018187a20 */ /* 0x000fe20000410000 */
[----:B------:R-:W-:Y:S01]  /*2e60*/  IADD3 R104, -R104, R101, RZ ;  /* 0x0000006568687210 */ /* 0x000fe20007ffe1ff */
[----:B------:R-:W-:Y:S01]  /*2e70*/  FMUL.FTZ R134, R25, c[0x0][0x320] ;  /* 0x0000c80019867a20 */ /* 0x000fe20000410000 */
[----:B------:R-:W-:Y:S01]  /*2e80*/  LOP3.LUT R16, R16, 0xffffff8, RZ, 0xc0, !PT ;  /* 0x0ffffff810107812 */ /* 0x000fe200078ec0ff */
[----:B------:R3:W4:Y:S01]  /*2e90*/  MUFU.TANH R69, R17 ;  /* 0x0000001100457308 */ /* 0x0007220000002400 */
[----:B------:R-:W-:Y:S01]  /*2ea0*/  PLOP3.LUT P2, PT, PT, PT, UP2, 0x80, 0x0 ;  /* 0x000000000000781c */ /* 0x000fe20003f4f028 */
[----:B------:R-:W-:Y:S01]  /*2eb0*/  FMUL.FTZ R25, R13, c[0x0][0x320] ;  /* 0x0000c8000d197a20 */ /* 0x000fe20000410000 */
[----:B------:R-:W-:Y:S01]  /*2ec0*/  PLOP3.LUT P0, PT, PT, PT, UP2, 0x80, 0x0 ;  /* 0x000000000000781c */ /* 0x000fe20003f0f028 */
[----:B------:R-:W-:Y:S01]  /*2ed0*/  IMAD.IADD R16, R103, 0x1, -R16 ;  /* 0x0000000167107824 */ /* 0x000fe200078e0a10 */
[----:B------:R-:W-:Y:S01]  /*2ee0*/  ULDC UR17, c[0x0][0x324] ;  /* 0x0000c90000117ab9 */ /* 0x000fe20000000800 */
[----:B------:R-:W-:Y:S01]  /*2ef0*/  FMUL.FTZ R13, R12, c[0x0][0x320] ;  /* 0x0000c8000c0d7a20 */ /* 0x000fe20000410000 */
[----:B------:R-:W-:Y:S01]  /*2f00*/  ULOP3.LUT UR17, URZ, UR17, URZ, 0x33, !UPT ;  /* 0x000000113f117292 */ /* 0x000fe2000f8e333f */
[----:B-1----:R-:W-:Y:S01]  /*2f10*/  SHF.R.S32.HI R20, RZ, 0x1f, R7 ;  /* 0x0000001fff147819 */ /* 0x002fe20000011407 */
[----:B------:R1:W1:Y:S01]  /*2f20*/  MUFU.TANH R154, R33 ;  /* 0x00000021009a7308 */ /* 0x0002620000002400 */
[----:B------:R-:W-:Y:S01]  /*2f30*/  FMUL.FTZ R6, R21, c[0x0][0x320] ;  /* 0x0000c80015067a20 */ /* 0x000fe20000410000 */
[----:B------:R-:W0:Y:S01]  /*2f40*/  LDGDEPBAR ;  /* 0x00000000000079af */ /* 0x000e220000000000 */
[----:B------:R-:W-:Y:S01]  /*2f50*/  LEA.HI R20, R20, R7, RZ, 0x2 ;  /* 0x0000000714147211 */ /* 0x000fe200078f10ff */
[----:B------:R-:W-:-:S02]  /*2f60*/  FMUL.FTZ R21, R56, c[0x0][0x320] ;  /* 0x0000c80038157a20 */ /* 0x000fc40000410000 */
[----:B------:R-:W-:Y:S01]  /*2f70*/  FMUL.FTZ R0, R52, c[0x0][0x320] ;  /* 0x0000c80034007a20 */ /* 0x000fe20000410000 */
[----:B---3--:R-:W-:Y:S01]  /*2f80*/  LEA.HI R17, R104, R104, RZ, 0x1 ;  /* 0x0000006868117211 */ /* 0x008fe200078f08ff */
[----:B------:R3:W2:Y:S01]  /*2f90*/  MUFU.TANH R136, R24 ;  /* 0x0000001800887308 */ /* 0x0006a20000002400 */
[----:B------:R-:W-:Y:S02]  /*2fa0*/  FMUL.FTZ R57, R57, c[0x0][0x320] ;  /* 0x0000c80039397a20 */ /* 0x000fe40000410000 */
[----:B------:R-:W-:Y:S01]  /*2fb0*/  LOP3.LUT R17, R17, 0x1ffffffe, RZ, 0xc0, !PT ;  /* 0x1ffffffe11117812 */ /* 0x000fe200078ec0ff */
[----:B------:R-:W-:Y:S02]  /*2fc0*/  FMUL.FTZ R53, R53, c[0x0][0x320] ;  /* 0x0000c80035357a20 */ /* 0x000fe40000410000 */
[----:B------:R-:W-:Y:S01]  /*2fd0*/  FMUL.FTZ R48, R48, c[0x0][0x320] ;  /* 0x0000c80030307a20 */ /* 0x000fe20000410000 */
[----:B------:R-:W-:Y:S01]  /*2fe0*/  IADD3 R17, R104, -R17, RZ ;  /* 0x8000001168117210 */ /* 0x000fe20007ffe0ff */
[----:B------:R-:W-:Y:S01]  /*2ff0*/  FMUL.FTZ R49, R49, c[0x0][0x320] ;  /* 0x0000c80031317a20 */ /* 0x000fe20000410000 */
[----:B-1----:R-:W-:Y:S01]  /*3000*/  LEA.HI.SX32 R33, R20, UR21, 0x1e ;  /* 0x0000001514217c11 */ /* 0x002fe2000f8ff2ff */
[----:B------:R-:W-:Y:S01]  /*3010*/  FMUL.FTZ R44, R44, c[0x0][0x320] ;  /* 0x0000c8002c2c7a20 */ /* 0x000fe20000410000 */
[----:B------:R-:W1:Y:S01]  /*3020*/  MUFU.TANH R6, R6 ;  /* 0x0000000600067308 */ /* 0x000e620000002400 */
[----:B------:R-:W-:Y:S01]  /*3030*/  FMUL.FTZ R45, R45, c[0x0][0x320] ;  /* 0x0000c8002d2d7a20 */ /* 0x000fe20000410000 */
[----:B------:R-:W-:Y:S01]  /*3040*/  LEA R16, R16, R33, 0x4 ;  /* 0x0000002110107211 */ /* 0x000fe200078e20ff */
[----:B------:R-:W-:Y:S01]  /*3050*/  FMUL.FTZ R40, R40, c[0x0][0x320] ;  /* 0x0000c80028287a20 */ /* 0x000fe20000410000 */
[----:B---3--:R-:W-:Y:S01]  /*3060*/  LOP3.LUT R24, R20, 0x7ffffffc, RZ, 0xc0, !PT ;  /* 0x7ffffffc14187812 */ /* 0x008fe200078ec0ff */
[----:B------:R-:W-:-:S02]  /*3070*/  FMUL.FTZ R41, R41, c[0x0][0x320] ;  /* 0x0000c80029297a20 */ /* 0x000fc40000410000 */
[----:B------:R-:W-:Y:S01]  /*3080*/  IMAD R221, R17, 0x8, R16 ;  /* 0x0000000811dd7824 */ /* 0x000fe200078e0210 */
[----:B------:R-:W-:Y:S01]  /*3090*/  IADD3 R24, R7, -R24, RZ ;  /* 0x8000001807187210 */ /* 0x000fe20007ffe0ff */
[----:B------:R-:W-:Y:S01]  /*30a0*/  FMUL.FTZ R7, R8, c[0x0][0x320] ;  /* 0x0000c80008077a20 */ /* 0x000fe20000410000 */
[----:B------:R-:W-:Y:S01]  /*30b0*/  MOV R8, c[0x0][0x2ac] ;  /* 0x0000ab0000087a02 */ /* 0x000fe20000000f00 */
[----:B------:R-:W-:Y:S01]  /*30c0*/  @P2 IMAD.HI.U32 R16, R221, c[0x0][0x2c8], RZ ;  /* 0x0000b200dd102a27 */ /* 0x000fe200078e00ff */
[----:B------:R-:W-:Y:S01]  /*30d0*/  MOV R17, R221 ;  /* 0x000000dd00117202 */ /* 0x000fe20000000f00 */
[----:B------:R-:W3:Y:S02]  /*30e0*/  MUFU.TANH R4, R4 ;  /* 0x0000000400047308 */ /* 0x000ee40000002400 */
[----:B------:R-:W-:Y:S01]  /*30f0*/  IMAD.SHL.U32 R222, R24, 0x2, RZ ;  /* 0x0000000218de7824 */ /* 0x000fe200078e00ff */
[----:B------:R-:W-:Y:S01]  /*3100*/  @P0 SHF.R.U32.HI R17, RZ, c[0x0][0x2cc], R16 ;  /* 0x0000b300ff110a19 */ /* 0x000fe20000011610 */
[----:B------:R-:W-:Y:S01]  /*3110*/  FMUL.FTZ R32, R32, c[0x0][0x320] ;  /* 0x0000c80020207a20 */ /* 0x000fe20000410000 */
[----:B------:R-:W-:Y:S01]  /*3120*/  PLOP3.LUT P0, PT, PT, PT, UP1, 0x40, 0x0 ;  /* 0x000000000000781c */ /* 0x000fe20003f0e818 */
[----:B------:R-:W-:Y:S01]  /*3130*/  FMUL.FTZ R28, R28, c[0x0][0x320] ;  /* 0x0000c8001c1c7a20 */ /* 0x000fe20000410000 */
[----:B------:R-:W-:Y:S01]  /*3140*/  IADD3 R64, -R222, 0x1, R39 ;  /* 0x00000001de407810 */ /* 0x000fe20007ffe127 */
[----:B------:R-:W5:Y:S01]  /*3150*/  SHFL.IDX PT, R12, R17, RZ, 0x1c1f ;  /* 0x001c1fff110c7589 */ /* 0x000f6200000e0000 */
[----:B------:R-:W-:Y:S01]  /*3160*/  FMUL.FTZ R29, R29, c[0x0][0x320] ;  /* 0x0000c8001d1d7a20 */ /* 0x000fe20000410000 */
[----:B------:R-:W1:Y:S01]  /*3170*/  MUFU.TANH R21, R21 ;  /* 0x0000001500157308 */ /* 0x000e620000002400 */
[----:B------:R-:W-:Y:S01]  /*3180*/  FMUL.FTZ R9, R9, c[0x0][0x320] ;  /* 0x0000c80009097a20 */ /* 0x000fe20000410000 */
[----:B------:R-:W-:Y:S01]  /*3190*/  IADD3 R64, R64, -c[0x0][0x168], RZ ;  /* 0x80005a0040407a10 */ /* 0x000fe20007ffe0ff */
[----:B------:R-:W-:Y:S01]  /*31a0*/  IMAD R63, R8, c[0x0][0x1d0], R37 ;  /* 0x00007400083f7a24 */ /* 0x000fe200078e0225 */
[----:B------:R-:W-:-:S02]  /*31b0*/  IADD3 R62, R37, -R222, RZ ;  /* 0x800000de253e7210 */ /* 0x000fc40007ffe0ff */
[----:B------:R-:W-:Y:S02]  /*31c0*/  IADD3 R65, R64, c[0x0][0x328], RZ ;  /* 0x0000ca0040417a10 */ /* 0x000fe40007ffe0ff */
[----:B------:R1:W1:Y:S01]  /*31d0*/  MUFU.TANH R126, R57 ;  /* 0x00000039007e7308 */ /* 0x0002620000002400 */
[----:B------:R-:W-:Y:S02]  /*31e0*/  IADD3 R63, -R222, R63, RZ ;  /* 0x0000003fde3f7210 */ /* 0x000fe40007ffe1ff */
[----:B------:R-:W-:-:S05]  /*31f0*/  IADD3 R64, R64, UR17, RZ ;  /* 0x0000001140407c10 */ /* 0x000fca000fffe0ff */
[----:B------:R-:W1:Y:S01]  /*3200*/  MUFU.TANH R0, R0 ;  /* 0x0000000000007308 */ /* 0x000e620000002400 */
[----:B-----5:R-:W-:Y:S01]  /*3210*/  IMAD.IADD R68, R65, 0x1, R12 ;  /* 0x0000000141447824 */ /* 0x020fe200078e020c */
[----:B------:R-:W-:-:S06]  /*3220*/  IADD3 R67, R64, R12, RZ ;  /* 0x0000000c40437210 */ /* 0x000fcc0007ffe0ff */
[----:B------:R1:W1:Y:S01]  /*3230*/  MUFU.TANH R128, R53 ;  /* 0x0000003500807308 */ /* 0x0002620000002400 */
[----:B------:R-:W-:-:S07]  /*3240*/  IMNMX R68, R68, R63, PT ;  /* 0x0000003f44447217 */ /* 0x000fce0003800200 */
        /* <DEDUP_REMOVED lines=10> */
[----:B------:R1:W1:Y:S08]  /*32f0*/  MUFU.TANH R16, R25 ;  /* 0x0000001900107308 */ /* 0x0002700000002400 */
[----:B------:R1:W1:Y:S08]  /*3300*/  MUFU.TANH R20, R13 ;  /* 0x0000000d00147308 */ /* 0x0002700000002400 */
[----:B------:R-:W1:Y:S08]  /*3310*/  MUFU.TANH R7, R7 ;  /* 0x0000000700077308 */ /* 0x000e700000002400 */
[----:B------:R1:W1:Y:S01]  /*3320*/  MUFU.TANH R24, R9 ;  /* 0x0000000900187308 */ /* 0x0002620000002400 */
[----:B------:R-:W-:Y:S05]  /*3330*/  @P0 BRA `(.L_x_24) ;  /* 0x0000015000000947 */ /* 0x000fea0003800000 */
[----:B-1234-:R-:W-:Y:S01]  /*3340*/  IMAD.U32 R9, RZ, RZ, UR8 ;  /* 0x00000008ff097e24 */ /* 0x01efe2000f8e00ff */
[----:B------:R-:W-:Y:S04]  /*3350*/  BSSY B0, `(.L_x_25) ;  /* 0x000000f000007945 */ /* 0x000fe80003800000 */
[----:B------:R-:W-:-:S04]  /*3360*/  IADD3 R9, R9, -c[0x0][0x168], R12 ;  /* 0x80005a0009097a10 */ /* 0x000fc80007ffe00c */
        /* <DEDUP_REMOVED lines=9> */
.L_x_26:
[----:B------:R-:W-:-:S04]  /*3400*/  MOV R8, c[0x0][0x32c] ;  /* 0x0000cb0000087a02 */ /* 0x000fc80000000f00 */
[----:B------:R-:W-:-:S13]  /*3410*/  ISETP.NE.AND P0, PT, R8, 0x1, PT ;  /* 0x000000010800780c */ /* 0x000fda0003f05270 */
[----:B------:R-:W-:-:S05]  /*3420*/  @P0 IMAD.HI.U32 R8, R9, c[0x0][0x330], RZ ;  /* 0x0000cc0009080a27 */ /* 0x000fca00078e00ff */
[----:B------:R-:W-:Y:S02]  /*3430*/  @P0 SHF.R.U32.HI R9, RZ, c[0x0][0x334], R8 ;  /* 0x0000cd00ff090a19 */ /* 0x000fe40000011608 */
.L_x_27:
[----:B------:R-:W-:Y:S05]  /*3440*/  BSYNC B0 ;  /* 0x0000000000007941 */ /* 0x000fea0003800000 */
.L_x_25:
[----:B------:R-:W-:-:S05]  /*3450*/  IMAD R8, R9, c[0x0][0x32c], R62 ;  /* 0x0000cb0009087a24 */ /* 0x000fca00078e023e */
[----:B------:R-:W-:Y:S02]  /*3460*/  IADD3 R9, R8, c[0x0][0x32c], RZ ;  /* 0x0000cb0008097a10 */ /* 0x000fe40007ffe0ff */
[----:B------:R-:W-:Y:S02]  /*3470*/  IMNMX R67, R67, R8, !PT ;  /* 0x0000000843437217 */ /* 0x000fe40007800200 */
[----:B------:R-:W-:Y:S02]  /*3480*/  IMNMX R68, R68, R9, PT ;  /* 0x0000000944447217 */ /* 0x000fe40003800200 */
.L_x_24:
[C---:B--234-:R-:W-:Y:S01]  /*3490*/  ISETP.GE.AND P0, PT, R37.reuse, 0x9, PT ;  /* 0x000000092500780c */ /* 0x05cfe20003f06270 */
[----:B------:R-:W2:Y:S01]  /*34a0*/  SHFL.IDX PT, R17, R17, 0x1, 0x1c1f ;  /* 0x003c1f0011117f89 */ /* 0x000ea200000e0000 */
[----:B------:R-:W-:Y:S01]  /*34b0*/  ISETP.GE.AND P2, PT, R37, 0x2, PT ;  /* 0x000000022500780c */ /* 0x000fe20003f46270 */
[----:B------:R-:W-:Y:S01]  /*34c0*/  FMUL.FTZ R133, R30, c[0x0][0x320] ;  /* 0x0000c8001e857a20 */ /* 0x000fe20000410000 */
[----:B------:R-:W-:Y:S01]  /*34d0*/  P2R R61, PR, RZ, 0x1 ;  /* 0x00000001ff3d7803 */ /* 0x000fe20000000000 */
[----:B------:R-:W-:Y:S01]  /*34e0*/  FMUL.FTZ R30, R18, c[0x0][0x320] ;  /* 0x0000c800121e7a20 */ /* 0x000fe20000410000 */
[----:B------:R-:W-:Y:S01]  /*34f0*/  ISETP.GT.AND P0, PT, R67, 0x8, !P0 ;  /* 0x000000084300780c */ /* 0x000fe20004704270 */
[----:B------:R-:W-:Y:S01]  /*3500*/  FMUL.FTZ R18, R19, c[0x0][0x320] ;  /* 0x0000c80013127a20 */ /* 0x000fe20000410000 */
[----:B------:R-:W-:Y:S01]  /*3510*/  P2R R66, PR, RZ, 0x4 ;  /* 0x00000004ff427803 */ /* 0x000fe20000000000 */
[----:B------:R-:W-:Y:S01]  /*3520*/  FMUL.FTZ R10, R10, c[0x0][0x320] ;  /* 0x0000c8000a0a7a20 */ /* 0x000fe20000410000 */
[----:B------:R-:W-:Y:S01]  /*3530*/  ISETP.LT.OR P0, PT, R68, 0x9, P0 ;  /* 0x000000094400780c */ /* 0x000fe20000701670 */
[----:B------:R-:W-:Y:S01]  /*3540*/  FMUL.FTZ R47, R47, c[0x0][0x320] ;  /* 0x0000c8002f2f7a20 */ /* 0x000fe20000410000 */
[----:B------:R-:W-:Y:S01]  /*3550*/  ISETP.GT.AND P2, PT, R67, 0x1, !P2 ;  /* 0x000000014300780c */ /* 0x000fe20005744270 */
[----:B------:R-:W-:Y:S01]  /*3560*/  FMUL.FTZ R58, R58, c[0x0][0x320] ;  /* 0x0000c8003a3a7a20 */ /* 0x000fe20000410000 */
[----:B------:R-:W-:Y:S01]  /*3570*/  ISETP.GE.AND P5, PT, R37, 0xa, PT ;  /* 0x0000000a2500780c */ /* 0x000fe20003fa6270 */
[----:B------:R-:W-:Y:S01]  /*3580*/  FMUL.FTZ R59, R59, c[0x0][0x320] ;  /* 0x0000c8003b3b7a20 */ /* 0x000fe20000410000 */
[----:B-1----:R-:W-:Y:S01]  /*3590*/  FSEL R20, R20, -INF , !P0 ;  /* 0xff80000014147808 */ /* 0x002fe20004000000 */
[----:B------:R-:W-:Y:S01]  /*35a0*/  FMUL.FTZ R42, R42, c[0x0][0x320] ;  /* 0x0000c8002a2a7a20 */ /* 0x000fe20000410000 */
[----:B------:R-:W-:Y:S01]  /*35b0*/  ISETP.LT.OR P2, PT, R68, 0x2, P2 ;  /* 0x000000024400780c */ /* 0x000fe20001741670 */
[----:B------:R-:W-:Y:S01]  /*35c0*/  FMUL.FTZ R43, R43, c[0x0][0x320] ;  /* 0x0000c8002b2b7a20 */ /* 0x000fe20000410000 */
[----:B------:R-:W-:Y:S01]  /*35d0*/  ISETP.GT.AND P0, PT, R67, 0x9, !P5 ;  /* 0x000000094300780c */ /* 0x000fe20006f04270 */
[----:B------:R-:W-:Y:S01]  /*35e0*/  FMUL.FTZ R34, R34, c[0x0][0x320] ;  /* 0x0000c80022227a20 */ /* 0x000fe20000410000 */
[----:B------:R-:W-:Y:S01]  /*35f0*/  FSEL R24, R24, -INF , !P2 ;  /* 0xff80000018187808 */ /* 0x000fe20005000000 */
[----:B------:R-:W-:Y:S01]  /*3600*/  FMUL.FTZ R35, R35, c[0x0][0x320] ;  /* 0x0000c80023237a20 */ /* 0x000fe20000410000 */
[----:B------:R-:W-:Y:S01]  /*3610*/  ISETP.LT.OR P0, PT, R68, 0xa, P0 ;  /* 0x0000000a4400780c */ /* 0x000fe20000701670 */
[----:B------:R-:W-:Y:S01]  /*3620*/  FMUL.FTZ R54, R54, c[0x0][0x320] ;  /* 0x0000c80036367a20 */ /* 0x000fe20000410000 */
[----:B------:R-:W-:Y:S01]  /*3630*/  ISETP.GE.AND P2, PT, R37, 0x11, PT ;  /* 0x000000112500780c */ /* 0x000fe20003f46270 */
[----:B------:R-:W-:Y:S01]  /*3640*/  FMUL.FTZ R55, R55, c[0x0][0x320] ;  /* 0x0000c80037377a20 */ /* 0x000fe20000410000 */
[----:B------:R-:W-:Y:S01]  /*3650*/  FSEL R16, R16, -INF , !P0 ;  /* 0xff80000010107808 */ /* 0x000fe20004000000 */
[----:B------:R-:W-:Y:S01]  /*3660*/  FMUL.FTZ R31, R31, c[0x0][0x320] ;  /* 0x0000c8001f1f7a20 */ /* 0x000fe20000410000 */
[----:B------:R-:W-:Y:S01]  /*3670*/  ISETP.GT.AND P0, PT, R67, 0x10, !P2 ;  /* 0x000000104300780c */ /* 0x000fe20005704270 */
[----:B------:R-:W-:Y:S01]  /*3680*/  FMUL.FTZ R27, R27, c[0x0][0x320] ;  /* 0x0000c8001b1b7a20 */ /* 0x000fe20000410000 */
[----:B------:R-:W-:Y:S01]  /*3690*/  P2R R57, PR, RZ, 0x4 ;  /* 0x00000004ff397803 */ /* 0x000fe20000000000 */
        /* <DEDUP_REMOVED lines=8> */
[----:B------:R-:W1:Y:S01]  /*3720*/  MUFU.TANH R157, R47 ;  /* 0x0000002f009d7308 */ /* 0x000e620000002400 */
[----:B------:R-:W-:Y:S01]  /*3730*/  P2R R13, PR, RZ, 0x4 ;  /* 0x00000004ff0d7803 */ /* 0x000fe20000000000 */
[----:B------:R-:W-:Y:S01]  /*3740*/  FMUL.FTZ R26, R26, c[0x0][0x320] ;  /* 0x0000c8001a1a7a20 */ /* 0x000fe20000410000 */
[----:B------:R-:W-:Y:S01]  /*3750*/  ISETP.LT.OR P0, PT, R68, 0x12, P0 ;  /* 0x000000124400780c */ /* 0x000fe20000701670 */
[----:B--2---:R-:W-:Y:S01]  /*3760*/  IMAD.IADD R64, R64, 0x1, R17 ;  /* 0x0000000140407824 */ /* 0x004fe200078e0211 */
[----:B------:R-:W-:-:S02]  /*3770*/  ISETP.GE.AND P2, PT, R37, 0x19, PT ;  /* 0x000000192500780c */ /* 0x000fc40003f46270 */
[----:B------:R-:W-:Y:S01]  /*3780*/  FSEL R6, R6, -INF , !P0 ;  /* 0xff80000006067808 */ /* 0x000fe20004000000 */
[----:B------:R-:W2:Y:S01]  /*3790*/  MUFU.TANH R119, R58 ;  /* 0x0000003a00777308 */ /* 0x000ea20000002400 */
[----:B------:R-:W-:Y:S02]  /*37a0*/  ISETP.GT.AND P0, PT, R67, 0x18, !P2 ;  /* 0x000000184300780c */ /* 0x000fe40005704270 */
[----:B------:R-:W-:Y:S02]  /*37b0*/  P2R R56, PR, RZ, 0x4 ;  /* 0x00000004ff387803 */ /* 0x000fe40000000000 */
[----:B------:R-:W-:Y:S02]  /*37c0*/  ISETP.LT.OR P0, PT, R68, 0x19, P0 ;  /* 0x000000194400780c */ /* 0x000fe40000701670 */
[----:B------:R-:W-:Y:S01]  /*37d0*/  ISETP.GE.AND P2, PT, R37, 0x1a, PT ;  /* 0x0000001a2500780c */ /* 0x000fe20003f46270 */
[----:B------:R-:W3:Y:S01]  /*37e0*/  MUFU.TANH R139, R59 ;  /* 0x0000003b008b7308 */ /* 0x000ee20000002400 */
[----:B------:R-:W-:-:S02]  /*37f0*/  FSEL R4, R4, -INF , !P0 ;  /* 0xff80000004047808 */ /* 0x000fc40004000000 */
[----:B------:R-:W-:Y:S02]  /*3800*/  ISETP.GT.AND P0, PT, R67, 0x19, !P2 ;  /* 0x000000194300780c */ /* 0x000fe40005704270 */
[----:B------:R-:W-:Y:S02]  /*3810*/  P2R R9, PR, RZ, 0x4 ;  /* 0x00000004ff097803 */ /* 0x000fe40000000000 */
[----:B------:R-:W-:Y:S01]  /*3820*/  ISETP.LT.OR P0, PT, R68, 0x1a, P0 ;  /* 0x0000001a4400780c */ /* 0x000fe20000701670 */
[----:B------:R-:W4:Y:S01]  /*3830*/  MUFU.TANH R155, R42 ;  /* 0x0000002a009b7308 */ /* 0x000f220000002400 */
[----:B------:R-:W-:Y:S02]  /*3840*/  ISETP.GE.AND P2, PT, R37, 0x21, PT ;  /* 0x000000212500780c */ /* 0x000fe40003f46270 */
[----:B------:R-:W-:Y:S02]  /*3850*/  FSEL R8, R69, -INF , !P0 ;  /* 0xff80000045087808 */ /* 0x000fe40004000000 */
[----:B------:R-:W-:-:S02]  /*3860*/  ISETP.GT.AND P0, PT, R67, 0x20, !P2 ;  /* 0x000000204300780c */ /* 0x000fc40005704270 */
[----:B------:R-:W-:Y:S01]  /*3870*/  P2R R53, PR, RZ, 0x4 ;  /* 0x00000004ff357803 */ /* 0x000fe20000000000 */
[----:B------:R-:W1:Y:S01]  /*3880*/  MUFU.TANH R153, R43 ;  /* 0x0000002b00997308 */ /* 0x000e620000002400 */
[----:B------:R-:W-:Y:S02]  /*3890*/  ISETP.LT.OR P0, PT, R68, 0x21, P0 ;  /* 0x000000214400780c */ /* 0x000fe40000701670 */
[----:B------:R-:W-:Y:S02]  /*38a0*/  ISETP.GE.AND P2, PT, R37, 0x22, PT ;  /* 0x000000222500780c */ /* 0x000fe40003f46270 */
[----:B------:R-:W-:Y:S02]  /*38b0*/  FSEL R32, R21, -INF , !P0 ;  /* 0xff80000015207808 */ /* 0x000fe40004000000 */
[----:B------:R-:W-:Y:S01]  /*38c0*/  ISETP.GT.AND P0, PT, R67, 0x21, !P2 ;  /* 0x000000214300780c */ /* 0x000fe20005704270 */
[----:B------:R-:W1:Y:S01]  /*38d0*/  MUFU.TANH R151, R34 ;  /* 0x0000002200977308 */ /* 0x000e620000002400 */
[----:B------:R-:W-:-:S02]  /*38e0*/  P2R R52, PR, RZ, 0x4 ;  /* 0x00000004ff347803 */ /* 0x000fc40000000000 */
[----:B------:R-:W-:Y:S02]  /*38f0*/  ISETP.LT.OR P0, PT, R68, 0x22, P0 ;  /* 0x000000224400780c */ /* 0x000fe40000701670 */
[----:B------:R-:W-:Y:S02]  /*3900*/  ISETP.GE.AND P2, PT, R37, 0x29, PT ;  /* 0x000000292500780c */ /* 0x000fe40003f46270 */
[----:B------:R-:W-:Y:S01]  /*3910*/  FSEL R126, R126, -INF , !P0 ;  /* 0xff8000007e7e7808 */ /* 0x000fe20004000000 */
[----:B------:R-:W1:Y:S01]  /*3920*/  MUFU.TANH R143, R35 ;  /* 0x00000023008f7308 */ /* 0x000e620000002400 */
[----:B------:R-:W-:Y:S02]  /*3930*/  ISETP.GT.AND P0, PT, R67, 0x28, !P2 ;  /* 0x000000284300780c */ /* 0x000fe40005704270 */
[----:B------:R-:W-:Y:S02]  /*3940*/  P2R R49, PR, RZ, 0x4 ;  /* 0x00000004ff317803 */ /* 0x000fe40000000000 */
[----:B------:R-:W-:-:S02]  /*3950*/  ISETP.LT.OR P0, PT, R68, 0x29, P0 ;  /* 0x000000294400780c */ /* 0x000fc40000701670 */
[----:B------:R-:W-:Y:S01]  /*3960*/  ISETP.GE.AND P2, PT, R37, 0x2a, PT ;  /* 0x0000002a2500780c */ /* 0x000fe20003f46270 */
[----:B------:R-:W1:Y:S01]  /*3970*/  MUFU.TANH R129, R54 ;  /* 0x0000003600817308 */ /* 0x000e620000002400 */
[----:B------:R-:W-:Y:S02]  /*3980*/  FSEL R28, R0, -INF , !P0 ;  /* 0xff800000001c7808 */ /* 0x000fe40004000000 */
[----:B------:R-:W-:Y:S02]  /*3990*/  ISETP.GT.AND P0, PT, R67, 0x29, !P2 ;  /* 0x000000294300780c */ /* 0x000fe40005704270 */
[----:B------:R-:W-:Y:S02]  /*39a0*/  P2R R48, PR, RZ, 0x4 ;  /* 0x00000004ff307803 */ /* 0x000fe40000000000 */
[----:B------:R-:W-:Y:S01]  /*39b0*/  ISETP.LT.OR P0, PT, R68, 0x2a, P0 ;  /* 0x0000002a4400780c */ /* 0x000fe20000701670 */
[----:B------:R-:W1:Y:S01]  /*39c0*/  MUFU.TANH R137, R55 ;  /* 0x0000003700897308 */ /* 0x000e620000002400 */
[----:B------:R-:W-:-:S02]  /*39d0*/  ISETP.GE.AND P2, PT, R37, 0x31, PT ;  /* 0x000000312500780c */ /* 0x000fc40003f46270 */
[----:B------:R-:W-:Y:S02]  /*39e0*/  FSEL R128, R128, -INF , !P0 ;  /* 0xff80000080807808 */ /* 0x000fe40004000000 */
[----:B------:R-:W-:Y:S02]  /*39f0*/  ISETP.GT.AND P0, PT, R67, 0x30, !P2 ;  /* 0x000000304300780c */ /* 0x000fe40005704270 */
[----:B------:R-:W-:Y:S01]  /*3a00*/  P2R R45, PR, RZ, 0x4 ;  /* 0x00000004ff2d7803 */ /* 0x000fe20000000000 */
[----:B------:R-:W1:Y:S01]  /*3a10*/  MUFU.TANH R133, R133 ;  /* 0x0000008500857308 */ /* 0x000e620000002400 */
[----:B------:R-:W-:Y:S02]  /*3a20*/  ISETP.LT.OR P0, PT, R68, 0x31, P0 ;  /* 0x000000314400780c */ /* 0x000fe40000701670 */
[----:B------:R-:W-:Y:S02]  /*3a30*/  ISETP.GE.AND P2, PT, R37, 0x32, PT ;  /* 0x000000322500780c */ /* 0x000fe40003f46270 */
[----:B------:R-:W-:-:S02]  /*3a40*/  FSEL R152, R152, -INF , !P0 ;  /* 0xff80000098987808 */ /* 0x000fc40004000000 */
[----:B------:R-:W-:Y:S01]  /*3a50*/  ISETP.GT.AND P0, PT, R67, 0x31, !P2 ;  /* 0x000000314300780c */ /* 0x000fe20005704270 */
[----:B------:R-:W1:Y:S01]  /*3a60*/  MUFU.TANH R131, R31 ;  /* 0x0000001f00837308 */ /* 0x000e620000002400 */
[----:B------:R-:W-:Y:S02]  /*3a70*/  P2R R44, PR, RZ, 0x4 ;  /* 0x00000004ff2c7803 */ /* 0x000fe40000000000 */
[----:B------:R-:W-:Y:S02]  /*3a80*/  ISETP.LT.OR P0, PT, R68, 0x32, P0 ;  /* 0x000000324400780c */ /* 0x000fe40000701670 */
[----:B------:R-:W-:Y:S02]  /*3a90*/  ISETP.GE.AND P2, PT, R37, 0x39, PT ;  /* 0x000000392500780c */ /* 0x000fe40003f46270 */
[----:B------:R-:W-:Y:S01]  /*3aa0*/  FSEL R142, R142, -INF , !P0 ;  /* 0xff8000008e8e7808 */ /* 0x000fe20004000000 */
[----:B------:R-:W1:Y:S01]  /*3ab0*/  MUFU.TANH R30, R30 ;  /* 0x0000001e001e7308 */ /* 0x000e620000002400 */
[----:B------:R-:W-:-:S02]  /*3ac0*/  ISETP.GT.AND P0, PT, R67, 0x38, !P2 ;  /* 0x000000384300780c */ /* 0x000fc40005704270 */
[----:B------:R-:W-:Y:S02]  /*3ad0*/  P2R R41, PR, RZ, 0x4 ;  /* 0x00000004ff297803 */ /* 0x000fe40000000000 */
[----:B------:R-:W-:Y:S02]  /*3ae0*/  ISETP.LT.OR P0, PT, R68, 0x39, P0 ;  /* 0x000000394400780c */ /* 0x000fe40000701670 */
[----:B------:R-:W-:Y:S01]  /*3af0*/  ISETP.GE.AND P2, PT, R37, 0x3a, PT ;  /* 0x0000003a2500780c */ /* 0x000fe20003f46270 */
[----:B------:R-:W1:Y:S01]  /*3b00*/  MUFU.TANH R18, R18 ;  /* 0x0000001200127308 */ /* 0x000e620000002400 */
[----:B------:R-:W-:Y:S02]  /*3b10*/  FSEL R148, R148, -INF , !P0 ;  /* 0xff80000094947808 */ /* 0x000fe40004000000 */
[----:B------:R-:W-:Y:S02]  /*3b20*/  ISETP.GT.AND P0, PT, R67, 0x39, !P2 ;  /* 0x000000394300780c */ /* 0x000fe40005704270 */
[----:B------:R-:W-:-:S02]  /*3b30*/  P2R R40, PR, RZ, 0x4 ;  /* 0x00000004ff287803 */ /* 0x000fc40000000000 */
[----:B------:R-:W-:Y:S01]  /*3b40*/  ISETP.LT.OR P0, PT, R68, 0x3a, P0 ;  /* 0x0000003a4400780c */ /* 0x000fe20000701670 */
[----:B------:R-:W1:Y:S01]  /*3b50*/  MUFU.TANH R125, R27 ;  /* 0x0000001b007d7308 */ /* 0x000e620000002400 */
[----:B------:R-:W-:Y:S02]  /*3b60*/  ISETP.GE.AND P2, PT, R37, 0x41, PT ;  /* 0x000000412500780c */ /* 0x000fe40003f46270 */
[----:B------:R-:W-:Y:S02]  /*3b70*/  FSEL R150, R150, -INF , !P0 ;  /* 0xff80000096967808 */ /* 0x000fe40004000000 */
[----:B------:R-:W-:Y:S02]  /*3b80*/  ISETP.GT.AND P0, PT, R67, 0x40, !P2 ;  /* 0x000000404300780c */ /* 0x000fe40005704270 */
[----:B------:R-:W-:Y:S01]  /*3b90*/  P2R R39, PR, RZ, 0x4 ;  /* 0x00000004ff277803 */ /* 0x000fe20000000000 */
[----:B------:R-:W1:Y:S01]  /*3ba0*/  MUFU.TANH R141, R50 ;  /* 0x00000032008d7308 */ /* 0x000e620000002400 */
[----:B------:R-:W-:-:S02]  /*3bb0*/  ISETP.LT.OR P0, PT, R68, 0x41, P0 ;  /* 0x000000414400780c */ /* 0x000fc40000701670 */
[----:B------:R-:W-:Y:S02]  /*3bc0*/  ISETP.GE.AND P2, PT, R37, 0x42, PT ;  /* 0x000000422500780c */ /* 0x000fe40003f46270 */
[----:B------:R-:W-:Y:S02]  /*3bd0*/  FSEL R160, R160, -INF , !P0 ;  /* 0xff800000a0a07808 */ /* 0x000fe40004000000 */
[----:B------:R-:W-:Y:S01]  /*3be0*/  ISETP.GT.AND P0, PT, R67, 0x41, !P2 ;  /* 0x000000414300780c */ /* 0x000fe20005704270 */
[----:B------:R-:W1:Y:S01]  /*3bf0*/  MUFU.TANH R159, R51 ;  /* 0x00000033009f7308 */ /* 0x000e620000002400 */
[----:B------:R-:W-:Y:S02]  /*3c00*/  P2R R33, PR, RZ, 0x4 ;  /* 0x00000004ff217803 */ /* 0x000fe40000000000 */
[----:B------:R-:W-:Y:S02]  /*3c10*/  ISETP.LT.OR P0, PT, R68, 0x42, P0 ;  /* 0x000000424400780c */ /* 0x000fe40000701670 */
[----:B------:R-:W-:-:S02]  /*3c20*/  ISETP.GE.AND P2, PT, R37, 0x49, PT ;  /* 0x000000492500780c */ /* 0x000fc40003f46270 */
[----:B------:R-:W-:Y:S01]  /*3c30*/  FSEL R158, R158, -INF , !P0 ;  /* 0xff8000009e9e7808 */ /* 0x000fe20004000000 */
[----:B------:R-:W1:Y:S01]  /*3c40*/  MUFU.TANH R149, R46 ;  /* 0x0000002e00957308 */ /* 0x000e620000002400 */
[----:B------:R-:W-:Y:S02]  /*3c50*/  ISETP.GT.AND P0, PT, R67, 0x48, !P2 ;  /* 0x000000484300780c */ /* 0x000fe40005704270 */
[----:B------:R-:W-:Y:S02]  /*3c60*/  P2R R29, PR, RZ, 0x4 ;  /* 0x00000004ff1d7803 */ /* 0x000fe40000000000 */
[----:B------:R-:W-:Y:S02]  /*3c70*/  ISETP.LT.OR P0, PT, R68, 0x49, P0 ;  /* 0x000000494400780c */ /* 0x000fe40000701670 */
[----:B------:R-:W-:Y:S01]  /*3c80*/  ISETP.GE.AND P2, PT, R37, 0x4a, PT ;  /* 0x0000004a2500780c */ /* 0x000fe20003f46270 */
[----:B------:R-:W1:Y:S01]  /*3c90*/  MUFU.TANH R10, R10 ;  /* 0x0000000a000a7308 */ /* 0x000e620000002400 */
[----:B------:R-:W-:-:S02]  /*3ca0*/  FSEL R156, R156, -INF , !P0 ;  /* 0xff8000009c9c7808 */ /* 0x000fc40004000000 */
[----:B------:R-:W-:Y:S02]  /*3cb0*/  ISETP.GT.AND P0, PT, R67, 0x49, !P2 ;  /* 0x000000494300780c */ /* 0x000fe40005704270 */
[----:B------:R-:W-:Y:S02]  /*3cc0*/  P2R R25, PR, RZ, 0x4 ;  /* 0x00000004ff197803 */ /* 0x000fe40000000000 */
[----:B------:R-:W-:Y:S01]  /*3cd0*/  ISETP.LT.OR P0, PT, R68, 0x4a, P0 ;  /* 0x0000004a4400780c */ /* 0x000fe20000701670 */
[----:B------:R5:W1:Y:S01]  /*3ce0*/  MUFU.TANH R127, R26 ;  /* 0x0000001a007f7308 */ /* 0x000a620000002400 */
[----:B------:R-:W-:Y:S02]  /*3cf0*/  ISETP.GE.AND P2, PT, R37, 0x51, PT ;  /* 0x000000512500780c */ /* 0x000fe40003f46270 */
[----:B------:R-:W-:Y:S02]  /*3d00*/  FSEL R154, R154, -INF , !P0 ;  /* 0xff8000009a9a7808 */ /* 0x000fe40004000000 */
[----:B------:R-:W-:-:S02]  /*3d10*/  ISETP.GT.AND P0, PT, R67, 0x50, !P2 ;  /* 0x000000504300780c */ /* 0x000fc40005704270 */
[----:B------:R-:W-:Y:S02]  /*3d20*/  ISETP.GE.AND P6, PT, R37, 0x52, PT ;  /* 0x000000522500780c */ /* 0x000fe40003fc6270 */
[----:B------:R-:W-:Y:S02]  /*3d30*/  ISETP.LT.OR P0, PT, R68, 0x51, P0 ;  /* 0x000000514400780c */ /* 0x000fe40000701670 */
[----:B------:R-:W-:Y:S02]  /*3d40*/  P2R R60, PR, RZ, 0x20 ;  /* 0x00000020ff3c7803 */ /* 0x000fe40000000000 */
[----:B------:R-:W-:Y:S02]  /*3d50*/  FSEL R140, R140, -INF , !P0 ;  /* 0xff8000008c8c7808 */ /* 0x000fe40004000000 */
[----:B------:R-:W-:Y:S01]  /*3d60*/  ISETP.GT.AND P0, PT, R67, 0x51, !P6 ;  /* 0x000000514300780c */ /* 0x000fe20007704270 */
[----:B-----5:R-:W-:Y:S01]  /*3d70*/  IMAD.IADD R26, R65, 0x1, R17 ;  /* 0x00000001411a7824 */ /* 0x020fe200078e0211 */
[----:B------:R-:W-:-:S02]  /*3d80*/  ISETP.GE.AND P5, PT, R37, 0x59, PT ;  /* 0x000000592500780c */ /* 0x000fc40003fa6270 */
[----:B------:R-:W-:Y:S02]  /*3d90*/  ISETP.LT.OR P0, PT, R68, 0x52, P0 ;  /* 0x000000524400780c */ /* 0x000fe40000701670 */
[----:B------:R-:W-:Y:S02]  /*3da0*/  P2R R0, PR, RZ, 0x4 ;  /* 0x00000004ff007803 */ /* 0x000fe40000000000 */
[----:B------:R-:W-:Y:S02]  /*3db0*/  FSEL R138, R138, -INF , !P0 ;  /* 0xff8000008a8a7808 */ /* 0x000fe40004000000 */
[----:B------:R-:W-:Y:S02]  /*3dc0*/  ISETP.GT.AND P0, PT, R67, 0x58, !P5 ;  /* 0x000000584300780c */ /* 0x000fe40006f04270 */
[----:B------:R-:W-:Y:S02]  /*3dd0*/  ISETP.GE.AND P2, PT, R37, 0x1, PT ;  /* 0x000000012500780c */ /* 0x000fe40003f46270 */
[----:B------:R-:W-:-:S02]  /*3de0*/  ISETP.LT.OR P0, PT, R68, 0x59, P0 ;  /* 0x000000594400780c */ /* 0x000fc40000701670 */
[----:B------:R-:W-:Y:S02]  /*3df0*/  P2R R21, PR, RZ, 0x4 ;  /* 0x00000004ff157803 */ /* 0x000fe40000000000 */
[----:B------:R-:W-:Y:S02]  /*3e00*/  FSEL R136, R136, -INF , !P0 ;  /* 0xff80000088887808 */ /* 0x000fe40004000000 */
[----:B------:R-:W-:Y:S02]  /*3e10*/  ISETP.GT.AND P0, PT, R67, RZ, !P2 ;  /* 0x000000ff4300720c */ /* 0x000fe40005704270 */
[----:B------:R-:W-:Y:S01]  /*3e20*/  ISETP.GE.AND P2, PT, R37, 0x5a, PT ;  /* 0x0000005a2500780c */ /* 0x000fe20003f46270 */
[----:B------:R-:W-:Y:S01]  /*3e30*/  FMUL.FTZ R37, R14, c[0x0][0x320] ;  /* 0x0000c8000e257a20 */ /* 0x000fe20000410000 */
[----:B------:R-:W-:Y:S01]  /*3e40*/  ISETP.LT.OR P0, PT, R68, 0x1, P0 ;  /* 0x000000014400780c */ /* 0x000fe20000701670 */
[----:B------:R-:W-:Y:S01]  /*3e50*/  FMUL.FTZ R14, R15, c[0x0][0x320] ;  /* 0x0000c8000f0e7a20 */ /* 0x000fe20000410000 */
[----:B------:R-:W-:Y:S01]  /*3e60*/  IMNMX R63, R26, R63, PT ;  /* 0x0000003f1a3f7217 */ /* 0x000fe20003800200 */
[----:B------:R-:W-:Y:S01]  /*3e70*/  FMUL.FTZ R15, R22, c[0x0][0x320] ;  /* 0x0000c800160f7a20 */ /* 0x000fe20000410000 */
[----:B------:R-:W-:Y:S01]  /*3e80*/  FSEL R7, R7, -INF , !P0 ;  /* 0xff80000007077808 */ /* 0x000fe20004000000 */
[----:B------:R-:W-:Y:S01]  /*3e90*/  FMUL.FTZ R22, R23, c[0x0][0x320] ;  /* 0x0000c80017167a20 */ /* 0x000fe20000410000 */
[----:B------:R-:W-:Y:S01]  /*3ea0*/  ISETP.GT.AND P0, PT, R67, 0x59, !P2 ;  /* 0x000000594300780c */ /* 0x000fe20005704270 */
[----:B------:R-:W1:Y:S03]  /*3eb0*/  MUFU.TANH R37, R37 ;  /* 0x0000002500257308 */ /* 0x000e660000002400 */
[----:B------:R-:W-:-:S04]  /*3ec0*/  ISETP.LT.OR P0, PT, R68, 0x5a, P0 ;  /* 0x0000005a4400780c */ /* 0x000fc80000701670 */
[----:B------:R-:W-:Y:S01]  /*3ed0*/  FSEL R134, R134, -INF , !P0 ;  /* 0xff80000086867808 */ /* 0x000fe20004000000 */
[----:B------:R-:W1:Y:S01]  /*3ee0*/  MUFU.TANH R14, R14 ;  /* 0x0000000e000e7308 */ /* 0x000e620000002400 */
[----:B------:R-:W-:-:S07]  /*3ef0*/  PLOP3.LUT P0, PT, PT, PT, UP1, 0x40, 0x0 ;  /* 0x000000000000781c */ /* 0x000fce0003f0e818 */
[----:B------:R-:W1:Y:S08]  /*3f00*/  MUFU.TANH R15, R15 ;  /* 0x0000000f000f7308 */ /* 0x000e700000002400 */
[----:B------:R-:W1:Y:S08]  /*3f10*/  MUFU.TANH R22, R22 ;  /* 0x0000001600167308 */ /* 0x000e700000002400 */
[----:B------:R1:W1:Y:S01]  /*3f20*/  MUFU.TANH R23, R11 ;  /* 0x0000000b00177308 */ /* 0x0002620000002400 */
[----:B------:R-:W-:Y:S05]  /*3f30*/  @P0 BRA `(.L_x_28) ;  /* 0x0000015000000947 */ /* 0x000fea0003800000 */
[----:B--234-:R-:W-:Y:S01]  /*3f40*/  IMAD.U32 R26, RZ, RZ, UR8 ;  /* 0x00000008ff1a7e24 */ /* 0x01cfe2000f8e00ff */
[----:B------:R-:W-:Y:S04]  /*3f50*/  BSSY B0, `(.L_x_29) ;  /* 0x000000f000007945 */ /* 0x000fe80003800000 */
[----:B------:R-:W-:-:S04]  /*3f60*/  IADD3 R17, R26, -c[0x0][0x168], R17 ;  /* 0x80005a001a117a10 */ /* 0x000fc80007ffe011 */
[----:B------:R-:W-:-:S13]  /*3f70*/  ISETP.GT.AND P0, PT, R17, -0x1, PT ;  /* 0xffffffff1100780c */ /* 0x000fda0003f04270 */
[----:B------:R-:W-:Y:S05]  /*3f80*/  @P0 BRA `(.L_x_30) ;  /* 0x0000007000000947 */ /* 0x000fea0003800000 */
[----:B-1----:R-:W-:Y:S01]  /*3f90*/  IMAD.MOV.U32 R11, RZ, RZ, c[0x0][0x32c] ;  /* 0x0000cb00ff0b7624 */ /* 0x002fe200078e00ff */
[----:B------:R-:W-:-:S04]  /*3fa0*/  LOP3.LUT R17, RZ, R17, RZ, 0x33, !PT ;  /* 0x00000011ff117212 */ /* 0x000fc800078e33ff */
[----:B------:R-:W-:-:S13]  /*3fb0*/  ISETP.NE.AND P0, PT, R11, 0x1, PT ;  /* 0x000000010b00780c */ /* 0x000fda0003f05270 */
[----:B------:R-:W-:-:S05]  /*3fc0*/  @P0 IMAD.HI.U32 R11, R17, c[0x0][0x330], RZ ;  /* 0x0000cc00110b0a27 */ /* 0x000fca00078e00ff */
[----:B------:R-:W-:-:S04]  /*3fd0*/  @P0 SHF.R.U32.HI R17, RZ, c[0x0][0x334], R11 ;  /* 0x0000cd00ff110a19 */ /* 0x000fc8000001160b */
[----:B------:R-:W-:Y:S01]  /*3fe0*/  LOP3.LUT R17, RZ, R17, RZ, 0x33, !PT ;  /* 0x00000011ff117212 */ /* 0x000fe200078e33ff */
[----:B------:R-:W-:Y:S05]  /*3ff0*/  BRA `(.L_x_31) ;  /* 0x0000004000007947 */ /* 0x000fea0003800000 */
.L_x_30:
[----:B-1----:R-:W-:-:S04]  /*4000*/  MOV R11, c[0x0][0x32c] ;  /* 0x0000cb00000b7a02 */ /* 0x002fc80000000f00 */
[----:B------:R-:W-:-:S13]  /*4010*/  ISETP.NE.AND P0, PT, R11, 0x1, PT ;  /* 0x000000010b00780c */ /* 0x000fda0003f05270 */
[----:B------:R-:W-:-:S05]  /*4020*/  @P0 IMAD.HI.U32 R11, R17, c[0x0][0x330], RZ ;  /* 0x0000cc00110b0a27 */ /* 0x000fca00078e00ff */
[----:B------:R-:W-:Y:S02]  /*4030*/  @P0 SHF.R.U32.HI R17, RZ, c[0x0][0x334], R11 ;  /* 0x0000cd00ff110a19 */ /* 0x000fe4000001160b */
.L_x_31:
[----:B------:R-:W-:Y:S05]  /*4040*/  BSYNC B0 ;  /* 0x0000000000007941 */ /* 0x000fea0003800000 */
.L_x_29:
[----:B------:R-:W-:-:S05]  /*4050*/  IMAD R17, R17, c[0x0][0x32c], R62 ;  /* 0x0000cb0011117a24 */ /* 0x000fca00078e023e */
[----:B------:R-:W-:Y:S02]  /*4060*/  IADD3 R26, R17, c[0x0][0x32c], RZ ;  /* 0x0000cb00111a7a10 */ /* 0x000fe40007ffe0ff */
[----:B------:R-:W-:Y:S02]  /*4070*/  IMNMX R64, R64, R17, !PT ;  /* 0x0000001140407217 */ /* 0x000fe40007800200 */
[----:B------:R-:W-:Y:S02]  /*4080*/  IMNMX R63, R63, R26, PT ;  /* 0x0000001a3f3f7217 */ /* 0x000fe40003800200 */
.L_x_28:
[----:B--234-:R-:W-:Y:S01]  /*4090*/  ISETP.NE.AND P0, PT, R66, RZ, PT ;  /* 0x000000ff4200720c */ /* 0x01cfe20003f05270 */
[----:B------:R-:W-:Y:S01]  /*40a0*/  IMAD.SHL.U32 R212, R2, 0x2, RZ ;  /* 0x0000000202d47824 */ /* 0x000fe200078e00ff */
[C---:B------:R-:W-:Y:S01]  /*40b0*/  ISETP.GT.AND P6, PT, R64.reuse, 0x51, !P6 ;  /* 0x000000514000780c */ /* 0x040fe200077c4270 */
[----:B------:R-:W-:Y:S01]  /*40c0*/  ULDC.64 UR4, c[0x0][0x2c8] ;  /* 0x0000b20000047ab9 */ /* 0x000fe20000000a00 */
[C---:B------:R-:W-:Y:S01]  /*40d0*/  ISETP.GT.AND P0, PT, R64.reuse, 0x1, !P0 ;  /* 0x000000014000780c */ /* 0x040fe20004704270 */
[----:B------:R-:W-:Y:S01]  /*40e0*/  IMAD R210, R5, 0x2, R212 ;  /* 0x0000000205d27824 */ /* 0x000fe200078e02d4 */
[C---:B------:R-:W-:Y:S01]  /*40f0*/  ISETP.GT.AND P5, PT, R64.reuse, 0x58, !P5 ;  /* 0x000000584000780c */ /* 0x040fe20006fa4270 */
[----:B------:R-:W-:Y:S01]  /*4100*/  LDSM.16.MT88.4 R76, [R212+0x3100] ;  /* 0x00310000d44c783b */ /* 0x000fe20000004200 */
[----:B------:R-:W-:Y:S01]  /*4110*/  ISETP.LT.OR P0, PT, R63, 0x2, P0 ;  /* 0x000000023f00780c */ /* 0x000fe20000701670 */
[----:B------:R-:W-:Y:S01]  /*4120*/  IMAD R208, R3, 0x2, R210 ;  /* 0x0000000203d07824 */ /* 0x000fe200078e02d2 */
[----:B------:R-:W-:Y:S01]  /*4130*/  ISETP.LT.OR P6, PT, R63, 0x52, P6 ;  /* 0x000000523f00780c */ /* 0x000fe200037c1670 */
[----:B------:R-:W-:Y:S01]  /*4140*/  IMAD R209, R3, 0x2, R212 ;  /* 0x0000000203d17824 */ /* 0x000fe200078e02d4 */
[----:B-1----:R-:W-:Y:S01]  /*4150*/  FSEL R23, R23, -INF , !P0 ;  /* 0xff80000017177808 */ /* 0x002fe20004000000 */
[----:B------:R-:W-:Y:S01]  /*4160*/  LDSM.16.MT88.4 R108, [R212+0x100] ;  /* 0x00010000d46c783b */ /* 0x000fe20000004200 */
[----:B------:R-:W-:Y:S01]  /*4170*/  ISETP.NE.AND P0, PT, R61, RZ, PT ;  /* 0x000000ff3d00720c */ /* 0x000fe20003f05270 */
[----:B------:R-:W-:Y:S01]  /*4180*/  UIMAD.WIDE.U32 UR22, UR21, UR4, URZ ;  /* 0x00000004151672a5 */ /* 0x000fe2000f8e003f */
[C---:B------:R-:W-:Y:S01]  /*4190*/  ISETP.GT.AND P2, PT, R64.reuse, 0x59, !P2 ;  /* 0x000000594000780c */ /* 0x040fe20005744270 */
[----:B------:R-:W-:Y:S01]  /*41a0*/  LDSM.16.MT88.4 R84, [R208+0x100] ;  /* 0x00010000d054783b */ /* 0x000fe20000004200 */
[----:B------:R-:W-:Y:S01]  /*41b0*/  ISETP.GT.AND P0, PT, R64, 0x8, !P0 ;  /* 0x000000084000780c */ /* 0x000fe20004704270 */
[----:B------:R-:W-:Y:S01]  /*41c0*/  @UP2 USHF.R.U32.HI UR21, URZ, UR5, UR23 ;  /* 0x000000053f152299 */ /* 0x000fe20008011617 */
[C---:B------:R-:W-:Y:S01]  /*41d0*/  ISETP.LT.OR P5, PT, R63.reuse, 0x59, P5 ;  /* 0x000000593f00780c */ /* 0x040fe20002fa1670 */
[----:B------:R-:W-:Y:S01]  /*41e0*/  LDSM.16.MT88.4 R100, [R210+0x100] ;  /* 0x00010000d264783b */ /* 0x000fe20000004200 */
[----:B------:R-:W-:Y:S01]  /*41f0*/  ISETP.LT.OR P0, PT, R63, 0x9, P0 ;  /* 0x000000093f00780c */ /* 0x000fe20000701670 */
[----:B------:R-:W-:Y:S01]  /*4200*/  UIADD3 UR4, UR20, UR21, URZ ;  /* 0x0000001514047290 */ /* 0x000fe2000fffe03f */
[----:B------:R-:W-:Y:S01]  /*4210*/  FSEL R131, R131, -INF , !P6 ;  /* 0xff80000083837808 */ /* 0x000fe20007000000 */
[----:B------:R-:W-:Y:S01]  /*4220*/  LDSM.16.MT88.4 R92, [R209+0x100] ;  /* 0x00010000d15c783b */ /* 0x000fe20000004200 */
[----:B------:R-:W-:Y:S01]  /*4230*/  FSEL R19, R37, -INF , !P0 ;  /* 0xff80000025137808 */ /* 0x000fe20004000000 */
[----:B------:R-:W-:Y:S01]  /*4240*/  ULDC UR20, c[0x0][0x328] ;  /* 0x0000ca0000147ab9 */ /* 0x000fe20000000800 */
[----:B------:R-:W-:Y:S01]  /*4250*/  ISETP.NE.AND P0, PT, R60, RZ, PT ;  /* 0x000000ff3c00720c */ /* 0x000fe20003f05270 */
[----:B------:R-:W-:Y:S01]  /*4260*/  LDSM.16.MT88.4 R68, [R210+0x3100] ;  /* 0x00310000d244783b */ /* 0x000fe20000004200 */
[----:B------:R-:W-:Y:S01]  /*4270*/  ISETP.LT.OR P2, PT, R63, 0x5a, P2 ;  /* 0x0000005a3f00780c */ /* 0x000fe20001741670 */
[----:B------:R-:W-:Y:S01]  /*4280*/  UIADD3 UR20, UR4, UR20, URZ ;  /* 0x0000001404147290 */ /* 0x000fe2000fffe03f */
[----:B------:R-:W-:-:S02]  /*4290*/  ISETP.GT.AND P0, PT, R64, 0x9, !P0 ;  /* 0x000000094000780c */ /* 0x000fc40004704270 */
[----:B------:R-:W-:Y:S02]  /*42a0*/  FSEL R127, R127, -INF , !P5 ;  /* 0xff8000007f7f7808 */ /* 0x000fe40006800000 */
[----:B------:R-:W-:Y:S02]  /*42b0*/  ISETP.LT.OR P0, PT, R63, 0xa, P0 ;  /* 0x0000000a3f00780c */ /* 0x000fe40000701670 */
[----:B------:R-:W-:Y:S02]  /*42c0*/  FSEL R125, R125, -INF , !P2 ;  /* 0xff8000007d7d7808 */ /* 0x000fe40005000000 */
[----:B------:R-:W-:Y:S02]  /*42d0*/  FSEL R17, R14, -INF , !P0 ;  /* 0xff8000000e117808 */ /* 0x000fe40004000000 */
[----:B------:R-:W-:Y:S02]  /*42e0*/  ISETP.NE.AND P0, PT, R57, RZ, PT ;  /* 0x000000ff3900720c */ /* 0x000fe40003f05270 */
[----:B------:R-:W-:-:S02]  /*42f0*/  IADD3 R168, R36, -0x2, RZ ;  /* 0xfffffffe24a87810 */ /* 0x000fc40007ffe0ff */
[----:B------:R-:W-:-:S04]  /*4300*/  ISETP.GT.AND P0, PT, R64, 0x10, !P0 ;  /* 0x000000104000780c */ /* 0x000fc80004704270 */
[----:B------:R-:W-:-:S04]  /*4310*/  ISETP.LT.OR P0, PT, R63, 0x11, P0 ;  /* 0x000000113f00780c */ /* 0x000fc80000701670 */
[----:B------:R-:W-:Y:S02]  /*4320*/  FSEL R15, R15, -INF , !P0 ;  /* 0xff8000000f0f7808 */ /* 0x000fe40004000000 */
[----:B------:R-:W-:-:S04]  /*4330*/  ISETP.NE.AND P0, PT, R13, RZ, PT ;  /* 0x000000ff0d00720c */ /* 0x000fc80003f05270 */
[----:B------:R-:W-:-:S04]  /*4340*/  ISETP.GT.AND P0, PT, R64, 0x11, !P0 ;  /* 0x000000114000780c */ /* 0x000fc80004704270 */
[----:B------:R-:W-:-:S04]  /*4350*/  ISETP.LT.OR P0, PT, R63, 0x12, P0 ;  /* 0x000000123f00780c */ /* 0x000fc80000701670 */
[----:B------:R-:W-:Y:S02]  /*4360*/  FSEL R13, R22, -INF , !P0 ;  /* 0xff800000160d7808 */ /* 0x000fe40004000000 */
[----:B------:R-:W-:Y:S02]  /*4370*/  ISETP.NE.AND P0, PT, R56, RZ, PT ;  /* 0x000000ff3800720c */ /* 0x000fe40003f05270 */
[----:B------:R-:W-:Y:S02]  /*4380*/  LDSM.16.MT88.4 R56, [R209+0x3100] ;  /* 0x00310000d138783b */ /* 0x000fe40000004200 */
[----:B------:R-:W-:-:S04]  /*4390*/  ISETP.GT.AND P0, PT, R64, 0x18, !P0 ;  /* 0x000000184000780c */ /* 0x000fc80004704270 */
[----:B------:R-:W-:-:S04]  /*43a0*/  ISETP.LT.OR P0, PT, R63, 0x19, P0 ;  /* 0x000000193f00780c */ /* 0x000fc80000701670 */
[----:B------:R-:W-:Y:S02]  /*43b0*/  FSEL R11, R30, -INF , !P0 ;  /* 0xff8000001e0b7808 */ /* 0x000fe40004000000 */
[----:B------:R-:W-:-:S04]  /*43c0*/  ISETP.NE.AND P0, PT, R9, RZ, PT ;  /* 0x000000ff0900720c */ /* 0x000fc80003f05270 */
        /* <DEDUP_REMOVED lines=52> */
[----:B------:R-:W-:Y:S02]  /*4710*/  FMNMX.FTZ R21, R7, R24, !PT ;  /* 0x0000001807157209 */ /* 0x000fe40007810000 */
[----:B------:R-:W-:Y:S02]  /*4720*/  ISETP.GT.AND P0, PT, R64, RZ, !P0 ;  /* 0x000000ff4000720c */ /* 0x000fe40004704270 */
[----:B------:R-:W-:Y:S02]  /*4730*/  FMNMX.FTZ R21, R20, R21, !PT ;  /* 0x0000001514157209 */ /* 0x000fe40007810000 */
[----:B------:R-:W-:-:S02]  /*4740*/  ISETP.LT.OR P0, PT, R63, 0x1, P0 ;  /* 0x000000013f00780c */ /* 0x000fc40000701670 */
[----:B------:R-:W-:Y:S02]  /*4750*/  FMNMX.FTZ R21, R16, R21, !PT ;  /* 0x0000001510157209 */ /* 0x000fe40007810000 */
[----:B------:R-:W-:Y:S02]  /*4760*/  FSEL R10, R10, -INF , !P0 ;  /* 0xff8000000a0a7808 */ /* 0x000fe40004000000 */
[----:B------:R-:W-:Y:S02]  /*4770*/  FMNMX.FTZ R21, R12, R21, !PT ;  /* 0x000000150c157209 */ /* 0x000fe40007810000 */
[----:B------:R-:W-:Y:S02]  /*4780*/  FMNMX.FTZ R14, R10, R23, !PT ;  /* 0x000000170a0e7209 */ /* 0x000fe40007810000 */
[----:B------:R-:W-:Y:S02]  /*4790*/  FMNMX.FTZ R21, R6, R21, !PT ;  /* 0x0000001506157209 */ /* 0x000fe40007810000 */
[----:B------:R-:W-:-:S02]  /*47a0*/  FMNMX.FTZ R14, R19, R14, !PT ;  /* 0x0000000e130e7209 */ /* 0x000fc40007810000 */
[----:B------:R-:W-:Y:S02]  /*47b0*/  FMNMX.FTZ R21, R4, R21, !PT ;  /* 0x0000001504157209 */ /* 0x000fe40007810000 */
[----:B------:R-:W-:Y:S02]  /*47c0*/  FMNMX.FTZ R14, R17, R14, !PT ;  /* 0x0000000e110e7209 */ /* 0x000fe40007810000 */
        /* <DEDUP_REMOVED lines=25> */
[----:B------:R-:W-:Y:S02]  /*4960*/  ISETP.NE.AND P0, PT, R0, RZ, PT ;  /* 0x000000ff0000720c */ /* 0x000fe40003f05270 */
[----:B------:R-:W-:Y:S02]  /*4970*/  FMNMX.FTZ R21, R140, R21, !PT ;  /* 0x000000158c157209 */ /* 0x000fe40007810000 */
[----:B------:R-:W-:-:S02]  /*4980*/  FMNMX.FTZ R14, R155, R14, !PT ;  /* 0x0000000e9b0e7209 */ /* 0x000fc40007810000 */
[----:B------:R-:W-:Y:S02]  /*4990*/  FMNMX.FTZ R21, R138, R21, !PT ;  /* 0x000000158a157209 */ /* 0x000fe40007810000 */
[----:B------:R-:W-:Y:S02]  /*49a0*/  ISETP.GT.AND P0, PT, R64, 0x50, !P0 ;  /* 0x000000504000780c */ /* 0x000fe40004704270 */
[----:B------:R-:W-:Y:S02]  /*49b0*/  FMNMX.FTZ R21, R136, R21, !PT ;  /* 0x0000001588157209 */ /* 0x000fe40007810000 */
[----:B------:R-:W-:Y:S02]  /*49c0*/  FMNMX.FTZ R14, R153, R14, !PT ;  /* 0x0000000e990e7209 */ /* 0x000fe40007810000 */
[----:B------:R-:W-:Y:S02]  /*49d0*/  FMNMX.FTZ R0, R134, R21, !PT ;  /* 0x0000001586007209 */ /* 0x000fe40007810000 */
[----:B------:R-:W-:-:S02]  /*49e0*/  ISETP.LT.OR P0, PT, R63, 0x51, P0 ;  /* 0x000000513f00780c */ /* 0x000fc40000701670 */
[----:B------:R-:W-:Y:S01]  /*49f0*/  FMNMX.FTZ R14, R151, R14, !PT ;  /* 0x0000000e970e7209 */ /* 0x000fe20007810000 */
[----:B------:R-:W1:Y:S01]  /*4a00*/  SHFL.BFLY PT, R21, R0, 0x2, 0x1f ;  /* 0x0c401f0000157f89 */ /* 0x000e6200000e0000 */
[----:B------:R-:W-:Y:S02]  /*4a10*/  FSEL R133, R133, -INF , !P0 ;  /* 0xff80000085857808 */ /* 0x000fe40004000000 */
[----:B------:R-:W-:-:S04]  /*4a20*/  FMNMX.FTZ R14, R143, R14, !PT ;  /* 0x0000000e8f0e7209 */ /* 0x000fc80007810000 */
[----:B------:R-:W-:-:S04]  /*4a30*/  FMNMX.FTZ R14, R133, R14, !PT ;  /* 0x0000000e850e7209 */ /* 0x000fc80007810000 */
[----:B------:R-:W-:-:S04]  /*4a40*/  FMNMX.FTZ R14, R131, R14, !PT ;  /* 0x0000000e830e7209 */ /* 0x000fc80007810000 */
[----:B------:R-:W-:-:S04]  /*4a50*/  FMNMX.FTZ R14, R127, R14, !PT ;  /* 0x0000000e7f0e7209 */ /* 0x000fc80007810000 */
[----:B------:R-:W-:Y:S02]  /*4a60*/  FMNMX.FTZ R14, R125, R14, !PT ;  /* 0x0000000e7d0e7209 */ /* 0x000fe40007810000 */
[----:B-1----:R-:W-:-:S03]  /*4a70*/  FMNMX.FTZ R18, R0, R21, !PT ;  /* 0x0000001500127209 */ /* 0x002fc60007810000 */
[----:B------:R-:W1:Y:S04]  /*4a80*/  SHFL.BFLY PT, R21, R14, 0x2, 0x1f ;  /* 0x0c401f000e157f89 */ /* 0x000e6800000e0000 */
[----:B------:R-:W2:Y:S01]  /*4a90*/  SHFL.BFLY PT, R25, R18, 0x1, 0x1f ;  /* 0x0c201f0012197f89 */ /* 0x000ea200000e0000 */
[----:B-1----:R-:W-:Y:S02]  /*4aa0*/  FMNMX.FTZ R21, R14, R21, !PT ;  /* 0x000000150e157209 */ /* 0x002fe40007810000 */
[----:B--2---:R-:W-:-:S03]  /*4ab0*/  FMNMX.FTZ R0, R18, R25, !PT ;  /* 0x0000001912007209 */ /* 0x004fc60007810000 */
[----:B------:R-:W1:Y:S01]  /*4ac0*/  SHFL.BFLY PT, R116, R21, 0x1, 0x1f ;  /* 0x0c201f0015747f89 */ /* 0x000e6200000e0000 */
[C---:B------:R-:W-:Y:S01]  /*4ad0*/  FSETP.NEU.FTZ.AND P0, PT, R0.reuse, -INF , PT ;  /* 0xff8000000000780b */ /* 0x040fe20003f1d000 */
[----:B------:R-:W-:-:S05]  /*4ae0*/  FMUL.FTZ R135, R0, c[0x0][0x2d0] ;  /* 0x0000b40000877a20 */ /* 0x000fca0000410000 */
[----:B------:R-:W-:-:S05]  /*4af0*/  FSEL R135, R135, RZ, P0 ;  /* 0x000000ff87877208 */ /* 0x000fca0000000000 */
[--C-:B------:R-:W-:Y:S02]  /*4b00*/  FFMA.FTZ R50, R7, c[0x0][0x2d0], -R135.reuse ;  /* 0x0000b40007327a23 */ /* 0x100fe40000010887 */
[--C-:B------:R-:W-:Y:S02]  /*4b10*/  FFMA.FTZ R47, R24, c[0x0][0x2d0], -R135.reuse ;  /* 0x0000b400182f7a23 */ /* 0x100fe40000010887 */
[--C-:B------:R-:W-:Y:S01]  /*4b20*/  FFMA.FTZ R48, R20, c[0x0][0x2d0], -R135.reuse ;  /* 0x0000b40014307a23 */ /* 0x100fe20000010887 */
[----:B------:R-:W-:Y:S01]  /*4b30*/  LDSM.16.MT88.4 R24, [R212+0x900] ;  /* 0x00090000d418783b */ /* 0x000fe20000004200 */
[--C-:B------:R-:W-:Y:S01]  /*4b40*/  FFMA.FTZ R43, R16, c[0x0][0x2d0], -R135.reuse ;  /* 0x0000b400102b7a23 */ /* 0x100fe20000010887 */
[----:B------:R-:W-:Y:S01]  /*4b50*/  MUFU.EX2 R50, R50 ;  /* 0x0000003200327308 */ /* 0x000fe20000000800 */
[--C-:B------:R-:W-:Y:S01]  /*4b60*/  FFMA.FTZ R41, R6, c[0x0][0x2d0], -R135.reuse ;  /* 0x0000b40006297a23 */ /* 0x100fe20000010887 */
[----:B-1----:R-:W-:Y:S01]  /*4b70*/  FMNMX.FTZ R116, R116, R21, !PT ;  /* 0x0000001574747209 */ /* 0x002fe20007810000 */
[----:B------:R-:W-:-:S02]  /*4b80*/  FFMA.FTZ R42, R4, c[0x0][0x2d0], -R135 ;  /* 0x0000b400042a7a23 */ /* 0x000fc40000010887 */
[----:B------:R-:W1:Y:S01]  /*4b90*/  LDSM.16.MT88.4 R4, [R208+0x3100] ;  /* 0x00310000d004783b */ /* 0x000e620000004200 */
[C---:B------:R-:W-:Y:S01]  /*4ba0*/  FSETP.NEU.FTZ.AND P0, PT, R116.reuse, -INF , PT ;  /* 0xff8000007400780b */ /* 0x040fe20003f1d000 */
[----:B------:R-:W-:Y:S01]  /*4bb0*/  FMUL.FTZ R130, R116, c[0x0][0x2d0] ;  /* 0x0000b40074827a20 */ /* 0x000fe20000410000 */
[----:B------:R-:W2:Y:S01]  /*4bc0*/  MUFU.EX2 R47, R47 ;  /* 0x0000002f002f7308 */ /* 0x000ea20000000800 */
[--C-:B------:R-:W-:Y:S02]  /*4bd0*/  FFMA.FTZ R46, R12, c[0x0][0x2d0], -R135.reuse ;  /* 0x0000b4000c2e7a23 */ /* 0x100fe40000010887 */
[--C-:B------:R-:W-:Y:S01]  /*4be0*/  FFMA.FTZ R37, R8, c[0x0][0x2d0], -R135.reuse ;  /* 0x0000b40008257a23 */ /* 0x100fe20000010887 */
[----:B------:R-:W-:Y:S01]  /*4bf0*/  FSEL R130, R130, RZ, P0 ;  /* 0x000000ff82827208 */ /* 0x000fe20000000000 */
[--C-:B------:R-:W-:Y:S01]  /*4c00*/  FFMA.FTZ R51, R126, c[0x0][0x2d0], -R135.reuse ;  /* 0x0000b4007e337a23 */ /* 0x100fe20000010887 */
[----:B------:R-:W-:Y:S01]  /*4c10*/  PLOP3.LUT P0, PT, PT, PT, UP1, 0x40, 0x0 ;  /* 0x000000000000781c */ /* 0x000fe20003f0e818 */
[----:B------:R-:W-:Y:S01]  /*4c20*/  FFMA.FTZ R124, R32, c[0x0][0x2d0], -R135 ;  /* 0x0000b400207c7a23 */ /* 0x000fe20000010887 */
[----:B------:R-:W-:Y:S01]  /*4c30*/  MUFU.EX2 R48, R48 ;  /* 0x0000003000307308 */ /* 0x000fe20000000800 */
[--C-:B------:R-:W-:Y:S01]  /*4c40*/  FFMA.FTZ R49, R10, c[0x0][0x2d0], -R130.reuse ;  /* 0x0000b4000a317a23 */ /* 0x100fe20000010882 */
[----:B------:R-:W-:Y:S01]  /*4c50*/  LDSM.16.MT88.4 R32, [R210+0x3900] ;  /* 0x00390000d220783b */ /* 0x000fe20000004200 */
[----:B------:R-:W-:-:S02]  /*4c60*/  FFMA.FTZ R118, R23, c[0x0][0x2d0], -R130 ;  /* 0x0000b40017767a23 */ /* 0x000fc40000010882 */
[--C-:B------:R-:W-:Y:S01]  /*4c70*/  FFMA.FTZ R45, R19, c[0x0][0x2d0], -R130.reuse ;  /* 0x0000b400132d7a23 */ /* 0x100fe20000010882 */
[----:B------:R-:W-:Y:S01]  /*4c80*/  LDSM.16.MT88.4 R20, [R210+0x900] ;  /* 0x00090000d214783b */ /* 0x000fe20000004200 */
[--C-:B------:R-:W-:Y:S01]  /*4c90*/  FFMA.FTZ R44, R17, c[0x0][0x2d0], -R130.reuse ;  /* 0x0000b400112c7a23 */ /* 0x100fe20000010882 */
[----:B------:R-:W3:Y:S01]  /*4ca0*/  MUFU.EX2 R43, R43 ;  /* 0x0000002b002b7308 */ /* 0x000ee20000000800 */
[--C-:B------:R-:W-:Y:S01]  /*4cb0*/  FFMA.FTZ R40, R15, c[0x0][0x2d0], -R130.reuse ;  /* 0x0000b4000f287a23 */ /* 0x100fe20000010882 */
[----:B--2---:R-:W-:Y:S01]  /*4cc0*/  F2FP.BF16.PACK_AB R64, R47, R50 ;  /* 0x000000322f40723e */ /* 0x004fe200000010ff */
[--C-:B------:R-:W-:Y:S01]  /*4cd0*/  FFMA.FTZ R39, R13, c[0x0][0x2d0], -R130.reuse ;  /* 0x0000b4000d277a23 */ /* 0x100fe20000010882 */
[----:B------:R-:W-:Y:S01]  /*4ce0*/  LDSM.16.MT88.4 R16, [R209+0x900] ;  /* 0x00090000d110783b */ /* 0x000fe20000004200 */
[--C-:B------:R-:W-:Y:S02]  /*4cf0*/  FFMA.FTZ R3, R11, c[0x0][0x2d0], -R130.reuse ;  /* 0x0000b4000b037a23 */ /* 0x100fe40000010882 */
[----:B------:R-:W-:Y:S01]  /*4d00*/  FFMA.FTZ R2, R9, c[0x0][0x2d0], -R130 ;  /* 0x0000b40009027a23 */ /* 0x000fe20000010882 */
[----:B------:R-:W-:Y:S01]  /*4d10*/  MUFU.EX2 R49, R49 ;  /* 0x0000003100317308 */ /* 0x000fe20000000800 */
[----:B------:R-:W2:Y:S01]  /*4d20*/  LDSM.16.MT88.4 R12, [R208+0x900] ;  /* 0x00090000d00c783b */ /* 0x000ea20000004200 */
[----:B------:R-:W-:-:S02]  /*4d30*/  FFMA.FTZ R126, R28, c[0x0][0x2d0], -R135 ;  /* 0x0000b4001c7e7a23 */ /* 0x000fc40000010887 */
[--C-:B------:R-:W-:Y:S01]  /*4d40*/  FFMA.FTZ R117, R128, c[0x0][0x2d0], -R135.reuse ;  /* 0x0000b40080757a23 */ /* 0x100fe20000010887 */
[----:B------:R-:W4:Y:S01]  /*4d50*/  LDSM.16.MT88.4 R8, [R212+0x3900] ;  /* 0x00390000d408783b */ /* 0x000f220000004200 */
[--C-:B------:R-:W-:Y:S02]  /*4d60*/  FFMA.FTZ R119, R119, c[0x0][0x2d0], -R130.reuse ;  /* 0x0000b40077777a23 */ /* 0x100fe40000010882 */
[----:B------:R-:W5:Y:S01]  /*4d70*/  MUFU.EX2 R118, R118 ;  /* 0x0000007600767308 */ /* 0x000f620000000800 */
[----:B---3--:R-:W-:Y:S01]  /*4d80*/  F2FP.BF16.PACK_AB R66, R43, R48 ;  /* 0x000000302b42723e */ /* 0x008fe200000010ff */
[----:B------:R-:W3:Y:S01]  /*4d90*/  LDSM.16.MT88.4 R28, [R209+0x3900] ;  /* 0x00390000d11c783b */ /* 0x000ee20000004200 */
[--C-:B------:R-:W-:Y:S02]  /*4da0*/  FFMA.FTZ R128, R139, c[0x0][0x2d0], -R130.reuse ;  /* 0x0000b4008b807a23 */ /* 0x100fe40000010882 */
[--C-:B------:R-:W-:Y:S02]  /*4db0*/  FFMA.FTZ R129, R129, c[0x0][0x2d0], -R130.reuse ;  /* 0x0000b40081817a23 */ /* 0x100fe40000010882 */
[----:B------:R-:W-:Y:S01]  /*4dc0*/  FFMA.FTZ R132, R137, c[0x0][0x2d0], -R130 ;  /* 0x0000b40089847a23 */ /* 0x000fe20000010882 */
[----:B------:R-:W-:Y:S01]  /*4dd0*/  MUFU.EX2 R45, R45 ;  /* 0x0000002d002d7308 */ /* 0x000fe20000000800 */
[----:B------:R-:W-:-:S02]  /*4de0*/  FFMA.FTZ R137, R152, c[0x0][0x2d0], -R135 ;  /* 0x0000b40098897a23 */ /* 0x000fc40000010887 */
[--C-:B------:R-:W-:Y:S02]  /*4df0*/  FFMA.FTZ R139, R150, c[0x0][0x2d0], -R135.reuse ;  /* 0x0000b400968b7a23 */ /* 0x100fe40000010887 */
[--C-:B------:R-:W-:Y:S02]  /*4e00*/  FFMA.FTZ R142, R142, c[0x0][0x2d0], -R135.reuse ;  /* 0x0000b4008e8e7a23 */ /* 0x100fe40000010887 */
[----:B------:R-:W-:Y:S01]  /*4e10*/  FFMA.FTZ R148, R148, c[0x0][0x2d0], -R135 ;  /* 0x0000b40094947a23 */ /* 0x000fe20000010887 */
[----:B------:R-:W1:Y:S01]  /*4e20*/  MUFU.EX2 R44, R44 ;  /* 0x0000002c002c7308 */ /* 0x000e620000000800 */
[----:B-----5:R-:W-:Y:S01]  /*4e30*/  F2FP.BF16.PACK_AB R65, R118, R49 ;  /* 0x000000317641723e */ /* 0x020fe200000010ff */
[--C-:B------:R-:W-:Y:S02]  /*4e40*/  FFMA.FTZ R141, R141, c[0x0][0x2d0], -R130.reuse ;  /* 0x0000b4008d8d7a23 */ /* 0x100fe40000010882 */
[--C-:B------:R-:W-:Y:S02]  /*4e50*/  FFMA.FTZ R150, R159, c[0x0][0x2d0], -R130.reuse ;  /* 0x0000b4009f967a23 */ /* 0x100fe40000010882 */
[----:B------:R-:W-:-:S02]  /*4e60*/  FFMA.FTZ R149, R149, c[0x0][0x2d0], -R130 ;  /* 0x0000b40095957a23 */ /* 0x000fc40000010882 */
[----:B------:R-:W-:Y:S01]  /*4e70*/  MUFU.EX2 R46, R46 ;  /* 0x0000002e002e7308 */ /* 0x000fe20000000800 */
[----:B------:R-:W-:Y:S02]  /*4e80*/  FFMA.FTZ R152, R157, c[0x0][0x2d0], -R130 ;  /* 0x0000b4009d987a23 */ /* 0x000fe40000010882 */
[--C-:B------:R-:W-:Y:S02]  /*4e90*/  FFMA.FTZ R157, R160, c[0x0][0x2d0], -R135.reuse ;  /* 0x0000b400a09d7a23 */ /* 0x100fe40000010887 */
[--C-:B------:R-:W-:Y:S02]  /*4ea0*/  FFMA.FTZ R159, R156, c[0x0][0x2d0], -R135.reuse ;  /* 0x0000b4009c9f7a23 */ /* 0x100fe40000010887 */
[--C-:B------:R-:W-:Y:S01]  /*4eb0*/  FFMA.FTZ R158, R158, c[0x0][0x2d0], -R135.reuse ;  /* 0x0000b4009e9e7a23 */ /* 0x100fe20000010887 */
[----:B-1----:R-:W-:Y:S01]  /*4ec0*/  F2FP.BF16.PACK_AB R67, R44, R45 ;  /* 0x0000002d2c43723e */ /* 0x002fe200000010ff */
[----:B------:R-:W1:Y:S01]  /*4ed0*/  MUFU.EX2 R41, R41 ;  /* 0x0000002900297308 */ /* 0x000e620000000800 */
[----:B------:R-:W-:-:S02]  /*4ee0*/  FFMA.FTZ R154, R154, c[0x0][0x2d0], -R135 ;  /* 0x0000b4009a9a7a23 */ /* 0x000fc40000010887 */
[--C-:B------:R-:W-:Y:S02]  /*4ef0*/  FFMA.FTZ R155, R155, c[0x0][0x2d0], -R130.reuse ;  /* 0x0000b4009b9b7a23 */ /* 0x100fe40000010882 */
[--C-:B------:R-:W-:Y:S01]  /*4f00*/  FFMA.FTZ R156, R153, c[0x0][0x2d0], -R130.reuse ;  /* 0x0000b400999c7a23 */ /* 0x100fe20000010882 */
[C---:B------:R-:W-:Y:S01]  /*4f10*/  HMMA.16816.F32.BF16 R88, R64.reuse, R84, RZ ;  /* 0x000000544058723c */ /* 0x040fe200000418ff */
[--C-:B------:R-:W-:Y:S01]  /*4f20*/  FFMA.FTZ R151, R151, c[0x0][0x2d0], -R130.reuse ;  /* 0x0000b40097977a23 */ /* 0x100fe20000010882 */
[----:B------:R-:W-:Y:S01]  /*4f30*/  MUFU.EX2 R42, R42 ;  /* 0x0000002a002a7308 */ /* 0x000fe20000000800 */
[----:B------:R-:W-:Y:S02]  /*4f40*/  FFMA.FTZ R160, R143, c[0x0][0x2d0], -R130 ;  /* 0x0000b4008fa07a23 */ /* 0x000fe40000010882 */
[--C-:B------:R-:W-:Y:S02]  /*4f50*/  FFMA.FTZ R140, R140, c[0x0][0x2d0], -R135.reuse ;  /* 0x0000b4008c8c7a23 */ /* 0x100fe40000010887 */
[--C-:B------:R-:W-:Y:S01]  /*4f60*/  FFMA.FTZ R143, R138, c[0x0][0x2d0], -R135.reuse ;  /* 0x0000b4008a8f7a23 */ /* 0x100fe20000010887 */
[----:B------:R-:W-:Y:S01]  /*4f70*/  HMMA.16816.F32.BF16 R84, R64, R86, RZ ;  /* 0x000000564054723c */ /* 0x000fe200000418ff */
[--C-:B------:R-:W-:Y:S01]  /*4f80*/  FFMA.FTZ R136, R136, c[0x0][0x2d0], -R135.reuse ;  /* 0x0000b40088887a23 */ /* 0x100fe20000010887 */
[----:B------:R-:W-:Y:S01]  /*4f90*/  MUFU.EX2 R37, R37 ;  /* 0x0000002500257308 */ /* 0x000fe20000000800 */
[----:B------:R-:W-:-:S02]  /*4fa0*/  FFMA.FTZ R135, R134, c[0x0][0x2d0], -R135 ;  /* 0x0000b40086877a23 */ /* 0x000fc40000010887 */
[--C-:B------:R-:W-:Y:S02]  /*4fb0*/  FFMA.FTZ R133, R133, c[0x0][0x2d0], -R130.reuse ;  /* 0x0000b40085857a23 */ /* 0x100fe40000010882 */
[--C-:B------:R-:W-:Y:S01]  /*4fc0*/  FFMA.FTZ R134, R131, c[0x0][0x2d0], -R130.reuse ;  /* 0x0000b40083867a23 */ /* 0x100fe20000010882 */
[C---:B------:R-:W-:Y:S01]  /*4fd0*/  HMMA.16816.F32.BF16 R80, R64.reuse, R76, RZ ;  /* 0x0000004c4050723c */ /* 0x040fe200000418ff */
[----:B------:R-:W-:Y:S01]  /*4fe0*/  FFMA.FTZ R229, R125, c[0x0][0x2d0], -R130 ;  /* 0x0000b4007de57a23 */ /* 0x000fe20000010882 */
[----:B------:R-:W-:Y:S01]  /*4ff0*/  MUFU.EX2 R40, R40 ;  /* 0x0000002800287308 */ /* 0x000fe20000000800 */
[----:B------:R-:W-:Y:S02]  /*5000*/  FADD.FTZ R47, R50, R47 ;  /* 0x0000002f322f7221 */ /* 0x000fe40000010000 */
[----:B------:R-:W-:Y:S02]  /*5010*/  FADD.FTZ R118, R49, R118 ;  /* 0x0000007631767221 */ /* 0x000fe40000010000 */
[----:B------:R-:W-:Y:S01]  /*5020*/  FADD.FTZ R48, R48, R47 ;  /* 0x0000002f30307221 */ /* 0x000fe20000010000 */
[----:B------:R-:W-:Y:S02]  /*5030*/  HMMA.16816.F32.BF16 R76, R64, R78, RZ ;  /* 0x0000004e404c723c */ /* 0x000fe400000418ff */
[----:B------:R-:W5:Y:S01]  /*5040*/  MUFU.EX2 R39, R39 ;  /* 0x0000002700277308 */ /* 0x000f620000000800 */
[----:B------:R-:W-:-:S05]  /*5050*/  FADD.FTZ R43, R43, R48 ;  /* 0x000000302b2b7221 */ /* 0x000fca0000010000 */
        /* <DEDUP_REMOVED lines=19> */
[----:B------:R-:W2:Y:S06]  /*5190*/  MUFU.EX2 R132, R132 ;  /* 0x0000008400847308 */ /* 0x000eac0000000800 */
[C---:B------:R-:W-:Y:S02]  /*51a0*/  HMMA.16816.F32.BF16 R60, R64.reuse, R4, RZ ;  /* 0x00000004403c723c */ /* 0x040fe400000418ff */
[----:B------:R-:W-:Y:S05]  /*51b0*/  MUFU.EX2 R137, R137 ;  /* 0x0000008900897308 */ /* 0x000fea0000000800 */
[----:B-1----:R-:W-:Y:S01]  /*51c0*/  F2FP.BF16.PACK_AB R4, R41, R46 ;  /* 0x0000002e2904723e */ /* 0x002fe200000010ff */
[----:B------:R-:W-:Y:S01]  /*51d0*/  HMMA.16816.F32.BF16 R64, R64, R6, RZ ;  /* 0x000000064040723c */ /* 0x000fe200000418ff */
[----:B-----5:R-:W-:Y:S01]  /*51e0*/  F2FP.BF16.PACK_AB R5, R39, R40 ;  /* 0x000000282705723e */ /* 0x020fe200000010ff */
[----:B------:R-:W1:Y:S01]  /*51f0*/  MUFU.EX2 R142, R142 ;  /* 0x0000008e008e7308 */ /* 0x000e620000000800 */
[----:B------:R-:W-:-:S04]  /*5200*/  FADD.FTZ R46, R46, R43 ;  /* 0x0000002b2e2e7221 */ /* 0x000fc80000010000 */
[----:B------:R-:W-:Y:S01]  /*5210*/  F2FP.BF16.PACK_AB R6, R37, R42 ;  /* 0x0000002a2506723e */ /* 0x000fe200000010ff */
[----:B------:R-:W-:Y:S01]  /*5220*/  FADD.FTZ R41, R41, R46 ;  /* 0x0000002e29297221 */ /* 0x000fe20000010000 */
[----:B------:R-:W-:Y:S01]  /*5230*/  F2FP.BF16.PACK_AB R7, R2, R3 ;  /* 0x000000030207723e */ /* 0x000fe200000010ff */
[----:B------:R-:W-:Y:S02]  /*5240*/  MUFU.EX2 R148, R148 ;  /* 0x0000009400947308 */ /* 0x000fe40000000800 */
[----:B------:R-:W-:-:S04]  /*5250*/  FADD.FTZ R42, R42, R41 ;  /* 0x000000292a2a7221 */ /* 0x000fc80000010000 */
[C---:B--2---:R-:W-:Y:S01]  /*5260*/  HMMA.16816.F32.BF16 R88, R4.reuse, R12, R88 ;  /* 0x0000000c0458723c */ /* 0x044fe20000041858 */
[----:B------:R-:W-:Y:S01]  /*5270*/  FADD.FTZ R37, R37, R42 ;  /* 0x0000002a25257221 */ /* 0x000fe20000010000 */
[----:B------:R-:W2:Y:S06]  /*5280*/  MUFU.EX2 R139, R139 ;  /* 0x0000008b008b7308 */ /* 0x000eac0000000800 */
[C---:B------:R-:W-:Y:S01]  /*5290*/  HMMA.16816.F32.BF16 R84, R4.reuse, R14, R84 ;  /* 0x0000000e0454723c */ /* 0x040fe20000041854 */
[----:B------:R-:W5:Y:S01]  /*52a0*/  LDSM.16.MT88.4 R12, [R208+0x3900] ;  /* 0x00390000d00c783b */ /* 0x000f620000004200 */
[----:B------:R-:W-:Y:S06]  /*52b0*/  MUFU.EX2 R141, R141 ;  /* 0x0000008d008d7308 */ /* 0x000fec0000000800 */
[C---:B----4-:R-:W-:Y:S02]  /*52c0*/  HMMA.16816.F32.BF16 R80, R4.reuse, R8, R80 ;  /* 0x000000080450723c */ /* 0x050fe40000041850 */
        /* <DEDUP_REMOVED lines=24> */
[C---:B---3--:R-:W-:Y:S02]  /*5450*/  HMMA.16816.F32.BF16 R52, R4.reuse, R28, R52 ;  /* 0x0000001c0434723c */ /* 0x048fe40000041834 */
[----:B------:R-:W3:Y:S06]  /*5460*/  MUFU.EX2 R160, R160 ;  /* 0x000000a000a07308 */ /* 0x000eec0000000800 */
[C---:B------:R-:W-:Y:S01]  /*5470*/  HMMA.16816.F32.BF16 R56, R4.reuse, R30, R56 ;  /* 0x0000001e0438723c */ /* 0x040fe20000041838 */
[----:B------:R-:W-:Y:S01]  /*5480*/  LDSM.16.MT88.4 R28, [R209+0x4100] ;  /* 0x00410000d11c783b */ /* 0x000fe20000004200 */
[----:B------:R-:W-:Y:S06]  /*5490*/  MUFU.EX2 R140, R140 ;  /* 0x0000008c008c7308 */ /* 0x000fec0000000800 */
[C---:B-----5:R-:W-:Y:S02]  /*54a0*/  HMMA.16816.F32.BF16 R60, R4.reuse, R12, R60 ;  /* 0x0000000c043c723c */ /* 0x060fe4000004183c */
[----:B------:R-:W5:Y:S06]  /*54b0*/  MUFU.EX2 R143, R143 ;  /* 0x0000008f008f7308 */ /* 0x000f6c0000000800 */
        /* <DEDUP_REMOVED lines=9> */
[----:B------:R-:W-:-:S03]  /*5550*/  F2FP.BF16.PACK_AB R7, R132, R129 ;  /* 0x000000818407723e */ /* 0x000fc600000010ff */
[----:B------:R-:W-:Y:S02]  /*5560*/  FADD.FTZ R126, R126, R51 ;  /* 0x000000337e7e7221 */ /* 0x000fe40000010000 */
[----:B------:R-:W-:Y:S02]  /*5570*/  MUFU.EX2 R133, R133 ;  /* 0x0000008500857308 */ /* 0x000fe40000000800 */
[----:B-1----:R-:W-:Y:S01]  /*5580*/  HMMA.16816.F32.BF16 R88, R4, R8, R88 ;  /* 0x000000080458723c */ /* 0x002fe20000041858 */
[----:B------:R-:W-:-:S05]  /*5590*/  FADD.FTZ R126, R117, R126 ;  /* 0x0000007e757e7221 */ /* 0x000fca0000010000 */
[----:B------:R-:W1:Y:S02]  /*55a0*/  MUFU.EX2 R134, R134 ;  /* 0x0000008600867308 */ /* 0x000e640000000800 */
[C---:B------:R-:W-:Y:S01]  /*55b0*/  HMMA.16816.F32.BF16 R84, R4.reuse, R10, R84 ;  /* 0x0000000a0454723c */ /* 0x040fe20000041854 */
[----:B------:R-:W1:Y:S05]  /*55c0*/  LDSM.16.MT88.4 R8, [R208+0x4100] ;  /* 0x00410000d008783b */ /* 0x000e6a0000004200 */
[----:B------:R-:W-:Y:S02]  /*55d0*/  MUFU.EX2 R229, R229 ;  /* 0x000000e500e57308 */ /* 0x000fe40000000800 */
[C---:B------:R-:W-:Y:S08]  /*55e0*/  HMMA.16816.F32.BF16 R104, R4.reuse, R20, R104 ;  /* 0x000000140468723c */ /* 0x040ff00000041868 */
[C---:B--2---:R-:W-:Y:S08]  /*55f0*/  HMMA.16816.F32.BF16 R80, R4.reuse, R12, R80 ;  /* 0x0000000c0450723c */ /* 0x044ff00000041850 */
[C---:B------:R-:W-:Y:S01]  /*5600*/  HMMA.16816.F32.BF16 R76, R4.reuse, R14, R76 ;  /* 0x0000000e044c723c */ /* 0x040fe2000004184c */
[----:B------:R-:W2:Y:S07]  /*5610*/  LDSM.16.MT88.4 R12, [R208+0x1900] ;  /* 0x00190000d00c783b */ /* 0x000eae0000004200 */
[C---:B------:R-:W-:Y:S01]  /*5620*/  HMMA.16816.F32.BF16 R100, R4.reuse, R22, R100 ;  /* 0x000000160464723c */ /* 0x040fe20000041864 */
[----:B------:R-:W-:Y:S07]  /*5630*/  LDSM.16.MT88.4 R20, [R210+0x1900] ;  /* 0x00190000d214783b */ /* 0x000fee0000004200 */
[C---:B------:R-:W-:Y:S08]  /*5640*/  HMMA.16816.F32.BF16 R72, R4.reuse, R32, R72 ;  /* 0x000000200448723c */ /* 0x040ff00000041848 */
[C---:B-1----:R-:W-:Y:S08]  /*5650*/  HMMA.16816.F32.BF16 R60, R4.reuse, R8, R60 ;  /* 0x00000008043c723c */ /* 0x042ff0000004183c */
[C---:B------:R-:W-:Y:S01]  /*5660*/  HMMA.16816.F32.BF16 R64, R4.reuse, R10, R64 ;  /* 0x0000000a0440723c */ /* 0x040fe20000041840 */
[----:B------:R-:W1:Y:S07]  /*5670*/  LDSM.16.MT88.4 R8, [R212+0x4900] ;  /* 0x00490000d408783b */ /* 0x000e6e0000004200 */
[C---:B------:R-:W-:Y:S01]  /*5680*/  HMMA.16816.F32.BF16 R68, R4.reuse, R34, R68 ;  /* 0x000000220444723c */ /* 0x040fe20000041844 */
[----:B------:R-:W1:Y:S07]  /*5690*/  LDSM.16.MT88.4 R32, [R210+0x4900] ;  /* 0x00490000d220783b */ /* 0x000e6e0000004200 */
[C---:B------:R-:W-:Y:S08]  /*56a0*/  HMMA.16816.F32.BF16 R112, R4.reuse, R24, R112 ;  /* 0x000000180470723c */ /* 0x040ff00000041870 */
[C---:B------:R-:W-:Y:S01]  /*56b0*/  HMMA.16816.F32.BF16 R108, R4.reuse, R26, R108 ;  /* 0x0000001a046c723c */ /* 0x040fe2000004186c */
[----:B------:R-:W1:Y:S07]  /*56c0*/  LDSM.16.MT88.4 R24, [R212+0x1900] ;  /* 0x00190000d418783b */ /* 0x000e6e0000004200 */
[C---:B------:R-:W-:Y:S08]  /*56d0*/  HMMA.16816.F32.BF16 R96, R4.reuse, R16, R96 ;  /* 0x000000100460723c */ /* 0x040ff00000041860 */
[C---:B------:R-:W-:Y:S01]  /*56e0*/  HMMA.16816.F32.BF16 R92, R4.reuse, R18, R92 ;  /* 0x00000012045c723c */ /* 0x040fe2000004185c */
[----:B------:R-:W1:Y:S07]  /*56f0*/  LDSM.16.MT88.4 R16, [R209+0x1900] ;  /* 0x00190000d110783b */ /* 0x000e6e0000004200 */
[C---:B------:R-:W-:Y:S08]  /*5700*/  HMMA.16816.F32.BF16 R52, R4.reuse, R28, R52 ;  /* 0x0000001c0434723c */ /* 0x040ff00000041834 */
[----:B------:R-:W-:Y:S01]  /*5710*/  HMMA.16816.F32.BF16 R56, R4, R30, R56 ;  /* 0x0000001e0438723c */ /* 0x000fe20000041838 */
[----:B------:R-:W3:Y:S06]  /*5720*/  LDSM.16.MT88.4 R28, [R209+0x4900] ;  /* 0x00490000d11c783b */ /* 0x000eec0000004200 */
[----:B------:R-:W-:Y:S01]  /*5730*/  F2FP.BF16.PACK_AB R4, R142, R137 ;  /* 0x000000898e04723e */ /* 0x000fe200000010ff */
[----:B------:R-:W-:Y:S01]  /*5740*/  FADD.FTZ R137, R137, R126 ;  /* 0x0000007e89897221 */ /* 0x000fe20000010000 */
[----:B------:R-:W-:-:S02]  /*5750*/  F2FP.BF16.PACK_AB R6, R139, R148 ;  /* 0x000000948b06723e */ /* 0x000fc400000010ff */
[----:B----4-:R-:W-:Y:S01]  /*5760*/  F2FP.BF16.PACK_AB R5, R150, R141 ;  /* 0x0000008d9605723e */ /* 0x010fe200000010ff */
[----:B------:R-:W-:Y:S01]  /*5770*/  FADD.FTZ R137, R142, R137 ;  /* 0x000000898e897221 */ /* 0x000fe20000010000 */
[----:B------:R-:W-:-:S03]  /*5780*/  F2FP.BF16.PACK_AB R7, R152, R149 ;  /* 0x000000959807723e */ /* 0x000fc600000010ff */
[----:B------:R-:W-:-:S04]  /*5790*/  FADD.FTZ R148, R148, R137 ;  /* 0x0000008994947221 */ /* 0x000fc80000010000 */
[----:B--2---:R-:W-:Y:S01]  /*57a0*/  HMMA.16816.F32.BF16 R88, R4, R12, R88 ;  /* 0x0000000c0458723c */ /* 0x004fe20000041858 */
[----:B------:R-:W-:-:S07]  /*57b0*/  FADD.FTZ R148, R139, R148 ;  /* 0x000000948b947221 */ /* 0x000fce0000010000 */
[C---:B------:R-:W-:Y:S01]  /*57c0*/  HMMA.16816.F32.BF16 R84, R4.reuse, R14, R84 ;  /* 0x0000000e0454723c */ /* 0x040fe20000041854 */
[----:B------:R-:W2:Y:S07]  /*57d0*/  LDSM.16.MT88.4 R12, [R208+0x4900] ;  /* 0x00490000d00c783b */ /* 0x000eae0000004200 */
[C---:B-1----:R-:W-:Y:S08]  /*57e0*/  HMMA.16816.F32.BF16 R80, R4.reuse, R8, R80 ;  /* 0x000000080450723c */ /* 0x042ff00000041850 */
[C---:B------:R-:W-:Y:S01]  /*57f0*/  HMMA.16816.F32.BF16 R76, R4.reuse, R10, R76 ;  /* 0x0000000a044c723c */ /* 0x040fe2000004184c */
[----:B------:R-:W1:Y:S07]  /*5800*/  LDSM.16.MT88.4 R8, [R208+0x2100] ;  /* 0x00210000d008783b */ /* 0x000e6e0000004200 */
[C---:B------:R-:W-:Y:S08]  /*5810*/  HMMA.16816.F32.BF16 R104, R4.reuse, R20, R104 ;  /* 0x000000140468723c */ /* 0x040ff00000041868 */
[C---:B------:R-:W-:Y:S01]  /*5820*/  HMMA.16816.F32.BF16 R100, R4.reuse, R22, R100 ;  /* 0x000000160464723c */ /* 0x040fe20000041864 */
[----:B------:R-:W4:Y:S07]  /*5830*/  LDSM.16.MT88.4 R20, [R210+0x2100] ;  /* 0x00210000d214783b */ /* 0x000f2e0000004200 */
[C---:B------:R-:W-:Y:S08]  /*5840*/  HMMA.16816.F32.BF16 R72, R4.reuse, R32, R72 ;  /* 0x000000200448723c */ /* 0x040ff00000041848 */
        /* <DEDUP_REMOVED lines=8> */
[C---:B---3--:R-:W-:Y:S08]  /*58d0*/  HMMA.16816.F32.BF16 R52, R4.reuse, R28, R52 ;  /* 0x0000001c0434723c */ /* 0x048ff00000041834 */
        /* <DEDUP_REMOVED lines=8> */
[----:B------:R-:W-:Y:S01]  /*5960*/  F2FP.BF16.PACK_AB R5, R156, R155 ;  /* 0x0000009b9c05723e */ /* 0x000fe200000010ff */
[----:B------:R-:W-:Y:S01]  /*5970*/  FADD.FTZ R158, R158, R157 ;  /* 0x0000009d9e9e7221 */ /* 0x000fe20000010000 */
[----:B------:R-:W-:-:S03]  /*5980*/  F2FP.BF16.PACK_AB R7, R160, R151 ;  /* 0x00000097a007723e */ /* 0x000fc600000010ff */
[----:B------:R-:W-:-:S04]  /*5990*/  FADD.FTZ R159, R159, R158 ;  /* 0x0000009e9f9f7221 */ /* 0x000fc80000010000 */
[----:B-1----:R-:W-:Y:S01]  /*59a0*/  HMMA.16816.F32.BF16 R88, R4, R8, R88 ;  /* 0x000000080458723c */ /* 0x002fe20000041858 */
[----:B------:R-:W-:-:S07]  /*59b0*/  FADD.FTZ R159, R154, R159 ;  /* 0x0000009f9a9f7221 */ /* 0x000fce0000010000 */
[C---:B------:R-:W-:Y:S01]  /*59c0*/  HMMA.16816.F32.BF16 R84, R4.reuse, R10, R84 ;  /* 0x0000000a0454723c */ /* 0x040fe20000041854 */
[----:B------:R-:W1:Y:S07]  /*59d0*/  LDSM.16.MT88.4 R8, [R208+0x5100] ;  /* 0x00510000d008783b */ /* 0x000e6e0000004200 */
[C---:B----4-:R-:W-:Y:S08]  /*59e0*/  HMMA.16816.F32.BF16 R104, R4.reuse, R20, R104 ;  /* 0x000000140468723c */ /* 0x050ff00000041868 */
[C---:B------:R-:W-:Y:S01]  /*59f0*/  HMMA.16816.F32.BF16 R100, R4.reuse, R22, R100 ;  /* 0x000000160464723c */ /* 0x040fe20000041864 */
[----:B------:R-:W3:Y:S07]  /*5a00*/  LDSM.16.MT88.4 R20, [R210+0x2900] ;  /* 0x00290000d214783b */ /* 0x000eee0000004200 */
[C---:B------:R-:W-:Y:S07]  /*5a10*/  HMMA.16816.F32.BF16 R72, R4.reuse, R32, R72 ;  /* 0x000000200448723c */ /* 0x040fee0000041848 */
[----:B------:R-:W-:Y:S01]  /*5a20*/  FFMA.FTZ R32, R127, c[0x0][0x2d0], -R130 ;  /* 0x0000b4007f207a23 */ /* 0x000fe20000010882 */
[C---:B------:R-:W-:Y:S05]  /*5a30*/  HMMA.16816.F32.BF16 R112, R4.reuse, R24, R112 ;  /* 0x000000180470723c */ /* 0x040fea0000041870 */
[----:B------:R-:W4:Y:S03]  /*5a40*/  MUFU.EX2 R32, R32 ;  /* 0x0000002000207308 */ /* 0x000f260000000800 */
[C---:B------:R-:W-:Y:S01]  /*5a50*/  HMMA.16816.F32.BF16 R108, R4.reuse, R26, R108 ;  /* 0x0000001a046c723c */ /* 0x040fe2000004186c */
[----:B------:R-:W-:Y:S07]  /*5a60*/  LDSM.16.MT88.4 R24, [R212+0x2900] ;  /* 0x00290000d418783b */ /* 0x000fee0000004200 */
[C---:B------:R-:W-:Y:S08]  /*5a70*/  HMMA.16816.F32.BF16 R96, R4.reuse, R16, R96 ;  /* 0x000000100460723c */ /* 0x040ff00000041860 */
[C---:B------:R-:W-:Y:S01]  /*5a80*/  HMMA.16816.F32.BF16 R92, R4.reuse, R18, R92 ;  /* 0x00000012045c723c */ /* 0x040fe2000004185c */
[----:B------:R-:W1:Y:S07]  /*5a90*/  LDSM.16.MT88.4 R16, [R209+0x2900] ;  /* 0x00290000d110783b */ /* 0x000e6e0000004200 */
[C---:B--2---:R-:W-:Y:S08]  /*5aa0*/  HMMA.16816.F32.BF16 R80, R4.reuse, R12, R80 ;  /* 0x0000000c0450723c */ /* 0x044ff00000041850 */
[C---:B------:R-:W-:Y:S01]  /*5ab0*/  HMMA.16816.F32.BF16 R76, R4.reuse, R14, R76 ;  /* 0x0000000e044c723c */ /* 0x040fe2000004184c */
[----:B------:R-:W2:Y:S07]  /*5ac0*/  LDSM.16.MT88.4 R12, [R208+0x2900] ;  /* 0x00290000d00c783b */ /* 0x000eae0000004200 */
[C---:B------:R-:W-:Y:S08]  /*5ad0*/  HMMA.16816.F32.BF16 R68, R4.reuse, R34, R68 ;  /* 0x000000220444723c */ /* 0x040ff00000041844 */
[C---:B------:R-:W-:Y:S08]  /*5ae0*/  HMMA.16816.F32.BF16 R52, R4.reuse, R28, R52 ;  /* 0x0000001c0434723c */ /* 0x040ff00000041834 */
[C---:B------:R-:W-:Y:S08]  /*5af0*/  HMMA.16816.F32.BF16 R56, R4.reuse, R30, R56 ;  /* 0x0000001e0438723c */ /* 0x040ff00000041838 */
[C---:B-1----:R-:W-:Y:S08]  /*5b00*/  HMMA.16816.F32.BF16 R60, R4.reuse, R8, R60 ;  /* 0x00000008043c723c */ /* 0x042ff0000004183c */
[----:B------:R-:W-:Y:S01]  /*5b10*/  HMMA.16816.F32.BF16 R64, R4, R10, R64 ;  /* 0x0000000a0440723c */ /* 0x000fe20000041840 */
[----:B------:R-:W1:Y:S06]  /*5b20*/  LDSM.16.MT88.4 R8, [R212+0x5900] ;  /* 0x00590000d408783b */ /* 0x000e6c0000004200 */
[----:B-----5:R-:W-:Y:S01]  /*5b30*/  F2FP.BF16.PACK_AB R4, R143, R140 ;  /* 0x0000008c8f04723e */ /* 0x020fe200000010ff */
[----:B------:R-:W-:Y:S01]  /*5b40*/  FADD.FTZ R140, R140, R159 ;  /* 0x0000009f8c8c7221 */ /* 0x000fe20000010000 */
[----:B------:R-:W-:-:S02]  /*5b50*/  F2FP.BF16.PACK_AB R6, R135, R136 ;  /* 0x000000888706723e */ /* 0x000fc400000010ff */
[----:B------:R-:W-:Y:S01]  /*5b60*/  F2FP.BF16.PACK_AB R5, R134, R133 ;  /* 0x000000858605723e */ /* 0x000fe200000010ff */
[----:B------:R-:W-:Y:S01]  /*5b70*/  FADD.FTZ R143, R143, R140 ;  /* 0x0000008c8f8f7221 */ /* 0x000fe20000010000 */
[----:B----4-:R-:W-:-:S03]  /*5b80*/  F2FP.BF16.PACK_AB R7, R229, R32 ;  /* 0x00000020e507723e */ /* 0x010fc600000010ff */
[----:B------:R-:W-:-:S04]  /*5b90*/  FADD.FTZ R136, R136, R143 ;  /* 0x0000008f88887221 */ /* 0x000fc80000010000 */
[----:B---3--:R-:W-:Y:S01]  /*5ba0*/  HMMA.16816.F32.BF16 R104, R4, R20, R104 ;  /* 0x000000140468723c */ /* 0x008fe20000041868 */
[----:B------:R-:W-:-:S06]  /*5bb0*/  FADD.FTZ R228, R135, R136 ;  /* 0x0000008887e47221 */ /* 0x000fcc0000010000 */
[----:B------:R-:W-:Y:S01]  /*5bc0*/  FADD.FTZ R21, R45, R118 ;  /* 0x000000762d157221 */ /* 0x000fe20000010000 */
[----:B------:R-:W-:Y:S03]  /*5bd0*/  HMMA.16816.F32.BF16 R96, R4, R16, R96 ;  /* 0x000000100460723c */ /* 0x000fe60000041860 */
[----:B------:R-:W-:-:S04]  /*5be0*/  FADD.FTZ R21, R44, R21 ;  /* 0x000000152c157221 */ /* 0x000fc80000010000 */
[----:B------:R-:W-:Y:S01]  /*5bf0*/  FADD.FTZ R20, R40, R21 ;  /* 0x0000001528147221 */ /* 0x000fe20000010000 */
[----:B------:R-:W-:Y:S01]  /*5c00*/  HMMA.16816.F32.BF16 R92, R4, R18, R92 ;  /* 0x00000012045c723c */ /* 0x000fe2000004185c */
[----:B------:R-:W3:Y:S02]  /*5c10*/  LDSM.16.MT88.4 R16, [R210+0x5900] ;  /* 0x00590000d210783b */ /* 0x000ee40000004200 */
[----:B------:R-:W-:-:S04]  /*5c20*/  FADD.FTZ R20, R39, R20 ;  /* 0x0000001427147221 */ /* 0x000fc80000010000 */
[----:B------:R-:W-:Y:S01]  /*5c30*/  FADD.FTZ R3, R3, R20 ;  /* 0x0000001403037221 */ /* 0x000fe20000010000 */
[----:B--2---:R-:W-:Y:S03]  /*5c40*/  HMMA.16816.F32.BF16 R88, R4, R12, R88 ;  /* 0x0000000c0458723c */ /* 0x004fe60000041858 */
[----:B------:R-:W-:-:S04]  /*5c50*/  FADD.FTZ R2, R2, R3 ;  /* 0x0000000302027221 */ /* 0x000fc80000010000 */
[----:B------:R-:W-:Y:S01]  /*5c60*/  FADD.FTZ R119, R119, R2 ;  /* 0x0000000277777221 */ /* 0x000fe20000010000 */
[----:B------:R-:W-:Y:S01]  /*5c70*/  HMMA.16816.F32.BF16 R84, R4, R14, R84 ;  /* 0x0000000e0454723c */ /* 0x000fe20000041854 */
[----:B------:R-:W2:Y:S02]  /*5c80*/  LDSM.16.MT88.4 R12, [R209+0x5900] ;  /* 0x00590000d10c783b */ /* 0x000ea40000004200 */
[----:B------:R-:W-:-:S04]  /*5c90*/  FADD.FTZ R128, R128, R119 ;  /* 0x0000007780807221 */ /* 0x000fc80000010000 */
[----:B------:R-:W-:Y:S01]  /*5ca0*/  FADD.FTZ R129, R129, R128 ;  /* 0x0000008081817221 */ /* 0x000fe20000010000 */
[----:B-1----:R-:W-:Y:S03]  /*5cb0*/  HMMA.16816.F32.BF16 R80, R4, R8, R80 ;  /* 0x000000080450723c */ /* 0x002fe60000041850 */
[----:B------:R-:W-:-:S04]  /*5cc0*/  FADD.FTZ R132, R132, R129 ;  /* 0x0000008184847221 */ /* 0x000fc80000010000 */
[----:B------:R-:W-:Y:S01]  /*5cd0*/  FADD.FTZ R141, R141, R132 ;  /* 0x000000848d8d7221 */ /* 0x000fe20000010000 */
[----:B------:R-:W-:Y:S01]  /*5ce0*/  HMMA.16816.F32.BF16 R76, R4, R10, R76 ;  /* 0x0000000a044c723c */ /* 0x000fe2000004184c */
[----:B------:R-:W1:Y:S02]  /*5cf0*/  LDSM.16.MT88.4 R8, [R208+0x5900] ;  /* 0x00590000d008783b */ /* 0x000e640000004200 */
[----:B------:R-:W-:-:S04]  /*5d00*/  FADD.FTZ R150, R150, R141 ;  /* 0x0000008d96967221 */ /* 0x000fc80000010000 */
[----:B------:R-:W-:Y:S01]  /*5d10*/  FADD.FTZ R149, R149, R150 ;  /* 0x0000009695957221 */ /* 0x000fe20000010000 */
[----:B------:R-:W-:Y:S03]  /*5d20*/  HMMA.16816.F32.BF16 R112, R4, R24, R112 ;  /* 0x000000180470723c */ /* 0x000fe60000041870 */
        /* <DEDUP_REMOVED lines=8> */
[----:B---3--:R-:W-:Y:S03]  /*5db0*/  HMMA.16816.F32.BF16 R72, R4, R16, R72 ;  /* 0x000000100448723c */ /* 0x008fe60000041848 */
[----:B------:R-:W-:-:S04]  /*5dc0*/  FADD.FTZ R133, R134, R133 ;  /* 0x0000008586857221 */ /* 0x000fc80000010000 */
[----:B------:R-:W-:Y:S01]  /*5dd0*/  FADD.FTZ R32, R32, R133 ;  /* 0x0000008520207221 */ /* 0x000fe20000010000 */
[----:B------:R-:W-:Y:S03]  /*5de0*/  HMMA.16816.F32.BF16 R68, R4, R18, R68 ;  /* 0x000000120444723c */ /* 0x000fe60000041844 */
[----:B------:R-:W-:-:S05]  /*5df0*/  FADD.FTZ R229, R229, R32 ;  /* 0x00000020e5e57221 */ /* 0x000fca0000010000 */
[C---:B--2---:R-:W-:Y:S08]  /*5e00*/  HMMA.16816.F32.BF16 R52, R4.reuse, R12, R52 ;  /* 0x0000000c0434723c */ /* 0x044ff00000041834 */
[C---:B------:R-:W-:Y:S08]  /*5e10*/  HMMA.16816.F32.BF16 R56, R4.reuse, R14, R56 ;  /* 0x0000000e0438723c */ /* 0x040ff00000041838 */
[C---:B-1----:R-:W-:Y:S08]  /*5e20*/  HMMA.16816.F32.BF16 R60, R4.reuse, R8, R60 ;  /* 0x00000008043c723c */ /* 0x042ff0000004183c */
[----:B------:R-:W-:Y:S01]  /*5e30*/  HMMA.16816.F32.BF16 R64, R4, R10, R64 ;  /* 0x0000000a0440723c */ /* 0x000fe20000041840 */
[----:B------:R-:W-:Y:S07]  /*5e40*/  @P0 BRA `(.L_x_32) ;  /* 0x0000016000000947 */ /* 0x000fee0003800000 */
[----:B------:R-:W-:Y:S01]  /*5e50*/  ISETP.LT.AND P0, PT, RZ, UR4, PT ;  /* 0x00000004ff007c0c */ /* 0x000fe2000bf01270 */
[----:B------:R-:W-:-:S12]  /*5e60*/  UIADD3 UR21, UR4, -0x1, URZ ;  /* 0xffffffff04157890 */ /* 0x000fd8000fffe03f */
[----:B------:R-:W-:Y:S05]  /*5e70*/  @P0 BRA `(.L_x_33) ;  /* 0x0000009000000947 */ /* 0x000fea0003800000 */
[----:B------:R-:W-:Y:S02]  /*5e80*/  UMOV UR21, 0x1 ;  /* 0x0000000100157882 */ /* 0x000fe40000000000 */
        /* <DEDUP_REMOVED lines=8> */
.L_x_33:
[----:B------:R-:W-:Y:S02]  /*5f10*/  UMOV UR5, 0x1 ;  /* 0x0000000100057882 */ /* 0x000fe40000000000 */
[----:B------:R-:W-:Y:S02]  /*5f20*/  ULDC UR4, c[0x0][0x32c] ;  /* 0x0000cb0000047ab9 */ /* 0x000fe40000000800 */
[----:B------:R-:W-:-:S03]  /*5f30*/  UISETP.NE.AND UP0, UPT, UR5, UR4, UPT ;  /* 0x000000040500728c */ /* 0x000fc6000bf05270 */
[----:B------:R-:W-:Y:S02]  /*5f40*/  ULDC.64 UR4, c[0x0][0x330] ;  /* 0x0000cc0000047ab9 */ /* 0x000fe40000000a00 */
[----:B------:R-:W-:-:S06]  /*5f50*/  UIMAD.WIDE.U32 UR22, UR21, UR4, URZ ;  /* 0x00000004151672a5 */ /* 0x000fcc000f8e003f */
[----:B------:R-:W-:Y:S02]  /*5f60*/  @UP0 USHF.R.U32.HI UR21, URZ, UR5, UR23 ;  /* 0x000000053f150299 */ /* 0x000fe40008011617 */
.L_x_34:
[----:B------:R-:W-:Y:S02]  /*5f70*/  ULDC UR4, c[0x0][0x32c] ;  /* 0x0000cb0000047ab9 */ /* 0x000fe40000000800 */
[----:B------:R-:W-:-:S04]  /*5f80*/  UIMAD UR4, UR21, UR4, UR4 ;  /* 0x00000004150472a4 */ /* 0x000fc8000f8e0204 */
[----:B------:R-:W-:-:S04]  /*5f90*/  UISETP.LT.AND UP0, UPT, UR20, UR4, UPT ;  /* 0x000000041400728c */ /* 0x000fc8000bf01270 */
[----:B------:R-:W-:-:S03]  /*5fa0*/  USEL UR20, UR20, UR4, UP0 ;  /* 0x0000000414147287 */ /* 0x000fc60008000000 */
.L_x_32:
[----:B------:R-:W1:Y:S01]  /*5fb0*/  R2UR UR4, R215 ;  /* 0x00000000d70473c2 */ /* 0x000e6200000e0000 */
[----:B------:R-:W-:-:S04]  /*5fc0*/  UIMAD.WIDE UR20, UR20, 0x2aaaaaab, URZ ;  /* 0x2aaaaaab141478a5 */ /* 0x000fc8000f8e023f */
[----:B------:R-:W-:-:S04]  /*5fd0*/  USHF.R.U32.HI UR5, URZ, 0x1f, UR21 ;  /* 0x0000001f3f057899 */ /* 0x000fc80008011615 */
[----:B------:R-:W-:-:S04]  /*5fe0*/  ULEA.HI.SX32 UR5, UR21, UR5, 0x1c ;  /* 0x0000000515057291 */ /* 0x000fc8000f8fe23f */
[----:B-1----:R-:W-:-:S04]  /*5ff0*/  UISETP.LT.AND UP0, UPT, UR4, UR5, UPT ;  /* 0x000000050400728c */ /* 0x002fc8000bf01270 */
[----:B------:R-:W-:-:S06]  /*6000*/  USEL UR4, UR4, UR5, !UP0 ;  /* 0x0000000504047287 */ /* 0x000fcc000c000000 */
[----:B------:R-:W-:-:S13]  /*6010*/  ISETP.GE.AND P0, PT, R168, UR4, PT ;  /* 0x00000004a8007c0c */ /* 0x000fda000bf06270 */
[----:B------:R-:W-:Y:S05]  /*6020*/  @!P0 BRA `(.L_x_35) ;  /* 0x0000456000008947 */ /* 0x000fea0003800000 */
[C---:B------:R-:W-:Y:S01]  /*6030*/  SHF.L.U64.HI R237, R231.reuse, 0x1, R38 ;  /* 0x00000001e7ed7819 */ /* 0x040fe20000010226 */
[----:B------:R-:W-:Y:S01]  /*6040*/  IMAD.MOV.U32 R2, RZ, RZ, R116 ;  /* 0x000000ffff027224 */ /* 0x000fe200078e0074 */
[----:B------:R-:W-:Y:S01]  /*6050*/  MOV R3, R0 ;  /* 0x0000000000037202 */ /* 0x000fe20000000f00 */
[----:B------:R-:W-:Y:S01]  /*6060*/  IMAD.MOV.U32 R238, RZ, RZ, R168 ;  /* 0x000000ffffee7224 */ /* 0x000fe200078e00a8 */
[----:B------:R-:W-:Y:S01]  /*6070*/  SHF.L.U32 R236, R231, 0x1, RZ ;  /* 0x00000001e7ec7819 */ /* 0x000fe200000006ff */
[C---:B------:R-:W-:Y:S01]  /*6080*/  IMAD.SHL.U32 R234, R230.reuse, 0x2, RZ ;  /* 0x00000002e6ea7824 */ /* 0x040fe200078e00ff */
[----:B------:R-:W-:Y:S02]  /*6090*/  SHF.L.U64.HI R235, R230, 0x1, R233 ;  /* 0x00000001e6eb7819 */ /* 0x000fe400000102e9 */
.L_x_46:
[----:B------:R-:W-:Y:S04]  /*60a0*/  DEPBAR.LE SB0, 0x0 ;  /* 0x000080000000791a */ /* 0x000fe80000000000 */
[----:B------:R-:W-:Y:S01]  /*60b0*/  BAR.SYNC.DEFER_BLOCKING 0x0 ;  /* 0x0000000000007b1d */ /* 0x000fe20000010000 */
[----:B------:R-:W-:Y:S05]  /*60c0*/  ISETP.GT.AND P0, PT, R215, R238, PT ;  /* 0x000000eed700720c */ /* 0x000fea0003f04270 */
[----:B------:R1:W2:Y:S04]  /*60d0*/  LDSM.16.M88.4 R116, [R214+0x8100] ;  /* 0x00810000d674783b */ /* 0x0002a80000000200 */
[----:B------:R1:W3:Y:S04]  /*60e0*/  LDSM.16.M88.4 R124, [R214+0x8900] ;  /* 0x00890000d67c783b */ /* 0x0002e80000000200 */
[----:B------:R1:W4:Y:S04]  /*60f0*/  LDSM.16.M88.4 R128, [R214+0x9100] ;  /* 0x00910000d680783b */ /* 0x0003280000000200 */
[----:B------:R1:W1:Y:S04]  /*6100*/  LDSM.16.M88.4 R132, [R214+0x9900] ;  /* 0x00990000d684783b */ /* 0x0002680000000200 */
[----:B------:R1:W1:Y:S04]  /*6110*/  LDSM.16.M88.4 R136, [R214+0xa100] ;  /* 0x00a10000d688783b */ /* 0x0002680000000200 */
[----:B------:R1:W1:Y:S04]  /*6120*/  LDSM.16.M88.4 R140, [R214+0xa900] ;  /* 0x00a90000d68c783b */ /* 0x0002680000000200 */
[----:B------:R1:W1:Y:S04]  /*6130*/  LDSM.16.M88.4 R148, [R213] ;  /* 0x00000000d594783b */ /* 0x0002680000000200 */
[----:B------:R1:W1:Y:S04]  /*6140*/  LDSM.16.M88.4 R152, [R207] ;  /* 0x00000000cf98783b */ /* 0x0002680000000200 */
[----:B------:R1:W1:Y:S04]  /*6150*/  LDSM.16.M88.4 R156, [R206] ;  /* 0x00000000ce9c783b */ /* 0x0002680000000200 */
[----:B------:R1:W1:Y:S04]  /*6160*/  LDSM.16.M88.4 R160, [R205] ;  /* 0x00000000cda0783b */ /* 0x0002680000000200 */
[----:B------:R1:W1:Y:S04]  /*6170*/  LDSM.16.M88.4 R164, [R204] ;  /* 0x00000000cca4783b */ /* 0x0002680000000200 */
[----:B------:R1:W1:Y:S01]  /*6180*/  LDSM.16.M88.4 R168, [R203] ;  /* 0x00000000cba8783b */ /* 0x0002620000000200 */
[----:B------:R-:W-:-:S05]  /*6190*/  @P0 BRA `(.L_x_36) ;  /* 0x0000028000000947 */ /* 0x000fca0003800000 */
[----:B--23--:R-:W-:Y:S01]  /*61a0*/  SHF.R.S32.HI R5, RZ, 0x1f, R217 ;  /* 0x0000001fff057819 */ /* 0x00cfe200000114d9 */
[----:B------:R-:W-:Y:S01]  /*61b0*/  IMAD.WIDE.U32 R6, R217, c[0x0][0x208], RZ ;  /* 0x00008200d9067a25 */ /* 0x000fe200078e00ff */
[----:B------:R-:W-:Y:S02]  /*61c0*/  SHF.R.S32.HI R4, RZ, 0x1f, R216 ;  /* 0x0000001fff047819 */ /* 0x000fe400000114d8 */
[----:B------:R-:W-:Y:S01]  /*61d0*/  ISETP.NE.U32.AND P6, PT, R232, RZ, PT ;  /* 0x000000ffe800720c */ /* 0x000fe20003fc5070 */
[----:B------:R-:W-:Y:S02]  /*61e0*/  IMAD R5, R5, c[0x0][0x208], RZ ;  /* 0x0000820005057a24 */ /* 0x000fe400078e02ff */
[----:B------:R-:W-:Y:S02]  /*61f0*/  IMAD R4, R4, c[0x0][0x218], RZ ;  /* 0x0000860004047a24 */ /* 0x000fe400078e02ff */
[----:B------:R-:W-:Y:S02]  /*6200*/  IMAD R5, R217, c[0x0][0x20c], R5 ;  /* 0x00008300d9057a24 */ /* 0x000fe400078e0205 */
[----:B------:R-:W-:Y:S02]  /*6210*/  IMAD R4, R216, c[0x0][0x21c], R4 ;  /* 0x00008700d8047a24 */ /* 0x000fe400078e0204 */
[----:B------:R-:W-:Y:S01]  /*6220*/  IMAD.IADD R7, R7, 0x1, R5 ;  /* 0x0000000107077824 */ /* 0x000fe200078e0205 */
[----:B------:R-:W-:Y:S03]  /*6230*/  IADD3 R5, -R232, 0x10, RZ ;  /* 0x00000010e8057810 */ /* 0x000fe60007ffe1ff */
[----:B------:R-:W-:Y:S01]  /*6240*/  IMAD.WIDE.U32 R6, R216, c[0x0][0x218], R6 ;  /* 0x00008600d8067a25 */ /* 0x000fe200078e0006 */
[----:B------:R-:W-:Y:S04]  /*6250*/  LOP3.LUT R5, R5, 0xf, RZ, 0xc0, !PT ;  /* 0x0000000f05057812 */ /* 0x000fe800078ec0ff */
[----:B------:R-:W-:Y:S04]  /*6260*/  IADD3 R0, P0, R6, UR18, RZ ;  /* 0x0000001206007c10 */ /* 0x000fe8000ff1e0ff */
[----:B------:R-:W-:Y:S02]  /*6270*/  IADD3.X R7, R7, UR16, R4, P0, !PT ;  /* 0x0000001007077c10 */ /* 0x000fe400087fe404 */
[C---:B------:R-:W-:Y:S04]  /*6280*/  LEA R17, P0, R0.reuse, c[0x0][0x1f8], 0x1 ;  /* 0x00007e0000117a11 */ /* 0x040fe800078008ff */
[----:B------:R-:W-:Y:S01]  /*6290*/  LEA.HI.X R16, R0, c[0x0][0x1fc], R7, 0x1, P0 ;  /* 0x00007f0000107a11 */ /* 0x000fe200000f0c07 */
[----:B------:R-:W2:Y:S04]  /*62a0*/  SHFL.IDX PT, R11, R17, RZ, 0x181f ;  /* 0x00181fff110b7589 */ /* 0x000ea800000e0000 */
[----:B------:R-:W3:Y:S04]  /*62b0*/  SHFL.IDX PT, R6, R16, RZ, 0x181f ;  /* 0x00181fff10067589 */ /* 0x000ee800000e0000 */
[----:B------:R-:W5:Y:S04]  /*62c0*/  SHFL.IDX PT, R9, R17, 0x1, 0x181f ;  /* 0x00381f0011097f89 */ /* 0x000f6800000e0000 */
[----:B------:R-:W4:Y:S04]  /*62d0*/  SHFL.IDX PT, R4, R16, 0x1, 0x181f ;  /* 0x00381f0010047f89 */ /* 0x000f2800000e0000 */
[----:B------:R-:W1:Y:S04]  /*62e0*/  SHFL.IDX PT, R7, R17, 0x2, 0x181f ;  /* 0x00581f0011077f89 */ /* 0x000e6800000e0000 */
[----:B------:R-:W1:Y:S01]  /*62f0*/  SHFL.IDX PT, R0, R16, 0x2, 0x181f ;  /* 0x00581f0010007f89 */ /* 0x000e6200000e0000 */
[C---:B--2---:R-:W-:Y:S02]  /*6300*/  IADD3 R12, P5, R11.reuse, R236, RZ ;  /* 0x000000ec0b0c7210 */ /* 0x044fe40007fbe0ff */
[----:B------:R-:W-:Y:S03]  /*6310*/  IADD3 R10, P2, R11, R234, RZ ;  /* 0x000000ea0b0a7210 */ /* 0x000fe60007f5e0ff */
[C---:B---3--:R-:W-:Y:S02]  /*6320*/  IMAD.X R13, R6.reuse, 0x1, R237, P5 ;  /* 0x00000001060d7824 */ /* 0x048fe400028e06ed */
[----:B------:R-:W-:Y:S01]  /*6330*/  IMAD.X R11, R6, 0x1, R235, P2 ;  /* 0x00000001060b7824 */ /* 0x000fe200010e06eb */
[C---:B-----5:R-:W-:Y:S02]  /*6340*/  IADD3 R8, P0, R9.reuse, R236, RZ ;  /* 0x000000ec09087210 */ /* 0x060fe40007f1e0ff */
[----:B------:R2:W-:Y:S01]  /*6350*/  LDGSTS.E.BYPASS.LTC128B.128 [R226], [R12.64], !P4 ;  /* 0x000000000ce27fae */ /* 0x0005e2000e101d4e */
[----:B------:R-:W-:Y:S02]  /*6360*/  IADD3 R14, P5, R9, R234, RZ ;  /* 0x000000ea090e7210 */ /* 0x000fe40007fbe0ff */
[C---:B----4-:R-:W-:Y:S01]  /*6370*/  IMAD.X R9, R4.reuse, 0x1, R237, P0 ;  /* 0x0000000104097824 */ /* 0x050fe200000e06ed */
[----:B------:R2:W-:Y:S02]  /*6380*/  LDGSTS.E.BYPASS.LTC128B.128 [R225], [R10.64], !P3 ;  /* 0x000000000ae17fae */ /* 0x0005e4000d901d4e */
[----:B------:R-:W-:Y:S01]  /*6390*/  IMAD.X R15, R4, 0x1, R235, P5 ;  /* 0x00000001040f7824 */ /* 0x000fe200028e06eb */
[----:B-1----:R-:W-:Y:S01]  /*63a0*/  IADD3 R4, P5, R7, R236, RZ ;  /* 0x000000ec07047210 */ /* 0x002fe20007fbe0ff */
[----:B------:R2:W-:Y:S01]  /*63b0*/  LDGSTS.E.BYPASS.LTC128B.128 [R224], [R8.64], !P4 ;  /* 0x0000000008e07fae */ /* 0x0005e2000e101d4e */
[----:B------:R-:W-:Y:S03]  /*63c0*/  IADD3 R6, P2, P0, R5, R7, R234 ;  /* 0x0000000705067210 */ /* 0x000fe6000785e0ea */
[----:B------:R2:W-:Y:S01]  /*63d0*/  LDGSTS.E.BYPASS.LTC128B.128 [R223], [R14.64], !P3 ;  /* 0x000000000edf7fae */ /* 0x0005e2000d901d4e */
[----:B------:R-:W-:Y:S01]  /*63e0*/  IMAD.X R5, R0, 0x1, R237, P5 ;  /* 0x0000000100057824 */ /* 0x000fe200028e06ed */
[----:B------:R-:W-:Y:S04]  /*63f0*/  IADD3.X R7, RZ, R0, R235, P2, P0 ;  /* 0x00000000ff077210 */ /* 0x000fe800017e04eb */
[----:B------:R2:W-:Y:S04]  /*6400*/  LDGSTS.E.BYPASS.LTC128B.128 [R226+0x2000], [R4.64], !P4 ;  /* 0x0200000004e27fae */ /* 0x0005e8000e101d4e */
[----:B------:R2:W-:Y:S02]  /*6410*/  LDGSTS.E.BYPASS.LTC128B.128.ZFILL [R226+0x5000], [R6.64], P6 ;  /* 0x0500000006e27fae */ /* 0x0005e4000b141d4e */
.L_x_36:
[C---:B--23--:R-:W-:Y:S01]  /*6420*/  HMMA.16816.F32.BF16 R4, R120.reuse, R116, RZ ;  /* 0x000000747804723c */ /* 0x04cfe200000418ff */
[----:B------:R-:W0:Y:S02]  /*6430*/  LDGDEPBAR ;  /* 0x00000000000079af */ /* 0x000e240000000000 */
[----:B------:R-:W-:Y:S05]  /*6440*/  ISETP.GT.AND P0, PT, R238, R215, PT ;  /* 0x000000d7ee00720c */ /* 0x000fea0003f04270 */
[C---:B------:R-:W-:Y:S01]  /*6450*/  HMMA.16816.F32.BF16 R8, R120.reuse, R118, RZ ;  /* 0x000000767808723c */ /* 0x040fe200000418ff */
[----:B------:R-:W2:Y:S07]  /*6460*/  LDSM.16.M88.4 R116, [R211+0x8100] ;  /* 0x00810000d374783b */ /* 0x000eae0000000200 */
[C---:B------:R-:W-:Y:S08]  /*6470*/  HMMA.16816.F32.BF16 R12, R120.reuse, R124, RZ ;  /* 0x0000007c780c723c */ /* 0x040ff000000418ff */
[C---:B------:R-:W-:Y:S01]  /*6480*/  HMMA.16816.F32.BF16 R16, R120.reuse, R126, RZ ;  /* 0x0000007e7810723c */ /* 0x040fe200000418ff */
[----:B------:R-:W3:Y:S07]  /*6490*/  LDSM.16.M88.4 R124, [R211+0x8900] ;  /* 0x00890000d37c783b */ /* 0x000eee0000000200 */
[C---:B----4-:R-:W-:Y:S08]  /*64a0*/  HMMA.16816.F32.BF16 R20, R120.reuse, R128, RZ ;  /* 0x000000807814723c */ /* 0x050ff000000418ff */
[C---:B------:R-:W-:Y:S01]  /*64b0*/  HMMA.16816.F32.BF16 R24, R120.reuse, R130, RZ ;  /* 0x000000827818723c */ /* 0x040fe200000418ff */
[----:B------:R-:W4:Y:S07]  /*64c0*/  LDSM.16.M88.4 R128, [R211+0x9100] ;  /* 0x00910000d380783b */ /* 0x000f2e0000000200 */
[C---:B-1----:R-:W-:Y:S08]  /*64d0*/  HMMA.16816.F32.BF16 R28, R120.reuse, R132, RZ ;  /* 0x00000084781c723c */ /* 0x042ff000000418ff */
[C---:B------:R-:W-:Y:S01]  /*64e0*/  HMMA.16816.F32.BF16 R32, R120.reuse, R134, RZ ;  /* 0x000000867820723c */ /* 0x040fe200000418ff */
[----:B------:R-:W1:Y:S07]  /*64f0*/  LDSM.16.M88.4 R132, [R211+0x9900] ;  /* 0x00990000d384783b */ /* 0x000e6e0000000200 */
[C---:B------:R-:W-:Y:S08]  /*6500*/  HMMA.16816.F32.BF16 R36, R120.reuse, R136, RZ ;  /* 0x000000887824723c */ /* 0x040ff000000418ff */
[C---:B------:R-:W-:Y:S01]  /*6510*/  HMMA.16816.F32.BF16 R40, R120.reuse, R138, RZ ;  /* 0x0000008a7828723c */ /* 0x040fe200000418ff */
[----:B------:R-:W5:Y:S07]  /*6520*/  LDSM.16.M88.4 R136, [R211+0xa100] ;  /* 0x00a10000d388783b */ /* 0x000f6e0000000200 */
[C---:B------:R-:W-:Y:S08]  /*6530*/  HMMA.16816.F32.BF16 R44, R120.reuse, R140, RZ ;  /* 0x0000008c782c723c */ /* 0x040ff000000418ff */
[----:B------:R-:W-:Y:S01]  /*6540*/  HMMA.16816.F32.BF16 R48, R120, R142, RZ ;  /* 0x0000008e7830723c */ /* 0x000fe200000418ff */
[----:B------:R-:W1:Y:S07]  /*6550*/  LDSM.16.M88.4 R140, [R211+0xa900] ;  /* 0x00a90000d38c783b */ /* 0x000e6e0000000200 */
[C---:B------:R-:W-:Y:S08]  /*6560*/  HMMA.16816.F32.BF16 R4, R144.reuse, R148, R4 ;  /* 0x000000949004723c */ /* 0x040ff00000041804 */
[C---:B------:R-:W-:Y:S01]  /*6570*/  HMMA.16816.F32.BF16 R8, R144.reuse, R150, R8 ;  /* 0x000000969008723c */ /* 0x040fe20000041808 */
[----:B------:R-:W-:Y:S07]  /*6580*/  LDSM.16.M88.4 R148, [R202+0x800] ;  /* 0x00080000ca94783b */ /* 0x000fee0000000200 */
        /* <DEDUP_REMOVED lines=13> */
[----:B------:R-:W-:Y:S08]  /*6660*/  HMMA.16816.F32.BF16 R48, R144, R170, R48 ;  /* 0x000000aa9030723c */ /* 0x000ff00000041830 */
[C---:B--2---:R-:W-:Y:S08]  /*6670*/  HMMA.16816.F32.BF16 R4, R172.reuse, R116, R4 ;  /* 0x00000074ac04723c */ /* 0x044ff00000041804 */
[C---:B------:R-:W-:Y:S01]  /*6680*/  HMMA.16816.F32.BF16 R8, R172.reuse, R118, R8 ;  /* 0x00000076ac08723c */ /* 0x040fe20000041808 */
[----:B------:R-:W2:Y:S07]  /*6690*/  LDSM.16.M88.4 R116, [R202] ;  /* 0x00000000ca74783b */ /* 0x000eae0000000200 */
[C---:B---3--:R-:W-:Y:S08]  /*66a0*/  HMMA.16816.F32.BF16 R12, R172.reuse, R124, R12 ;  /* 0x0000007cac0c723c */ /* 0x048ff0000004180c */
[C---:B------:R-:W-:Y:S01]  /*66b0*/  HMMA.16816.F32.BF16 R16, R172.reuse, R126, R16 ;  /* 0x0000007eac10723c */ /* 0x040fe20000041810 */
[----:B------:R-:W3:Y:S07]  /*66c0*/  LDSM.16.M88.4 R124, [R202+0x2800] ;  /* 0x00280000ca7c783b */ /* 0x000eee0000000200 */
[C---:B----4-:R-:W-:Y:S08]  /*66d0*/  HMMA.16816.F32.BF16 R20, R172.reuse, R128, R20 ;  /* 0x00000080ac14723c */ /* 0x050ff00000041814 */
[C---:B------:R-:W-:Y:S01]  /*66e0*/  HMMA.16816.F32.BF16 R24, R172.reuse, R130, R24 ;  /* 0x00000082ac18723c */ /* 0x040fe20000041818 */
[----:B------:R-:W4:Y:S07]  /*66f0*/  LDSM.16.M88.4 R128, [R214+0xb100] ;  /* 0x00b10000d680783b */ /* 0x000f2e0000000200 */
[C---:B-1----:R-:W-:Y:S08]  /*6700*/  HMMA.16816.F32.BF16 R28, R172.reuse, R132, R28 ;  /* 0x00000084ac1c723c */ /* 0x042ff0000004181c */
[C---:B------:R-:W-:Y:S01]  /*6710*/  HMMA.16816.F32.BF16 R32, R172.reuse, R134, R32 ;  /* 0x00000086ac20723c */ /* 0x040fe20000041820 */
[----:B------:R-:W1:Y:S07]  /*6720*/  LDSM.16.M88.4 R132, [R214+0xb900] ;  /* 0x00b90000d684783b */ /* 0x000e6e0000000200 */
[C---:B-----5:R-:W-:Y:S08]  /*6730*/  HMMA.16816.F32.BF16 R36, R172.reuse, R136, R36 ;  /* 0x00000088ac24723c */ /* 0x060ff00000041824 */
[C---:B------:R-:W-:Y:S01]  /*6740*/  HMMA.16816.F32.BF16 R40, R172.reuse, R138, R40 ;  /* 0x0000008aac28723c */ /* 0x040fe20000041828 */
[----:B------:R-:W5:Y:S07]  /*6750*/  LDSM.16.M88.4 R136, [R214+0xc100] ;  /* 0x00c10000d688783b */ /* 0x000f6e0000000200 */
[C---:B------:R-:W-:Y:S08]  /*6760*/  HMMA.16816.F32.BF16 R44, R172.reuse, R140, R44 ;  /* 0x0000008cac2c723c */ /* 0x040ff0000004182c */
[----:B------:R-:W-:Y:S01]  /*6770*/  HMMA.16816.F32.BF16 R48, R172, R142, R48 ;  /* 0x0000008eac30723c */ /* 0x000fe20000041830 */
[----:B------:R-:W1:Y:S07]  /*6780*/  LDSM.16.M88.4 R140, [R214+0xc900] ;  /* 0x00c90000d68c783b */ /* 0x000e6e0000000200 */
[C---:B--2---:R-:W-:Y:S08]  /*6790*/  HMMA.16816.F32.BF16 R4, R176.reuse, R116, R4 ;  /* 0x00000074b004723c */ /* 0x044ff00000041804 */
[C---:B------:R-:W-:Y:S01]  /*67a0*/  HMMA.16816.F32.BF16 R8, R176.reuse, R118, R8 ;  /* 0x00000076b008723c */ /* 0x040fe20000041808 */
[----:B------:R-:W2:Y:S07]  /*67b0*/  LDSM.16.M88.4 R116, [R214+0xd100] ;  /* 0x00d10000d674783b */ /* 0x000eae0000000200 */
[C---:B------:R-:W-:Y:S08]  /*67c0*/  HMMA.16816.F32.BF16 R12, R176.reuse, R148, R12 ;  /* 0x00000094b00c723c */ /* 0x040ff0000004180c */
[C---:B------:R-:W-:Y:S01]  /*67d0*/  HMMA.16816.F32.BF16 R16, R176.reuse, R150, R16 ;  /* 0x00000096b010723c */ /* 0x040fe20000041810 */
[----:B------:R-:W1:Y:S07]  /*67e0*/  LDSM.16.M88.4 R148, [R214+0xd900] ;  /* 0x00d90000d694783b */ /* 0x000e6e0000000200 */
[C---:B------:R-:W-:Y:S08]  /*67f0*/  HMMA.16816.F32.BF16 R20, R176.reuse, R152, R20 ;  /* 0x00000098b014723c */ /* 0x040ff00000041814 */
[C---:B------:R-:W-:Y:S01]  /*6800*/  HMMA.16816.F32.BF16 R24, R176.reuse, R154, R24 ;  /* 0x0000009ab018723c */ /* 0x040fe20000041818 */
[----:B------:R-:W1:Y:S07]  /*6810*/  LDSM.16.M88.4 R152, [R201] ;  /* 0x00000000c998783b */ /* 0x000e6e0000000200 */
[C---:B------:R-:W-:Y:S08]  /*6820*/  HMMA.16816.F32.BF16 R28, R176.reuse, R156, R28 ;  /* 0x0000009cb01c723c */ /* 0x040ff0000004181c */
[C---:B------:R-:W-:Y:S01]  /*6830*/  HMMA.16816.F32.BF16 R32, R176.reuse, R158, R32 ;  /* 0x0000009eb020723c */ /* 0x040fe20000041820 */
[----:B------:R-:W1:Y:S07]  /*6840*/  LDSM.16.M88.4 R156, [R200] ;  /* 0x00000000c89c783b */ /* 0x000e6e0000000200 */
[C---:B------:R-:W-:Y:S08]  /*6850*/  HMMA.16816.F32.BF16 R36, R176.reuse, R160, R36 ;  /* 0x000000a0b024723c */ /* 0x040ff00000041824 */
[C---:B------:R-:W-:Y:S01]  /*6860*/  HMMA.16816.F32.BF16 R40, R176.reuse, R162, R40 ;  /* 0x000000a2b028723c */ /* 0x040fe20000041828 */
[----:B------:R-:W-:Y:S07]  /*6870*/  LDSM.16.M88.4 R160, [R211+0xd100] ;  /* 0x00d10000d3a0783b */ /* 0x000fee0000000200 */
[C---:B---3--:R-:W-:Y:S08]  /*6880*/  HMMA.16816.F32.BF16 R44, R176.reuse, R124, R44 ;  /* 0x0000007cb02c723c */ /* 0x048ff0000004182c */
[----:B------:R-:W-:Y:S01]  /*6890*/  HMMA.16816.F32.BF16 R48, R176, R126, R48 ;  /* 0x0000007eb030723c */ /* 0x000fe20000041830 */
[----:B------:R-:W3:Y:S07]  /*68a0*/  LDSM.16.M88.4 R124, [R199] ;  /* 0x00000000c77c783b */ /* 0x000eee0000000200 */
[C---:B----4-:R-:W-:Y:S08]  /*68b0*/  HMMA.16816.F32.BF16 R4, R180.reuse, R128, R4 ;  /* 0x00000080b404723c */ /* 0x050ff00000041804 */
[C---:B------:R-:W-:Y:S01]  /*68c0*/  HMMA.16816.F32.BF16 R8, R180.reuse, R130, R8 ;  /* 0x00000082b408723c */ /* 0x040fe20000041808 */
[----:B------:R-:W4:Y:S07]  /*68d0*/  LDSM.16.M88.4 R128, [R198] ;  /* 0x00000000c680783b */ /* 0x000f2e0000000200 */
[C---:B-1----:R-:W-:Y:S08]  /*68e0*/  HMMA.16816.F32.BF16 R12, R180.reuse, R132, R12 ;  /* 0x00000084b40c723c */ /* 0x042ff0000004180c */
[C---:B------:R-:W-:Y:S01]  /*68f0*/  HMMA.16816.F32.BF16 R16, R180.reuse, R134, R16 ;  /* 0x00000086b410723c */ /* 0x040fe20000041810 */
[----:B------:R-:W1:Y:S07]  /*6900*/  LDSM.16.M88.4 R132, [R197] ;  /* 0x00000000c584783b */ /* 0x000e6e0000000200 */
[C---:B-----5:R-:W-:Y:S08]  /*6910*/  HMMA.16816.F32.BF16 R20, R180.reuse, R136, R20 ;  /* 0x00000088b414723c */ /* 0x060ff00000041814 */
[C---:B------:R-:W-:Y:S01]  /*6920*/  HMMA.16816.F32.BF16 R24, R180.reuse, R138, R24 ;  /* 0x0000008ab418723c */ /* 0x040fe20000041818 */
[----:B------:R-:W5:Y:S07]  /*6930*/  LDSM.16.M88.4 R136, [R196] ;  /* 0x00000000c488783b */ /* 0x000f6e0000000200 */
        /* <DEDUP_REMOVED lines=15> */
[C---:B---3--:R-:W-:Y:S08]  /*6a30*/  HMMA.16816.F32.BF16 R20, R184.reuse, R124, R20 ;  /* 0x0000007cb814723c */ /* 0x048ff00000041814 */
[C---:B------:R-:W-:Y:S01]  /*6a40*/  HMMA.16816.F32.BF16 R24, R184.reuse, R126, R24 ;  /* 0x0000007eb818723c */ /* 0x040fe20000041818 */
[----:B------:R-:W-:Y:S07]  /*6a50*/  LDSM.16.M88.4 R124, [R202+0x4000] ;  /* 0x00400000ca7c783b */ /* 0x000fee0000000200 */
[C---:B----4-:R-:W-:Y:S08]  /*6a60*/  HMMA.16816.F32.BF16 R28, R184.reuse, R128, R28 ;  /* 0x00000080b81c723c */ /* 0x050ff0000004181c */
[C---:B------:R-:W-:Y:S08]  /*6a70*/  HMMA.16816.F32.BF16 R32, R184.reuse, R130, R32 ;  /* 0x00000082b820723c */ /* 0x040ff00000041820 */
[C---:B-1----:R-:W-:Y:S08]  /*6a80*/  HMMA.16816.F32.BF16 R36, R184.reuse, R132, R36 ;  /* 0x00000084b824723c */ /* 0x042ff00000041824 */
[C---:B------:R-:W-:Y:S08]  /*6a90*/  HMMA.16816.F32.BF16 R40, R184.reuse, R134, R40 ;  /* 0x00000086b828723c */ /* 0x040ff00000041828 */
[C---:B-----5:R-:W-:Y:S08]  /*6aa0*/  HMMA.16816.F32.BF16 R44, R184.reuse, R136, R44 ;  /* 0x00000088b82c723c */ /* 0x060ff0000004182c */
[----:B------:R-:W-:Y:S08]  /*6ab0*/  HMMA.16816.F32.BF16 R48, R184, R138, R48 ;  /* 0x0000008ab830723c */ /* 0x000ff00000041830 */
[C---:B------:R-:W-:Y:S08]  /*6ac0*/  HMMA.16816.F32.BF16 R4, R188.reuse, R140, R4 ;  /* 0x0000008cbc04723c */ /* 0x040ff00000041804 */
[C---:B------:R-:W-:Y:S08]  /*6ad0*/  HMMA.16816.F32.BF16 R8, R188.reuse, R142, R8 ;  /* 0x0000008ebc08723c */ /* 0x040ff00000041808 */
[C---:B--2---:R-:W-:Y:S08]  /*6ae0*/  HMMA.16816.F32.BF16 R12, R188.reuse, R116, R12 ;  /* 0x00000074bc0c723c */ /* 0x044ff0000004180c */
        /* <DEDUP_REMOVED lines=14> */
[----:B------:R-:W1:Y:S03]  /*6bd0*/  LDSM.16.M88.4 R116, [R202+0x4800] ;  /* 0x00480000ca74783b */ /* 0x000e660000000200 */
[----:B------:R-:W-:Y:S02]  /*6be0*/  FMUL.FTZ R158, R4, c[0x0][0x320] ;  /* 0x0000c800049e7a20 */ /* 0x000fe40000410000 */
[----:B------:R-:W-:Y:S02]  /*6bf0*/  FMUL.FTZ R160, R5, c[0x0][0x320] ;  /* 0x0000c80005a07a20 */ /* 0x000fe40000410000 */
[C---:B------:R-:W-:Y:S02]  /*6c00*/  HMMA.16816.F32.BF16 R20, R192.reuse, R124, R20 ;  /* 0x0000007cc014723c */ /* 0x040fe40000041814 */
[----:B------:R-:W2:Y:S02]  /*6c10*/  MUFU.TANH R158, R158 ;  /* 0x0000009e009e7308 */ /* 0x000ea40000002400 */
[----:B------:R-:W-:Y:S02]  /*6c20*/  FMUL.FTZ R0, R6, c[0x0][0x320] ;  /* 0x0000c80006007a20 */ /* 0x000fe40000410000 */
[----:B------:R-:W-:Y:S02]  /*6c30*/  FMUL.FTZ R159, R7, c[0x0][0x320] ;  /* 0x0000c800079f7a20 */ /* 0x000fe40000410000 */
[C---:B------:R-:W-:Y:S01]  /*6c40*/  HMMA.16816.F32.BF16 R24, R192.reuse, R126, R24 ;  /* 0x0000007ec018723c */ /* 0x040fe20000041818 */
[----:B------:R-:W3:Y:S03]  /*6c50*/  LDSM.16.M88.4 R124, [R202+0x5000] ;  /* 0x00500000ca7c783b */ /* 0x000ee60000000200 */
[----:B------:R-:W4:Y:S01]  /*6c60*/  MUFU.TANH R160, R160 ;  /* 0x000000a000a07308 */ /* 0x000f220000002400 */
[----:B------:R-:W-:Y:S02]  /*6c70*/  FMUL.FTZ R162, R8, c[0x0][0x320] ;  /* 0x0000c80008a27a20 */ /* 0x000fe40000410000 */
[----:B------:R-:W-:Y:S02]  /*6c80*/  FMUL.FTZ R164, R9, c[0x0][0x320] ;  /* 0x0000c80009a47a20 */ /* 0x000fe40000410000 */
[----:B------:R-:W-:Y:S03]  /*6c90*/  FMUL.FTZ R161, R10, c[0x0][0x320] ;  /* 0x0000c8000aa17a20 */ /* 0x000fe60000410000 */
[----:B------:R-:W-:Y:S02]  /*6ca0*/  FMUL.FTZ R163, R11, c[0x0][0x320] ;  /* 0x0000c8000ba37a20 */ /* 0x000fe40000410000 */
[----:B------:R-:W2:Y:S01]  /*6cb0*/  MUFU.TANH R0, R0 ;  /* 0x0000000000007308 */ /* 0x000ea20000002400 */
[----:B------:R-:W-:Y:S02]  /*6cc0*/  FMUL.FTZ R168, R12, c[0x0][0x320] ;  /* 0x0000c8000ca87a20 */ /* 0x000fe40000410000 */
[----:B------:R-:W-:Y:S02]  /*6cd0*/  FMUL.FTZ R166, R13, c[0x0][0x320] ;  /* 0x0000c8000da67a20 */ /* 0x000fe40000410000 */
[----:B------:R-:W-:Y:S02]  /*6ce0*/  FMUL.FTZ R167, R14, c[0x0][0x320] ;  /* 0x0000c8000ea77a20 */ /* 0x000fe40000410000 */
[----:B------:R-:W-:Y:S02]  /*6cf0*/  FMUL.FTZ R165, R15, c[0x0][0x320] ;  /* 0x0000c8000fa57a20 */ /* 0x000fe40000410000 */
[----:B------:R-:W-:Y:S01]  /*6d00*/  FMUL.FTZ R170, R16, c[0x0][0x320] ;  /* 0x0000c80010aa7a20 */ /* 0x000fe20000410000 */
[----:B------:R-:W2:Y:S01]  /*6d10*/  MUFU.TANH R159, R159 ;  /* 0x0000009f009f7308 */ /* 0x000ea20000002400 */
[C---:B-1----:R-:W-:Y:S03]  /*6d20*/  HMMA.16816.F32.BF16 R28, R192.reuse, R116, R28 ;  /* 0x00000074c01c723c */ /* 0x042fe6000004181c */
[----:B------:R-:W-:Y:S02]  /*6d30*/  FMUL.FTZ R245, R26, c[0x0][0x320] ;  /* 0x0000c8001af57a20 */ /* 0x000fe40000410000 */
[----:B------:R-:W-:Y:S02]  /*6d40*/  FMUL.FTZ R243, R27, c[0x0][0x320] ;  /* 0x0000c8001bf37a20 */ /* 0x000fe40000410000 */
[----:B------:R-:W-:Y:S01]  /*6d50*/  FMUL.FTZ R240, R17, c[0x0][0x320] ;  /* 0x0000c80011f07a20 */ /* 0x000fe20000410000 */
[C---:B------:R-:W-:Y:S01]  /*6d60*/  HMMA.16816.F32.BF16 R32, R192.reuse, R118, R32 ;  /* 0x00000076c020723c */ /* 0x040fe20000041820 */
[----:B------:R-:W1:Y:S01]  /*6d70*/  MUFU.TANH R162, R162 ;  /* 0x000000a200a27308 */ /* 0x000e620000002400 */
[----:B------:R-:W5:Y:S01]  /*6d80*/  LDSM.16.M88.4 R116, [R202+0x5800] ;  /* 0x00580000ca74783b */ /* 0x000f620000000200 */
[----:B------:R-:W-:Y:S04]  /*6d90*/  DEPBAR.LE SB0, 0x0 ;  /* 0x000080000000791a */ /* 0x000fe80000000000 */
[----:B------:R-:W-:Y:S01]  /*6da0*/  FMUL.FTZ R171, R18, c[0x0][0x320] ;  /* 0x0000c80012ab7a20 */ /* 0x000fe20000410000 */
[C---:B---3--:R-:W-:Y:S03]  /*6db0*/  HMMA.16816.F32.BF16 R36, R192.reuse, R124, R36 ;  /* 0x0000007cc024723c */ /* 0x048fe60000041824 */
[----:B------:R-:W3:Y:S01]  /*6dc0*/  MUFU.TANH R164, R164 ;  /* 0x000000a400a47308 */ /* 0x000ee20000002400 */
[----:B------:R-:W-:Y:S01]  /*6dd0*/  BAR.SYNC.DEFER_BLOCKING 0x0 ;  /* 0x0000000000007b1d */ /* 0x000fe20000010000 */
[----:B------:R-:W-:Y:S02]  /*6de0*/  FMUL.FTZ R169, R19, c[0x0][0x320] ;  /* 0x0000c80013a97a20 */ /* 0x000fe40000410000 */
[----:B------:R-:W-:Y:S01]  /*6df0*/  FMUL.FTZ R244, R20, c[0x0][0x320] ;  /* 0x0000c80014f47a20 */ /* 0x000fe20000410000 */
[C---:B------:R-:W-:Y:S04]  /*6e00*/  HMMA.16816.F32.BF16 R40, R192.reuse, R126, R40 ;  /* 0x0000007ec028723c */ /* 0x040fe80000041828 */
[----:B------:R-:W-:Y:S01]  /*6e10*/  FMUL.FTZ R250, R28, c[0x0][0x320] ;  /* 0x0000c8001cfa7a20 */ /* 0x000fe20000410000 */
[----:B------:R-:W1:Y:S01]  /*6e20*/  MUFU.TANH R161, R161 ;  /* 0x000000a100a17308 */ /* 0x000e620000002400 */
[----:B------:R-:W-:Y:S02]  /*6e30*/  FMUL.FTZ R249, R29, c[0x0][0x320] ;  /* 0x0000c8001df97a20 */ /* 0x000fe40000410000 */
[----:B------:R-:W-:Y:S04]  /*6e40*/  FMUL.FTZ R252, R32, c[0x0][0x320] ;  /* 0x0000c80020fc7a20 */ /* 0x000fe80000410000 */
[----:B------:R-:W-:Y:S02]  /*6e50*/  FMUL.FTZ R242, R21, c[0x0][0x320] ;  /* 0x0000c80015f27a20 */ /* 0x000fe40000410000 */
[----:B------:R-:W-:Y:S01]  /*6e60*/  FMUL.FTZ R239, R22, c[0x0][0x320] ;  /* 0x0000c80016ef7a20 */ /* 0x000fe20000410000 */
[----:B------:R1:W1:Y:S01]  /*6e70*/  MUFU.TANH R27, R250 ;  /* 0x000000fa001b7308 */ /* 0x0002620000002400 */
[----:B------:R-:W-:Y:S02]  /*6e80*/  FMUL.FTZ R241, R23, c[0x0][0x320] ;  /* 0x0000c80017f17a20 */ /* 0x000fe40000410000 */
[----:B------:R-:W-:Y:S02]  /*6e90*/  FMUL.FTZ R246, R24, c[0x0][0x320] ;  /* 0x0000c80018f67a20 */ /* 0x000fe40000410000 */
[----:B------:R-:W-:Y:S02]  /*6ea0*/  FMUL.FTZ R251, R25, c[0x0][0x320] ;  /* 0x0000c80019fb7a20 */ /* 0x000fe40000410000 */
[----:B------:R-:W-:Y:S02]  /*6eb0*/  FMUL.FTZ R248, R30, c[0x0][0x320] ;  /* 0x0000c8001ef87a20 */ /* 0x000fe40000410000 */
[----:B------:R-:W-:Y:S01]  /*6ec0*/  FMUL.FTZ R43, R43, c[0x0][0x320] ;  /* 0x0000c8002b2b7a20 */ /* 0x000fe20000410000 */
[----:B------:R2:W2:Y:S01]  /*6ed0*/  MUFU.TANH R26, R249 ;  /* 0x000000f9001a7308 */ /* 0x0004a20000002400 */
[C---:B-----5:R-:W-:Y:S03]  /*6ee0*/  HMMA.16816.F32.BF16 R44, R192.reuse, R116, R44 ;  /* 0x00000074c02c723c */ /* 0x060fe6000004182c */
[----:B------:R-:W-:Y:S02]  /*6ef0*/  FMUL.FTZ R247, R31, c[0x0][0x320] ;  /* 0x0000c8001ff77a20 */ /* 0x000fe40000410000 */
[----:B------:R-:W-:Y:S02]  /*6f00*/  FMUL.FTZ R30, R33, c[0x0][0x320] ;  /* 0x0000c800211e7a20 */ /* 0x000fe40000410000 */
[----:B------:R-:W-:Y:S01]  /*6f10*/  FMUL.FTZ R31, R36, c[0x0][0x320] ;  /* 0x0000c800241f7a20 */ /* 0x000fe20000410000 */
[----:B------:R-:W-:Y:S01]  /*6f20*/  HMMA.16816.F32.BF16 R48, R192, R118, R48 ;  /* 0x00000076c030723c */ /* 0x000fe20000041830 */
[----:B------:R5:W3:Y:S03]  /*6f30*/  MUFU.TANH R29, R252 ;  /* 0x000000fc001d7308 */ /* 0x000ae60000002400 */
[----:B------:R-:W-:Y:S02]  /*6f40*/  FMUL.FTZ R37, R37, c[0x0][0x320] ;  /* 0x0000c80025257a20 */ /* 0x000fe40000410000 */
[----:B-1----:R-:W-:Y:S02]  /*6f50*/  FMUL.FTZ R250, R34, c[0x0][0x320] ;  /* 0x0000c80022fa7a20 */ /* 0x002fe40000410000 */
[----:B------:R-:W-:Y:S03]  /*6f60*/  FMUL.FTZ R25, R38, c[0x0][0x320] ;  /* 0x0000c80026197a20 */ /* 0x000fe60000410000 */
[----:B------:R1:W1:Y:S01]  /*6f70*/  MUFU.TANH R155, R43 ;  /* 0x0000002b009b7308 */ /* 0x0002620000002400 */
[----:B------:R-:W-:Y:S02]  /*6f80*/  FMUL.FTZ R38, R41, c[0x0][0x320] ;  /* 0x0000c80029267a20 */ /* 0x000fe40000410000 */
[----:B------:R-:W-:Y:S02]  /*6f90*/  FMUL.FTZ R42, R42, c[0x0][0x320] ;  /* 0x0000c8002a2a7a20 */ /* 0x000fe40000410000 */
[----:B--2---:R-:W-:Y:S02]  /*6fa0*/  FMUL.FTZ R249, R35, c[0x0][0x320] ;  /* 0x0000c80023f97a20 */ /* 0x004fe40000410000 */
[----:B------:R-:W-:Y:S02]  /*6fb0*/  FMUL.FTZ R41, R44, c[0x0][0x320] ;  /* 0x0000c8002c297a20 */ /* 0x000fe40000410000 */
[----:B------:R-:W-:Y:S01]  /*6fc0*/  FMUL.FTZ R33, R47, c[0x0][0x320] ;  /* 0x0000c8002f217a20 */ /* 0x000fe20000410000 */
[----:B------:R-:W2:Y:S01]  /*6fd0*/  MUFU.TANH R163, R163 ;  /* 0x000000a300a37308 */ /* 0x000ea20000002400 */
[----:B------:R-:W-:Y:S02]  /*6fe0*/  FMUL.FTZ R45, R45, c[0x0][0x320] ;  /* 0x0000c8002d2d7a20 */ /* 0x000fe40000410000 */
[----:B------:R-:W-:Y:S02]  /*6ff0*/  FMUL.FTZ R142, R48, c[0x0][0x320] ;  /* 0x0000c800308e7a20 */ /* 0x000fe40000410000 */
[----:B-----5:R-:W-:Y:S02]  /*7000*/  FMUL.FTZ R252, R39, c[0x0][0x320] ;  /* 0x0000c80027fc7a20 */ /* 0x020fe40000410000 */
[----:B------:R-:W-:Y:S02]  /*7010*/  FMUL.FTZ R39, R40, c[0x0][0x320] ;  /* 0x0000c80028277a20 */ /* 0x000fe40000410000 */
[----:B------:R-:W-:Y:S01]  /*7020*/  FMUL.FTZ R35, R50, c[0x0][0x320] ;  /* 0x0000c80032237a20 */ /* 0x000fe20000410000 */
[----:B------:R-:W2:Y:S01]  /*7030*/  MUFU.TANH R168, R168 ;  /* 0x000000a800a87308 */ /* 0x000ea20000002400 */
[----:B------:R-:W-:Y:S02]  /*7040*/  FMUL.FTZ R34, R51, c[0x0][0x320] ;  /* 0x0000c80033227a20 */ /* 0x000fe40000410000 */
[----:B------:R-:W-:Y:S02]  /*7050*/  FMUL.FTZ R46, R46, c[0x0][0x320] ;  /* 0x0000c8002e2e7a20 */ /* 0x000fe40000410000 */
[----:B-1----:R-:W-:Y:S05]  /*7060*/  FMUL.FTZ R43, R49, c[0x0][0x320] ;  /* 0x0000c800312b7a20 */ /* 0x002fea0000410000 */
[----:B------:R-:W1:Y:S10]  /*7070*/  MUFU.TANH R166, R166 ;  /* 0x000000a600a67308 */ /* 0x000e740000002400 */
        /* <DEDUP_REMOVED lines=25> */
[----:B------:R1:W1:Y:S10]  /*7210*/  MUFU.TANH R157, R42 ;  /* 0x0000002a009d7308 */ /* 0x0002740000002400 */
[----:B------:R-:W1:Y:S10]  /*7220*/  MUFU.TANH R41, R41 ;  /* 0x0000002900297308 */ /* 0x000e740000002400 */
[----:B------:R1:W1:Y:S10]  /*7230*/  MUFU.TANH R150, R45 ;  /* 0x0000002d00967308 */ /* 0x0002740000002400 */
[----:B------:R1:W1:Y:S10]  /*7240*/  MUFU.TANH R143, R46 ;  /* 0x0000002e008f7308 */ /* 0x0002740000002400 */
[----:B------:R-:W1:Y:S10]  /*7250*/  MUFU.TANH R33, R33 ;  /* 0x0000002100217308 */ /* 0x000e740000002400 */
[----:B------:R-:W1:Y:S10]  /*7260*/  MUFU.TANH R142, R142 ;  /* 0x0000008e008e7308 */ /* 0x000e740000002400 */
[----:B------:R-:W1:Y:S10]  /*7270*/  MUFU.TANH R43, R43 ;  /* 0x0000002b002b7308 */ /* 0x000e740000002400 */
[----:B------:R-:W1:Y:S10]  /*7280*/  MUFU.TANH R35, R35 ;  /* 0x0000002300237308 */ /* 0x000e740000002400 */
[----:B------:R-:W1:Y:S01]  /*7290*/  MUFU.TANH R34, R34 ;  /* 0x0000002200227308 */ /* 0x000e620000002400 */
[----:B------:R-:W-:-:S05]  /*72a0*/  @!P0 BRA `(.L_x_37) ;  /* 0x0000037000008947 */ /* 0x000fca0003800000 */
[----:B--234-:R-:W-:Y:S01]  /*72b0*/  PLOP3.LUT P2, PT, PT, PT, UP3, 0x80, 0x0 ;  /* 0x000000000000781c */ /* 0x01cfe20003f4f038 */
[----:B------:R-:W-:Y:S01]  /*72c0*/  IMAD R4, R238, 0x60, R220 ;  /* 0x00000060ee047824 */ /* 0x000fe200078e02dc */
[----:B------:R-:W-:Y:S01]  /*72d0*/  PLOP3.LUT P0, PT, PT, PT, UP3, 0x80, 0x0 ;  /* 0x000000000000781c */ /* 0x000fe20003f0f038 */
[----:B------:R-:W-:Y:S01]  /*72e0*/  IMAD.MOV.U32 R216, RZ, RZ, RZ ;  /* 0x000000ffffd87224 */ /* 0x000fe200078e00ff */
[----:B------:R-:W-:Y:S02]  /*72f0*/  ISETP.NE.U32.AND P6, PT, R232, RZ, PT ;  /* 0x000000ffe800720c */ /* 0x000fe40003fc5070 */
[----:B------:R-:W-:Y:S05]  /*7300*/  IADD3 R217, R4, -0x60, R219 ;  /* 0xffffffa004d97810 */ /* 0x000fea0007ffe0db */
[----:B------:R-:W-:Y:S02]  /*7310*/  IMAD.MOV.U32 R4, RZ, RZ, R217 ;  /* 0x000000ffff047224 */ /* 0x000fe400078e00d9 */
[----:B------:R-:W-:Y:S05]  /*7320*/  @P2 IMAD.HI.U32 R5, R217, c[0x0][0x2bc], RZ ;  /* 0x0000af00d9052a27 */ /* 0x000fea00078e00ff */
[----:B------:R-:W-:Y:S04]  /*7330*/  @P0 SHF.R.U32.HI R4, RZ, c[0x0][0x2c0], R5 ;  /* 0x0000b000ff040a19 */ /* 0x000fe80000011605 */
[C---:B------:R-:W-:Y:S04]  /*7340*/  @!P1 IADD3 R8, P0, R4.reuse, UR12, RZ ;  /* 0x0000000c04089c10 */ /* 0x040fe8000ff1e0ff */
[----:B------:R-:W-:Y:S01]  /*7350*/  @!P1 LEA.HI.X.SX32 R5, R4, UR7, 0x1, P0 ;  /* 0x0000000704059c11 */ /* 0x000fe200080f0eff */
[----:B------:R-:W-:Y:S01]  /*7360*/  IMAD.MOV R4, RZ, RZ, -R4 ;  /* 0x000000ffff047224 */ /* 0x000fe200078e0a04 */
[----:B------:R-:W-:Y:S03]  /*7370*/  @!P1 LEA R6, P0, R8, c[0x0][0x2a0], 0x2 ;  /* 0x0000a80008069a11 */ /* 0x000fe600078010ff */
[----:B------:R-:W-:Y:S01]  /*7380*/  IMAD R217, R4, c[0x0][0x2b8], R217 ;  /* 0x0000ae0004d97a24 */ /* 0x000fe200078e02d9 */
[----:B------:R-:W-:Y:S04]  /*7390*/  @!P1 LEA.HI.X R7, R8, c[0x0][0x2a4], R5, 0x2, P0 ;  /* 0x0000a90008079a11 */ /* 0x000fe800000f1405 */
[----:B------:R-:W-:Y:S01]  /*73a0*/  SHF.R.S32.HI R5, RZ, 0x1f, R217 ;  /* 0x0000001fff057819 */ /* 0x000fe200000114d9 */
[----:B------:R2:W3:Y:S04]  /*73b0*/  @!P1 LDG.E R216, [R6.64] ;  /* 0x0000000e06d89981 */ /* 0x0004e8000c1e1900 */
[----:B------:R-:W-:Y:S04]  /*73c0*/  IMAD R5, R5, c[0x0][0x1e0], RZ ;  /* 0x0000780005057a24 */ /* 0x000fe800078e02ff */
[C---:B------:R-:W-:Y:S02]  /*73d0*/  IMAD R5, R217.reuse, c[0x0][0x1e4], R5 ;  /* 0x00007900d9057a24 */ /* 0x040fe400078e0205 */
[----:B--2---:R-:W-:Y:S04]  /*73e0*/  IMAD.WIDE.U32 R6, R217, c[0x0][0x1e0], RZ ;  /* 0x00007800d9067a25 */ /* 0x004fe800078e00ff */
[----:B------:R-:W-:Y:S01]  /*73f0*/  IMAD.IADD R7, R7, 0x1, R5 ;  /* 0x0000000107077824 */ /* 0x000fe200078e0205 */
[----:B---3--:R-:W-:Y:S03]  /*7400*/  SHF.R.S32.HI R4, RZ, 0x1f, R216 ;  /* 0x0000001fff047819 */ /* 0x008fe600000114d8 */
[----:B------:R-:W-:Y:S04]  /*7410*/  IMAD.WIDE.U32 R6, R216, c[0x0][0x1f0], R6 ;  /* 0x00007c00d8067a25 */ /* 0x000fe800078e0006 */
[----:B------:R-:W-:Y:S01]  /*7420*/  IMAD R4, R4, c[0x0][0x1f0], RZ ;  /* 0x00007c0004047a24 */ /* 0x000fe200078e02ff */
[----:B------:R-:W-:Y:S03]  /*7430*/  IADD3 R5, P0, R6, UR10, RZ ;  /* 0x0000000a06057c10 */ /* 0x000fe6000ff1e0ff */
[----:B------:R-:W-:Y:S05]  /*7440*/  IMAD R4, R216, c[0x0][0x1f4], R4 ;  /* 0x00007d00d8047a24 */ /* 0x000fea00078e0204 */
[----:B------:R-:W-:Y:S02]  /*7450*/  IADD3.X R4, R7, UR6, R4, P0, !PT ;  /* 0x0000000607047c10 */ /* 0x000fe400087fe404 */
[C---:B------:R-:W-:Y:S04]  /*7460*/  LEA R19, P0, R5.reuse, c[0x0][0x1c8], 0x1 ;  /* 0x0000720005137a11 */ /* 0x040fe800078008ff */
[----:B------:R-:W-:Y:S01]  /*7470*/  LEA.HI.X R18, R5, c[0x0][0x1cc], R4, 0x1, P0 ;  /* 0x0000730005127a11 */ /* 0x000fe200000f0c04 */
[----:B------:R-:W2:Y:S01]  /*7480*/  SHFL.IDX PT, R13, R19, RZ, 0x181f ;  /* 0x00181fff130d7589 */ /* 0x000ea200000e0000 */
[----:B------:R-:W-:Y:S03]  /*7490*/  IADD3 R5, -R232, 0x10, RZ ;  /* 0x00000010e8057810 */ /* 0x000fe60007ffe1ff */
[----:B------:R-:W3:Y:S01]  /*74a0*/  SHFL.IDX PT, R8, R18, RZ, 0x181f ;  /* 0x00181fff12087589 */ /* 0x000ee200000e0000 */
[----:B------:R-:W-:Y:S03]  /*74b0*/  LOP3.LUT R5, R5, 0xf, RZ, 0xc0, !PT ;  /* 0x0000000f05057812 */ /* 0x000fe600078ec0ff */
[----:B------:R-:W4:Y:S04]  /*74c0*/  SHFL.IDX PT, R9, R19, 0x1, 0x181f ;  /* 0x00381f0013097f89 */ /* 0x000f2800000e0000 */
[----:B------:R-:W5:Y:S04]  /*74d0*/  SHFL.IDX PT, R6, R18, 0x1, 0x181f ;  /* 0x00381f0012067f89 */ /* 0x000f6800000e0000 */
[----:B------:R-:W1:Y:S04]  /*74e0*/  SHFL.IDX PT, R7, R19, 0x2, 0x181f ;  /* 0x00581f0013077f89 */ /* 0x000e6800000e0000 */
[----:B------:R-:W1:Y:S01]  /*74f0*/  SHFL.IDX PT, R4, R18, 0x2, 0x181f ;  /* 0x00581f0012047f89 */ /* 0x000e6200000e0000 */
[C---:B--2---:R-:W-:Y:S02]  /*7500*/  IADD3 R14, P5, R13.reuse, R236, RZ ;  /* 0x000000ec0d0e7210 */ /* 0x044fe40007fbe0ff */
[----:B------:R-:W-:Y:S03]  /*7510*/  IADD3 R12, P2, R13, R234, RZ ;  /* 0x000000ea0d0c7210 */ /* 0x000fe60007f5e0ff */
[C---:B---3--:R-:W-:Y:S02]  /*7520*/  IMAD.X R15, R8.reuse, 0x1, R237, P5 ;  /* 0x00000001080f7824 */ /* 0x048fe400028e06ed */
[----:B------:R-:W-:Y:S01]  /*7530*/  IMAD.X R13, R8, 0x1, R235, P2 ;  /* 0x00000001080d7824 */ /* 0x000fe200010e06eb */
[C---:B----4-:R-:W-:Y:S02]  /*7540*/  IADD3 R10, P0, R9.reuse, R236, RZ ;  /* 0x000000ec090a7210 */ /* 0x050fe40007f1e0ff */
[----:B------:R2:W-:Y:S01]  /*7550*/  LDGSTS.E.BYPASS.LTC128B.128 [R218+0x8100], [R14.64], !P4 ;  /* 0x081000000eda7fae */ /* 0x0005e2000e101d4e */
[----:B------:R-:W-:Y:S02]  /*7560*/  IADD3 R16, P5, R9, R234, RZ ;  /* 0x000000ea09107210 */ /* 0x000fe40007fbe0ff */
[C---:B-----5:R-:W-:Y:S01]  /*7570*/  IMAD.X R11, R6.reuse, 0x1, R237, P0 ;  /* 0x00000001060b7824 */ /* 0x060fe200000e06ed */
[----:B------:R2:W-:Y:S02]  /*7580*/  LDGSTS.E.BYPASS.LTC128B.128 [R218+0xb100], [R12.64], !P3 ;  /* 0x0b1000000cda7fae */ /* 0x0005e4000d901d4e */
[----:B------:R-:W-:Y:S01]  /*7590*/  IMAD.X R17, R6, 0x1, R235, P5 ;  /* 0x0000000106117824 */ /* 0x000fe200028e06eb */
[----:B-1----:R-:W-:Y:S01]  /*75a0*/  IADD3 R6, P5, R7, R236, RZ ;  /* 0x000000ec07067210 */ /* 0x002fe20007fbe0ff */
[----:B------:R2:W-:Y:S01]  /*75b0*/  LDGSTS.E.BYPASS.LTC128B.128 [R218+0x9100], [R10.64], !P4 ;  /* 0x091000000ada7fae */ /* 0x0005e2000e101d4e */
[----:B------:R-:W-:Y:S03]  /*75c0*/  IADD3 R8, P2, P0, R5, R7, R234 ;  /* 0x0000000705087210 */ /* 0x000fe6000785e0ea */
[----:B------:R2:W-:Y:S01]  /*75d0*/  LDGSTS.E.BYPASS.LTC128B.128 [R218+0xc100], [R16.64], !P3 ;  /* 0x0c10000010da7fae */ /* 0x0005e2000d901d4e */
[----:B------:R-:W-:Y:S01]  /*75e0*/  IMAD.X R7, R4, 0x1, R237, P5 ;  /* 0x0000000104077824 */ /* 0x000fe200028e06ed */
[----:B------:R-:W-:Y:S04]  /*75f0*/  IADD3.X R9, RZ, R4, R235, P2, P0 ;  /* 0x00000004ff097210 */ /* 0x000fe800017e04eb */
[----:B------:R2:W-:Y:S04]  /*7600*/  LDGSTS.E.BYPASS.LTC128B.128 [R218+0xa100], [R6.64], !P4 ;  /* 0x0a10000006da7fae */ /* 0x0005e8000e101d4e */
[----:B------:R2:W-:Y:S02]  /*7610*/  LDGSTS.E.BYPASS.LTC128B.128.ZFILL [R218+0xd100], [R8.64], P6 ;  /* 0x0d10000008da7fae */ /* 0x0005e4000b141d4e */
.L_x_37:
[----:B--234-:R-:W-:Y:S01]  /*7620*/  IMAD.MOV.U32 R6, RZ, RZ, R221 ;  /* 0x000000ffff067224 */ /* 0x01cfe200078e00dd */
[----:B------:R-:W-:Y:S01]  /*7630*/  PLOP3.LUT P2, PT, PT, PT, UP2, 0x80, 0x0 ;  /* 0x000000000000781c */ /* 0x000fe20003f4f028 */
[----:B------:R-:W0:Y:S01]  /*7640*/  LDGDEPBAR ;  /* 0x00000000000079af */ /* 0x000e220000000000 */
[----:B------:R-:W-:Y:S01]  /*7650*/  PLOP3.LUT P0, PT, PT, PT, UP2, 0x80, 0x0 ;  /* 0x000000000000781c */ /* 0x000fe20003f0f028 */
[----:B------:R-:W-:Y:S05]  /*7660*/  IMAD R7, R238, -0x60, RZ ;  /* 0xffffffa0ee077824 */ /* 0x000fea00078e02ff */
[----:B------:R-:W-:Y:S05]  /*7670*/  IADD3 R5, -R222, 0x1, R7 ;  /* 0x00000001de057810 */ /* 0x000fea0007ffe107 */
[----:B------:R-:W-:Y:S05]  /*7680*/  @P2 IMAD.HI.U32 R4, R221, c[0x0][0x2c8], RZ ;  /* 0x0000b200dd042a27 */ /* 0x000fea00078e00ff */
[----:B------:R-:W-:Y:S01]  /*7690*/  @P0 SHF.R.U32.HI R6, RZ, c[0x0][0x2cc], R4 ;  /* 0x0000b300ff060a19 */ /* 0x000fe20000011604 */
[----:B------:R-:W-:Y:S01]  /*76a0*/  IMAD.MOV.U32 R4, RZ, RZ, c[0x0][0x2ac] ;  /* 0x0000ab00ff047624 */ /* 0x000fe200078e00ff */
[----:B------:R-:W-:Y:S03]  /*76b0*/  PLOP3.LUT P0, PT, PT, PT, UP1, 0x40, 0x0 ;  /* 0x000000000000781c */ /* 0x000fe60003f0e818 */
[----:B------:R-:W2:Y:S01]  /*76c0*/  SHFL.IDX PT, R13, R6, RZ, 0x1c1f ;  /* 0x001c1fff060d7589 */ /* 0x000ea200000e0000 */
[----:B------:R-:W-:Y:S05]  /*76d0*/  IMAD R5, R4, c[0x0][0x1d0], R5 ;  /* 0x0000740004057a24 */ /* 0x000fea00078e0205 */
[----:B------:R-:W-:Y:S04]  /*76e0*/  IADD3 R4, R5, -c[0x0][0x168], RZ ;  /* 0x80005a0005047a10 */ /* 0x000fe80007ffe0ff */
[C---:B------:R-:W-:Y:S02]  /*76f0*/  IADD3 R5, R4.reuse, c[0x0][0x328], RZ ;  /* 0x0000ca0004057a10 */ /* 0x040fe40007ffe0ff */
[----:B------:R-:W-:Y:S03]  /*7700*/  IADD3 R4, R4, UR17, RZ ;  /* 0x0000001104047c10 */ /* 0x000fe6000fffe0ff */
[--C-:B--2---:R-:W-:Y:S02]  /*7710*/  IMAD.IADD R11, R5, 0x1, R13.reuse ;  /* 0x00000001050b7824 */ /* 0x104fe400078e020d */
[----:B------:R-:W-:Y:S01]  /*7720*/  IMAD.IADD R9, R4, 0x1, R13 ;  /* 0x0000000104097824 */ /* 0x000fe200078e020d */
[----:B------:R-:W-:-:S05]  /*7730*/  @P0 BRA `(.L_x_38) ;  /* 0x000001a000000947 */ /* 0x000fca0003800000 */
[----:B------:R-:W-:Y:S01]  /*7740*/  MOV R8, c[0x0][0x2ac] ;  /* 0x0000ab0000087a02 */ /* 0x000fe20000000f00 */
[----:B------:R-:W-:Y:S04]  /*7750*/  BSSY B0, `(.L_x_39) ;  /* 0x0000013000007945 */ /* 0x000fe80003800000 */
[----:B------:R-:W-:Y:S05]  /*7760*/  IMAD R13, R8, c[0x0][0x1d0], R13 ;  /* 0x00007400080d7a24 */ /* 0x000fea00078e020d */
[----:B------:R-:W-:Y:S04]  /*7770*/  IADD3 R10, R13, -c[0x0][0x168], RZ ;  /* 0x80005a000d0a7a10 */ /* 0x000fe80007ffe0ff */
[----:B------:R-:W-:Y:S11]  /*7780*/  ISETP.GT.AND P0, PT, R10, -0x1, PT ;  /* 0xffffffff0a00780c */ /* 0x000ff60003f04270 */
[----:B------:R-:W-:Y:S02]  /*7790*/  @!UPT UIADD3 URZ, URZ, URZ, URZ ;  /* 0x0000003f3f3ff290 */ /* 0x000fe4000fffe03f */
[----:B------:R-:W-:-:S05]  /*77a0*/  @P0 BRA `(.L_x_40) ;  /* 0x0000008000000947 */ /* 0x000fca0003800000 */
[----:B------:R-:W-:Y:S01]  /*77b0*/  LOP3.LUT R10, RZ, R10, RZ, 0x33, !PT ;  /* 0x0000000aff0a7212 */ /* 0x000fe200078e33ff */
[----:B------:R-:W-:Y:S05]  /*77c0*/  IMAD.MOV.U32 R8, RZ, RZ, c[0x0][0x32c] ;  /* 0x0000cb00ff087624 */ /* 0x000fea00078e00ff */
[----:B------:R-:W-:Y:S11]  /*77d0*/  ISETP.NE.AND P0, PT, R8, 0x1, PT ;  /* 0x000000010800780c */ /* 0x000ff60003f05270 */
[----:B------:R-:W-:Y:S02]  /*77e0*/  @!UPT UIADD3 URZ, URZ, URZ, URZ ;  /* 0x0000003f3f3ff290 */ /* 0x000fe4000fffe03f */
[----:B------:R-:W-:Y:S05]  /*77f0*/  @P0 IMAD.HI.U32 R8, R10, c[0x0][0x330], RZ ;  /* 0x0000cc000a080a27 */ /* 0x000fea00078e00ff */
[----:B------:R-:W-:Y:S04]  /*7800*/  @P0 SHF.R.U32.HI R10, RZ, c[0x0][0x334], R8 ;  /* 0x0000cd00ff0a0a19 */ /* 0x000fe80000011608 */
[----:B------:R-:W-:Y:S01]  /*7810*/  LOP3.LUT R10, RZ, R10, RZ, 0x33, !PT ;  /* 0x0000000aff0a7212 */ /* 0x000fe200078e33ff */
[----:B------:R-:W-:-:S05]  /*7820*/  BRA `(.L_x_41) ;  /* 0x0000005000007947 */ /* 0x000fca0003800000 */
.L_x_40:
[----:B------:R-:W-:Y:S04]  /*7830*/  MOV R8, c[0x0][0x32c] ;  /* 0x0000cb0000087a02 */ /* 0x000fe80000000f00 */
[----:B------:R-:W-:Y:S11]  /*7840*/  ISETP.NE.AND P0, PT, R8, 0x1, PT ;  /* 0x000000010800780c */ /* 0x000ff60003f05270 */
[----:B------:R-:W-:Y:S02]  /*7850*/  @!UPT UIADD3 URZ, URZ, URZ, URZ ;  /* 0x0000003f3f3ff290 */ /* 0x000fe4000fffe03f */
[----:B------:R-:W-:Y:S05]  /*7860*/  @P0 IMAD.HI.U32 R8, R10, c[0x0][0x330], RZ ;  /* 0x0000cc000a080a27 */ /* 0x000fea00078e00ff */
[----:B------:R-:W-:Y:S02]  /*7870*/  @P0 SHF.R.U32.HI R10, RZ, c[0x0][0x334], R8 ;  /* 0x0000cd00ff0a0a19 */ /* 0x000fe40000011608 */
.L_x_41:
[----:B------:R-:W-:Y:S05]  /*7880*/  BSYNC B0 ;  /* 0x0000000000007941 */ /* 0x000fea0003800000 */
.L_x_39:
[----:B------:R-:W-:Y:S04]  /*7890*/  IMAD.IADD R13, R7, 0x1, -R222 ;  /* 0x00000001070d7824 */ /* 0x000fe800078e0ade */
[----:B------:R-:W-:Y:S05]  /*78a0*/  IMAD R10, R10, c[0x0][0x32c], R13 ;  /* 0x0000cb000a0a7a24 */ /* 0x000fea00078e020d */
[----:B------:R-:W-:Y:S02]  /*78b0*/  IADD3 R8, R10, c[0x0][0x32c], RZ ;  /* 0x0000cb000a087a10 */ /* 0x000fe40007ffe0ff */
[----:B------:R-:W-:Y:S02]  /*78c0*/  IMNMX R9, R9, R10, !PT ;  /* 0x0000000a09097217 */ /* 0x000fe40007800200 */
[----:B------:R-:W-:Y:S02]  /*78d0*/  IMNMX R11, R11, R8, PT ;  /* 0x000000080b0b7217 */ /* 0x000fe40003800200 */
.L_x_38:
[C---:B------:R-:W-:Y:S01]  /*78e0*/  ISETP.GE.AND P2, PT, R7.reuse, 0x1, PT ;  /* 0x000000010700780c */ /* 0x040fe20003f46270 */
[----:B------:R-:W2:Y:S01]  /*78f0*/  SHFL.IDX PT, R6, R6, 0x1, 0x1c1f ;  /* 0x003c1f0006067f89 */ /* 0x000ea200000e0000 */
[----:B------:R-:W-:Y:S02]  /*7900*/  ISETP.GE.AND P0, PT, R7, 0x2, PT ;  /* 0x000000020700780c */ /* 0x000fe40003f06270 */
[----:B------:R-:W-:Y:S02]  /*7910*/  LOP3.LUT R227, R227, 0xffefffff, RZ, 0xc0, !PT ;  /* 0xffefffffe3e37812 */ /* 0x000fe400078ec0ff */
[C---:B------:R-:W-:Y:S02]  /*7920*/  ISETP.GE.AND P5, PT, R7.reuse, 0x9, PT ;  /* 0x000000090700780c */ /* 0x040fe40003fa6270 */
[----:B------:R-:W-:Y:S05]  /*7930*/  ISETP.GE.AND P6, PT, R7, 0x52, PT ;  /* 0x000000520700780c */ /* 0x000fea0003fc6270 */
[----:B------:R-:W-:Y:S02]  /*7940*/  @P2 LOP3.LUT R227, R227, 0x100000, RZ, 0xfc, !PT ;  /* 0x00100000e3e32812 */ /* 0x000fe400078efcff */
[----:B------:R-:W-:Y:S02]  /*7950*/  ISETP.GT.AND P2, PT, R9, RZ, !P2 ;  /* 0x000000ff0900720c */ /* 0x000fe40005744270 */
[----:B------:R-:W-:Y:S02]  /*7960*/  LOP3.LUT R227, R227, 0xfff7ffff, RZ, 0xc0, !PT ;  /* 0xfff7ffffe3e37812 */ /* 0x000fe400078ec0ff */
[----:B------:R-:W-:Y:S02]  /*7970*/  ISETP.LT.OR P2, PT, R11, 0x1, P2 ;  /* 0x000000010b00780c */ /* 0x000fe40001741670 */
[----:B------:R-:W-:Y:S02]  /*7980*/  @P0 LOP3.LUT R227, R227, 0x80000, RZ, 0xfc, !PT ;  /* 0x00080000e3e30812 */ /* 0x000fe400078efcff */
[----:B------:R-:W-:Y:S02]  /*7990*/  ISETP.GT.AND P0, PT, R9, 0x1, !P0 ;  /* 0x000000010900780c */ /* 0x000fe40004704270 */
[----:B------:R-:W-:Y:S01]  /*79a0*/  FSEL R14, R158, -INF , !P2 ;  /* 0xff8000009e0e7808 */ /* 0x000fe20005000000 */
[--C-:B--2---:R-:W-:Y:S01]  /*79b0*/  IMAD.IADD R5, R5, 0x1, R6.reuse ;  /* 0x0000000105057824 */ /* 0x104fe200078e0206 */
[----:B------:R-:W-:Y:S01]  /*79c0*/  ISETP.GE.AND P2, PT, R7, 0xa, PT ;  /* 0x0000000a0700780c */ /* 0x000fe20003f46270 */
[----:B------:R-:W-:Y:S01]  /*79d0*/  IMAD.IADD R4, R4, 0x1, R6 ;  /* 0x0000000104047824 */ /* 0x000fe200078e0206 */
[----:B------:R-:W-:Y:S02]  /*79e0*/  ISETP.LT.OR P0, PT, R11, 0x2, P0 ;  /* 0x000000020b00780c */ /* 0x000fe40000701670 */
[----:B------:R-:W-:Y:S02]  /*79f0*/  LOP3.LUT R227, R227, 0xfffbffff, RZ, 0xc0, !PT ;  /* 0xfffbffffe3e37812 */ /* 0x000fe400078ec0ff */
[----:B------:R-:W-:Y:S02]  /*7a00*/  FSEL R12, R160, -INF , !P0 ;  /* 0xff800000a00c7808 */ /* 0x000fe40004000000 */
[----:B------:R-:W-:Y:S02]  /*7a10*/  @P5 LOP3.LUT R227, R227, 0x40000, RZ, 0xfc, !PT ;  /* 0x00040000e3e35812 */ /* 0x000fe400078efcff */
[----:B------:R-:W-:Y:S02]  /*7a20*/  ISETP.GT.AND P0, PT, R9, 0x8, !P5 ;  /* 0x000000080900780c */ /* 0x000fe40006f04270 */
[----:B------:R-:W-:Y:S02]  /*7a30*/  LOP3.LUT R227, R227, 0xfffdffff, RZ, 0xc0, !PT ;  /* 0xfffdffffe3e37812 */ /* 0x000fe400078ec0ff */
[----:B------:R-:W-:Y:S02]  /*7a40*/  ISETP.LT.OR P0, PT, R11, 0x9, P0 ;  /* 0x000000090b00780c */ /* 0x000fe40000701670 */
[----:B------:R-:W-:Y:S02]  /*7a50*/  @P2 LOP3.LUT R227, R227, 0x20000, RZ, 0xfc, !PT ;  /* 0x00020000e3e32812 */ /* 0x000fe400078efcff */
[----:B------:R-:W-:Y:S02]  /*7a60*/  FSEL R10, R162, -INF , !P0 ;  /* 0xff800000a20a7808 */ /* 0x000fe40004000000 */
[----:B------:R-:W-:Y:S02]  /*7a70*/  ISETP.GT.AND P0, PT, R9, 0x9, !P2 ;  /* 0x000000090900780c */ /* 0x000fe40005704270 */
[----:B------:R-:W-:Y:S02]  /*7a80*/  ISETP.GE.AND P2, PT, R7, 0x11, PT ;  /* 0x000000110700780c */ /* 0x000fe40003f46270 */
[----:B------:R-:W-:Y:S02]  /*7a90*/  ISETP.LT.OR P0, PT, R11, 0xa, P0 ;  /* 0x0000000a0b00780c */ /* 0x000fe40000701670 */
[----:B------:R-:W-:Y:S02]  /*7aa0*/  LOP3.LUT R227, R227, 0xfffeffff, RZ, 0xc0, !PT ;  /* 0xfffeffffe3e37812 */ /* 0x000fe400078ec0ff */
[----:B------:R-:W-:Y:S02]  /*7ab0*/  FSEL R8, R164, -INF , !P0 ;  /* 0xff800000a4087808 */ /* 0x000fe40004000000 */
[----:B------:R-:W-:Y:S02]  /*7ac0*/  ISETP.GT.AND P0, PT, R9, 0x10, !P2 ;  /* 0x000000100900780c */ /* 0x000fe40005704270 */
[----:B------:R-:W-:Y:S02]  /*7ad0*/  ISETP.GE.AND P5, PT, R7, 0x59, PT ;  /* 0x000000590700780c */ /* 0x000fe40003fa6270 */
[----:B------:R-:W-:Y:S02]  /*7ae0*/  ISETP.LT.OR P0, PT, R11, 0x11, P0 ;  /* 0x000000110b00780c */ /* 0x000fe40000701670 */
[----:B------:R-:W-:Y:S02]  /*7af0*/  @P2 LOP3.LUT R227, R227, 0x10000, RZ, 0xfc, !PT ;  /* 0x00010000e3e32812 */ /* 0x000fe400078efcff */
[----:B------:R-:W-:Y:S02]  /*7b00*/  ISETP.GE.AND P2, PT, R7, 0x12, PT ;  /* 0x000000120700780c */ /* 0x000fe40003f46270 */
[----:B------:R-:W-:Y:S02]  /*7b10*/  LOP3.LUT R227, R227, 0xffff7fff, RZ, 0xc0, !PT ;  /* 0xffff7fffe3e37812 */ /* 0x000fe400078ec0ff */
[----:B-1----:R-:W-:Y:S02]  /*7b20*/  FSEL R42, R168, -INF , !P0 ;  /* 0xff800000a82a7808 */ /* 0x002fe40004000000 */
[----:B------:R-:W-:Y:S04]  /*7b30*/  ISETP.GT.AND P0, PT, R9, 0x11, !P2 ;  /* 0x000000110900780c */ /* 0x000fe80005704270 */
[----:B------:R-:W-:Y:S03]  /*7b40*/  ISETP.LT.OR P0, PT, R11, 0x12, P0 ;  /* 0x000000120b00780c */ /* 0x000fe60000701670 */
[----:B------:R-:W-:Y:S02]  /*7b50*/  @P2 LOP3.LUT R227, R227, 0x8000, RZ, 0xfc, !PT ;  /* 0x00008000e3e32812 */ /* 0x000fe400078efcff */
[----:B------:R-:W-:Y:S02]  /*7b60*/  ISETP.GE.AND P2, PT, R7, 0x19, PT ;  /* 0x000000190700780c */ /* 0x000fe40003f46270 */
[----:B------:R-:W-:Y:S02]  /*7b70*/  LOP3.LUT R227, R227, 0xffffbfff, RZ, 0xc0, !PT ;  /* 0xffffbfffe3e37812 */ /* 0x000fe400078ec0ff */
[----:B------:R-:W-:Y:S02]  /*7b80*/  FSEL R40, R166, -INF , !P0 ;  /* 0xff800000a6287808 */ /* 0x000fe40004000000 */
        /* <DEDUP_REMOVED lines=76> */
[----:B------:R-:W-:Y:S02]  /*8050*/  FSEL R164, R39, -INF , !P0 ;  /* 0xff80000027a47808 */ /* 0x000fe40004000000 */
[----:B------:R-:W-:Y:S02]  /*8060*/  LOP3.LUT R227, R227, 0xfffffffd, RZ, 0xc0, !PT ;  /* 0xfffffffde3e37812 */ /* 0x000fe400078ec0ff */
[----:B------:R-:W-:Y:S04]  /*8070*/  ISETP.GT.AND P0, PT, R9, 0x49, !P2 ;  /* 0x000000490900780c */ /* 0x000fe80005704270 */
[----:B------:R-:W-:Y:S03]  /*8080*/  ISETP.LT.OR P0, PT, R11, 0x4a, P0 ;  /* 0x0000004a0b00780c */ /* 0x000fe60000701670 */
[----:B------:R-:W-:Y:S02]  /*8090*/  @P2 LOP3.LUT R227, R227, 0x2, RZ, 0xfc, !PT ;  /* 0x00000002e3e32812 */ /* 0x000fe400078efcff */
[----:B------:R-:W-:Y:S02]  /*80a0*/  ISETP.GE.AND P2, PT, R7, 0x51, PT ;  /* 0x000000510700780c */ /* 0x000fe40003f46270 */
[----:B------:R-:W-:Y:S02]  /*80b0*/  FSEL R162, R38, -INF , !P0 ;  /* 0xff80000026a27808 */ /* 0x000fe40004000000 */
[----:B------:R-:W-:Y:S02]  /*80c0*/  ISETP.GT.AND P0, PT, R9, 0x50, !P2 ;  /* 0x000000500900780c */ /* 0x000fe40005704270 */
[----:B------:R-:W-:Y:S02]  /*80d0*/  LOP3.LUT R227, R227, 0xfffffffe, RZ, 0xc0, !PT ;  /* 0xfffffffee3e37812 */ /* 0x000fe400078ec0ff */
[----:B------:R-:W-:Y:S04]  /*80e0*/  ISETP.LT.OR P0, PT, R11, 0x51, P0 ;  /* 0x000000510b00780c */ /* 0x000fe80000701670 */
[----:B------:R-:W-:Y:S02]  /*80f0*/  FSEL R152, R41, -INF , !P0 ;  /* 0xff80000029987808 */ /* 0x000fe40004000000 */
[----:B------:R-:W-:Y:S02]  /*8100*/  ISETP.GT.AND P0, PT, R9, 0x51, !P6 ;  /* 0x000000510900780c */ /* 0x000fe40007704270 */
[----:B------:R-:W-:Y:S02]  /*8110*/  @P2 LOP3.LUT R227, R227, 0x1, RZ, 0xfc, !PT ;  /* 0x00000001e3e32812 */ /* 0x000fe400078efcff */
[----:B------:R-:W-:Y:S02]  /*8120*/  ISETP.LT.OR P0, PT, R11, 0x52, P0 ;  /* 0x000000520b00780c */ /* 0x000fe40000701670 */
[----:B------:R-:W-:Y:S02]  /*8130*/  ISETP.GE.AND P2, PT, R7, 0x5a, PT ;  /* 0x0000005a0700780c */ /* 0x000fe40003f46270 */
[----:B------:R-:W-:Y:S02]  /*8140*/  FSEL R150, R150, -INF , !P0 ;  /* 0xff80000096967808 */ /* 0x000fe40004000000 */
[----:B------:R-:W-:Y:S04]  /*8150*/  ISETP.GT.AND P0, PT, R9, 0x58, !P5 ;  /* 0x000000580900780c */ /* 0x000fe80006f04270 */
[----:B------:R-:W-:Y:S04]  /*8160*/  ISETP.LT.OR P0, PT, R11, 0x59, P0 ;  /* 0x000000590b00780c */ /* 0x000fe80000701670 */
[----:B------:R-:W-:Y:S02]  /*8170*/  FSEL R142, R142, -INF , !P0 ;  /* 0xff8000008e8e7808 */ /* 0x000fe40004000000 */
[----:B------:R-:W-:Y:S04]  /*8180*/  ISETP.GT.AND P0, PT, R9, 0x59, !P2 ;  /* 0x000000590900780c */ /* 0x000fe80005704270 */
[----:B------:R-:W-:Y:S04]  /*8190*/  ISETP.LT.OR P0, PT, R11, 0x5a, P0 ;  /* 0x0000005a0b00780c */ /* 0x000fe80000701670 */
[----:B------:R-:W-:Y:S02]  /*81a0*/  FSEL R140, R43, -INF , !P0 ;  /* 0xff8000002b8c7808 */ /* 0x000fe40004000000 */
[----:B------:R-:W-:Y:S11]  /*81b0*/  PLOP3.LUT P0, PT, PT, PT, UP1, 0x40, 0x0 ;  /* 0x000000000000781c */ /* 0x000ff60003f0e818 */
[----:B------:R-:W-:Y:S02]  /*81c0*/  @!UPT UIADD3 URZ, URZ, URZ, URZ ;  /* 0x0000003f3f3ff290 */ /* 0x000fe4000fffe03f */
        /* <DEDUP_REMOVED lines=9> */
[----:B------:R-:W-:Y:S05]  /*8260*/  IMAD.MOV.U32 R6, RZ, RZ, 0x1 ;  /* 0x00000001ff067424 */ /* 0x000fea00078e00ff */
[----:B------:R-:W-:Y:S11]  /*8270*/  ISETP.NE.AND P0, PT, R6, c[0x0][0x32c], PT ;  /* 0x0000cb0006007a0c */ /* 0x000ff60003f05270 */
[----:B------:R-:W-:Y:S02]  /*8280*/  @!UPT UIADD3 URZ, URZ, URZ, URZ ;  /* 0x0000003f3f3ff290 */ /* 0x000fe4000fffe03f */
[----:B------:R-:W-:Y:S05]  /*8290*/  @P0 IMAD.HI.U32 R6, R9, c[0x0][0x330], RZ ;  /* 0x0000cc0009060a27 */ /* 0x000fea00078e00ff */
[----:B------:R-:W-:Y:S04]  /*82a0*/  @P0 SHF.R.U32.HI R9, RZ, c[0x0][0x334], R6 ;  /* 0x0000cd00ff090a19 */ /* 0x000fe80000011606 */
[----:B------:R-:W-:Y:S01]  /*82b0*/  LOP3.LUT R9, RZ, R9, RZ, 0x33, !PT ;  /* 0x00000009ff097212 */ /* 0x000fe200078e33ff */
[----:B------:R-:W-:-:S05]  /*82c0*/  BRA `(.L_x_45) ;  /* 0x0000005000007947 */ /* 0x000fca0003800000 */
.L_x_44:
[----:B------:R-:W-:Y:S04]  /*82d0*/  MOV R6, 0x1 ;  /* 0x0000000100067802 */ /* 0x000fe80000000f00 */
[----:B------:R-:W-:Y:S11]  /*82e0*/  ISETP.NE.AND P0, PT, R6, c[0x0][0x32c], PT ;  /* 0x0000cb0006007a0c */ /* 0x000ff60003f05270 */
[----:B------:R-:W-:Y:S02]  /*82f0*/  @!UPT UIADD3 URZ, URZ, URZ, URZ ;  /* 0x0000003f3f3ff290 */ /* 0x000fe4000fffe03f */
[----:B------:R-:W-:Y:S05]  /*8300*/  @P0 IMAD.HI.U32 R6, R9, c[0x0][0x330], RZ ;  /* 0x0000cc0009060a27 */ /* 0x000fea00078e00ff */
[----:B------:R-:W-:Y:S02]  /*8310*/  @P0 SHF.R.U32.HI R9, RZ, c[0x0][0x334], R6 ;  /* 0x0000cd00ff090a19 */ /* 0x000fe40000011606 */
.L_x_45:
[----:B------:R-:W-:Y:S05]  /*8320*/  BSYNC B0 ;  /* 0x0000000000007941 */ /* 0x000fea0003800000 */
.L_x_43:
[----:B------:R-:W-:Y:S04]  /*8330*/  IMAD.IADD R6, R7, 0x1, -R222 ;  /* 0x0000000107067824 */ /* 0x000fe800078e0ade */
[----:B------:R-:W-:Y:S05]  /*8340*/  IMAD R6, R9, c[0x0][0x32c], R6 ;  /* 0x0000cb0009067a24 */ /* 0x000fea00078e0206 */
[----:B------:R-:W-:Y:S02]  /*8350*/  IADD3 R16, R6, c[0x0][0x32c], RZ ;  /* 0x0000cb0006107a10 */ /* 0x000fe40007ffe0ff */
[----:B------:R-:W-:Y:S02]  /*8360*/  IMNMX R4, R4, R6, !PT ;  /* 0x0000000604047217 */ /* 0x000fe40007800200 */
[----:B------:R-:W-:Y:S02]  /*8370*/  IMNMX R5, R5, R16, PT ;  /* 0x0000001005057217 */ /* 0x000fe40003800200 */
.L_x_42:
[----:B------:R-:W-:Y:S01]  /*8380*/  LOP3.LUT P0, RZ, R227, 0x100000, RZ, 0xc0, !PT ;  /* 0x00100000e3ff7812 */ /* 0x000fe2000780c0ff */
[----:B------:R-:W-:Y:S01]  /*8390*/  LDSM.16.MT88.4 R20, [R210+0x100] ;  /* 0x00010000d214783b */ /* 0x000fe20000004200 */
[----:B------:R-:W-:Y:S02]  /*83a0*/  FMNMX.FTZ R7, R14, R3, !PT ;  /* 0x000000030e077209 */ /* 0x000fe40007810000 */
[----:B------:R-:W-:Y:S02]  /*83b0*/  ISETP.GT.AND P0, PT, R4, RZ, !P0 ;  /* 0x000000ff0400720c */ /* 0x000fe40004704270 */
[----:B------:R-:W-:Y:S02]  /*83c0*/  FMNMX.FTZ R7, R12, R7, !PT ;  /* 0x000000070c077209 */ /* 0x000fe40007810000 */
[----:B------:R-:W-:Y:S01]  /*83d0*/  ISETP.LT.OR P0, PT, R5, 0x1, P0 ;  /* 0x000000010500780c */ /* 0x000fe20000701670 */
[----:B------:R-:W-:Y:S01]  /*83e0*/  LDSM.16.MT88.4 R28, [R209+0x100] ;  /* 0x00010000d11c783b */ /* 0x000fe20000004200 */
[----:B------:R-:W-:Y:S02]  /*83f0*/  FMNMX.FTZ R7, R10, R7, !PT ;  /* 0x000000070a077209 */ /* 0x000fe40007810000 */
[----:B------:R-:W-:Y:S02]  /*8400*/  FSEL R15, R0, -INF , !P0 ;  /* 0xff800000000f7808 */ /* 0x000fe40004000000 */
[----:B------:R-:W-:Y:S02]  /*8410*/  LOP3.LUT P0, RZ, R227, 0x80000, RZ, 0xc0, !PT ;  /* 0x00080000e3ff7812 */ /* 0x000fe4000780c0ff */
[----:B------:R-:W-:Y:S01]  /*8420*/  FMNMX.FTZ R7, R8, R7, !PT ;  /* 0x0000000708077209 */ /* 0x000fe20007810000 */
[----:B------:R-:W-:Y:S01]  /*8430*/  LDSM.16.MT88.4 R36, [R208+0x100] ;  /* 0x00010000d024783b */ /* 0x000fe20000004200 */
[----:B------:R-:W-:Y:S02]  /*8440*/  ISETP.GT.AND P0, PT, R4, 0x1, !P0 ;  /* 0x000000010400780c */ /* 0x000fe40004704270 */
[----:B------:R-:W-:Y:S02]  /*8450*/  FMNMX.FTZ R7, R42, R7, !PT ;  /* 0x000000072a077209 */ /* 0x000fe40007810000 */
[----:B------:R-:W-:Y:S02]  /*8460*/  ISETP.LT.OR P0, PT, R5, 0x2, P0 ;  /* 0x000000020500780c */ /* 0x000fe40000701670 */
[----:B------:R-:W-:Y:S01]  /*8470*/  FMNMX.FTZ R7, R40, R7, !PT ;  /* 0x0000000728077209 */ /* 0x000fe20007810000 */
[----:B------:R-:W-:Y:S01]  /*8480*/  LDSM.16.MT88.4 R44, [R212+0x3100] ;  /* 0x00310000d42c783b */ /* 0x000fe20000004200 */
[----:B------:R-:W-:Y:S02]  /*8490*/  FSEL R13, R159, -INF , !P0 ;  /* 0xff8000009f0d7808 */ /* 0x000fe40004000000 */
[----:B------:R-:W-:Y:S02]  /*84a0*/  LOP3.LUT P0, RZ, R227, 0x40000, RZ, 0xc0, !PT ;  /* 0x00040000e3ff7812 */ /* 0x000fe4000780c0ff */
[----:B------:R-:W-:Y:S02]  /*84b0*/  FMNMX.FTZ R7, R50, R7, !PT ;  /* 0x0000000732077209 */ /* 0x000fe40007810000 */
[----:B------:R-:W-:Y:S02]  /*84c0*/  ISETP.GT.AND P0, PT, R4, 0x8, !P0 ;  /* 0x000000080400780c */ /* 0x000fe40004704270 */
[----:B------:R-:W-:Y:S02]  /*84d0*/  FMNMX.FTZ R0, R15, R2, !PT ;  /* 0x000000020f007209 */ /* 0x000fe40007810000 */
[----:B------:R-:W-:Y:S02]  /*84e0*/  ISETP.LT.OR P0, PT, R5, 0x9, P0 ;  /* 0x000000090500780c */ /* 0x000fe40000701670 */
[----:B------:R-:W-:Y:S02]  /*84f0*/  FMNMX.FTZ R7, R48, R7, !PT ;  /* 0x0000000730077209 */ /* 0x000fe40007810000 */
        /* <DEDUP_REMOVED lines=62> */
[C---:B------:R-:W-:Y:S01]  /*88e0*/  ISETP.GT.AND P6, PT, R4.reuse, 0x51, !P6 ;  /* 0x000000510400780c */ /* 0x040fe200077c4270 */
[----:B------:R-:W1:Y:S01]  /*88f0*/  SHFL.BFLY PT, R7, R16, 0x2, 0x1f ;  /* 0x0c401f0010077f89 */ /* 0x000e6200000e0000 */
[----:B------:R-:W-:Y:S02]  /*8900*/  FSEL R169, R243, -INF , !P0 ;  /* 0xff800000f3a97808 */ /* 0x000fe40004000000 */
[----:B------:R-:W-:Y:S02]  /*8910*/  LOP3.LUT P0, RZ, R227, 0x100, RZ, 0xc0, !PT ;  /* 0x00000100e3ff7812 */ /* 0x000fe4000780c0ff */
[----:B------:R-:W-:Y:S02]  /*8920*/  FMNMX.FTZ R0, R169, R0, !PT ;  /* 0x00000000a9007209 */ /* 0x000fe40007810000 */
[C---:B------:R-:W-:Y:S02]  /*8930*/  ISETP.GT.AND P0, PT, R4.reuse, 0x30, !P0 ;  /* 0x000000300400780c */ /* 0x040fe40004704270 */
[C---:B------:R-:W-:Y:S02]  /*8940*/  ISETP.LT.OR P6, PT, R5.reuse, 0x52, P6 ;  /* 0x000000520500780c */ /* 0x040fe400037c1670 */
[----:B------:R-:W-:Y:S02]  /*8950*/  ISETP.LT.OR P0, PT, R5, 0x31, P0 ;  /* 0x000000310500780c */ /* 0x000fe40000701670 */
[----:B------:R-:W-:Y:S02]  /*8960*/  ISETP.GT.AND P5, PT, R4, 0x58, !P5 ;  /* 0x000000580400780c */ /* 0x000fe40006fa4270 */
[----:B------:R-:W-:Y:S02]  /*8970*/  FSEL R243, R248, -INF , !P0 ;  /* 0xff800000f8f37808 */ /* 0x000fe40004000000 */
[----:B------:R-:W-:Y:S02]  /*8980*/  LOP3.LUT P0, RZ, R227, 0x80, RZ, 0xc0, !PT ;  /* 0x00000080e3ff7812 */ /* 0x000fe4000780c0ff */
[----:B------:R-:W-:Y:S02]  /*8990*/  FMNMX.FTZ R0, R243, R0, !PT ;  /* 0x00000000f3007209 */ /* 0x000fe40007810000 */
[C---:B------:R-:W-:Y:S02]  /*89a0*/  ISETP.GT.AND P0, PT, R4.reuse, 0x31, !P0 ;  /* 0x000000310400780c */ /* 0x040fe40004704270 */
[----:B------:R-:W-:Y:S02]  /*89b0*/  FSEL R139, R33, -INF , !P6 ;  /* 0xff800000218b7808 */ /* 0x000fe40007000000 */
[C---:B------:R-:W-:Y:S02]  /*89c0*/  ISETP.LT.OR P0, PT, R5.reuse, 0x32, P0 ;  /* 0x000000320500780c */ /* 0x040fe40000701670 */
[----:B------:R-:W-:Y:S02]  /*89d0*/  ISETP.LT.OR P5, PT, R5, 0x59, P5 ;  /* 0x000000590500780c */ /* 0x000fe40002fa1670 */
[----:B------:R-:W-:Y:S02]  /*89e0*/  FSEL R247, R247, -INF , !P0 ;  /* 0xff800000f7f77808 */ /* 0x000fe40004000000 */
[----:B------:R-:W-:Y:S02]  /*89f0*/  LOP3.LUT P0, RZ, R227, 0x40, RZ, 0xc0, !PT ;  /* 0x00000040e3ff7812 */ /* 0x000fe4000780c0ff */
[----:B------:R-:W-:Y:S02]  /*8a00*/  FMNMX.FTZ R0, R247, R0, !PT ;  /* 0x00000000f7007209 */ /* 0x000fe40007810000 */
[C---:B------:R-:W-:Y:S02]  /*8a10*/  ISETP.GT.AND P0, PT, R4.reuse, 0x38, !P0 ;  /* 0x000000380400780c */ /* 0x040fe40004704270 */
[----:B------:R-:W-:Y:S02]  /*8a20*/  ISETP.GT.AND P2, PT, R4, 0x59, !P2 ;  /* 0x000000590400780c */ /* 0x000fe40005744270 */
[----:B------:R-:W-:Y:S02]  /*8a30*/  ISETP.LT.OR P0, PT, R5, 0x39, P0 ;  /* 0x000000390500780c */ /* 0x000fe40000701670 */
[----:B------:R-:W-:Y:S02]  /*8a40*/  FSEL R135, R35, -INF , !P5 ;  /* 0xff80000023877808 */ /* 0x000fe40006800000 */
[----:B------:R-:W-:Y:S02]  /*8a50*/  FSEL R245, R250, -INF , !P0 ;  /* 0xff800000faf57808 */ /* 0x000fe40004000000 */
[----:B------:R-:W-:Y:S02]  /*8a60*/  LOP3.LUT P0, RZ, R227, 0x20, RZ, 0xc0, !PT ;  /* 0x00000020e3ff7812 */ /* 0x000fe4000780c0ff */
[----:B------:R-:W-:Y:S02]  /*8a70*/  FMNMX.FTZ R0, R245, R0, !PT ;  /* 0x00000000f5007209 */ /* 0x000fe40007810000 */
[----:B------:R-:W-:Y:S02]  /*8a80*/  ISETP.GT.AND P0, PT, R4, 0x39, !P0 ;  /* 0x000000390400780c */ /* 0x000fe40004704270 */
[C---:B------:R-:W-:Y:S02]  /*8a90*/  ISETP.LT.OR P2, PT, R5.reuse, 0x5a, P2 ;  /* 0x0000005a0500780c */ /* 0x040fe40001741670 */
[----:B------:R-:W-:Y:S02]  /*8aa0*/  ISETP.LT.OR P0, PT, R5, 0x3a, P0 ;  /* 0x0000003a0500780c */ /* 0x000fe40000701670 */
[----:B------:R-:W-:Y:S02]  /*8ab0*/  FSEL R117, R34, -INF , !P2 ;  /* 0xff80000022757808 */ /* 0x000fe40005000000 */
[----:B------:R-:W-:Y:S02]  /*8ac0*/  FSEL R241, R249, -INF , !P0 ;  /* 0xff800000f9f17808 */ /* 0x000fe40004000000 */
[----:B------:R-:W-:Y:S02]  /*8ad0*/  LOP3.LUT P0, RZ, R227, 0x10, RZ, 0xc0, !PT ;  /* 0x00000010e3ff7812 */ /* 0x000fe4000780c0ff */
[----:B------:R-:W-:Y:S02]  /*8ae0*/  FMNMX.FTZ R0, R241, R0, !PT ;  /* 0x00000000f1007209 */ /* 0x000fe40007810000 */
[----:B------:R-:W-:Y:S02]  /*8af0*/  ISETP.GT.AND P0, PT, R4, 0x40, !P0 ;  /* 0x000000400400780c */ /* 0x000fe40004704270 */
[----:B-1----:R-:W-:Y:S02]  /*8b00*/  FMNMX.FTZ R16, R16, R7, !PT ;  /* 0x0000000710107209 */ /* 0x002fe40007810000 */
[----:B------:R-:W-:Y:S03]  /*8b10*/  ISETP.LT.OR P0, PT, R5, 0x41, P0 ;  /* 0x000000410500780c */ /* 0x000fe60000701670 */
[----:B------:R-:W1:Y:S01]  /*8b20*/  SHFL.BFLY PT, R17, R16, 0x1, 0x1f ;  /* 0x0c201f0010117f89 */ /* 0x000e6200000e0000 */
[----:B------:R-:W-:Y:S02]  /*8b30*/  FSEL R165, R25, -INF , !P0 ;  /* 0xff80000019a57808 */ /* 0x000fe40004000000 */
[----:B------:R-:W-:Y:S02]  /*8b40*/  LOP3.LUT P0, RZ, R227, 0x8, RZ, 0xc0, !PT ;  /* 0x00000008e3ff7812 */ /* 0x000fe4000780c0ff */
[----:B------:R-:W-:Y:S02]  /*8b50*/  FMNMX.FTZ R0, R165, R0, !PT ;  /* 0x00000000a5007209 */ /* 0x000fe40007810000 */
[----:B------:R-:W-:Y:S04]  /*8b60*/  ISETP.GT.AND P0, PT, R4, 0x41, !P0 ;  /* 0x000000410400780c */ /* 0x000fe80004704270 */
[----:B------:R-:W-:Y:S04]  /*8b70*/  ISETP.LT.OR P0, PT, R5, 0x42, P0 ;  /* 0x000000420500780c */ /* 0x000fe80000701670 */
[----:B------:R-:W-:Y:S02]  /*8b80*/  FSEL R161, R252, -INF , !P0 ;  /* 0xff800000fca17808 */ /* 0x000fe40004000000 */
[----:B------:R-:W-:Y:S02]  /*8b90*/  LOP3.LUT P0, RZ, R227, 0x4, RZ, 0xc0, !PT ;  /* 0x00000004e3ff7812 */ /* 0x000fe4000780c0ff */
[----:B------:R-:W-:Y:S02]  /*8ba0*/  FMNMX.FTZ R0, R161, R0, !PT ;  /* 0x00000000a1007209 */ /* 0x000fe40007810000 */
[C---:B------:R-:W-:Y:S04]  /*8bb0*/  ISETP.GT.AND P0, PT, R4.reuse, 0x48, !P0 ;  /* 0x000000480400780c */ /* 0x040fe80004704270 */
        /* <DEDUP_REMOVED lines=9> */
[----:B------:R-:W-:Y:S04]  /*8c50*/  ISETP.GT.AND P0, PT, R4, 0x50, !P0 ;  /* 0x000000500400780c */ /* 0x000fe80004704270 */
[----:B------:R-:W-:Y:S04]  /*8c60*/  ISETP.LT.OR P0, PT, R5, 0x51, P0 ;  /* 0x000000510500780c */ /* 0x000fe80000701670 */
[----:B------:R-:W-:Y:S04]  /*8c70*/  FSEL R143, R143, -INF , !P0 ;  /* 0xff8000008f8f7808 */ /* 0x000fe80004000000 */
[----:B------:R-:W-:Y:S04]  /*8c80*/  FMNMX.FTZ R0, R143, R0, !PT ;  /* 0x000000008f007209 */ /* 0x000fe80007810000 */
[----:B------:R-:W-:Y:S04]  /*8c90*/  FMNMX.FTZ R0, R139, R0, !PT ;  /* 0x000000008b007209 */ /* 0x000fe80007810000 */
[----:B------:R-:W-:Y:S04]  /*8ca0*/  FMNMX.FTZ R0, R135, R0, !PT ;  /* 0x0000000087007209 */ /* 0x000fe80007810000 */
[----:B------:R-:W-:Y:S02]  /*8cb0*/  FMNMX.FTZ R6, R117, R0, !PT ;  /* 0x0000000075067209 */ /* 0x000fe40007810000 */
[----:B-1----:R-:W-:Y:S03]  /*8cc0*/  FMNMX.FTZ R0, R16, R17, !PT ;  /* 0x0000001110007209 */ /* 0x002fe60007810000 */
[----:B------:R-:W1:Y:S01]  /*8cd0*/  SHFL.BFLY PT, R7, R6, 0x2, 0x1f ;  /* 0x0c401f0006077f89 */ /* 0x000e6200000e0000 */
[C---:B------:R-:W-:Y:S01]  /*8ce0*/  FSETP.NEU.FTZ.AND P0, PT, R0.reuse, -INF , PT ;  /* 0xff8000000000780b */ /* 0x040fe20003f1d000 */
[----:B------:R-:W-:Y:S05]  /*8cf0*/  FMUL.FTZ R149, R0, c[0x0][0x2d0] ;  /* 0x0000b40000957a20 */ /* 0x000fea0000410000 */
[----:B------:R-:W-:Y:S05]  /*8d00*/  FSEL R149, R149, RZ, P0 ;  /* 0x000000ff95957208 */ /* 0x000fea0000000000 */
[--C-:B------:R-:W-:Y:S02]  /*8d10*/  FFMA.FTZ R128, R14, c[0x0][0x2d0], -R149.reuse ;  /* 0x0000b4000e807a23 */ /* 0x100fe40000010895 */
[--C-:B------:R-:W-:Y:S02]  /*8d20*/  FFMA.FTZ R119, R12, c[0x0][0x2d0], -R149.reuse ;  /* 0x0000b4000c777a23 */ /* 0x100fe40000010895 */
[--C-:B------:R-:W-:Y:S02]  /*8d30*/  FFMA.FTZ R118, R10, c[0x0][0x2d0], -R149.reuse ;  /* 0x0000b4000a767a23 */ /* 0x100fe40000010895 */
[--C-:B------:R-:W-:Y:S01]  /*8d40*/  FFMA.FTZ R129, R8, c[0x0][0x2d0], -R149.reuse ;  /* 0x0000b40008817a23 */ /* 0x100fe20000010895 */
[----:B------:R-:W-:Y:S01]  /*8d50*/  MUFU.EX2 R128, R128 ;  /* 0x0000008000807308 */ /* 0x000fe20000000800 */
[--C-:B------:R-:W-:Y:S02]  /*8d60*/  FFMA.FTZ R136, R42, c[0x0][0x2d0], -R149.reuse ;  /* 0x0000b4002a887a23 */ /* 0x100fe40000010895 */
[--C-:B------:R-:W-:Y:S01]  /*8d70*/  FFMA.FTZ R137, R40, c[0x0][0x2d0], -R149.reuse ;  /* 0x0000b40028897a23 */ /* 0x100fe20000010895 */
[----:B-1----:R-:W-:Y:S01]  /*8d80*/  FMNMX.FTZ R5, R6, R7, !PT ;  /* 0x0000000706057209 */ /* 0x002fe20007810000 */
[--C-:B------:R-:W-:Y:S01]  /*8d90*/  FFMA.FTZ R138, R50, c[0x0][0x2d0], -R149.reuse ;  /* 0x0000b400328a7a23 */ /* 0x100fe20000010895 */
[----:B------:R-:W-:Y:S01]  /*8da0*/  FSEL R6, R0, RZ, P0 ;  /* 0x000000ff00067208 */ /* 0x000fe20000000000 */
[----:B------:R-:W-:Y:S02]  /*8db0*/  FFMA.FTZ R141, R48, c[0x0][0x2d0], -R149 ;  /* 0x0000b400308d7a23 */ /* 0x000fe40000010895 */
[----:B------:R-:W1:Y:S01]  /*8dc0*/  SHFL.BFLY PT, R4, R5, 0x1, 0x1f ;  /* 0x0c201f0005047f89 */ /* 0x000e6200000e0000 */
[----:B------:R-:W2:Y:S01]  /*8dd0*/  MUFU.EX2 R119, R119 ;  /* 0x0000007700777308 */ /* 0x000ea20000000800 */
[----:B------:R-:W-:Y:S02]  /*8de0*/  FADD.FTZ R3, -R6, R3 ;  /* 0x0000000306037221 */ /* 0x000fe40000010100 */
[--C-:B------:R-:W-:Y:S02]  /*8df0*/  FFMA.FTZ R170, R170, c[0x0][0x2d0], -R149.reuse ;  /* 0x0000b400aaaa7a23 */ /* 0x100fe40000010895 */
[--C-:B------:R-:W-:Y:S02]  /*8e00*/  FFMA.FTZ R164, R164, c[0x0][0x2d0], -R149.reuse ;  /* 0x0000b400a4a47a23 */ /* 0x100fe40000010895 */
[--C-:B------:R-:W-:Y:S02]  /*8e10*/  FFMA.FTZ R156, R156, c[0x0][0x2d0], -R149.reuse ;  /* 0x0000b4009c9c7a23 */ /* 0x100fe40000010895 */
[--C-:B------:R-:W-:Y:S01]  /*8e20*/  FFMA.FTZ R158, R158, c[0x0][0x2d0], -R149.reuse ;  /* 0x0000b4009e9e7a23 */ /* 0x100fe20000010895 */
[----:B------:R-:W-:Y:S01]  /*8e30*/  MUFU.EX2 R118, R118 ;  /* 0x0000007600767308 */ /* 0x000fe20000000800 */
[--C-:B------:R-:W-:Y:S02]  /*8e40*/  FFMA.FTZ R240, R240, c[0x0][0x2d0], -R149.reuse ;  /* 0x0000b400f0f07a23 */ /* 0x100fe40000010895 */
[--C-:B------:R-:W-:Y:S02]  /*8e50*/  FFMA.FTZ R242, R242, c[0x0][0x2d0], -R149.reuse ;  /* 0x0000b400f2f27a23 */ /* 0x100fe40000010895 */
[--C-:B------:R-:W-:Y:S02]  /*8e60*/  FFMA.FTZ R152, R152, c[0x0][0x2d0], -R149.reuse ;  /* 0x0000b40098987a23 */ /* 0x100fe40000010895 */
[--C-:B------:R-:W-:Y:S03]  /*8e70*/  FFMA.FTZ R142, R142, c[0x0][0x2d0], -R149.reuse ;  /* 0x0000b4008e8e7a23 */ /* 0x100fe60000010895 */
[----:B------:R-:W3:Y:S01]  /*8e80*/  MUFU.EX2 R129, R129 ;  /* 0x0000008100817308 */ /* 0x000ee20000000800 */
[----:B-1----:R-:W-:Y:S01]  /*8e90*/  FMNMX.FTZ R116, R4, R5, !PT ;  /* 0x0000000504747209 */ /* 0x002fe20007810000 */
[----:B------:R-:W-:Y:S01]  /*8ea0*/  FMUL.FTZ R4, R3, c[0x0][0x2d0] ;  /* 0x0000b40003047a20 */ /* 0x000fe20000410000 */
[----:B--2---:R-:W-:Y:S02]  /*8eb0*/  F2FP.BF16.PACK_AB R124, R119, R128 ;  /* 0x00000080777c723e */ /* 0x004fe400000010ff */
[C---:B------:R-:W-:Y:S01]  /*8ec0*/  FSETP.NEU.FTZ.AND P0, PT, R116.reuse, -INF , PT ;  /* 0xff8000007400780b */ /* 0x040fe20003f1d000 */
[C---:B------:R-:W-:Y:S04]  /*8ed0*/  FMUL.FTZ R134, R116.reuse, c[0x0][0x2d0] ;  /* 0x0000b40074867a20 */ /* 0x040fe80000410000 */
[----:B------:R-:W1:Y:S01]  /*8ee0*/  MUFU.EX2 R3, R4 ;  /* 0x0000000400037308 */ /* 0x000e620000000800 */
[----:B------:R-:W-:Y:S02]  /*8ef0*/  FSEL R5, R116, RZ, P0 ;  /* 0x000000ff74057208 */ /* 0x000fe40000000000 */
[----:B------:R-:W-:Y:S02]  /*8f00*/  FSEL R134, R134, RZ, P0 ;  /* 0x000000ff86867208 */ /* 0x000fe40000000000 */
[----:B------:R-:W-:Y:S01]  /*8f10*/  ISETP.GT.AND P0, PT, R238, UR4, PT ;  /* 0x00000004ee007c0c */ /* 0x000fe2000bf04270 */
[----:B------:R-:W-:Y:S02]  /*8f20*/  FADD.FTZ R5, -R5, R2 ;  /* 0x0000000205057221 */ /* 0x000fe40000010100 */
[--C-:B------:R-:W-:Y:S02]  /*8f30*/  FFMA.FTZ R133, R15, c[0x0][0x2d0], -R134.reuse ;  /* 0x0000b4000f857a23 */ /* 0x100fe40000010886 */
[--C-:B------:R-:W-:Y:S01]  /*8f40*/  FFMA.FTZ R132, R13, c[0x0][0x2d0], -R134.reuse ;  /* 0x0000b4000d847a23 */ /* 0x100fe20000010886 */
[----:B------:R-:W-:Y:S01]  /*8f50*/  MUFU.EX2 R170, R170 ;  /* 0x000000aa00aa7308 */ /* 0x000fe20000000800 */
[----:B------:R-:W2:Y:S01]  /*8f60*/  LDSM.16.MT88.4 R12, [R212+0x100] ;  /* 0x00010000d40c783b */ /* 0x000ea20000004200 */
[--C-:B------:R-:W-:Y:S01]  /*8f70*/  FFMA.FTZ R131, R11, c[0x0][0x2d0], -R134.reuse ;  /* 0x0000b4000b837a23 */ /* 0x100fe20000010886 */
[----:B---3--:R-:W-:Y:S01]  /*8f80*/  F2FP.BF16.PACK_AB R126, R129, R118 ;  /* 0x00000076817e723e */ /* 0x008fe200000010ff */
[--C-:B------:R-:W-:Y:S02]  /*8f90*/  FFMA.FTZ R130, R9, c[0x0][0x2d0], -R134.reuse ;  /* 0x0000b40009827a23 */ /* 0x100fe40000010886 */
[----:B------:R-:W-:Y:S02]  /*8fa0*/  FMUL.FTZ R2, R5, c[0x0][0x2d0] ;  /* 0x0000b40005027a20 */ /* 0x000fe40000410000 */
[--C-:B------:R-:W-:Y:S02]  /*8fb0*/  FFMA.FTZ R161, R161, c[0x0][0x2d0], -R134.reuse ;  /* 0x0000b400a1a17a23 */ /* 0x100fe40000010886 */
[----:B------:R-:W-:Y:S01]  /*8fc0*/  MUFU.EX2 R133, R133 ;  /* 0x0000008500857308 */ /* 0x000fe20000000800 */
[--C-:B------:R-:W-:Y:S02]  /*8fd0*/  FFMA.FTZ R157, R157, c[0x0][0x2d0], -R134.reuse ;  /* 0x0000b4009d9d7a23 */ /* 0x100fe40000010886 */
[C---:B-1----:R-:W-:Y:S02]  /*8fe0*/  FMUL.FTZ R4, R3.reuse, R112 ;  /* 0x0000007003047220 */ /* 0x042fe40000410000 */
[C---:B------:R-:W-:Y:S02]  /*8ff0*/  FMUL.FTZ R5, R3.reuse, R113 ;  /* 0x0000007103057220 */ /* 0x040fe40000410000 */
[C---:B------:R-:W-:Y:S02]  /*9000*/  FMUL.FTZ R8, R3.reuse, R108 ;  /* 0x0000006c03087220 */ /* 0x040fe40000410000 */
[C---:B------:R-:W-:Y:S01]  /*9010*/  FMUL.FTZ R9, R3.reuse, R109 ;  /* 0x0000006d03097220 */ /* 0x040fe20000410000 */
[----:B------:R-:W1:Y:S01]  /*9020*/  MUFU.EX2 R2, R2 ;  /* 0x0000000200027308 */ /* 0x000e620000000800 */
[C---:B------:R-:W-:Y:S02]  /*9030*/  FMUL.FTZ R16, R3.reuse, R100 ;  /* 0x0000006403107220 */ /* 0x040fe40000410000 */
[C---:B------:R-:W-:Y:S02]  /*9040*/  FMUL.FTZ R17, R3.reuse, R101 ;  /* 0x0000006503117220 */ /* 0x040fe40000410000 */
[C---:B------:R-:W-:Y:S02]  /*9050*/  FMUL.FTZ R24, R3.reuse, R92 ;  /* 0x0000005c03187220 */ /* 0x040fe40000410000 */
[C---:B------:R-:W-:Y:S02]  /*9060*/  FMUL.FTZ R25, R3.reuse, R93 ;  /* 0x0000005d03197220 */ /* 0x040fe40000410000 */
[C---:B------:R-:W-:Y:S01]  /*9070*/  FMUL.FTZ R32, R3.reuse, R84 ;  /* 0x0000005403207220 */ /* 0x040fe20000410000 */
[----:B------:R-:W3:Y:S01]  /*9080*/  MUFU.EX2 R132, R132 ;  /* 0x0000008400847308 */ /* 0x000ee20000000800 */
[C---:B------:R-:W-:Y:S02]  /*9090*/  FMUL.FTZ R33, R3.reuse, R85 ;  /* 0x0000005503217220 */ /* 0x040fe40000410000 */
[C---:B------:R-:W-:Y:S02]  /*90a0*/  FMUL.FTZ R40, R3.reuse, R76 ;  /* 0x0000004c03287220 */ /* 0x040fe40000410000 */
[C---:B------:R-:W-:Y:S02]  /*90b0*/  FMUL.FTZ R41, R3.reuse, R77 ;  /* 0x0000004d03297220 */ /* 0x040fe40000410000 */
[C---:B------:R-:W-:Y:S02]  /*90c0*/  FMUL.FTZ R48, R3.reuse, R68 ;  /* 0x0000004403307220 */ /* 0x040fe40000410000 */
[C---:B------:R-:W-:Y:S01]  /*90d0*/  FMUL.FTZ R49, R3.reuse, R69 ;  /* 0x0000004503317220 */ /* 0x040fe20000410000 */
[----:B------:R-:W-:Y:S01]  /*90e0*/  MUFU.EX2 R131, R131 ;  /* 0x0000008300837308 */ /* 0x000fe20000000800 */
[C---:B------:R-:W-:Y:S02]  /*90f0*/  FMUL.FTZ R52, R3.reuse, R52 ;  /* 0x0000003403347220 */ /* 0x040fe40000410000 */
[C---:B------:R-:W-:Y:S02]  /*9100*/  FMUL.FTZ R53, R3.reuse, R53 ;  /* 0x0000003503357220 */ /* 0x040fe40000410000 */
[C---:B-1----:R-:W-:Y:S02]  /*9110*/  FMUL.FTZ R6, R2.reuse, R114 ;  /* 0x0000007202067220 */ /* 0x042fe40000410000 */
[C---:B------:R-:W-:Y:S02]  /*9120*/  FMUL.FTZ R7, R2.reuse, R115 ;  /* 0x0000007302077220 */ /* 0x040fe40000410000 */
[C---:B------:R-:W-:Y:S01]  /*9130*/  FMUL.FTZ R10, R2.reuse, R110 ;  /* 0x0000006e020a7220 */ /* 0x040fe20000410000 */
[----:B------:R-:W1:Y:S01]  /*9140*/  MUFU.EX2 R130, R130 ;  /* 0x0000008200827308 */ /* 0x000e620000000800 */
[C---:B------:R-:W-:Y:S02]  /*9150*/  FMUL.FTZ R11, R2.reuse, R111 ;  /* 0x0000006f020b7220 */ /* 0x040fe40000410000 */
[----:B------:R-:W-:Y:S01]  /*9160*/  FMUL.FTZ R18, R2, R102 ;  /* 0x0000006602127220 */ /* 0x000fe20000410000 */
[----:B---3--:R-:W-:Y:S01]  /*9170*/  F2FP.BF16.PACK_AB R125, R132, R133 ;  /* 0x00000085847d723e */ /* 0x008fe200000010ff */
[C---:B------:R-:W-:Y:S01]  /*9180*/  FMUL.FTZ R19, R2.reuse, R103 ;  /* 0x0000006702137220 */ /* 0x040fe20000410000 */
[----:B------:R-:W-:Y:S01]  /*9190*/  LDSM.16.MT88.4 R108, [R212+0x2900] ;  /* 0x00290000d46c783b */ /* 0x000fe20000004200 */
[C---:B------:R-:W-:Y:S02]  /*91a0*/  FMUL.FTZ R26, R2.reuse, R94 ;  /* 0x0000005e021a7220 */ /* 0x040fe40000410000 */
[C---:B------:R-:W-:Y:S01]  /*91b0*/  FMUL.FTZ R27, R2.reuse, R95 ;  /* 0x0000005f021b7220 */ /* 0x040fe20000410000 */
[----:B------:R-:W-:Y:S01]  /*91c0*/  MUFU.EX2 R164, R164 ;  /* 0x000000a400a47308 */ /* 0x000fe20000000800 */
[C---:B------:R-:W-:Y:S02]  /*91d0*/  FMUL.FTZ R34, R2.reuse, R86 ;  /* 0x0000005602227220 */ /* 0x040fe40000410000 */
[C---:B------:R-:W-:Y:S01]  /*91e0*/  FMUL.FTZ R35, R2.reuse, R87 ;  /* 0x0000005702237220 */ /* 0x040fe20000410000 */
[----:B------:R-:W-:Y:S01]  /*91f0*/  LDSM.16.MT88.4 R92, [R208+0x4900] ;  /* 0x00490000d05c783b */ /* 0x000fe20000004200 */
[C---:B------:R-:W-:Y:S02]  /*9200*/  FMUL.FTZ R42, R2.reuse, R78 ;  /* 0x0000004e022a7220 */ /* 0x040fe40000410000 */
[C---:B------:R-:W-:Y:S02]  /*9210*/  FMUL.FTZ R43, R2.reuse, R79 ;  /* 0x0000004f022b7220 */ /* 0x040fe40000410000 */
[C---:B------:R-:W-:Y:S01]  /*9220*/  FMUL.FTZ R50, R2.reuse, R70 ;  /* 0x0000004602327220 */ /* 0x040fe20000410000 */
[----:B------:R-:W-:Y:S01]  /*9230*/  MUFU.EX2 R161, R161 ;  /* 0x000000a100a17308 */ /* 0x000fe20000000800 */
[C---:B------:R-:W-:Y:S01]  /*9240*/  FMUL.FTZ R51, R2.reuse, R71 ;  /* 0x0000004702337220 */ /* 0x040fe20000410000 */
[----:B------:R-:W3:Y:S01]  /*9250*/  LDSM.16.MT88.4 R84, [R210+0x3100] ;  /* 0x00310000d254783b */ /* 0x000ee20000004200 */
[----:B------:R-:W-:Y:S01]  /*9260*/  FMUL.FTZ R54, R2, R54 ;  /* 0x0000003602367220 */ /* 0x000fe20000410000 */
[----:B-1----:R-:W-:Y:S01]  /*9270*/  F2FP.BF16.PACK_AB R127, R130, R131 ;  /* 0x00000083827f723e */ /* 0x002fe200000010ff */
[C---:B------:R-:W-:Y:S02]  /*9280*/  FMUL.FTZ R55, R2.reuse, R55 ;  /* 0x0000003702377220 */ /* 0x040fe40000410000 */
[C---:B------:R-:W-:Y:S02]  /*9290*/  FMUL.FTZ R56, R3.reuse, R56 ;  /* 0x0000003803387220 */ /* 0x040fe40000410000 */
[C---:B------:R-:W-:Y:S01]  /*92a0*/  FMUL.FTZ R57, R3.reuse, R57 ;  /* 0x0000003903397220 */ /* 0x040fe20000410000 */
[----:B------:R-:W1:Y:S01]  /*92b0*/  LDSM.16.MT88.4 R76, [R209+0x3100] ;  /* 0x00310000d14c783b */ /* 0x000e620000004200 */
[C---:B--2---:R-:W-:Y:S01]  /*92c0*/  HMMA.16816.F32.BF16 R4, R124.reuse, R12, R4 ;  /* 0x0000000c7c04723c */ /* 0x044fe20000041804 */
[----:B------:R-:W-:Y:S04]  /*92d0*/  MUFU.EX2 R157, R157 ;  /* 0x0000009d009d7308 */ /* 0x000fe80000000800 */
[C---:B------:R-:W-:Y:S02]  /*92e0*/  FMUL.FTZ R58, R2.reuse, R58 ;  /* 0x0000003a023a7220 */ /* 0x040fe40000410000 */
[----:B------:R-:W2:Y:S01]  /*92f0*/  LDSM.16.MT88.4 R68, [R208+0x3100] ;  /* 0x00310000d044783b */ /* 0x000ea20000004200 */
[C---:B------:R-:W-:Y:S03]  /*9300*/  HMMA.16816.F32.BF16 R8, R124.reuse, R14, R8 ;  /* 0x0000000e7c08723c */ /* 0x040fe60000041808 */
[----:B------:R-:W-:Y:S01]  /*9310*/  MUFU.EX2 R136, R136 ;  /* 0x0000008800887308 */ /* 0x000fe20000000800 */
[C---:B------:R-:W-:Y:S02]  /*9320*/  FMUL.FTZ R12, R3.reuse, R104 ;  /* 0x00000068030c7220 */ /* 0x040fe40000410000 */
[C---:B------:R-:W-:Y:S01]  /*9330*/  FMUL.FTZ R13, R3.reuse, R105 ;  /* 0x00000069030d7220 */ /* 0x040fe20000410000 */
[----:B------:R-:W-:Y:S01]  /*9340*/  LDSM.16.MT88.4 R100, [R210+0x2900] ;  /* 0x00290000d264783b */ /* 0x000fe20000004200 */
[C---:B------:R-:W-:Y:S04]  /*9350*/  FMUL.FTZ R14, R2.reuse, R106 ;  /* 0x0000006a020e7220 */ /* 0x040fe80000410000 */
[C---:B------:R-:W-:Y:S01]  /*9360*/  FMUL.FTZ R15, R2.reuse, R107 ;  /* 0x0000006b020f7220 */ /* 0x040fe20000410000 */
[----:B------:R-:W4:Y:S01]  /*9370*/  MUFU.EX2 R137, R137 ;  /* 0x0000008900897308 */ /* 0x000f220000000800 */
[C---:B------:R-:W-:Y:S02]  /*9380*/  FMUL.FTZ R59, R2.reuse, R59 ;  /* 0x0000003b023b7220 */ /* 0x040fe40000410000 */
[C---:B------:R-:W-:Y:S02]  /*9390*/  FMUL.FTZ R60, R3.reuse, R60 ;  /* 0x0000003c033c7220 */ /* 0x040fe40000410000 */
[C---:B------:R-:W-:Y:S01]  /*93a0*/  FMUL.FTZ R61, R3.reuse, R61 ;  /* 0x0000003d033d7220 */ /* 0x040fe20000410000 */
[C---:B------:R-:W-:Y:S03]  /*93b0*/  HMMA.16816.F32.BF16 R12, R124.reuse, R20, R12 ;  /* 0x000000147c0c723c */ /* 0x040fe6000004180c */
[C---:B------:R-:W-:Y:S01]  /*93c0*/  FMUL.FTZ R62, R2.reuse, R62 ;  /* 0x0000003e023e7220 */ /* 0x040fe20000410000 */
[----:B------:R-:W-:Y:S01]  /*93d0*/  MUFU.EX2 R138, R138 ;  /* 0x0000008a008a7308 */ /* 0x000fe20000000800 */
[C---:B------:R-:W-:Y:S02]  /*93e0*/  FMUL.FTZ R63, R2.reuse, R63 ;  /* 0x0000003f023f7220 */ /* 0x040fe40000410000 */
[C---:B------:R-:W-:Y:S01]  /*93f0*/  FMUL.FTZ R20, R3.reuse, R96 ;  /* 0x0000006003147220 */ /* 0x040fe20000410000 */
[C---:B------:R-:W-:Y:S04]  /*9400*/  HMMA.16816.F32.BF16 R16, R124.reuse, R22, R16 ;  /* 0x000000167c10723c */ /* 0x040fe80000041810 */
[C---:B------:R-:W-:Y:S02]  /*9410*/  FMUL.FTZ R21, R3.reuse, R97 ;  /* 0x0000006103157220 */ /* 0x040fe40000410000 */
[----:B------:R-:W-:Y:S01]  /*9420*/  MUFU.EX2 R141, R141 ;  /* 0x0000008d008d7308 */ /* 0x000fe20000000800 */
[C---:B------:R-:W-:Y:S02]  /*9430*/  FMUL.FTZ R22, R2.reuse, R98 ;  /* 0x0000006202167220 */ /* 0x040fe40000410000 */
[C---:B------:R-:W-:Y:S03]  /*9440*/  FMUL.FTZ R23, R2.reuse, R99 ;  /* 0x0000006302177220 */ /* 0x040fe60000410000 */
[C---:B------:R-:W-:Y:S02]  /*9450*/  FMUL.FTZ R64, R3.reuse, R64 ;  /* 0x0000004003407220 */ /* 0x040fe40000410000 */
[C---:B------:R-:W-:Y:S02]  /*9460*/  FMUL.FTZ R65, R3.reuse, R65 ;  /* 0x0000004103417220 */ /* 0x040fe40000410000 */
[C---:B------:R-:W-:Y:S01]  /*9470*/  HMMA.16816.F32.BF16 R20, R124.reuse, R28, R20 ;  /* 0x0000001c7c14723c */ /* 0x040fe20000041814 */
[----:B------:R-:W-:Y:S02]  /*9480*/  MUFU.EX2 R156, R156 ;  /* 0x0000009c009c7308 */ /* 0x000fe40000000800 */
[C---:B------:R-:W-:Y:S02]  /*9490*/  FMUL.FTZ R66, R2.reuse, R66 ;  /* 0x0000004202427220 */ /* 0x040fe40000410000 */
[C---:B------:R-:W-:Y:S02]  /*94a0*/  FMUL.FTZ R67, R2.reuse, R67 ;  /* 0x0000004302437220 */ /* 0x040fe40000410000 */
[C---:B------:R-:W-:Y:S01]  /*94b0*/  FMUL.FTZ R28, R3.reuse, R88 ;  /* 0x00000058031c7220 */ /* 0x040fe20000410000 */
[C---:B------:R-:W-:Y:S03]  /*94c0*/  HMMA.16816.F32.BF16 R24, R124.reuse, R30, R24 ;  /* 0x0000001e7c18723c */ /* 0x040fe60000041818 */
[----:B------:R-:W-:Y:S01]  /*94d0*/  MUFU.EX2 R158, R158 ;  /* 0x0000009e009e7308 */ /* 0x000fe20000000800 */
        /* <DEDUP_REMOVED lines=10> */
[----:B------:R-:W5:Y:S01]  /*9580*/  MUFU.EX2 R151, R151 ;  /* 0x0000009700977308 */ /* 0x000f620000000800 */
[--C-:B------:R-:W-:Y:S02]  /*9590*/  FFMA.FTZ R159, R166, c[0x0][0x2d0], -R149.reuse ;  /* 0x0000b400a69f7a23 */ /* 0x100fe40000010895 */
[C---:B------:R-:W-:Y:S01]  /*95a0*/  FMUL.FTZ R36, R3.reuse, R80 ;  /* 0x0000005003247220 */ /* 0x040fe20000410000 */
[C---:B------:R-:W-:Y:S04]  /*95b0*/  HMMA.16816.F32.BF16 R32, R124.reuse, R38, R32 ;  /* 0x000000267c20723c */ /* 0x040fe80000041820 */
[----:B------:R-:W-:Y:S02]  /*95c0*/  FMUL.FTZ R37, R3, R81 ;  /* 0x0000005103257220 */ /* 0x000fe40000410000 */
[----:B------:R-:W-:Y:S01]  /*95d0*/  MUFU.EX2 R153, R153 ;  /* 0x0000009900997308 */ /* 0x000fe20000000800 */
[C---:B------:R-:W-:Y:S02]  /*95e0*/  FMUL.FTZ R38, R2.reuse, R82 ;  /* 0x0000005202267220 */ /* 0x040fe40000410000 */
[----:B------:R-:W-:Y:S02]  /*95f0*/  FMUL.FTZ R39, R2, R83 ;  /* 0x0000005302277220 */ /* 0x000fe40000410000 */
[----:B------:R-:W-:Y:S01]  /*9600*/  LDSM.16.MT88.4 R80, [R209+0x900] ;  /* 0x00090000d150783b */ /* 0x000fe20000004200 */
[--C-:B------:R-:W-:Y:S02]  /*9610*/  FFMA.FTZ R163, R160, c[0x0][0x2d0], -R149.reuse ;  /* 0x0000b400a0a37a23 */ /* 0x100fe40000010895 */
[--C-:B------:R-:W-:Y:S02]  /*9620*/  FFMA.FTZ R160, R239, c[0x0][0x2d0], -R134.reuse ;  /* 0x0000b400efa07a23 */ /* 0x100fe40000010886 */
[C---:B------:R-:W-:Y:S01]  /*9630*/  HMMA.16816.F32.BF16 R36, R124.reuse, R44, R36 ;  /* 0x0000002c7c24723c */ /* 0x040fe20000041824 */
[----:B------:R-:W1:Y:S02]  /*9640*/  MUFU.EX2 R154, R154 ;  /* 0x0000009a009a7308 */ /* 0x000e640000000800 */
[--C-:B------:R-:W-:Y:S02]  /*9650*/  FFMA.FTZ R167, R167, c[0x0][0x2d0], -R134.reuse ;  /* 0x0000b400a7a77a23 */ /* 0x100fe40000010886 */
[--C-:B------:R-:W-:Y:S02]  /*9660*/  FFMA.FTZ R166, R171, c[0x0][0x2d0], -R134.reuse ;  /* 0x0000b400aba67a23 */ /* 0x100fe40000010886 */
[C---:B------:R-:W-:Y:S01]  /*9670*/  FMUL.FTZ R44, R3.reuse, R72 ;  /* 0x00000048032c7220 */ /* 0x040fe20000410000 */
[C---:B------:R-:W-:Y:S03]  /*9680*/  HMMA.16816.F32.BF16 R40, R124.reuse, R46, R40 ;  /* 0x0000002e7c28723c */ /* 0x040fe60000041828 */
[----:B------:R-:W1:Y:S01]  /*9690*/  MUFU.EX2 R159, R159 ;  /* 0x0000009f009f7308 */ /* 0x000e620000000800 */
[----:B------:R-:W-:Y:S02]  /*96a0*/  FMUL.FTZ R45, R3, R73 ;  /* 0x00000049032d7220 */ /* 0x000fe40000410000 */
[--C-:B------:R-:W-:Y:S02]  /*96b0*/  FFMA.FTZ R169, R169, c[0x0][0x2d0], -R134.reuse ;  /* 0x0000b400a9a97a23 */ /* 0x100fe40000010886 */
[C---:B------:R-:W-:Y:S04]  /*96c0*/  FMUL.FTZ R46, R2.reuse, R74 ;  /* 0x0000004a022e7220 */ /* 0x040fe80000410000 */
[----:B------:R-:W-:Y:S01]  /*96d0*/  FMUL.FTZ R47, R2, R75 ;  /* 0x0000004b022f7220 */ /* 0x000fe20000410000 */
[----:B------:R-:W2:Y:S01]  /*96e0*/  MUFU.EX2 R163, R163 ;  /* 0x000000a300a37308 */ /* 0x000ea20000000800 */
[----:B------:R-:W4:Y:S01]  /*96f0*/  LDSM.16.MT88.4 R72, [R212+0x900] ;  /* 0x00090000d448783b */ /* 0x000f220000004200 */
[--C-:B------:R-:W-:Y:S02]  /*9700*/  FFMA.FTZ R171, R246, c[0x0][0x2d0], -R149.reuse ;  /* 0x0000b400f6ab7a23 */ /* 0x100fe40000010895 */
[--C-:B------:R-:W-:Y:S02]  /*9710*/  FFMA.FTZ R239, R244, c[0x0][0x2d0], -R149.reuse ;  /* 0x0000b400f4ef7a23 */ /* 0x100fe40000010895 */
[C---:B---3--:R-:W-:Y:S03]  /*9720*/  HMMA.16816.F32.BF16 R44, R124.reuse, R84, R44 ;  /* 0x000000547c2c723c */ /* 0x048fe6000004182c */
[--C-:B------:R-:W-:Y:S01]  /*9730*/  FFMA.FTZ R243, R243, c[0x0][0x2d0], -R134.reuse ;  /* 0x0000b400f3f37a23 */ /* 0x100fe20000010886 */
[----:B------:R-:W-:Y:S01]  /*9740*/  MUFU.EX2 R160, R160 ;  /* 0x000000a000a07308 */ /* 0x000fe20000000800 */
[--C-:B------:R-:W-:Y:S02]  /*9750*/  FFMA.FTZ R244, R247, c[0x0][0x2d0], -R134.reuse ;  /* 0x0000b400f7f47a23 */ /* 0x100fe40000010886 */
[--C-:B------:R-:W-:Y:S01]  /*9760*/  FFMA.FTZ R247, R162, c[0x0][0x2d0], -R149.reuse ;  /* 0x0000b400a2f77a23 */ /* 0x100fe20000010895 */
[C---:B------:R-:W-:Y:S01]  /*9770*/  HMMA.16816.F32.BF16 R48, R124.reuse, R86, R48 ;  /* 0x000000567c30723c */ /* 0x040fe20000041830 */
[----:B------:R-:W-:Y:S03]  /*9780*/  LDSM.16.MT88.4 R84, [R208+0x900] ;  /* 0x00090000d054783b */ /* 0x000fe60000004200 */
[--C-:B------:R-:W-:Y:S02]  /*9790*/  FFMA.FTZ R162, R165, c[0x0][0x2d0], -R134.reuse ;  /* 0x0000b400a5a27a23 */ /* 0x100fe40000010886 */
[----:B------:R-:W-:Y:S01]  /*97a0*/  MUFU.EX2 R247, R247 ;  /* 0x000000f700f77308 */ /* 0x000fe20000000800 */
[--C-:B------:R-:W-:Y:S01]  /*97b0*/  FFMA.FTZ R245, R245, c[0x0][0x2d0], -R134.reuse ;  /* 0x0000b400f5f57a23 */ /* 0x100fe20000010886 */
[C---:B-1----:R-:W-:Y:S04]  /*97c0*/  HMMA.16816.F32.BF16 R52, R124.reuse, R76, R52 ;  /* 0x0000004c7c34723c */ /* 0x042fe80000041834 */
[--C-:B------:R-:W-:Y:S02]  /*97d0*/  FFMA.FTZ R246, R241, c[0x0][0x2d0], -R134.reuse ;  /* 0x0000b400f1f67a23 */ /* 0x100fe40000010886 */
[--C-:B------:R-:W-:Y:S02]  /*97e0*/  FFMA.FTZ R241, R168, c[0x0][0x2d0], -R149.reuse ;  /* 0x0000b400a8f17a23 */ /* 0x100fe40000010895 */
[C---:B------:R-:W-:Y:S01]  /*97f0*/  HMMA.16816.F32.BF16 R56, R124.reuse, R78, R56 ;  /* 0x0000004e7c38723c */ /* 0x040fe20000041838 */
[----:B------:R-:W1:Y:S01]  /*9800*/  LDSM.16.MT88.4 R76, [R210+0x900] ;  /* 0x00090000d24c783b */ /* 0x000e620000004200 */
[----:B------:R-:W-:Y:S02]  /*9810*/  MUFU.EX2 R162, R162 ;  /* 0x000000a200a27308 */ /* 0x000fe40000000800 */
[--C-:B------:R-:W-:Y:S02]  /*9820*/  FFMA.FTZ R168, R155, c[0x0][0x2d0], -R134.reuse ;  /* 0x0000b4009ba87a23 */ /* 0x100fe40000010886 */
[--C-:B------:R-:W-:Y:S02]  /*9830*/  FFMA.FTZ R155, R150, c[0x0][0x2d0], -R149.reuse ;  /* 0x0000b400969b7a23 */ /* 0x100fe40000010895 */
[C---:B--2---:R-:W-:Y:S04]  /*9840*/  HMMA.16816.F32.BF16 R60, R124.reuse, R68, R60 ;  /* 0x000000447c3c723c */ /* 0x044fe8000004183c */
[----:B------:R-:W-:Y:S01]  /*9850*/  MUFU.EX2 R241, R241 ;  /* 0x000000f100f17308 */ /* 0x000fe20000000800 */
[----:B------:R-:W-:Y:S02]  /*9860*/  FFMA.FTZ R149, R140, c[0x0][0x2d0], -R149 ;  /* 0x0000b4008c957a23 */ /* 0x000fe40000010895 */
[----:B----4-:R-:W-:Y:S01]  /*9870*/  F2FP.BF16.PACK_AB R68, R137, R136 ;  /* 0x000000888944723e */ /* 0x010fe200000010ff */
[----:B------:R-:W-:Y:S04]  /*9880*/  HMMA.16816.F32.BF16 R64, R124, R70, R64 ;  /* 0x000000467c40723c */ /* 0x000fe80000041840 */
[----:B-----5:R-:W-:Y:S01]  /*9890*/  F2FP.BF16.PACK_AB R69, R151, R148 ;  /* 0x000000949745723e */ /* 0x020fe200000010ff */
[--C-:B------:R-:W-:Y:S01]  /*98a0*/  FFMA.FTZ R140, R143, c[0x0][0x2d0], -R134.reuse ;  /* 0x0000b4008f8c7a23 */ /* 0x100fe20000010886 */
[----:B------:R-:W-:Y:S01]  /*98b0*/  MUFU.EX2 R168, R168 ;  /* 0x000000a800a87308 */ /* 0x000fe20000000800 */
[----:B------:R-:W-:Y:S01]  /*98c0*/  F2FP.BF16.PACK_AB R70, R141, R138 ;  /* 0x0000008a8d46723e */ /* 0x000fe200000010ff */
[--C-:B------:R-:W-:Y:S01]  /*98d0*/  FFMA.FTZ R139, R139, c[0x0][0x2d0], -R134.reuse ;  /* 0x0000b4008b8b7a23 */ /* 0x100fe20000010886 */
[----:B------:R-:W-:Y:S03]  /*98e0*/  F2FP.BF16.PACK_AB R71, R154, R153 ;  /* 0x000000999a47723e */ /* 0x000fe600000010ff */
[--C-:B------:R-:W-:Y:S02]  /*98f0*/  FFMA.FTZ R135, R135, c[0x0][0x2d0], -R134.reuse ;  /* 0x0000b40087877a23 */ /* 0x100fe40000010886 */
[----:B------:R-:W-:Y:S02]  /*9900*/  FFMA.FTZ R134, R117, c[0x0][0x2d0], -R134 ;  /* 0x0000b40075867a23 */ /* 0x000fe40000010886 */
[C---:B------:R-:W-:Y:S01]  /*9910*/  HMMA.16816.F32.BF16 R4, R68.reuse, R72, R4 ;  /* 0x000000484404723c */ /* 0x040fe20000041804 */
[----:B------:R-:W2:Y:S04]  /*9920*/  MUFU.EX2 R167, R167 ;  /* 0x000000a700a77308 */ /* 0x000ea80000000800 */
[----:B------:R-:W-:Y:S02]  /*9930*/  FFMA.FTZ R128, R3, R228, R128 ;  /* 0x000000e403807223 */ /* 0x000fe40000010080 */
[----:B------:R-:W-:Y:S01]  /*9940*/  FFMA.FTZ R133, R2, R229, R133 ;  /* 0x000000e502857223 */ /* 0x000fe20000010085 */
[C---:B------:R-:W-:Y:S01]  /*9950*/  HMMA.16816.F32.BF16 R8, R68.reuse, R74, R8 ;  /* 0x0000004a4408723c */ /* 0x040fe20000041808 */
[----:B------:R-:W3:Y:S02]  /*9960*/  LDSM.16.MT88.4 R72, [R210+0x3900] ;  /* 0x00390000d248783b */ /* 0x000ee40000004200 */
[----:B------:R-:W-:Y:S01]  /*9970*/  MUFU.EX2 R166, R166 ;  /* 0x000000a600a67308 */ /* 0x000fe20000000800 */
[----:B------:R-:W-:Y:S02]  /*9980*/  FADD.FTZ R119, R119, R128 ;  /* 0x0000008077777221 */ /* 0x000fe40000010000 */
[----:B------:R-:W-:Y:S02]  /*9990*/  FADD.FTZ R132, R132, R133 ;  /* 0x0000008584847221 */ /* 0x000fe40000010000 */
[C---:B-1----:R-:W-:Y:S04]  /*99a0*/  HMMA.16816.F32.BF16 R12, R68.reuse, R76, R12 ;  /* 0x0000004c440c723c */ /* 0x042fe8000004180c */
[----:B------:R-:W-:Y:S01]  /*99b0*/  FADD.FTZ R118, R118, R119 ;  /* 0x0000007776767221 */ /* 0x000fe20000010000 */
[----:B------:R-:W1:Y:S01]  /*99c0*/  MUFU.EX2 R169, R169 ;  /* 0x000000a900a97308 */ /* 0x000e620000000800 */
[----:B------:R-:W-:Y:S02]  /*99d0*/  FADD.FTZ R3, R131, R132 ;  /* 0x0000008483037221 */ /* 0x000fe40000010000 */
[C---:B------:R-:W-:Y:S01]  /*99e0*/  HMMA.16816.F32.BF16 R16, R68.reuse, R78, R16 ;  /* 0x0000004e4410723c */ /* 0x040fe20000041810 */
[----:B------:R-:W4:Y:S03]  /*99f0*/  LDSM.16.MT88.4 R76, [R209+0x3900] ;  /* 0x00390000d14c783b */ /* 0x000f260000004200 */
[----:B------:R-:W-:Y:S02]  /*9a00*/  FADD.FTZ R129, R129, R118 ;  /* 0x0000007681817221 */ /* 0x000fe40000010000 */
[----:B------:R-:W-:Y:S01]  /*9a10*/  FADD.FTZ R3, R130, R3 ;  /* 0x0000000382037221 */ /* 0x000fe20000010000 */
[----:B------:R-:W-:Y:S01]  /*9a20*/  MUFU.EX2 R171, R171 ;  /* 0x000000ab00ab7308 */ /* 0x000fe20000000800 */
[C---:B------:R-:W-:Y:S04]  /*9a30*/  HMMA.16816.F32.BF16 R20, R68.reuse, R80, R20 ;  /* 0x000000504414723c */ /* 0x040fe80000041814 */
[----:B------:R-:W-:Y:S02]  /*9a40*/  FADD.FTZ R136, R136, R129 ;  /* 0x0000008188887221 */ /* 0x000fe40000010000 */
[----:B------:R-:W-:Y:S02]  /*9a50*/  FADD.FTZ R2, R148, R3 ;  /* 0x0000000394027221 */ /* 0x000fe40000010000 */
[C---:B------:R-:W-:Y:S01]  /*9a60*/  HMMA.16816.F32.BF16 R24, R68.reuse, R82, R24 ;  /* 0x000000524418723c */ /* 0x040fe20000041818 */
[----:B------:R-:W5:Y:S01]  /*9a70*/  LDSM.16.MT88.4 R80, [R208+0x3900] ;  /* 0x00390000d050783b */ /* 0x000f620000004200 */
[----:B------:R-:W-:Y:S02]  /*9a80*/  MUFU.EX2 R240, R240 ;  /* 0x000000f000f07308 */ /* 0x000fe40000000800 */
[----:B------:R-:W-:Y:S02]  /*9a90*/  FADD.FTZ R137, R137, R136 ;  /* 0x0000008889897221 */ /* 0x000fe40000010000 */
[----:B------:R-:W-:Y:S02]  /*9aa0*/  FADD.FTZ R2, R151, R2 ;  /* 0x0000000297027221 */ /* 0x000fe40000010000 */
[C---:B------:R-:W-:Y:S04]  /*9ab0*/  HMMA.16816.F32.BF16 R28, R68.reuse, R84, R28 ;  /* 0x00000054441c723c */ /* 0x040fe8000004181c */
[----:B------:R-:W-:Y:S01]  /*9ac0*/  MUFU.EX2 R239, R239 ;  /* 0x000000ef00ef7308 */ /* 0x000fe20000000800 */
[----:B------:R-:W-:Y:S02]  /*9ad0*/  FADD.FTZ R138, R138, R137 ;  /* 0x000000898a8a7221 */ /* 0x000fe40000010000 */
[----:B------:R-:W-:Y:S01]  /*9ae0*/  FADD.FTZ R3, R153, R2 ;  /* 0x0000000299037221 */ /* 0x000fe20000010000 */
[C---:B------:R-:W-:Y:S01]  /*9af0*/  HMMA.16816.F32.BF16 R32, R68.reuse, R86, R32 ;  /* 0x000000564420723c */ /* 0x040fe20000041820 */
[----:B------:R-:W-:Y:S03]  /*9b00*/  LDSM.16.MT88.4 R84, [R210+0x1100] ;  /* 0x00110000d254783b */ /* 0x000fe60000004200 */
[----:B------:R-:W-:Y:S02]  /*9b10*/  FADD.FTZ R138, R141, R138 ;  /* 0x0000008a8d8a7221 */ /* 0x000fe40000010000 */
[----:B------:R-:W-:Y:S01]  /*9b20*/  MUFU.EX2 R242, R242 ;  /* 0x000000f200f27308 */ /* 0x000fe20000000800 */
[----:B------:R-:W-:Y:S01]  /*9b30*/  FADD.FTZ R3, R154, R3 ;  /* 0x000000039a037221 */ /* 0x000fe20000010000 */
[C---:B------:R-:W-:Y:S08]  /*9b40*/  HMMA.16816.F32.BF16 R36, R68.reuse, R88, R36 ;  /* 0x000000584424723c */ /* 0x040ff00000041824 */
[C---:B------:R-:W-:Y:S01]  /*9b50*/  HMMA.16816.F32.BF16 R40, R68.reuse, R90, R40 ;  /* 0x0000005a4428723c */ /* 0x040fe20000041828 */
[----:B------:R-:W-:Y:S01]  /*9b60*/  LDSM.16.MT88.4 R88, [R208+0x4100] ;  /* 0x00410000d058783b */ /* 0x000fe20000004200 */
[----:B------:R-:W-:Y:S06]  /*9b70*/  MUFU.EX2 R243, R243 ;  /* 0x000000f300f37308 */ /* 0x000fec0000000800 */
[C---:B---3--:R-:W-:Y:S04]  /*9b80*/  HMMA.16816.F32.BF16 R44, R68.reuse, R72, R44 ;  /* 0x00000048442c723c */ /* 0x048fe8000004182c */
[----:B------:R-:W-:Y:S04]  /*9b90*/  MUFU.EX2 R244, R244 ;  /* 0x000000f400f47308 */ /* 0x000fe80000000800 */
[C---:B------:R-:W-:Y:S01]  /*9ba0*/  HMMA.16816.F32.BF16 R48, R68.reuse, R74, R48 ;  /* 0x0000004a4430723c */ /* 0x040fe20000041830 */
[----:B------:R-:W3:Y:S05]  /*9bb0*/  LDSM.16.MT88.4 R72, [R212+0x1100] ;  /* 0x00110000d448783b */ /* 0x000eea0000004200 */
[----:B------:R-:W-:Y:S02]  /*9bc0*/  MUFU.EX2 R245, R245 ;  /* 0x000000f500f57308 */ /* 0x000fe40000000800 */
[C---:B----4-:R-:W-:Y:S08]  /*9bd0*/  HMMA.16816.F32.BF16 R52, R68.reuse, R76, R52 ;  /* 0x0000004c4434723c */ /* 0x050ff00000041834 */
[C---:B------:R-:W-:Y:S01]  /*9be0*/  HMMA.16816.F32.BF16 R56, R68.reuse, R78, R56 ;  /* 0x0000004e4438723c */ /* 0x040fe20000041838 */
[----:B------:R-:W4:Y:S01]  /*9bf0*/  LDSM.16.MT88.4 R76, [R209+0x1100] ;  /* 0x00110000d14c783b */ /* 0x000f220000004200 */
[----:B------:R-:W-:Y:S06]  /*9c00*/  MUFU.EX2 R246, R246 ;  /* 0x000000f600f67308 */ /* 0x000fec0000000800 */
[C---:B-----5:R-:W-:Y:S04]  /*9c10*/  HMMA.16816.F32.BF16 R60, R68.reuse, R80, R60 ;  /* 0x00000050443c723c */ /* 0x060fe8000004183c */
[----:B------:R-:W-:Y:S04]  /*9c20*/  MUFU.EX2 R152, R152 ;  /* 0x0000009800987308 */ /* 0x000fe80000000800 */
[----:B------:R-:W-:Y:S01]  /*9c30*/  HMMA.16816.F32.BF16 R64, R68, R82, R64 ;  /* 0x000000524440723c */ /* 0x000fe20000041840 */
[----:B------:R-:W5:Y:S05]  /*9c40*/  LDSM.16.MT88.4 R80, [R208+0x1100] ;  /* 0x00110000d050783b */ /* 0x000f6a0000004200 */
[----:B------:R-:W4:Y:S01]  /*9c50*/  MUFU.EX2 R155, R155 ;  /* 0x0000009b009b7308 */ /* 0x000f220000000800 */
[----:B------:R-:W-:Y:S01]  /*9c60*/  F2FP.BF16.PACK_AB R68, R156, R159 ;  /* 0x0000009f9c44723e */ /* 0x000fe200000010ff */
[----:B------:R-:W-:Y:S01]  /*9c70*/  FADD.FTZ R159, R159, R138 ;  /* 0x0000008a9f9f7221 */ /* 0x000fe20000010000 */
[----:B------:R-:W-:Y:S03]  /*9c80*/  F2FP.BF16.PACK_AB R70, R163, R158 ;  /* 0x0000009ea346723e */ /* 0x000fe600000010ff */
[----:B--2---:R-:W-:Y:S01]  /*9c90*/  F2FP.BF16.PACK_AB R69, R167, R160 ;  /* 0x000000a0a745723e */ /* 0x004fe200000010ff */
[----:B------:R-:W-:Y:S01]  /*9ca0*/  FADD.FTZ R160, R160, R3 ;  /* 0x00000003a0a07221 */ /* 0x000fe20000010000 */
[----:B-1----:R-:W-:Y:S01]  /*9cb0*/  F2FP.BF16.PACK_AB R71, R169, R166 ;  /* 0x000000a6a947723e */ /* 0x002fe200000010ff */
[----:B------:R-:W-:Y:S01]  /*9cc0*/  FADD.FTZ R159, R156, R159 ;  /* 0x0000009f9c9f7221 */ /* 0x000fe20000010000 */
[----:B------:R-:W-:Y:S01]  /*9cd0*/  MUFU.EX2 R142, R142 ;  /* 0x0000008e008e7308 */ /* 0x000fe20000000800 */
[----:B------:R-:W-:Y:S02]  /*9ce0*/  FADD.FTZ R167, R167, R160 ;  /* 0x000000a0a7a77221 */ /* 0x000fe40000010000 */
[----:B------:R-:W-:Y:S02]  /*9cf0*/  FADD.FTZ R158, R158, R159 ;  /* 0x0000009f9e9e7221 */ /* 0x000fe40000010000 */
[C---:B---3--:R-:W-:Y:S03]  /*9d00*/  HMMA.16816.F32.BF16 R4, R68.reuse, R72, R4 ;  /* 0x000000484404723c */ /* 0x048fe60000041804 */
[----:B------:R-:W-:Y:S02]  /*9d10*/  FADD.FTZ R2, R166, R167 ;  /* 0x000000a7a6027221 */ /* 0x000fe40000010000 */
[----:B------:R-:W1:Y:S01]  /*9d20*/  MUFU.EX2 R149, R149 ;  /* 0x0000009500957308 */ /* 0x000e620000000800 */
[----:B------:R-:W-:Y:S02]  /*9d30*/  FADD.FTZ R158, R163, R158 ;  /* 0x0000009ea39e7221 */ /* 0x000fe40000010000 */
[C---:B------:R-:W-:Y:S01]  /*9d40*/  HMMA.16816.F32.BF16 R8, R68.reuse, R74, R8 ;  /* 0x0000004a4408723c */ /* 0x040fe20000041808 */
[----:B------:R-:W2:Y:S03]  /*9d50*/  LDSM.16.MT88.4 R72, [R212+0x4100] ;  /* 0x00410000d448783b */ /* 0x000ea60000004200 */
[----:B----4-:R-:W-:Y:S01]  /*9d60*/  F2FP.BF16.PACK_AB R124, R155, R152 ;  /* 0x000000989b7c723e */ /* 0x010fe200000010ff */
[----:B------:R-:W-:Y:S02]  /*9d70*/  FADD.FTZ R2, R169, R2 ;  /* 0x00000002a9027221 */ /* 0x000fe40000010000 */
[----:B------:R-:W-:Y:S01]  /*9d80*/  MUFU.EX2 R140, R140 ;  /* 0x0000008c008c7308 */ /* 0x000fe20000000800 */
[C---:B------:R-:W-:Y:S08]  /*9d90*/  HMMA.16816.F32.BF16 R12, R68.reuse, R84, R12 ;  /* 0x00000054440c723c */ /* 0x040ff0000004180c */
[C---:B------:R-:W-:Y:S01]  /*9da0*/  HMMA.16816.F32.BF16 R16, R68.reuse, R86, R16 ;  /* 0x000000564410723c */ /* 0x040fe20000041810 */
[----:B------:R-:W3:Y:S01]  /*9db0*/  LDSM.16.MT88.4 R84, [R210+0x4100] ;  /* 0x00410000d254783b */ /* 0x000ee20000004200 */
[----:B------:R-:W4:Y:S02]  /*9dc0*/  MUFU.EX2 R139, R139 ;  /* 0x0000008b008b7308 */ /* 0x000f240000000800 */
[----:B-1----:R-:W-:Y:S04]  /*9dd0*/  F2FP.BF16.PACK_AB R126, R149, R142 ;  /* 0x0000008e957e723e */ /* 0x002fe800000010ff */
[C---:B------:R-:W-:Y:S04]  /*9de0*/  HMMA.16816.F32.BF16 R20, R68.reuse, R76, R20 ;  /* 0x0000004c4414723c */ /* 0x040fe80000041814 */
[----:B------:R-:W-:Y:S04]  /*9df0*/  MUFU.EX2 R135, R135 ;  /* 0x0000008700877308 */ /* 0x000fe80000000800 */
[C---:B------:R-:W-:Y:S01]  /*9e00*/  HMMA.16816.F32.BF16 R24, R68.reuse, R78, R24 ;  /* 0x0000004e4418723c */ /* 0x040fe20000041818 */
[----:B------:R-:W1:Y:S05]  /*9e10*/  LDSM.16.MT88.4 R76, [R209+0x4100] ;  /* 0x00410000d14c783b */ /* 0x000e6a0000004200 */
[----:B------:R-:W3:Y:S02]  /*9e20*/  MUFU.EX2 R134, R134 ;  /* 0x0000008600867308 */ /* 0x000ee40000000800 */
[C---:B-----5:R-:W-:Y:S04]  /*9e30*/  HMMA.16816.F32.BF16 R28, R68.reuse, R80, R28 ;  /* 0x00000050441c723c */ /* 0x060fe8000004181c */
[----:B----4-:R-:W-:Y:S04]  /*9e40*/  F2FP.BF16.PACK_AB R125, R139, R140 ;  /* 0x0000008c8b7d723e */ /* 0x010fe800000010ff */
[C---:B------:R-:W-:Y:S01]  /*9e50*/  HMMA.16816.F32.BF16 R32, R68.reuse, R82, R32 ;  /* 0x000000524420723c */ /* 0x040fe20000041820 */
[----:B------:R-:W4:Y:S07]  /*9e60*/  LDSM.16.MT88.4 R80, [R212+0x1900] ;  /* 0x00190000d450783b */ /* 0x000f2e0000004200 */
[C---:B--2---:R-:W-:Y:S04]  /*9e70*/  HMMA.16816.F32.BF16 R36, R68.reuse, R72, R36 ;  /* 0x000000484424723c */ /* 0x044fe80000041824 */
[----:B---3--:R-:W-:Y:S04]  /*9e80*/  F2FP.BF16.PACK_AB R127, R134, R135 ;  /* 0x00000087867f723e */ /* 0x008fe800000010ff */
[C---:B------:R-:W-:Y:S01]  /*9e90*/  HMMA.16816.F32.BF16 R40, R68.reuse, R74, R40 ;  /* 0x0000004a4428723c */ /* 0x040fe20000041828 */
[----:B------:R-:W2:Y:S07]  /*9ea0*/  LDSM.16.MT88.4 R72, [R210+0x1900] ;  /* 0x00190000d248783b */ /* 0x000eae0000004200 */
[C---:B------:R-:W-:Y:S08]  /*9eb0*/  HMMA.16816.F32.BF16 R44, R68.reuse, R84, R44 ;  /* 0x00000054442c723c */ /* 0x040ff0000004182c */
[C---:B------:R-:W-:Y:S01]  /*9ec0*/  HMMA.16816.F32.BF16 R48, R68.reuse, R86, R48 ;  /* 0x000000564430723c */ /* 0x040fe20000041830 */
[----:B------:R-:W-:Y:S07]  /*9ed0*/  LDSM.16.MT88.4 R84, [R208+0x1900] ;  /* 0x00190000d054783b */ /* 0x000fee0000004200 */
[C---:B-1----:R-:W-:Y:S08]  /*9ee0*/  HMMA.16816.F32.BF16 R52, R68.reuse, R76, R52 ;  /* 0x0000004c4434723c */ /* 0x042ff00000041834 */
[C---:B------:R-:W-:Y:S01]  /*9ef0*/  HMMA.16816.F32.BF16 R56, R68.reuse, R78, R56 ;  /* 0x0000004e4438723c */ /* 0x040fe20000041838 */
[----:B------:R-:W1:Y:S07]  /*9f00*/  LDSM.16.MT88.4 R76, [R209+0x1900] ;  /* 0x00190000d14c783b */ /* 0x000e6e0000004200 */
[C---:B------:R-:W-:Y:S08]  /*9f10*/  HMMA.16816.F32.BF16 R60, R68.reuse, R88, R60 ;  /* 0x00000058443c723c */ /* 0x040ff0000004183c */
[----:B------:R-:W-:Y:S01]  /*9f20*/  HMMA.16816.F32.BF16 R64, R68, R90, R64 ;  /* 0x0000005a4440723c */ /* 0x000fe20000041840 */
[----:B------:R-:W-:Y:S06]  /*9f30*/  LDSM.16.MT88.4 R88, [R209+0x4900] ;  /* 0x00490000d158783b */ /* 0x000fec0000004200 */
        /* <DEDUP_REMOVED lines=9> */
[C---:B----4-:R-:W-:Y:S03]  /*9fd0*/  HMMA.16816.F32.BF16 R4, R68.reuse, R80, R4 ;  /* 0x000000504404723c */ /* 0x050fe60000041804 */
[----:B------:R-:W-:Y:S02]  /*9fe0*/  FADD.FTZ R3, R245, R244 ;  /* 0x000000f4f5037221 */ /* 0x000fe40000010000 */
[----:B------:R-:W-:Y:S02]  /*9ff0*/  FADD.FTZ R239, R242, R239 ;  /* 0x000000eff2ef7221 */ /* 0x000fe40000010000 */
[----:B------:R-:W-:Y:S01]  /*a000*/  FADD.FTZ R3, R246, R3 ;  /* 0x00000003f6037221 */ /* 0x000fe20000010000 */
[C---:B------:R-:W-:Y:S01]  /*a010*/  HMMA.16816.F32.BF16 R8, R68.reuse, R82, R8 ;  /* 0x000000524408723c */ /* 0x040fe20000041808 */
[----:B------:R-:W3:Y:S03]  /*a020*/  LDSM.16.MT88.4 R80, [R212+0x4900] ;  /* 0x00490000d450783b */ /* 0x000ee60000004200 */
[----:B------:R-:W-:Y:S04]  /*a030*/  FADD.FTZ R2, R162, R3 ;  /* 0x00000003a2027221 */ /* 0x000fe80000010000 */
[C---:B--2---:R-:W-:Y:S04]  /*a040*/  HMMA.16816.F32.BF16 R12, R68.reuse, R72, R12 ;  /* 0x00000048440c723c */ /* 0x044fe8000004180c */
[----:B------:R-:W-:Y:S04]  /*a050*/  FADD.FTZ R2, R161, R2 ;  /* 0x00000002a1027221 */ /* 0x000fe80000010000 */
[C---:B------:R-:W-:Y:S01]  /*a060*/  HMMA.16816.F32.BF16 R16, R68.reuse, R74, R16 ;  /* 0x0000004a4410723c */ /* 0x040fe20000041810 */
[----:B------:R-:W2:Y:S03]  /*a070*/  LDSM.16.MT88.4 R72, [R210+0x4900] ;  /* 0x00490000d248783b */ /* 0x000ea60000004200 */
[----:B------:R-:W-:Y:S02]  /*a080*/  FADD.FTZ R3, R157, R2 ;  /* 0x000000029d037221 */ /* 0x000fe40000010000 */
[----:B------:R-:W-:Y:S02]  /*a090*/  IMAD.MOV.U32 R2, RZ, RZ, R116 ;  /* 0x000000ffff027224 */ /* 0x000fe400078e0074 */
[C---:B-1----:R-:W-:Y:S04]  /*a0a0*/  HMMA.16816.F32.BF16 R20, R68.reuse, R76, R20 ;  /* 0x0000004c4414723c */ /* 0x042fe80000041814 */
[----:B------:R-:W-:Y:S04]  /*a0b0*/  FADD.FTZ R3, R168, R3 ;  /* 0x00000003a8037221 */ /* 0x000fe80000010000 */
[C---:B------:R-:W-:Y:S01]  /*a0c0*/  HMMA.16816.F32.BF16 R24, R68.reuse, R78, R24 ;  /* 0x0000004e4418723c */ /* 0x040fe20000041818 */
[----:B------:R-:W1:Y:S03]  /*a0d0*/  LDSM.16.MT88.4 R76, [R212+0x2100] ;  /* 0x00210000d44c783b */ /* 0x000e660000004200 */
[----:B------:R-:W-:Y:S02]  /*a0e0*/  FADD.FTZ R140, R140, R3 ;  /* 0x000000038c8c7221 */ /* 0x000fe40000010000 */
[----:B------:R-:W-:Y:S02]  /*a0f0*/  IMAD.MOV.U32 R3, RZ, RZ, R0 ;  /* 0x000000ffff037224 */ /* 0x000fe400078e0000 */
[C---:B------:R-:W-:Y:S04]  /*a100*/  HMMA.16816.F32.BF16 R28, R68.reuse, R84, R28 ;  /* 0x00000054441c723c */ /* 0x040fe8000004181c */
[----:B------:R-:W-:Y:S04]  /*a110*/  FADD.FTZ R140, R139, R140 ;  /* 0x0000008c8b8c7221 */ /* 0x000fe80000010000 */
[C---:B------:R-:W-:Y:S01]  /*a120*/  HMMA.16816.F32.BF16 R32, R68.reuse, R86, R32 ;  /* 0x000000564420723c */ /* 0x040fe20000041820 */
[----:B------:R-:W-:Y:S03]  /*a130*/  LDSM.16.MT88.4 R84, [R208+0x2100] ;  /* 0x00210000d054783b */ /* 0x000fe60000004200 */
[----:B------:R-:W-:Y:S04]  /*a140*/  FADD.FTZ R135, R135, R140 ;  /* 0x0000008c87877221 */ /* 0x000fe80000010000 */
[C---:B---3--:R-:W-:Y:S04]  /*a150*/  HMMA.16816.F32.BF16 R36, R68.reuse, R80, R36 ;  /* 0x000000504424723c */ /* 0x048fe80000041824 */
[----:B------:R-:W-:Y:S04]  /*a160*/  FADD.FTZ R229, R134, R135 ;  /* 0x0000008786e57221 */ /* 0x000fe80000010000 */
[C---:B------:R-:W-:Y:S01]  /*a170*/  HMMA.16816.F32.BF16 R40, R68.reuse, R82, R40 ;  /* 0x000000524428723c */ /* 0x040fe20000041828 */
[----:B------:R-:W3:Y:S07]  /*a180*/  LDSM.16.MT88.4 R80, [R210+0x2100] ;  /* 0x00210000d250783b */ /* 0x000eee0000004200 */
[C---:B--2---:R-:W-:Y:S08]  /*a190*/  HMMA.16816.F32.BF16 R44, R68.reuse, R72, R44 ;  /* 0x00000048442c723c */ /* 0x044ff0000004182c */
[C---:B------:R-:W-:Y:S01]  /*a1a0*/  HMMA.16816.F32.BF16 R48, R68.reuse, R74, R48 ;  /* 0x0000004a4430723c */ /* 0x040fe20000041830 */
[----:B------:R-:W2:Y:S07]  /*a1b0*/  LDSM.16.MT88.4 R72, [R209+0x2100] ;  /* 0x00210000d148783b */ /* 0x000eae0000004200 */
        /* <DEDUP_REMOVED lines=11> */
[----:B------:R-:W-:Y:S02]  /*a270*/  F2FP.BF16.PACK_AB R71, R168, R157 ;  /* 0x0000009da847723e */ /* 0x000fe400000010ff */
[----:B------:R-:W-:Y:S01]  /*a280*/  IADD3 R168, R238, -0x1, RZ ;  /* 0xffffffffeea87810 */ /* 0x000fe20007ffe0ff */
[----:B------:R-:W-:Y:S04]  /*a290*/  FADD.FTZ R164, R164, R241 ;  /* 0x000000f1a4a47221 */ /* 0x000fe80000010000 */
[C---:B-1----:R-:W-:Y:S03]  /*a2a0*/  HMMA.16816.F32.BF16 R4, R68.reuse, R76, R4 ;  /* 0x0000004c4404723c */ /* 0x042fe60000041804 */
[----:B------:R-:W-:Y:S02]  /*a2b0*/  FADD.FTZ R247, R247, R164 ;  /* 0x000000a4f7f77221 */ /* 0x000fe40000010000 */
[----:B------:R-:W-:Y:S02]  /*a2c0*/  IMAD.MOV.U32 R238, RZ, RZ, R168 ;  /* 0x000000ffffee7224 */ /* 0x000fe400078e00a8 */
[----:B------:R-:W-:Y:S01]  /*a2d0*/  FADD.FTZ R152, R152, R247 ;  /* 0x000000f798987221 */ /* 0x000fe20000010000 */
[C---:B------:R-:W-:Y:S01]  /*a2e0*/  HMMA.16816.F32.BF16 R8, R68.reuse, R78, R8 ;  /* 0x0000004e4408723c */ /* 0x040fe20000041808 */
[----:B------:R-:W1:Y:S03]  /*a2f0*/  LDSM.16.MT88.4 R76, [R212+0x5100] ;  /* 0x00510000d44c783b */ /* 0x000e660000004200 */
[----:B------:R-:W-:Y:S04]  /*a300*/  FADD.FTZ R155, R155, R152 ;  /* 0x000000989b9b7221 */ /* 0x000fe80000010000 */
[C---:B---3--:R-:W-:Y:S04]  /*a310*/  HMMA.16816.F32.BF16 R12, R68.reuse, R80, R12 ;  /* 0x00000050440c723c */ /* 0x048fe8000004180c */
[----:B------:R-:W-:Y:S04]  /*a320*/  FADD.FTZ R142, R142, R155 ;  /* 0x0000009b8e8e7221 */ /* 0x000fe80000010000 */
[C---:B------:R-:W-:Y:S01]  /*a330*/  HMMA.16816.F32.BF16 R16, R68.reuse, R82, R16 ;  /* 0x000000524410723c */ /* 0x040fe20000041810 */
[----:B------:R-:W3:Y:S03]  /*a340*/  LDSM.16.MT88.4 R80, [R210+0x5100] ;  /* 0x00510000d250783b */ /* 0x000ee60000004200 */
[----:B------:R-:W-:Y:S04]  /*a350*/  FADD.FTZ R228, R149, R142 ;  /* 0x0000008e95e47221 */ /* 0x000fe80000010000 */
[C---:B--2---:R-:W-:Y:S08]  /*a360*/  HMMA.16816.F32.BF16 R20, R68.reuse, R72, R20 ;  /* 0x000000484414723c */ /* 0x044ff00000041814 */
[C---:B------:R-:W-:Y:S01]  /*a370*/  HMMA.16816.F32.BF16 R24, R68.reuse, R74, R24 ;  /* 0x0000004a4418723c */ /* 0x040fe20000041818 */
[----:B------:R-:W2:Y:S07]  /*a380*/  LDSM.16.MT88.4 R72, [R208+0x5100] ;  /* 0x00510000d048783b */ /* 0x000eae0000004200 */
[C---:B------:R-:W-:Y:S08]  /*a390*/  HMMA.16816.F32.BF16 R28, R68.reuse, R84, R28 ;  /* 0x00000054441c723c */ /* 0x040ff0000004181c */
[C---:B------:R-:W-:Y:S01]  /*a3a0*/  HMMA.16816.F32.BF16 R32, R68.reuse, R86, R32 ;  /* 0x000000564420723c */ /* 0x040fe20000041820 */
[----:B------:R-:W4:Y:S07]  /*a3b0*/  LDSM.16.MT88.4 R84, [R208+0x2900] ;  /* 0x00290000d054783b */ /* 0x000f2e0000004200 */
[C---:B-1----:R-:W-:Y:S08]  /*a3c0*/  HMMA.16816.F32.BF16 R36, R68.reuse, R76, R36 ;  /* 0x0000004c4424723c */ /* 0x042ff00000041824 */
[C---:B------:R-:W-:Y:S01]  /*a3d0*/  HMMA.16816.F32.BF16 R40, R68.reuse, R78, R40 ;  /* 0x0000004e4428723c */ /* 0x040fe20000041828 */
[----:B------:R-:W1:Y:S07]  /*a3e0*/  LDSM.16.MT88.4 R76, [R212+0x5900] ;  /* 0x00590000d44c783b */ /* 0x000e6e0000004200 */
[C---:B---3--:R-:W-:Y:S08]  /*a3f0*/  HMMA.16816.F32.BF16 R44, R68.reuse, R80, R44 ;  /* 0x00000050442c723c */ /* 0x048ff0000004182c */
[C---:B------:R-:W-:Y:S08]  /*a400*/  HMMA.16816.F32.BF16 R48, R68.reuse, R82, R48 ;  /* 0x000000524430723c */ /* 0x040ff00000041830 */
[C---:B------:R-:W-:Y:S08]  /*a410*/  HMMA.16816.F32.BF16 R52, R68.reuse, R88, R52 ;  /* 0x000000584434723c */ /* 0x040ff00000041834 */
[C---:B------:R-:W-:Y:S08]  /*a420*/  HMMA.16816.F32.BF16 R56, R68.reuse, R90, R56 ;  /* 0x0000005a4438723c */ /* 0x040ff00000041838 */
[C---:B--2---:R-:W-:Y:S08]  /*a430*/  HMMA.16816.F32.BF16 R60, R68.reuse, R72, R60 ;  /* 0x00000048443c723c */ /* 0x044ff0000004183c */
[----:B------:R-:W-:Y:S01]  /*a440*/  HMMA.16816.F32.BF16 R64, R68, R74, R64 ;  /* 0x0000004a4440723c */ /* 0x000fe20000041840 */
[----:B------:R-:W2:Y:S07]  /*a450*/  LDSM.16.MT88.4 R68, [R210+0x5900] ;  /* 0x00590000d244783b */ /* 0x000eae0000004200 */
[C---:B------:R-:W-:Y:S01]  /*a460*/  HMMA.16816.F32.BF16 R112, R124.reuse, R108, R4 ;  /* 0x0000006c7c70723c */ /* 0x040fe20000041804 */
[----:B------:R-:W3:Y:S07]  /*a470*/  LDSM.16.MT88.4 R4, [R209+0x5900] ;  /* 0x00590000d104783b */ /* 0x000eee0000004200 */
[C---:B------:R-:W-:Y:S01]  /*a480*/  HMMA.16816.F32.BF16 R108, R124.reuse, R110, R8 ;  /* 0x0000006e7c6c723c */ /* 0x040fe20000041808 */
[----:B------:R-:W5:Y:S07]  /*a490*/  LDSM.16.MT88.4 R8, [R208+0x5900] ;  /* 0x00590000d008783b */ /* 0x000f6e0000004200 */
[C---:B------:R-:W-:Y:S08]  /*a4a0*/  HMMA.16816.F32.BF16 R104, R124.reuse, R100, R12 ;  /* 0x000000647c68723c */ /* 0x040ff0000004180c */
[C---:B------:R-:W-:Y:S08]  /*a4b0*/  HMMA.16816.F32.BF16 R100, R124.reuse, R102, R16 ;  /* 0x000000667c64723c */ /* 0x040ff00000041810 */
[C---:B------:R-:W-:Y:S08]  /*a4c0*/  HMMA.16816.F32.BF16 R96, R124.reuse, R92, R20 ;  /* 0x0000005c7c60723c */ /* 0x040ff00000041814 */
[C---:B------:R-:W-:Y:S08]  /*a4d0*/  HMMA.16816.F32.BF16 R92, R124.reuse, R94, R24 ;  /* 0x0000005e7c5c723c */ /* 0x040ff00000041818 */
[C---:B----4-:R-:W-:Y:S08]  /*a4e0*/  HMMA.16816.F32.BF16 R88, R124.reuse, R84, R28 ;  /* 0x000000547c58723c */ /* 0x050ff0000004181c */
[C---:B------:R-:W-:Y:S08]  /*a4f0*/  HMMA.16816.F32.BF16 R84, R124.reuse, R86, R32 ;  /* 0x000000567c54723c */ /* 0x040ff00000041820 */
[C---:B-1----:R-:W-:Y:S08]  /*a500*/  HMMA.16816.F32.BF16 R80, R124.reuse, R76, R36 ;  /* 0x0000004c7c50723c */ /* 0x042ff00000041824 */
[C---:B------:R-:W-:Y:S08]  /*a510*/  HMMA.16816.F32.BF16 R76, R124.reuse, R78, R40 ;  /* 0x0000004e7c4c723c */ /* 0x040ff00000041828 */
[C---:B--2---:R-:W-:Y:S08]  /*a520*/  HMMA.16816.F32.BF16 R72, R124.reuse, R68, R44 ;  /* 0x000000447c48723c */ /* 0x044ff0000004182c */
[C---:B------:R-:W-:Y:S08]  /*a530*/  HMMA.16816.F32.BF16 R68, R124.reuse, R70, R48 ;  /* 0x000000467c44723c */ /* 0x040ff00000041830 */
[C---:B---3--:R-:W-:Y:S08]  /*a540*/  HMMA.16816.F32.BF16 R52, R124.reuse, R4, R52 ;  /* 0x000000047c34723c */ /* 0x048ff00000041834 */
[C---:B------:R-:W-:Y:S08]  /*a550*/  HMMA.16816.F32.BF16 R56, R124.reuse, R6, R56 ;  /* 0x000000067c38723c */ /* 0x040ff00000041838 */
[C---:B-----5:R-:W-:Y:S08]  /*a560*/  HMMA.16816.F32.BF16 R60, R124.reuse, R8, R60 ;  /* 0x000000087c3c723c */ /* 0x060ff0000004183c */
[----:B------:R-:W-:Y:S01]  /*a570*/  HMMA.16816.F32.BF16 R64, R124, R10, R64 ;  /* 0x0000000a7c40723c */ /* 0x000fe20000041840 */
[----:B------:R-:W-:-:S07]  /*a580*/  @P0 BRA `(.L_x_46) ;  /* 0xffffbb1000000947 */ /* 0x000fce000383ffff */
.L_x_35:
[----:B------:R-:W1:Y:S01]  /*a590*/  S2UR UR20, SR_CTAID.X ;  /* 0x00000000001479c3 */ /* 0x000e620000002500 */
[----:B------:R-:W-:Y:S01]  /*a5a0*/  ULDC.64 UR4, c[0x0][0x2c8] ;  /* 0x0000b20000047ab9 */ /* 0x000fe20000000a00 */
[----:B------:R-:W-:Y:S01]  /*a5b0*/  IMAD.MOV.U32 R2, RZ, RZ, 0x1 ;  /* 0x00000001ff027424 */ /* 0x000fe200078e00ff */
[----:B------:R-:W-:Y:S01]  /*a5c0*/  PLOP3.LUT P0, PT, PT, PT, UP1, 0x40, 0x0 ;  /* 0x000000000000781c */ /* 0x000fe20003f0e818 */
[----:B------:R-:W-:-:S03]  /*a5d0*/  IMAD.MOV.U32 R3, RZ, RZ, c[0x0][0x2ac] ;  /* 0x0000ab00ff037624 */ /* 0x000fc600078e00ff */
[----:B------:R-:W-:-:S05]  /*a5e0*/  IADD3 R4, R2, -c[0x0][0x168], RZ ;  /* 0x80005a0002047a10 */ /* 0x000fca0007ffe0ff */
[----:B------:R-:W-:Y:S01]  /*a5f0*/  IMAD R3, R3, c[0x0][0x1d0], R4 ;  /* 0x0000740003037a24 */ /* 0x000fe200078e0204 */
[----:B-1----:R-:W-:-:S04]  /*a600*/  ULEA UR20, UR20, 0x7f, 0x7 ;  /* 0x0000007f14147891 */ /* 0x002fc8000f8e383f */
[----:B------:R-:W-:-:S07]  /*a610*/  UIMAD.WIDE.U32 UR22, UR20, UR4, URZ ;  /* 0x00000004141672a5 */ /* 0x000fce000f8e003f */
[----:B------:R-:W-:Y:S02]  /*a620*/  @UP2 UMOV UR21, UR23 ;  /* 0x0000001700152c82 */ /* 0x000fe40008000000 */
[----:B------:R-:W-:-:S06]  /*a630*/  @UP2 USHF.R.U32.HI UR20, URZ, UR5, UR21 ;  /* 0x000000053f142299 */ /* 0x000fcc0008011615 */
[----:B------:R-:W-:-:S04]  /*a640*/  IADD3 R3, R3, UR20, RZ ;  /* 0x0000001403037c10 */ /* 0x000fc8000fffe0ff */
[----:B------:R-:W-:Y:S01]  /*a650*/  IADD3 R4, R3, -c[0x0][0x324], RZ ;  /* 0x8000c90003047a10 */ /* 0x000fe20007ffe0ff */
[----:B------:R-:W-:Y:S05]  /*a660*/  @P0 BRA `(.L_x_47) ;  /* 0x000000d000000947 */ /* 0x000fea0003800000 */
[----:B------:R-:W-:-:S13]  /*a670*/  ISETP.GT.AND P0, PT, R3, -0x1, PT ;  /* 0xffffffff0300780c */ /* 0x000fda0003f04270 */
[----:B------:R-:W-:Y:S05]  /*a680*/  @P0 BRA `(.L_x_48) ;  /* 0x0000006000000947 */ /* 0x000fea0003800000 */
[----:B------:R-:W-:Y:S02]  /*a690*/  ISETP.NE.AND P0, PT, R2, c[0x0][0x32c], PT ;  /* 0x0000cb0002007a0c */ /* 0x000fe40003f05270 */
[----:B------:R-:W-:-:S11]  /*a6a0*/  LOP3.LUT R3, RZ, R3, RZ, 0x33, !PT ;  /* 0x00000003ff037212 */ /* 0x000fd600078e33ff */
[----:B------:R-:W-:-:S05]  /*a6b0*/  @P0 IMAD.HI.U32 R2, R3, c[0x0][0x330], RZ ;  /* 0x0000cc0003020a27 */ /* 0x000fca00078e00ff */
[----:B------:R-:W-:-:S04]  /*a6c0*/  @P0 SHF.R.U32.HI R3, RZ, c[0x0][0x334], R2 ;  /* 0x0000cd00ff030a19 */ /* 0x000fc80000011602 */
[----:B------:R-:W-:Y:S01]  /*a6d0*/  LOP3.LUT R3, RZ, R3, RZ, 0x33, !PT ;  /* 0x00000003ff037212 */ /* 0x000fe200078e33ff */
[----:B------:R-:W-:Y:S05]  /*a6e0*/  BRA `(.L_x_49) ;  /* 0x0000003000007947 */ /* 0x000fea0003800000 */
.L_x_48:
[----:B------:R-:W-:-:S13]  /*a6f0*/  ISETP.NE.AND P0, PT, R2, c[0x0][0x32c], PT ;  /* 0x0000cb0002007a0c */ /* 0x000fda0003f05270 */
[----:B------:R-:W-:-:S05]  /*a700*/  @P0 IMAD.HI.U32 R2, R3, c[0x0][0x330], RZ ;  /* 0x0000cc0003020a27 */ /* 0x000fca00078e00ff */
[----:B------:R-:W-:-:S05]  /*a710*/  @P0 SHF.R.U32.HI R3, RZ, c[0x0][0x334], R2 ;  /* 0x0000cd00ff030a19 */ /* 0x000fca0000011602 */
.L_x_49:
[----:B------:R-:W-:-:S05]  /*a720*/  IMAD R3, R3, c[0x0][0x32c], RZ ;  /* 0x0000cb0003037a24 */ /* 0x000fca00078e02ff */
[----:B------:R-:W-:-:S04]  /*a730*/  IMNMX R4, R4, R3, !PT ;  /* 0x0000000304047217 */ /* 0x000fc80007800200 */
.L_x_47:
[----:B------:R-:W-:-:S05]  /*a740*/  IADD3 R3, R4, 0x5f, RZ ;  /* 0x0000005f04037810 */ /* 0x000fca0007ffe0ff */
[----:B------:R-:W-:-:S05]  /*a750*/  IMAD.HI R3, R3, 0x2aaaaaab, RZ ;  /* 0x2aaaaaab03037827 */ /* 0x000fca00078e02ff */
[----:B------:R-:W-:-:S04]  /*a760*/  SHF.R.U32.HI R2, RZ, 0x1f, R3 ;  /* 0x0000001fff027819 */ /* 0x000fc80000011603 */
[----:B------:R-:W-:-:S04]  /*a770*/  LEA.HI.SX32 R2, R3, R2, 0x1c ;  /* 0x0000000203027211 */ /* 0x000fc800078fe2ff */
[----:B------:R-:W-:-:S04]  /*a780*/  IMNMX R239, R215, R2, !PT ;  /* 0x00000002d7ef7217 */ /* 0x000fc80007800200 */
[----:B------:R-:W-:-:S13]  /*a790*/  ISETP.GE.AND P0, PT, R168, R239, PT ;  /* 0x000000efa800720c */ /* 0x000fda0003f06270 */
[----:B------:R-:W-:Y:S05]  /*a7a0*/  @!P0 BRA `(.L_x_50) ;  /* 0x000031f000008947 */ /* 0x000fea0003800000 */
[----:B------:R-:W-:Y:S01]  /*a7b0*/  IMAD.MOV.U32 R3, RZ, RZ, R0 ;  /* 0x000000ffff037224 */ /* 0x000fe200078e0000 */
[----:B------:R-:W-:Y:S01]  /*a7c0*/  SHF.R.S32.HI R0, RZ, 0x1f, R231 ;  /* 0x0000001fff007819 */ /* 0x000fe200000114e7 */
[----:B------:R-:W-:Y:S01]  /*a7d0*/  IMAD.MOV.U32 R119, RZ, RZ, R116 ;  /* 0x000000ffff777224 */ /* 0x000fe200078e0074 */
[----:B------:R-:W-:Y:S01]  /*a7e0*/  MOV R238, R168 ;  /* 0x000000a800ee7202 */ /* 0x000fe20000000f00 */
[C---:B------:R-:W-:Y:S01]  /*a7f0*/  IMAD.SHL.U32 R236, R231.reuse, 0x2, RZ ;  /* 0x00000002e7ec7824 */ /* 0x040fe200078e00ff */
[C---:B------:R-:W-:Y:S02]  /*a800*/  SHF.L.U64.HI R235, R230.reuse, 0x1, R233 ;  /* 0x00000001e6eb7819 */ /* 0x040fe400000102e9 */
[----:B------:R-:W-:Y:S02]  /*a810*/  SHF.L.U32 R234, R230, 0x1, RZ ;  /* 0x00000001e6ea7819 */ /* 0x000fe400000006ff */
[----:B------:R-:W-:Y:S02]  /*a820*/  SHF.L.U64.HI R237, R231, 0x1, R0 ;  /* 0x00000001e7ed7819 */ /* 0x000fe40000010200 */
.L_x_53:
        /* <DEDUP_REMOVED lines=23> */
[C---:B------:R-:W-:Y:S02]  /*a9a0*/  IMAD R2, R216.reuse, c[0x0][0x21c], R2 ;  /* 0x00008700d8027a24 */ /* 0x040fe400078e0202 */
[----:B------:R-:W-:Y:S04]  /*a9b0*/  IMAD.IADD R5, R5, 0x1, R7 ;  /* 0x0000000105057824 */ /* 0x000fe800078e0207 */
[----:B------:R-:W-:Y:S05]  /*a9c0*/  IMAD.WIDE.U32 R4, R216, c[0x0][0x218], R4 ;  /* 0x00008600d8047a25 */ /* 0x000fea00078e0004 */
[----:B------:R-:W-:Y:S04]  /*a9d0*/  IADD3 R0, P0, R4, UR18, RZ ;  /* 0x0000001204007c10 */ /* 0x000fe8000ff1e0ff */
[----:B------:R-:W-:Y:S02]  /*a9e0*/  IADD3.X R5, R5, UR16, R2, P0, !PT ;  /* 0x0000001005057c10 */ /* 0x000fe400087fe402 */
[C---:B------:R-:W-:Y:S04]  /*a9f0*/  LEA R20, P0, R0.reuse, c[0x0][0x1f8], 0x1 ;  /* 0x00007e0000147a11 */ /* 0x040fe800078008ff */
[----:B------:R-:W-:Y:S01]  /*aa00*/  LEA.HI.X R6, R0, c[0x0][0x1fc], R5, 0x1, P0 ;  /* 0x00007f0000067a11 */ /* 0x000fe200000f0c05 */
[----:B------:R-:W2:Y:S01]  /*aa10*/  SHFL.IDX PT, R11, R20, RZ, 0x181f ;  /* 0x00181fff140b7589 */ /* 0x000ea200000e0000 */
[----:B------:R-:W-:Y:S03]  /*aa20*/  IADD3 R5, -R232, 0x10, RZ ;  /* 0x00000010e8057810 */ /* 0x000fe60007ffe1ff */
[----:B------:R-:W3:Y:S01]  /*aa30*/  SHFL.IDX PT, R4, R6, RZ, 0x181f ;  /* 0x00181fff06047589 */ /* 0x000ee200000e0000 */
[----:B------:R-:W-:Y:S03]  /*aa40*/  LOP3.LUT R5, R5, 0xf, RZ, 0xc0, !PT ;  /* 0x0000000f05057812 */ /* 0x000fe600078ec0ff */
[----:B------:R-:W5:Y:S04]  /*aa50*/  SHFL.IDX PT, R9, R20, 0x1, 0x181f ;  /* 0x00381f0014097f89 */ /* 0x000f6800000e0000 */
[----:B------:R-:W4:Y:S04]  /*aa60*/  SHFL.IDX PT, R2, R6, 0x1, 0x181f ;  /* 0x00381f0006027f89 */ /* 0x000f2800000e0000 */
[----:B------:R-:W1:Y:S04]  /*aa70*/  SHFL.IDX PT, R7, R20, 0x2, 0x181f ;  /* 0x00581f0014077f89 */ /* 0x000e6800000e0000 */
[----:B------:R1:W1:Y:S01]  /*aa80*/  SHFL.IDX PT, R0, R6, 0x2, 0x181f ;  /* 0x00581f0006007f89 */ /* 0x00026200000e0000 */
        /* <DEDUP_REMOVED lines=9> */
[--C-:B------:R-:W-:Y:S01]  /*ab20*/  IMAD.X R15, R2, 0x1, R235.reuse, P5 ;  /* 0x00000001020f7824 */ /* 0x100fe200028e06eb */
[----:B-1----:R-:W-:Y:S01]  /*ab30*/  IADD3 R4, P2, P0, R5, R7, R234 ;  /* 0x0000000705047210 */ /* 0x002fe2000785e0ea */
[----:B------:R2:W-:Y:S01]  /*ab40*/  LDGSTS.E.BYPASS.LTC128B.128 [R224], [R8.64], !P4 ;  /* 0x0000000008e07fae */ /* 0x0005e2000e101d4e */
[----:B------:R-:W-:Y:S02]  /*ab50*/  IADD3 R6, P5, R7, R236, RZ ;  /* 0x000000ec07067210 */ /* 0x000fe40007fbe0ff */
[----:B------:R-:W-:Y:S01]  /*ab60*/  IADD3.X R5, RZ, R0, R235, P2, P0 ;  /* 0x00000000ff057210 */ /* 0x000fe200017e04eb */
[----:B------:R2:W-:Y:S02]  /*ab70*/  LDGSTS.E.BYPASS.LTC128B.128 [R223], [R14.64], !P3 ;  /* 0x000000000edf7fae */ /* 0x0005e4000d901d4e */
[----:B------:R-:W-:Y:S05]  /*ab80*/  IMAD.X R7, R0, 0x1, R237, P5 ;  /* 0x0000000100077824 */ /* 0x000fea00028e06ed */
[----:B------:R2:W-:Y:S04]  /*ab90*/  LDGSTS.E.BYPASS.LTC128B.128 [R226+0x2000], [R6.64], !P4 ;  /* 0x0200000006e27fae */ /* 0x0005e8000e101d4e */
[----:B------:R2:W-:Y:S02]  /*aba0*/  LDGSTS.E.BYPASS.LTC128B.128.ZFILL [R226+0x5000], [R4.64], P6 ;  /* 0x0500000004e27fae */ /* 0x0005e4000b141d4e */
.L_x_51:
[C---:B--23--:R-:W-:Y:S01]  /*abb0*/  HMMA.16816.F32.BF16 R4, R120.reuse, R124, RZ ;  /* 0x0000007c7804723c */ /* 0x04cfe200000418ff */
[----:B------:R-:W-:Y:S02]  /*abc0*/  LDSM.16.M88.4 R156, [R211+0x8900] ;  /* 0x00890000d39c783b */ /* 0x000fe40000000200 */
[----:B------:R-:W-:Y:S05]  /*abd0*/  ISETP.GT.AND P0, PT, R238, R215, PT ;  /* 0x000000d7ee00720c */ /* 0x000fea0003f04270 */
[C---:B------:R-:W-:Y:S01]  /*abe0*/  HMMA.16816.F32.BF16 R8, R120.reuse, R126, RZ ;  /* 0x0000007e7808723c */ /* 0x040fe200000418ff */
[----:B------:R-:W0:Y:S07]  /*abf0*/  LDGDEPBAR ;  /* 0x00000000000079af */ /* 0x000e2e0000000000 */
[C---:B------:R-:W-:Y:S01]  /*ac00*/  HMMA.16816.F32.BF16 R12, R120.reuse, R16, RZ ;  /* 0x00000010780c723c */ /* 0x040fe200000418ff */
[----:B------:R-:W2:Y:S07]  /*ac10*/  LDSM.16.M88.4 R124, [R211+0x8100] ;  /* 0x00810000d37c783b */ /* 0x000eae0000000200 */
[C---:B------:R-:W-:Y:S01]  /*ac20*/  HMMA.16816.F32.BF16 R16, R120.reuse, R18, RZ ;  /* 0x000000127810723c */ /* 0x040fe200000418ff */
[----:B------:R-:W-:Y:S07]  /*ac30*/  LDSM.16.M88.4 R160, [R211+0xa100] ;  /* 0x00a10000d3a0783b */ /* 0x000fee0000000200 */
[C---:B----4-:R-:W-:Y:S01]  /*ac40*/  HMMA.16816.F32.BF16 R20, R120.reuse, R24, RZ ;  /* 0x000000187814723c */ /* 0x050fe200000418ff */
[----:B------:R-:W-:Y:S07]  /*ac50*/  LDSM.16.M88.4 R164, [R211+0xa900] ;  /* 0x00a90000d3a4783b */ /* 0x000fee0000000200 */
[C---:B------:R-:W-:Y:S01]  /*ac60*/  HMMA.16816.F32.BF16 R24, R120.reuse, R26, RZ ;  /* 0x0000001a7818723c */ /* 0x040fe200000418ff */
[----:B------:R-:W-:Y:S07]  /*ac70*/  LDSM.16.M88.4 R168, [R211+0xd900] ;  /* 0x00d90000d3a8783b */ /* 0x000fee0000000200 */
[C---:B-1----:R-:W-:Y:S08]  /*ac80*/  HMMA.16816.F32.BF16 R28, R120.reuse, R32, RZ ;  /* 0x00000020781c723c */ /* 0x042ff000000418ff */
[C---:B------:R-:W-:Y:S08]  /*ac90*/  HMMA.16816.F32.BF16 R32, R120.reuse, R34, RZ ;  /* 0x000000227820723c */ /* 0x040ff000000418ff */
[C---:B------:R-:W-:Y:S08]  /*aca0*/  HMMA.16816.F32.BF16 R36, R120.reuse, R40, RZ ;  /* 0x000000287824723c */ /* 0x040ff000000418ff */
[C---:B------:R-:W-:Y:S08]  /*acb0*/  HMMA.16816.F32.BF16 R40, R120.reuse, R42, RZ ;  /* 0x0000002a7828723c */ /* 0x040ff000000418ff */
[C---:B------:R-:W-:Y:S08]  /*acc0*/  HMMA.16816.F32.BF16 R44, R120.reuse, R48, RZ ;  /* 0x00000030782c723c */ /* 0x040ff000000418ff */
[----:B------:R-:W-:Y:S08]  /*acd0*/  HMMA.16816.F32.BF16 R48, R120, R50, RZ ;  /* 0x000000327830723c */ /* 0x000ff000000418ff */
[C---:B------:R-:W-:Y:S08]  /*ace0*/  HMMA.16816.F32.BF16 R4, R144.reuse, R128, R4 ;  /* 0x000000809004723c */ /* 0x040ff00000041804 */
[C---:B------:R-:W-:Y:S01]  /*acf0*/  HMMA.16816.F32.BF16 R8, R144.reuse, R130, R8 ;  /* 0x000000829008723c */ /* 0x040fe20000041808 */
[----:B------:R-:W1:Y:S07]  /*ad00*/  LDSM.16.M88.4 R128, [R211+0x9100] ;  /* 0x00910000d380783b */ /* 0x000e6e0000000200 */
[C---:B------:R-:W-:Y:S08]  /*ad10*/  HMMA.16816.F32.BF16 R12, R144.reuse, R132, R12 ;  /* 0x00000084900c723c */ /* 0x040ff0000004180c */
[C---:B------:R-:W-:Y:S01]  /*ad20*/  HMMA.16816.F32.BF16 R16, R144.reuse, R134, R16 ;  /* 0x000000869010723c */ /* 0x040fe20000041810 */
[----:B------:R-:W3:Y:S07]  /*ad30*/  LDSM.16.M88.4 R132, [R211+0x9900] ;  /* 0x00990000d384783b */ /* 0x000eee0000000200 */
        /* <DEDUP_REMOVED lines=10> */
[----:B------:R-:W-:Y:S01]  /*ade0*/  HMMA.16816.F32.BF16 R48, R144, R154, R48 ;  /* 0x0000009a9030723c */ /* 0x000fe20000041830 */
[----:B------:R-:W-:Y:S07]  /*adf0*/  LDSM.16.M88.4 R152, [R202+0x2000] ;  /* 0x00200000ca98783b */ /* 0x000fee0000000200 */
[C---:B--2---:R-:W-:Y:S08]  /*ae00*/  HMMA.16816.F32.BF16 R4, R172.reuse, R124, R4 ;  /* 0x0000007cac04723c */ /* 0x044ff00000041804 */
[C---:B------:R-:W-:Y:S01]  /*ae10*/  HMMA.16816.F32.BF16 R8, R172.reuse, R126, R8 ;  /* 0x0000007eac08723c */ /* 0x040fe20000041808 */
[----:B------:R-:W2:Y:S07]  /*ae20*/  LDSM.16.M88.4 R124, [R202] ;  /* 0x00000000ca7c783b */ /* 0x000eae0000000200 */
[C---:B------:R-:W-:Y:S08]  /*ae30*/  HMMA.16816.F32.BF16 R12, R172.reuse, R156, R12 ;  /* 0x0000009cac0c723c */ /* 0x040ff0000004180c */
[C---:B------:R-:W-:Y:S01]  /*ae40*/  HMMA.16816.F32.BF16 R16, R172.reuse, R158, R16 ;  /* 0x0000009eac10723c */ /* 0x040fe20000041810 */
[----:B------:R-:W-:Y:S07]  /*ae50*/  LDSM.16.M88.4 R156, [R214+0xb900] ;  /* 0x00b90000d69c783b */ /* 0x000fee0000000200 */
[C---:B-1----:R-:W-:Y:S08]  /*ae60*/  HMMA.16816.F32.BF16 R20, R172.reuse, R128, R20 ;  /* 0x00000080ac14723c */ /* 0x042ff00000041814 */
[C---:B------:R-:W-:Y:S01]  /*ae70*/  HMMA.16816.F32.BF16 R24, R172.reuse, R130, R24 ;  /* 0x00000082ac18723c */ /* 0x040fe20000041818 */
[----:B------:R-:W1:Y:S07]  /*ae80*/  LDSM.16.M88.4 R128, [R202+0x2800] ;  /* 0x00280000ca80783b */ /* 0x000e6e0000000200 */
[C---:B---3--:R-:W-:Y:S08]  /*ae90*/  HMMA.16816.F32.BF16 R28, R172.reuse, R132, R28 ;  /* 0x00000084ac1c723c */ /* 0x048ff0000004181c */
[C---:B------:R-:W-:Y:S01]  /*aea0*/  HMMA.16816.F32.BF16 R32, R172.reuse, R134, R32 ;  /* 0x00000086ac20723c */ /* 0x040fe20000041820 */
[----:B------:R-:W3:Y:S07]  /*aeb0*/  LDSM.16.M88.4 R132, [R214+0xb100] ;  /* 0x00b10000d684783b */ /* 0x000eee0000000200 */
[C---:B------:R-:W-:Y:S08]  /*aec0*/  HMMA.16816.F32.BF16 R36, R172.reuse, R160, R36 ;  /* 0x000000a0ac24723c */ /* 0x040ff00000041824 */
[C---:B------:R-:W-:Y:S01]  /*aed0*/  HMMA.16816.F32.BF16 R40, R172.reuse, R162, R40 ;  /* 0x000000a2ac28723c */ /* 0x040fe20000041828 */
[----:B------:R-:W4:Y:S07]  /*aee0*/  LDSM.16.M88.4 R160, [R214+0xc100] ;  /* 0x00c10000d6a0783b */ /* 0x000f2e0000000200 */
[C---:B------:R-:W-:Y:S08]  /*aef0*/  HMMA.16816.F32.BF16 R44, R172.reuse, R164, R44 ;  /* 0x000000a4ac2c723c */ /* 0x040ff0000004182c */
[----:B------:R-:W-:Y:S01]  /*af00*/  HMMA.16816.F32.BF16 R48, R172, R166, R48 ;  /* 0x000000a6ac30723c */ /* 0x000fe20000041830 */
[----:B------:R-:W5:Y:S07]  /*af10*/  LDSM.16.M88.4 R164, [R214+0xc900] ;  /* 0x00c90000d6a4783b */ /* 0x000f6e0000000200 */
        /* <DEDUP_REMOVED lines=8> */
[----:B------:R-:W2:Y:S07]  /*afa0*/  LDSM.16.M88.4 R140, [R201] ;  /* 0x00000000c98c783b */ /* 0x000eae0000000200 */
[C---:B------:R-:W-:Y:S08]  /*afb0*/  HMMA.16816.F32.BF16 R28, R176.reuse, R148, R28 ;  /* 0x00000094b01c723c */ /* 0x040ff0000004181c */
[C---:B------:R-:W-:Y:S01]  /*afc0*/  HMMA.16816.F32.BF16 R32, R176.reuse, R150, R32 ;  /* 0x00000096b020723c */ /* 0x040fe20000041820 */
[----:B------:R-:W2:Y:S07]  /*afd0*/  LDSM.16.M88.4 R148, [R200] ;  /* 0x00000000c894783b */ /* 0x000eae0000000200 */
[C---:B------:R-:W-:Y:S08]  /*afe0*/  HMMA.16816.F32.BF16 R36, R176.reuse, R152, R36 ;  /* 0x00000098b024723c */ /* 0x040ff00000041824 */
[C---:B------:R-:W-:Y:S01]  /*aff0*/  HMMA.16816.F32.BF16 R40, R176.reuse, R154, R40 ;  /* 0x0000009ab028723c */ /* 0x040fe20000041828 */
[----:B------:R-:W-:Y:S07]  /*b000*/  LDSM.16.M88.4 R152, [R197] ;  /* 0x00000000c598783b */ /* 0x000fee0000000200 */
[C---:B-1----:R-:W-:Y:S08]  /*b010*/  HMMA.16816.F32.BF16 R44, R176.reuse, R128, R44 ;  /* 0x00000080b02c723c */ /* 0x042ff0000004182c */
[----:B------:R-:W-:Y:S01]  /*b020*/  HMMA.16816.F32.BF16 R48, R176, R130, R48 ;  /* 0x00000082b030723c */ /* 0x000fe20000041830 */
[----:B------:R-:W1:Y:S07]  /*b030*/  LDSM.16.M88.4 R128, [R199] ;  /* 0x00000000c780783b */ /* 0x000e6e0000000200 */
[C---:B---3--:R-:W-:Y:S08]  /*b040*/  HMMA.16816.F32.BF16 R4, R180.reuse, R132, R4 ;  /* 0x00000084b404723c */ /* 0x048ff00000041804 */
[C---:B------:R-:W-:Y:S01]  /*b050*/  HMMA.16816.F32.BF16 R8, R180.reuse, R134, R8 ;  /* 0x00000086b408723c */ /* 0x040fe20000041808 */
[----:B------:R-:W3:Y:S07]  /*b060*/  LDSM.16.M88.4 R132, [R198] ;  /* 0x00000000c684783b */ /* 0x000eee0000000200 */
[C---:B------:R-:W-:Y:S08]  /*b070*/  HMMA.16816.F32.BF16 R12, R180.reuse, R156, R12 ;  /* 0x0000009cb40c723c */ /* 0x040ff0000004180c */
[C---:B------:R-:W-:Y:S01]  /*b080*/  HMMA.16816.F32.BF16 R16, R180.reuse, R158, R16 ;  /* 0x0000009eb410723c */ /* 0x040fe20000041810 */
[----:B------:R-:W1:Y:S07]  /*b090*/  LDSM.16.M88.4 R156, [R196] ;  /* 0x00000000c49c783b */ /* 0x000e6e0000000200 */
[C---:B----4-:R-:W-:Y:S08]  /*b0a0*/  HMMA.16816.F32.BF16 R20, R180.reuse, R160, R20 ;  /* 0x000000a0b414723c */ /* 0x050ff00000041814 */
[C---:B------:R-:W-:Y:S01]  /*b0b0*/  HMMA.16816.F32.BF16 R24, R180.reuse, R162, R24 ;  /* 0x000000a2b418723c */ /* 0x040fe20000041818 */
[----:B------:R-:W4:Y:S07]  /*b0c0*/  LDSM.16.M88.4 R160, [R211+0xb100] ;  /* 0x00b10000d3a0783b */ /* 0x000f2e0000000200 */
[C---:B-----5:R-:W-:Y:S08]  /*b0d0*/  HMMA.16816.F32.BF16 R28, R180.reuse, R164, R28 ;  /* 0x000000a4b41c723c */ /* 0x060ff0000004181c */
[C---:B------:R-:W-:Y:S01]  /*b0e0*/  HMMA.16816.F32.BF16 R32, R180.reuse, R166, R32 ;  /* 0x000000a6b420723c */ /* 0x040fe20000041820 */
[----:B------:R-:W-:Y:S07]  /*b0f0*/  LDSM.16.M88.4 R164, [R211+0xd100] ;  /* 0x00d10000d3a4783b */ /* 0x000fee0000000200 */
[C---:B--2---:R-:W-:Y:S08]  /*b100*/  HMMA.16816.F32.BF16 R36, R180.reuse, R124, R36 ;  /* 0x0000007cb424723c */ /* 0x044ff00000041824 */
[C---:B------:R-:W-:Y:S01]  /*b110*/  HMMA.16816.F32.BF16 R40, R180.reuse, R126, R40 ;  /* 0x0000007eb428723c */ /* 0x040fe20000041828 */
[----:B------:R-:W2:Y:S07]  /*b120*/  LDSM.16.M88.4 R124, [R211+0xb900] ;  /* 0x00b90000d37c783b */ /* 0x000eae0000000200 */
[C---:B------:R-:W-:Y:S08]  /*b130*/  HMMA.16816.F32.BF16 R44, R180.reuse, R136, R44 ;  /* 0x00000088b42c723c */ /* 0x040ff0000004182c */
[----:B------:R-:W-:Y:S01]  /*b140*/  HMMA.16816.F32.BF16 R48, R180, R138, R48 ;  /* 0x0000008ab430723c */ /* 0x000fe20000041830 */
[----:B------:R-:W5:Y:S07]  /*b150*/  LDSM.16.M88.4 R136, [R211+0xc100] ;  /* 0x00c10000d388783b */ /* 0x000f6e0000000200 */
[C---:B------:R-:W-:Y:S08]  /*b160*/  HMMA.16816.F32.BF16 R4, R184.reuse, R140, R4 ;  /* 0x0000008cb804723c */ /* 0x040ff00000041804 */
[C---:B------:R-:W-:Y:S01]  /*b170*/  HMMA.16816.F32.BF16 R8, R184.reuse, R142, R8 ;  /* 0x0000008eb808723c */ /* 0x040fe20000041808 */
[----:B------:R-:W2:Y:S07]  /*b180*/  LDSM.16.M88.4 R140, [R211+0xc900] ;  /* 0x00c90000d38c783b */ /* 0x000eae0000000200 */
[C---:B------:R-:W-:Y:S08]  /*b190*/  HMMA.16816.F32.BF16 R12, R184.reuse, R148, R12 ;  /* 0x00000094b80c723c */ /* 0x040ff0000004180c */
[C---:B------:R-:W-:Y:S01]  /*b1a0*/  HMMA.16816.F32.BF16 R16, R184.reuse, R150, R16 ;  /* 0x00000096b810723c */ /* 0x040fe20000041810 */
[----:B------:R-:W2:Y:S07]  /*b1b0*/  LDSM.16.M88.4 R148, [R202+0x3000] ;  /* 0x00300000ca94783b */ /* 0x000eae0000000200 */
[C---:B-1----:R-:W-:Y:S08]  /*b1c0*/  HMMA.16816.F32.BF16 R20, R184.reuse, R128, R20 ;  /* 0x00000080b814723c */ /* 0x042ff00000041814 */
[C---:B------:R-:W-:Y:S01]  /*b1d0*/  HMMA.16816.F32.BF16 R24, R184.reuse, R130, R24 ;  /* 0x00000082b818723c */ /* 0x040fe20000041818 */
[----:B------:R-:W-:Y:S07]  /*b1e0*/  LDSM.16.M88.4 R128, [R202+0x4000] ;  /* 0x00400000ca80783b */ /* 0x000fee0000000200 */
[C---:B---3--:R-:W-:Y:S08]  /*b1f0*/  HMMA.16816.F32.BF16 R28, R184.reuse, R132, R28 ;  /* 0x00000084b81c723c */ /* 0x048ff0000004181c */
[C---:B------:R-:W-:Y:S08]  /*b200*/  HMMA.16816.F32.BF16 R32, R184.reuse, R134, R32 ;  /* 0x00000086b820723c */ /* 0x040ff00000041820 */
[C---:B------:R-:W-:Y:S08]  /*b210*/  HMMA.16816.F32.BF16 R36, R184.reuse, R152, R36 ;  /* 0x00000098b824723c */ /* 0x040ff00000041824 */
[C---:B------:R-:W-:Y:S08]  /*b220*/  HMMA.16816.F32.BF16 R40, R184.reuse, R154, R40 ;  /* 0x0000009ab828723c */ /* 0x040ff00000041828 */
[C---:B------:R-:W-:Y:S08]  /*b230*/  HMMA.16816.F32.BF16 R44, R184.reuse, R156, R44 ;  /* 0x0000009cb82c723c */ /* 0x040ff0000004182c */
[----:B------:R-:W-:Y:S08]  /*b240*/  HMMA.16816.F32.BF16 R48, R184, R158, R48 ;  /* 0x0000009eb830723c */ /* 0x000ff00000041830 */
[C---:B----4-:R-:W-:Y:S08]  /*b250*/  HMMA.16816.F32.BF16 R4, R188.reuse, R160, R4 ;  /* 0x000000a0bc04723c */ /* 0x050ff00000041804 */
[C---:B------:R-:W-:Y:S08]  /*b260*/  HMMA.16816.F32.BF16 R8, R188.reuse, R162, R8 ;  /* 0x000000a2bc08723c */ /* 0x040ff00000041808 */
[C---:B--2---:R-:W-:Y:S08]  /*b270*/  HMMA.16816.F32.BF16 R12, R188.reuse, R124, R12 ;  /* 0x0000007cbc0c723c */ /* 0x044ff0000004180c */
[C---:B------:R-:W-:Y:S01]  /*b280*/  HMMA.16816.F32.BF16 R16, R188.reuse, R126, R16 ;  /* 0x0000007ebc10723c */ /* 0x040fe20000041810 */
[----:B------:R-:W1:Y:S07]  /*b290*/  LDSM.16.M88.4 R124, [R202+0x3800] ;  /* 0x00380000ca7c783b */ /* 0x000e6e0000000200 */
[C---:B-----5:R-:W-:Y:S08]  /*b2a0*/  HMMA.16816.F32.BF16 R20, R188.reuse, R136, R20 ;  /* 0x00000088bc14723c */ /* 0x060ff00000041814 */
        /* <DEDUP_REMOVED lines=10> */
[C---:B------:R-:W-:Y:S04]  /*b350*/  HMMA.16816.F32.BF16 R16, R192.reuse, R126, R16 ;  /* 0x0000007ec010723c */ /* 0x040fe80000041810 */
[----:B------:R-:W-:Y:S02]  /*b360*/  FMUL.FTZ R134, R4, c[0x0][0x320] ;  /* 0x0000c80004867a20 */ /* 0x000fe40000410000 */
[----:B------:R-:W-:Y:S02]  /*b370*/  FMUL.FTZ R132, R5, c[0x0][0x320] ;  /* 0x0000c80005847a20 */ /* 0x000fe40000410000 */
[----:B------:R-:W-:Y:S01]  /*b380*/  FMUL.FTZ R9, R9, c[0x0][0x320] ;  /* 0x0000c80009097a20 */ /* 0x000fe20000410000 */
[C---:B------:R-:W-:Y:S01]  /*b390*/  HMMA.16816.F32.BF16 R20, R192.reuse, R128, R20 ;  /* 0x00000080c014723c */ /* 0x040fe20000041814 */
[----:B------:R-:W1:Y:S02]  /*b3a0*/  MUFU.TANH R134, R134 ;  /* 0x0000008600867308 */ /* 0x000e640000002400 */
[----:B------:R-:W-:Y:S02]  /*b3b0*/  FMUL.FTZ R10, R10, c[0x0][0x320] ;  /* 0x0000c8000a0a7a20 */ /* 0x000fe40000410000 */
[----:B------:R-:W-:Y:S02]  /*b3c0*/  FMUL.FTZ R11, R11, c[0x0][0x320] ;  /* 0x0000c8000b0b7a20 */ /* 0x000fe40000410000 */
[----:B------:R-:W-:Y:S01]  /*b3d0*/  FMUL.FTZ R246, R8, c[0x0][0x320] ;  /* 0x0000c80008f67a20 */ /* 0x000fe20000410000 */
[C---:B------:R-:W-:Y:S03]  /*b3e0*/  HMMA.16816.F32.BF16 R24, R192.reuse, R130, R24 ;  /* 0x00000082c018723c */ /* 0x040fe60000041818 */
[----:B------:R-:W2:Y:S01]  /*b3f0*/  MUFU.TANH R248, R9 ;  /* 0x0000000900f87308 */ /* 0x000ea20000002400 */
[----:B------:R-:W-:Y:S02]  /*b400*/  FMUL.FTZ R13, R13, c[0x0][0x320] ;  /* 0x0000c8000d0d7a20 */ /* 0x000fe40000410000 */
[----:B------:R-:W-:Y:S02]  /*b410*/  FMUL.FTZ R14, R14, c[0x0][0x320] ;  /* 0x0000c8000e0e7a20 */ /* 0x000fe40000410000 */
[----:B------:R-:W-:Y:S04]  /*b420*/  FMUL.FTZ R15, R15, c[0x0][0x320] ;  /* 0x0000c8000f0f7a20 */ /* 0x000fe80000410000 */
[----:B------:R-:W-:Y:S01]  /*b430*/  FMUL.FTZ R138, R12, c[0x0][0x320] ;  /* 0x0000c8000c8a7a20 */ /* 0x000fe20000410000 */
[----:B------:R-:W3:Y:S01]  /*b440*/  MUFU.TANH R247, R10 ;  /* 0x0000000a00f77308 */ /* 0x000ee20000002400 */
        /* <DEDUP_REMOVED lines=11> */
[----:B------:R-:W1:Y:S01]  /*b500*/  MUFU.TANH R136, R13 ;  /* 0x0000000d00887308 */ /* 0x000e620000002400 */
[----:B------:R-:W-:Y:S02]  /*b510*/  FMUL.FTZ R23, R23, c[0x0][0x320] ;  /* 0x0000c80017177a20 */ /* 0x000fe40000410000 */
[----:B------:R-:W-:Y:S02]  /*b520*/  FMUL.FTZ R25, R25, c[0x0][0x320] ;  /* 0x0000c80019197a20 */ /* 0x000fe40000410000 */
[----:B------:R-:W-:Y:S02]  /*b530*/  FMUL.FTZ R26, R26, c[0x0][0x320] ;  /* 0x0000c8001a1a7a20 */ /* 0x000fe40000410000 */
[----:B------:R-:W-:Y:S03]  /*b540*/  FMUL.FTZ R27, R27, c[0x0][0x320] ;  /* 0x0000c8001b1b7a20 */ /* 0x000fe60000410000 */
[----:B------:R-:W1:Y:S01]  /*b550*/  MUFU.TANH R137, R14 ;  /* 0x0000000e00897308 */ /* 0x000e620000002400 */
[----:B----4-:R-:W4:Y:S09]  /*b560*/  LDSM.16.M88.4 R8, [R202+0x4800] ;  /* 0x00480000ca08783b */ /* 0x010f320000000200 */
[----:B------:R5:W1:Y:S10]  /*b570*/  MUFU.TANH R141, R15 ;  /* 0x0000000f008d7308 */ /* 0x000a740000002400 */
[----:B------:R-:W1:Y:S10]  /*b580*/  MUFU.TANH R132, R132 ;  /* 0x0000008400847308 */ /* 0x000e740000002400 */
[----:B------:R-:W1:Y:S01]  /*b590*/  MUFU.TANH R243, R243 ;  /* 0x000000f300f37308 */ /* 0x000e620000002400 */
[----:B-----5:R-:W5:Y:S09]  /*b5a0*/  LDSM.16.M88.4 R12, [R202+0x5000] ;  /* 0x00500000ca0c783b */ /* 0x020f720000000200 */
[----:B------:R-:W1:Y:S01]  /*b5b0*/  MUFU.TANH R135, R135 ;  /* 0x0000008700877308 */ /* 0x000e620000002400 */
[C---:B----4-:R-:W-:Y:S09]  /*b5c0*/  HMMA.16816.F32.BF16 R28, R192.reuse, R8, R28 ;  /* 0x00000008c01c723c */ /* 0x050ff2000004181c */
[----:B------:R-:W4:Y:S01]  /*b5d0*/  MUFU.TANH R246, R246 ;  /* 0x000000f600f67308 */ /* 0x000f220000002400 */
[C---:B------:R-:W-:Y:S01]  /*b5e0*/  HMMA.16816.F32.BF16 R32, R192.reuse, R10, R32 ;  /* 0x0000000ac020723c */ /* 0x040fe20000041820 */
[----:B------:R-:W1:Y:S01]  /*b5f0*/  LDSM.16.M88.4 R8, [R202+0x5800] ;  /* 0x00580000ca08783b */ /* 0x000e620000000200 */
[----:B------:R-:W-:Y:S07]  /*b600*/  DEPBAR.LE SB0, 0x0 ;  /* 0x000080000000791a */ /* 0x000fee0000000000 */
[----:B------:R-:W1:Y:S01]  /*b610*/  MUFU.TANH R138, R138 ;  /* 0x0000008a008a7308 */ /* 0x000e620000002400 */
[----:B------:R-:W-:Y:S04]  /*b620*/  BAR.SYNC.DEFER_BLOCKING 0x0 ;  /* 0x0000000000007b1d */ /* 0x000fe80000010000 */
[----:B------:R-:W-:Y:S05]  /*b630*/  FMUL.FTZ R244, R28, c[0x0][0x320] ;  /* 0x0000c8001cf47a20 */ /* 0x000fea0000410000 */
[----:B------:R-:W2:Y:S01]  /*b640*/  MUFU.TANH R152, R152 ;  /* 0x0000009800987308 */ /* 0x000ea20000002400 */
[----:B------:R-:W-:Y:S02]  /*b650*/  FMUL.FTZ R29, R29, c[0x0][0x320] ;  /* 0x0000c8001d1d7a20 */ /* 0x000fe40000410000 */
[----:B------:R-:W-:Y:S01]  /*b660*/  FMUL.FTZ R30, R30, c[0x0][0x320] ;  /* 0x0000c8001e1e7a20 */ /* 0x000fe20000410000 */
[C---:B-----5:R-:W-:Y:S05]  /*b670*/  HMMA.16816.F32.BF16 R36, R192.reuse, R12, R36 ;  /* 0x0000000cc024723c */ /* 0x060fea0000041824 */
[----:B------:R-:W-:Y:S01]  /*b680*/  FMUL.FTZ R240, R32, c[0x0][0x320] ;  /* 0x0000c80020f07a20 */ /* 0x000fe20000410000 */
[----:B------:R2:W2:Y:S01]  /*b690*/  MUFU.TANH R148, R17 ;  /* 0x0000001100947308 */ /* 0x0004a20000002400 */
[----:B------:R-:W-:Y:S01]  /*b6a0*/  FMUL.FTZ R31, R31, c[0x0][0x320] ;  /* 0x0000c8001f1f7a20 */ /* 0x000fe20000410000 */
[C---:B------:R-:W-:Y:S04]  /*b6b0*/  HMMA.16816.F32.BF16 R40, R192.reuse, R14, R40 ;  /* 0x0000000ec028723c */ /* 0x040fe80000041828 */
[----:B------:R-:W-:Y:S02]  /*b6c0*/  FMUL.FTZ R33, R33, c[0x0][0x320] ;  /* 0x0000c80021217a20 */ /* 0x000fe40000410000 */
[----:B------:R-:W-:Y:S02]  /*b6d0*/  FMUL.FTZ R34, R34, c[0x0][0x320] ;  /* 0x0000c80022227a20 */ /* 0x000fe40000410000 */
[----:B------:R2:W2:Y:S01]  /*b6e0*/  MUFU.TANH R143, R18 ;  /* 0x00000012008f7308 */ /* 0x0004a20000002400 */
[----:B------:R-:W-:Y:S01]  /*b6f0*/  FMUL.FTZ R35, R35, c[0x0][0x320] ;  /* 0x0000c80023237a20 */ /* 0x000fe20000410000 */
[C---:B-1----:R-:W-:Y:S06]  /*b700*/  HMMA.16816.F32.BF16 R44, R192.reuse, R8, R44 ;  /* 0x00000008c02c723c */ /* 0x042fec000004182c */
[----:B------:R-:W-:Y:S02]  /*b710*/  FMUL.FTZ R164, R36, c[0x0][0x320] ;  /* 0x0000c80024a47a20 */ /* 0x000fe40000410000 */
[----:B------:R1:W1:Y:S01]  /*b720*/  MUFU.TANH R155, R19 ;  /* 0x00000013009b7308 */ /* 0x0002620000002400 */
[----:B------:R-:W-:Y:S03]  /*b730*/  HMMA.16816.F32.BF16 R48, R192, R10, R48 ;  /* 0x0000000ac030723c */ /* 0x000fe60000041830 */
[----:B------:R-:W-:Y:S02]  /*b740*/  FMUL.FTZ R37, R37, c[0x0][0x320] ;  /* 0x0000c80025257a20 */ /* 0x000fe40000410000 */
[----:B------:R-:W-:Y:S02]  /*b750*/  FMUL.FTZ R156, R40, c[0x0][0x320] ;  /* 0x0000c800289c7a20 */ /* 0x000fe40000410000 */
[----:B------:R-:W-:Y:S02]  /*b760*/  FMUL.FTZ R38, R38, c[0x0][0x320] ;  /* 0x0000c80026267a20 */ /* 0x000fe40000410000 */
[----:B------:R-:W1:Y:S03]  /*b770*/  MUFU.TANH R158, R158 ;  /* 0x0000009e009e7308 */ /* 0x000e660000002400 */
        /* <DEDUP_REMOVED lines=13> */
[----:B------:R-:W-:Y:S05]  /*b850*/  FMUL.FTZ R0, R51, c[0x0][0x320] ;  /* 0x0000c80033007a20 */ /* 0x000fea0000410000 */
[----:B------:R1:W1:Y:S10]  /*b860*/  MUFU.TANH R161, R23 ;  /* 0x0000001700a17308 */ /* 0x0002740000002400 */
[----:B------:R-:W1:Y:S10]  /*b870*/  MUFU.TANH R166, R166 ;  /* 0x000000a600a67308 */ /* 0x000e740000002400 */
[----:B------:R1:W1:Y:S10]  /*b880*/  MUFU.TANH R168, R25 ;  /* 0x0000001900a87308 */ /* 0x0002740000002400 */
[----:B------:R1:W1:Y:S10]  /*b890*/  MUFU.TANH R163, R26 ;  /* 0x0000001a00a37308 */ /* 0x0002740000002400 */
        /* <DEDUP_REMOVED lines=24> */
[----:B------:R1:W1:Y:S01]  /*ba20*/  MUFU.TANH R117, R0 ;  /* 0x0000000000757308 */ /* 0x0002620000002400 */
[----:B------:R-:W-:-:S05]  /*ba30*/  @!P0 BRA `(.L_x_52) ;  /* 0x0000037000008947 */ /* 0x000fca0003800000 */
[----:B--234-:R-:W-:Y:S01]  /*ba40*/  PLOP3.LUT P2, PT, PT, PT, UP3, 0x80, 0x0 ;  /* 0x000000000000781c */ /* 0x01cfe20003f4f038 */
[----:B-1----:R-:W-:Y:S01]  /*ba50*/  IMAD R0, R238, 0x60, R220 ;  /* 0x00000060ee007824 */ /* 0x002fe200078e02dc */
[----:B------:R-:W-:Y:S01]  /*ba60*/  PLOP3.LUT P0, PT, PT, PT, UP3, 0x80, 0x0 ;  /* 0x000000000000781c */ /* 0x000fe20003f0f038 */
[----:B------:R-:W-:Y:S01]  /*ba70*/  IMAD.MOV.U32 R216, RZ, RZ, RZ ;  /* 0x000000ffffd87224 */ /* 0x000fe200078e00ff */
[----:B------:R-:W-:Y:S02]  /*ba80*/  ISETP.NE.U32.AND P6, PT, R232, RZ, PT ;  /* 0x000000ffe800720c */ /* 0x000fe40003fc5070 */
[----:B------:R-:W-:Y:S05]  /*ba90*/  IADD3 R217, R0, -0x60, R219 ;  /* 0xffffffa000d97810 */ /* 0x000fea0007ffe0db */
[--C-:B------:R-:W-:Y:S02]  /*baa0*/  IMAD.MOV.U32 R0, RZ, RZ, R217.reuse ;  /* 0x000000ffff007224 */ /* 0x100fe400078e00d9 */
[----:B------:R-:W-:Y:S05]  /*bab0*/  @P2 IMAD.HI.U32 R2, R217, c[0x0][0x2bc], RZ ;  /* 0x0000af00d9022a27 */ /* 0x000fea00078e00ff */
[----:B------:R-:W-:Y:S04]  /*bac0*/  @P0 SHF.R.U32.HI R0, RZ, c[0x0][0x2c0], R2 ;  /* 0x0000b000ff000a19 */ /* 0x000fe80000011602 */
[C---:B------:R-:W-:Y:S04]  /*bad0*/  @!P1 IADD3 R7, P0, R0.reuse, UR12, RZ ;  /* 0x0000000c00079c10 */ /* 0x040fe8000ff1e0ff */
[----:B------:R-:W-:Y:S01]  /*bae0*/  @!P1 LEA.HI.X.SX32 R2, R0, UR7, 0x1, P0 ;  /* 0x0000000700029c11 */ /* 0x000fe200080f0eff */
[----:B------:R-:W-:Y:S01]  /*baf0*/  IMAD.MOV R0, RZ, RZ, -R0 ;  /* 0x000000ffff007224 */ /* 0x000fe200078e0a00 */
[C---:B------:R-:W-:Y:S03]  /*bb00*/  @!P1 LEA R4, P0, R7.reuse, c[0x0][0x2a0], 0x2 ;  /* 0x0000a80007049a11 */ /* 0x040fe600078010ff */
[----:B------:R-:W-:Y:S01]  /*bb10*/  IMAD R217, R0, c[0x0][0x2b8], R217 ;  /* 0x0000ae0000d97a24 */ /* 0x000fe200078e02d9 */
[----:B------:R-:W-:Y:S03]  /*bb20*/  @!P1 LEA.HI.X R5, R7, c[0x0][0x2a4], R2, 0x2, P0 ;  /* 0x0000a90007059a11 */ /* 0x000fe600000f1402 */
[----:B------:R-:W-:Y:S01]  /*bb30*/  IMAD.WIDE.U32 R8, R217, c[0x0][0x1e0], RZ ;  /* 0x00007800d9087a25 */ /* 0x000fe200078e00ff */
        /* <DEDUP_REMOVED lines=13> */
[----:B------:R-:W1:Y:S01]  /*bc10*/  SHFL.IDX PT, R11, R16, RZ, 0x181f ;  /* 0x00181fff100b7589 */ /* 0x000e6200000e0000 */
[----:B------:R-:W-:Y:S03]  /*bc20*/  IADD3 R5, -R232, 0x10, RZ ;  /* 0x00000010e8057810 */ /* 0x000fe60007ffe1ff */
[----:B------:R-:W2:Y:S01]  /*bc30*/  SHFL.IDX PT, R4, R6, RZ, 0x181f ;  /* 0x00181fff06047589 */ /* 0x000ea200000e0000 */
[----:B------:R-:W-:Y:S03]  /*bc40*/  LOP3.LUT R5, R5, 0xf, RZ, 0xc0, !PT ;  /* 0x0000000f05057812 */ /* 0x000fe600078ec0ff */
[----:B------:R-:W3:Y:S04]  /*bc50*/  SHFL.IDX PT, R9, R16, 0x1, 0x181f ;  /* 0x00381f0010097f89 */ /* 0x000ee800000e0000 */
[----:B------:R-:W4:Y:S04]  /*bc60*/  SHFL.IDX PT, R2, R6, 0x1, 0x181f ;  /* 0x00381f0006027f89 */ /* 0x000f2800000e0000 */
[----:B------:R-:W5:Y:S04]  /*bc70*/  SHFL.IDX PT, R7, R16, 0x2, 0x181f ;  /* 0x00581f0010077f89 */ /* 0x000f6800000e0000 */
[----:B------:R5:W5:Y:S01]  /*bc80*/  SHFL.IDX PT, R0, R6, 0x2, 0x181f ;  /* 0x00581f0006007f89 */ /* 0x000b6200000e0000 */
[C---:B-1----:R-:W-:Y:S02]  /*bc90*/  IADD3 R12, P5, R11.reuse, R236, RZ ;  /* 0x000000ec0b0c7210 */ /* 0x042fe40007fbe0ff */
[----:B------:R-:W-:Y:S03]  /*bca0*/  IADD3 R10, P2, R11, R234, RZ ;  /* 0x000000ea0b0a7210 */ /* 0x000fe60007f5e0ff */
[C---:B--2---:R-:W-:Y:S02]  /*bcb0*/  IMAD.X R13, R4.reuse, 0x1, R237, P5 ;  /* 0x00000001040d7824 */ /* 0x044fe400028e06ed */
[----:B------:R-:W-:Y:S01]  /*bcc0*/  IMAD.X R11, R4, 0x1, R235, P2 ;  /* 0x00000001040b7824 */ /* 0x000fe200010e06eb */
[C---:B---3--:R-:W-:Y:S02]  /*bcd0*/  IADD3 R8, P0, R9.reuse, R236, RZ ;  /* 0x000000ec09087210 */ /* 0x048fe40007f1e0ff */
[----:B------:R1:W-:Y:S01]  /*bce0*/  LDGSTS.E.BYPASS.LTC128B.128 [R218+0x8100], [R12.64], !P4 ;  /* 0x081000000cda7fae */ /* 0x0003e2000e101d4e */
[----:B------:R-:W-:Y:S02]  /*bcf0*/  IADD3 R14, P5, R9, R234, RZ ;  /* 0x000000ea090e7210 */ /* 0x000fe40007fbe0ff */
[C---:B----4-:R-:W-:Y:S01]  /*bd00*/  IMAD.X R9, R2.reuse, 0x1, R237, P0 ;  /* 0x0000000102097824 */ /* 0x050fe200000e06ed */
[----:B------:R1:W-:Y:S02]  /*bd10*/  LDGSTS.E.BYPASS.LTC128B.128 [R218+0xb100], [R10.64], !P3 ;  /* 0x0b1000000ada7fae */ /* 0x0003e4000d901d4e */
[--C-:B------:R-:W-:Y:S01]  /*bd20*/  IMAD.X R15, R2, 0x1, R235.reuse, P5 ;  /* 0x00000001020f7824 */ /* 0x100fe200028e06eb */
[----:B-----5:R-:W-:Y:S01]  /*bd30*/  IADD3 R4, P2, P0, R5, R7, R234 ;  /* 0x0000000705047210 */ /* 0x020fe2000785e0ea */
[----:B------:R1:W-:Y:S01]  /*bd40*/  LDGSTS.E.BYPASS.LTC128B.128 [R218+0x9100], [R8.64], !P4 ;  /* 0x0910000008da7fae */ /* 0x0003e2000e101d4e */
[----:B------:R-:W-:Y:S02]  /*bd50*/  IADD3 R6, P5, R7, R236, RZ ;  /* 0x000000ec07067210 */ /* 0x000fe40007fbe0ff */
[----:B------:R-:W-:Y:S01]  /*bd60*/  IADD3.X R5, RZ, R0, R235, P2, P0 ;  /* 0x00000000ff057210 */ /* 0x000fe200017e04eb */
[----:B------:R1:W-:Y:S02]  /*bd70*/  LDGSTS.E.BYPASS.LTC128B.128 [R218+0xc100], [R14.64], !P3 ;  /* 0x0c1000000eda7fae */ /* 0x0003e4000d901d4e */
[----:B------:R-:W-:Y:S05]  /*bd80*/  IMAD.X R7, R0, 0x1, R237, P5 ;  /* 0x0000000100077824 */ /* 0x000fea00028e06ed */
[----:B------:R1:W-:Y:S04]  /*bd90*/  LDGSTS.E.BYPASS.LTC128B.128 [R218+0xa100], [R6.64], !P4 ;  /* 0x0a10000006da7fae */ /* 0x0003e8000e101d4e */
[----:B------:R1:W-:Y:S02]  /*bda0*/  LDGSTS.E.BYPASS.LTC128B.128.ZFILL [R218+0xd100], [R4.64], P6 ;  /* 0x0d10000004da7fae */ /* 0x0003e4000b141d4e */
.L_x_52:
[----:B-1234-:R-:W-:Y:S01]  /*bdb0*/  FMNMX.FTZ R9, R134, R3, !PT ;  /* 0x0000000386097209 */ /* 0x01efe20007810000 */
[----:B------:R-:W-:Y:S01]  /*bdc0*/  LDSM.16.MT88.4 R12, [R212+0x100] ;  /* 0x00010000d40c783b */ /* 0x000fe20000004200 */
[----:B------:R-:W-:Y:S02]  /*bdd0*/  FMNMX.FTZ R0, R243, R119, !PT ;  /* 0x00000077f3007209 */ /* 0x000fe40007810000 */
[----:B------:R-:W-:Y:S02]  /*bde0*/  FMNMX.FTZ R9, R132, R9, !PT ;  /* 0x0000000984097209 */ /* 0x000fe40007810000 */
[----:B------:R-:W-:Y:S02]  /*bdf0*/  FMNMX.FTZ R0, R135, R0, !PT ;  /* 0x0000000087007209 */ /* 0x000fe40007810000 */
[----:B------:R-:W-:Y:S01]  /*be00*/  FMNMX.FTZ R9, R246, R9, !PT ;  /* 0x00000009f6097209 */ /* 0x000fe20007810000 */
        /* <DEDUP_REMOVED lines=20> */
[----:B------:R-:W0:Y:S01]  /*bf50*/  LDGDEPBAR ;  /* 0x00000000000079af */ /* 0x000e220000000000 */
        /* <DEDUP_REMOVED lines=27> */
[----:B------:R-:W-:Y:S01]  /*c110*/  ISETP.GT.AND P0, PT, R238, R239, PT ;  /* 0x000000efee00720c */ /* 0x000fe20003f04270 */
[----:B------:R-:W-:Y:S08]  /*c120*/  SHFL.BFLY PT, R9, R10, 0x2, 0x1f ;  /* 0x0c401f000a097f89 */ /* 0x000ff000000e0000 */
[----:B------:R-:W1:Y:S02]  /*c130*/  SHFL.BFLY PT, R7, R6, 0x2, 0x1f ;  /* 0x0c401f0006077f89 */ /* 0x000e6400000e0000 */
[----:B-1----:R-:W-:Y:S02]  /*c140*/  FMNMX.FTZ R5, R6, R7, !PT ;  /* 0x0000000706057209 */ /* 0x002fe40007810000 */
[----:B------:R-:W-:Y:S04]  /*c150*/  FMNMX.FTZ R8, R10, R9, !PT ;  /* 0x000000090a087209 */ /* 0x000fe80007810000 */
[----:B------:R-:W1:Y:S08]  /*c160*/  SHFL.BFLY PT, R4, R5, 0x1, 0x1f ;  /* 0x0c201f0005047f89 */ /* 0x000e7000000e0000 */
[----:B------:R-:W2:Y:S01]  /*c170*/  SHFL.BFLY PT, R9, R8, 0x1, 0x1f ;  /* 0x0c201f0008097f89 */ /* 0x000ea200000e0000 */
[----:B-1----:R-:W-:Y:S05]  /*c180*/  FMNMX.FTZ R116, R4, R5, !PT ;  /* 0x0000000504747209 */ /* 0x002fea0007810000 */
[----:B------:R-:W-:Y:S01]  /*c190*/  FMUL.FTZ R124, R116, c[0x0][0x2d0] ;  /* 0x0000b400747c7a20 */ /* 0x000fe20000410000 */
[----:B--2---:R-:W-:Y:S03]  /*c1a0*/  FMNMX.FTZ R0, R8, R9, !PT ;  /* 0x0000000908007209 */ /* 0x004fe60007810000 */
[--C-:B------:R-:W-:Y:S02]  /*c1b0*/  FFMA.FTZ R130, R243, c[0x0][0x2d0], -R124.reuse ;  /* 0x0000b400f3827a23 */ /* 0x100fe4000001087c */
[--C-:B------:R-:W-:Y:S02]  /*c1c0*/  FFMA.FTZ R129, R135, c[0x0][0x2d0], -R124.reuse ;  /* 0x0000b40087817a23 */ /* 0x100fe4000001087c */
[C---:B------:R-:W-:Y:S02]  /*c1d0*/  FADD.FTZ R2, -R0.reuse, R3 ;  /* 0x0000000300027221 */ /* 0x040fe40000010100 */
[----:B------:R-:W-:Y:S01]  /*c1e0*/  FMUL.FTZ R125, R0, c[0x0][0x2d0] ;  /* 0x0000b400007d7a20 */ /* 0x000fe20000410000 */
[----:B------:R-:W-:Y:S01]  /*c1f0*/  MUFU.EX2 R130, R130 ;  /* 0x0000008200827308 */ /* 0x000fe20000000800 */
[----:B------:R-:W-:Y:S02]  /*c200*/  FMUL.FTZ R3, R2, c[0x0][0x2d0] ;  /* 0x0000b40002037a20 */ /* 0x000fe40000410000 */
[----:B------:R-:W-:Y:S02]  /*c210*/  FADD.FTZ R2, -R116, R119 ;  /* 0x0000007774027221 */ /* 0x000fe40000010100 */
[--C-:B------:R-:W-:Y:S02]  /*c220*/  FFMA.FTZ R134, R134, c[0x0][0x2d0], -R125.reuse ;  /* 0x0000b40086867a23 */ /* 0x100fe4000001087d */
[--C-:B------:R-:W-:Y:S02]  /*c230*/  FFMA.FTZ R133, R132, c[0x0][0x2d0], -R125.reuse ;  /* 0x0000b40084857a23 */ /* 0x100fe4000001087d */
[--C-:B------:R-:W-:Y:S01]  /*c240*/  FFMA.FTZ R132, R246, c[0x0][0x2d0], -R125.reuse ;  /* 0x0000b400f6847a23 */ /* 0x100fe2000001087d */
[----:B------:R-:W1:Y:S01]  /*c250*/  MUFU.EX2 R3, R3 ;  /* 0x0000000300037308 */ /* 0x000e620000000800 */
[--C-:B------:R-:W-:Y:S02]  /*c260*/  FFMA.FTZ R131, R248, c[0x0][0x2d0], -R125.reuse ;  /* 0x0000b400f8837a23 */ /* 0x100fe4000001087d */
[--C-:B------:R-:W-:Y:S02]  /*c270*/  FFMA.FTZ R128, R247, c[0x0][0x2d0], -R124.reuse ;  /* 0x0000b400f7807a23 */ /* 0x100fe4000001087c */
[--C-:B------:R-:W-:Y:S02]  /*c280*/  FFMA.FTZ R119, R245, c[0x0][0x2d0], -R124.reuse ;  /* 0x0000b400f5777a23 */ /* 0x100fe4000001087c */
[----:B------:R-:W-:Y:S02]  /*c290*/  FMUL.FTZ R6, R2, c[0x0][0x2d0] ;  /* 0x0000b40002067a20 */ /* 0x000fe40000410000 */
[--C-:B------:R-:W-:Y:S01]  /*c2a0*/  FFMA.FTZ R164, R164, c[0x0][0x2d0], -R125.reuse ;  /* 0x0000b400a4a47a23 */ /* 0x100fe2000001087d */
[----:B------:R-:W-:Y:S01]  /*c2b0*/  MUFU.EX2 R134, R134 ;  /* 0x0000008600867308 */ /* 0x000fe20000000800 */
[--C-:B------:R-:W-:Y:S02]  /*c2c0*/  FFMA.FTZ R157, R157, c[0x0][0x2d0], -R124.reuse ;  /* 0x0000b4009d9d7a23 */ /* 0x100fe4000001087c */
[--C-:B------:R-:W-:Y:S02]  /*c2d0*/  FFMA.FTZ R154, R154, c[0x0][0x2d0], -R125.reuse ;  /* 0x0000b4009a9a7a23 */ /* 0x100fe4000001087d */
[--C-:B------:R-:W-:Y:S02]  /*c2e0*/  FFMA.FTZ R151, R151, c[0x0][0x2d0], -R124.reuse ;  /* 0x0000b40097977a23 */ /* 0x100fe4000001087c */
[--C-:B------:R-:W-:Y:S02]  /*c2f0*/  FFMA.FTZ R135, R138, c[0x0][0x2d0], -R125.reuse ;  /* 0x0000b4008a877a23 */ /* 0x100fe4000001087d */
[--C-:B------:R-:W-:Y:S01]  /*c300*/  FFMA.FTZ R136, R136, c[0x0][0x2d0], -R125.reuse ;  /* 0x0000b40088887a23 */ /* 0x100fe2000001087d */
[----:B------:R-:W2:Y:S01]  /*c310*/  MUFU.EX2 R2, R6 ;  /* 0x0000000600027308 */ /* 0x000ea20000000800 */
[--C-:B------:R-:W-:Y:S02]  /*c320*/  FFMA.FTZ R137, R137, c[0x0][0x2d0], -R124.reuse ;  /* 0x0000b40089897a23 */ /* 0x100fe4000001087c */
[--C-:B------:R-:W-:Y:S02]  /*c330*/  FFMA.FTZ R138, R141, c[0x0][0x2d0], -R124.reuse ;  /* 0x0000b4008d8a7a23 */ /* 0x100fe4000001087c */
[C---:B-1----:R-:W-:Y:S02]  /*c340*/  FMUL.FTZ R4, R3.reuse, R112 ;  /* 0x0000007003047220 */ /* 0x042fe40000410000 */
        /* <DEDUP_REMOVED lines=8> */
[----:B------:R-:W-:Y:S01]  /*c3d0*/  MUFU.EX2 R132, R132 ;  /* 0x0000008400847308 */ /* 0x000fe20000000800 */
[C---:B------:R-:W-:Y:S02]  /*c3e0*/  FMUL.FTZ R32, R3.reuse, R84 ;  /* 0x0000005403207220 */ /* 0x040fe40000410000 */
[----:B------:R-:W-:Y:S02]  /*c3f0*/  FMUL.FTZ R33, R3, R85 ;  /* 0x0000005503217220 */ /* 0x000fe40000410000 */
[C---:B--2---:R-:W-:Y:S02]  /*c400*/  FMUL.FTZ R6, R2.reuse, R114 ;  /* 0x0000007202067220 */ /* 0x044fe40000410000 */
[C---:B------:R-:W-:Y:S02]  /*c410*/  FMUL.FTZ R7, R2.reuse, R115 ;  /* 0x0000007302077220 */ /* 0x040fe40000410000 */
[C---:B------:R-:W-:Y:S01]  /*c420*/  FMUL.FTZ R10, R2.reuse, R110 ;  /* 0x0000006e020a7220 */ /* 0x040fe20000410000 */
[----:B------:R-:W2:Y:S01]  /*c430*/  MUFU.EX2 R131, R131 ;  /* 0x0000008300837308 */ /* 0x000ea20000000800 */
[C---:B------:R-:W-:Y:S02]  /*c440*/  FMUL.FTZ R11, R2.reuse, R111 ;  /* 0x0000006f020b7220 */ /* 0x040fe40000410000 */
[C---:B------:R-:W-:Y:S01]  /*c450*/  FMUL.FTZ R18, R2.reuse, R102 ;  /* 0x0000006602127220 */ /* 0x040fe20000410000 */
[----:B-1----:R-:W-:Y:S01]  /*c460*/  F2FP.BF16.PACK_AB R112, R133, R134 ;  /* 0x000000868570723e */ /* 0x002fe200000010ff */
[C---:B------:R-:W-:Y:S01]  /*c470*/  FMUL.FTZ R19, R2.reuse, R103 ;  /* 0x0000006702137220 */ /* 0x040fe20000410000 */
[----:B------:R-:W-:Y:S01]  /*c480*/  LDSM.16.MT88.4 R108, [R212+0x2900] ;  /* 0x00290000d46c783b */ /* 0x000fe20000004200 */
[C---:B------:R-:W-:Y:S02]  /*c490*/  FMUL.FTZ R26, R2.reuse, R94 ;  /* 0x0000005e021a7220 */ /* 0x040fe40000410000 */
[C---:B------:R-:W-:Y:S01]  /*c4a0*/  FMUL.FTZ R27, R2.reuse, R95 ;  /* 0x0000005f021b7220 */ /* 0x040fe20000410000 */
[----:B------:R-:W1:Y:S01]  /*c4b0*/  MUFU.EX2 R129, R129 ;  /* 0x0000008100817308 */ /* 0x000e620000000800 */
        /* <DEDUP_REMOVED lines=10> */
[----:B--2---:R-:W-:Y:S01]  /*c560*/  F2FP.BF16.PACK_AB R114, R131, R132 ;  /* 0x000000848372723e */ /* 0x004fe200000010ff */
[C---:B------:R-:W-:Y:S02]  /*c570*/  FMUL.FTZ R49, R3.reuse, R69 ;  /* 0x0000004503317220 */ /* 0x040fe40000410000 */
[C---:B------:R-:W-:Y:S02]  /*c580*/  FMUL.FTZ R50, R2.reuse, R70 ;  /* 0x0000004602327220 */ /* 0x040fe40000410000 */
[C---:B------:R-:W-:Y:S01]  /*c590*/  FMUL.FTZ R51, R2.reuse, R71 ;  /* 0x0000004702337220 */ /* 0x040fe20000410000 */
[----:B------:R-:W2:Y:S01]  /*c5a0*/  MUFU.EX2 R119, R119 ;  /* 0x0000007700777308 */ /* 0x000ea20000000800 */
[----:B------:R-:W4:Y:S01]  /*c5b0*/  LDSM.16.MT88.4 R76, [R209+0x3100] ;  /* 0x00310000d14c783b */ /* 0x000f220000004200 */
[----:B------:R-:W-:Y:S01]  /*c5c0*/  FMUL.FTZ R52, R3, R52 ;  /* 0x0000003403347220 */ /* 0x000fe20000410000 */
[----:B-1----:R-:W-:Y:S01]  /*c5d0*/  F2FP.BF16.PACK_AB R113, R129, R130 ;  /* 0x000000828171723e */ /* 0x002fe200000010ff */
[C---:B------:R-:W-:Y:S02]  /*c5e0*/  FMUL.FTZ R53, R3.reuse, R53 ;  /* 0x0000003503357220 */ /* 0x040fe40000410000 */
[C---:B------:R-:W-:Y:S03]  /*c5f0*/  FMUL.FTZ R54, R2.reuse, R54 ;  /* 0x0000003602367220 */ /* 0x040fe60000410000 */
[----:B------:R-:W1:Y:S01]  /*c600*/  LDSM.16.MT88.4 R68, [R208+0x3100] ;  /* 0x00310000d044783b */ /* 0x000e620000004200 */
[C---:B------:R-:W-:Y:S01]  /*c610*/  FMUL.FTZ R55, R2.reuse, R55 ;  /* 0x0000003702377220 */ /* 0x040fe20000410000 */
[----:B------:R-:W-:Y:S01]  /*c620*/  MUFU.EX2 R164, R164 ;  /* 0x000000a400a47308 */ /* 0x000fe20000000800 */
[C---:B------:R-:W-:Y:S02]  /*c630*/  FMUL.FTZ R56, R3.reuse, R56 ;  /* 0x0000003803387220 */ /* 0x040fe40000410000 */
[C---:B------:R-:W-:Y:S02]  /*c640*/  FMUL.FTZ R57, R3.reuse, R57 ;  /* 0x0000003903397220 */ /* 0x040fe40000410000 */
[C---:B------:R-:W-:Y:S01]  /*c650*/  FMUL.FTZ R58, R2.reuse, R58 ;  /* 0x0000003a023a7220 */ /* 0x040fe20000410000 */
[----:B------:R-:W-:Y:S01]  /*c660*/  LDSM.16.MT88.4 R100, [R210+0x2900] ;  /* 0x00290000d264783b */ /* 0x000fe20000004200 */
[C---:B------:R-:W-:Y:S02]  /*c670*/  FMUL.FTZ R59, R2.reuse, R59 ;  /* 0x0000003b023b7220 */ /* 0x040fe40000410000 */
[C---:B------:R-:W-:Y:S01]  /*c680*/  FMUL.FTZ R60, R3.reuse, R60 ;  /* 0x0000003c033c7220 */ /* 0x040fe20000410000 */
[----:B------:R-:W-:Y:S01]  /*c690*/  MUFU.EX2 R157, R157 ;  /* 0x0000009d009d7308 */ /* 0x000fe20000000800 */
[----:B------:R-:W-:Y:S01]  /*c6a0*/  FMUL.FTZ R61, R3, R61 ;  /* 0x0000003d033d7220 */ /* 0x000fe20000410000 */
[----:B--2---:R-:W-:Y:S01]  /*c6b0*/  F2FP.BF16.PACK_AB R115, R119, R128 ;  /* 0x000000807773723e */ /* 0x004fe200000010ff */
[C---:B------:R-:W-:Y:S02]  /*c6c0*/  FMUL.FTZ R62, R2.reuse, R62 ;  /* 0x0000003e023e7220 */ /* 0x040fe40000410000 */
[C---:B------:R-:W-:Y:S02]  /*c6d0*/  FMUL.FTZ R63, R2.reuse, R63 ;  /* 0x0000003f023f7220 */ /* 0x040fe40000410000 */
[C---:B------:R-:W-:Y:S02]  /*c6e0*/  FMUL.FTZ R64, R3.reuse, R64 ;  /* 0x0000004003407220 */ /* 0x040fe40000410000 */
[C---:B------:R-:W-:Y:S01]  /*c6f0*/  HMMA.16816.F32.BF16 R4, R112.reuse, R12, R4 ;  /* 0x0000000c7004723c */ /* 0x040fe20000041804 */
[----:B------:R-:W-:Y:S04]  /*c700*/  MUFU.EX2 R154, R154 ;  /* 0x0000009a009a7308 */ /* 0x000fe80000000800 */
[C---:B------:R-:W-:Y:S02]  /*c710*/  FMUL.FTZ R65, R3.reuse, R65 ;  /* 0x0000004103417220 */ /* 0x040fe40000410000 */
[C---:B------:R-:W-:Y:S01]  /*c720*/  FMUL.FTZ R12, R3.reuse, R104 ;  /* 0x00000068030c7220 */ /* 0x040fe20000410000 */
[C---:B------:R-:W-:Y:S03]  /*c730*/  HMMA.16816.F32.BF16 R8, R112.reuse, R14, R8 ;  /* 0x0000000e7008723c */ /* 0x040fe60000041808 */
[----:B------:R-:W-:Y:S01]  /*c740*/  MUFU.EX2 R151, R151 ;  /* 0x0000009700977308 */ /* 0x000fe20000000800 */
[----:B------:R-:W-:Y:S02]  /*c750*/  FMUL.FTZ R13, R3, R105 ;  /* 0x00000069030d7220 */ /* 0x000fe40000410000 */
[C---:B------:R-:W-:Y:S02]  /*c760*/  FMUL.FTZ R66, R2.reuse, R66 ;  /* 0x0000004202427220 */ /* 0x040fe40000410000 */
[C---:B------:R-:W-:Y:S04]  /*c770*/  FMUL.FTZ R14, R2.reuse, R106 ;  /* 0x0000006a020e7220 */ /* 0x040fe80000410000 */
[C---:B------:R-:W-:Y:S01]  /*c780*/  FMUL.FTZ R15, R2.reuse, R107 ;  /* 0x0000006b020f7220 */ /* 0x040fe20000410000 */
[----:B------:R-:W-:Y:S01]  /*c790*/  MUFU.EX2 R135, R135 ;  /* 0x0000008700877308 */ /* 0x000fe20000000800 */
[----:B------:R-:W-:Y:S02]  /*c7a0*/  FMUL.FTZ R67, R2, R67 ;  /* 0x0000004302437220 */ /* 0x000fe40000410000 */
[--C-:B------:R-:W-:Y:S02]  /*c7b0*/  FFMA.FTZ R141, R152, c[0x0][0x2d0], -R125.reuse ;  /* 0x0000b400988d7a23 */ /* 0x100fe4000001087d */
[--C-:B------:R-:W-:Y:S01]  /*c7c0*/  FFMA.FTZ R148, R148, c[0x0][0x2d0], -R125.reuse ;  /* 0x0000b40094947a23 */ /* 0x100fe2000001087d */
[C---:B------:R-:W-:Y:S03]  /*c7d0*/  HMMA.16816.F32.BF16 R12, R112.reuse, R20, R12 ;  /* 0x00000014700c723c */ /* 0x040fe6000004180c */
[--C-:B------:R-:W-:Y:S01]  /*c7e0*/  FFMA.FTZ R143, R143, c[0x0][0x2d0], -R124.reuse ;  /* 0x0000b4008f8f7a23 */ /* 0x100fe2000001087c */
[----:B------:R-:W2:Y:S01]  /*c7f0*/  MUFU.EX2 R136, R136 ;  /* 0x0000008800887308 */ /* 0x000ea20000000800 */
[--C-:B------:R-:W-:Y:S02]  /*c800*/  FFMA.FTZ R152, R155, c[0x0][0x2d0], -R124.reuse ;  /* 0x0000b4009b987a23 */ /* 0x100fe4000001087c */
[C---:B------:R-:W-:Y:S01]  /*c810*/  FMUL.FTZ R20, R3.reuse, R96 ;  /* 0x0000006003147220 */ /* 0x040fe20000410000 */
[C---:B------:R-:W-:Y:S04]  /*c820*/  HMMA.16816.F32.BF16 R16, R112.reuse, R22, R16 ;  /* 0x000000167010723c */ /* 0x040fe80000041810 */
[----:B------:R-:W-:Y:S02]  /*c830*/  FMUL.FTZ R21, R3, R97 ;  /* 0x0000006103157220 */ /* 0x000fe40000410000 */
[----:B------:R-:W-:Y:S01]  /*c840*/  MUFU.EX2 R137, R137 ;  /* 0x0000008900897308 */ /* 0x000fe20000000800 */
[C---:B------:R-:W-:Y:S02]  /*c850*/  FMUL.FTZ R22, R2.reuse, R98 ;  /* 0x0000006202167220 */ /* 0x040fe40000410000 */
[----:B------:R-:W-:Y:S03]  /*c860*/  FMUL.FTZ R23, R2, R99 ;  /* 0x0000006302177220 */ /* 0x000fe60000410000 */
[--C-:B------:R-:W-:Y:S02]  /*c870*/  FFMA.FTZ R158, R158, c[0x0][0x2d0], -R125.reuse ;  /* 0x0000b4009e9e7a23 */ /* 0x100fe4000001087d */
[--C-:B------:R-:W-:Y:S02]  /*c880*/  FFMA.FTZ R155, R162, c[0x0][0x2d0], -R125.reuse ;  /* 0x0000b400a29b7a23 */ /* 0x100fe4000001087d */
[C---:B------:R-:W-:Y:S01]  /*c890*/  HMMA.16816.F32.BF16 R20, R112.reuse, R28, R20 ;  /* 0x0000001c7014723c */ /* 0x040fe20000041814 */
[----:B------:R-:W5:Y:S02]  /*c8a0*/  MUFU.EX2 R138, R138 ;  /* 0x0000008a008a7308 */ /* 0x000f640000000800 */
[--C-:B------:R-:W-:Y:S02]  /*c8b0*/  FFMA.FTZ R159, R159, c[0x0][0x2d0], -R124.reuse ;  /* 0x0000b4009f9f7a23 */ /* 0x100fe4000001087c */
[--C-:B------:R-:W-:Y:S02]  /*c8c0*/  FFMA.FTZ R162, R161, c[0x0][0x2d0], -R124.reuse ;  /* 0x0000b400a1a27a23 */ /* 0x100fe4000001087c */
[C---:B------:R-:W-:Y:S01]  /*c8d0*/  FMUL.FTZ R28, R3.reuse, R88 ;  /* 0x00000058031c7220 */ /* 0x040fe20000410000 */
[C---:B------:R-:W-:Y:S03]  /*c8e0*/  HMMA.16816.F32.BF16 R24, R112.reuse, R30, R24 ;  /* 0x0000001e7018723c */ /* 0x040fe60000041818 */
[----:B------:R-:W-:Y:S01]  /*c8f0*/  MUFU.EX2 R141, R141 ;  /* 0x0000008d008d7308 */ /* 0x000fe20000000800 */
[----:B------:R-:W-:Y:S02]  /*c900*/  FMUL.FTZ R29, R3, R89 ;  /* 0x00000059031d7220 */ /* 0x000fe40000410000 */
[--C-:B------:R-:W-:Y:S02]  /*c910*/  FFMA.FTZ R161, R166, c[0x0][0x2d0], -R125.reuse ;  /* 0x0000b400a6a17a23 */ /* 0x100fe4000001087d */
[C---:B------:R-:W-:Y:S04]  /*c920*/  FMUL.FTZ R30, R2.reuse, R90 ;  /* 0x0000005a021e7220 */ /* 0x040fe80000410000 */
[----:B------:R-:W-:Y:S01]  /*c930*/  FMUL.FTZ R31, R2, R91 ;  /* 0x0000005b021f7220 */ /* 0x000fe20000410000 */
[----:B------:R-:W1:Y:S01]  /*c940*/  MUFU.EX2 R148, R148 ;  /* 0x0000009400947308 */ /* 0x000e620000000800 */
[----:B------:R-:W-:Y:S01]  /*c950*/  LDSM.16.MT88.4 R88, [R212+0x3900] ;  /* 0x00390000d458783b */ /* 0x000fe20000004200 */
[--C-:B------:R-:W-:Y:S02]  /*c960*/  FFMA.FTZ R166, R168, c[0x0][0x2d0], -R125.reuse ;  /* 0x0000b400a8a67a23 */ /* 0x100fe4000001087d */
[--C-:B------:R-:W-:Y:S02]  /*c970*/  FFMA.FTZ R163, R163, c[0x0][0x2d0], -R124.reuse ;  /* 0x0000b400a3a37a23 */ /* 0x100fe4000001087c */
[C---:B------:R-:W-:Y:S03]  /*c980*/  HMMA.16816.F32.BF16 R28, R112.reuse, R36, R28 ;  /* 0x00000024701c723c */ /* 0x040fe6000004181c */
[--C-:B------:R-:W-:Y:S01]  /*c990*/  FFMA.FTZ R168, R169, c[0x0][0x2d0], -R124.reuse ;  /* 0x0000b400a9a87a23 */ /* 0x100fe2000001087c */
[----:B------:R-:W-:Y:S01]  /*c9a0*/  MUFU.EX2 R143, R143 ;  /* 0x0000008f008f7308 */ /* 0x000fe20000000800 */
[--C-:B------:R-:W-:Y:S02]  /*c9b0*/  FFMA.FTZ R169, R244, c[0x0][0x2d0], -R125.reuse ;  /* 0x0000b400f4a97a23 */ /* 0x100fe4000001087d */
[C---:B------:R-:W-:Y:S01]  /*c9c0*/  FMUL.FTZ R36, R3.reuse, R80 ;  /* 0x0000005003247220 */ /* 0x040fe20000410000 */
[C---:B------:R-:W-:Y:S04]  /*c9d0*/  HMMA.16816.F32.BF16 R32, R112.reuse, R38, R32 ;  /* 0x000000267020723c */ /* 0x040fe80000041820 */
[----:B------:R-:W-:Y:S02]  /*c9e0*/  FMUL.FTZ R37, R3, R81 ;  /* 0x0000005103257220 */ /* 0x000fe40000410000 */
        /* <DEDUP_REMOVED lines=17> */
[----:B------:R-:W-:Y:S01]  /*cb00*/  MUFU.EX2 R159, R159 ;  /* 0x0000009f009f7308 */ /* 0x000fe20000000800 */
[----:B------:R-:W2:Y:S01]  /*cb10*/  LDSM.16.MT88.4 R72, [R212+0x900] ;  /* 0x00090000d448783b */ /* 0x000ea20000004200 */
[--C-:B------:R-:W-:Y:S02]  /*cb20*/  FFMA.FTZ R167, R167, c[0x0][0x2d0], -R124.reuse ;  /* 0x0000b400a7a77a23 */ /* 0x100fe4000001087c */
[--C-:B------:R-:W-:Y:S02]  /*cb30*/  FFMA.FTZ R170, R165, c[0x0][0x2d0], -R124.reuse ;  /* 0x0000b400a5aa7a23 */ /* 0x100fe4000001087c */
[C---:B---3--:R-:W-:Y:S03]  /*cb40*/  HMMA.16816.F32.BF16 R44, R112.reuse, R84, R44 ;  /* 0x00000054702c723c */ /* 0x048fe6000004182c */
[--C-:B------:R-:W-:Y:S01]  /*cb50*/  FFMA.FTZ R165, R160, c[0x0][0x2d0], -R125.reuse ;  /* 0x0000b400a0a57a23 */ /* 0x100fe2000001087d */
[----:B------:R-:W3:Y:S01]  /*cb60*/  MUFU.EX2 R162, R162 ;  /* 0x000000a200a27308 */ /* 0x000ee20000000800 */
[--C-:B------:R-:W-:Y:S02]  /*cb70*/  FFMA.FTZ R160, R153, c[0x0][0x2d0], -R124.reuse ;  /* 0x0000b40099a07a23 */ /* 0x100fe4000001087c */
[--C-:B------:R-:W-:Y:S01]  /*cb80*/  FFMA.FTZ R153, R156, c[0x0][0x2d0], -R125.reuse ;  /* 0x0000b4009c997a23 */ /* 0x100fe2000001087d */
[C---:B------:R-:W-:Y:S01]  /*cb90*/  HMMA.16816.F32.BF16 R48, R112.reuse, R86, R48 ;  /* 0x000000567030723c */ /* 0x040fe20000041830 */
[----:B------:R-:W-:Y:S03]  /*cba0*/  LDSM.16.MT88.4 R84, [R208+0x900] ;  /* 0x00090000d054783b */ /* 0x000fe60000004200 */
[--C-:B------:R-:W-:Y:S02]  /*cbb0*/  FFMA.FTZ R156, R149, c[0x0][0x2d0], -R124.reuse ;  /* 0x0000b400959c7a23 */ /* 0x100fe4000001087c */
[----:B------:R-:W-:Y:S01]  /*cbc0*/  MUFU.EX2 R165, R165 ;  /* 0x000000a500a57308 */ /* 0x000fe20000000800 */
[--C-:B------:R-:W-:Y:S01]  /*cbd0*/  FFMA.FTZ R142, R142, c[0x0][0x2d0], -R125.reuse ;  /* 0x0000b4008e8e7a23 */ /* 0x100fe2000001087d */
[C---:B----4-:R-:W-:Y:S04]  /*cbe0*/  HMMA.16816.F32.BF16 R52, R112.reuse, R76, R52 ;  /* 0x0000004c7034723c */ /* 0x050fe80000041834 */
[--C-:B------:R-:W-:Y:S02]  /*cbf0*/  FFMA.FTZ R149, R150, c[0x0][0x2d0], -R125.reuse ;  /* 0x0000b40096957a23 */ /* 0x100fe4000001087d */
[--C-:B------:R-:W-:Y:S02]  /*cc00*/  FFMA.FTZ R150, R127, c[0x0][0x2d0], -R124.reuse ;  /* 0x0000b4007f967a23 */ /* 0x100fe4000001087c */
[C---:B------:R-:W-:Y:S01]  /*cc10*/  HMMA.16816.F32.BF16 R56, R112.reuse, R78, R56 ;  /* 0x0000004e7038723c */ /* 0x040fe20000041838 */
[----:B------:R-:W4:Y:S01]  /*cc20*/  LDSM.16.MT88.4 R76, [R210+0x900] ;  /* 0x00090000d24c783b */ /* 0x000f220000004200 */
[----:B------:R-:W-:Y:S02]  /*cc30*/  MUFU.EX2 R160, R160 ;  /* 0x000000a000a07308 */ /* 0x000fe40000000800 */
[--C-:B------:R-:W-:Y:S02]  /*cc40*/  FFMA.FTZ R139, R139, c[0x0][0x2d0], -R124.reuse ;  /* 0x0000b4008b8b7a23 */ /* 0x100fe4000001087c */
[--C-:B------:R-:W-:Y:S02]  /*cc50*/  FFMA.FTZ R140, R140, c[0x0][0x2d0], -R125.reuse ;  /* 0x0000b4008c8c7a23 */ /* 0x100fe4000001087d */
[C---:B-1----:R-:W-:Y:S04]  /*cc60*/  HMMA.16816.F32.BF16 R60, R112.reuse, R68, R60 ;  /* 0x00000044703c723c */ /* 0x042fe8000004183c */
[----:B------:R-:W-:Y:S01]  /*cc70*/  MUFU.EX2 R153, R153 ;  /* 0x0000009900997308 */ /* 0x000fe20000000800 */
[----:B------:R-:W-:Y:S02]  /*cc80*/  FFMA.FTZ R125, R126, c[0x0][0x2d0], -R125 ;  /* 0x0000b4007e7d7a23 */ /* 0x000fe4000001087d */
[----:B--2---:R-:W-:Y:S01]  /*cc90*/  F2FP.BF16.PACK_AB R68, R136, R135 ;  /* 0x000000878844723e */ /* 0x004fe200000010ff */
[----:B------:R-:W-:Y:S04]  /*cca0*/  HMMA.16816.F32.BF16 R64, R112, R70, R64 ;  /* 0x000000467040723c */ /* 0x000fe80000041840 */
[----:B-----5:R-:W-:Y:S01]  /*ccb0*/  F2FP.BF16.PACK_AB R69, R138, R137 ;  /* 0x000000898a45723e */ /* 0x020fe200000010ff */
[--C-:B------:R-:W-:Y:S01]  /*ccc0*/  FFMA.FTZ R118, R118, c[0x0][0x2d0], -R124.reuse ;  /* 0x0000b40076767a23 */ /* 0x100fe2000001087c */
[----:B------:R-:W-:Y:S01]  /*ccd0*/  MUFU.EX2 R156, R156 ;  /* 0x0000009c009c7308 */ /* 0x000fe20000000800 */
[----:B------:R-:W-:Y:S01]  /*cce0*/  F2FP.BF16.PACK_AB R70, R148, R141 ;  /* 0x0000008d9446723e */ /* 0x000fe200000010ff */
[----:B------:R-:W-:Y:S01]  /*ccf0*/  FFMA.FTZ R124, R117, c[0x0][0x2d0], -R124 ;  /* 0x0000b400757c7a23 */ /* 0x000fe2000001087c */
[----:B------:R-:W-:Y:S03]  /*cd00*/  F2FP.BF16.PACK_AB R71, R152, R143 ;  /* 0x0000008f9847723e */ /* 0x000fe600000010ff */
[----:B------:R-:W-:Y:S01]  /*cd10*/  FFMA.FTZ R134, R3, R228, R134 ;  /* 0x000000e403867223 */ /* 0x000fe20000010086 */
[----:B------:R-:W-:Y:S01]  /*cd20*/  MOV R3, R0 ;  /* 0x0000000000037202 */ /* 0x000fe20000000f00 */
[----:B------:R-:W-:Y:S02]  /*cd30*/  FFMA.FTZ R130, R2, R229, R130 ;  /* 0x000000e502827223 */ /* 0x000fe40000010082 */
[C---:B------:R-:W-:Y:S01]  /*cd40*/  HMMA.16816.F32.BF16 R4, R68.reuse, R72, R4 ;  /* 0x000000484404723c */ /* 0x040fe20000041804 */
[----:B------:R-:W-:Y:S04]  /*cd50*/  MUFU.EX2 R161, R161 ;  /* 0x000000a100a17308 */ /* 0x000fe80000000800 */
[----:B------:R-:W-:Y:S02]  /*cd60*/  FADD.FTZ R133, R133, R134 ;  /* 0x0000008685857221 */ /* 0x000fe40000010000 */
[----:B------:R-:W-:Y:S01]  /*cd70*/  FADD.FTZ R129, R129, R130 ;  /* 0x0000008281817221 */ /* 0x000fe20000010000 */
[C---:B------:R-:W-:Y:S01]  /*cd80*/  HMMA.16816.F32.BF16 R8, R68.reuse, R74, R8 ;  /* 0x0000004a4408723c */ /* 0x040fe20000041808 */
[----:B------:R-:W1:Y:S02]  /*cd90*/  LDSM.16.MT88.4 R72, [R210+0x3900] ;  /* 0x00390000d248783b */ /* 0x000e640000004200 */
[----:B------:R-:W2:Y:S01]  /*cda0*/  MUFU.EX2 R166, R166 ;  /* 0x000000a600a67308 */ /* 0x000ea20000000800 */
[----:B------:R-:W-:Y:S02]  /*cdb0*/  FADD.FTZ R132, R132, R133 ;  /* 0x0000008584847221 */ /* 0x000fe40000010000 */
[----:B------:R-:W-:Y:S02]  /*cdc0*/  FADD.FTZ R2, R128, R129 ;  /* 0x0000008180027221 */ /* 0x000fe40000010000 */
[C---:B----4-:R-:W-:Y:S04]  /*cdd0*/  HMMA.16816.F32.BF16 R12, R68.reuse, R76, R12 ;  /* 0x0000004c440c723c */ /* 0x050fe8000004180c */
[----:B------:R-:W-:Y:S01]  /*cde0*/  FADD.FTZ R132, R131, R132 ;  /* 0x0000008483847221 */ /* 0x000fe20000010000 */
[----:B------:R-:W-:Y:S01]  /*cdf0*/  MUFU.EX2 R163, R163 ;  /* 0x000000a300a37308 */ /* 0x000fe20000000800 */
[----:B------:R-:W-:Y:S01]  /*ce00*/  FADD.FTZ R2, R119, R2 ;  /* 0x0000000277027221 */ /* 0x000fe20000010000 */
[----:B------:R-:W-:Y:S01]  /*ce10*/  MOV R119, R116 ;  /* 0x0000007400777202 */ /* 0x000fe20000000f00 */
[C---:B------:R-:W-:Y:S01]  /*ce20*/  HMMA.16816.F32.BF16 R16, R68.reuse, R78, R16 ;  /* 0x0000004e4410723c */ /* 0x040fe20000041810 */
[----:B------:R-:W4:Y:S03]  /*ce30*/  LDSM.16.MT88.4 R76, [R209+0x3900] ;  /* 0x00390000d14c783b */ /* 0x000f260000004200 */
[----:B------:R-:W-:Y:S02]  /*ce40*/  FADD.FTZ R135, R135, R132 ;  /* 0x0000008487877221 */ /* 0x000fe40000010000 */
[----:B------:R-:W-:Y:S01]  /*ce50*/  FADD.FTZ R137, R137, R2 ;  /* 0x0000000289897221 */ /* 0x000fe20000010000 */
[----:B------:R-:W5:Y:S01]  /*ce60*/  MUFU.EX2 R168, R168 ;  /* 0x000000a800a87308 */ /* 0x000f620000000800 */
[C---:B------:R-:W-:Y:S04]  /*ce70*/  HMMA.16816.F32.BF16 R20, R68.reuse, R80, R20 ;  /* 0x000000504414723c */ /* 0x040fe80000041814 */
[----:B------:R-:W-:Y:S02]  /*ce80*/  FADD.FTZ R136, R136, R135 ;  /* 0x0000008788887221 */ /* 0x000fe40000010000 */
[----:B------:R-:W-:Y:S02]  /*ce90*/  FADD.FTZ R138, R138, R137 ;  /* 0x000000898a8a7221 */ /* 0x000fe40000010000 */
[C---:B------:R-:W-:Y:S01]  /*cea0*/  HMMA.16816.F32.BF16 R24, R68.reuse, R82, R24 ;  /* 0x000000524418723c */ /* 0x040fe20000041818 */
[----:B------:R-:W2:Y:S01]  /*ceb0*/  LDSM.16.MT88.4 R80, [R208+0x3900] ;  /* 0x00390000d050783b */ /* 0x000ea20000004200 */
        /* <DEDUP_REMOVED lines=8> */
[----:B------:R-:W-:Y:S05]  /*cf40*/  LDSM.16.MT88.4 R84, [R210+0x1100] ;  /* 0x00110000d254783b */ /* 0x000fea0000004200 */
[----:B------:R-:W-:Y:S02]  /*cf50*/  MUFU.EX2 R171, R171 ;  /* 0x000000ab00ab7308 */ /* 0x000fe40000000800 */
[C---:B------:R-:W-:Y:S08]  /*cf60*/  HMMA.16816.F32.BF16 R36, R68.reuse, R88, R36 ;  /* 0x000000584424723c */ /* 0x040ff00000041824 */
[C---:B------:R-:W-:Y:S01]  /*cf70*/  HMMA.16816.F32.BF16 R40, R68.reuse, R90, R40 ;  /* 0x0000005a4428723c */ /* 0x040fe20000041828 */
[----:B------:R-:W-:Y:S01]  /*cf80*/  LDSM.16.MT88.4 R88, [R208+0x4100] ;  /* 0x00410000d058783b */ /* 0x000fe20000004200 */
[----:B------:R-:W-:Y:S06]  /*cf90*/  MUFU.EX2 R244, R244 ;  /* 0x000000f400f47308 */ /* 0x000fec0000000800 */
[C---:B-1----:R-:W-:Y:S04]  /*cfa0*/  HMMA.16816.F32.BF16 R44, R68.reuse, R72, R44 ;  /* 0x00000048442c723c */ /* 0x042fe8000004182c */
[----:B------:R-:W-:Y:S04]  /*cfb0*/  MUFU.EX2 R240, R240 ;  /* 0x000000f000f07308 */ /* 0x000fe80000000800 */
[C---:B------:R-:W-:Y:S01]  /*cfc0*/  HMMA.16816.F32.BF16 R48, R68.reuse, R74, R48 ;  /* 0x0000004a4430723c */ /* 0x040fe20000041830 */
[----:B------:R-:W1:Y:S05]  /*cfd0*/  LDSM.16.MT88.4 R72, [R212+0x1100] ;  /* 0x00110000d448783b */ /* 0x000e6a0000004200 */
[----:B------:R-:W-:Y:S02]  /*cfe0*/  MUFU.EX2 R241, R241 ;  /* 0x000000f100f17308 */ /* 0x000fe40000000800 */
[C---:B----4-:R-:W-:Y:S08]  /*cff0*/  HMMA.16816.F32.BF16 R52, R68.reuse, R76, R52 ;  /* 0x0000004c4434723c */ /* 0x050ff00000041834 */
[C---:B------:R-:W-:Y:S01]  /*d000*/  HMMA.16816.F32.BF16 R56, R68.reuse, R78, R56 ;  /* 0x0000004e4438723c */ /* 0x040fe20000041838 */
[----:B------:R-:W4:Y:S01]  /*d010*/  LDSM.16.MT88.4 R76, [R209+0x1100] ;  /* 0x00110000d14c783b */ /* 0x000f220000004200 */
[----:B------:R-:W-:Y:S06]  /*d020*/  MUFU.EX2 R167, R167 ;  /* 0x000000a700a77308 */ /* 0x000fec0000000800 */
[C---:B--2---:R-:W-:Y:S04]  /*d030*/  HMMA.16816.F32.BF16 R60, R68.reuse, R80, R60 ;  /* 0x00000050443c723c */ /* 0x044fe8000004183c */
[----:B------:R-:W-:Y:S04]  /*d040*/  MUFU.EX2 R170, R170 ;  /* 0x000000aa00aa7308 */ /* 0x000fe80000000800 */
[----:B------:R-:W-:Y:S01]  /*d050*/  HMMA.16816.F32.BF16 R64, R68, R82, R64 ;  /* 0x000000524440723c */ /* 0x000fe20000041840 */
[----:B------:R-:W2:Y:S05]  /*d060*/  LDSM.16.MT88.4 R80, [R208+0x1100] ;  /* 0x00110000d050783b */ /* 0x000eaa0000004200 */
[----:B------:R-:W-:Y:S01]  /*d070*/  MUFU.EX2 R142, R142 ;  /* 0x0000008e008e7308 */ /* 0x000fe20000000800 */
[----:B------:R-:W-:Y:S01]  /*d080*/  F2FP.BF16.PACK_AB R68, R155, R158 ;  /* 0x0000009e9b44723e */ /* 0x000fe200000010ff */
[----:B------:R-:W-:Y:S01]  /*d090*/  FADD.FTZ R158, R158, R141 ;  /* 0x0000008d9e9e7221 */ /* 0x000fe20000010000 */
[----:B---3--:R-:W-:Y:S03]  /*d0a0*/  F2FP.BF16.PACK_AB R69, R162, R159 ;  /* 0x0000009fa245723e */ /* 0x008fe600000010ff */
[----:B------:R-:W-:Y:S01]  /*d0b0*/  F2FP.BF16.PACK_AB R70, R166, R161 ;  /* 0x000000a1a646723e */ /* 0x000fe200000010ff */
[----:B------:R-:W-:Y:S01]  /*d0c0*/  FADD.FTZ R159, R159, R152 ;  /* 0x000000989f9f7221 */ /* 0x000fe20000010000 */
[----:B-----5:R-:W-:Y:S01]  /*d0d0*/  F2FP.BF16.PACK_AB R71, R168, R163 ;  /* 0x000000a3a847723e */ /* 0x020fe200000010ff */
[----:B------:R-:W-:Y:S01]  /*d0e0*/  FADD.FTZ R158, R155, R158 ;  /* 0x0000009e9b9e7221 */ /* 0x000fe20000010000 */
[----:B------:R-:W-:Y:S01]  /*d0f0*/  MUFU.EX2 R149, R149 ;  /* 0x0000009500957308 */ /* 0x000fe20000000800 */
[----:B------:R-:W-:Y:S02]  /*d100*/  FADD.FTZ R162, R162, R159 ;  /* 0x0000009fa2a27221 */ /* 0x000fe40000010000 */
[----:B------:R-:W-:Y:S02]  /*d110*/  FADD.FTZ R161, R161, R158 ;  /* 0x0000009ea1a17221 */ /* 0x000fe40000010000 */
[C---:B-1----:R-:W-:Y:S03]  /*d120*/  HMMA.16816.F32.BF16 R4, R68.reuse, R72, R4 ;  /* 0x000000484404723c */ /* 0x042fe60000041804 */
[----:B------:R-:W-:Y:S02]  /*d130*/  FADD.FTZ R163, R163, R162 ;  /* 0x000000a2a3a37221 */ /* 0x000fe40000010000 */
[----:B------:R-:W-:Y:S01]  /*d140*/  MUFU.EX2 R139, R139 ;  /* 0x0000008b008b7308 */ /* 0x000fe20000000800 */
[----:B------:R-:W-:Y:S02]  /*d150*/  FADD.FTZ R166, R166, R161 ;  /* 0x000000a1a6a67221 */ /* 0x000fe40000010000 */
[C---:B------:R-:W-:Y:S01]  /*d160*/  HMMA.16816.F32.BF16 R8, R68.reuse, R74, R8 ;  /* 0x0000004a4408723c */ /* 0x040fe20000041808 */
[----:B------:R-:W1:Y:S03]  /*d170*/  LDSM.16.MT88.4 R72, [R212+0x4100] ;  /* 0x00410000d448783b */ /* 0x000e660000004200 */
[----:B------:R-:W-:Y:S03]  /*d180*/  FADD.FTZ R168, R168, R163 ;  /* 0x000000a3a8a87221 */ /* 0x000fe60000010000 */
[----:B------:R-:W3:Y:S01]  /*d190*/  MUFU.EX2 R150, R150 ;  /* 0x0000009600967308 */ /* 0x000ee20000000800 */
[C---:B------:R-:W-:Y:S08]  /*d1a0*/  HMMA.16816.F32.BF16 R12, R68.reuse, R84, R12 ;  /* 0x00000054440c723c */ /* 0x040ff0000004180c */
[C---:B------:R-:W-:Y:S01]  /*d1b0*/  HMMA.16816.F32.BF16 R16, R68.reuse, R86, R16 ;  /* 0x000000564410723c */ /* 0x040fe20000041810 */
[----:B------:R-:W5:Y:S01]  /*d1c0*/  LDSM.16.MT88.4 R84, [R210+0x4100] ;  /* 0x00410000d254783b */ /* 0x000f620000004200 */
[----:B------:R-:W-:Y:S06]  /*d1d0*/  MUFU.EX2 R140, R140 ;  /* 0x0000008c008c7308 */ /* 0x000fec0000000800 */
[C---:B----4-:R-:W-:Y:S04]  /*d1e0*/  HMMA.16816.F32.BF16 R20, R68.reuse, R76, R20 ;  /* 0x0000004c4414723c */ /* 0x050fe80000041814 */
[----:B------:R3:W4:Y:S04]  /*d1f0*/  MUFU.EX2 R243, R125 ;  /* 0x0000007d00f37308 */ /* 0x0007280000000800 */
[C---:B------:R-:W-:Y:S01]  /*d200*/  HMMA.16816.F32.BF16 R24, R68.reuse, R78, R24 ;  /* 0x0000004e4418723c */ /* 0x040fe20000041818 */
[----:B------:R-:W5:Y:S05]  /*d210*/  LDSM.16.MT88.4 R76, [R209+0x4100] ;  /* 0x00410000d14c783b */ /* 0x000f6a0000004200 */
[----:B------:R-:W-:Y:S02]  /*d220*/  MUFU.EX2 R118, R118 ;  /* 0x0000007600767308 */ /* 0x000fe40000000800 */
[C---:B--2---:R-:W-:Y:S08]  /*d230*/  HMMA.16816.F32.BF16 R28, R68.reuse, R80, R28 ;  /* 0x00000050441c723c */ /* 0x044ff0000004181c */
[C---:B------:R-:W-:Y:S01]  /*d240*/  HMMA.16816.F32.BF16 R32, R68.reuse, R82, R32 ;  /* 0x000000524420723c */ /* 0x040fe20000041820 */
[----:B------:R-:W2:Y:S01]  /*d250*/  LDSM.16.MT88.4 R80, [R212+0x1900] ;  /* 0x00190000d450783b */ /* 0x000ea20000004200 */
[----:B------:R5:W5:Y:S02]  /*d260*/  MUFU.EX2 R117, R124 ;  /* 0x0000007c00757308 */ /* 0x000b640000000800 */
[----:B---3--:R-:W-:Y:S02]  /*d270*/  F2FP.BF16.PACK_AB R125, R150, R139 ;  /* 0x0000008b967d723e */ /* 0x008fe400000010ff */
[----:B----4-:R-:W-:Y:S02]  /*d280*/  F2FP.BF16.PACK_AB R126, R243, R140 ;  /* 0x0000008cf37e723e */ /* 0x010fe400000010ff */
[C---:B-1----:R-:W-:Y:S08]  /*d290*/  HMMA.16816.F32.BF16 R36, R68.reuse, R72, R36 ;  /* 0x000000484424723c */ /* 0x042ff00000041824 */
[C---:B------:R-:W-:Y:S01]  /*d2a0*/  HMMA.16816.F32.BF16 R40, R68.reuse, R74, R40 ;  /* 0x0000004a4428723c */ /* 0x040fe20000041828 */
[----:B------:R-:W1:Y:S07]  /*d2b0*/  LDSM.16.MT88.4 R72, [R210+0x1900] ;  /* 0x00190000d248783b */ /* 0x000e6e0000004200 */
[C---:B-----5:R-:W-:Y:S04]  /*d2c0*/  HMMA.16816.F32.BF16 R44, R68.reuse, R84, R44 ;  /* 0x00000054442c723c */ /* 0x060fe8000004182c */
[----:B------:R-:W-:Y:S02]  /*d2d0*/  F2FP.BF16.PACK_AB R124, R149, R142 ;  /* 0x0000008e957c723e */ /* 0x000fe400000010ff */
[----:B------:R-:W-:Y:S02]  /*d2e0*/  F2FP.BF16.PACK_AB R127, R117, R118 ;  /* 0x00000076757f723e */ /* 0x000fe400000010ff */
[C---:B------:R-:W-:Y:S01]  /*d2f0*/  HMMA.16816.F32.BF16 R48, R68.reuse, R86, R48 ;  /* 0x000000564430723c */ /* 0x040fe20000041830 */
[----:B------:R-:W-:Y:S07]  /*d300*/  LDSM.16.MT88.4 R84, [R208+0x1900] ;  /* 0x00190000d054783b */ /* 0x000fee0000004200 */
[C---:B------:R-:W-:Y:S08]  /*d310*/  HMMA.16816.F32.BF16 R52, R68.reuse, R76, R52 ;  /* 0x0000004c4434723c */ /* 0x040ff00000041834 */
[C---:B------:R-:W-:Y:S01]  /*d320*/  HMMA.16816.F32.BF16 R56, R68.reuse, R78, R56 ;  /* 0x0000004e4438723c */ /* 0x040fe20000041838 */
[----:B------:R-:W3:Y:S07]  /*d330*/  LDSM.16.MT88.4 R76, [R209+0x1900] ;  /* 0x00190000d14c783b */ /* 0x000eee0000004200 */
        /* <DEDUP_REMOVED lines=9> */
[----:B------:R-:W-:Y:S01]  /*d3d0*/  FADD.FTZ R169, R242, R169 ;  /* 0x000000a9f2a97221 */ /* 0x000fe20000010000 */
[----:B------:R-:W-:Y:S01]  /*d3e0*/  IADD3 R168, R238, -0x1, RZ ;  /* 0xffffffffeea87810 */ /* 0x000fe20007ffe0ff */
[----:B------:R-:W-:Y:S02]  /*d3f0*/  FADD.FTZ R244, R244, R171 ;  /* 0x000000abf4f47221 */ /* 0x000fe40000010000 */
[----:B------:R-:W-:Y:S01]  /*d400*/  FADD.FTZ R240, R240, R169 ;  /* 0x000000a9f0f07221 */ /* 0x000fe20000010000 */
[----:B------:R-:W-:Y:S01]  /*d410*/  MOV R238, R168 ;  /* 0x000000a800ee7202 */ /* 0x000fe20000000f00 */
[C---:B--2---:R-:W-:Y:S03]  /*d420*/  HMMA.16816.F32.BF16 R4, R68.reuse, R80, R4 ;  /* 0x000000504404723c */ /* 0x044fe60000041804 */
[----:B------:R-:W-:Y:S02]  /*d430*/  FADD.FTZ R167, R167, R244 ;  /* 0x000000f4a7a77221 */ /* 0x000fe40000010000 */
[----:B------:R-:W-:Y:S02]  /*d440*/  FADD.FTZ R241, R241, R240 ;  /* 0x000000f0f1f17221 */ /* 0x000fe40000010000 */
[----:B------:R-:W-:Y:S01]  /*d450*/  FADD.FTZ R170, R170, R167 ;  /* 0x000000a7aaaa7221 */ /* 0x000fe20000010000 */
[C---:B------:R-:W-:Y:S01]  /*d460*/  HMMA.16816.F32.BF16 R8, R68.reuse, R82, R8 ;  /* 0x000000524408723c */ /* 0x040fe20000041808 */
[----:B------:R-:W2:Y:S07]  /*d470*/  LDSM.16.MT88.4 R80, [R212+0x4900] ;  /* 0x00490000d450783b */ /* 0x000eae0000004200 */
        /* <DEDUP_REMOVED lines=8> */
[----:B------:R-:W-:Y:S07]  /*d500*/  LDSM.16.MT88.4 R84, [R208+0x2100] ;  /* 0x00210000d054783b */ /* 0x000fee0000004200 */
        /* <DEDUP_REMOVED lines=21> */
[C---:B---3--:R-:W-:Y:S03]  /*d660*/  HMMA.16816.F32.BF16 R4, R68.reuse, R76, R4 ;  /* 0x0000004c4404723c */ /* 0x048fe60000041804 */
[----:B------:R-:W-:Y:S02]  /*d670*/  FADD.FTZ R151, R151, R160 ;  /* 0x000000a097977221 */ /* 0x000fe40000010000 */
[----:B------:R-:W-:Y:S02]  /*d680*/  FADD.FTZ R153, R154, R153 ;  /* 0x000000999a997221 */ /* 0x000fe40000010000 */
[----:B------:R-:W-:Y:S01]  /*d690*/  FADD.FTZ R156, R156, R151 ;  /* 0x000000979c9c7221 */ /* 0x000fe20000010000 */
[C---:B------:R-:W-:Y:S01]  /*d6a0*/  HMMA.16816.F32.BF16 R8, R68.reuse, R78, R8 ;  /* 0x0000004e4408723c */ /* 0x040fe20000041808 */
[----:B------:R-:W3:Y:S03]  /*d6b0*/  LDSM.16.MT88.4 R76, [R212+0x5100] ;  /* 0x00510000d44c783b */ /* 0x000ee60000004200 */
[----:B------:R-:W-:Y:S02]  /*d6c0*/  FADD.FTZ R142, R142, R153 ;  /* 0x000000998e8e7221 */ /* 0x000fe40000010000 */
[----:B------:R-:W-:Y:S02]  /*d6d0*/  FADD.FTZ R139, R139, R156 ;  /* 0x0000009c8b8b7221 */ /* 0x000fe40000010000 */
[C---:B--2---:R-:W-:Y:S04]  /*d6e0*/  HMMA.16816.F32.BF16 R12, R68.reuse, R80, R12 ;  /* 0x00000050440c723c */ /* 0x044fe8000004180c */
[----:B------:R-:W-:Y:S02]  /*d6f0*/  FADD.FTZ R149, R149, R142 ;  /* 0x0000008e95957221 */ /* 0x000fe40000010000 */
[----:B------:R-:W-:Y:S02]  /*d700*/  FADD.FTZ R139, R150, R139 ;  /* 0x0000008b968b7221 */ /* 0x000fe40000010000 */
[C---:B------:R-:W-:Y:S01]  /*d710*/  HMMA.16816.F32.BF16 R16, R68.reuse, R82, R16 ;  /* 0x000000524410723c */ /* 0x040fe20000041810 */
[----:B------:R-:W2:Y:S03]  /*d720*/  LDSM.16.MT88.4 R80, [R210+0x5100] ;  /* 0x00510000d250783b */ /* 0x000ea60000004200 */
[----:B------:R-:W-:Y:S02]  /*d730*/  FADD.FTZ R140, R140, R149 ;  /* 0x000000958c8c7221 */ /* 0x000fe40000010000 */
[----:B------:R-:W-:Y:S02]  /*d740*/  FADD.FTZ R118, R118, R139 ;  /* 0x0000008b76767221 */ /* 0x000fe40000010000 */
[C---:B-1----:R-:W-:Y:S04]  /*d750*/  HMMA.16816.F32.BF16 R20, R68.reuse, R72, R20 ;  /* 0x000000484414723c */ /* 0x042fe80000041814 */
[----:B------:R-:W-:Y:S02]  /*d760*/  FADD.FTZ R228, R243, R140 ;  /* 0x0000008cf3e47221 */ /* 0x000fe40000010000 */
[----:B------:R-:W-:Y:S02]  /*d770*/  FADD.FTZ R229, R117, R118 ;  /* 0x0000007675e57221 */ /* 0x000fe40000010000 */
[C---:B------:R-:W-:Y:S01]  /*d780*/  HMMA.16816.F32.BF16 R24, R68.reuse, R74, R24 ;  /* 0x0000004a4418723c */ /* 0x040fe20000041818 */
[----:B------:R-:W1:Y:S07]  /*d790*/  LDSM.16.MT88.4 R72, [R208+0x5100] ;  /* 0x00510000d048783b */ /* 0x000e6e0000004200 */
[C---:B------:R-:W-:Y:S08]  /*d7a0*/  HMMA.16816.F32.BF16 R28, R68.reuse, R84, R28 ;  /* 0x00000054441c723c */ /* 0x040ff0000004181c */
[C---:B------:R-:W-:Y:S01]  /*d7b0*/  HMMA.16816.F32.BF16 R32, R68.reuse, R86, R32 ;  /* 0x000000564420723c */ /* 0x040fe20000041820 */
[----:B------:R-:W4:Y:S07]  /*d7c0*/  LDSM.16.MT88.4 R84, [R208+0x2900] ;  /* 0x00290000d054783b */ /* 0x000f2e0000004200 */
[C---:B---3--:R-:W-:Y:S08]  /*d7d0*/  HMMA.16816.F32.BF16 R36, R68.reuse, R76, R36 ;  /* 0x0000004c4424723c */ /* 0x048ff00000041824 */
[C---:B------:R-:W-:Y:S01]  /*d7e0*/  HMMA.16816.F32.BF16 R40, R68.reuse, R78, R40 ;  /* 0x0000004e4428723c */ /* 0x040fe20000041828 */
[----:B------:R-:W3:Y:S07]  /*d7f0*/  LDSM.16.MT88.4 R76, [R212+0x5900] ;  /* 0x00590000d44c783b */ /* 0x000eee0000004200 */
[C---:B--2---:R-:W-:Y:S08]  /*d800*/  HMMA.16816.F32.BF16 R44, R68.reuse, R80, R44 ;  /* 0x00000050442c723c */ /* 0x044ff0000004182c */
[C---:B------:R-:W-:Y:S08]  /*d810*/  HMMA.16816.F32.BF16 R48, R68.reuse, R82, R48 ;  /* 0x000000524430723c */ /* 0x040ff00000041830 */
[C---:B------:R-:W-:Y:S08]  /*d820*/  HMMA.16816.F32.BF16 R52, R68.reuse, R88, R52 ;  /* 0x000000584434723c */ /* 0x040ff00000041834 */
[C---:B------:R-:W-:Y:S08]  /*d830*/  HMMA.16816.F32.BF16 R56, R68.reuse, R90, R56 ;  /* 0x0000005a4438723c */ /* 0x040ff00000041838 */
[C---:B-1----:R-:W-:Y:S08]  /*d840*/  HMMA.16816.F32.BF16 R60, R68.reuse, R72, R60 ;  /* 0x00000048443c723c */ /* 0x042ff0000004183c */
[----:B------:R-:W-:Y:S01]  /*d850*/  HMMA.16816.F32.BF16 R64, R68, R74, R64 ;  /* 0x0000004a4440723c */ /* 0x000fe20000041840 */
[----:B------:R-:W1:Y:S07]  /*d860*/  LDSM.16.MT88.4 R68, [R210+0x5900] ;  /* 0x00590000d244783b */ /* 0x000e6e0000004200 */
[C---:B------:R-:W-:Y:S01]  /*d870*/  HMMA.16816.F32.BF16 R112, R124.reuse, R108, R4 ;  /* 0x0000006c7c70723c */ /* 0x040fe20000041804 */
[----:B------:R-:W2:Y:S07]  /*d880*/  LDSM.16.MT88.4 R4, [R209+0x5900] ;  /* 0x00590000d104783b */ /* 0x000eae0000004200 */
        /* <DEDUP_REMOVED lines=8> */
[C---:B---3--:R-:W-:Y:S08]  /*d910*/  HMMA.16816.F32.BF16 R80, R124.reuse, R76, R36 ;  /* 0x0000004c7c50723c */ /* 0x048ff00000041824 */
[C---:B------:R-:W-:Y:S08]  /*d920*/  HMMA.16816.F32.BF16 R76, R124.reuse, R78, R40 ;  /* 0x0000004e7c4c723c */ /* 0x040ff00000041828 */
[C---:B-1----:R-:W-:Y:S08]  /*d930*/  HMMA.16816.F32.BF16 R72, R124.reuse, R68, R44 ;  /* 0x000000447c48723c */ /* 0x042ff0000004182c */
[C---:B------:R-:W-:Y:S08]  /*d940*/  HMMA.16816.F32.BF16 R68, R124.reuse, R70, R48 ;  /* 0x000000467c44723c */ /* 0x040ff00000041830 */
[C---:B--2---:R-:W-:Y:S08]  /*d950*/  HMMA.16816.F32.BF16 R52, R124.reuse, R4, R52 ;  /* 0x000000047c34723c */ /* 0x044ff00000041834 */
[C---:B------:R-:W-:Y:S08]  /*d960*/  HMMA.16816.F32.BF16 R56, R124.reuse, R6, R56 ;  /* 0x000000067c38723c */ /* 0x040ff00000041838 */
[C---:B-----5:R-:W-:Y:S08]  /*d970*/  HMMA.16816.F32.BF16 R60, R124.reuse, R8, R60 ;  /* 0x000000087c3c723c */ /* 0x060ff0000004183c */
[----:B------:R-:W-:Y:S01]  /*d980*/  HMMA.16816.F32.BF16 R64, R124, R10, R64 ;  /* 0x0000000a7c40723c */ /* 0x000fe20000041840 */
[----:B------:R-:W-:-:S07]  /*d990*/  @P0 BRA `(.L_x_53) ;  /* 0xffffce9000000947 */ /* 0x000fce000383ffff */
.L_x_50:
[----:B------:R-:W-:-:S13]  /*d9a0*/  ISETP.GE.AND P0, PT, R168, R215, PT ;  /* 0x000000d7a800720c */ /* 0x000fda0003f06270 */
[----:B------:R-:W-:Y:S05]  /*d9b0*/  @!P0 BRA `(.L_x_54) ;  /* 0x000044f000008947 */ /* 0x000fea0003800000 */
[----:B------:R-:W-:Y:S01]  /*d9c0*/  SHF.R.S32.HI R4, RZ, 0x1f, R231 ;  /* 0x0000001fff047819 */ /* 0x000fe200000114e7 */
[----:B------:R-:W-:Y:S01]  /*d9d0*/  IMAD.MOV.U32 R2, RZ, RZ, R116 ;  /* 0x000000ffff027224 */ /* 0x000fe200078e0074 */
[C---:B------:R-:W-:Y:S01]  /*d9e0*/  SHF.L.U64.HI R233, R230.reuse, 0x1, R233 ;  /* 0x00000001e6e97819 */ /* 0x040fe200000102e9 */
[----:B------:R-:W-:Y:S01]  /*d9f0*/  IMAD.MOV.U32 R3, RZ, RZ, R0 ;  /* 0x000000ffff037224 */ /* 0x000fe200078e0000 */
[C---:B------:R-:W-:Y:S01]  /*da00*/  SHF.L.U64.HI R169, R231.reuse, 0x1, R4 ;  /* 0x00000001e7a97819 */ /* 0x040fe20000010204 */
[----:B------:R-:W-:Y:S01]  /*da10*/  IMAD.SHL.U32 R230, R230, 0x2, RZ ;  /* 0x00000002e6e67824 */ /* 0x000fe200078e00ff */
[----:B------:R-:W-:Y:S02]  /*da20*/  SHF.L.U32 R231, R231, 0x1, RZ ;  /* 0x00000001e7e77819 */ /* 0x000fe400000006ff */
.L_x_64:
[----:B------:R-:W-:Y:S04]  /*da30*/  DEPBAR.LE SB0, 0x0 ;  /* 0x000080000000791a */ /* 0x000fe80000000000 */
[----:B------:R-:W-:Y:S01]  /*da40*/  BAR.SYNC.DEFER_BLOCKING 0x0 ;  /* 0x0000000000007b1d */ /* 0x000fe20000010000 */
[----:B------:R-:W-:Y:S01]  /*da50*/  SHF.R.S32.HI R21, RZ, 0x1f, R217 ;  /* 0x0000001fff157819 */ /* 0x000fe200000114d9 */
[----:B------:R-:W-:Y:S01]  /*da60*/  IMAD.WIDE.U32 R30, R217, c[0x0][0x208], RZ ;  /* 0x00008200d91e7a25 */ /* 0x000fe200078e00ff */
[----:B------:R-:W-:Y:S03]  /*da70*/  SHF.R.S32.HI R29, RZ, 0x1f, R216 ;  /* 0x0000001fff1d7819 */ /* 0x000fe600000114d8 */
[----:B------:R-:W-:Y:S02]  /*da80*/  IMAD R21, R21, c[0x0][0x208], RZ ;  /* 0x0000820015157a24 */ /* 0x000fe400078e02ff */
[----:B------:R-:W-:Y:S02]  /*da90*/  IMAD R29, R29, c[0x0][0x218], RZ ;  /* 0x000086001d1d7a24 */ /* 0x000fe400078e02ff */
[----:B------:R-:W-:Y:S02]  /*daa0*/  IMAD R21, R217, c[0x0][0x20c], R21 ;  /* 0x00008300d9157a24 */ /* 0x000fe400078e0215 */
[C---:B------:R-:W-:Y:S03]  /*dab0*/  IMAD R29, R216.reuse, c[0x0][0x21c], R29 ;  /* 0x00008700d81d7a24 */ /* 0x040fe600078e021d */
[----:B------:R-:W-:Y:S05]  /*dac0*/  IADD3 R31, R31, R21, RZ ;  /* 0x000000151f1f7210 */ /* 0x000fea0007ffe0ff */
[----:B------:R-:W-:Y:S01]  /*dad0*/  IMAD.WIDE.U32 R30, R216, c[0x0][0x218], R30 ;  /* 0x00008600d81e7a25 */ /* 0x000fe200078e001e */
[----:B------:R-:W1:Y:S04]  /*dae0*/  LDSM.16.M88.4 R8, [R214+0x8100] ;  /* 0x00810000d608783b */ /* 0x000e680000000200 */
[----:B------:R-:W-:Y:S04]  /*daf0*/  IADD3 R0, P0, R30, UR18, RZ ;  /* 0x000000121e007c10 */ /* 0x000fe8000ff1e0ff */
[----:B------:R-:W-:Y:S02]  /*db00*/  IADD3.X R29, R31, UR16, R29, P0, !PT ;  /* 0x000000101f1d7c10 */ /* 0x000fe400087fe41d */
[C---:B------:R-:W-:Y:S01]  /*db10*/  LEA R45, P0, R0.reuse, c[0x0][0x1f8], 0x1 ;  /* 0x00007e00002d7a11 */ /* 0x040fe200078008ff */
[----:B------:R-:W2:Y:S03]  /*db20*/  LDSM.16.M88.4 R16, [R214+0x8900] ;  /* 0x00890000d610783b */ /* 0x000ea60000000200 */
[----:B------:R-:W-:Y:S05]  /*db30*/  LEA.HI.X R149, R0, c[0x0][0x1fc], R29, 0x1, P0 ;  /* 0x00007f0000957a11 */ /* 0x000fea00000f0c1d */
[----:B------:R-:W3:Y:S08]  /*db40*/  LDSM.16.M88.4 R24, [R214+0x9100] ;  /* 0x00910000d618783b */ /* 0x000ef00000000200 */
[----:B------:R-:W4:Y:S08]  /*db50*/  LDSM.16.M88.4 R32, [R214+0x9900] ;  /* 0x00990000d620783b */ /* 0x000f300000000200 */
[----:B------:R-:W5:Y:S01]  /*db60*/  LDSM.16.M88.4 R40, [R214+0xa100] ;  /* 0x00a10000d628783b */ /* 0x000f620000000200 */
[C---:B-1----:R-:W-:Y:S07]  /*db70*/  HMMA.16816.F32.BF16 R4, R120.reuse, R8, RZ ;  /* 0x000000087804723c */ /* 0x042fee00000418ff */
[----:B------:R-:W-:Y:S01]  /*db80*/  LDSM.16.M88.4 R48, [R214+0xa900] ;  /* 0x00a90000d630783b */ /* 0x000fe20000000200 */
[C---:B------:R-:W-:Y:S07]  /*db90*/  HMMA.16816.F32.BF16 R8, R120.reuse, R10, RZ ;  /* 0x0000000a7808723c */ /* 0x040fee00000418ff */
[----:B------:R-:W-:Y:S01]  /*dba0*/  LDSM.16.M88.4 R116, [R213] ;  /* 0x00000000d574783b */ /* 0x000fe20000000200 */
[C---:B--2---:R-:W-:Y:S07]  /*dbb0*/  HMMA.16816.F32.BF16 R12, R120.reuse, R16, RZ ;  /* 0x00000010780c723c */ /* 0x044fee00000418ff */
[----:B------:R-:W-:Y:S01]  /*dbc0*/  LDSM.16.M88.4 R124, [R207] ;  /* 0x00000000cf7c783b */ /* 0x000fe20000000200 */
[C---:B------:R-:W-:Y:S07]  /*dbd0*/  HMMA.16816.F32.BF16 R16, R120.reuse, R18, RZ ;  /* 0x000000127810723c */ /* 0x040fee00000418ff */
[----:B------:R-:W-:Y:S01]  /*dbe0*/  LDSM.16.M88.4 R128, [R206] ;  /* 0x00000000ce80783b */ /* 0x000fe20000000200 */
[C---:B---3--:R-:W-:Y:S07]  /*dbf0*/  HMMA.16816.F32.BF16 R20, R120.reuse, R24, RZ ;  /* 0x000000187814723c */ /* 0x048fee00000418ff */
[----:B------:R-:W-:Y:S01]  /*dc00*/  LDSM.16.M88.4 R132, [R205] ;  /* 0x00000000cd84783b */ /* 0x000fe20000000200 */
[C---:B------:R-:W-:Y:S07]  /*dc10*/  HMMA.16816.F32.BF16 R24, R120.reuse, R26, RZ ;  /* 0x0000001a7818723c */ /* 0x040fee00000418ff */
[----:B------:R-:W-:Y:S01]  /*dc20*/  LDSM.16.M88.4 R136, [R204] ;  /* 0x00000000cc88783b */ /* 0x000fe20000000200 */
[C---:B----4-:R-:W-:Y:S07]  /*dc30*/  HMMA.16816.F32.BF16 R28, R120.reuse, R32, RZ ;  /* 0x00000020781c723c */ /* 0x050fee00000418ff */
[----:B------:R-:W1:Y:S01]  /*dc40*/  SHFL.IDX PT, R156, R45, RZ, 0x181f ;  /* 0x00181fff2d9c7589 */ /* 0x000e6200000e0000 */
[C---:B------:R-:W-:Y:S07]  /*dc50*/  HMMA.16816.F32.BF16 R32, R120.reuse, R34, RZ ;  /* 0x000000227820723c */ /* 0x040fee00000418ff */
[----:B------:R-:W2:Y:S01]  /*dc60*/  SHFL.IDX PT, R44, R149, RZ, 0x181f ;  /* 0x00181fff952c7589 */ /* 0x000ea200000e0000 */
[C---:B-----5:R-:W-:Y:S07]  /*dc70*/  HMMA.16816.F32.BF16 R36, R120.reuse, R40, RZ ;  /* 0x000000287824723c */ /* 0x060fee00000418ff */
[----:B------:R-:W3:Y:S01]  /*dc80*/  SHFL.IDX PT, R148, R45, 0x2, 0x181f ;  /* 0x00581f002d947f89 */ /* 0x000ee200000e0000 */
[C---:B------:R-:W-:Y:S07]  /*dc90*/  HMMA.16816.F32.BF16 R40, R120.reuse, R42, RZ ;  /* 0x0000002a7828723c */ /* 0x040fee00000418ff */
[----:B------:R4:W5:Y:S01]  /*dca0*/  SHFL.IDX PT, R160, R45, 0x1, 0x181f ;  /* 0x00381f002da07f89 */ /* 0x00096200000e0000 */
[C---:B-1----:R-:W-:Y:S04]  /*dcb0*/  IADD3 R154, P2, R156.reuse, R231, RZ ;  /* 0x000000e79c9a7210 */ /* 0x042fe80007f5e0ff */
[-C--:B------:R-:W-:Y:S02]  /*dcc0*/  IADD3 R156, P0, R156, R230.reuse, RZ ;  /* 0x000000e69c9c7210 */ /* 0x080fe40007f1e0ff */
[C---:B--2---:R-:W-:Y:S01]  /*dcd0*/  IADD3.X R155, R44.reuse, R169, RZ, P2, !PT ;  /* 0x000000a92c9b7210 */ /* 0x044fe200017fe4ff */
[----:B------:R-:W1:Y:S01]  /*dce0*/  SHFL.IDX PT, R0, R149, 0x1, 0x181f ;  /* 0x00381f0095007f89 */ /* 0x000e6200000e0000 */
[----:B------:R-:W-:Y:S02]  /*dcf0*/  IADD3.X R157, R44, R233, RZ, P0, !PT ;  /* 0x000000e92c9d7210 */ /* 0x000fe400007fe4ff */
[-C--:B---3--:R-:W-:Y:S05]  /*dd00*/  IADD3 R162, P2, R148, R231.reuse, RZ ;  /* 0x000000e794a27210 */ /* 0x088fea0007f5e0ff */
[----:B------:R-:W-:Y:S01]  /*dd10*/  LDSM.16.M88.4 R140, [R203] ;  /* 0x00000000cb8c783b */ /* 0x000fe20000000200 */
[C---:B----4-:R-:W-:Y:S01]  /*dd20*/  HMMA.16816.F32.BF16 R44, R120.reuse, R48, RZ ;  /* 0x00000030782c723c */ /* 0x050fe200000418ff */
[C---:B-----5:R-:W-:Y:S06]  /*dd30*/  IADD3 R152, P0, R160.reuse, R231, RZ ;  /* 0x000000e7a0987210 */ /* 0x060fec0007f1e0ff */
[----:B------:R-:W-:Y:S01]  /*dd40*/  @!PT LDS RZ, [RZ] ;  /* 0x00000000fffff984 */ /* 0x000fe20000000800 */
[----:B------:R-:W-:Y:S01]  /*dd50*/  @!PT LDS RZ, [RZ] ;  /* 0x00000000fffff984 */ /* 0x000fe20000000800 */
[----:B------:R-:W-:Y:S01]  /*dd60*/  @!PT LDS RZ, [RZ] ;  /* 0x00000000fffff984 */ /* 0x000fe20000000800 */
[----:B------:R2:W-:Y:S01]  /*dd70*/  LDGSTS.E.BYPASS.LTC128B.128 [R226], [R154.64], !P4 ;  /* 0x000000009ae27fae */ /* 0x0005e2000e101d4e */
[-C--:B------:R-:W-:Y:S01]  /*dd80*/  IADD3 R160, P5, R160, R230.reuse, RZ ;  /* 0x000000e6a0a07210 */ /* 0x080fe20007fbe0ff */
[----:B------:R-:W-:Y:S06]  /*dd90*/  HMMA.16816.F32.BF16 R48, R120, R50, RZ ;  /* 0x000000327830723c */ /* 0x000fec00000418ff */
[----:B------:R3:W-:Y:S01]  /*dda0*/  LDGSTS.E.BYPASS.LTC128B.128 [R225], [R156.64], !P3 ;  /* 0x000000009ce17fae */ /* 0x0007e2000d901d4e */
[C---:B-1----:R-:W-:Y:S02]  /*ddb0*/  IADD3.X R153, R0.reuse, R169, RZ, P0, !PT ;  /* 0x000000a900997210 */ /* 0x042fe400007fe4ff */
[----:B------:R-:W-:Y:S01]  /*ddc0*/  IADD3.X R161, R0, R233, RZ, P5, !PT ;  /* 0x000000e900a17210 */ /* 0x000fe20002ffe4ff */
[C---:B------:R-:W-:Y:S04]  /*ddd0*/  HMMA.16816.F32.BF16 R4, R144.reuse, R116, R4 ;  /* 0x000000749004723c */ /* 0x040fe80000041804 */
[----:B------:R2:W-:Y:S01]  /*dde0*/  LDGSTS.E.BYPASS.LTC128B.128 [R224], [R152.64], !P4 ;  /* 0x0000000098e07fae */ /* 0x0005e2000e101d4e */
[----:B------:R-:W-:Y:S03]  /*ddf0*/  IADD3 R164, P0, R148, R230, RZ ;  /* 0x000000e694a47210 */ /* 0x000fe60007f1e0ff */
[C---:B------:R-:W-:Y:S04]  /*de00*/  HMMA.16816.F32.BF16 R8, R144.reuse, R118, R8 ;  /* 0x000000769008723c */ /* 0x040fe80000041808 */
[----:B------:R-:W1:Y:S04]  /*de10*/  SHFL.IDX PT, R150, R149, 0x2, 0x181f ;  /* 0x00581f0095967f89 */ /* 0x000e6800000e0000 */
[C---:B------:R-:W-:Y:S04]  /*de20*/  HMMA.16816.F32.BF16 R12, R144.reuse, R124, R12 ;  /* 0x0000007c900c723c */ /* 0x040fe8000004180c */
[----:B------:R4:W-:Y:S04]  /*de30*/  LDGSTS.E.BYPASS.LTC128B.128 [R223], [R160.64], !P3 ;  /* 0x00000000a0df7fae */ /* 0x0009e8000d901d4e */
[C---:B------:R-:W-:Y:S08]  /*de40*/  HMMA.16816.F32.BF16 R16, R144.reuse, R126, R16 ;  /* 0x0000007e9010723c */ /* 0x040ff00000041810 */
[C---:B------:R-:W-:Y:S04]  /*de50*/  HMMA.16816.F32.BF16 R20, R144.reuse, R128, R20 ;  /* 0x000000809014723c */ /* 0x040fe80000041814 */
[C---:B-1----:R-:W-:Y:S02]  /*de60*/  IADD3.X R163, R150.reuse, R169, RZ, P2, !PT ;  /* 0x000000a996a37210 */ /* 0x042fe400017fe4ff */
[----:B------:R-:W-:Y:S02]  /*de70*/  IADD3.X R165, R150, R233, RZ, P0, !PT ;  /* 0x000000e996a57210 */ /* 0x000fe400007fe4ff */
[C---:B------:R-:W-:Y:S01]  /*de80*/  HMMA.16816.F32.BF16 R24, R144.reuse, R130, R24 ;  /* 0x000000829018723c */ /* 0x040fe20000041818 */
[----:B------:R4:W-:Y:S02]  /*de90*/  LDGSTS.E.BYPASS.LTC128B.128 [R226+0x2000], [R162.64], !P4 ;  /* 0x02000000a2e27fae */ /* 0x0009e4000e101d4e */
[----:B------:R-:W-:Y:S05]  /*dea0*/  ISETP.GT.AND P0, PT, R168, R215, PT ;  /* 0x000000d7a800720c */ /* 0x000fea0003f04270 */
[C---:B------:R-:W-:Y:S01]  /*deb0*/  HMMA.16816.F32.BF16 R28, R144.reuse, R132, R28 ;  /* 0x00000084901c723c */ /* 0x040fe2000004181c */
[----:B------:R1:W-:Y:S07]  /*dec0*/  LDGSTS.E.BYPASS.LTC128B.128 [R226+0x5000], [R164.64], !P3 ;  /* 0x05000000a4e27fae */ /* 0x0003ee000d901d4e */
[C---:B------:R-:W-:Y:S01]  /*ded0*/  HMMA.16816.F32.BF16 R32, R144.reuse, R134, R32 ;  /* 0x000000869020723c */ /* 0x040fe20000041820 */
[----:B------:R-:W5:Y:S07]  /*dee0*/  LDSM.16.M88.4 R148, [R211+0x8100] ;  /* 0x00810000d394783b */ /* 0x000f6e0000000200 */
[C---:B------:R-:W-:Y:S01]  /*def0*/  HMMA.16816.F32.BF16 R36, R144.reuse, R136, R36 ;  /* 0x000000889024723c */ /* 0x040fe20000041824 */
[----:B------:R-:W0:Y:S07]  /*df00*/  LDGDEPBAR ;  /* 0x00000000000079af */ /* 0x000e2e0000000000 */
[C---:B------:R-:W-:Y:S01]  /*df10*/  HMMA.16816.F32.BF16 R40, R144.reuse, R138, R40 ;  /* 0x0000008a9028723c */ /* 0x040fe20000041828 */
[----:B------:R-:W1:Y:S07]  /*df20*/  LDSM.16.M88.4 R116, [R211+0x8900] ;  /* 0x00890000d374783b */ /* 0x000e6e0000000200 */
[C---:B------:R-:W-:Y:S01]  /*df30*/  HMMA.16816.F32.BF16 R44, R144.reuse, R140, R44 ;  /* 0x0000008c902c723c */ /* 0x040fe2000004182c */
[----:B------:R-:W1:Y:S07]  /*df40*/  LDSM.16.M88.4 R124, [R211+0x9100] ;  /* 0x00910000d37c783b */ /* 0x000e6e0000000200 */
[----:B------:R-:W-:Y:S01]  /*df50*/  HMMA.16816.F32.BF16 R48, R144, R142, R48 ;  /* 0x0000008e9030723c */ /* 0x000fe20000041830 */
[----:B--2---:R-:W2:Y:S07]  /*df60*/  LDSM.16.M88.4 R152, [R211+0x9900] ;  /* 0x00990000d398783b */ /* 0x004eae0000000200 */
[C---:B-----5:R-:W-:Y:S01]  /*df70*/  HMMA.16816.F32.BF16 R4, R172.reuse, R148, R4 ;  /* 0x00000094ac04723c */ /* 0x060fe20000041804 */
[----:B---3--:R-:W3:Y:S07]  /*df80*/  LDSM.16.M88.4 R156, [R211+0xa100] ;  /* 0x00a10000d39c783b */ /* 0x008eee0000000200 */
[C---:B------:R-:W-:Y:S01]  /*df90*/  HMMA.16816.F32.BF16 R8, R172.reuse, R150, R8 ;  /* 0x00000096ac08723c */ /* 0x040fe20000041808 */
[----:B----4-:R-:W4:Y:S07]  /*dfa0*/  LDSM.16.M88.4 R160, [R211+0xa900] ;  /* 0x00a90000d3a0783b */ /* 0x010f2e0000000200 */
[C---:B-1----:R-:W-:Y:S01]  /*dfb0*/  HMMA.16816.F32.BF16 R12, R172.reuse, R116, R12 ;  /* 0x00000074ac0c723c */ /* 0x042fe2000004180c */
[----:B------:R-:W1:Y:S07]  /*dfc0*/  LDSM.16.M88.4 R128, [R202] ;  /* 0x00000000ca80783b */ /* 0x000e6e0000000200 */
[C---:B------:R-:W-:Y:S01]  /*dfd0*/  HMMA.16816.F32.BF16 R16, R172.reuse, R118, R16 ;  /* 0x00000076ac10723c */ /* 0x040fe20000041810 */
[----:B------:R-:W5:Y:S07]  /*dfe0*/  LDSM.16.M88.4 R132, [R202+0x800] ;  /* 0x00080000ca84783b */ /* 0x000f6e0000000200 */
[C---:B------:R-:W-:Y:S01]  /*dff0*/  HMMA.16816.F32.BF16 R20, R172.reuse, R124, R20 ;  /* 0x0000007cac14723c */ /* 0x040fe20000041814 */
[----:B------:R-:W1:Y:S07]  /*e000*/  LDSM.16.M88.4 R136, [R202+0x1000] ;  /* 0x00100000ca88783b */ /* 0x000e6e0000000200 */
[C---:B------:R-:W-:Y:S01]  /*e010*/  HMMA.16816.F32.BF16 R24, R172.reuse, R126, R24 ;  /* 0x0000007eac18723c */ /* 0x040fe20000041818 */
[----:B------:R-:W1:Y:S07]  /*e020*/  LDSM.16.M88.4 R140, [R202+0x1800] ;  /* 0x00180000ca8c783b */ /* 0x000e6e0000000200 */
[C---:B--2---:R-:W-:Y:S01]  /*e030*/  HMMA.16816.F32.BF16 R28, R172.reuse, R152, R28 ;  /* 0x00000098ac1c723c */ /* 0x044fe2000004181c */
[----:B------:R-:W2:Y:S07]  /*e040*/  LDSM.16.M88.4 R148, [R202+0x2000] ;  /* 0x00200000ca94783b */ /* 0x000eae0000000200 */
[C---:B------:R-:W-:Y:S01]  /*e050*/  HMMA.16816.F32.BF16 R32, R172.reuse, R154, R32 ;  /* 0x0000009aac20723c */ /* 0x040fe20000041820 */
[----:B------:R-:W2:Y:S07]  /*e060*/  LDSM.16.M88.4 R116, [R202+0x2800] ;  /* 0x00280000ca74783b */ /* 0x000eae0000000200 */
[C---:B---3--:R-:W-:Y:S01]  /*e070*/  HMMA.16816.F32.BF16 R36, R172.reuse, R156, R36 ;  /* 0x0000009cac24723c */ /* 0x048fe20000041824 */
[----:B------:R-:W3:Y:S07]  /*e080*/  LDSM.16.M88.4 R124, [R214+0xb100] ;  /* 0x00b10000d67c783b */ /* 0x000eee0000000200 */
[C---:B------:R-:W-:Y:S01]  /*e090*/  HMMA.16816.F32.BF16 R40, R172.reuse, R158, R40 ;  /* 0x0000009eac28723c */ /* 0x040fe20000041828 */
[----:B------:R-:W2:Y:S07]  /*e0a0*/  LDSM.16.M88.4 R152, [R214+0xb900] ;  /* 0x00b90000d698783b */ /* 0x000eae0000000200 */
[C---:B----4-:R-:W-:Y:S01]  /*e0b0*/  HMMA.16816.F32.BF16 R44, R172.reuse, R160, R44 ;  /* 0x000000a0ac2c723c */ /* 0x050fe2000004182c */
[----:B------:R-:W4:Y:S07]  /*e0c0*/  LDSM.16.M88.4 R156, [R214+0xc100] ;  /* 0x00c10000d69c783b */ /* 0x000f2e0000000200 */
[----:B------:R-:W-:Y:S01]  /*e0d0*/  HMMA.16816.F32.BF16 R48, R172, R162, R48 ;  /* 0x000000a2ac30723c */ /* 0x000fe20000041830 */
[----:B------:R-:W2:Y:S07]  /*e0e0*/  LDSM.16.M88.4 R160, [R214+0xc900] ;  /* 0x00c90000d6a0783b */ /* 0x000eae0000000200 */
[C---:B-1----:R-:W-:Y:S01]  /*e0f0*/  HMMA.16816.F32.BF16 R4, R176.reuse, R128, R4 ;  /* 0x00000080b004723c */ /* 0x042fe20000041804 */
[----:B------:R-:W-:Y:S07]  /*e100*/  LDSM.16.M88.4 R164, [R211+0xd900] ;  /* 0x00d90000d3a4783b */ /* 0x000fee0000000200 */
[C---:B------:R-:W-:Y:S01]  /*e110*/  HMMA.16816.F32.BF16 R8, R176.reuse, R130, R8 ;  /* 0x00000082b008723c */ /* 0x040fe20000041808 */
[----:B------:R-:W1:Y:S07]  /*e120*/  LDSM.16.M88.4 R128, [R214+0xd100] ;  /* 0x00d10000d680783b */ /* 0x000e6e0000000200 */
[C---:B-----5:R-:W-:Y:S08]  /*e130*/  HMMA.16816.F32.BF16 R12, R176.reuse, R132, R12 ;  /* 0x00000084b00c723c */ /* 0x060ff0000004180c */
[C---:B------:R-:W-:Y:S01]  /*e140*/  HMMA.16816.F32.BF16 R16, R176.reuse, R134, R16 ;  /* 0x00000086b010723c */ /* 0x040fe20000041810 */
[----:B------:R-:W5:Y:S07]  /*e150*/  LDSM.16.M88.4 R132, [R214+0xd900] ;  /* 0x00d90000d684783b */ /* 0x000f6e0000000200 */
[C---:B------:R-:W-:Y:S08]  /*e160*/  HMMA.16816.F32.BF16 R20, R176.reuse, R136, R20 ;  /* 0x00000088b014723c */ /* 0x040ff00000041814 */
[C---:B------:R-:W-:Y:S01]  /*e170*/  HMMA.16816.F32.BF16 R24, R176.reuse, R138, R24 ;  /* 0x0000008ab018723c */ /* 0x040fe20000041818 */
[----:B------:R-:W1:Y:S07]  /*e180*/  LDSM.16.M88.4 R136, [R201] ;  /* 0x00000000c988783b */ /* 0x000e6e0000000200 */
[C---:B------:R-:W-:Y:S08]  /*e190*/  HMMA.16816.F32.BF16 R28, R176.reuse, R140, R28 ;  /* 0x0000008cb01c723c */ /* 0x040ff0000004181c */
[C---:B------:R-:W-:Y:S01]  /*e1a0*/  HMMA.16816.F32.BF16 R32, R176.reuse, R142, R32 ;  /* 0x0000008eb020723c */ /* 0x040fe20000041820 */
[----:B------:R-:W1:Y:S07]  /*e1b0*/  LDSM.16.M88.4 R140, [R200] ;  /* 0x00000000c88c783b */ /* 0x000e6e0000000200 */
[C---:B--2---:R-:W-:Y:S08]  /*e1c0*/  HMMA.16816.F32.BF16 R36, R176.reuse, R148, R36 ;  /* 0x00000094b024723c */ /* 0x044ff00000041824 */
[C---:B------:R-:W-:Y:S01]  /*e1d0*/  HMMA.16816.F32.BF16 R40, R176.reuse, R150, R40 ;  /* 0x00000096b028723c */ /* 0x040fe20000041828 */
[----:B------:R-:W-:Y:S07]  /*e1e0*/  LDSM.16.M88.4 R148, [R197] ;  /* 0x00000000c594783b */ /* 0x000fee0000000200 */
[C---:B------:R-:W-:Y:S08]  /*e1f0*/  HMMA.16816.F32.BF16 R44, R176.reuse, R116, R44 ;  /* 0x00000074b02c723c */ /* 0x040ff0000004182c */
[----:B------:R-:W-:Y:S01]  /*e200*/  HMMA.16816.F32.BF16 R48, R176, R118, R48 ;  /* 0x00000076b030723c */ /* 0x000fe20000041830 */
[----:B------:R-:W2:Y:S07]  /*e210*/  LDSM.16.M88.4 R116, [R199] ;  /* 0x00000000c774783b */ /* 0x000eae0000000200 */
[C---:B---3--:R-:W-:Y:S08]  /*e220*/  HMMA.16816.F32.BF16 R4, R180.reuse, R124, R4 ;  /* 0x0000007cb404723c */ /* 0x048ff00000041804 */
[C---:B------:R-:W-:Y:S01]  /*e230*/  HMMA.16816.F32.BF16 R8, R180.reuse, R126, R8 ;  /* 0x0000007eb408723c */ /* 0x040fe20000041808 */
[----:B------:R-:W3:Y:S07]  /*e240*/  LDSM.16.M88.4 R124, [R198] ;  /* 0x00000000c67c783b */ /* 0x000eee0000000200 */
[C---:B------:R-:W-:Y:S08]  /*e250*/  HMMA.16816.F32.BF16 R12, R180.reuse, R152, R12 ;  /* 0x00000098b40c723c */ /* 0x040ff0000004180c */
[C---:B------:R-:W-:Y:S01]  /*e260*/  HMMA.16816.F32.BF16 R16, R180.reuse, R154, R16 ;  /* 0x0000009ab410723c */ /* 0x040fe20000041810 */
[----:B------:R-:W2:Y:S07]  /*e270*/  LDSM.16.M88.4 R152, [R196] ;  /* 0x00000000c498783b */ /* 0x000eae0000000200 */
[C---:B----4-:R-:W-:Y:S08]  /*e280*/  HMMA.16816.F32.BF16 R20, R180.reuse, R156, R20 ;  /* 0x0000009cb414723c */ /* 0x050ff00000041814 */
[C---:B------:R-:W-:Y:S01]  /*e290*/  HMMA.16816.F32.BF16 R24, R180.reuse, R158, R24 ;  /* 0x0000009eb418723c */ /* 0x040fe20000041818 */
[----:B------:R-:W4:Y:S07]  /*e2a0*/  LDSM.16.M88.4 R156, [R211+0xb100] ;  /* 0x00b10000d39c783b */ /* 0x000f2e0000000200 */
[C---:B------:R-:W-:Y:S08]  /*e2b0*/  HMMA.16816.F32.BF16 R28, R180.reuse, R160, R28 ;  /* 0x000000a0b41c723c */ /* 0x040ff0000004181c */
[C---:B------:R-:W-:Y:S01]  /*e2c0*/  HMMA.16816.F32.BF16 R32, R180.reuse, R162, R32 ;  /* 0x000000a2b420723c */ /* 0x040fe20000041820 */
[----:B------:R-:W-:Y:S07]  /*e2d0*/  LDSM.16.M88.4 R160, [R211+0xd100] ;  /* 0x00d10000d3a0783b */ /* 0x000fee0000000200 */
[C---:B-1----:R-:W-:Y:S08]  /*e2e0*/  HMMA.16816.F32.BF16 R36, R180.reuse, R128, R36 ;  /* 0x00000080b424723c */ /* 0x042ff00000041824 */
[C---:B------:R-:W-:Y:S01]  /*e2f0*/  HMMA.16816.F32.BF16 R40, R180.reuse, R130, R40 ;  /* 0x00000082b428723c */ /* 0x040fe20000041828 */
[----:B------:R-:W1:Y:S07]  /*e300*/  LDSM.16.M88.4 R128, [R211+0xb900] ;  /* 0x00b90000d380783b */ /* 0x000e6e0000000200 */
[C---:B-----5:R-:W-:Y:S08]  /*e310*/  HMMA.16816.F32.BF16 R44, R180.reuse, R132, R44 ;  /* 0x00000084b42c723c */ /* 0x060ff0000004182c */
[----:B------:R-:W-:Y:S01]  /*e320*/  HMMA.16816.F32.BF16 R48, R180, R134, R48 ;  /* 0x00000086b430723c */ /* 0x000fe20000041830 */
[----:B------:R-:W5:Y:S07]  /*e330*/  LDSM.16.M88.4 R132, [R211+0xc100] ;  /* 0x00c10000d384783b */ /* 0x000f6e0000000200 */
[C---:B------:R-:W-:Y:S08]  /*e340*/  HMMA.16816.F32.BF16 R4, R184.reuse, R136, R4 ;  /* 0x00000088b804723c */ /* 0x040ff00000041804 */
[C---:B------:R-:W-:Y:S01]  /*e350*/  HMMA.16816.F32.BF16 R8, R184.reuse, R138, R8 ;  /* 0x0000008ab808723c */ /* 0x040fe20000041808 */
[----:B------:R-:W1:Y:S07]  /*e360*/  LDSM.16.M88.4 R136, [R211+0xc900] ;  /* 0x00c90000d388783b */ /* 0x000e6e0000000200 */
[C---:B------:R-:W-:Y:S08]  /*e370*/  HMMA.16816.F32.BF16 R12, R184.reuse, R140, R12 ;  /* 0x0000008cb80c723c */ /* 0x040ff0000004180c */
[C---:B------:R-:W-:Y:S01]  /*e380*/  HMMA.16816.F32.BF16 R16, R184.reuse, R142, R16 ;  /* 0x0000008eb810723c */ /* 0x040fe20000041810 */
[----:B------:R-:W1:Y:S07]  /*e390*/  LDSM.16.M88.4 R140, [R202+0x3000] ;  /* 0x00300000ca8c783b */ /* 0x000e6e0000000200 */
[C---:B--2---:R-:W-:Y:S08]  /*e3a0*/  HMMA.16816.F32.BF16 R20, R184.reuse, R116, R20 ;  /* 0x00000074b814723c */ /* 0x044ff00000041814 */
[C---:B------:R-:W-:Y:S01]  /*e3b0*/  HMMA.16816.F32.BF16 R24, R184.reuse, R118, R24 ;  /* 0x00000076b818723c */ /* 0x040fe20000041818 */
[----:B------:R-:W2:Y:S07]  /*e3c0*/  LDSM.16.M88.4 R116, [R202+0x3800] ;  /* 0x00380000ca74783b */ /* 0x000eae0000000200 */
        /* <DEDUP_REMOVED lines=8> */
[C---:B-1----:R-:W-:Y:S08]  /*e450*/  HMMA.16816.F32.BF16 R12, R188.reuse, R128, R12 ;  /* 0x00000080bc0c723c */ /* 0x042ff0000004180c */
[C---:B------:R-:W-:Y:S08]  /*e460*/  HMMA.16816.F32.BF16 R16, R188.reuse, R130, R16 ;  /* 0x00000082bc10723c */ /* 0x040ff00000041810 */
        /* <DEDUP_REMOVED lines=10> */
[C---:B--2---:R-:W-:Y:S08]  /*e510*/  HMMA.16816.F32.BF16 R12, R192.reuse, R116, R12 ;  /* 0x00000074c00c723c */ /* 0x044ff0000004180c */
[----:B------:R-:W-:Y:S01]  /*e520*/  FMUL.FTZ R0, R4, c[0x0][0x320] ;  /* 0x0000c80004007a20 */ /* 0x000fe20000410000 */
[C---:B------:R-:W-:Y:S03]  /*e530*/  HMMA.16816.F32.BF16 R16, R192.reuse, R118, R16 ;  /* 0x00000076c010723c */ /* 0x040fe60000041810 */
[----:B------:R-:W-:Y:S02]  /*e540*/  FMUL.FTZ R126, R5, c[0x0][0x320] ;  /* 0x0000c800057e7a20 */ /* 0x000fe40000410000 */
[----:B------:R-:W1:Y:S01]  /*e550*/  MUFU.TANH R0, R0 ;  /* 0x0000000000007308 */ /* 0x000e620000002400 */
[----:B------:R-:W-:Y:S02]  /*e560*/  FMUL.FTZ R124, R6, c[0x0][0x320] ;  /* 0x0000c800067c7a20 */ /* 0x000fe40000410000 */
[----:B------:R-:W-:Y:S04]  /*e570*/  FMUL.FTZ R9, R9, c[0x0][0x320] ;  /* 0x0000c80009097a20 */ /* 0x000fe80000410000 */
[----:B------:R-:W-:Y:S02]  /*e580*/  FMUL.FTZ R10, R10, c[0x0][0x320] ;  /* 0x0000c8000a0a7a20 */ /* 0x000fe40000410000 */
[----:B------:R-:W-:Y:S01]  /*e590*/  FMUL.FTZ R11, R11, c[0x0][0x320] ;  /* 0x0000c8000b0b7a20 */ /* 0x000fe20000410000 */
[----:B------:R-:W2:Y:S01]  /*e5a0*/  MUFU.TANH R128, R9 ;  /* 0x0000000900807308 */ /* 0x000ea20000002400 */
[----:B------:R-:W-:Y:S02]  /*e5b0*/  FMUL.FTZ R125, R7, c[0x0][0x320] ;  /* 0x0000c800077d7a20 */ /* 0x000fe40000410000 */
[----:B------:R-:W3:Y:S01]  /*e5c0*/  LDSM.16.M88.4 R4, [R202+0x4000] ;  /* 0x00400000ca04783b */ /* 0x000ee20000000200 */
[----:B------:R-:W-:Y:S02]  /*e5d0*/  FMUL.FTZ R127, R8, c[0x0][0x320] ;  /* 0x0000c800087f7a20 */ /* 0x000fe40000410000 */
[----:B------:R-:W-:Y:S02]  /*e5e0*/  FMUL.FTZ R118, R12, c[0x0][0x320] ;  /* 0x0000c8000c767a20 */ /* 0x000fe40000410000 */
[----:B------:R-:W-:Y:S02]  /*e5f0*/  FMUL.FTZ R12, R13, c[0x0][0x320] ;  /* 0x0000c8000d0c7a20 */ /* 0x000fe40000410000 */
[----:B------:R-:W4:Y:S01]  /*e600*/  MUFU.TANH R116, R10 ;  /* 0x0000000a00747308 */ /* 0x000f220000002400 */
[----:B------:R-:W-:Y:S02]  /*e610*/  FMUL.FTZ R163, R14, c[0x0][0x320] ;  /* 0x0000c8000ea37a20 */ /* 0x000fe40000410000 */
[----:B------:R-:W-:Y:S02]  /*e620*/  FMUL.FTZ R13, R16, c[0x0][0x320] ;  /* 0x0000c800100d7a20 */ /* 0x000fe40000410000 */
[----:B------:R-:W-:Y:S02]  /*e630*/  FMUL.FTZ R14, R17, c[0x0][0x320] ;  /* 0x0000c800110e7a20 */ /* 0x000fe40000410000 */
[----:B------:R-:W-:Y:S02]  /*e640*/  FMUL.FTZ R15, R15, c[0x0][0x320] ;  /* 0x0000c8000f0f7a20 */ /* 0x000fe40000410000 */
[----:B------:R-:W-:Y:S01]  /*e650*/  FMUL.FTZ R18, R18, c[0x0][0x320] ;  /* 0x0000c80012127a20 */ /* 0x000fe20000410000 */
[----:B------:R5:W1:Y:S01]  /*e660*/  MUFU.TANH R117, R11 ;  /* 0x0000000b00757308 */ /* 0x000a620000002400 */
[----:B------:R-:W-:Y:S09]  /*e670*/  FMUL.FTZ R19, R19, c[0x0][0x320] ;  /* 0x0000c80013137a20 */ /* 0x000ff20000410000 */
[----:B------:R-:W1:Y:S10]  /*e680*/  MUFU.TANH R126, R126 ;  /* 0x0000007e007e7308 */ /* 0x000e740000002400 */
[----:B------:R-:W1:Y:S01]  /*e690*/  MUFU.TANH R124, R124 ;  /* 0x0000007c007c7308 */ /* 0x000e620000002400 */
[C---:B---3--:R-:W-:Y:S01]  /*e6a0*/  HMMA.16816.F32.BF16 R20, R192.reuse, R4, R20 ;  /* 0x00000004c014723c */ /* 0x048fe20000041814 */
[----:B-----5:R-:W3:Y:S08]  /*e6b0*/  LDSM.16.M88.4 R8, [R202+0x4800] ;  /* 0x00480000ca08783b */ /* 0x020ef00000000200 */
[----:B------:R-:W1:Y:S01]  /*e6c0*/  MUFU.TANH R125, R125 ;  /* 0x0000007d007d7308 */ /* 0x000e620000002400 */
[C---:B------:R-:W-:Y:S01]  /*e6d0*/  HMMA.16816.F32.BF16 R24, R192.reuse, R6, R24 ;  /* 0x00000006c018723c */ /* 0x040fe20000041818 */
[----:B------:R-:W5:Y:S08]  /*e6e0*/  LDSM.16.M88.4 R4, [R202+0x5000] ;  /* 0x00500000ca04783b */ /* 0x000f700000000200 */
[----:B------:R-:W1:Y:S05]  /*e6f0*/  MUFU.TANH R127, R127 ;  /* 0x0000007f007f7308 */ /* 0x000e6a0000002400 */
[----:B------:R-:W-:Y:S02]  /*e700*/  FMUL.FTZ R166, R20, c[0x0][0x320] ;  /* 0x0000c80014a67a20 */ /* 0x000fe40000410000 */
[----:B------:R-:W-:Y:S03]  /*e710*/  FMUL.FTZ R21, R21, c[0x0][0x320] ;  /* 0x0000c80015157a20 */ /* 0x000fe60000410000 */
[----:B------:R-:W1:Y:S01]  /*e720*/  MUFU.TANH R118, R118 ;  /* 0x0000007600767308 */ /* 0x000e620000002400 */
[----:B------:R-:W-:Y:S02]  /*e730*/  FMUL.FTZ R22, R22, c[0x0][0x320] ;  /* 0x0000c80016167a20 */ /* 0x000fe40000410000 */
[----:B------:R-:W-:Y:S02]  /*e740*/  FMUL.FTZ R23, R23, c[0x0][0x320] ;  /* 0x0000c80017177a20 */ /* 0x000fe40000410000 */
[----:B------:R-:W-:Y:S02]  /*e750*/  FMUL.FTZ R158, R24, c[0x0][0x320] ;  /* 0x0000c800189e7a20 */ /* 0x000fe40000410000 */
[----:B------:R-:W-:Y:S02]  /*e760*/  FMUL.FTZ R25, R25, c[0x0][0x320] ;  /* 0x0000c80019197a20 */ /* 0x000fe40000410000 */
[----:B------:R-:W-:Y:S01]  /*e770*/  FMUL.FTZ R26, R26, c[0x0][0x320] ;  /* 0x0000c8001a1a7a20 */ /* 0x000fe20000410000 */
[----:B------:R-:W1:Y:S01]  /*e780*/  MUFU.TANH R12, R12 ;  /* 0x0000000c000c7308 */ /* 0x000e620000002400 */
[----:B------:R-:W-:Y:S01]  /*e790*/  FMUL.FTZ R27, R27, c[0x0][0x320] ;  /* 0x0000c8001b1b7a20 */ /* 0x000fe20000410000 */
[C---:B---3--:R-:W-:Y:S08]  /*e7a0*/  HMMA.16816.F32.BF16 R28, R192.reuse, R8, R28 ;  /* 0x00000008c01c723c */ /* 0x048ff0000004181c */
[----:B------:R-:W3:Y:S01]  /*e7b0*/  MUFU.TANH R163, R163 ;  /* 0x000000a300a37308 */ /* 0x000ee20000002400 */
[C---:B------:R-:W-:Y:S01]  /*e7c0*/  HMMA.16816.F32.BF16 R32, R192.reuse, R10, R32 ;  /* 0x0000000ac020723c */ /* 0x040fe20000041820 */
[----:B------:R-:W1:Y:S01]  /*e7d0*/  LDSM.16.M88.4 R8, [R202+0x5800] ;  /* 0x00580000ca08783b */ /* 0x000e620000000200 */
[----:B------:R-:W-:Y:S07]  /*e7e0*/  DEPBAR.LE SB0, 0x0 ;  /* 0x000080000000791a */ /* 0x000fee0000000000 */
[----:B------:R1:W1:Y:S01]  /*e7f0*/  MUFU.TANH R151, R15 ;  /* 0x0000000f00977308 */ /* 0x0002620000002400 */
[----:B------:R-:W-:Y:S01]  /*e800*/  BAR.SYNC.DEFER_BLOCKING 0x0 ;  /* 0x0000000000007b1d */ /* 0x000fe20000010000 */
[C---:B-----5:R-:W-:Y:S05]  /*e810*/  HMMA.16816.F32.BF16 R36, R192.reuse, R4, R36 ;  /* 0x00000004c024723c */ /* 0x060fea0000041824 */
[----:B------:R-:W-:Y:S03]  /*e820*/  FMUL.FTZ R234, R28, c[0x0][0x320] ;  /* 0x0000c8001cea7a20 */ /* 0x000fe60000410000 */
[----:B------:R-:W2:Y:S01]  /*e830*/  MUFU.TANH R13, R13 ;  /* 0x0000000d000d7308 */ /* 0x000ea20000002400 */
[C---:B------:R-:W-:Y:S03]  /*e840*/  HMMA.16816.F32.BF16 R40, R192.reuse, R6, R40 ;  /* 0x00000006c028723c */ /* 0x040fe60000041828 */
[----:B------:R-:W-:Y:S02]  /*e850*/  FMUL.FTZ R29, R29, c[0x0][0x320] ;  /* 0x0000c8001d1d7a20 */ /* 0x000fe40000410000 */
[----:B------:R-:W-:Y:S02]  /*e860*/  FMUL.FTZ R236, R32, c[0x0][0x320] ;  /* 0x0000c80020ec7a20 */ /* 0x000fe40000410000 */
[----:B------:R-:W-:Y:S02]  /*e870*/  FMUL.FTZ R30, R30, c[0x0][0x320] ;  /* 0x0000c8001e1e7a20 */ /* 0x000fe40000410000 */
[----:B------:R-:W2:Y:S03]  /*e880*/  MUFU.TANH R14, R14 ;  /* 0x0000000e000e7308 */ /* 0x000ea60000002400 */
[----:B------:R-:W-:Y:S02]  /*e890*/  FMUL.FTZ R31, R31, c[0x0][0x320] ;  /* 0x0000c8001f1f7a20 */ /* 0x000fe40000410000 */
[----:B------:R-:W-:Y:S02]  /*e8a0*/  FMUL.FTZ R33, R33, c[0x0][0x320] ;  /* 0x0000c80021217a20 */ /* 0x000fe40000410000 */
[----:B------:R-:W-:Y:S02]  /*e8b0*/  FMUL.FTZ R232, R36, c[0x0][0x320] ;  /* 0x0000c80024e87a20 */ /* 0x000fe40000410000 */
[----:B------:R-:W-:Y:S01]  /*e8c0*/  FMUL.FTZ R34, R34, c[0x0][0x320] ;  /* 0x0000c80022227a20 */ /* 0x000fe20000410000 */
[----:B------:R2:W2:Y:S01]  /*e8d0*/  MUFU.TANH R153, R18 ;  /* 0x0000001200997308 */ /* 0x0004a20000002400 */
[----:B------:R-:W-:Y:S01]  /*e8e0*/  FMUL.FTZ R35, R35, c[0x0][0x320] ;  /* 0x0000c80023237a20 */ /* 0x000fe20000410000 */
[C---:B-1----:R-:W-:Y:S03]  /*e8f0*/  HMMA.16816.F32.BF16 R44, R192.reuse, R8, R44 ;  /* 0x00000008c02c723c */ /* 0x042fe6000004182c */
[----:B------:R-:W-:Y:S02]  /*e900*/  FMUL.FTZ R164, R40, c[0x0][0x320] ;  /* 0x0000c80028a47a20 */ /* 0x000fe40000410000 */
[----:B------:R-:W-:Y:S03]  /*e910*/  FMUL.FTZ R37, R37, c[0x0][0x320] ;  /* 0x0000c80025257a20 */ /* 0x000fe60000410000 */
        /* <DEDUP_REMOVED lines=17> */
[----:B------:R-:W-:Y:S09]  /*ea30*/  FMUL.FTZ R50, R50, c[0x0][0x320] ;  /* 0x0000c80032327a20 */ /* 0x000ff20000410000 */
        /* <DEDUP_REMOVED lines=28> */
[----:B------:R-:W1:Y:S01]  /*ec00*/  MUFU.TANH R4, R4 ;  /* 0x0000000400047308 */ /* 0x000e620000002400 */
[----:B------:R-:W-:-:S05]  /*ec10*/  @!P0 BRA `(.L_x_55) ;  /* 0x0000034000008947 */ /* 0x000fca0003800000 */
[----:B--234-:R-:W-:Y:S01]  /*ec20*/  PLOP3.LUT P2, PT, PT, PT, UP3, 0x80, 0x0 ;  /* 0x000000000000781c */ /* 0x01cfe20003f4f038 */
[----:B------:R-:W-:Y:S01]  /*ec30*/  IMAD R6, R168, 0x60, R220 ;  /* 0x00000060a8067824 */ /* 0x000fe200078e02dc */
[----:B------:R-:W-:Y:S01]  /*ec40*/  PLOP3.LUT P0, PT, PT, PT, UP3, 0x80, 0x0 ;  /* 0x000000000000781c */ /* 0x000fe20003f0f038 */
[----:B------:R-:W-:Y:S03]  /*ec50*/  IMAD.MOV.U32 R216, RZ, RZ, RZ ;  /* 0x000000ffffd87224 */ /* 0x000fe600078e00ff */
[----:B------:R-:W-:Y:S05]  /*ec60*/  IADD3 R217, R6, -0x60, R219 ;  /* 0xffffffa006d97810 */ /* 0x000fea0007ffe0db */
[----:B------:R-:W-:Y:S02]  /*ec70*/  IMAD.MOV.U32 R5, RZ, RZ, R217 ;  /* 0x000000ffff057224 */ /* 0x000fe400078e00d9 */
[----:B------:R-:W-:Y:S05]  /*ec80*/  @P2 IMAD.HI.U32 R8, R217, c[0x0][0x2bc], RZ ;  /* 0x0000af00d9082a27 */ /* 0x000fea00078e00ff */
[----:B------:R-:W-:Y:S04]  /*ec90*/  @P0 SHF.R.U32.HI R5, RZ, c[0x0][0x2c0], R8 ;  /* 0x0000b000ff050a19 */ /* 0x000fe80000011608 */
[C---:B------:R-:W-:Y:S04]  /*eca0*/  @!P1 IADD3 R9, P0, R5.reuse, UR12, RZ ;  /* 0x0000000c05099c10 */ /* 0x040fe8000ff1e0ff */
[----:B------:R-:W-:Y:S02]  /*ecb0*/  @!P1 LEA.HI.X.SX32 R8, R5, UR7, 0x1, P0 ;  /* 0x0000000705089c11 */ /* 0x000fe400080f0eff */
[C---:B------:R-:W-:Y:S04]  /*ecc0*/  @!P1 LEA R6, P0, R9.reuse, c[0x0][0x2a0], 0x2 ;  /* 0x0000a80009069a11 */ /* 0x040fe800078010ff */
[----:B------:R-:W-:Y:S01]  /*ecd0*/  @!P1 LEA.HI.X R7, R9, c[0x0][0x2a4], R8, 0x2, P0 ;  /* 0x0000a90009079a11 */ /* 0x000fe200000f1408 */
[----:B------:R-:W-:Y:S04]  /*ece0*/  IMAD.MOV R8, RZ, RZ, -R5 ;  /* 0x000000ffff087224 */ /* 0x000fe800078e0a05 */
[----:B------:R2:W3:Y:S01]  /*ecf0*/  @!P1 LDG.E R216, [R6.64] ;  /* 0x0000000e06d89981 */ /* 0x0004e2000c1e1900 */
[----:B------:R-:W-:Y:S05]  /*ed00*/  IMAD R217, R8, c[0x0][0x2b8], R217 ;  /* 0x0000ae0008d97a24 */ /* 0x000fea00078e02d9 */
[----:B------:R-:W-:Y:S05]  /*ed10*/  SHF.R.S32.HI R5, RZ, 0x1f, R217 ;  /* 0x0000001fff057819 */ /* 0x000fea00000114d9 */
        /* <DEDUP_REMOVED lines=12> */
[----:B------:R-:W2:Y:S04]  /*ede0*/  SHFL.IDX PT, R9, R24, RZ, 0x181f ;  /* 0x00181fff18097589 */ /* 0x000ea800000e0000 */
[----:B------:R-:W3:Y:S04]  /*edf0*/  SHFL.IDX PT, R10, R15, RZ, 0x181f ;  /* 0x00181fff0f0a7589 */ /* 0x000ee800000e0000 */
[----:B------:R-:W4:Y:S04]  /*ee00*/  SHFL.IDX PT, R7, R24, 0x1, 0x181f ;  /* 0x00381f0018077f89 */ /* 0x000f2800000e0000 */
[----:B------:R-:W5:Y:S04]  /*ee10*/  SHFL.IDX PT, R8, R15, 0x1, 0x181f ;  /* 0x00381f000f087f89 */ /* 0x000f6800000e0000 */
[----:B------:R-:W1:Y:S04]  /*ee20*/  SHFL.IDX PT, R5, R24, 0x2, 0x181f ;  /* 0x00581f0018057f89 */ /* 0x000e6800000e0000 */
[----:B------:R-:W1:Y:S01]  /*ee30*/  SHFL.IDX PT, R6, R15, 0x2, 0x181f ;  /* 0x00581f000f067f89 */ /* 0x000e6200000e0000 */
[CC--:B--2---:R-:W-:Y:S05]  /*ee40*/  IADD3 R16, P0, R9.reuse, R231.reuse, RZ ;  /* 0x000000e709107210 */ /* 0x0c4fea0007f1e0ff */
[C---:B---3--:R-:W-:Y:S01]  /*ee50*/  IMAD.X R17, R10.reuse, 0x1, R169, P0 ;  /* 0x000000010a117824 */ /* 0x048fe200000e06a9 */
[-C--:B------:R-:W-:Y:S02]  /*ee60*/  IADD3 R18, P0, R9, R230.reuse, RZ ;  /* 0x000000e609127210 */ /* 0x080fe40007f1e0ff */
[CC--:B----4-:R-:W-:Y:S02]  /*ee70*/  IADD3 R20, P6, R7.reuse, R231.reuse, RZ ;  /* 0x000000e707147210 */ /* 0x0d0fe40007fde0ff */
[----:B------:R2:W-:Y:S01]  /*ee80*/  LDGSTS.E.BYPASS.LTC128B.128 [R218+0x8100], [R16.64], !P4 ;  /* 0x0810000010da7fae */ /* 0x0005e2000e101d4e */
[----:B-1----:R-:W-:Y:S01]  /*ee90*/  IMAD.X R19, R10, 0x1, R233, P0 ;  /* 0x000000010a137824 */ /* 0x002fe200000e06e9 */
[-C--:B------:R-:W-:Y:S01]  /*eea0*/  IADD3 R22, P5, R7, R230.reuse, RZ ;  /* 0x000000e607167210 */ /* 0x080fe20007fbe0ff */
[C---:B-----5:R-:W-:Y:S03]  /*eeb0*/  IMAD.X R21, R8.reuse, 0x1, R169, P6 ;  /* 0x0000000108157824 */ /* 0x060fe600030e06a9 */
[----:B------:R2:W-:Y:S01]  /*eec0*/  LDGSTS.E.BYPASS.LTC128B.128 [R218+0xb100], [R18.64], !P3 ;  /* 0x0b10000012da7fae */ /* 0x0005e2000d901d4e */
[C---:B------:R-:W-:Y:S01]  /*eed0*/  IADD3 R10, P2, R5.reuse, R231, RZ ;  /* 0x000000e7050a7210 */ /* 0x040fe20007f5e0ff */
[----:B------:R-:W-:Y:S01]  /*eee0*/  IMAD.X R23, R8, 0x1, R233, P5 ;  /* 0x0000000108177824 */ /* 0x000fe200028e06e9 */
[----:B------:R-:W-:Y:S01]  /*eef0*/  IADD3 R24, P0, R5, R230, RZ ;  /* 0x000000e605187210 */ /* 0x000fe20007f1e0ff */
[----:B------:R2:W-:Y:S02]  /*ef00*/  LDGSTS.E.BYPASS.LTC128B.128 [R218+0x9100], [R20.64], !P4 ;  /* 0x0910000014da7fae */ /* 0x0005e4000e101d4e */
[C---:B------:R-:W-:Y:S02]  /*ef10*/  IMAD.X R11, R6.reuse, 0x1, R169, P2 ;  /* 0x00000001060b7824 */ /* 0x040fe400010e06a9 */
[----:B------:R2:W-:Y:S01]  /*ef20*/  LDGSTS.E.BYPASS.LTC128B.128 [R218+0xc100], [R22.64], !P3 ;  /* 0x0c10000016da7fae */ /* 0x0005e2000d901d4e */
[----:B------:R-:W-:Y:S03]  /*ef30*/  IMAD.X R25, R6, 0x1, R233, P0 ;  /* 0x0000000106197824 */ /* 0x000fe600000e06e9 */
[----:B------:R2:W-:Y:S04]  /*ef40*/  LDGSTS.E.BYPASS.LTC128B.128 [R218+0xa100], [R10.64], !P4 ;  /* 0x0a1000000ada7fae */ /* 0x0005e8000e101d4e */
[----:B------:R2:W-:Y:S02]  /*ef50*/  LDGSTS.E.BYPASS.LTC128B.128 [R218+0xd100], [R24.64], !P3 ;  /* 0x0d10000018da7fae */ /* 0x0005e4000d901d4e */
.L_x_55:
[----:B--234-:R-:W-:Y:S01]  /*ef60*/  IMAD.MOV.U32 R9, RZ, RZ, R221 ;  /* 0x000000ffff097224 */ /* 0x01cfe200078e00dd */
[----:B------:R-:W-:Y:S01]  /*ef70*/  PLOP3.LUT P2, PT, PT, PT, UP2, 0x80, 0x0 ;  /* 0x000000000000781c */ /* 0x000fe20003f4f028 */
[----:B------:R-:W0:Y:S01]  /*ef80*/  LDGDEPBAR ;  /* 0x00000000000079af */ /* 0x000e220000000000 */
[----:B------:R-:W-:Y:S01]  /*ef90*/  PLOP3.LUT P0, PT, PT, PT, UP2, 0x80, 0x0 ;  /* 0x000000000000781c */ /* 0x000fe20003f0f028 */
[----:B------:R-:W-:Y:S02]  /*efa0*/  IMAD R11, R168, -0x60, RZ ;  /* 0xffffffa0a80b7824 */ /* 0x000fe400078e02ff */
[----:B------:R-:W-:Y:S08]  /*efb0*/  IMAD.U32 R6, RZ, RZ, UR8 ;  /* 0x00000008ff067e24 */ /* 0x000ff0000f8e00ff */
[----:B------:R-:W-:Y:S05]  /*efc0*/  @P2 IMAD.HI.U32 R5, R221, c[0x0][0x2c8], RZ ;  /* 0x0000b200dd052a27 */ /* 0x000fea00078e00ff */
[----:B------:R-:W-:Y:S02]  /*efd0*/  @P0 SHF.R.U32.HI R9, RZ, c[0x0][0x2cc], R5 ;  /* 0x0000b300ff090a19 */ /* 0x000fe40000011605 */
[----:B------:R-:W-:Y:S02]  /*efe0*/  PLOP3.LUT P0, PT, PT, PT, UP1, 0x40, 0x0 ;  /* 0x000000000000781c */ /* 0x000fe40003f0e818 */
[----:B------:R-:W-:Y:S01]  /*eff0*/  IADD3 R5, -R222, 0x1, R11 ;  /* 0x00000001de057810 */ /* 0x000fe20007ffe10b */
[----:B------:R-:W2:Y:S03]  /*f000*/  SHFL.IDX PT, R17, R9, RZ, 0x1c1f ;  /* 0x001c1fff09117589 */ /* 0x000ea600000e0000 */
[----:B------:R-:W-:Y:S01]  /*f010*/  IADD3 R6, R5, -c[0x0][0x168], R6 ;  /* 0x80005a0005067a10 */ /* 0x000fe20007ffe006 */
[----:B------:R-:W-:Y:S03]  /*f020*/  IMAD.IADD R5, R11, 0x1, -R222 ;  /* 0x000000010b057824 */ /* 0x000fe600078e0ade */
        /* <DEDUP_REMOVED lines=20> */
.L_x_58:
[----:B------:R-:W-:Y:S04]  /*f170*/  MOV R8, c[0x0][0x32c] ;  /* 0x0000cb0000087a02 */ /* 0x000fe80000000f00 */
[----:B------:R-:W-:Y:S11]  /*f180*/  ISETP.NE.AND P0, PT, R8, 0x1, PT ;  /* 0x000000010800780c */ /* 0x000ff60003f05270 */
[----:B------:R-:W-:Y:S02]  /*f190*/  @!UPT UIADD3 URZ, URZ, URZ, URZ ;  /* 0x0000003f3f3ff290 */ /* 0x000fe4000fffe03f */
[----:B------:R-:W-:Y:S05]  /*f1a0*/  @P0 IMAD.HI.U32 R8, R10, c[0x0][0x330], RZ ;  /* 0x0000cc000a080a27 */ /* 0x000fea00078e00ff */
[----:B------:R-:W-:Y:S02]  /*f1b0*/  @P0 SHF.R.U32.HI R10, RZ, c[0x0][0x334], R8 ;  /* 0x0000cd00ff0a0a19 */ /* 0x000fe40000011608 */
.L_x_59:
[----:B------:R-:W-:Y:S05]  /*f1c0*/  BSYNC B0 ;  /* 0x0000000000007941 */ /* 0x000fea0003800000 */
.L_x_57:
[----:B------:R-:W-:Y:S05]  /*f1d0*/  IMAD R10, R10, c[0x0][0x32c], R5 ;  /* 0x0000cb000a0a7a24 */ /* 0x000fea00078e0205 */
[----:B------:R-:W-:Y:S02]  /*f1e0*/  IADD3 R17, R10, c[0x0][0x32c], RZ ;  /* 0x0000cb000a117a10 */ /* 0x000fe40007ffe0ff */
[----:B------:R-:W-:Y:S02]  /*f1f0*/  IMNMX R15, R15, R10, !PT ;  /* 0x0000000a0f0f7217 */ /* 0x000fe40007800200 */
[----:B------:R-:W-:Y:S02]  /*f200*/  IMNMX R16, R16, R17, PT ;  /* 0x0000001110107217 */ /* 0x000fe40003800200 */
.L_x_56:
[C---:B------:R-:W-:Y:S01]  /*f210*/  ISETP.GE.AND P2, PT, R11.reuse, 0x2, PT ;  /* 0x000000020b00780c */ /* 0x040fe20003f46270 */
[----:B------:R-:W2:Y:S01]  /*f220*/  SHFL.IDX PT, R9, R9, 0x1, 0x1c1f ;  /* 0x003c1f0009097f89 */ /* 0x000ea200000e0000 */
[----:B------:R-:W-:Y:S02]  /*f230*/  ISETP.GE.AND P0, PT, R11, 0x9, PT ;  /* 0x000000090b00780c */ /* 0x000fe40003f06270 */
[----:B------:R-:W-:Y:S02]  /*f240*/  LOP3.LUT R227, R227, 0xfff7ffff, RZ, 0xc0, !PT ;  /* 0xfff7ffffe3e37812 */ /* 0x000fe400078ec0ff */
[C---:B------:R-:W-:Y:S02]  /*f250*/  ISETP.GE.AND P5, PT, R11.reuse, 0xa, PT ;  /* 0x0000000a0b00780c */ /* 0x040fe40003fa6270 */
[----:B------:R-:W-:Y:S05]  /*f260*/  ISETP.GE.AND P6, PT, R11, 0x52, PT ;  /* 0x000000520b00780c */ /* 0x000fea0003fc6270 */
[----:B------:R-:W-:Y:S02]  /*f270*/  @P2 LOP3.LUT R227, R227, 0x80000, RZ, 0xfc, !PT ;  /* 0x00080000e3e32812 */ /* 0x000fe400078efcff */
[----:B------:R-:W-:Y:S02]  /*f280*/  ISETP.GT.AND P2, PT, R15, 0x1, !P2 ;  /* 0x000000010f00780c */ /* 0x000fe40005744270 */
[----:B------:R-:W-:Y:S02]  /*f290*/  LOP3.LUT R227, R227, 0xfffbffff, RZ, 0xc0, !PT ;  /* 0xfffbffffe3e37812 */ /* 0x000fe400078ec0ff */
[----:B------:R-:W-:Y:S02]  /*f2a0*/  ISETP.LT.OR P2, PT, R16, 0x2, P2 ;  /* 0x000000021000780c */ /* 0x000fe40001741670 */
[----:B------:R-:W-:Y:S02]  /*f2b0*/  @P0 LOP3.LUT R227, R227, 0x40000, RZ, 0xfc, !PT ;  /* 0x00040000e3e30812 */ /* 0x000fe400078efcff */
[----:B------:R-:W-:Y:S02]  /*f2c0*/  ISETP.GT.AND P0, PT, R15, 0x8, !P0 ;  /* 0x000000080f00780c */ /* 0x000fe40004704270 */
[----:B------:R-:W-:Y:S01]  /*f2d0*/  FSEL R126, R126, -INF , !P2 ;  /* 0xff8000007e7e7808 */ /* 0x000fe20005000000 */
[--C-:B--2---:R-:W-:Y:S01]  /*f2e0*/  IMAD.IADD R6, R6, 0x1, R9.reuse ;  /* 0x0000000106067824 */ /* 0x104fe200078e0209 */
[----:B------:R-:W-:Y:S02]  /*f2f0*/  ISETP.GE.AND P2, PT, R11, 0x11, PT ;  /* 0x000000110b00780c */ /* 0x000fe40003f46270 */
[C---:B------:R-:W-:Y:S02]  /*f300*/  ISETP.LT.OR P0, PT, R16.reuse, 0x9, P0 ;  /* 0x000000091000780c */ /* 0x040fe40000701670 */
        /* <DEDUP_REMOVED lines=12> */
[----:B-1----:R-:W-:Y:S02]  /*f3d0*/  FSEL R42, R118, -INF , !P0 ;  /* 0xff800000762a7808 */ /* 0x002fe40004000000 */
[----:B------:R-:W-:Y:S02]  /*f3e0*/  ISETP.GT.AND P0, PT, R15, 0x11, !P2 ;  /* 0x000000110f00780c */ /* 0x000fe40005704270 */
[----:B------:R-:W-:Y:S02]  /*f3f0*/  ISETP.GE.AND P5, PT, R11, 0x59, PT ;  /* 0x000000590b00780c */ /* 0x000fe40003fa6270 */
[----:B------:R-:W-:Y:S02]  /*f400*/  ISETP.LT.OR P0, PT, R16, 0x12, P0 ;  /* 0x000000121000780c */ /* 0x000fe40000701670 */
[----:B------:R-:W-:Y:S02]  /*f410*/  @P2 LOP3.LUT R227, R227, 0x8000, RZ, 0xfc, !PT ;  /* 0x00008000e3e32812 */ /* 0x000fe400078efcff */
[----:B------:R-:W-:Y:S02]  /*f420*/  ISETP.GE.AND P2, PT, R11, 0x19, PT ;  /* 0x000000190b00780c */ /* 0x000fe40003f46270 */
[----:B------:R-:W-:Y:S02]  /*f430*/  LOP3.LUT R227, R227, 0xffffbfff, RZ, 0xc0, !PT ;  /* 0xffffbfffe3e37812 */ /* 0x000fe400078ec0ff */
[----:B------:R-:W-:Y:S02]  /*f440*/  FSEL R40, R12, -INF , !P0 ;  /* 0xff8000000c287808 */ /* 0x000fe40004000000 */
[----:B------:R-:W-:Y:S04]  /*f450*/  ISETP.GT.AND P0, PT, R15, 0x18, !P2 ;  /* 0x000000180f00780c */ /* 0x000fe80005704270 */
[C---:B------:R-:W-:Y:S03]  /*f460*/  ISETP.LT.OR P0, PT, R16.reuse, 0x19, P0 ;  /* 0x000000191000780c */ /* 0x040fe60000701670 */
        /* <DEDUP_REMOVED lines=90> */
[----:B------:R-:W-:Y:S02]  /*fa10*/  ISETP.GT.AND P0, PT, R15, 0x58, !P5 ;  /* 0x000000580f00780c */ /* 0x000fe40006f04270 */
[----:B------:R-:W-:Y:S02]  /*fa20*/  LOP3.LUT R227, R227, 0xffefffff, RZ, 0xc0, !PT ;  /* 0xffefffffe3e37812 */ /* 0x000fe400078ec0ff */
[----:B------:R-:W-:Y:S04]  /*fa30*/  ISETP.LT.OR P0, PT, R16, 0x59, P0 ;  /* 0x000000591000780c */ /* 0x000fe80000701670 */
[----:B------:R-:W-:Y:S02]  /*fa40*/  FSEL R142, R142, -INF , !P0 ;  /* 0xff8000008e8e7808 */ /* 0x000fe40004000000 */
[----:B------:R-:W-:Y:S02]  /*fa50*/  ISETP.GT.AND P0, PT, R15, RZ, !P2 ;  /* 0x000000ff0f00720c */ /* 0x000fe40005704270 */
[----:B------:R-:W-:Y:S02]  /*fa60*/  @P2 LOP3.LUT R227, R227, 0x100000, RZ, 0xfc, !PT ;  /* 0x00100000e3e32812 */ /* 0x000fe400078efcff */
[----:B------:R-:W-:Y:S02]  /*fa70*/  ISETP.LT.OR P0, PT, R16, 0x1, P0 ;  /* 0x000000011000780c */ /* 0x000fe40000701670 */
[----:B------:R-:W-:Y:S02]  /*fa80*/  ISETP.GE.AND P2, PT, R11, 0x5a, PT ;  /* 0x0000005a0b00780c */ /* 0x000fe40003f46270 */
[----:B------:R-:W-:Y:S01]  /*fa90*/  FSEL R12, R0, -INF , !P0 ;  /* 0xff800000000c7808 */ /* 0x000fe20004000000 */
[----:B------:R-:W-:Y:S01]  /*faa0*/  IMAD.IADD R0, R7, 0x1, R9 ;  /* 0x0000000107007824 */ /* 0x000fe200078e0209 */
        /* <DEDUP_REMOVED lines=21> */
.L_x_62:
[----:B------:R-:W-:Y:S04]  /*fc00*/  MOV R7, 0x1 ;  /* 0x0000000100077802 */ /* 0x000fe80000000f00 */
[----:B------:R-:W-:Y:S11]  /*fc10*/  ISETP.NE.AND P0, PT, R7, c[0x0][0x32c], PT ;  /* 0x0000cb0007007a0c */ /* 0x000ff60003f05270 */
[----:B------:R-:W-:Y:S02]  /*fc20*/  @!UPT UIADD3 URZ, URZ, URZ, URZ ;  /* 0x0000003f3f3ff290 */ /* 0x000fe4000fffe03f */
[----:B------:R-:W-:Y:S05]  /*fc30*/  @P0 IMAD.HI.U32 R7, R14, c[0x0][0x330], RZ ;  /* 0x0000cc000e070a27 */ /* 0x000fea00078e00ff */
[----:B------:R-:W-:Y:S02]  /*fc40*/  @P0 SHF.R.U32.HI R14, RZ, c[0x0][0x334], R7 ;  /* 0x0000cd00ff0e0a19 */ /* 0x000fe40000011607 */
.L_x_63:
[----:B------:R-:W-:Y:S05]  /*fc50*/  BSYNC B0 ;  /* 0x0000000000007941 */ /* 0x000fea0003800000 */
.L_x_61:
[----:B------:R-:W-:Y:S05]  /*fc60*/  IMAD R5, R14, c[0x0][0x32c], R5 ;  /* 0x0000cb000e057a24 */ /* 0x000fea00078e0205 */
[----:B------:R-:W-:Y:S02]  /*fc70*/  IADD3 R7, R5, c[0x0][0x32c], RZ ;  /* 0x0000cb0005077a10 */ /* 0x000fe40007ffe0ff */
[----:B------:R-:W-:Y:S02]  /*fc80*/  IMNMX R6, R6, R5, !PT ;  /* 0x0000000506067217 */ /* 0x000fe40007800200 */
[----:B------:R-:W-:Y:S02]  /*fc90*/  IMNMX R0, R0, R7, PT ;  /* 0x0000000700007217 */ /* 0x000fe40003800200 */
.L_x_60:
[C---:B------:R-:W-:Y:S01]  /*fca0*/  LOP3.LUT P0, RZ, R227.reuse, 0x100000, RZ, 0xc0, !PT ;  /* 0x00100000e3ff7812 */ /* 0x040fe2000780c0ff */
        /* <DEDUP_REMOVED lines=71> */
[C---:B------:R-:W-:Y:S02]  /*10120*/  ISETP.GT.AND P6, PT, R6.reuse, 0x51, !P6 ;  /* 0x000000510600780c */ /* 0x040fe400077c4270 */
        /* <DEDUP_REMOVED lines=11> */
[C---:B------:R-:W-:Y:S02]  /*101e0*/  ISETP.LT.OR P6, PT, R0.reuse, 0x52, P6 ;  /* 0x000000520000780c */ /* 0x040fe400037c1670 */
[----:B------:R-:W-:Y:S02]  /*101f0*/  ISETP.LT.OR P0, PT, R0, 0x2a, P0 ;  /* 0x0000002a0000780c */ /* 0x000fe40000701670 */
[----:B------:R-:W-:Y:S02]  /*10200*/  FMNMX.FTZ R5, R150, R5, !PT ;  /* 0x0000000596057209 */ /* 0x000fe40007810000 */
[----:B------:R-:W-:Y:S02]  /*10210*/  FSEL R171, R171, -INF , !P0 ;  /* 0xff800000abab7808 */ /* 0x000fe40004000000 */
[----:B------:R-:W-:Y:S02]  /*10220*/  LOP3.LUT P0, RZ, R227, 0x100, RZ, 0xc0, !PT ;  /* 0x00000100e3ff7812 */ /* 0x000fe4000780c0ff */
[----:B------:R-:W-:Y:S02]  /*10230*/  FMNMX.FTZ R16, R171, R16, !PT ;  /* 0x00000010ab107209 */ /* 0x000fe40007810000 */
[C---:B------:R-:W-:Y:S02]  /*10240*/  ISETP.GT.AND P0, PT, R6.reuse, 0x30, !P0 ;  /* 0x000000300600780c */ /* 0x040fe40004704270 */
[----:B------:R-:W-:Y:S02]  /*10250*/  ISETP.GT.AND P2, PT, R6, 0x59, !P2 ;  /* 0x000000590600780c */ /* 0x000fe40005744270 */
[C---:B------:R-:W-:Y:S02]  /*10260*/  ISETP.LT.OR P0, PT, R0.reuse, 0x31, P0 ;  /* 0x000000310000780c */ /* 0x040fe40000701670 */
[----:B------:R-:W-:Y:S02]  /*10270*/  ISETP.LT.OR P5, PT, R0, 0x59, P5 ;  /* 0x000000590000780c */ /* 0x000fe40002fa1670 */
[----:B------:R-:W-:Y:S02]  /*10280*/  FSEL R245, R245, -INF , !P0 ;  /* 0xff800000f5f57808 */ /* 0x000fe40004000000 */
[----:B------:R-:W-:Y:S02]  /*10290*/  LOP3.LUT P0, RZ, R227, 0x80, RZ, 0xc0, !PT ;  /* 0x00000080e3ff7812 */ /* 0x000fe4000780c0ff */
[----:B------:R-:W-:Y:S02]  /*102a0*/  FMNMX.FTZ R16, R245, R16, !PT ;  /* 0x00000010f5107209 */ /* 0x000fe40007810000 */
[----:B------:R-:W-:Y:S02]  /*102b0*/  ISETP.GT.AND P0, PT, R6, 0x31, !P0 ;  /* 0x000000310600780c */ /* 0x000fe40004704270 */
[----:B------:R-:W-:Y:S02]  /*102c0*/  FSEL R139, R139, -INF , !P6 ;  /* 0xff8000008b8b7808 */ /* 0x000fe40007000000 */
[----:B------:R-:W-:Y:S02]  /*102d0*/  ISETP.LT.OR P0, PT, R0, 0x32, P0 ;  /* 0x000000320000780c */ /* 0x000fe40000701670 */
[----:B------:R-:W-:Y:S02]  /*102e0*/  FMNMX.FTZ R5, R142, R5, !PT ;  /* 0x000000058e057209 */ /* 0x000fe40007810000 */
[----:B------:R-:W-:Y:S02]  /*102f0*/  FSEL R243, R243, -INF , !P0 ;  /* 0xff800000f3f37808 */ /* 0x000fe40004000000 */
[----:B------:R-:W-:Y:S02]  /*10300*/  LOP3.LUT P0, RZ, R227, 0x40, RZ, 0xc0, !PT ;  /* 0x00000040e3ff7812 */ /* 0x000fe4000780c0ff */
[----:B------:R-:W-:Y:S02]  /*10310*/  FMNMX.FTZ R16, R243, R16, !PT ;  /* 0x00000010f3107209 */ /* 0x000fe40007810000 */
[----:B------:R-:W-:Y:S02]  /*10320*/  ISETP.GT.AND P0, PT, R6, 0x38, !P0 ;  /* 0x000000380600780c */ /* 0x000fe40004704270 */
[----:B------:R-:W-:Y:S02]  /*10330*/  FSEL R135, R135, -INF , !P5 ;  /* 0xff80000087877808 */ /* 0x000fe40006800000 */
[C---:B------:R-:W-:Y:S02]  /*10340*/  ISETP.LT.OR P0, PT, R0.reuse, 0x39, P0 ;  /* 0x000000390000780c */ /* 0x040fe40000701670 */
[----:B------:R-:W-:Y:S02]  /*10350*/  ISETP.LT.OR P2, PT, R0, 0x5a, P2 ;  /* 0x0000005a0000780c */ /* 0x000fe40001741670 */
[----:B------:R-:W-:Y:S02]  /*10360*/  FSEL R241, R241, -INF , !P0 ;  /* 0xff800000f1f17808 */ /* 0x000fe40004000000 */
[----:B------:R-:W-:Y:S02]  /*10370*/  LOP3.LUT P0, RZ, R227, 0x20, RZ, 0xc0, !PT ;  /* 0x00000020e3ff7812 */ /* 0x000fe4000780c0ff */
[----:B------:R-:W-:Y:S02]  /*10380*/  FMNMX.FTZ R16, R241, R16, !PT ;  /* 0x00000010f1107209 */ /* 0x000fe40007810000 */
[----:B------:R-:W-:Y:S02]  /*10390*/  ISETP.GT.AND P0, PT, R6, 0x39, !P0 ;  /* 0x000000390600780c */ /* 0x000fe40004704270 */
[----:B------:R-:W-:Y:S02]  /*103a0*/  FMNMX.FTZ R13, R140, R5, !PT ;  /* 0x000000058c0d7209 */ /* 0x000fe40007810000 */
[----:B------:R-:W-:Y:S02]  /*103b0*/  ISETP.LT.OR P0, PT, R0, 0x3a, P0 ;  /* 0x0000003a0000780c */ /* 0x000fe40000701670 */
[----:B------:R-:W-:Y:S01]  /*103c0*/  FSEL R117, R4, -INF , !P2 ;  /* 0xff80000004757808 */ /* 0x000fe20005000000 */
        /* <DEDUP_REMOVED lines=39> */
[----:B------:R-:W-:Y:S01]  /*10640*/  LDSM.16.MT88.4 R12, [R212+0x100] ;  /* 0x00010000d40c783b */ /* 0x000fe20000004200 */
[--C-:B------:R-:W-:Y:S02]  /*10650*/  FFMA.FTZ R118, R10, c[0x0][0x2d0], -R149.reuse ;  /* 0x0000b4000a767a23 */ /* 0x100fe40000010895 */
[--C-:B------:R-:W-:Y:S01]  /*10660*/  FFMA.FTZ R129, R8, c[0x0][0x2d0], -R149.reuse ;  /* 0x0000b40008817a23 */ /* 0x100fe20000010895 */
[----:B------:R-:W-:Y:S01]  /*10670*/  MUFU.EX2 R128, R128 ;  /* 0x0000008000807308 */ /* 0x000fe20000000800 */
[--C-:B------:R-:W-:Y:S02]  /*10680*/  FFMA.FTZ R119, R126, c[0x0][0x2d0], -R149.reuse ;  /* 0x0000b4007e777a23 */ /* 0x100fe40000010895 */
[--C-:B------:R-:W-:Y:S02]  /*10690*/  FFMA.FTZ R136, R42, c[0x0][0x2d0], -R149.reuse ;  /* 0x0000b4002a887a23 */ /* 0x100fe40000010895 */
[--C-:B------:R-:W-:Y:S01]  /*106a0*/  FFMA.FTZ R137, R40, c[0x0][0x2d0], -R149.reuse ;  /* 0x0000b40028897a23 */ /* 0x100fe20000010895 */
[----:B-1----:R-:W-:Y:S01]  /*106b0*/  FMNMX.FTZ R6, R4, R5, !PT ;  /* 0x0000000504067209 */ /* 0x002fe20007810000 */
[--C-:B------:R-:W-:Y:S01]  /*106c0*/  FFMA.FTZ R138, R50, c[0x0][0x2d0], -R149.reuse ;  /* 0x0000b400328a7a23 */ /* 0x100fe20000010895 */
[----:B------:R-:W-:Y:S01]  /*106d0*/  FSEL R4, R0, RZ, P0 ;  /* 0x000000ff00047208 */ /* 0x000fe20000000000 */
[--C-:B------:R-:W-:Y:S01]  /*106e0*/  FFMA.FTZ R141, R48, c[0x0][0x2d0], -R149.reuse ;  /* 0x0000b400308d7a23 */ /* 0x100fe20000010895 */
[----:B------:R-:W1:Y:S01]  /*106f0*/  MUFU.EX2 R119, R119 ;  /* 0x0000007700777308 */ /* 0x000e620000000800 */
[----:B------:R-:W2:Y:S01]  /*10700*/  SHFL.BFLY PT, R5, R6, 0x1, 0x1f ;  /* 0x0c201f0006057f89 */ /* 0x000ea200000e0000 */
[----:B------:R-:W-:Y:S02]  /*10710*/  FFMA.FTZ R232, R232, c[0x0][0x2d0], -R149 ;  /* 0x0000b400e8e87a23 */ /* 0x000fe40000010895 */
[----:B------:R-:W-:Y:S02]  /*10720*/  FADD.FTZ R3, -R4, R3 ;  /* 0x0000000304037221 */ /* 0x000fe40000010100 */
[--C-:B------:R-:W-:Y:S02]  /*10730*/  FFMA.FTZ R164, R164, c[0x0][0x2d0], -R149.reuse ;  /* 0x0000b400a4a47a23 */ /* 0x100fe40000010895 */
[--C-:B------:R-:W-:Y:S02]  /*10740*/  FFMA.FTZ R156, R156, c[0x0][0x2d0], -R149.reuse ;  /* 0x0000b4009c9c7a23 */ /* 0x100fe40000010895 */
[----:B------:R-:W-:Y:S01]  /*10750*/  MUFU.EX2 R118, R118 ;  /* 0x0000007600767308 */ /* 0x000fe20000000800 */
[--C-:B------:R-:W-:Y:S02]  /*10760*/  FFMA.FTZ R158, R158, c[0x0][0x2d0], -R149.reuse ;  /* 0x0000b4009e9e7a23 */ /* 0x100fe40000010895 */
[--C-:B------:R-:W-:Y:S02]  /*10770*/  FFMA.FTZ R234, R234, c[0x0][0x2d0], -R149.reuse ;  /* 0x0000b400eaea7a23 */ /* 0x100fe40000010895 */
[--C-:B------:R-:W-:Y:S02]  /*10780*/  FFMA.FTZ R236, R236, c[0x0][0x2d0], -R149.reuse ;  /* 0x0000b400ecec7a23 */ /* 0x100fe40000010895 */
[--C-:B------:R-:W-:Y:S02]  /*10790*/  FFMA.FTZ R152, R152, c[0x0][0x2d0], -R149.reuse ;  /* 0x0000b40098987a23 */ /* 0x100fe40000010895 */
[--C-:B------:R-:W-:Y:S01]  /*107a0*/  FFMA.FTZ R142, R142, c[0x0][0x2d0], -R149.reuse ;  /* 0x0000b4008e8e7a23 */ /* 0x100fe20000010895 */
[----:B------:R-:W3:Y:S01]  /*107b0*/  MUFU.EX2 R129, R129 ;  /* 0x0000008100817308 */ /* 0x000ee20000000800 */
[----:B-1----:R-:W-:Y:S02]  /*107c0*/  F2FP.BF16.PACK_AB R124, R119, R128 ;  /* 0x00000080777c723e */ /* 0x002fe400000010ff */
[----:B--2---:R-:W-:Y:S01]  /*107d0*/  FMNMX.FTZ R116, R5, R6, !PT ;  /* 0x0000000605747209 */ /* 0x004fe20007810000 */
[----:B------:R-:W-:Y:S03]  /*107e0*/  FMUL.FTZ R6, R3, c[0x0][0x2d0] ;  /* 0x0000b40003067a20 */ /* 0x000fe60000410000 */
[C---:B------:R-:W-:Y:S01]  /*107f0*/  FSETP.NEU.FTZ.AND P0, PT, R116.reuse, -INF , PT ;  /* 0xff8000007400780b */ /* 0x040fe20003f1d000 */
[C---:B------:R-:W-:Y:S02]  /*10800*/  FMUL.FTZ R134, R116.reuse, c[0x0][0x2d0] ;  /* 0x0000b40074867a20 */ /* 0x040fe40000410000 */
[----:B------:R-:W1:Y:S01]  /*10810*/  MUFU.EX2 R3, R6 ;  /* 0x0000000600037308 */ /* 0x000e620000000800 */
[----:B------:R-:W-:Y:S02]  /*10820*/  FSEL R5, R116, RZ, P0 ;  /* 0x000000ff74057208 */ /* 0x000fe40000000000 */
[----:B------:R-:W-:Y:S02]  /*10830*/  FSEL R134, R134, RZ, P0 ;  /* 0x000000ff86867208 */ /* 0x000fe40000000000 */
[----:B------:R-:W-:Y:S01]  /*10840*/  ISETP.GT.AND P0, PT, R168, R215, PT ;  /* 0x000000d7a800720c */ /* 0x000fe20003f04270 */
[----:B------:R-:W-:Y:S02]  /*10850*/  FADD.FTZ R5, -R5, R2 ;  /* 0x0000000205057221 */ /* 0x000fe40000010100 */
[--C-:B------:R-:W-:Y:S02]  /*10860*/  FFMA.FTZ R133, R11, c[0x0][0x2d0], -R134.reuse ;  /* 0x0000b4000b857a23 */ /* 0x100fe40000010886 */
[----:B------:R-:W-:Y:S01]  /*10870*/  MUFU.EX2 R232, R232 ;  /* 0x000000e800e87308 */ /* 0x000fe20000000800 */
[--C-:B------:R-:W-:Y:S01]  /*10880*/  FFMA.FTZ R131, R9, c[0x0][0x2d0], -R134.reuse ;  /* 0x0000b40009837a23 */ /* 0x100fe20000010886 */
[----:B---3--:R-:W-:Y:S01]  /*10890*/  F2FP.BF16.PACK_AB R126, R129, R118 ;  /* 0x00000076817e723e */ /* 0x008fe200000010ff */
[--C-:B------:R-:W-:Y:S02]  /*108a0*/  FFMA.FTZ R132, R125, c[0x0][0x2d0], -R134.reuse ;  /* 0x0000b4007d847a23 */ /* 0x100fe40000010886 */
[--C-:B------:R-:W-:Y:S02]  /*108b0*/  FFMA.FTZ R130, R7, c[0x0][0x2d0], -R134.reuse ;  /* 0x0000b40007827a23 */ /* 0x100fe40000010886 */
[----:B------:R-:W-:Y:S02]  /*108c0*/  FMUL.FTZ R2, R5, c[0x0][0x2d0] ;  /* 0x0000b40005027a20 */ /* 0x000fe40000410000 */
[--C-:B------:R-:W-:Y:S01]  /*108d0*/  FFMA.FTZ R161, R161, c[0x0][0x2d0], -R134.reuse ;  /* 0x0000b400a1a17a23 */ /* 0x100fe20000010886 */
[----:B------:R-:W-:Y:S01]  /*108e0*/  MUFU.EX2 R133, R133 ;  /* 0x0000008500857308 */ /* 0x000fe20000000800 */
        /* <DEDUP_REMOVED lines=11> */
[----:B------:R-:W2:Y:S01]  /*109a0*/  MUFU.EX2 R132, R132 ;  /* 0x0000008400847308 */ /* 0x000ea20000000800 */
        /* <DEDUP_REMOVED lines=14> */
[----:B--2---:R-:W-:Y:S01]  /*10a90*/  F2FP.BF16.PACK_AB R125, R132, R133 ;  /* 0x00000085847d723e */ /* 0x004fe200000010ff */
        /* <DEDUP_REMOVED lines=12> */
[----:B------:R-:W-:Y:S01]  /*10b60*/  FMUL.FTZ R51, R2, R71 ;  /* 0x0000004702337220 */ /* 0x000fe20000410000 */
[----:B------:R-:W2:Y:S01]  /*10b70*/  LDSM.16.MT88.4 R84, [R210+0x3100] ;  /* 0x00310000d254783b */ /* 0x000ea20000004200 */
[C---:B------:R-:W-:Y:S01]  /*10b80*/  FMUL.FTZ R53, R3.reuse, R53 ;  /* 0x0000003503357220 */ /* 0x040fe20000410000 */
[----:B-1----:R-:W-:Y:S01]  /*10b90*/  F2FP.BF16.PACK_AB R127, R130, R131 ;  /* 0x00000083827f723e */ /* 0x002fe200000010ff */
[C---:B------:R-:W-:Y:S02]  /*10ba0*/  FMUL.FTZ R54, R2.reuse, R54 ;  /* 0x0000003602367220 */ /* 0x040fe40000410000 */
[C---:B------:R-:W-:Y:S02]  /*10bb0*/  FMUL.FTZ R55, R2.reuse, R55 ;  /* 0x0000003702377220 */ /* 0x040fe40000410000 */
[C---:B------:R-:W-:Y:S01]  /*10bc0*/  FMUL.FTZ R56, R3.reuse, R56 ;  /* 0x0000003803387220 */ /* 0x040fe20000410000 */
[----:B------:R-:W1:Y:S01]  /*10bd0*/  LDSM.16.MT88.4 R76, [R209+0x3100] ;  /* 0x00310000d14c783b */ /* 0x000e620000004200 */
[C---:B------:R-:W-:Y:S01]  /*10be0*/  HMMA.16816.F32.BF16 R4, R124.reuse, R12, R4 ;  /* 0x0000000c7c04723c */ /* 0x040fe20000041804 */
[----:B------:R-:W-:Y:S04]  /*10bf0*/  MUFU.EX2 R157, R157 ;  /* 0x0000009d009d7308 */ /* 0x000fe80000000800 */
[C---:B------:R-:W-:Y:S02]  /*10c00*/  FMUL.FTZ R57, R3.reuse, R57 ;  /* 0x0000003903397220 */ /* 0x040fe40000410000 */
[----:B------:R-:W3:Y:S01]  /*10c10*/  LDSM.16.MT88.4 R68, [R208+0x3100] ;  /* 0x00310000d044783b */ /* 0x000ee20000004200 */
        /* <DEDUP_REMOVED lines=31> */
[C---:B------:R-:W-:Y:S02]  /*10e10*/  FMUL.FTZ R67, R2.reuse, R67 ;  /* 0x0000004302437220 */ /* 0x040fe40000410000 */
        /* <DEDUP_REMOVED lines=30> */
[----:B------:R-:W3:Y:S01]  /*11000*/  MUFU.EX2 R163, R163 ;  /* 0x000000a300a37308 */ /* 0x000ee20000000800 */
[----:B------:R-:W4:Y:S01]  /*11010*/  LDSM.16.MT88.4 R72, [R212+0x900] ;  /* 0x00090000d448783b */ /* 0x000f220000004200 */
[--C-:B------:R-:W-:Y:S02]  /*11020*/  FFMA.FTZ R235, R240, c[0x0][0x2d0], -R149.reuse ;  /* 0x0000b400f0eb7a23 */ /* 0x100fe40000010895 */
[--C-:B------:R-:W-:Y:S02]  /*11030*/  FFMA.FTZ R237, R238, c[0x0][0x2d0], -R149.reuse ;  /* 0x0000b400eeed7a23 */ /* 0x100fe40000010895 */
[C---:B--2---:R-:W-:Y:S03]  /*11040*/  HMMA.16816.F32.BF16 R44, R124.reuse, R84, R44 ;  /* 0x000000547c2c723c */ /* 0x044fe6000004182c */
        /* <DEDUP_REMOVED lines=17> */
[C---:B---3--:R-:W-:Y:S04]  /*11160*/  HMMA.16816.F32.BF16 R60, R124.reuse, R68, R60 ;  /* 0x000000447c3c723c */ /* 0x048fe8000004183c */
        /* <DEDUP_REMOVED lines=131> */
[----:B------:R-:W-:Y:S01]  /*119a0*/  FADD.FTZ R3, R157, R2 ;  /* 0x000000029d037221 */ /* 0x000fe20000010000 */
[----:B------:R-:W-:Y:S03]  /*119b0*/  IADD3 R2, R168, -0x1, RZ ;  /* 0xffffffffa8027810 */ /* 0x000fe60007ffe0ff */
[C---:B-1----:R-:W-:Y:S04]  /*119c0*/  HMMA.16816.F32.BF16 R20, R68.reuse, R76, R20 ;  /* 0x0000004c4414723c */ /* 0x042fe80000041814 */
[----:B------:R-:W-:Y:S02]  /*119d0*/  FADD.FTZ R3, R170, R3 ;  /* 0x00000003aa037221 */ /* 0x000fe40000010000 */
[----:B------:R-:W-:Y:S02]  /*119e0*/  IMAD.MOV.U32 R168, RZ, RZ, R2 ;  /* 0x000000ffffa87224 */ /* 0x000fe400078e0002 */
[C---:B------:R-:W-:Y:S01]  /*119f0*/  HMMA.16816.F32.BF16 R24, R68.reuse, R78, R24 ;  /* 0x0000004e4418723c */ /* 0x040fe20000041818 */
[----:B------:R-:W1:Y:S03]  /*11a00*/  LDSM.16.MT88.4 R76, [R212+0x2100] ;  /* 0x00210000d44c783b */ /* 0x000e660000004200 */
[----:B------:R-:W-:Y:S02]  /*11a10*/  FADD.FTZ R140, R140, R3 ;  /* 0x000000038c8c7221 */ /* 0x000fe40000010000 */
[----:B------:R-:W-:Y:S02]  /*11a20*/  IMAD.MOV.U32 R3, RZ, RZ, R0 ;  /* 0x000000ffff037224 */ /* 0x000fe400078e0000 */
[C---:B------:R-:W-:Y:S04]  /*11a30*/  HMMA.16816.F32.BF16 R28, R68.reuse, R84, R28 ;  /* 0x00000054441c723c */ /* 0x040fe8000004181c */
[----:B------:R-:W-:Y:S02]  /*11a40*/  FADD.FTZ R140, R139, R140 ;  /* 0x0000008c8b8c7221 */ /* 0x000fe40000010000 */
[----:B------:R-:W-:Y:S02]  /*11a50*/  IMAD.MOV.U32 R2, RZ, RZ, R116 ;  /* 0x000000ffff027224 */ /* 0x000fe400078e0074 */
        /* <DEDUP_REMOVED lines=21> */
[----:B------:R-:W-:Y:S03]  /*11bb0*/  F2FP.BF16.PACK_AB R71, R170, R157 ;  /* 0x0000009daa47723e */ /* 0x000fe600000010ff */
[----:B------:R-:W-:Y:S04]  /*11bc0*/  FADD.FTZ R164, R164, R241 ;  /* 0x000000f1a4a47221 */ /* 0x000fe80000010000 */
[C---:B-1----:R-:W-:Y:S03]  /*11bd0*/  HMMA.16816.F32.BF16 R4, R68.reuse, R76, R4 ;  /* 0x0000004c4404723c */ /* 0x042fe60000041804 */
[----:B------:R-:W-:Y:S04]  /*11be0*/  FADD.FTZ R245, R245, R164 ;  /* 0x000000a4f5f57221 */ /* 0x000fe80000010000 */
        /* <DEDUP_REMOVED lines=44> */
.L_x_54:
[----:B------:R-:W1:Y:S01]  /*11eb0*/  SHFL.BFLY PT, R3, R228, 0x2, 0x1f ;  /* 0x0c401f00e4037f89 */ /* 0x000e6200000e0000 */
[----:B------:R-:W-:-:S02]  /*11ec0*/  MOV R7, RZ ;  /* 0x000000ff00077202 */ /* 0x000fc40000000f00 */
[----:B------:R-:W-:Y:S01]  /*11ed0*/  MOV R4, RZ ;  /* 0x000000ff00047202 */ /* 0x000fe20000000f00 */
[----:B------:R-:W2:Y:S01]  /*11ee0*/  SHFL.BFLY PT, R2, R229, 0x2, 0x1f ;  /* 0x0c401f00e5027f89 */ /* 0x000ea200000e0000 */
[----:B------:R-:W-:Y:S01]  /*11ef0*/  PLOP3.LUT P2, PT, PT, PT, PT, 0x8, 0x0 ;  /* 0x000000000000781c */ /* 0x000fe20003f4e170 */
[----:B-1----:R-:W-:Y:S02]  /*11f00*/  FADD.FTZ R3, R3, R228 ;  /* 0x000000e403037221 */ /* 0x002fe40000010000 */
[----:B--2---:R-:W-:-:S03]  /*11f10*/  FADD.FTZ R2, R2, R229 ;  /* 0x000000e502027221 */ /* 0x004fc60000010000 */
[----:B------:R-:W1:Y:S04]  /*11f20*/  SHFL.BFLY PT, R6, R3, 0x1, 0x1f ;  /* 0x0c201f0003067f89 */ /* 0x000e6800000e0000 */
[----:B------:R-:W2:Y:S01]  /*11f30*/  SHFL.BFLY PT, R5, R2, 0x1, 0x1f ;  /* 0x0c201f0002057f89 */ /* 0x000ea200000e0000 */
[----:B-1----:R-:W-:Y:S02]  /*11f40*/  FADD.FTZ R6, R3, R6 ;  /* 0x0000000603067221 */ /* 0x002fe40000010000 */
[----:B--2---:R-:W-:-:S03]  /*11f50*/  FADD.FTZ R5, R5, R2 ;  /* 0x0000000205057221 */ /* 0x004fc60000010000 */
[----:B------:R-:W-:Y:S02]  /*11f60*/  FSETP.NE.FTZ.AND P1, PT, R6, RZ, PT ;  /* 0x000000ff0600720b */ /* 0x000fe40003f35000 */
[----:B------:R-:W-:-:S11]  /*11f70*/  FSETP.NE.FTZ.AND P0, PT, R5, RZ, PT ;  /* 0x000000ff0500720b */ /* 0x000fd60003f15000 */
[----:B------:R-:W1:Y:S01]  /*11f80*/  @P1 MUFU.RCP R7, R6 ;  /* 0x0000000600071308 */ /* 0x000e620000001000 */
[----:B------:R-:W-:Y:S02]  /*11f90*/  @P1 MOV R10, 0x3f317218 ;  /* 0x3f317218000a1802 */ /* 0x000fe40000000f00 */
[----:B------:R-:W-:-:S05]  /*11fa0*/  @P0 MOV R11, 0x3f317218 ;  /* 0x3f317218000b0802 */ /* 0x000fca0000000f00 */
[----:B------:R-:W2:Y:S01]  /*11fb0*/  @P1 MUFU.LG2 R6, R6 ;  /* 0x0000000600061308 */ /* 0x000ea20000000c00 */
[----:B------:R-:W-:-:S07]  /*11fc0*/  @P0 FMUL.FTZ R11, R11, c[0x0][0x2d0] ;  /* 0x0000b4000b0b0a20 */ /* 0x000fce0000410000 */
[----:B------:R-:W3:Y:S01]  /*11fd0*/  @P0 MUFU.LG2 R8, R5 ;  /* 0x0000000500080308 */ /* 0x000ee20000000c00 */
[C---:B-1----:R-:W-:Y:S02]  /*11fe0*/  FMUL.FTZ R112, R7.reuse, R112 ;  /* 0x0000007007707220 */ /* 0x042fe40000410000 */
[C---:B------:R-:W-:Y:S02]  /*11ff0*/  FMUL.FTZ R113, R7.reuse, R113 ;  /* 0x0000007107717220 */ /* 0x040fe40000410000 */
[C---:B------:R-:W-:Y:S02]  /*12000*/  FMUL.FTZ R108, R7.reuse, R108 ;  /* 0x0000006c076c7220 */ /* 0x040fe40000410000 */
[----:B------:R-:W-:Y:S01]  /*12010*/  FMUL.FTZ R109, R7, R109 ;  /* 0x0000006d076d7220 */ /* 0x000fe20000410000 */
[----:B------:R1:W4:Y:S01]  /*12020*/  @P0 MUFU.RCP R4, R5 ;  /* 0x0000000500040308 */ /* 0x0003220000001000 */
[----:B--2---:R-:W-:Y:S02]  /*12030*/  @P1 FMUL.FTZ R9, R6, 0.69314718246459960938 ;  /* 0x3f31721806091820 */ /* 0x004fe40000410000 */
[----:B------:R-:W-:-:S02]  /*12040*/  @P1 FMUL.FTZ R6, R10, c[0x0][0x2d0] ;  /* 0x0000b4000a061a20 */ /* 0x000fc40000410000 */
[C---:B------:R-:W-:Y:S02]  /*12050*/  FMUL.FTZ R104, R7.reuse, R104 ;  /* 0x0000006807687220 */ /* 0x040fe40000410000 */
[C---:B------:R-:W-:Y:S02]  /*12060*/  FMUL.FTZ R105, R7.reuse, R105 ;  /* 0x0000006907697220 */ /* 0x040fe40000410000 */
[----:B---3--:R-:W-:Y:S02]  /*12070*/  @P0 FMUL.FTZ R8, R8, 0.69314718246459960938 ;  /* 0x3f31721808080820 */ /* 0x008fe40000410000 */
[C---:B------:R-:W-:Y:S02]  /*12080*/  FMUL.FTZ R2, R7.reuse, R100 ;  /* 0x0000006407027220 */ /* 0x040fe40000410000 */
[C---:B------:R-:W-:Y:S02]  /*12090*/  FMUL.FTZ R3, R7.reuse, R101 ;  /* 0x0000006507037220 */ /* 0x040fe40000410000 */
[C---:B------:R-:W-:Y:S01]  /*120a0*/  FMUL.FTZ R96, R7.reuse, R96 ;  /* 0x0000006007607220 */ /* 0x040fe20000410000 */
[----:B-1----:R-:W-:Y:S01]  /*120b0*/  MOV R5, 0xff800000 ;  /* 0xff80000000057802 */ /* 0x002fe20000000f00 */
        /* <DEDUP_REMOVED lines=22> */
[----:B------:R-:W-:Y:S01]  /*12220*/  FMUL.FTZ R65, R7, R65 ;  /* 0x0000004107417220 */ /* 0x000fe20000410000 */
[----:B------:R-:W-:Y:S01]  /*12230*/  MOV R7, 0xff800000 ;  /* 0xff80000000077802 */ /* 0x000fe20000000f00 */
[C---:B----4-:R-:W-:Y:S02]  /*12240*/  FMUL.FTZ R114, R4.reuse, R114 ;  /* 0x0000007204727220 */ /* 0x050fe40000410000 */
        /* <DEDUP_REMOVED lines=33> */
.L_x_22:
[----:B------:R-:W-:Y:S05]  /*12460*/  @P2 BRA `(.L_x_65) ;  /* 0x0000137000002947 */ /* 0x000fea0003800000 */
[----:B------:R-:W1:Y:S01]  /*12470*/  S2R R9, SR_CTAID.Y ;  /* 0x0000000000097919 */ /* 0x000e620000002600 */
[----:B------:R-:W-:Y:S01]  /*12480*/  IMAD R8, RZ, RZ, -UR9 ;  /* 0x80000009ff087e24 */ /* 0x000fe2000f8e02ff */
[----:B------:R-:W-:Y:S01]  /*12490*/  USHF.R.S32.HI UR6, URZ, 0x1f, UR9 ;  /* 0x0000001f3f067899 */ /* 0x000fe20008011409 */
[----:B------:R-:W-:Y:S01]  /*124a0*/  BSSY B0, `(.L_x_66) ;  /* 0x00000d1000007945 */ /* 0x000fe20003800000 */
[----:B------:R-:W2:Y:S01]  /*124b0*/  S2R R4, SR_TID.X ;  /* 0x0000000000047919 */ /* 0x000ea20000002100 */
[----:B------:R-:W-:Y:S02]  /*124c0*/  ULDC.64 UR4, c[0x0][0x4d0] ;  /* 0x0001340000047ab9 */ /* 0x000fe40000000a00 */
[----:B------:R-:W-:Y:S01]  /*124d0*/  UIMAD UR7, UR6, UR4, URZ ;  /* 0x00000004060772a4 */ /* 0x000fe2000f8e023f */
[----:B------:R-:W3:Y:S01]  /*124e0*/  S2R R11, SR_CTAID.Z ;  /* 0x00000000000b7919 */ /* 0x000ee20000002700 */
[----:B------:R-:W-:-:S02]  /*124f0*/  UIMAD.WIDE.U32 UR10, UR9, UR4, URZ ;  /* 0x00000004090a72a5 */ /* 0x000fc4000f8e003f */
[----:B------:R-:W-:Y:S01]  /*12500*/  UIMAD UR7, UR9, UR5, UR7 ;  /* 0x00000005090772a4 */ /* 0x000fe2000f8e0207 */
[----:B------:R-:W4:Y:S02]  /*12510*/  S2R R12, SR_CTAID.X ;  /* 0x00000000000c7919 */ /* 0x000f240000002500 */
[----:B------:R-:W-:Y:S01]  /*12520*/  ULDC.64 UR4, c[0x0][0x438] ;  /* 0x00010e0000047ab9 */ /* 0x000fe20000000a00 */
[----:B------:R-:W-:Y:S01]  /*12530*/  MOV R19, UR11 ;  /* 0x0000000b00137c02 */ /* 0x000fe20008000f00 */
[----:B------:R-:W-:Y:S01]  /*12540*/  UIMAD.WIDE.U32 UR12, UR9, UR4, URZ ;  /* 0x00000004090c72a5 */ /* 0x000fe2000f8e003f */
[----:B------:R-:W-:Y:S01]  /*12550*/  IMAD.U32 R18, RZ, RZ, UR10 ;  /* 0x0000000aff127e24 */ /* 0x000fe2000f8e00ff */
[----:B------:R-:W-:Y:S02]  /*12560*/  UIMAD UR4, UR6, UR4, URZ ;  /* 0x00000004060472a4 */ /* 0x000fe4000f8e023f */
[----:B------:R-:W-:Y:S02]  /*12570*/  UIADD3 UR7, UR11, UR7, URZ ;  /* 0x000000070b077290 */ /* 0x000fe4000fffe03f */
[----:B------:R-:W-:Y:S01]  /*12580*/  UIMAD UR4, UR9, UR5, UR4 ;  /* 0x00000005090472a4 */ /* 0x000fe2000f8e0204 */
[----:B------:R-:W-:Y:S01]  /*12590*/  MOV R16, UR12 ;  /* 0x0000000c00107c02 */ /* 0x000fe20008000f00 */
[----:B-1----:R-:W-:-:S02]  /*125a0*/  IMAD R8, R8, c[0x0][0x550], R9 ;  /* 0x0001540008087a24 */ /* 0x002fc400078e0209 */
[----:B------:R-:W-:Y:S01]  /*125b0*/  UIADD3 UR4, UR13, UR4, URZ ;  /* 0x000000040d047290 */ /* 0x000fe2000fffe03f */
[----:B------:R-:W-:Y:S01]  /*125c0*/  IMAD.U32 R17, RZ, RZ, UR13 ;  /* 0x0000000dff117e24 */ /* 0x000fe2000f8e00ff */
[----:B--2---:R-:W-:Y:S01]  /*125d0*/  SHF.R.S32.HI R9, RZ, 0x1f, R4 ;  /* 0x0000001fff097819 */ /* 0x004fe20000011404 */
[----:B------:R-:W-:-:S03]  /*125e0*/  IMAD.U32 R19, RZ, RZ, UR7 ;  /* 0x00000007ff137e24 */ /* 0x000fc6000f8e00ff */
[CC--:B------:R-:W-:Y:S01]  /*125f0*/  LEA.HI R0, R9.reuse, R4.reuse, RZ, 0x5 ;  /* 0x0000000409007211 */ /* 0x0c0fe200078f28ff */
[----:B------:R-:W-:Y:S01]  /*12600*/  IMAD.U32 R17, RZ, RZ, UR4 ;  /* 0x00000004ff117e24 */ /* 0x000fe2000f8e00ff */
[-C--:B------:R-:W-:Y:S01]  /*12610*/  LEA.HI R9, R9, R4.reuse, RZ, 0x2 ;  /* 0x0000000409097211 */ /* 0x080fe200078f10ff */
[C---:B---3--:R-:W-:Y:S01]  /*12620*/  IMAD.WIDE.U32 R18, R11.reuse, c[0x0][0x4d8], R18 ;  /* 0x000136000b127a25 */ /* 0x048fe200078e0012 */
[----:B------:R-:W-:Y:S02]  /*12630*/  LOP3.LUT R13, R0, 0xffffffe0, RZ, 0xc0, !PT ;  /* 0xffffffe0000d7812 */ /* 0x000fe400078ec0ff */
[----:B------:R-:W-:Y:S01]  /*12640*/  SHF.R.S32.HI R15, RZ, 0x5, R0 ;  /* 0x00000005ff0f7819 */ /* 0x000fe20000011400 */
[----:B------:R-:W-:Y:S01]  /*12650*/  IMAD.WIDE.U32 R16, R11, c[0x0][0x440], R16 ;  /* 0x000110000b107a25 */ /* 0x000fe200078e0010 */
[----:B------:R-:W-:Y:S02]  /*12660*/  SHF.R.S32.HI R0, RZ, 0x1f, R0 ;  /* 0x0000001fff007819 */ /* 0x000fe40000011400 */
[----:B------:R-:W-:Y:S01]  /*12670*/  LOP3.LUT R9, R9, 0xfffffffc, RZ, 0xc0, !PT ;  /* 0xfffffffc09097812 */ /* 0x000fe200078ec0ff */
[----:B------:R-:W-:Y:S01]  /*12680*/  IMAD.IADD R6, R4, 0x1, -R13 ;  /* 0x0000000104067824 */ /* 0x000fe200078e0a0d */
[----:B------:R-:W-:Y:S01]  /*12690*/  LEA.HI R0, R0, R15, RZ, 0x3 ;  /* 0x0000000f00007211 */ /* 0x000fe200078f18ff */
[----:B------:R-:W-:Y:S01]  /*126a0*/  IMAD.MOV.U32 R20, RZ, RZ, R18 ;  /* 0x000000ffff147224 */ /* 0x000fe200078e0012 */
[----:B------:R-:W-:-:S02]  /*126b0*/  IADD3 R9, -R9, R4, RZ ;  /* 0x0000000409097210 */ /* 0x000fc40007ffe1ff */
[----:B------:R-:W-:Y:S02]  /*126c0*/  LOP3.LUT R0, R0, 0xffffff8, RZ, 0xc0, !PT ;  /* 0x0ffffff800007812 */ /* 0x000fe400078ec0ff */
[----:B------:R-:W-:Y:S02]  /*126d0*/  SHF.R.S32.HI R13, RZ, 0x1f, R6 ;  /* 0x0000001fff0d7819 */ /* 0x000fe40000011406 */
[----:B------:R-:W-:Y:S01]  /*126e0*/  SHF.R.S32.HI R10, RZ, 0x1f, R11 ;  /* 0x0000001fff0a7819 */ /* 0x000fe2000001140b */
[----:B------:R-:W-:Y:S01]  /*126f0*/  IMAD.IADD R15, R15, 0x1, -R0 ;  /* 0x000000010f0f7824 */ /* 0x000fe200078e0a00 */
[----:B------:R-:W-:Y:S02]  /*12700*/  LEA.HI R0, R9, R9, RZ, 0x1 ;  /* 0x0000000909007211 */ /* 0x000fe400078f08ff */
[----:B------:R-:W-:Y:S01]  /*12710*/  LEA.HI R4, R13, R6, RZ, 0x2 ;  /* 0x000000060d047211 */ /* 0x000fe200078f10ff */
[----:B------:R-:W-:Y:S01]  /*12720*/  IMAD.MOV.U32 R13, RZ, RZ, c[0x0][0x4e8] ;  /* 0x00013a00ff0d7624 */ /* 0x000fe200078e00ff */
[----:B------:R-:W-:-:S02]  /*12730*/  LOP3.LUT R0, R0, 0x1ffffffe, RZ, 0xc0, !PT ;  /* 0x1ffffffe00007812 */ /* 0x000fc400078ec0ff */
[----:B------:R-:W-:Y:S02]  /*12740*/  SHF.R.S32.HI R14, RZ, 0x2, R4 ;  /* 0x00000002ff0e7819 */ /* 0x000fe40000011404 */
[----:B------:R-:W-:Y:S01]  /*12750*/  IADD3 R0, R9, -R0, RZ ;  /* 0x8000000009007210 */ /* 0x000fe20007ffe0ff */
[----:B------:R-:W-:Y:S01]  /*12760*/  BAR.SYNC.DEFER_BLOCKING 0x1, 0x100 ;  /* 0x0044000000007b1d */ /* 0x000fe20000010000 */
[----:B------:R-:W-:Y:S01]  /*12770*/  ISETP.NE.AND P1, PT, R13, 0x1, PT ;  /* 0x000000010d00780c */ /* 0x000fe20003f25270 */
[----:B------:R-:W-:Y:S01]  /*12780*/  IMAD R15, R15, 0x10, R14 ;  /* 0x000000100f0f7824 */ /* 0x000fe200078e020e */
[----:B------:R-:W-:Y:S01]  /*12790*/  MOV R22, R16 ;  /* 0x0000001000167202 */ /* 0x000fe20000000f00 */
[----:B------:R-:W-:Y:S02]  /*127a0*/  IMAD R14, R10, c[0x0][0x4d8], RZ ;  /* 0x000136000a0e7a24 */ /* 0x000fe400078e02ff */
[----:B------:R-:W-:Y:S01]  /*127b0*/  IMAD R9, R0, 0x8, R15 ;  /* 0x0000000800097824 */ /* 0x000fe200078e020f */
[----:B------:R-:W-:Y:S01]  /*127c0*/  SHF.R.S32.HI R0, RZ, 0x1f, R8 ;  /* 0x0000001fff007819 */ /* 0x000fe20000011408 */
[----:B------:R-:W-:-:S02]  /*127d0*/  IMAD R10, R10, c[0x0][0x440], RZ ;  /* 0x000110000a0a7a24 */ /* 0x000fc400078e02ff */
[C---:B------:R-:W-:Y:S01]  /*127e0*/  IMAD R14, R11.reuse, c[0x0][0x4dc], R14 ;  /* 0x000137000b0e7a24 */ /* 0x040fe200078e020e */
[C---:B----4-:R-:W-:Y:S01]  /*127f0*/  LEA R9, R12.reuse, R9, 0x7 ;  /* 0x000000090c097211 */ /* 0x050fe200078e38ff */
[----:B------:R-:W-:Y:S01]  /*12800*/  IMAD R10, R11, c[0x0][0x444], R10 ;  /* 0x000111000b0a7a24 */ /* 0x000fe200078e020a */
[----:B------:R-:W-:Y:S01]  /*12810*/  LEA R12, R12, R15, 0x7 ;  /* 0x0000000f0c0c7211 */ /* 0x000fe200078e38ff */
[----:B------:R-:W-:Y:S01]  /*12820*/  IMAD.IADD R21, R19, 0x1, R14 ;  /* 0x0000000113157824 */ /* 0x000fe200078e020e */
[----:B------:R-:W-:Y:S01]  /*12830*/  MOV R11, R9 ;  /* 0x00000009000b7202 */ /* 0x000fe20000000f00 */
[----:B------:R-:W-:Y:S02]  /*12840*/  IMAD.IADD R23, R17, 0x1, R10 ;  /* 0x0000000111177824 */ /* 0x000fe400078e020a */
[----:B------:R-:W-:-:S04]  /*12850*/  @P1 IMAD.HI.U32 R10, R9, c[0x0][0x4ec], RZ ;  /* 0x00013b00090a1a27 */ /* 0x000fc800078e00ff */
[C---:B------:R-:W-:Y:S01]  /*12860*/  IMAD R17, R0.reuse, c[0x0][0x4e0], RZ ;  /* 0x0001380000117a24 */ /* 0x040fe200078e02ff */
[----:B------:R-:W-:Y:S01]  /*12870*/  @P1 SHF.R.U32.HI R11, RZ, c[0x0][0x4f0], R10 ;  /* 0x00013c00ff0b1a19 */ /* 0x000fe2000001160a */
[----:B------:R-:W-:Y:S01]  /*12880*/  IMAD R19, R0, c[0x0][0x448], RZ ;  /* 0x0001120000137a24 */ /* 0x000fe200078e02ff */
[----:B------:R-:W-:Y:S01]  /*12890*/  MOV R10, R9 ;  /* 0x00000009000a7202 */ /* 0x000fe20000000f00 */
[C---:B------:R-:W-:Y:S01]  /*128a0*/  IMAD R17, R8.reuse, c[0x0][0x4e4], R17 ;  /* 0x0001390008117a24 */ /* 0x040fe200078e0211 */
[--C-:B------:R-:W-:Y:S01]  /*128b0*/  SHF.R.S32.HI R14, RZ, 0x1f, R11.reuse ;  /* 0x0000001fff0e7819 */ /* 0x100fe2000001140b */
[----:B------:R-:W-:Y:S02]  /*128c0*/  IMAD.MOV R0, RZ, RZ, -R11 ;  /* 0x000000ffff007224 */ /* 0x000fe400078e0a0b */
[C---:B------:R-:W-:Y:S02]  /*128d0*/  IMAD R19, R8.reuse, c[0x0][0x44c], R19 ;  /* 0x0001130008137a24 */ /* 0x040fe400078e0213 */
[----:B------:R-:W-:-:S04]  /*128e0*/  IMAD.WIDE.U32 R22, R8, c[0x0][0x448], R22 ;  /* 0x0001120008167a25 */ /* 0x000fc800078e0016 */
[----:B------:R-:W-:-:S04]  /*128f0*/  IMAD.WIDE.U32 R20, R8, c[0x0][0x4e0], R20 ;  /* 0x0001380008147a25 */ /* 0x000fc800078e0014 */
[----:B------:R-:W-:Y:S01]  /*12900*/  @P1 IMAD.HI.U32 R8, R9, c[0x0][0x4ec], RZ ;  /* 0x00013b0009081a27 */ /* 0x000fe200078e00ff */
[----:B------:R-:W-:-:S03]  /*12910*/  IADD3 R16, P0, R11, R20, RZ ;  /* 0x000000140b107210 */ /* 0x000fc60007f1e0ff */
[----:B------:R-:W-:Y:S01]  /*12920*/  IMAD R0, R0, c[0x0][0x4e8], R9 ;  /* 0x00013a0000007a24 */ /* 0x000fe200078e0209 */
[----:B------:R-:W-:Y:S01]  /*12930*/  @P1 SHF.R.U32.HI R10, RZ, c[0x0][0x4f0], R8 ;  /* 0x00013c00ff0a1a19 */ /* 0x000fe20000011608 */
[----:B------:R-:W-:Y:S01]  /*12940*/  IMAD.IADD R23, R23, 0x1, R19 ;  /* 0x0000000117177824 */ /* 0x000fe200078e0213 */
[----:B------:R-:W-:Y:S01]  /*12950*/  IADD3.X R17, R14, R21, R17, P0, !PT ;  /* 0x000000150e117210 */ /* 0x000fe200007fe411 */
[----:B------:R-:W-:Y:S01]  /*12960*/  IMAD R13, R13, c[0x0][0x388], RZ ;  /* 0x0000e2000d0d7a24 */ /* 0x000fe200078e02ff */
[----:B------:R-:W-:Y:S01]  /*12970*/  SHF.R.S32.HI R8, RZ, 0x1f, R0 ;  /* 0x0000001fff087819 */ /* 0x000fe20000011400 */
[C---:B------:R-:W-:Y:S01]  /*12980*/  IMAD.WIDE.U32 R22, R10.reuse, c[0x0][0x430], R22 ;  /* 0x00010c000a167a25 */ /* 0x040fe200078e0016 */
[----:B------:R-:W-:Y:S02]  /*12990*/  IADD3 R14, -R10, RZ, RZ ;  /* 0x000000ff0a0e7210 */ /* 0x000fe40007ffe1ff */
[----:B------:R-:W-:Y:S01]  /*129a0*/  LOP3.LUT P1, RZ, R6, 0x3, RZ, 0xc0, !PT ;  /* 0x0000000306ff7812 */ /* 0x000fe2000782c0ff */
[----:B------:R-:W-:Y:S01]  /*129b0*/  IMAD R11, R8, c[0x0][0x4c8], RZ ;  /* 0x00013200080b7a24 */ /* 0x000fe200078e02ff */
[----:B------:R-:W-:Y:S01]  /*129c0*/  SHF.R.S32.HI R8, RZ, 0x1f, R10 ;  /* 0x0000001fff087819 */ /* 0x000fe2000001140a */
[----:B------:R-:W-:Y:S01]  /*129d0*/  IMAD.WIDE.U32 R16, R0, c[0x0][0x4c8], R16 ;  /* 0x0001320000107a25 */ /* 0x000fe200078e0010 */
[----:B------:R-:W-:-:S03]  /*129e0*/  ISETP.GE.OR P2, PT, R12, R13, P1 ;  /* 0x0000000d0c00720c */ /* 0x000fc60000f46670 */
[----:B------:R-:W-:Y:S01]  /*129f0*/  IMAD R11, R0, c[0x0][0x4cc], R11 ;  /* 0x00013300000b7a24 */ /* 0x000fe200078e020b */
[----:B------:R-:W-:Y:S01]  /*12a00*/  LEA R0, P0, R16, c[0x0][0x4a8], 0x2 ;  /* 0x00012a0010007a11 */ /* 0x000fe200078010ff */
[----:B------:R-:W-:Y:S02]  /*12a10*/  IMAD R14, R14, c[0x0][0x4e8], R9 ;  /* 0x00013a000e0e7a24 */ /* 0x000fe400078e0209 */
[----:B------:R-:W-:Y:S02]  /*12a20*/  IMAD.IADD R11, R17, 0x1, R11 ;  /* 0x00000001110b7824 */ /* 0x000fe400078e020b */
[----:B------:R-:W-:Y:S01]  /*12a30*/  IMAD R9, R8, c[0x0][0x430], RZ ;  /* 0x00010c0008097a24 */ /* 0x000fe200078e02ff */
[----:B------:R-:W-:Y:S01]  /*12a40*/  SHFL.IDX PT, R18, R0, 0x1, 0x1c1f ;  /* 0x003c1f0000127f89 */ /* 0x000fe200000e0000 */
[----:B------:R-:W-:Y:S02]  /*12a50*/  SHF.R.S32.HI R8, RZ, 0x1f, R14 ;  /* 0x0000001fff087819 */ /* 0x000fe4000001140e */
[----:B------:R-:W-:Y:S01]  /*12a60*/  LEA.HI.X R11, R16, c[0x0][0x4ac], R11, 0x2, P0 ;  /* 0x00012b00100b7a11 */ /* 0x000fe200000f140b */
[----:B------:R-:W-:Y:S01]  /*12a70*/  IMAD R9, R10, c[0x0][0x434], R9 ;  /* 0x00010d000a097a24 */ /* 0x000fe200078e0209 */
[----:B------:R-:W-:Y:S03]  /*12a80*/  SHFL.IDX PT, R16, R0, RZ, 0x1c1f ;  /* 0x001c1fff00107589 */ /* 0x000fe600000e0000 */
[----:B------:R-:W-:Y:S01]  /*12a90*/  IMAD.IADD R23, R23, 0x1, R9 ;  /* 0x0000000117177824 */ /* 0x000fe200078e0209 */
[----:B------:R-:W1:Y:S01]  /*12aa0*/  SHFL.IDX PT, R17, R11, RZ, 0x1c1f ;  /* 0x001c1fff0b117589 */ /* 0x000e6200000e0000 */
[----:B------:R-:W-:Y:S01]  /*12ab0*/  IMAD R9, R8, c[0x0][0x428], RZ ;  /* 0x00010a0008097a24 */ /* 0x000fe200078e02ff */
[----:B------:R-:W-:-:S02]  /*12ac0*/  IADD3 R8, R12, 0x8, RZ ;  /* 0x000000080c087810 */ /* 0x000fc40007ffe0ff */
[----:B------:R2:W3:Y:S01]  /*12ad0*/  SHFL.IDX PT, R19, R11, 0x1, 0x1c1f ;  /* 0x003c1f000b137f89 */ /* 0x0004e200000e0000 */
[----:B------:R-:W-:Y:S01]  /*12ae0*/  IMAD R9, R14, c[0x0][0x42c], R9 ;  /* 0x00010b000e097a24 */ /* 0x000fe200078e0209 */
[----:B------:R-:W-:Y:S01]  /*12af0*/  ISETP.GE.OR P1, PT, R8, R13, P1 ;  /* 0x0000000d0800720c */ /* 0x000fe20000f26670 */
[----:B------:R-:W-:-:S05]  /*12b00*/  IMAD.WIDE.U32 R14, R14, c[0x0][0x428], R22 ;  /* 0x00010a000e0e7a25 */ /* 0x000fca00078e0016 */
[----:B------:R-:W-:Y:S02]  /*12b10*/  IADD3 R10, R15, R9, RZ ;  /* 0x000000090f0a7210 */ /* 0x000fe40007ffe0ff */
[----:B------:R-:W-:-:S04]  /*12b20*/  LEA R9, P0, R14, c[0x0][0x400], 0x2 ;  /* 0x000100000e097a11 */ /* 0x000fc800078010ff */
[----:B------:R-:W-:Y:S02]  /*12b30*/  LEA.HI.X R10, R14, c[0x0][0x404], R10, 0x2, P0 ;  /* 0x000101000e0a7a11 */ /* 0x000fe400000f140a */
[----:B------:R4:W4:Y:S01]  /*12b40*/  SHFL.IDX PT, R14, R9, RZ, 0x1c1f ;  /* 0x001c1fff090e7589 */ /* 0x00092200000e0000 */
[----:B------:R-:W-:-:S03]  /*12b50*/  ISETP.GE.AND P0, PT, R8, R13, PT ;  /* 0x0000000d0800720c */ /* 0x000fc60003f06270 */
[----:B-1----:R1:W-:Y:S01]  /*12b60*/  @!P2 ST.E [R16.64], R5 ;  /* 0x000000051000a985 */ /* 0x0023e2000c10190e */
[----:B--2---:R-:W-:-:S03]  /*12b70*/  LOP3.LUT R11, R4, 0x7ffffffc, RZ, 0xc0, !PT ;  /* 0x7ffffffc040b7812 */ /* 0x004fc600078ec0ff */
[----:B---3--:R1:W-:Y:S01]  /*12b80*/  @!P1 ST.E [R18.64], R7 ;  /* 0x0000000712009985 */ /* 0x0083e2000c10190e */
[----:B------:R-:W-:Y:S01]  /*12b90*/  ISETP.GE.AND P1, PT, R12, R13, PT ;  /* 0x0000000d0c00720c */ /* 0x000fe20003f26270 */
[----:B------:R-:W-:Y:S02]  /*12ba0*/  IMAD.IADD R11, R6, 0x1, -R11 ;  /* 0x00000001060b7824 */ /* 0x000fe400078e0a0b */
[----:B------:R1:W2:Y:S03]  /*12bb0*/  SHFL.IDX PT, R15, R10, RZ, 0x1c1f ;  /* 0x001c1fff0a0f7589 */ /* 0x0002a600000e0000 */
[----:B------:R-:W-:-:S07]  /*12bc0*/  SHF.L.U32 R11, R11, 0x1, RZ ;  /* 0x000000010b0b7819 */ /* 0x000fce00000006ff */
[----:B------:R-:W-:Y:S05]  /*12bd0*/  @P1 BRA `(.L_x_67) ;  /* 0x000005d000001947 */ /* 0x000fea0003800000 */
[C---:B-1----:R-:W-:Y:S02]  /*12be0*/  IADD3 R7, R11.reuse, 0x8, RZ ;  /* 0x000000080b077810 */ /* 0x042fe40007ffe0ff */
[C---:B------:R-:W-:Y:S02]  /*12bf0*/  IADD3 R5, R11.reuse, 0x10, RZ ;  /* 0x000000100b057810 */ /* 0x040fe40007ffe0ff */
[----:B------:R-:W-:Y:S02]  /*12c00*/  IADD3 R4, R11, 0x18, RZ ;  /* 0x000000180b047810 */ /* 0x000fe40007ffe0ff */
[----:B------:R-:W-:Y:S02]  /*12c10*/  ISETP.GE.AND P3, PT, R7, c[0x0][0x3c8], PT ;  /* 0x0000f20007007a0c */ /* 0x000fe40003f66270 */
[----:B------:R-:W-:Y:S02]  /*12c20*/  ISETP.GE.AND P2, PT, R5, c[0x0][0x3c8], PT ;  /* 0x0000f20005007a0c */ /* 0x000fe40003f46270 */
[----:B------:R-:W-:-:S02]  /*12c30*/  ISETP.GE.AND P1, PT, R4, c[0x0][0x3c8], PT ;  /* 0x0000f20004007a0c */ /* 0x000fc40003f26270 */
[C---:B------:R-:W-:Y:S02]  /*12c40*/  ISETP.GE.AND P4, PT, R11.reuse, c[0x0][0x3c8], PT ;  /* 0x0000f2000b007a0c */ /* 0x040fe40003f86270 */
[C---:B------:R-:W-:Y:S02]  /*12c50*/  IADD3 R0, R11.reuse, 0x20, RZ ;  /* 0x000000200b007810 */ /* 0x040fe40007ffe0ff */
[----:B------:R-:W-:Y:S02]  /*12c60*/  IADD3 R18, R11, 0x28, RZ ;  /* 0x000000280b127810 */ /* 0x000fe40007ffe0ff */
[----:B------:R-:W-:Y:S02]  /*12c70*/  ISETP.GE.AND P6, PT, R0, c[0x0][0x3c8], PT ;  /* 0x0000f20000007a0c */ /* 0x000fe40003fc6270 */
[----:B------:R-:W-:Y:S02]  /*12c80*/  @!P3 LEA.HI R7, R7, R7, RZ, 0x1 ;  /* 0x000000070707b211 */ /* 0x000fe400078f08ff */
[----:B------:R-:W-:-:S02]  /*12c90*/  @!P2 LEA.HI R5, R5, R5, RZ, 0x1 ;  /* 0x000000050505a211 */ /* 0x000fc400078f08ff */
[----:B------:R-:W-:Y:S01]  /*12ca0*/  @!P1 LEA.HI R4, R4, R4, RZ, 0x1 ;  /* 0x0000000404049211 */ /* 0x000fe200078f08ff */
[--C-:B--2-4-:R-:W-:Y:S01]  /*12cb0*/  @!P4 IMAD.WIDE R12, R11, 0x4, R14.reuse ;  /* 0x000000040b0cc825 */ /* 0x114fe200078e020e */
[----:B------:R-:W-:Y:S02]  /*12cc0*/  @!P3 LOP3.LUT R7, R7, 0xfffffffe, RZ, 0xc0, !PT ;  /* 0xfffffffe0707b812 */ /* 0x000fe400078ec0ff */
[----:B------:R-:W-:Y:S02]  /*12cd0*/  @!P2 LOP3.LUT R5, R5, 0xfffffffe, RZ, 0xc0, !PT ;  /* 0xfffffffe0505a812 */ /* 0x000fe400078ec0ff */
[----:B------:R-:W-:Y:S01]  /*12ce0*/  @!P1 LOP3.LUT R21, R4, 0xfffffffe, RZ, 0xc0, !PT ;  /* 0xfffffffe04159812 */ /* 0x000fe200078ec0ff */
[--C-:B------:R-:W-:Y:S01]  /*12cf0*/  @!P3 IMAD.WIDE R6, R7, 0x4, R14.reuse ;  /* 0x000000040706b825 */ /* 0x100fe200078e020e */
[----:B------:R1:W-:Y:S01]  /*12d00*/  @!P4 ST.E.64 [R12.64], R112 ;  /* 0x000000700c00c985 */ /* 0x0003e2000c101b0e */
[----:B------:R-:W-:Y:S02]  /*12d10*/  IADD3 R8, R11, 0x30, RZ ;  /* 0x000000300b087810 */ /* 0x000fe40007ffe0ff */
[----:B------:R-:W-:Y:S01]  /*12d20*/  @!P2 IMAD.WIDE R16, R5, 0x4, R14 ;  /* 0x000000040510a825 */ /* 0x000fe200078e020e */
[C---:B------:R-:W-:Y:S01]  /*12d30*/  IADD3 R5, R11.reuse, 0x38, RZ ;  /* 0x000000380b057810 */ /* 0x040fe20007ffe0ff */
[----:B------:R2:W-:Y:S01]  /*12d40*/  @!P3 ST.E.64 [R6.64], R108 ;  /* 0x0000006c0600b985 */ /* 0x0005e2000c101b0e */
[----:B------:R-:W-:-:S02]  /*12d50*/  IADD3 R19, R11, 0x40, RZ ;  /* 0x000000400b137810 */ /* 0x000fc40007ffe0ff */
[----:B------:R-:W-:Y:S01]  /*12d60*/  ISETP.GE.AND P5, PT, R18, c[0x0][0x3c8], PT ;  /* 0x0000f20012007a0c */ /* 0x000fe20003fa6270 */
[----:B------:R3:W-:Y:S01]  /*12d70*/  @!P2 ST.E.64 [R16.64], R104 ;  /* 0x000000681000a985 */ /* 0x0007e2000c101b0e */
[----:B------:R-:W-:Y:S02]  /*12d80*/  IADD3 R4, R11, 0x48, RZ ;  /* 0x000000480b047810 */ /* 0x000fe40007ffe0ff */
[----:B------:R-:W-:Y:S02]  /*12d90*/  ISETP.GE.AND P4, PT, R8, c[0x0][0x3c8], PT ;  /* 0x0000f20008007a0c */ /* 0x000fe40003f86270 */
[----:B------:R-:W-:Y:S02]  /*12da0*/  ISETP.GE.AND P3, PT, R5, c[0x0][0x3c8], PT ;  /* 0x0000f20005007a0c */ /* 0x000fe40003f66270 */
[----:B------:R-:W-:Y:S02]  /*12db0*/  ISETP.GE.AND P2, PT, R19, c[0x0][0x3c8], PT ;  /* 0x0000f20013007a0c */ /* 0x000fe40003f46270 */
[----:B------:R-:W-:-:S03]  /*12dc0*/  @!P6 LEA.HI R0, R0, R0, RZ, 0x1 ;  /* 0x000000000000e211 */ /* 0x000fc600078f08ff */
[----:B------:R-:W-:-:S04]  /*12dd0*/  @!P5 LEA.HI R18, R18, R18, RZ, 0x1 ;  /* 0x000000121212d211 */ /* 0x000fc800078f08ff */
[----:B------:R-:W-:Y:S02]  /*12de0*/  @!P4 LEA.HI R8, R8, R8, RZ, 0x1 ;  /* 0x000000080808c211 */ /* 0x000fe400078f08ff */
[----:B------:R-:W-:Y:S01]  /*12df0*/  @!P3 LEA.HI R5, R5, R5, RZ, 0x1 ;  /* 0x000000050505b211 */ /* 0x000fe200078f08ff */
[----:B-1----:R-:W-:Y:S01]  /*12e00*/  @!P1 IMAD.WIDE R12, R21, 0x4, R14 ;  /* 0x00000004150c9825 */ /* 0x002fe200078e020e */
[----:B------:R-:W-:Y:S02]  /*12e10*/  @!P2 LEA.HI R19, R19, R19, RZ, 0x1 ;  /* 0x000000131313a211 */ /* 0x000fe400078f08ff */
[----:B------:R-:W-:Y:S02]  /*12e20*/  @!P4 LOP3.LUT R21, R8, 0xfffffffe, RZ, 0xc0, !PT ;  /* 0xfffffffe0815c812 */ /* 0x000fe400078ec0ff */
[----:B------:R1:W-:Y:S01]  /*12e30*/  @!P1 ST.E.64 [R12.64], R2 ;  /* 0x000000020c009985 */ /* 0x0003e2000c101b0e */
[----:B------:R-:W-:Y:S02]  /*12e40*/  ISETP.GE.AND P1, PT, R4, c[0x0][0x3c8], PT ;  /* 0x0000f20004007a0c */ /* 0x000fe40003f26270 */
[----:B--2---:R-:W-:-:S02]  /*12e50*/  @!P6 LOP3.LUT R7, R0, 0xfffffffe, RZ, 0xc0, !PT ;  /* 0xfffffffe0007e812 */ /* 0x004fc400078ec0ff */
[----:B---3--:R-:W-:Y:S02]  /*12e60*/  @!P5 LOP3.LUT R17, R18, 0xfffffffe, RZ, 0xc0, !PT ;  /* 0xfffffffe1211d812 */ /* 0x008fe400078ec0ff */
[----:B------:R-:W-:Y:S01]  /*12e70*/  @!P3 LOP3.LUT R5, R5, 0xfffffffe, RZ, 0xc0, !PT ;  /* 0xfffffffe0505b812 */ /* 0x000fe200078ec0ff */
[----:B------:R-:W-:Y:S01]  /*12e80*/  @!P6 IMAD.WIDE R6, R7, 0x4, R14 ;  /* 0x000000040706e825 */ /* 0x000fe200078e020e */
[----:B------:R-:W-:Y:S02]  /*12e90*/  @!P2 LOP3.LUT R19, R19, 0xfffffffe, RZ, 0xc0, !PT ;  /* 0xfffffffe1313a812 */ /* 0x000fe400078ec0ff */
[C---:B------:R-:W-:Y:S02]  /*12ea0*/  IADD3 R0, R11.reuse, 0x50, RZ ;  /* 0x000000500b007810 */ /* 0x040fe40007ffe0ff */
[----:B------:R2:W-:Y:S01]  /*12eb0*/  @!P6 ST.E.64 [R6.64], R96 ;  /* 0x000000600600e985 */ /* 0x0005e2000c101b0e */
[----:B------:R-:W-:Y:S02]  /*12ec0*/  @!P1 LEA.HI R4, R4, R4, RZ, 0x1 ;  /* 0x0000000404049211 */ /* 0x000fe400078f08ff */
[----:B------:R-:W-:-:S02]  /*12ed0*/  IADD3 R8, R11, 0x58, RZ ;  /* 0x000000580b087810 */ /* 0x000fc40007ffe0ff */
[----:B------:R-:W-:Y:S02]  /*12ee0*/  IADD3 R18, R11, 0x68, RZ ;  /* 0x000000680b127810 */ /* 0x000fe40007ffe0ff */
[----:B------:R-:W-:Y:S01]  /*12ef0*/  ISETP.GE.AND P6, PT, R0, c[0x0][0x3c8], PT ;  /* 0x0000f20000007a0c */ /* 0x000fe20003fc6270 */
[----:B-1----:R-:W-:-:S04]  /*12f00*/  @!P5 IMAD.WIDE R2, R17, 0x4, R14 ;  /* 0x000000041102d825 */ /* 0x002fc800078e020e */
[--C-:B------:R-:W-:Y:S01]  /*12f10*/  @!P4 IMAD.WIDE R12, R21, 0x4, R14.reuse ;  /* 0x00000004150cc825 */ /* 0x100fe200078e020e */
[----:B------:R1:W-:Y:S01]  /*12f20*/  @!P5 ST.E.64 [R2.64], R92 ;  /* 0x0000005c0200d985 */ /* 0x0003e2000c101b0e */
[----:B------:R-:W-:Y:S02]  /*12f30*/  ISETP.GE.AND P5, PT, R8, c[0x0][0x3c8], PT ;  /* 0x0000f20008007a0c */ /* 0x000fe40003fa6270 */
[--C-:B------:R-:W-:Y:S01]  /*12f40*/  @!P2 IMAD.WIDE R16, R19, 0x4, R14.reuse ;  /* 0x000000041310a825 */ /* 0x100fe200078e020e */
[----:B------:R-:W-:Y:S01]  /*12f50*/  IADD3 R19, R11, 0x60, RZ ;  /* 0x000000600b137810 */ /* 0x000fe20007ffe0ff */
[----:B------:R3:W-:Y:S02]  /*12f60*/  @!P4 ST.E.64 [R12.64], R88 ;  /* 0x000000580c00c985 */ /* 0x0007e4000c101b0e */
[----:B------:R-:W-:Y:S02]  /*12f70*/  @!P6 LEA.HI R0, R0, R0, RZ, 0x1 ;  /* 0x000000000000e211 */ /* 0x000fe400078f08ff */
[----:B--2---:R-:W-:Y:S01]  /*12f80*/  @!P1 LOP3.LUT R7, R4, 0xfffffffe, RZ, 0xc0, !PT ;  /* 0xfffffffe04079812 */ /* 0x004fe200078ec0ff */
[----:B------:R-:W-:Y:S01]  /*12f90*/  @!P3 IMAD.WIDE R4, R5, 0x4, R14 ;  /* 0x000000040504b825 */ /* 0x000fe200078e020e */
[----:B------:R-:W-:-:S03]  /*12fa0*/  ISETP.GE.AND P4, PT, R19, c[0x0][0x3c8], PT ;  /* 0x0000f20013007a0c */ /* 0x000fc60003f86270 */
[----:B------:R-:W-:Y:S01]  /*12fb0*/  @!P1 IMAD.WIDE R6, R7, 0x4, R14 ;  /* 0x0000000407069825 */ /* 0x000fe200078e020e */
[----:B------:R2:W-:Y:S01]  /*12fc0*/  @!P3 ST.E.64 [R4.64], R84 ;  /* 0x000000540400b985 */ /* 0x0005e2000c101b0e */
[----:B------:R-:W-:Y:S02]  /*12fd0*/  ISETP.GE.AND P3, PT, R18, c[0x0][0x3c8], PT ;  /* 0x0000f20012007a0c */ /* 0x000fe40003f66270 */
[----:B------:R-:W-:Y:S01]  /*12fe0*/  @!P5 LEA.HI R8, R8, R8, RZ, 0x1 ;  /* 0x000000080808d211 */ /* 0x000fe200078f08ff */
[----:B------:R-:W-:Y:S04]  /*12ff0*/  @!P2 ST.E.64 [R16.64], R80 ;  /* 0x000000501000a985 */ /* 0x000fe8000c101b0e */
[----:B------:R4:W-:Y:S01]  /*13000*/  @!P1 ST.E.64 [R6.64], R76 ;  /* 0x0000004c06009985 */ /* 0x0009e2000c101b0e */
[----:B------:R-:W-:-:S04]  /*13010*/  @!P4 LEA.HI R19, R19, R19, RZ, 0x1 ;  /* 0x000000131313c211 */ /* 0x000fc800078f08ff */
[----:B------:R-:W-:Y:S02]  /*13020*/  @!P4 LOP3.LUT R19, R19, 0xfffffffe, RZ, 0xc0, !PT ;  /* 0xfffffffe1313c812 */ /* 0x000fe400078ec0ff */
[C---:B-1----:R-:W-:Y:S02]  /*13030*/  IADD3 R3, R11.reuse, 0x70, RZ ;  /* 0x000000700b037810 */ /* 0x042fe40007ffe0ff */
[----:B------:R-:W-:Y:S02]  /*13040*/  IADD3 R2, R11, 0x78, RZ ;  /* 0x000000780b027810 */ /* 0x000fe40007ffe0ff */
[----:B------:R-:W-:Y:S02]  /*13050*/  ISETP.GE.AND P2, PT, R3, c[0x0][0x3c8], PT ;  /* 0x0000f20003007a0c */ /* 0x000fe40003f46270 */
[----:B------:R-:W-:Y:S02]  /*13060*/  ISETP.GE.AND P1, PT, R2, c[0x0][0x3c8], PT ;  /* 0x0000f20002007a0c */ /* 0x000fe40003f26270 */
[----:B------:R-:W-:-:S04]  /*13070*/  @!P3 LEA.HI R18, R18, R18, RZ, 0x1 ;  /* 0x000000121212b211 */ /* 0x000fc800078f08ff */
[----:B---3--:R-:W-:Y:S01]  /*13080*/  @!P3 LOP3.LUT R13, R18, 0xfffffffe, RZ, 0xc0, !PT ;  /* 0xfffffffe120db812 */ /* 0x008fe200078ec0ff */
[----:B------:R-:W-:Y:S01]  /*13090*/  @!P4 IMAD.WIDE R18, R19, 0x4, R14 ;  /* 0x000000041312c825 */ /* 0x000fe200078e020e */
[----:B--2---:R-:W-:-:S03]  /*130a0*/  @!P6 LOP3.LUT R5, R0, 0xfffffffe, RZ, 0xc0, !PT ;  /* 0xfffffffe0005e812 */ /* 0x004fc600078ec0ff */
[----:B------:R-:W-:Y:S01]  /*130b0*/  @!P2 LEA.HI R3, R3, R3, RZ, 0x1 ;  /* 0x000000030303a211 */ /* 0x000fe200078f08ff */
[--C-:B------:R-:W-:Y:S01]  /*130c0*/  @!P3 IMAD.WIDE R12, R13, 0x4, R14.reuse ;  /* 0x000000040d0cb825 */ /* 0x100fe200078e020e */
[----:B------:R-:W-:Y:S02]  /*130d0*/  @!P1 LEA.HI R2, R2, R2, RZ, 0x1 ;  /* 0x0000000202029211 */ /* 0x000fe400078f08ff */
[----:B------:R-:W-:Y:S01]  /*130e0*/  @!P2 LOP3.LUT R3, R3, 0xfffffffe, RZ, 0xc0, !PT ;  /* 0xfffffffe0303a812 */ /* 0x000fe200078ec0ff */
[--C-:B------:R-:W-:Y:S01]  /*130f0*/  @!P6 IMAD.WIDE R4, R5, 0x4, R14.reuse ;  /* 0x000000040504e825 */ /* 0x100fe200078e020e */
[----:B----4-:R-:W-:Y:S02]  /*13100*/  @!P5 LOP3.LUT R7, R8, 0xfffffffe, RZ, 0xc0, !PT ;  /* 0xfffffffe0807d812 */ /* 0x010fe400078ec0ff */
[----:B------:R-:W-:Y:S01]  /*13110*/  @!P1 LOP3.LUT R17, R2, 0xfffffffe, RZ, 0xc0, !PT ;  /* 0xfffffffe02119812 */ /* 0x000fe200078ec0ff */
[--C-:B------:R-:W-:Y:S01]  /*13120*/  @!P2 IMAD.WIDE R2, R3, 0x4, R14.reuse ;  /* 0x000000040302a825 */ /* 0x100fe200078e020e */
[----:B------:R1:W-:Y:S03]  /*13130*/  @!P6 ST.E.64 [R4.64], R72 ;  /* 0x000000480400e985 */ /* 0x0003e6000c101b0e */
[----:B------:R-:W-:-:S04]  /*13140*/  @!P5 IMAD.WIDE R6, R7, 0x4, R14 ;  /* 0x000000040706d825 */ /* 0x000fc800078e020e */
[----:B------:R-:W-:Y:S01]  /*13150*/  @!P1 IMAD.WIDE R14, R17, 0x4, R14 ;  /* 0x00000004110e9825 */ /* 0x000fe200078e020e */
[----:B------:R1:W-:Y:S04]  /*13160*/  @!P5 ST.E.64 [R6.64], R68 ;  /* 0x000000440600d985 */ /* 0x0003e8000c101b0e */
[----:B------:R1:W-:Y:S04]  /*13170*/  @!P4 ST.E.64 [R18.64], R52 ;  /* 0x000000341200c985 */ /* 0x0003e8000c101b0e */
[----:B------:R1:W-:Y:S04]  /*13180*/  @!P3 ST.E.64 [R12.64], R56 ;  /* 0x000000380c00b985 */ /* 0x0003e8000c101b0e */
[----:B------:R1:W-:Y:S04]  /*13190*/  @!P2 ST.E.64 [R2.64], R60 ;  /* 0x0000003c0200a985 */ /* 0x0003e8000c101b0e */
[----:B------:R1:W-:Y:S02]  /*131a0*/  @!P1 ST.E.64 [R14.64], R64 ;  /* 0x000000400e009985 */ /* 0x0003e4000c101b0e */
.L_x_67:
[----:B------:R-:W-:Y:S05]  /*131b0*/  BSYNC B0 ;  /* 0x0000000000007941 */ /* 0x000fea0003800000 */
.L_x_66:
[----:B-1----:R1:W3:Y:S04]  /*131c0*/  SHFL.IDX PT, R5, R10, 0x1, 0x1c1f ;  /* 0x003c1f000a057f89 */ /* 0x0022e800000e0000 */
[----:B------:R1:W4:Y:S01]  /*131d0*/  SHFL.IDX PT, R4, R9, 0x1, 0x1c1f ;  /* 0x003c1f0009047f89 */ /* 0x00032200000e0000 */
[----:B------:R-:W-:Y:S05]  /*131e0*/  @P0 EXIT ;  /* 0x000000000000094d */ /* 0x000fea0003800000 */
[C---:B------:R-:W-:Y:S02]  /*131f0*/  ISETP.GE.AND P0, PT, R11.reuse, c[0x0][0x3c8], PT ;  /* 0x0000f2000b007a0c */ /* 0x040fe40003f06270 */
[----:B------:R-:W-:-:S02]  /*13200*/  IADD3 R2, R11, 0x8, RZ ;  /* 0x000000080b027810 */ /* 0x000fc40007ffe0ff */
[C---:B------:R-:W-:Y:S02]  /*13210*/  IADD3 R0, R11.reuse, 0x10, RZ ;  /* 0x000000100b007810 */ /* 0x040fe40007ffe0ff */
[----:B------:R-:W-:Y:S02]  /*13220*/  ISETP.GE.AND P6, PT, R2, c[0x0][0x3c8], PT ;  /* 0x0000f20002007a0c */ /* 0x000fe40003fc6270 */
[----:B------:R-:W-:Y:S02]  /*13230*/  ISETP.GE.AND P5, PT, R0, c[0x0][0x3c8], PT ;  /* 0x0000f20000007a0c */ /* 0x000fe40003fa6270 */
[C---:B-1--4-:R-:W-:Y:S02]  /*13240*/  IADD3 R9, R11.reuse, 0x18, RZ ;  /* 0x000000180b097810 */ /* 0x052fe40007ffe0ff */
[C---:B------:R-:W-:Y:S01]  /*13250*/  IADD3 R8, R11.reuse, 0x20, RZ ;  /* 0x000000200b087810 */ /* 0x040fe20007ffe0ff */
[C---:B--23--:R-:W-:Y:S01]  /*13260*/  @!P0 IMAD.WIDE R14, R11.reuse, 0x4, R4 ;  /* 0x000000040b0e8825 */ /* 0x04cfe200078e0204 */
[----:B------:R-:W-:-:S02]  /*13270*/  IADD3 R7, R11, 0x28, RZ ;  /* 0x000000280b077810 */ /* 0x000fc40007ffe0ff */
[C---:B------:R-:W-:Y:S02]  /*13280*/  IADD3 R6, R11.reuse, 0x30, RZ ;  /* 0x000000300b067810 */ /* 0x040fe40007ffe0ff */
[----:B------:R-:W-:Y:S01]  /*13290*/  IADD3 R3, R11, 0x38, RZ ;  /* 0x000000380b037810 */ /* 0x000fe20007ffe0ff */
[----:B------:R1:W-:Y:S01]  /*132a0*/  @!P0 ST.E.64 [R14.64], R114 ;  /* 0x000000720e008985 */ /* 0x0003e2000c101b0e */
[----:B------:R-:W-:Y:S02]  /*132b0*/  ISETP.GE.AND P4, PT, R9, c[0x0][0x3c8], PT ;  /* 0x0000f20009007a0c */ /* 0x000fe40003f86270 */
[----:B------:R-:W-:Y:S02]  /*132c0*/  ISETP.GE.AND P3, PT, R8, c[0x0][0x3c8], PT ;  /* 0x0000f20008007a0c */ /* 0x000fe40003f66270 */
[----:B------:R-:W-:Y:S02]  /*132d0*/  ISETP.GE.AND P2, PT, R7, c[0x0][0x3c8], PT ;  /* 0x0000f20007007a0c */ /* 0x000fe40003f46270 */
[----:B------:R-:W-:-:S02]  /*132e0*/  ISETP.GE.AND P1, PT, R6, c[0x0][0x3c8], PT ;  /* 0x0000f20006007a0c */ /* 0x000fc40003f26270 */
[----:B------:R-:W-:Y:S02]  /*132f0*/  ISETP.GE.AND P0, PT, R3, c[0x0][0x3c8], PT ;  /* 0x0000f20003007a0c */ /* 0x000fe40003f06270 */
[----:B------:R-:W-:Y:S02]  /*13300*/  @!P6 LEA.HI R2, R2, R2, RZ, 0x1 ;  /* 0x000000020202e211 */ /* 0x000fe400078f08ff */
[----:B------:R-:W-:Y:S02]  /*13310*/  @!P5 LEA.HI R0, R0, R0, RZ, 0x1 ;  /* 0x000000000000d211 */ /* 0x000fe400078f08ff */
[----:B------:R-:W-:Y:S02]  /*13320*/  @!P6 LOP3.LUT R13, R2, 0xfffffffe, RZ, 0xc0, !PT ;  /* 0xfffffffe020de812 */ /* 0x000fe400078ec0ff */
[----:B------:R-:W-:Y:S02]  /*13330*/  @!P4 LEA.HI R9, R9, R9, RZ, 0x1 ;  /* 0x000000090909c211 */ /* 0x000fe400078f08ff */
[----:B------:R-:W-:Y:S01]  /*13340*/  @!P3 LEA.HI R8, R8, R8, RZ, 0x1 ;  /* 0x000000080808b211 */ /* 0x000fe200078f08ff */
[----:B------:R-:W-:Y:S01]  /*13350*/  @!P6 IMAD.WIDE R12, R13, 0x4, R4 ;  /* 0x000000040d0ce825 */ /* 0x000fe200078e0204 */
[----:B------:R-:W-:-:S02]  /*13360*/  @!P2 LEA.HI R7, R7, R7, RZ, 0x1 ;  /* 0x000000070707a211 */ /* 0x000fc400078f08ff */
[----:B------:R-:W-:Y:S02]  /*13370*/  @!P1 LEA.HI R6, R6, R6, RZ, 0x1 ;  /* 0x0000000606069211 */ /* 0x000fe400078f08ff */
[----:B------:R-:W-:Y:S01]  /*13380*/  @!P0 LEA.HI R3, R3, R3, RZ, 0x1 ;  /* 0x0000000303038211 */ /* 0x000fe200078f08ff */
[----:B------:R2:W-:Y:S01]  /*13390*/  @!P6 ST.E.64 [R12.64], R110 ;  /* 0x0000006e0c00e985 */ /* 0x0005e2000c101b0e */
[----:B------:R-:W-:Y:S02]  /*133a0*/  @!P4 LOP3.LUT R9, R9, 0xfffffffe, RZ, 0xc0, !PT ;  /* 0xfffffffe0909c812 */ /* 0x000fe400078ec0ff */
[----:B-1----:R-:W-:Y:S02]  /*133b0*/  @!P5 LOP3.LUT R15, R0, 0xfffffffe, RZ, 0xc0, !PT ;  /* 0xfffffffe000fd812 */ /* 0x002fe400078ec0ff */
[----:B------:R-:W-:Y:S02]  /*133c0*/  IADD3 R2, R11, 0x40, RZ ;  /* 0x000000400b027810 */ /* 0x000fe40007ffe0ff */
[----:B------:R-:W-:Y:S01]  /*133d0*/  @!P3 LOP3.LUT R17, R8, 0xfffffffe, RZ, 0xc0, !PT ;  /* 0xfffffffe0811b812 */ /* 0x000fe200078ec0ff */
[----:B------:R-:W-:Y:S01]  /*133e0*/  @!P5 IMAD.WIDE R14, R15, 0x4, R4 ;  /* 0x000000040f0ed825 */ /* 0x000fe200078e0204 */
[----:B------:R-:W-:-:S02]  /*133f0*/  IADD3 R0, R11, 0x48, RZ ;  /* 0x000000480b007810 */ /* 0x000fc40007ffe0ff */
[----:B------:R-:W-:Y:S01]  /*13400*/  @!P2 LOP3.LUT R7, R7, 0xfffffffe, RZ, 0xc0, !PT ;  /* 0xfffffffe0707a812 */ /* 0x000fe200078ec0ff */
[----:B------:R-:W-:Y:S01]  /*13410*/  @!P4 IMAD.WIDE R8, R9, 0x4, R4 ;  /* 0x000000040908c825 */ /* 0x000fe200078e0204 */
[----:B------:R-:W-:Y:S01]  /*13420*/  @!P0 LOP3.LUT R3, R3, 0xfffffffe, RZ, 0xc0, !PT ;  /* 0xfffffffe03038812 */ /* 0x000fe200078ec0ff */
[----:B------:R1:W-:Y:S01]  /*13430*/  @!P5 ST.E.64 [R14.64], R106 ;  /* 0x0000006a0e00d985 */ /* 0x0003e2000c101b0e */
[----:B------:R-:W-:Y:S02]  /*13440*/  ISETP.GE.AND P6, PT, R2, c[0x0][0x3c8], PT ;  /* 0x0000f20002007a0c */ /* 0x000fe40003fc6270 */
[----:B------:R-:W-:Y:S01]  /*13450*/  ISETP.GE.AND P5, PT, R0, c[0x0][0x3c8], PT ;  /* 0x0000f20000007a0c */ /* 0x000fe20003fa6270 */
[----:B------:R3:W-:Y:S01]  /*13460*/  @!P4 ST.E.64 [R8.64], R102 ;  /* 0x000000660800c985 */ /* 0x0007e2000c101b0e */
[C---:B------:R-:W-:Y:S02]  /*13470*/  IADD3 R20, R11.reuse, 0x50, RZ ;  /* 0x000000500b147810 */ /* 0x040fe40007ffe0ff */
[----:B------:R-:W-:-:S02]  /*13480*/  IADD3 R19, R11, 0x58, RZ ;  /* 0x000000580b137810 */ /* 0x000fc40007ffe0ff */
[C---:B------:R-:W-:Y:S02]  /*13490*/  IADD3 R18, R11.reuse, 0x60, RZ ;  /* 0x000000600b127810 */ /* 0x040fe40007ffe0ff */
[----:B------:R-:W-:Y:S02]  /*134a0*/  IADD3 R10, R11, 0x68, RZ ;  /* 0x000000680b0a7810 */ /* 0x000fe40007ffe0ff */
[----:B------:R-:W-:Y:S02]  /*134b0*/  ISETP.GE.AND P4, PT, R20, c[0x0][0x3c8], PT ;  /* 0x0000f20014007a0c */ /* 0x000fe40003f86270 */
[----:B--2---:R-:W-:Y:S01]  /*134c0*/  @!P1 LOP3.LUT R13, R6, 0xfffffffe, RZ, 0xc0, !PT ;  /* 0xfffffffe060d9812 */ /* 0x004fe200078ec0ff */
[--C-:B------:R-:W-:Y:S01]  /*134d0*/  @!P2 IMAD.WIDE R6, R7, 0x4, R4.reuse ;  /* 0x000000040706a825 */ /* 0x100fe200078e0204 */
[----:B------:R-:W-:Y:S02]  /*134e0*/  @!P6 LEA.HI R2, R2, R2, RZ, 0x1 ;  /* 0x000000020202e211 */ /* 0x000fe400078f08ff */
[----:B------:R-:W-:Y:S01]  /*134f0*/  @!P5 LEA.HI R0, R0, R0, RZ, 0x1 ;  /* 0x000000000000d211 */ /* 0x000fe200078f08ff */
[----:B------:R-:W-:-:S06]  /*13500*/  @!P1 IMAD.WIDE R12, R13, 0x4, R4 ;  /* 0x000000040d0c9825 */ /* 0x000fcc00078e0204 */
[----:B------:R-:W-:Y:S01]  /*13510*/  @!P4 LEA.HI R20, R20, R20, RZ, 0x1 ;  /* 0x000000141414c211 */ /* 0x000fe200078f08ff */
[----:B-1----:R-:W-:-:S04]  /*13520*/  @!P3 IMAD.WIDE R14, R17, 0x4, R4 ;  /* 0x00000004110eb825 */ /* 0x002fc800078e0204 */
[----:B------:R-:W-:Y:S01]  /*13530*/  @!P0 IMAD.WIDE R16, R3, 0x4, R4 ;  /* 0x0000000403108825 */ /* 0x000fe200078e0204 */
[----:B------:R1:W-:Y:S01]  /*13540*/  @!P3 ST.E.64 [R14.64], R98 ;  /* 0x000000620e00b985 */ /* 0x0003e2000c101b0e */
[----:B------:R-:W-:Y:S02]  /*13550*/  IADD3 R3, R11, 0x70, RZ ;  /* 0x000000700b037810 */ /* 0x000fe40007ffe0ff */
[----:B------:R-:W-:Y:S01]  /*13560*/  ISETP.GE.AND P3, PT, R19, c[0x0][0x3c8], PT ;  /* 0x0000f20013007a0c */ /* 0x000fe20003f66270 */
[----:B------:R2:W-:Y:S01]  /*13570*/  @!P2 ST.E.64 [R6.64], R94 ;  /* 0x0000005e0600a985 */ /* 0x0005e2000c101b0e */
[----:B------:R-:W-:Y:S02]  /*13580*/  ISETP.GE.AND P2, PT, R18, c[0x0][0x3c8], PT ;  /* 0x0000f20012007a0c */ /* 0x000fe40003f46270 */
[----:B---3--:R-:W-:Y:S01]  /*13590*/  @!P5 LOP3.LUT R9, R0, 0xfffffffe, RZ, 0xc0, !PT ;  /* 0xfffffffe0009d812 */ /* 0x008fe200078ec0ff */
[----:B------:R3:W-:Y:S01]  /*135a0*/  @!P1 ST.E.64 [R12.64], R90 ;  /* 0x0000005a0c009985 */ /* 0x0007e2000c101b0e */
[----:B------:R-:W-:-:S02]  /*135b0*/  ISETP.GE.AND P1, PT, R10, c[0x0][0x3c8], PT ;  /* 0x0000f2000a007a0c */ /* 0x000fc40003f26270 */
[----:B------:R-:W-:Y:S01]  /*135c0*/  IADD3 R11, R11, 0x78, RZ ;  /* 0x000000780b0b7810 */ /* 0x000fe20007ffe0ff */
[----:B------:R4:W-:Y:S01]  /*135d0*/  @!P0 ST.E.64 [R16.64], R86 ;  /* 0x0000005610008985 */ /* 0x0009e2000c101b0e */
[----:B------:R-:W-:Y:S01]  /*135e0*/  ISETP.GE.AND P0, PT, R3, c[0x0][0x3c8], PT ;  /* 0x0000f20003007a0c */ /* 0x000fe20003f06270 */
[----:B------:R-:W-:Y:S02]  /*135f0*/  @!P5 IMAD.WIDE R8, R9, 0x4, R4 ;  /* 0x000000040908d825 */ /* 0x000fe400078e0204 */
[----:B------:R-:W-:Y:S02]  /*13600*/  @!P3 LEA.HI R19, R19, R19, RZ, 0x1 ;  /* 0x000000131313b211 */ /* 0x000fe400078f08ff */
[----:B------:R-:W-:Y:S02]  /*13610*/  @!P2 LEA.HI R18, R18, R18, RZ, 0x1 ;  /* 0x000000121212a211 */ /* 0x000fe400078f08ff */
[----:B------:R-:W-:Y:S02]  /*13620*/  @!P3 LOP3.LUT R19, R19, 0xfffffffe, RZ, 0xc0, !PT ;  /* 0xfffffffe1313b812 */ /* 0x000fe400078ec0ff */
[----:B------:R-:W-:-:S04]  /*13630*/  @!P1 LEA.HI R10, R10, R10, RZ, 0x1 ;  /* 0x0000000a0a0a9211 */ /* 0x000fc800078f08ff */
[----:B------:R-:W-:Y:S02]  /*13640*/  @!P0 LEA.HI R3, R3, R3, RZ, 0x1 ;  /* 0x0000000303038211 */ /* 0x000fe400078f08ff */
[----:B-1----:R-:W-:Y:S02]  /*13650*/  @!P2 LOP3.LUT R15, R18, 0xfffffffe, RZ, 0xc0, !PT ;  /* 0xfffffffe120fa812 */ /* 0x002fe400078ec0ff */
[----:B------:R-:W-:Y:S02]  /*13660*/  @!P0 LOP3.LUT R3, R3, 0xfffffffe, RZ, 0xc0, !PT ;  /* 0xfffffffe03038812 */ /* 0x000fe400078ec0ff */
[----:B--2---:R-:W-:-:S03]  /*13670*/  @!P6 LOP3.LUT R7, R2, 0xfffffffe, RZ, 0xc0, !PT ;  /* 0xfffffffe0207e812 */ /* 0x004fc600078ec0ff */
[----:B------:R-:W-:Y:S01]  /*13680*/  @!P0 IMAD.WIDE R2, R3, 0x4, R4 ;  /* 0x0000000403028825 */ /* 0x000fe200078e0204 */
[----:B---3--:R-:W-:-:S03]  /*13690*/  @!P4 LOP3.LUT R13, R20, 0xfffffffe, RZ, 0xc0, !PT ;  /* 0xfffffffe140dc812 */ /* 0x008fc600078ec0ff */
[----:B------:R-:W-:Y:S01]  /*136a0*/  @!P6 IMAD.WIDE R6, R7, 0x4, R4 ;  /* 0x000000040706e825 */ /* 0x000fe200078e0204 */
[----:B----4-:R-:W-:-:S04]  /*136b0*/  @!P1 LOP3.LUT R17, R10, 0xfffffffe, RZ, 0xc0, !PT ;  /* 0xfffffffe0a119812 */ /* 0x010fc800078ec0ff */
[----:B------:R1:W-:Y:S04]  /*136c0*/  @!P6 ST.E.64 [R6.64], R82 ;  /* 0x000000520600e985 */ /* 0x0003e8000c101b0e */
[----:B------:R2:W-:Y:S01]  /*136d0*/  @!P5 ST.E.64 [R8.64], R78 ;  /* 0x0000004e0800d985 */ /* 0x0005e2000c101b0e */
[----:B-1----:R-:W-:-:S04]  /*136e0*/  @!P4 IMAD.WIDE R6, R13, 0x4, R4 ;  /* 0x000000040d06c825 */ /* 0x002fc800078e0204 */
[--C-:B--2---:R-:W-:Y:S01]  /*136f0*/  @!P3 IMAD.WIDE R8, R19, 0x4, R4.reuse ;  /* 0x000000041308b825 */ /* 0x104fe200078e0204 */
[----:B------:R1:W-:Y:S03]  /*13700*/  @!P4 ST.E.64 [R6.64], R74 ;  /* 0x0000004a0600c985 */ /* 0x0003e6000c101b0e */
[--C-:B------:R-:W-:Y:S01]  /*13710*/  @!P2 IMAD.WIDE R12, R15, 0x4, R4.reuse ;  /* 0x000000040f0ca825 */ /* 0x100fe200078e0204 */
[----:B------:R1:W-:Y:S03]  /*13720*/  @!P3 ST.E.64 [R8.64], R70 ;  /* 0x000000460800b985 */ /* 0x0003e6000c101b0e */
[----:B------:R-:W-:Y:S01]  /*13730*/  @!P1 IMAD.WIDE R14, R17, 0x4, R4 ;  /* 0x00000004110e9825 */ /* 0x000fe200078e0204 */
[----:B------:R1:W-:Y:S04]  /*13740*/  @!P2 ST.E.64 [R12.64], R54 ;  /* 0x000000360c00a985 */ /* 0x0003e8000c101b0e */
[----:B------:R1:W-:Y:S04]  /*13750*/  @!P1 ST.E.64 [R14.64], R58 ;  /* 0x0000003a0e009985 */ /* 0x0003e8000c101b0e */
[----:B------:R1:W-:Y:S01]  /*13760*/  @!P0 ST.E.64 [R2.64], R62 ;  /* 0x0000003e02008985 */ /* 0x0003e2000c101b0e */
[----:B------:R-:W-:-:S13]  /*13770*/  ISETP.GE.AND P0, PT, R11, c[0x0][0x3c8], PT ;  /* 0x0000f2000b007a0c */ /* 0x000fda0003f06270 */
[----:B------:R-:W-:Y:S05]  /*13780*/  @P0 EXIT ;  /* 0x000000000000094d */ /* 0x000fea0003800000 */
[----:B-1----:R-:W-:-:S04]  /*13790*/  LEA.HI R3, R11, R11, RZ, 0x1 ;  /* 0x0000000b0b037211 */ /* 0x002fc800078f08ff */
[----:B------:R-:W-:-:S05]  /*137a0*/  LOP3.LUT R3, R3, 0xfffffffe, RZ, 0xc0, !PT ;  /* 0xfffffffe03037812 */ /* 0x000fca00078ec0ff */
[----:B------:R-:W-:-:S05]  /*137b0*/  IMAD.WIDE R4, R3, 0x4, R4 ;  /* 0x0000000403047825 */ /* 0x000fca00078e0204 */
[----:B------:R-:W-:Y:S01]  /*137c0*/  ST.E.64 [R4.64], R66 ;  /* 0x0000004204007985 */ /* 0x000fe2000c101b0e */
[----:B------:R-:W-:Y:S05]  /*137d0*/  EXIT ;  /* 0x000000000000794d */ /* 0x000fea0003800000 */
.L_x_65:
        /* <DEDUP_REMOVED lines=26> */
[----:B------:R-:W-:Y:S01]  /*13980*/  IMAD.WIDE.U32 R8, R5, c[0x0][0x4d8], R8 ;  /* 0x0001360005087a25 */ /* 0x000fe200078e0008 */
[----:B------:R-:W-:-:S03]  /*13990*/  IADD3 R4, -R6, RZ, RZ ;  /* 0x000000ff06047210 */ /* 0x000fc60007ffe1ff */
[----:B------:R-:W-:Y:S02]  /*139a0*/  IMAD R0, R0, c[0x0][0x4d8], RZ ;  /* 0x0001360000007a24 */ /* 0x000fe400078e02ff */
[----:B--2---:R-:W-:Y:S02]  /*139b0*/  IMAD R2, R2, c[0x0][0x550], R3 ;  /* 0x0001540002027a24 */ /* 0x004fe400078e0203 */
[----:B------:R-:W-:Y:S02]  /*139c0*/  IMAD R0, R5, c[0x0][0x4dc], R0 ;  /* 0x0001370005007a24 */ /* 0x000fe400078e0200 */
[----:B------:R-:W-:Y:S01]  /*139d0*/  IMAD R4, R4, c[0x0][0x4e8], R7 ;  /* 0x00013a0004047a24 */ /* 0x000fe200078e0207 */
[----:B------:R-:W-:Y:S01]  /*139e0*/  SHF.R.S32.HI R3, RZ, 0x1f, R2 ;  /* 0x0000001fff037819 */ /* 0x000fe20000011402 */
[----:B------:R-:W-:Y:S01]  /*139f0*/  IMAD.IADD R9, R0, 0x1, R9 ;  /* 0x0000000100097824 */ /* 0x000fe200078e0209 */
[----:B------:R-:W-:-:S03]  /*13a00*/  SHF.R.S32.HI R0, RZ, 0x1f, R6 ;  /* 0x0000001fff007819 */ /* 0x000fc60000011406 */
[----:B------:R-:W-:Y:S02]  /*13a10*/  IMAD R3, R3, c[0x0][0x4e0], RZ ;  /* 0x0001380003037a24 */ /* 0x000fe400078e02ff */
[----:B------:R-:W-:-:S04]  /*13a20*/  IMAD.WIDE.U32 R8, R2, c[0x0][0x4e0], R8 ;  /* 0x0001380002087a25 */ /* 0x000fc800078e0008 */
[----:B------:R-:W-:Y:S01]  /*13a30*/  IMAD R3, R2, c[0x0][0x4e4], R3 ;  /* 0x0001390002037a24 */ /* 0x000fe200078e0203 */
[----:B------:R-:W-:Y:S02]  /*13a40*/  SHF.R.S32.HI R2, RZ, 0x1f, R4 ;  /* 0x0000001fff027819 */ /* 0x000fe40000011404 */
[----:B------:R-:W-:-:S03]  /*13a50*/  IADD3 R6, P0, R6, R8, RZ ;  /* 0x0000000806067210 */ /* 0x000fc60007f1e0ff */
[----:B------:R-:W-:Y:S01]  /*13a60*/  IMAD R5, R2, c[0x0][0x4c8], RZ ;  /* 0x0001320002057a24 */ /* 0x000fe200078e02ff */
[----:B------:R-:W-:-:S03]  /*13a70*/  IADD3.X R7, R0, R9, R3, P0, !PT ;  /* 0x0000000900077210 */ /* 0x000fc600007fe403 */
[C---:B------:R-:W-:Y:S02]  /*13a80*/  IMAD R5, R4.reuse, c[0x0][0x4cc], R5 ;  /* 0x0001330004057a24 */ /* 0x040fe400078e0205 */
[----:B------:R-:W-:-:S05]  /*13a90*/  IMAD.WIDE.U32 R6, R4, c[0x0][0x4c8], R6 ;  /* 0x0001320004067a25 */ /* 0x000fca00078e0006 */
[----:B------:R-:W-:Y:S02]  /*13aa0*/  IADD3 R5, R7, R5, RZ ;  /* 0x0000000507057210 */ /* 0x000fe40007ffe0ff */
[----:B------:R-:W-:-:S04]  /*13ab0*/  LEA R2, P0, R6, c[0x0][0x4a8], 0x2 ;  /* 0x00012a0006027a11 */ /* 0x000fc800078010ff */
[----:B------:R-:W-:Y:S02]  /*13ac0*/  LEA.HI.X R3, R6, c[0x0][0x4ac], R5, 0x2, P0 ;  /* 0x00012b0006037a11 */ /* 0x000fe400000f1405 */
[----:B------:R-:W-:-:S05]  /*13ad0*/  MOV R5, 0xff800000 ;  /* 0xff80000000057802 */ /* 0x000fca0000000f00 */
[----:B------:R-:W-:Y:S01]  /*13ae0*/  STG.E [R2.64], R5 ;  /* 0x0000000502007986 */ /* 0x000fe2000c10190e */
[----:B------:R-:W-:Y:S05]  /*13af0*/  EXIT ;  /* 0x000000000000794d */ /* 0x000fea0003800000 */
.L_x_68:
        /* <DEDUP_REMOVED lines=16> */
.L_x_3569:


//--------------------- .text._ZN7cutlass13device_kernelIN5flash19enable_sm80_to_sm89INS1_16FlashAttnFwdSm80INS1_25CollectiveMainloopFwdSm80ILi8ELi1ELb1EN4cute5tupleIJNS5_1CILi128EEES8_S8_EEELi128ENS_10bfloat16_tEfNS_4arch4Sm80ELb1ELb0ELb1ELb0ELb1ELb0ELb1ELb1EEENS1_21CollectiveEpilogueFwdIS9_NS6_IJNS7_ILi1EEESF_SF_EEESA_SC_Li256ELb0ELb1ELb1ELb0EEENS1_30DynamicPersistentTileSchedulerILi256ELi256ELb1ELb1ELb0EEEEEEEEEvNT_6ParamsE --------------------------
	.section	.text._ZN7cutlass13device_kernelIN5flash19enable_sm80_to_sm89INS1_16FlashAttnFwdSm80INS1_25CollectiveMainloopFwdSm80ILi8ELi1ELb1EN4cute5tupleIJNS5_1CILi128EEES8_S8_EEELi128ENS_10bfloat16_tEfNS_4arch4Sm80ELb1ELb0ELb1ELb0ELb1ELb0ELb1ELb1EEENS1_21CollectiveEpilogueFwdIS9_NS6_IJNS7_ILi1EEESF_SF_EEESA_SC_Li256ELb0ELb1ELb1ELb0EEENS1_30DynamicPersistentTileSchedulerILi256ELi256ELb1ELb1ELb0EEEEEEEEEvNT_6ParamsE,"ax",@progbits
	.sectioninfo	@"SHI_REGISTERS=255"
	.align	128
.text._ZN7cutlass13device_kernelIN5flash19enable_sm80_to_sm89INS1_16FlashAttnFwdSm80INS1_25CollectiveMainloopFwdSm80ILi8ELi1ELb1EN4cute5tupleIJNS5_1CILi128EEES8_S8_EEELi128ENS_10bfloat16_tEfNS_4arch4Sm80ELb1ELb0ELb1ELb0ELb1ELb0ELb1ELb1EEENS1_21CollectiveEpilogueFwdIS9_NS6_IJNS7_ILi1EEESF_SF_EEESA_SC_Li256ELb0ELb1ELb1ELb0EEENS1_30DynamicPersistentTileSchedulerILi256ELi256ELb1ELb1ELb0EEEEEEEEEvNT_6ParamsE:
        .type           _ZN7cutlass13device_kernelIN5flash19enable_sm80_to_sm89INS1_16FlashAttnFwdSm80INS1_25CollectiveMainloopFwdSm80ILi8ELi1ELb1EN4cute5tupleIJNS5_1CILi128EEES8_S8_EEELi128ENS_10bfloat16_tEfNS_4arch4Sm80ELb1ELb0ELb1ELb0ELb1ELb0ELb1ELb1EEENS1_21CollectiveEpilogueFwdIS9_NS6_IJNS7_ILi1EEESF_SF_EEESA_SC_Li256ELb0ELb1ELb1ELb0EEENS1_30DynamicPersistentTileSchedulerILi256ELi256ELb1ELb1ELb0EEEEEEEEEvNT_6ParamsE,@function
        .size           _ZN7cutlass13device_kernelIN5flash19enable_sm80_to_sm89INS1_16FlashAttnFwdSm80INS1_25CollectiveMainloopFwdSm80ILi8ELi1ELb1EN4cute5tupleIJNS5_1CILi128EEES8_S8_EEELi128ENS_10bfloat16_tEfNS_4arch4Sm80ELb1ELb0ELb1ELb0ELb1ELb0ELb1ELb1EEENS1_21CollectiveEpilogueFwdIS9_NS6_IJNS7_ILi1EEESF_SF_EEESA_SC_Li256ELb0ELb1ELb1ELb0EEENS1_30DynamicPersistentTileSchedulerILi256ELi256ELb1ELb1ELb0EEEEEEEEEvNT_6ParamsE,(.L_x_3570 - _ZN7cutlass13device_kernelIN5flash19enable_sm80_to_sm89INS1_16FlashAttnFwdSm80INS1_25CollectiveMainloopFwdSm80ILi8ELi1ELb1EN4cute5tupleIJNS5_1CILi128EEES8_S8_EEELi128ENS_10bfloat16_tEfNS_4arch4Sm80ELb1ELb0ELb1ELb0ELb1ELb0ELb1ELb1EEENS1_21CollectiveEpilogueFwdIS9_NS6_IJNS7_ILi1EEESF_SF_EEESA_SC_Li256ELb0ELb1ELb1ELb0EEENS1_30DynamicPersistentTileSchedulerILi256ELi256ELb1ELb1ELb0EEEEEEEEEvNT_6ParamsE)
        .other          _ZN7cutlass13device_kernelIN5flash19enable_sm80_to_sm89INS1_16FlashAttnFwdSm80INS1_25CollectiveMainloopFwdSm80ILi8ELi1ELb1EN4cute5tupleIJNS5_1CILi128EEES8_S8_EEELi128ENS_10bfloat16_tEfNS_4arch4Sm80ELb1ELb0ELb1ELb0ELb1ELb0ELb1ELb1EEENS1_21CollectiveEpilogueFwdIS9_NS6_IJNS7_ILi1EEESF_SF_EEESA_SC_Li256ELb0ELb1ELb1ELb0EEENS1_30DynamicPersistentTileSchedulerILi256ELi256ELb1ELb1ELb0EEEEEEEEEvNT_6ParamsE,@"STO_CUDA_ENTRY STV_DEFAULT"
_ZN7cutlass13device_kernelIN5flash19enable_sm80_to_sm89INS1_16FlashAttnFwdSm80INS1_25CollectiveMainloopFwdSm80ILi8ELi1ELb1EN4cute5tupleIJNS5_1CILi128EEES8_S8_EEELi128ENS_10bfloat16_tEfNS_4arch4Sm80ELb1ELb0ELb1ELb0ELb1ELb0ELb1ELb1EEENS1_21CollectiveEpilogueFwdIS9_NS6_IJNS7_ILi1EEESF_SF_EEESA_SC_Li256ELb0ELb1ELb1ELb0EEENS1_30DynamicPersistentTileSchedulerILi256ELi256ELb1ELb1ELb0EEEEEEEEEvNT_6ParamsE:
[----:B------:R-:W-:-:S03]  /*0000*/  MOV R1, c[0x0][0x28] ;  /* 0x00000a0000017a02 */ /* 0x000fc60000000f00 */
[----:B------:R-:W1:Y:S01]  /*0010*/  S2R R16, SR_TID.X ;  /* 0x0000000000107919 */ /* 0x000e620000002100 */
[----:B------:R-:W-:-:S03]  /*0020*/  IADD3 R1, R1, -0xd8, RZ ;  /* 0xffffff2801017810 */ /* 0x000fc60007ffe0ff */
[----:B------:R-:W2:Y:S01]  /*0030*/  S2R R13, SR_CTAID.X ;  /* 0x00000000000d7919 */ /* 0x000ea20000002500 */
[----:B-1----:R-:W-:-:S05]  /*0040*/  SHF.R.U32.HI R2, RZ, 0x5, R16 ;  /* 0x00000005ff027819 */ /* 0x002fca0000011610 */
[----:B------:R-:W1:Y:S02]  /*0050*/  SHFL.IDX PT, R0, R2, RZ, 0x1f ;  /* 0x00001fff02007589 */ /* 0x000e6400000e0000 */
[----:B-1----:R-:W-:Y:S02]  /*0060*/  ISETP.GE.AND P0, PT, R0, 0x1, PT ;  /* 0x000000010000780c */ /* 0x002fe40003f06270 */
[----:B------:R1:W-:Y:S11]  /*0070*/  STL [R1+0xd0], R0 ;  /* 0x0000d00001007387 */ /* 0x0003f60000100800 */
[----:B------:R-:W-:Y:S06]  /*0080*/  @P0 BAR.ARV 0x4, 0x100 ;  /* 0x0104000000000b1d */ /* 0x000fec0000002000 */
[----:B--2---:R-:W-:-:S13]  /*0090*/  ISETP.GE.AND P0, PT, R13, c[0x0][0x538], PT ;  /* 0x00014e000d007a0c */ /* 0x004fda0003f06270 */
[----:B------:R-:W-:Y:S05]  /*00a0*/  @P0 EXIT ;  /* 0x000000000000094d */ /* 0x000fea0003800000 */
[----:B-1----:R-:W-:Y:S01]  /*00b0*/  SHF.R.S32.HI R12, RZ, 0x1f, R16 ;  /* 0x0000001fff0c7819 */ /* 0x002fe20000011410 */
[----:B------:R-:W-:Y:S01]  /*00c0*/  IMAD.MOV.U32 R205, RZ, RZ, 0x20 ;  /* 0x00000020ffcd7424 */ /* 0x000fe200078e00ff */
[----:B------:R-:W-:Y:S02]  /*00d0*/  ULDC.64 UR6, c[0x0][0x118] ;  /* 0x0000460000067ab9 */ /* 0x000fe40000000a00 */
[CC--:B------:R-:W-:Y:S02]  /*00e0*/  LEA.HI R2, R12.reuse, R16.reuse, RZ, 0x4 ;  /* 0x000000100c027211 */ /* 0x0c0fe400078f20ff */
[CC--:B------:R-:W-:Y:S02]  /*00f0*/  LEA.HI R10, R12.reuse, R16.reuse, RZ, 0x3 ;  /* 0x000000100c0a7211 */ /* 0x0c0fe400078f18ff */
[----:B------:R-:W-:Y:S02]  /*0100*/  SHF.R.S32.HI R3, RZ, 0x4, R2 ;  /* 0x00000004ff037819 */ /* 0x000fe40000011402 */
[----:B------:R-:W-:-:S02]  /*0110*/  LEA.HI R4, R12, R16, RZ, 0x2 ;  /* 0x000000100c047211 */ /* 0x000fc400078f10ff */
[----:B------:R-:W-:Y:S02]  /*0120*/  LEA.HI R0, R2, R3, RZ, 0x1 ;  /* 0x0000000302007211 */ /* 0x000fe400078f08ff */
[----:B------:R-:W-:Y:S02]  /*0130*/  SHF.R.S32.HI R6, RZ, 0x3, R10 ;  /* 0x00000003ff067819 */ /* 0x000fe4000001140a */
[----:B------:R-:W-:Y:S02]  /*0140*/  LOP3.LUT R0, R0, 0xfffffffe, RZ, 0xc0, !PT ;  /* 0xfffffffe00007812 */ /* 0x000fe400078ec0ff */
[----:B------:R-:W-:Y:S02]  /*0150*/  LOP3.LUT R5, R10, 0xfffffff8, RZ, 0xc0, !PT ;  /* 0xfffffff80a057812 */ /* 0x000fe400078ec0ff */
[----:B------:R-:W-:Y:S01]  /*0160*/  LEA.HI R8, R12, R16, RZ, 0x6 ;  /* 0x000000100c087211 */ /* 0x000fe200078f30ff */
[----:B------:R-:W-:Y:S01]  /*0170*/  IMAD.IADD R9, R3, 0x1, -R0 ;  /* 0x0000000103097824 */ /* 0x000fe200078e0a00 */
[----:B------:R-:W-:Y:S01]  /*0180*/  LOP3.LUT R0, R4, 0xfffffffc, RZ, 0xc0, !PT ;  /* 0xfffffffc04007812 */ /* 0x000fe200078ec0ff */
[----:B------:R-:W-:Y:S01]  /*0190*/  IMAD.IADD R5, R16, 0x1, -R5 ;  /* 0x0000000110057824 */ /* 0x000fe200078e0a05 */
[----:B------:R-:W-:Y:S01]  /*01a0*/  LOP3.LUT R3, R2, 0xfffffff0, RZ, 0xc0, !PT ;  /* 0xfffffff002037812 */ /* 0x000fe200078ec0ff */
[----:B------:R-:W-:-:S02]  /*01b0*/  IMAD.SHL.U32 R2, R6, 0x40, RZ ;  /* 0x0000004006027824 */ /* 0x000fc400078e00ff */
[C---:B------:R-:W-:Y:S02]  /*01c0*/  IMAD.IADD R4, R16.reuse, 0x1, -R0 ;  /* 0x0000000110047824 */ /* 0x040fe400078e0a00 */
[----:B------:R-:W-:Y:S01]  /*01d0*/  IMAD.IADD R3, R16, 0x1, -R3 ;  /* 0x0000000110037824 */ /* 0x000fe200078e0a03 */
[----:B------:R-:W-:Y:S01]  /*01e0*/  LOP3.LUT R0, R2, 0x1c0, RZ, 0xc0, !PT ;  /* 0x000001c002007812 */ /* 0x000fe200078ec0ff */
[C---:B------:R-:W-:Y:S01]  /*01f0*/  IMAD.SHL.U32 R241, R5.reuse, 0x8, RZ ;  /* 0x0000000805f17824 */ /* 0x040fe200078e00ff */
[----:B------:R-:W-:Y:S01]  /*0200*/  LEA.HI R2, R4, R4, RZ, 0x1 ;  /* 0x0000000404027211 */ /* 0x000fe200078f08ff */
[----:B------:R-:W-:Y:S01]  /*0210*/  IMAD.SHL.U32 R5, R5, 0x40, RZ ;  /* 0x0000004005057824 */ /* 0x000fe200078e00ff */
[----:B------:R-:W-:Y:S02]  /*0220*/  SHF.R.S32.HI R7, RZ, 0x1f, R3 ;  /* 0x0000001fff077819 */ /* 0x000fe40000011403 */
[----:B------:R-:W-:Y:S02]  /*0230*/  SHF.R.U32.HI R6, RZ, 0x3, R0 ;  /* 0x00000003ff067819 */ /* 0x000fe40000011600 */
[----:B------:R-:W-:-:S02]  /*0240*/  LOP3.LUT R2, R2, 0x1ffffffe, RZ, 0xc0, !PT ;  /* 0x1ffffffe02027812 */ /* 0x000fc400078ec0ff */
[----:B------:R-:W-:Y:S02]  /*0250*/  LOP3.LUT R0, R0, 0x38, R241, 0xf8, !PT ;  /* 0x0000003800007812 */ /* 0x000fe400078ef8f1 */
[----:B------:R-:W-:Y:S01]  /*0260*/  LEA.HI R202, R7, R3, RZ, 0x3 ;  /* 0x0000000307ca7211 */ /* 0x000fe200078f18ff */
[----:B------:R-:W-:Y:S01]  /*0270*/  IMAD.IADD R11, R4, 0x1, -R2 ;  /* 0x00000001040b7824 */ /* 0x000fe200078e0a02 */
[----:B------:R-:W-:Y:S02]  /*0280*/  LOP3.LUT R7, R0, R6, RZ, 0x3c, !PT ;  /* 0x0000000600077212 */ /* 0x000fe400078e3cff */
[----:B------:R-:W-:Y:S02]  /*0290*/  LOP3.LUT R0, R5, 0x1c0, RZ, 0xc0, !PT ;  /* 0x000001c005007812 */ /* 0x000fe400078ec0ff */
[C---:B------:R-:W-:Y:S01]  /*02a0*/  LOP3.LUT R2, R202.reuse, 0xfffffff8, RZ, 0xc0, !PT ;  /* 0xfffffff8ca027812 */ /* 0x040fe200078ec0ff */
[----:B------:R-:W-:Y:S01]  /*02b0*/  IMAD.SHL.U32 R202, R202, 0x40, RZ ;  /* 0x00000040caca7824 */ /* 0x000fe200078e00ff */
[----:B------:R-:W-:-:S02]  /*02c0*/  LOP3.LUT R5, R0, 0x8, R10, 0xf8, !PT ;  /* 0x0000000800057812 */ /* 0x000fc400078ef80a */
[----:B------:R-:W-:Y:S01]  /*02d0*/  SHF.R.U32.HI R4, RZ, 0x3, R0 ;  /* 0x00000003ff047819 */ /* 0x000fe20000011600 */
[----:B------:R-:W-:Y:S01]  /*02e0*/  IMAD.IADD R6, R3, 0x1, -R2 ;  /* 0x0000000103067824 */ /* 0x000fe200078e0a02 */
[----:B------:R-:W-:Y:S01]  /*02f0*/  IADD3 R242, R241, 0x40, RZ ;  /* 0x00000040f1f27810 */ /* 0x000fe20007ffe0ff */
[----:B------:R-:W-:Y:S01]  /*0300*/  IMAD.SHL.U32 R0, R8, 0x8, RZ ;  /* 0x0000000808007824 */ /* 0x000fe200078e00ff */
[----:B------:R-:W-:Y:S01]  /*0310*/  LEA.HI R8, R12, R16, RZ, 0x5 ;  /* 0x000000100c087211 */ /* 0x000fe200078f28ff */
[----:B------:R-:W-:Y:S01]  /*0320*/  IMAD.SHL.U32 R3, R9, 0x8, RZ ;  /* 0x0000000809037824 */ /* 0x000fe200078e00ff */
[----:B------:R-:W-:Y:S01]  /*0330*/  LOP3.LUT R71, R5, R4, RZ, 0x3c, !PT ;  /* 0x0000000405477212 */ /* 0x000fe200078e3cff */
[----:B------:R-:W-:Y:S01]  /*0340*/  IMAD.SHL.U32 R4, R6, 0x40, RZ ;  /* 0x0000004006047824 */ /* 0x000fe200078e00ff */
[----:B------:R-:W-:Y:S01]  /*0350*/  LOP3.LUT R2, R8, 0xffffffe0, RZ, 0xc0, !PT ;  /* 0xffffffe008027812 */ /* 0x000fe200078ec0ff */
[----:B------:R-:W-:Y:S01]  /*0360*/  IMAD.MOV.U32 R5, RZ, RZ, 0x10 ;  /* 0x00000010ff057424 */ /* 0x000fe200078e00ff */
[----:B------:R-:W-:Y:S01]  /*0370*/  LOP3.LUT R7, R7, 0x7ffffe00, R0, 0xf8, !PT ;  /* 0x7ffffe0007077812 */ /* 0x000fe200078ef800 */
[----:B------:R-:W-:Y:S01]  /*0380*/  IMAD R71, R9, 0x200, R71 ;  /* 0x0000020009477824 */ /* 0x000fe200078e0247 */
[----:B------:R-:W-:Y:S01]  /*0390*/  LOP3.LUT R0, R4, 0x1c0, RZ, 0xc0, !PT ;  /* 0x000001c004007812 */ /* 0x000fe200078ec0ff */
[----:B------:R-:W-:Y:S01]  /*03a0*/  IMAD.IADD R15, R16, 0x1, -R2 ;  /* 0x00000001100f7824 */ /* 0x000fe200078e0a02 */
[--C-:B------:R-:W-:Y:S01]  /*03b0*/  SHF.R.S32.HI R223, RZ, 0x5, R8.reuse ;  /* 0x00000005ffdf7819 */ /* 0x100fe20000011408 */
[----:B------:R-:W-:Y:S01]  /*03c0*/  IMAD.SHL.U32 R227, R7, 0x2, RZ ;  /* 0x0000000207e37824 */ /* 0x000fe200078e00ff */
[----:B------:R-:W-:-:S02]  /*03d0*/  SHF.R.S32.HI R4, RZ, 0x1f, R8 ;  /* 0x0000001fff047819 */ /* 0x000fc40000011408 */
[----:B------:R-:W-:Y:S02]  /*03e0*/  LOP3.LUT R3, R0, 0x8, R3, 0xf8, !PT ;  /* 0x0000000800037812 */ /* 0x000fe400078ef803 */
[----:B------:R-:W-:Y:S02]  /*03f0*/  SHF.R.U32.HI R2, RZ, 0x3, R0 ;  /* 0x00000003ff027819 */ /* 0x000fe40000011600 */
[----:B------:R-:W-:Y:S02]  /*0400*/  LEA.HI R0, R4, R223, RZ, 0x3 ;  /* 0x000000df04007211 */ /* 0x000fe400078f18ff */
[----:B------:R-:W-:Y:S02]  /*0410*/  SHF.R.S32.HI R4, RZ, 0x1f, R15 ;  /* 0x0000001fff047819 */ /* 0x000fe4000001140f */
[----:B------:R-:W-:Y:S02]  /*0420*/  R2P PR, R6, 0x6 ;  /* 0x0000000606007804 */ /* 0x000fe40000000000 */
[----:B------:R-:W-:-:S02]  /*0430*/  LOP3.LUT R0, R0, 0xffffff8, RZ, 0xc0, !PT ;  /* 0x0ffffff800007812 */ /* 0x000fc400078ec0ff */
[----:B------:R-:W-:Y:S02]  /*0440*/  LOP3.LUT R6, R3, R2, RZ, 0x3c, !PT ;  /* 0x0000000203067212 */ /* 0x000fe400078e3cff */
[----:B------:R-:W-:Y:S01]  /*0450*/  LEA.HI R3, R4, R15, RZ, 0x2 ;  /* 0x0000000f04037211 */ /* 0x000fe200078f10ff */
[----:B------:R-:W-:Y:S01]  /*0460*/  IMAD.IADD R2, R223, 0x1, -R0 ;  /* 0x00000001df027824 */ /* 0x000fe200078e0a00 */
[----:B------:R-:W-:Y:S02]  /*0470*/  SEL R5, R5, 0xfffffff0, !P1 ;  /* 0xfffffff005057807 */ /* 0x000fe40004800000 */
[----:B------:R-:W-:Y:S02]  /*0480*/  SHF.R.S32.HI R0, RZ, 0x2, R3 ;  /* 0x00000002ff007819 */ /* 0x000fe40000011403 */
[----:B------:R-:W-:Y:S02]  /*0490*/  LOP3.LUT R3, R3, 0x7ffffffc, RZ, 0xc0, !PT ;  /* 0x7ffffffc03037812 */ /* 0x000fe400078ec0ff */
[----:B------:R-:W-:Y:S01]  /*04a0*/  SEL R4, R205, 0xffffffe0, !P2 ;  /* 0xffffffe0cd047807 */ /* 0x000fe20005000000 */
[----:B------:R-:W-:Y:S01]  /*04b0*/  IMAD R14, R2, 0x10, R0 ;  /* 0x00000010020e7824 */ /* 0x000fe200078e0200 */
[----:B------:R-:W-:Y:S01]  /*04c0*/  LEA.HI R0, R12, R16, RZ, 0x7 ;  /* 0x000000100c007211 */ /* 0x000fe200078f38ff */
[----:B------:R-:W-:Y:S01]  /*04d0*/  IMAD.IADD R3, R15, 0x1, -R3 ;  /* 0x000000010f037824 */ /* 0x000fe200078e0a03 */
[----:B------:R-:W-:Y:S01]  /*04e0*/  LOP3.LUT R202, R6, 0x7ffffe00, R202, 0xf8, !PT ;  /* 0x7ffffe0006ca7812 */ /* 0x000fe200078ef8ca */
[----:B------:R-:W-:Y:S01]  /*04f0*/  IMAD.IADD R2, R5, 0x1, R4 ;  /* 0x0000000105027824 */ /* 0x000fe200078e0204 */
[----:B------:R-:W-:Y:S01]  /*0500*/  SHF.R.S32.HI R0, RZ, 0x7, R0 ;  /* 0x00000007ff007819 */ /* 0x000fe20000011400 */
[----:B------:R-:W-:Y:S01]  /*0510*/  IMAD.SHL.U32 R3, R3, 0x2, RZ ;  /* 0x0000000203037824 */ /* 0x000fe200078e00ff */
[----:B------:R-:W-:Y:S01]  /*0520*/  SHF.R.S32.HI R0, RZ, 0x1f, R242 ;  /* 0x0000001fff007819 */ /* 0x000fe200000114f2 */
[----:B------:R-:W-:Y:S01]  /*0530*/  IMAD R0, R11, 0x8, R14 ;  /* 0x000000080b007824 */ /* 0x000fe200078e020e */
[----:B------:R1:W-:Y:S01]  /*0540*/  STL [R1+0xd4], R14 ;  /* 0x0000d40e01007387 */ /* 0x0003e20000100800 */
[----:B------:R-:W-:Y:S01]  /*0550*/  IMAD.MOV.U32 R4, RZ, RZ, 0x40 ;  /* 0x00000040ff047424 */ /* 0x000fe200078e00ff */
[----:B------:R-:W-:-:S02]  /*0560*/  IADD3 R19, R3, 0x8, RZ ;  /* 0x0000000803137810 */ /* 0x000fc40007ffe0ff */
[C---:B------:R-:W-:Y:S01]  /*0570*/  IADD3 R18, R3.reuse, 0x10, RZ ;  /* 0x0000001003127810 */ /* 0x040fe20007ffe0ff */
[----:B------:R2:W-:Y:S01]  /*0580*/  STL [R1+0x50], R13 ;  /* 0x0000500d01007387 */ /* 0x0005e20000100800 */
[C---:B------:R-:W-:Y:S02]  /*0590*/  IADD3 R17, R3.reuse, 0x18, RZ ;  /* 0x0000001803117810 */ /* 0x040fe40007ffe0ff */
[C---:B------:R-:W-:Y:S01]  /*05a0*/  IADD3 R16, R3.reuse, 0x20, RZ ;  /* 0x0000002003107810 */ /* 0x040fe20007ffe0ff */
[----:B------:R3:W-:Y:S01]  /*05b0*/  STL [R1+0xcc], R0 ;  /* 0x0000cc0001007387 */ /* 0x0007e20000100800 */
[C---:B------:R-:W-:Y:S02]  /*05c0*/  IADD3 R15, R3.reuse, 0x28, RZ ;  /* 0x00000028030f7810 */ /* 0x040fe40007ffe0ff */
[C---:B------:R-:W-:Y:S01]  /*05d0*/  IADD3 R12, R3.reuse, 0x40, RZ ;  /* 0x00000040030c7810 */ /* 0x040fe20007ffe0ff */
[----:B------:R4:W-:Y:S01]  /*05e0*/  STL [R1+0x3c], R3 ;  /* 0x00003c0301007387 */ /* 0x0009e20000100800 */
[----:B------:R-:W-:-:S02]  /*05f0*/  IADD3 R10, R3, 0x48, RZ ;  /* 0x00000048030a7810 */ /* 0x000fc40007ffe0ff */
[C---:B------:R-:W-:Y:S01]  /*0600*/  IADD3 R9, R3.reuse, 0x50, RZ ;  /* 0x0000005003097810 */ /* 0x040fe20007ffe0ff */
[----:B------:R-:W-:Y:S01]  /*0610*/  STL [R1+0x8c], R19 ;  /* 0x00008c1301007387 */ /* 0x000fe20000100800 */
[C---:B------:R-:W-:Y:S02]  /*0620*/  IADD3 R8, R3.reuse, 0x58, RZ ;  /* 0x0000005803087810 */ /* 0x040fe40007ffe0ff */
[C---:B------:R-:W-:Y:S01]  /*0630*/  IADD3 R7, R3.reuse, 0x60, RZ ;  /* 0x0000006003077810 */ /* 0x040fe20007ffe0ff */
[----:B------:R-:W-:Y:S01]  /*0640*/  STL [R1+0x88], R18 ;  /* 0x0000881201007387 */ /* 0x000fe20000100800 */
[C---:B------:R-:W-:Y:S02]  /*0650*/  IADD3 R6, R3.reuse, 0x68, RZ ;  /* 0x0000006803067810 */ /* 0x040fe40007ffe0ff */
[----:B------:R-:W-:Y:S01]  /*0660*/  SHF.R.S32.HI R5, RZ, 0x1f, R241 ;  /* 0x0000001fff057819 */ /* 0x000fe200000114f1 */
[----:B------:R-:W-:Y:S01]  /*0670*/  STL [R1+0x84], R17 ;  /* 0x0000841101007387 */ /* 0x000fe20000100800 */
[----:B-1----:R-:W-:-:S02]  /*0680*/  IADD3 R14, R3, 0x30, RZ ;  /* 0x00000030030e7810 */ /* 0x002fc40007ffe0ff */
[C---:B------:R-:W-:Y:S01]  /*0690*/  IADD3 R5, R3.reuse, 0x70, RZ ;  /* 0x0000007003057810 */ /* 0x040fe20007ffe0ff */
[----:B------:R-:W-:Y:S01]  /*06a0*/  STL [R1+0x80], R16 ;  /* 0x0000801001007387 */ /* 0x000fe20000100800 */
[C---:B--2---:R-:W-:Y:S02]  /*06b0*/  IADD3 R13, R3.reuse, 0x38, RZ ;  /* 0x00000038030d7810 */ /* 0x044fe40007ffe0ff */
[----:B------:R-:W-:Y:S01]  /*06c0*/  SHF.R.S32.HI R11, RZ, 0x1f, R18 ;  /* 0x0000001fff0b7819 */ /* 0x000fe20000011412 */
[----:B------:R-:W-:Y:S01]  /*06d0*/  STL [R1+0x7c], R15 ;  /* 0x00007c0f01007387 */ /* 0x000fe20000100800 */
[----:B---3--:R-:W-:Y:S02]  /*06e0*/  SEL R0, R4, 0xffffffc0, !P2 ;  /* 0xffffffc004007807 */ /* 0x008fe40005000000 */
[----:B------:R-:W-:Y:S01]  /*06f0*/  SHF.R.S32.HI R4, RZ, 0x1f, R19 ;  /* 0x0000001fff047819 */ /* 0x000fe20000011413 */
[----:B------:R1:W-:Y:S01]  /*0700*/  STL [R1+0x78], R14 ;  /* 0x0000780e01007387 */ /* 0x0003e20000100800 */
[----:B----4-:R-:W-:-:S02]  /*0710*/  IADD3 R3, R3, 0x78, RZ ;  /* 0x0000007803037810 */ /* 0x010fc40007ffe0ff */
[----:B------:R-:W-:Y:S01]  /*0720*/  LEA R202, R202, 0x100, 0x1 ;  /* 0x00000100caca7811 */ /* 0x000fe200078e08ff */
[----:B------:R-:W-:Y:S01]  /*0730*/  STL [R1+0x74], R13 ;  /* 0x0000740d01007387 */ /* 0x000fe20000100800 */
[----:B------:R-:W-:Y:S02]  /*0740*/  SEL R205, R205, 0xffffffe0, !P1 ;  /* 0xffffffe0cdcd7807 */ /* 0x000fe40004800000 */
[----:B------:R-:W-:Y:S01]  /*0750*/  LEA R71, R71, 0x8100, 0x1 ;  /* 0x0000810047477811 */ /* 0x000fe200078e08ff */
[----:B------:R-:W-:Y:S01]  /*0760*/  STL [R1+0x70], R12 ;  /* 0x0000700c01007387 */ /* 0x000fe20000100800 */
[--C-:B------:R-:W-:Y:S02]  /*0770*/  IMAD R223, R223, 0x800, R202.reuse ;  /* 0x00000800dfdf7824 */ /* 0x100fe400078e02ca */
[----:B------:R-:W-:Y:S01]  /*0780*/  IMAD.IADD R204, R202, 0x1, R205 ;  /* 0x00000001cacc7824 */ /* 0x000fe200078e02cd */
[----:B------:R2:W-:Y:S01]  /*0790*/  STL [R1+0x6c], R10 ;  /* 0x00006c0a01007387 */ /* 0x0005e20000100800 */
[----:B------:R-:W-:Y:S01]  /*07a0*/  IMAD.IADD R224, R205, 0x1, R223 ;  /* 0x00000001cde07824 */ /* 0x000fe200078e02df */
[----:B------:R-:W-:Y:S01]  /*07b0*/  IADD3 R205, R0, R202, R205 ;  /* 0x000000ca00cd7210 */ /* 0x000fe20007ffe0cd */
[----:B------:R-:W-:Y:S01]  /*07c0*/  IMAD R215, R2, 0x2, R202 ;  /* 0x0000000202d77824 */ /* 0x000fe200078e02ca */
[----:B------:R3:W-:Y:S01]  /*07d0*/  STL [R1+0x68], R9 ;  /* 0x0000680901007387 */ /* 0x0007e20000100800 */
[----:B------:R-:W-:-:S02]  /*07e0*/  IMAD.IADD R203, R202, 0x1, R0 ;  /* 0x00000001cacb7824 */ /* 0x000fc400078e0200 */
[C---:B------:R-:W-:Y:S01]  /*07f0*/  IMAD.IADD R226, R0.reuse, 0x1, R223 ;  /* 0x0000000100e27824 */ /* 0x040fe200078e02df */
[----:B------:R-:W-:Y:S01]  /*0800*/  STL [R1+0x64], R8 ;  /* 0x0000640801007387 */ /* 0x000fe20000100800 */
[----:B------:R-:W-:-:S03]  /*0810*/  IMAD.IADD R225, R0, 0x1, R224 ;  /* 0x0000000100e17824 */ /* 0x000fc600078e02e0 */
[----:B------:R4:W-:Y:S01]  /*0820*/  STL [R1+0x60], R7 ;  /* 0x0000600701007387 */ /* 0x0009e20000100800 */
[----:B-1----:R-:W-:-:S03]  /*0830*/  SHF.R.S32.HI R14, RZ, 0x1f, R14 ;  /* 0x0000001fff0e7819 */ /* 0x002fc6000001140e */
[----:B------:R1:W-:Y:S04]  /*0840*/  STL [R1+0x5c], R6 ;  /* 0x00005c0601007387 */ /* 0x0003e80000100800 */
[----:B------:R5:W-:Y:S04]  /*0850*/  STL [R1+0xc8], R4 ;  /* 0x0000c80401007387 */ /* 0x000be80000100800 */
[----:B------:R-:W-:Y:S01]  /*0860*/  STL [R1+0x58], R5 ;  /* 0x0000580501007387 */ /* 0x000fe20000100800 */
[----:B--2---:R-:W-:-:S03]  /*0870*/  SHF.R.S32.HI R10, RZ, 0x1f, R10 ;  /* 0x0000001fff0a7819 */ /* 0x004fc6000001140a */
[----:B------:R2:W-:Y:S01]  /*0880*/  STL [R1+0xc4], R11 ;  /* 0x0000c40b01007387 */ /* 0x0005e20000100800 */
[----:B---3--:R-:W-:-:S03]  /*0890*/  SHF.R.S32.HI R9, RZ, 0x1f, R9 ;  /* 0x0000001fff097819 */ /* 0x008fc60000011409 */
[----:B------:R3:W-:Y:S01]  /*08a0*/  STL [R1+0x54], R3 ;  /* 0x0000540301007387 */ /* 0x0007e20000100800 */
[----:B----4-:R-:W-:Y:S02]  /*08b0*/  SHF.R.S32.HI R7, RZ, 0x1f, R7 ;  /* 0x0000001fff077819 */ /* 0x010fe40000011407 */
[----:B-1----:R-:W-:Y:S02]  /*08c0*/  SHF.R.S32.HI R6, RZ, 0x1f, R6 ;  /* 0x0000001fff067819 */ /* 0x002fe40000011406 */
[----:B-----5:R-:W-:-:S05]  /*08d0*/  SHF.R.S32.HI R4, RZ, 0x1f, R17 ;  /* 0x0000001fff047819 */ /* 0x020fca0000011411 */
[----:B------:R1:W-:Y:S01]  /*08e0*/  STL [R1+0xc0], R4 ;  /* 0x0000c00401007387 */ /* 0x0003e20000100800 */
[----:B--2---:R-:W-:Y:S02]  /*08f0*/  SHF.R.S32.HI R11, RZ, 0x1f, R16 ;  /* 0x0000001fff0b7819 */ /* 0x004fe40000011410 */
[----:B---3--:R-:W-:-:S03]  /*0900*/  SHF.R.S32.HI R3, RZ, 0x1f, R3 ;  /* 0x0000001fff037819 */ /* 0x008fc60000011403 */
[----:B------:R2:W-:Y:S01]  /*0910*/  STL [R1+0xbc], R11 ;  /* 0x0000bc0b01007387 */ /* 0x0005e20000100800 */
[----:B-1----:R-:W-:-:S05]  /*0920*/  SHF.R.S32.HI R4, RZ, 0x1f, R15 ;  /* 0x0000001fff047819 */ /* 0x002fca000001140f */
[----:B------:R1:W-:Y:S01]  /*0930*/  STL [R1+0xb8], R4 ;  /* 0x0000b80401007387 */ /* 0x0003e20000100800 */
[----:B--2---:R-:W-:-:S03]  /*0940*/  SHF.R.S32.HI R11, RZ, 0x1f, R13 ;  /* 0x0000001fff0b7819 */ /* 0x004fc6000001140d */
[----:B------:R-:W-:Y:S04]  /*0950*/  STL [R1+0xb4], R14 ;  /* 0x0000b40e01007387 */ /* 0x000fe80000100800 */
[----:B------:R-:W-:Y:S01]  /*0960*/  STL [R1+0xb0], R11 ;  /* 0x0000b00b01007387 */ /* 0x000fe20000100800 */
[----:B-1----:R-:W-:-:S05]  /*0970*/  SHF.R.S32.HI R4, RZ, 0x1f, R12 ;  /* 0x0000001fff047819 */ /* 0x002fca000001140c */
[----:B------:R1:W-:Y:S04]  /*0980*/  STL [R1+0xac], R4 ;  /* 0x0000ac0401007387 */ /* 0x0003e80000100800 */
[----:B------:R-:W-:Y:S04]  /*0990*/  STL [R1+0xa8], R10 ;  /* 0x0000a80a01007387 */ /* 0x000fe80000100800 */
[----:B------:R-:W-:Y:S01]  /*09a0*/  STL [R1+0xa4], R9 ;  /* 0x0000a40901007387 */ /* 0x000fe20000100800 */
[----:B-1----:R-:W-:-:S05]  /*09b0*/  SHF.R.S32.HI R4, RZ, 0x1f, R8 ;  /* 0x0000001fff047819 */ /* 0x002fca0000011408 */
[----:B------:R1:W-:Y:S04]  /*09c0*/  STL [R1+0xa0], R4 ;  /* 0x0000a00401007387 */ /* 0x0003e80000100800 */
[----:B------:R2:W-:Y:S04]  /*09d0*/  STL [R1+0x9c], R7 ;  /* 0x00009c0701007387 */ /* 0x0005e80000100800 */
[----:B------:R2:W-:Y:S01]  /*09e0*/  STL [R1+0x98], R6 ;  /* 0x0000980601007387 */ /* 0x0005e20000100800 */
[----:B-1----:R-:W-:-:S05]  /*09f0*/  SHF.R.S32.HI R4, RZ, 0x1f, R5 ;  /* 0x0000001fff047819 */ /* 0x002fca0000011405 */
[----:B------:R2:W-:Y:S04]  /*0a00*/  STL [R1+0x94], R4 ;  /* 0x0000940401007387 */ /* 0x0005e80000100800 */
[----:B------:R2:W-:Y:S02]  /*0a10*/  STL [R1+0x90], R3 ;  /* 0x0000900301007387 */ /* 0x0005e40000100800 */
.L_x_114:
[----:B--2---:R-:W2:Y:S01]  /*0a20*/  LDL R4, [R1+0x50] ;  /* 0x0000500001047983 */ /* 0x004ea20000100800 */
[----:B------:R-:W-:Y:S01]  /*0a30*/  IMAD.MOV.U32 R0, RZ, RZ, c[0x0][0x560] ;  /* 0x00015800ff007624 */ /* 0x000fe200078e00ff */
[----:B------:R-:W-:Y:S01]  /*0a40*/  YIELD ;  /* 0x0000000000007946 */ /* 0x000fe20003800000 */
[----:B------:R-:W-:Y:S03]  /*0a50*/  BSSY B0, `(.L_x_69) ;  /* 0x0000016000007945 */ /* 0x000fe60003800000 */
[----:B------:R-:W-:-:S13]  /*0a60*/  ISETP.NE.AND P0, PT, R0, 0x1, PT ;  /* 0x000000010000780c */ /* 0x000fda0003f05270 */
[----:B--2---:R-:W-:Y:S01]  /*0a70*/  @P0 IMAD.HI.U32 R0, R4, c[0x0][0x564], RZ ;  /* 0x0001590004000a27 */ /* 0x004fe200078e00ff */
[----:B------:R-:W-:-:S04]  /*0a80*/  MOV R3, R4 ;  /* 0x0000000400037202 */ /* 0x000fc80000000f00 */
[----:B------:R-:W-:-:S04]  /*0a90*/  @P0 SHF.R.U32.HI R3, RZ, c[0x0][0x568], R0 ;  /* 0x00015a00ff030a19 */ /* 0x000fc80000011600 */
[----:B------:R-:W-:Y:S01]  /*0aa0*/  ISETP.GE.AND P0, PT, R3, c[0x0][0x578], PT ;  /* 0x00015e0003007a0c */ /* 0x000fe20003f06270 */
[----:B------:R-:W-:-:S04]  /*0ab0*/  IMAD.MOV R2, RZ, RZ, -R3 ;  /* 0x000000ffff027224 */ /* 0x000fc800078e0a03 */
[----:B------:R-:W-:-:S08]  /*0ac0*/  IMAD R2, R2, c[0x0][0x560], R4 ;  /* 0x0001580002027a24 */ /* 0x000fd000078e0204 */
[----:B------:R-:W-:Y:S05]  /*0ad0*/  @!P0 BRA `(.L_x_70) ;  /* 0x0000007000008947 */ /* 0x000fea0003800000 */
[----:B------:R-:W-:-:S04]  /*0ae0*/  MOV R0, c[0x0][0x56c] ;  /* 0x00015b0000007a02 */ /* 0x000fc80000000f00 */
[----:B------:R-:W-:Y:S02]  /*0af0*/  ISETP.NE.AND P0, PT, R0, 0x1, PT ;  /* 0x000000010000780c */ /* 0x000fe40003f05270 */
[----:B------:R-:W-:-:S11]  /*0b00*/  MOV R0, R2 ;  /* 0x0000000200007202 */ /* 0x000fd60000000f00 */
[----:B------:R-:W-:-:S05]  /*0b10*/  @P0 IMAD.HI.U32 R4, R2, c[0x0][0x570], RZ ;  /* 0x00015c0002040a27 */ /* 0x000fca00078e00ff */
[----:B------:R-:W-:-:S05]  /*0b20*/  @P0 SHF.R.U32.HI R0, RZ, c[0x0][0x574], R4 ;  /* 0x00015d00ff000a19 */ /* 0x000fca0000011604 */
[----:B------:R-:W-:Y:S01]  /*0b30*/  IMAD R4, R0, c[0x0][0x56c], RZ ;  /* 0x00015b0000047a24 */ /* 0x000fe200078e02ff */
[----:B------:R-:W-:Y:S05]  /*0b40*/  BRA `(.L_x_71) ;  /* 0x0000006000007947 */ /* 0x000fea0003800000 */
.L_x_70:
[----:B------:R-:W-:-:S04]  /*0b50*/  MOV R0, c[0x0][0x554] ;  /* 0x0001550000007a02 */ /* 0x000fc80000000f00 */
[----:B------:R-:W-:Y:S02]  /*0b60*/  ISETP.NE.AND P0, PT, R0, 0x1, PT ;  /* 0x000000010000780c */ /* 0x000fe40003f05270 */
[----:B------:R-:W-:-:S11]  /*0b70*/  MOV R0, R2 ;  /* 0x0000000200007202 */ /* 0x000fd60000000f00 */
[----:B------:R-:W-:-:S05]  /*0b80*/  @P0 IMAD.HI.U32 R4, R2, c[0x0][0x558], RZ ;  /* 0x0001560002040a27 */ /* 0x000fca00078e00ff */
[----:B------:R-:W-:-:S05]  /*0b90*/  @P0 SHF.R.U32.HI R0, RZ, c[0x0][0x55c], R4 ;  /* 0x00015700ff000a19 */ /* 0x000fca0000011604 */
[----:B------:R-:W-:Y:S02]  /*0ba0*/  IMAD R4, R0, c[0x0][0x554], RZ ;  /* 0x0001550000047a24 */ /* 0x000fe400078e02ff */
.L_x_71:
[----:B------:R-:W-:Y:S05]  /*0bb0*/  BSYNC B0 ;  /* 0x0000000000007941 */ /* 0x000fea0003800000 */
.L_x_69:
[----:B------:R-:W-:Y:S01]  /*0bc0*/  IMAD.MOV.U32 R5, RZ, RZ, c[0x0][0x548] ;  /* 0x00015200ff057624 */ /* 0x000fe200078e00ff */
[----:B------:R-:W-:Y:S01]  /*0bd0*/  ISETP.NE.U32.AND P0, PT, RZ, c[0x0][0x370], PT ;  /* 0x0000dc00ff007a0c */ /* 0x000fe20003f05070 */
[----:B------:R-:W-:Y:S02]  /*0be0*/  IMAD.IADD R4, R2, 0x1, -R4 ;  /* 0x0000000102047824 */ /* 0x000fe400078e0a04 */
[----:B------:R-:W-:Y:S01]  /*0bf0*/  IMAD.MOV.U32 R166, RZ, RZ, RZ ;  /* 0x000000ffffa67224 */ /* 0x000fe200078e00ff */
[----:B------:R-:W-:Y:S01]  /*0c00*/  ISETP.NE.AND P1, PT, R5, 0x1, PT ;  /* 0x000000010500780c */ /* 0x000fe20003f25270 */
[----:B------:R-:W-:Y:S01]  /*0c10*/  IMAD R4, R3, c[0x0][0x554], R4 ;  /* 0x0001550003047a24 */ /* 0x000fe200078e0204 */
[----:B------:R-:W-:-:S03]  /*0c20*/  ISETP.NE.AND.EX P0, PT, RZ, c[0x0][0x374], PT, P0 ;  /* 0x0000dd00ff007a0c */ /* 0x000fc60003f05300 */
[----:B------:R-:W-:-:S08]  /*0c30*/  IMAD.MOV.U32 R14, RZ, RZ, R4 ;  /* 0x000000ffff0e7224 */ /* 0x000fd000078e0004 */
[----:B------:R-:W-:-:S04]  /*0c40*/  @P1 IMAD.HI.U32 R2, R4, c[0x0][0x54c], RZ ;  /* 0x0001530004021a27 */ /* 0x000fc800078e00ff */
[----:B------:R-:W-:Y:S01]  /*0c50*/  @P0 IMAD.MOV.U32 R3, RZ, RZ, 0x4 ;  /* 0x00000004ff030424 */ /* 0x000fe200078e00ff */
[----:B------:R-:W-:-:S05]  /*0c60*/  @P1 SHF.R.U32.HI R14, RZ, c[0x0][0x550], R2 ;  /* 0x00015400ff0e1a19 */ /* 0x000fca0000011602 */
[----:B------:R-:W-:Y:S01]  /*0c70*/  @P0 IMAD.WIDE R2, R14, R3, c[0x0][0x370] ;  /* 0x0000dc000e020625 */ /* 0x000fe200078e0203 */
[----:B------:R-:W-:Y:S01]  /*0c80*/  MOV R12, c[0x0][0x2c4] ;  /* 0x0000b100000c7a02 */ /* 0x000fe20000000f00 */
[----:B------:R1:W-:Y:S04]  /*0c90*/  STL [R1+0x40], R14 ;  /* 0x0000400e01007387 */ /* 0x0003e80000100800 */
[----:B------:R2:W3:Y:S01]  /*0ca0*/  @P0 LDG.E R166, [R2.64] ;  /* 0x0000000602a60981 */ /* 0x0004e2000c1e1900 */
[----:B------:R-:W-:Y:S01]  /*0cb0*/  IMAD.MOV.U32 R11, RZ, RZ, R0 ;  /* 0x000000ffff0b7224 */ /* 0x000fe200078e0000 */
[----:B------:R-:W-:Y:S01]  /*0cc0*/  ISETP.NE.AND P4, PT, R12, 0x1, PT ;  /* 0x000000010c00780c */ /* 0x000fe20003f85270 */
[----:B------:R-:W-:Y:S01]  /*0cd0*/  IMAD.MOV.U32 R5, RZ, RZ, 0x80 ;  /* 0x00000080ff057424 */ /* 0x000fe200078e00ff */
[----:B------:R-:W-:Y:S04]  /*0ce0*/  BSSY B0, `(.L_x_72) ;  /* 0x0000041000007945 */ /* 0x000fe80003800000 */
[----:B------:R-:W-:Y:S01]  /*0cf0*/  IADD3 R5, R5, -c[0x0][0x168], RZ ;  /* 0x80005a0005057a10 */ /* 0x000fe20007ffe0ff */
[----:B--2---:R-:W-:-:S05]  /*0d00*/  IMAD.MOV.U32 R2, RZ, RZ, c[0x0][0x53c] ;  /* 0x00014f00ff027624 */ /* 0x004fca00078e00ff */
[----:B------:R-:W-:Y:S02]  /*0d10*/  ISETP.NE.AND P0, PT, R2, 0x1, PT ;  /* 0x000000010200780c */ /* 0x000fe40003f05270 */
[----:B------:R-:W-:-:S11]  /*0d20*/  LOP3.LUT R2, R0, 0x1ffffff, RZ, 0x3c, !PT ;  /* 0x01ffffff00027812 */ /* 0x000fd600078e3cff */
[----:B------:R-:W-:Y:S01]  /*0d30*/  @P0 IMAD.HI.U32 R3, R0, c[0x0][0x540], RZ ;  /* 0x0001500000030a27 */ /* 0x000fe200078e00ff */
[----:B------:R-:W-:-:S03]  /*0d40*/  IADD3 R0, R2, c[0x0][0x53c], RZ ;  /* 0x00014f0002007a10 */ /* 0x000fc60007ffe0ff */
[----:B------:R-:W-:Y:S01]  /*0d50*/  IMAD.MOV.U32 R2, RZ, RZ, c[0x0][0x2ac] ;  /* 0x0000ab00ff027624 */ /* 0x000fe200078e00ff */
[----:B------:R-:W-:-:S03]  /*0d60*/  @P0 SHF.R.U32.HI R11, RZ, c[0x0][0x544], R3 ;  /* 0x00015100ff0b0a19 */ /* 0x000fc60000011603 */
[C---:B------:R-:W-:Y:S02]  /*0d70*/  IMAD R233, R2.reuse, c[0x0][0x1d0], RZ ;  /* 0x0000740002e97a24 */ /* 0x040fe400078e02ff */
[----:B------:R-:W-:Y:S01]  /*0d80*/  IMAD R0, R11, c[0x0][0x53c], R0 ;  /* 0x00014f000b007a24 */ /* 0x000fe200078e0200 */
[----:B------:R1:W-:Y:S01]  /*0d90*/  STL [R1+0x48], R11 ;  /* 0x0000480b01007387 */ /* 0x0003e20000100800 */
[----:B------:R-:W-:Y:S01]  /*0da0*/  IMAD R2, R2, c[0x0][0x1d0], R5 ;  /* 0x0000740002027a24 */ /* 0x000fe200078e0205 */
[----:B------:R-:W-:Y:S01]  /*0db0*/  IADD3 R5, R233, 0x7f, RZ ;  /* 0x0000007fe9057810 */ /* 0x000fe20007ffe0ff */
[----:B------:R-:W-:-:S05]  /*0dc0*/  IMAD.SHL.U32 R13, R0, 0x80, RZ ;  /* 0x00000080000d7824 */ /* 0x000fca00078e00ff */
[----:B------:R-:W-:Y:S01]  /*0dd0*/  IADD3 R0, R13, 0x7f, RZ ;  /* 0x0000007f0d007810 */ /* 0x000fe20007ffe0ff */
[----:B------:R1:W-:Y:S04]  /*0de0*/  STL [R1+0x4c], R13 ;  /* 0x00004c0d01007387 */ /* 0x0003e80000100800 */
[----:B------:R-:W-:-:S05]  /*0df0*/  @P4 IMAD.HI.U32 R3, R0, c[0x0][0x2c8], RZ ;  /* 0x0000b20000034a27 */ /* 0x000fca00078e00ff */
[----:B------:R-:W-:-:S04]  /*0e00*/  @P4 SHF.R.U32.HI R0, RZ, c[0x0][0x2cc], R3 ;  /* 0x0000b300ff004a19 */ /* 0x000fc80000011603 */
[----:B------:R-:W-:Y:S02]  /*0e10*/  IADD3 R0, R2, R0, RZ ;  /* 0x0000000002007210 */ /* 0x000fe40007ffe0ff */
[----:B------:R-:W-:Y:S02]  /*0e20*/  SHF.R.S32.HI R2, RZ, 0x1f, R5 ;  /* 0x0000001fff027819 */ /* 0x000fe40000011405 */
[----:B------:R-:W-:Y:S02]  /*0e30*/  SHF.R.S32.HI R3, RZ, 0x1f, R0 ;  /* 0x0000001fff037819 */ /* 0x000fe40000011400 */
[----:B------:R-:W-:Y:S02]  /*0e40*/  LEA.HI R2, R2, R5, RZ, 0x7 ;  /* 0x0000000502027211 */ /* 0x000fe400078f38ff */
[----:B------:R-:W-:Y:S02]  /*0e50*/  LEA.HI R3, R3, R0, RZ, 0x7 ;  /* 0x0000000003037211 */ /* 0x000fe400078f38ff */
[----:B------:R-:W-:-:S02]  /*0e60*/  SHF.R.S32.HI R0, RZ, 0x7, R2 ;  /* 0x00000007ff007819 */ /* 0x000fc40000011402 */
[----:B------:R-:W-:-:S04]  /*0e70*/  SHF.R.S32.HI R2, RZ, 0x7, R3 ;  /* 0x00000007ff027819 */ /* 0x000fc80000011403 */
[----:B------:R-:W-:Y:S01]  /*0e80*/  IMNMX R7, R0, R2, PT ;  /* 0x0000000200077217 */ /* 0x000fe20003800200 */
[----:B------:R-:W-:Y:S02]  /*0e90*/  IMAD.MOV R0, RZ, RZ, -R14 ;  /* 0x000000ffff007224 */ /* 0x000fe400078e0a0e */
[----:B------:R-:W-:Y:S01]  /*0ea0*/  IMAD.MOV.U32 R2, RZ, RZ, RZ ;  /* 0x000000ffff027224 */ /* 0x000fe200078e00ff */
[----:B------:R-:W-:Y:S01]  /*0eb0*/  ISETP.GE.AND P0, PT, R7, 0x1, PT ;  /* 0x000000010700780c */ /* 0x000fe20003f06270 */
[----:B------:R-:W-:Y:S01]  /*0ec0*/  IMAD R42, R0, c[0x0][0x548], R4 ;  /* 0x00015200002a7a24 */ /* 0x000fe200078e0204 */
[----:B---3--:R1:W-:Y:S04]  /*0ed0*/  STL [R1+0x10], R166 ;  /* 0x000010a601007387 */ /* 0x0083e80000100800 */
[----:B------:R1:W-:Y:S07]  /*0ee0*/  STL [R1+0x44], R42 ;  /* 0x0000442a01007387 */ /* 0x0003ee0000100800 */
[----:B------:R-:W-:Y:S05]  /*0ef0*/  @!P0 BRA `(.L_x_73) ;  /* 0x000001f000008947 */ /* 0x000fea0003800000 */
[----:B------:R-:W-:-:S04]  /*0f00*/  SHF.R.U32.HI R0, RZ, 0x10, R11 ;  /* 0x00000010ff007819 */ /* 0x000fc8000001160b */
[----:B------:R-:W-:-:S04]  /*0f10*/  ISETP.NE.AND P0, PT, R0, RZ, PT ;  /* 0x000000ff0000720c */ /* 0x000fc80003f05270 */
[----:B------:R-:W-:-:S04]  /*0f20*/  SEL R0, R0, c[0x0][0x338], P0 ;  /* 0x0000ce0000007a07 */ /* 0x000fc80000000000 */
[----:B------:R-:W-:Y:S02]  /*0f30*/  IABS R3, R0 ;  /* 0x0000000000037213 */ /* 0x000fe40000000000 */
[----:B------:R-:W-:Y:S02]  /*0f40*/  IADD3 R6, R0, -0x1, R7 ;  /* 0xffffffff00067810 */ /* 0x000fe40007ffe007 */
[----:B------:R-:W2:Y:S02]  /*0f50*/  I2F.RP R4, R3 ;  /* 0x0000000300047306 */ /* 0x000ea40000209400 */
[----:B------:R-:W-:Y:S02]  /*0f60*/  IABS R10, R6 ;  /* 0x00000006000a7213 */ /* 0x000fe40000000000 */
[----:B------:R-:W-:-:S04]  /*0f70*/  LOP3.LUT R6, R6, R0, RZ, 0x3c, !PT ;  /* 0x0000000006067212 */ /* 0x000fc800078e3cff */
[----:B------:R-:W-:Y:S01]  /*0f80*/  ISETP.GE.AND P0, PT, R6, RZ, PT ;  /* 0x000000ff0600720c */ /* 0x000fe20003f06270 */
[----:B--2---:R-:W2:Y:S02]  /*0f90*/  MUFU.RCP R4, R4 ;  /* 0x0000000400047308 */ /* 0x004ea40000001000 */
[----:B--2---:R-:W-:-:S06]  /*0fa0*/  IADD3 R4, R4, 0xffffffe, RZ ;  /* 0x0ffffffe04047810 */ /* 0x004fcc0007ffe0ff */
[----:B------:R-:W2:Y:S02]  /*0fb0*/  F2I.FTZ.U32.TRUNC.NTZ R5, R4 ;  /* 0x0000000400057305 */ /* 0x000ea4000021f000 */
[----:B--2---:R-:W-:Y:S02]  /*0fc0*/  IMAD.MOV R2, RZ, RZ, -R5 ;  /* 0x000000ffff027224 */ /* 0x004fe400078e0a05 */
[----:B------:R-:W-:Y:S02]  /*0fd0*/  IMAD.MOV.U32 R4, RZ, RZ, RZ ;  /* 0x000000ffff047224 */ /* 0x000fe400078e00ff */
[----:B------:R-:W-:Y:S01]  /*0fe0*/  IMAD.MOV.U32 R8, RZ, RZ, R2 ;  /* 0x000000ffff087224 */ /* 0x000fe200078e0002 */
[----:B------:R-:W-:-:S03]  /*0ff0*/  IABS R2, R0 ;  /* 0x0000000000027213 */ /* 0x000fc60000000000 */
[----:B------:R-:W-:Y:S02]  /*1000*/  IMAD R8, R8, R3, RZ ;  /* 0x0000000308087224 */ /* 0x000fe400078e02ff */
[----:B------:R-:W-:Y:S02]  /*1010*/  IMAD.MOV R9, RZ, RZ, -R2 ;  /* 0x000000ffff097224 */ /* 0x000fe400078e0a02 */
[----:B------:R-:W-:-:S04]  /*1020*/  IMAD.HI.U32 R2, R5, R8, R4 ;  /* 0x0000000805027227 */ /* 0x000fc800078e0004 */
[----:B------:R-:W-:Y:S02]  /*1030*/  IMAD.MOV.U32 R4, RZ, RZ, R10 ;  /* 0x000000ffff047224 */ /* 0x000fe400078e000a */
[----:B------:R-:W-:Y:S02]  /*1040*/  IMAD.MOV.U32 R5, RZ, RZ, R9 ;  /* 0x000000ffff057224 */ /* 0x000fe400078e0009 */
[----:B------:R-:W-:-:S04]  /*1050*/  IMAD.HI.U32 R2, R2, R4, RZ ;  /* 0x0000000402027227 */ /* 0x000fc800078e00ff */
[----:B------:R-:W-:-:S05]  /*1060*/  IMAD R4, R2, R5, R4 ;  /* 0x0000000502047224 */ /* 0x000fca00078e0204 */
[----:B------:R-:W-:-:S13]  /*1070*/  ISETP.GT.U32.AND P1, PT, R3, R4, PT ;  /* 0x000000040300720c */ /* 0x000fda0003f24070 */
[----:B------:R-:W-:Y:S01]  /*1080*/  @!P1 IMAD.IADD R4, R4, 0x1, -R3 ;  /* 0x0000000104049824 */ /* 0x000fe200078e0a03 */
[----:B------:R-:W-:Y:S02]  /*1090*/  @!P1 IADD3 R2, R2, 0x1, RZ ;  /* 0x0000000102029810 */ /* 0x000fe40007ffe0ff */
[----:B------:R-:W-:Y:S02]  /*10a0*/  ISETP.NE.AND P1, PT, R0, RZ, PT ;  /* 0x000000ff0000720c */ /* 0x000fe40003f25270 */
[----:B------:R-:W-:-:S13]  /*10b0*/  ISETP.GE.U32.AND P2, PT, R4, R3, PT ;  /* 0x000000030400720c */ /* 0x000fda0003f46070 */
[----:B------:R-:W-:-:S05]  /*10c0*/  @P2 IADD3 R2, R2, 0x1, RZ ;  /* 0x0000000102022810 */ /* 0x000fca0007ffe0ff */
[----:B------:R-:W-:Y:S01]  /*10d0*/  @!P0 IMAD.MOV R2, RZ, RZ, -R2 ;  /* 0x000000ffff028224 */ /* 0x000fe200078e0a02 */
[----:B------:R-:W-:Y:S02]  /*10e0*/  @!P1 LOP3.LUT R2, RZ, R0, RZ, 0x33, !PT ;  /* 0x00000000ff029212 */ /* 0x000fe400078e33ff */
.L_x_73:
[----:B------:R-:W-:Y:S05]  /*10f0*/  BSYNC B0 ;  /* 0x0000000000007941 */ /* 0x000fea0003800000 */
.L_x_72:
[----:B------:R-:W-:Y:S01]  /*1100*/  LOP3.LUT R0, R11, 0xffff, RZ, 0xc0, !PT ;  /* 0x0000ffff0b007812 */ /* 0x000fe200078ec0ff */
[----:B------:R-:W-:Y:S01]  /*1110*/  CS2R R16, SRZ ;  /* 0x0000000000107805 */ /* 0x000fe2000001ff00 */
[----:B------:R-:W-:Y:S01]  /*1120*/  CS2R R74, SRZ ;  /* 0x00000000004a7805 */ /* 0x000fe2000001ff00 */
[----:B------:R-:W-:Y:S01]  /*1130*/  CS2R R72, SRZ ;  /* 0x0000000000487805 */ /* 0x000fe2000001ff00 */
[----:B------:R-:W-:Y:S01]  /*1140*/  CS2R R78, SRZ ;  /* 0x00000000004e7805 */ /* 0x000fe2000001ff00 */
[----:B------:R-:W-:Y:S01]  /*1150*/  IMAD R167, R0, R2, RZ ;  /* 0x0000000200a77224 */ /* 0x000fe200078e02ff */
[----:B------:R-:W-:Y:S01]  /*1160*/  PRMT R0, RZ, 0x7610, R0 ;  /* 0x00007610ff007816 */ /* 0x000fe20000000000 */
[----:B------:R-:W-:Y:S01]  /*1170*/  CS2R R76, SRZ ;  /* 0x00000000004c7805 */ /* 0x000fe2000001ff00 */
[----:B------:R-:W-:Y:S01]  /*1180*/  CS2R R82, SRZ ;  /* 0x0000000000527805 */ /* 0x000fe2000001ff00 */
[----:B------:R-:W-:Y:S01]  /*1190*/  IMAD.IADD R2, R167, 0x1, R2 ;  /* 0x00000001a7027824 */ /* 0x000fe200078e0202 */
[----:B------:R2:W-:Y:S01]  /*11a0*/  STL [R1+0x4], R167 ;  /* 0x000004a701007387 */ /* 0x0005e20000100800 */
[----:B------:R-:W-:Y:S01]  /*11b0*/  CS2R R80, SRZ ;  /* 0x0000000000507805 */ /* 0x000fe2000001ff00 */
[----:B------:R-:W-:Y:S01]  /*11c0*/  CS2R R86, SRZ ;  /* 0x0000000000567805 */ /* 0x000fe2000001ff00 */
[----:B------:R-:W-:Y:S01]  /*11d0*/  CS2R R84, SRZ ;  /* 0x0000000000547805 */ /* 0x000fe2000001ff00 */
[----:B------:R-:W-:Y:S01]  /*11e0*/  IMNMX R232, R7, R2, PT ;  /* 0x0000000207e87217 */ /* 0x000fe20003800200 */
        /* <DEDUP_REMOVED lines=26> */
[----:B--2---:R-:W-:-:S04]  /*1390*/  ISETP.NE.U32.AND P0, PT, RZ, c[0x0][0x340], PT ;  /* 0x0000d000ff007a0c */ /* 0x004fc80003f05070 */
[----:B------:R-:W-:-:S13]  /*13a0*/  ISETP.NE.AND.EX P0, PT, RZ, c[0x0][0x344], PT, P0 ;  /* 0x0000d100ff007a0c */ /* 0x000fda0003f05300 */
[----:B------:R-:W-:-:S04]  /*13b0*/  @P0 IMAD.MOV.U32 R2, RZ, RZ, 0x4 ;  /* 0x00000004ff020424 */ /* 0x000fc800078e00ff */
[----:B------:R-:W-:-:S05]  /*13c0*/  @P0 IMAD.WIDE R2, R14, R2, c[0x0][0x340] ;  /* 0x0000d0000e020625 */ /* 0x000fca00078e0202 */
[----:B------:R2:W5:Y:S01]  /*13d0*/  @P0 LDG.E R0, [R2.64] ;  /* 0x0000000602000981 */ /* 0x000562000c1e1900 */
[----:B------:R-:W-:Y:S01]  /*13e0*/  WARPSYNC 0xffffffff ;  /* 0xffffffff00007948 */ /* 0x000fe20003800000 */
[----:B------:R-:W-:Y:S01]  /*13f0*/  IADD3 R70, R232, -0x1, RZ ;  /* 0xffffffffe8467810 */ /* 0x000fe20007ffe0ff */
[----:B------:R-:W-:-:S03]  /*1400*/  @!P0 IMAD.MOV.U32 R0, RZ, RZ, R14 ;  /* 0x000000ffff008224 */ /* 0x000fc600078e000e */
[----:B--2---:R-:W2:Y:S01]  /*1410*/  S2R R4, SR_TID.X ;  /* 0x0000000000047919 */ /* 0x004ea20000002100 */
[----:B------:R-:W-:Y:S01]  /*1420*/  IMAD.MOV.U32 R2, RZ, RZ, c[0x0][0x2b8] ;  /* 0x0000ae00ff027624 */ /* 0x000fe200078e00ff */
[----:B-----5:R-:W-:Y:S01]  /*1430*/  SHF.R.S32.HI R3, RZ, 0x1f, R0 ;  /* 0x0000001fff037819 */ /* 0x020fe20000011400 */
[----:B------:R-:W-:Y:S01]  /*1440*/  IMAD.WIDE.U32 R164, R0, c[0x0][0x2b0], RZ ;  /* 0x0000ac0000a47a25 */ /* 0x000fe200078e00ff */
[----:B------:R-:W-:Y:S02]  /*1450*/  BAR.SYNC.DEFER_BLOCKING 0x0 ;  /* 0x0000000000007b1d */ /* 0x000fe40000010000 */
[----:B------:R-:W-:Y:S01]  /*1460*/  ISETP.NE.AND P3, PT, R2, 0x1, PT ;  /* 0x000000010200780c */ /* 0x000fe20003f65270 */
[----:B------:R-:W-:Y:S01]  /*1470*/  IMAD.MOV.U32 R238, RZ, RZ, RZ ;  /* 0x000000ffffee7224 */ /* 0x000fe200078e00ff */
[----:B------:R-:W-:-:S02]  /*1480*/  SHF.R.S32.HI R37, RZ, 0x1f, R42 ;  /* 0x0000001fff257819 */ /* 0x000fc4000001142a */
[----:B------:R-:W-:Y:S01]  /*1490*/  SHF.R.S32.HI R6, RZ, 0x1f, R14 ;  /* 0x0000001fff067819 */ /* 0x000fe2000001140e */
[----:B------:R-:W-:Y:S01]  /*14a0*/  IMAD R16, R12, c[0x0][0x168], RZ ;  /* 0x00005a000c107a24 */ /* 0x000fe200078e02ff */
[----:B------:R-:W-:Y:S02]  /*14b0*/  SHF.R.S32.HI R39, RZ, 0x1f, R241 ;  /* 0x0000001fff277819 */ /* 0x000fe400000114f1 */
[----:B--2---:R-:W-:Y:S02]  /*14c0*/  SHF.R.S32.HI R18, RZ, 0x1f, R4 ;  /* 0x0000001fff127819 */ /* 0x004fe40000011404 */
[----:B------:R-:W-:Y:S02]  /*14d0*/  SHF.R.S32.HI R38, RZ, 0x1f, R242 ;  /* 0x0000001fff267819 */ /* 0x000fe400000114f2 */
[----:B------:R-:W-:Y:S02]  /*14e0*/  ISETP.GE.AND P2, PT, R241, c[0x0][0x198], PT ;  /* 0x00006600f1007a0c */ /* 0x000fe40003f46270 */
[----:B------:R-:W-:Y:S01]  /*14f0*/  ISETP.GE.AND P6, PT, R242, c[0x0][0x198], PT ;  /* 0x00006600f2007a0c */ /* 0x000fe20003fc6270 */
[----:B------:R-:W-:Y:S01]  /*1500*/  IMAD.WIDE.U32 R162, R42, c[0x0][0x1e8], RZ ;  /* 0x00007a002aa27a25 */ /* 0x000fe200078e00ff */
[----:B------:R-:W-:Y:S01]  /*1510*/  LEA.HI R18, R18, R4, RZ, 0x3 ;  /* 0x0000000412127211 */ /* 0x000fe200078f18ff */
[----:B------:R-:W-:Y:S01]  /*1520*/  STL.64 [R1+0x20], R164 ;  /* 0x000020a401007387 */ /* 0x000fe20000100a00 */
[----:B------:R-:W-:-:S02]  /*1530*/  SHF.R.S32.HI R19, RZ, 0x1f, R4 ;  /* 0x0000001fff137819 */ /* 0x000fc40000011404 */
[----:B------:R-:W-:Y:S02]  /*1540*/  LOP3.LUT R18, R18, 0xfffffff8, RZ, 0xc0, !PT ;  /* 0xfffffff812127812 */ /* 0x000fe400078ec0ff */
[----:B------:R-:W-:-:S03]  /*1550*/  LEA.HI R19, R19, R4, RZ, 0x3 ;  /* 0x0000000413137211 */ /* 0x000fc600078f18ff */
[----:B------:R-:W-:Y:S01]  /*1560*/  IMAD.IADD R18, R4, 0x1, -R18 ;  /* 0x0000000104127824 */ /* 0x000fe200078e0a12 */
[----:B------:R-:W-:-:S05]  /*1570*/  SHF.R.S32.HI R19, RZ, 0x3, R19 ;  /* 0x00000003ff137819 */ /* 0x000fca0000011413 */
[----:B------:R-:W-:-:S04]  /*1580*/  IMAD R156, R18, 0x20, R19 ;  /* 0x00000020129c7824 */ /* 0x000fc800078e0213 */
[----:B------:R-:W-:-:S04]  /*1590*/  IMAD R2, R70, 0x80, R156 ;  /* 0x0000008046027824 */ /* 0x000fc800078e029c */
[C---:B-1----:R-:W-:Y:S01]  /*15a0*/  IMAD.IADD R11, R2.reuse, 0x1, R166 ;  /* 0x00000001020b7824 */ /* 0x042fe200078e02a6 */
[----:B------:R-:W-:Y:S01]  /*15b0*/  ISETP.GE.AND P1, PT, R2, R233, PT ;  /* 0x000000e90200720c */ /* 0x000fe20003f26270 */
[----:B------:R-:W-:Y:S02]  /*15c0*/  IMAD R2, R3, c[0x0][0x2b0], RZ ;  /* 0x0000ac0003027a24 */ /* 0x000fe400078e02ff */
[----:B------:R-:W-:Y:S01]  /*15d0*/  @P3 IMAD.HI.U32 R3, R11, c[0x0][0x2bc], RZ ;  /* 0x0000af000b033a27 */ /* 0x000fe200078e00ff */
[----:B------:R-:W-:Y:S02]  /*15e0*/  ISETP.GT.OR P1, PT, R156, 0x7f, P1 ;  /* 0x0000007f9c00780c */ /* 0x000fe40000f24670 */
[----:B------:R-:W-:Y:S01]  /*15f0*/  MOV R10, R11 ;  /* 0x0000000b000a7202 */ /* 0x000fe20000000f00 */
[----:B------:R-:W-:Y:S01]  /*1600*/  IMAD R2, R0, c[0x0][0x2b4], R2 ;  /* 0x0000ad0000027a24 */ /* 0x000fe200078e0202 */
[----:B------:R-:W-:-:S03]  /*1610*/  @P3 SHF.R.U32.HI R10, RZ, c[0x0][0x2c0], R3 ;  /* 0x0000b000ff0a3a19 */ /* 0x000fc60000011603 */
[----:B------:R-:W-:Y:S02]  /*1620*/  IMAD.IADD R161, R165, 0x1, R2 ;  /* 0x00000001a5a17824 */ /* 0x000fe400078e0202 */
[----:B------:R-:W-:Y:S02]  /*1630*/  IMAD R5, R37, c[0x0][0x1b8], RZ ;  /* 0x00006e0025057a24 */ /* 0x000fe400078e02ff */
[----:B------:R-:W-:Y:S02]  /*1640*/  IMAD.IADD R4, R13, 0x1, R156 ;  /* 0x000000010d047824 */ /* 0x000fe400078e029c */
[----:B------:R-:W-:Y:S01]  /*1650*/  IMAD R157, R70, -0x80, R233 ;  /* 0xffffff80469d7824 */ /* 0x000fe200078e02e9 */
[----:B------:R-:W-:Y:S01]  /*1660*/  @!P1 IADD3 R0, P0, R10, R164, RZ ;  /* 0x000000a40a009210 */ /* 0x000fe20007f1e0ff */
[----:B------:R-:W-:Y:S01]  /*1670*/  IMAD.IADD R12, R19, 0x1, R13 ;  /* 0x00000001130c7824 */ /* 0x000fe200078e020d */
[----:B------:R-:W-:Y:S01]  /*1680*/  IADD3 R206, R71, 0x20, RZ ;  /* 0x0000002047ce7810 */ /* 0x000fe20007ffe0ff */
[----:B------:R-:W-:Y:S01]  /*1690*/  IMAD.WIDE.U32 R40, R42, c[0x0][0x210], RZ ;  /* 0x000084002a287a25 */ /* 0x000fe200078e00ff */
[----:B------:R-:W-:Y:S01]  /*16a0*/  @!P1 LEA.HI.X.SX32 R3, R10, R161, 0x1, P0 ;  /* 0x000000a10a039211 */ /* 0x000fe200000f0eff */
[----:B------:R-:W-:Y:S01]  /*16b0*/  STL [R1+0x34], R161 ;  /* 0x000034a101007387 */ /* 0x000fe20000100800 */
[----:B------:R-:W-:-:S04]  /*16c0*/  @!P1 LEA R2, P0, R0, c[0x0][0x2a0], 0x2 ;  /* 0x0000a80000029a11 */ /* 0x000fc800078010ff */
[----:B------:R-:W-:-:S05]  /*16d0*/  @!P1 LEA.HI.X R3, R0, c[0x0][0x2a4], R3, 0x2, P0 ;  /* 0x0000a90000039a11 */ /* 0x000fca00000f1403 */
[----:B------:R1:W2:Y:S01]  /*16e0*/  @!P1 LDG.E R238, [R2.64] ;  /* 0x0000000602ee9981 */ /* 0x0002a2000c1e1900 */
[----:B------:R-:W-:Y:S01]  /*16f0*/  IMAD R5, R42, c[0x0][0x1bc], R5 ;  /* 0x00006f002a057a24 */ /* 0x000fe200078e0205 */
[C---:B------:R-:W-:Y:S01]  /*1700*/  SHF.L.U64.HI R68, R241.reuse, 0x1, R39 ;  /* 0x00000001f1447819 */ /* 0x040fe20000010227 */
[----:B------:R-:W-:Y:S01]  /*1710*/  @P4 IMAD.HI.U32 R7, R4, c[0x0][0x2c8], RZ ;  /* 0x0000b20004074a27 */ /* 0x000fe200078e00ff */
[----:B------:R-:W-:Y:S01]  /*1720*/  STL.64 [R1+0x18], R162 ;  /* 0x000018a201007387 */ /* 0x000fe20000100a00 */
[C---:B------:R-:W-:Y:S01]  /*1730*/  SHF.L.U64.HI R69, R242.reuse, 0x1, R38 ;  /* 0x00000001f2457819 */ /* 0x040fe20000010226 */
[----:B------:R-:W-:Y:S01]  /*1740*/  BSSY B0, `(.L_x_75) ;  /* 0x0000272000007945 */ /* 0x000fe20003800000 */
[----:B------:R-:W-:Y:S01]  /*1750*/  IMAD.MOV.U32 R0, RZ, RZ, R4 ;  /* 0x000000ffff007224 */ /* 0x000fe200078e0004 */
[----:B------:R-:W-:Y:S01]  /*1760*/  @P4 SHF.R.U32.HI R0, RZ, c[0x0][0x2cc], R7 ;  /* 0x0000b300ff004a19 */ /* 0x000fe20000011607 */
[----:B------:R-:W-:Y:S02]  /*1770*/  IMAD.SHL.U32 R158, R241, 0x2, RZ ;  /* 0x00000002f19e7824 */ /* 0x000fe400078e00ff */
[----:B------:R-:W-:Y:S01]  /*1780*/  IMAD.SHL.U32 R159, R242, 0x2, RZ ;  /* 0x00000002f29f7824 */ /* 0x000fe200078e00ff */
[----:B------:R-:W-:Y:S01]  /*1790*/  SHF.R.S32.HI R7, RZ, 0x1f, R0 ;  /* 0x0000001fff077819 */ /* 0x000fe20000011400 */
[----:B-1----:R-:W-:-:S04]  /*17a0*/  IMAD.WIDE.U32 R2, R42, c[0x0][0x1b8], RZ ;  /* 0x00006e002a027a25 */ /* 0x002fc800078e00ff */
[----:B------:R-:W-:Y:S02]  /*17b0*/  IMAD.IADD R3, R3, 0x1, R5 ;  /* 0x0000000103037824 */ /* 0x000fe400078e0205 */
[----:B------:R-:W-:Y:S02]  /*17c0*/  IMAD R5, R6, c[0x0][0x1c0], RZ ;  /* 0x0000700006057a24 */ /* 0x000fe400078e02ff */
[----:B------:R-:W-:-:S04]  /*17d0*/  IMAD.WIDE.U32 R2, R14, c[0x0][0x1c0], R2 ;  /* 0x000070000e027a25 */ /* 0x000fc800078e0002 */
[----:B------:R-:W-:Y:S01]  /*17e0*/  IMAD R6, R14, c[0x0][0x1c4], R5 ;  /* 0x000071000e067a24 */ /* 0x000fe200078e0205 */
[----:B------:R-:W-:-:S03]  /*17f0*/  IADD3 R5, -R0, RZ, RZ ;  /* 0x000000ff00057210 */ /* 0x000fc60007ffe1ff */
[----:B------:R-:W-:Y:S02]  /*1800*/  IMAD.IADD R3, R3, 0x1, R6 ;  /* 0x0000000103037824 */ /* 0x000fe400078e0206 */
[----:B------:R-:W-:Y:S02]  /*1810*/  IMAD R4, R5, c[0x0][0x2c4], R4 ;  /* 0x0000b10005047a24 */ /* 0x000fe400078e0204 */
[----:B------:R-:W-:Y:S02]  /*1820*/  IMAD R5, R7, c[0x0][0x1b0], RZ ;  /* 0x00006c0007057a24 */ /* 0x000fe400078e02ff */
[----:B------:R-:W-:-:S04]  /*1830*/  IMAD.WIDE.U32 R2, R0, c[0x0][0x1b0], R2 ;  /* 0x00006c0000027a25 */ /* 0x000fc800078e0002 */
[----:B------:R-:W-:Y:S01]  /*1840*/  IMAD R6, R0, c[0x0][0x1b4], R5 ;  /* 0x00006d0000067a24 */ /* 0x000fe200078e0205 */
[----:B------:R-:W-:-:S03]  /*1850*/  SHF.R.S32.HI R5, RZ, 0x1f, R4 ;  /* 0x0000001fff057819 */ /* 0x000fc60000011404 */
[----:B------:R-:W-:Y:S01]  /*1860*/  IMAD.IADD R3, R3, 0x1, R6 ;  /* 0x0000000103037824 */ /* 0x000fe200078e0206 */
[----:B------:R-:W-:Y:S01]  /*1870*/  IADD3 R6, R12, 0x20, RZ ;  /* 0x000000200c067810 */ /* 0x000fe20007ffe0ff */
[----:B------:R-:W-:Y:S02]  /*1880*/  IMAD R0, R5, c[0x0][0x1a8], RZ ;  /* 0x00006a0005007a24 */ /* 0x000fe400078e02ff */
[----:B------:R-:W-:-:S04]  /*1890*/  IMAD.WIDE.U32 R2, R4, c[0x0][0x1a8], R2 ;  /* 0x00006a0004027a25 */ /* 0x000fc800078e0002 */
[----:B------:R-:W-:Y:S01]  /*18a0*/  IMAD R0, R4, c[0x0][0x1ac], R0 ;  /* 0x00006b0004007a24 */ /* 0x000fe200078e0200 */
[----:B------:R-:W-:-:S03]  /*18b0*/  LEA R9, P0, R2, c[0x0][0x160], 0x1 ;  /* 0x0000580002097a11 */ /* 0x000fc600078008ff */
[----:B------:R-:W-:Y:S02]  /*18c0*/  IMAD.IADD R8, R3, 0x1, R0 ;  /* 0x0000000103087824 */ /* 0x000fe400078e0200 */
[----:B------:R-:W1:Y:S03]  /*18d0*/  SHFL.IDX PT, R0, R9, RZ, 0x181f ;  /* 0x00181fff09007589 */ /* 0x000e6600000e0000 */
[----:B------:R-:W-:Y:S01]  /*18e0*/  LEA.HI.X R8, R2, c[0x0][0x164], R8, 0x1, P0 ;  /* 0x0000590002087a11 */ /* 0x000fe200000f0c08 */
[----:B------:R-:W-:Y:S01]  /*18f0*/  SHFL.IDX PT, R13, R9, 0x2, 0x181f ;  /* 0x00581f00090d7f89 */ /* 0x000fe200000e0000 */
[----:B------:R-:W-:Y:S02]  /*1900*/  ISETP.GE.AND P0, PT, R12, R16, PT ;  /* 0x000000100c00720c */ /* 0x000fe40003f06270 */
[----:B------:R-:W-:Y:S01]  /*1910*/  IADD3 R2, -R10, RZ, RZ ;  /* 0x000000ff0a027210 */ /* 0x000fe20007ffe1ff */
[----:B------:R-:W3:Y:S04]  /*1920*/  SHFL.IDX PT, R5, R8, RZ, 0x181f ;  /* 0x00181fff08057589 */ /* 0x000ee800000e0000 */
[----:B------:R-:W4:Y:S01]  /*1930*/  SHFL.IDX PT, R10, R9, 0x1, 0x181f ;  /* 0x00381f00090a7f89 */ /* 0x000f2200000e0000 */
[----:B------:R-:W-:-:S03]  /*1940*/  IMAD R239, R2, c[0x0][0x2b8], R11 ;  /* 0x0000ae0002ef7a24 */ /* 0x000fc600078e020b */
[----:B------:R-:W4:Y:S02]  /*1950*/  SHFL.IDX PT, R11, R8, 0x1, 0x181f ;  /* 0x00381f00080b7f89 */ /* 0x000f2400000e0000 */
[----:B------:R-:W-:Y:S02]  /*1960*/  SHF.R.S32.HI R36, RZ, 0x1f, R239 ;  /* 0x0000001fff247819 */ /* 0x000fe400000114ef */
[----:B------:R-:W4:Y:S01]  /*1970*/  SHFL.IDX PT, R14, R8, 0x2, 0x181f ;  /* 0x00581f00080e7f89 */ /* 0x000f2200000e0000 */
[----:B-1----:R-:W-:-:S03]  /*1980*/  @!P0 LEA R2, P5, R241, R0, 0x1 ;  /* 0x00000000f1028211 */ /* 0x002fc600078a08ff */
[----:B------:R-:W1:Y:S01]  /*1990*/  SHFL.IDX PT, R9, R9, 0x3, 0x181f ;  /* 0x00781f0009097f89 */ /* 0x000e6200000e0000 */
[----:B------:R-:W-:Y:S01]  /*19a0*/  @!P0 LEA R4, P1, R242, R0, 0x1 ;  /* 0x00000000f2048211 */ /* 0x000fe200078208ff */
[----:B------:R-:W-:Y:S02]  /*19b0*/  IMAD R0, R36, c[0x0][0x1e0], RZ ;  /* 0x0000780024007a24 */ /* 0x000fe400078e02ff */
[----:B------:R-:W1:Y:S02]  /*19c0*/  SHFL.IDX PT, R8, R8, 0x3, 0x181f ;  /* 0x00781f0008087f89 */ /* 0x000e6400000e0000 */
[----:B------:R-:W-:Y:S01]  /*19d0*/  IMAD R0, R239, c[0x0][0x1e4], R0 ;  /* 0x00007900ef007a24 */ /* 0x000fe200078e0200 */
[CC--:B---3--:R-:W-:Y:S02]  /*19e0*/  @!P0 LEA.HI.X R3, R241.reuse, R5.reuse, R39, 0x1, P5 ;  /* 0x00000005f1038211 */ /* 0x0c8fe400028f0c27 */
[----:B------:R-:W-:Y:S02]  /*19f0*/  @!P0 LEA.HI.X R5, R242, R5, R38, 0x1, P1 ;  /* 0x00000005f2058211 */ /* 0x000fe400008f0c26 */
[----:B------:R-:W-:Y:S01]  /*1a00*/  ISETP.GE.AND P1, PT, R6, R16, PT ;  /* 0x000000100600720c */ /* 0x000fe20003f26270 */
[----:B------:R3:W-:Y:S04]  /*1a10*/  @!P0 LDGSTS.E.BYPASS.LTC128B.128 [R227+0x100], [R2.64], !P2 ;  /* 0x0010000002e38fae */ /* 0x0007e8000d101d46 */
[----:B------:R1:W-:Y:S08]  /*1a20*/  @!P0 LDGSTS.E.BYPASS.LTC128B.128 [R227+0x4100], [R4.64], !P6 ;  /* 0x0410000004e38fae */ /* 0x0003f0000f101d46 */
[----:B----4-:R-:W-:-:S04]  /*1a30*/  @!P1 LEA R6, P0, R241, R10, 0x1 ;  /* 0x0000000af1069211 */ /* 0x010fc800078008ff */
[----:B------:R-:W-:-:S05]  /*1a40*/  @!P1 LEA.HI.X R7, R241, R11, R39, 0x1, P0 ;  /* 0x0000000bf1079211 */ /* 0x000fca00000f0c27 */
[----:B------:R4:W-:Y:S01]  /*1a50*/  @!P1 LDGSTS.E.BYPASS.LTC128B.128 [R227+0x1100], [R6.64], !P2 ;  /* 0x0110000006e39fae */ /* 0x0009e2000d101d46 */
[----:B---3--:R-:W-:Y:S01]  /*1a60*/  IMAD.WIDE.U32 R2, R239, c[0x0][0x1e0], RZ ;  /* 0x00007800ef027a25 */ /* 0x008fe200078e00ff */
[----:B-1----:R-:W-:-:S03]  /*1a70*/  IADD3 R4, R12, 0x40, RZ ;  /* 0x000000400c047810 */ /* 0x002fc60007ffe0ff */
[----:B------:R-:W-:Y:S01]  /*1a80*/  IMAD.IADD R3, R3, 0x1, R0 ;  /* 0x0000000103037824 */ /* 0x000fe200078e0200 */
[----:B------:R-:W-:Y:S01]  /*1a90*/  IADD3 R12, R12, 0x60, RZ ;  /* 0x000000600c0c7810 */ /* 0x000fe20007ffe0ff */
[----:B------:R-:W-:Y:S01]  /*1aa0*/  IMAD R0, R37, c[0x0][0x1e8], RZ ;  /* 0x00007a0025007a24 */ /* 0x000fe200078e02ff */
[----:B------:R-:W-:Y:S02]  /*1ab0*/  ISETP.GE.AND P5, PT, R4, R16, PT ;  /* 0x000000100400720c */ /* 0x000fe40003fa6270 */
[----:B------:R-:W-:Y:S01]  /*1ac0*/  @!P1 LEA R4, P0, R242, R10, 0x1 ;  /* 0x0000000af2049211 */ /* 0x000fe200078008ff */
[----:B------:R-:W-:-:S03]  /*1ad0*/  IMAD R0, R42, c[0x0][0x1ec], R0 ;  /* 0x00007b002a007a24 */ /* 0x000fc600078e0200 */
[----:B------:R-:W-:Y:S01]  /*1ae0*/  @!P1 LEA.HI.X R5, R242, R11, R38, 0x1, P0 ;  /* 0x0000000bf2059211 */ /* 0x000fe200000f0c26 */
[----:B------:R-:W-:-:S04]  /*1af0*/  IMAD.IADD R160, R163, 0x1, R0 ;  /* 0x00000001a3a07824 */ /* 0x000fc800078e0200 */
[----:B------:R1:W-:Y:S04]  /*1b00*/  @!P1 LDGSTS.E.BYPASS.LTC128B.128 [R227+0x5100], [R4.64], !P6 ;  /* 0x0510000004e39fae */ /* 0x0003e8000f101d46 */
[----:B------:R-:W-:Y:S04]  /*1b10*/  STL [R1+0x30], R160 ;  /* 0x000030a001007387 */ /* 0x000fe80000100800 */
[----:B------:R-:W-:Y:S01]  /*1b20*/  STL.64 [R1+0x28], R40 ;  /* 0x0000282801007387 */ /* 0x000fe20000100a00 */
[----:B-1----:R-:W-:-:S04]  /*1b30*/  @!P5 LEA R4, P1, R241, R13, 0x1 ;  /* 0x0000000df104d211 */ /* 0x002fc800078208ff */
[----:B------:R-:W-:-:S05]  /*1b40*/  @!P5 LEA.HI.X R5, R241, R14, R39, 0x1, P1 ;  /* 0x0000000ef105d211 */ /* 0x000fca00008f0c27 */
[----:B------:R1:W-:Y:S01]  /*1b50*/  @!P5 LDGSTS.E.BYPASS.LTC128B.128 [R227+0x2100], [R4.64], !P2 ;  /* 0x0210000004e3dfae */ /* 0x0003e2000d101d46 */
[----:B--2---:R-:W-:Y:S01]  /*1b60*/  SHF.R.S32.HI R15, RZ, 0x1f, R238 ;  /* 0x0000001fff0f7819 */ /* 0x004fe200000114ee */
[----:B------:R-:W-:-:S04]  /*1b70*/  IMAD.WIDE.U32 R2, R238, c[0x0][0x1f0], R2 ;  /* 0x00007c00ee027a25 */ /* 0x000fc800078e0002 */
[----:B----4-:R-:W-:Y:S01]  /*1b80*/  IMAD R7, R15, c[0x0][0x1f0], RZ ;  /* 0x00007c000f077a24 */ /* 0x010fe200078e02ff */
[----:B------:R-:W-:Y:S02]  /*1b90*/  IADD3 R6, P0, R2, R162, RZ ;  /* 0x000000a202067210 */ /* 0x000fe40007f1e0ff */
[----:B------:R-:W-:Y:S01]  /*1ba0*/  @!P5 LEA R2, P1, R242, R13, 0x1 ;  /* 0x0000000df202d211 */ /* 0x000fe200078208ff */
[----:B------:R-:W-:Y:S02]  /*1bb0*/  IMAD R7, R238, c[0x0][0x1f4], R7 ;  /* 0x00007d00ee077a24 */ /* 0x000fe400078e0207 */
[----:B------:R-:W-:-:S03]  /*1bc0*/  IMAD.IADD R13, R157, 0x1, -R19 ;  /* 0x000000019d0d7824 */ /* 0x000fc600078e0a13 */
[----:B------:R-:W-:Y:S02]  /*1bd0*/  IADD3.X R7, R160, R3, R7, P0, !PT ;  /* 0x00000003a0077210 */ /* 0x000fe400007fe407 */
[----:B------:R-:W-:Y:S02]  /*1be0*/  LEA R0, P0, R6, c[0x0][0x1c8], 0x1 ;  /* 0x0000720006007a11 */ /* 0x000fe400078008ff */
[----:B------:R-:W-:Y:S02]  /*1bf0*/  @!P5 LEA.HI.X R3, R242, R14, R38, 0x1, P1 ;  /* 0x0000000ef203d211 */ /* 0x000fe400008f0c26 */
[----:B------:R-:W-:Y:S01]  /*1c00*/  LEA.HI.X R14, R6, c[0x0][0x1cc], R7, 0x1, P0 ;  /* 0x00007300060e7a11 */ /* 0x000fe200000f0c07 */
[----:B------:R-:W-:Y:S01]  /*1c10*/  SHFL.IDX PT, R10, R0, 0x1, 0x181f ;  /* 0x00381f00000a7f89 */ /* 0x000fe200000e0000 */
[----:B------:R-:W-:-:S03]  /*1c20*/  ISETP.GE.AND P1, PT, R12, R16, PT ;  /* 0x000000100c00720c */ /* 0x000fc60003f26270 */
[----:B------:R-:W2:Y:S04]  /*1c30*/  SHFL.IDX PT, R6, R0, RZ, 0x181f ;  /* 0x00181fff00067589 */ /* 0x000ea800000e0000 */
[----:B------:R-:W3:Y:S04]  /*1c40*/  SHFL.IDX PT, R7, R14, RZ, 0x181f ;  /* 0x00181fff0e077589 */ /* 0x000ee800000e0000 */
[----:B------:R4:W-:Y:S01]  /*1c50*/  @!P5 LDGSTS.E.BYPASS.LTC128B.128 [R227+0x6100], [R2.64], !P6 ;  /* 0x0610000002e3dfae */ /* 0x0009e2000f101d46 */
[----:B------:R-:W-:-:S03]  /*1c60*/  ISETP.GE.AND P5, PT, R13, 0x1, PT ;  /* 0x000000010d00780c */ /* 0x000fc60003fa6270 */
[----:B------:R-:W1:Y:S04]  /*1c70*/  SHFL.IDX PT, R12, R14, 0x1, 0x181f ;  /* 0x00381f000e0c7f89 */ /* 0x000e6800000e0000 */
[----:B------:R-:W-:Y:S01]  /*1c80*/  SHFL.IDX PT, R11, R14, 0x2, 0x181f ;  /* 0x00581f000e0b7f89 */ /* 0x000fe200000e0000 */
[----:B----4-:R-:W-:-:S04]  /*1c90*/  @!P1 LEA R2, P0, R241, R9, 0x1 ;  /* 0x00000009f1029211 */ /* 0x010fc800078008ff */
[CC--:B------:R-:W-:Y:S02]  /*1ca0*/  @!P1 LEA.HI.X R3, R241.reuse, R8.reuse, R39, 0x1, P0 ;  /* 0x00000008f1039211 */ /* 0x0c0fe400000f0c27 */
[C---:B-1----:R-:W-:Y:S02]  /*1cb0*/  @!P1 LEA R4, P0, R242.reuse, R9, 0x1 ;  /* 0x00000009f2049211 */ /* 0x042fe400078008ff */
[----:B------:R-:W-:Y:S02]  /*1cc0*/  SHFL.IDX PT, R9, R14, 0x3, 0x181f ;  /* 0x00781f000e097f89 */ /* 0x000fe400000e0000 */
[----:B------:R-:W-:Y:S02]  /*1cd0*/  @!P1 LEA.HI.X R5, R242, R8, R38, 0x1, P0 ;  /* 0x00000008f2059211 */ /* 0x000fe400000f0c26 */
[----:B------:R2:W-:Y:S01]  /*1ce0*/  @!P1 LDGSTS.E.BYPASS.LTC128B.128 [R227+0x3100], [R2.64], !P2 ;  /* 0x0310000002e39fae */ /* 0x0005e2000d101d46 */
[----:B------:R-:W-:-:S03]  /*1cf0*/  @P5 ISETP.GE.AND P0, PT, R241, c[0x0][0x1d4], PT ;  /* 0x00007500f1005a0c */ /* 0x000fc60003f06270 */
[----:B------:R-:W1:Y:S04]  /*1d00*/  SHFL.IDX PT, R8, R0, 0x2, 0x181f ;  /* 0x00581f0000087f89 */ /* 0x000e6800000e0000 */
[----:B------:R4:W-:Y:S04]  /*1d10*/  @!P1 LDGSTS.E.BYPASS.LTC128B.128 [R227+0x7100], [R4.64], !P6 ;  /* 0x0710000004e39fae */ /* 0x0009e8000f101d46 */
[----:B------:R-:W0:Y:S04]  /*1d20*/  LDGDEPBAR ;  /* 0x00000000000079af */ /* 0x000e280000000000 */
[----:B------:R-:W1:Y:S01]  /*1d30*/  SHFL.IDX PT, R0, R0, 0x3, 0x181f ;  /* 0x00781f0000007f89 */ /* 0x000e6200000e0000 */
[----:B--2---:R-:W-:-:S04]  /*1d40*/  @P5 LEA R2, P2, R241, R6, 0x1 ;  /* 0x00000006f1025211 */ /* 0x004fc800078408ff */
[----:B---3--:R-:W-:Y:S02]  /*1d50*/  @P5 LEA.HI.X R3, R241, R7, R39, 0x1, P2 ;  /* 0x00000007f1035211 */ /* 0x008fe400010f0c27 */
[----:B------:R-:W-:-:S03]  /*1d60*/  ISETP.GE.AND P2, PT, R13, 0x21, PT ;  /* 0x000000210d00780c */ /* 0x000fc60003f46270 */
[----:B------:R2:W-:Y:S01]  /*1d70*/  @P5 LDGSTS.E.BYPASS.LTC128B.128 [R227+0x8100], [R2.64], !P0 ;  /* 0x0810000002e35fae */ /* 0x0005e2000c101d46 */
[C---:B------:R-:W-:Y:S02]  /*1d80*/  @P5 ISETP.GE.AND P0, PT, R242.reuse, c[0x0][0x1d4], PT ;  /* 0x00007500f2005a0c */ /* 0x040fe40003f06270 */
[----:B--2---:R-:W-:-:S07]  /*1d90*/  @P5 LEA R2, P1, R242, R6, 0x1 ;  /* 0x00000006f2025211 */ /* 0x004fce00078208ff */
[C---:B------:R-:W-:Y:S02]  /*1da0*/  @P2 LEA R6, P6, R241.reuse, R10, 0x1 ;  /* 0x0000000af1062211 */ /* 0x040fe400078c08ff */
[C---:B------:R-:W-:Y:S02]  /*1db0*/  @P5 LEA.HI.X R3, R242.reuse, R7, R38, 0x1, P1 ;  /* 0x00000007f2035211 */ /* 0x040fe400008f0c26 */
[----:B------:R-:W-:Y:S02]  /*1dc0*/  @P2 LEA.HI.X R7, R241, R12, R39, 0x1, P6 ;  /* 0x0000000cf1072211 */ /* 0x000fe400030f0c27 */
[----:B------:R-:W-:Y:S01]  /*1dd0*/  ISETP.GE.AND P6, PT, R13, 0x41, PT ;  /* 0x000000410d00780c */ /* 0x000fe20003fc6270 */
[----:B------:R1:W-:Y:S01]  /*1de0*/  @P5 LDGSTS.E.BYPASS.LTC128B.128 [R227+0xc100], [R2.64], !P0 ;  /* 0x0c10000002e35fae */ /* 0x0003e2000c101d46 */
[----:B------:R-:W-:Y:S02]  /*1df0*/  @P2 ISETP.GE.AND P1, PT, R241, c[0x0][0x1d4], PT ;  /* 0x00007500f1002a0c */ /* 0x000fe40003f26270 */
[----:B----4-:R-:W-:-:S04]  /*1e00*/  @P2 LEA R4, P0, R242, R10, 0x1 ;  /* 0x0000000af2042211 */ /* 0x010fc800078008ff */
[----:B------:R-:W-:-:S05]  /*1e10*/  @P2 LEA.HI.X R5, R242, R12, R38, 0x1, P0 ;  /* 0x0000000cf2052211 */ /* 0x000fca00000f0c26 */
[C---:B------:R-:W-:Y:S02]  /*1e20*/  @P6 ISETP.GE.AND P0, PT, R241.reuse, c[0x0][0x1d4], PT ;  /* 0x00007500f1006a0c */ /* 0x040fe40003f06270 */
[----:B------:R2:W-:Y:S01]  /*1e30*/  @P2 LDGSTS.E.BYPASS.LTC128B.128 [R227+0x9100], [R6.64], !P1 ;  /* 0x0910000006e32fae */ /* 0x0005e2000c901d46 */
[----:B------:R-:W-:Y:S02]  /*1e40*/  @P2 ISETP.GE.AND P1, PT, R242, c[0x0][0x1d4], PT ;  /* 0x00007500f2002a0c */ /* 0x000fe40003f26270 */
[----:B-1----:R-:W-:-:S11]  /*1e50*/  @P6 LEA R2, P5, R241, R8, 0x1 ;  /* 0x00000008f1026211 */ /* 0x002fd600078a08ff */
[----:B------:R1:W-:Y:S01]  /*1e60*/  @P2 LDGSTS.E.BYPASS.LTC128B.128 [R227+0xd100], [R4.64], !P1 ;  /* 0x0d10000004e32fae */ /* 0x0003e2000c901d46 */
[----:B------:R-:W-:Y:S02]  /*1e70*/  @P6 LEA.HI.X R3, R241, R11, R39, 0x1, P5 ;  /* 0x0000000bf1036211 */ /* 0x000fe400028f0c27 */
[----:B------:R-:W-:-:S03]  /*1e80*/  ISETP.GE.AND P5, PT, R13, 0x61, PT ;  /* 0x000000610d00780c */ /* 0x000fc60003fa6270 */
[----:B------:R3:W-:Y:S01]  /*1e90*/  @P6 LDGSTS.E.BYPASS.LTC128B.128 [R227+0xa100], [R2.64], !P0 ;  /* 0x0a10000002e36fae */ /* 0x0007e2000c101d46 */
[----:B--2---:R-:W-:-:S04]  /*1ea0*/  @P6 LEA R6, P2, R242, R8, 0x1 ;  /* 0x00000008f2066211 */ /* 0x004fc800078408ff */
[C---:B------:R-:W-:Y:S02]  /*1eb0*/  @P6 LEA.HI.X R7, R242.reuse, R11, R38, 0x1, P2 ;  /* 0x0000000bf2076211 */ /* 0x040fe400010f0c26 */
[----:B------:R-:W-:-:S03]  /*1ec0*/  @P6 ISETP.GE.AND P2, PT, R242, c[0x0][0x1d4], PT ;  /* 0x00007500f2006a0c */ /* 0x000fc60003f46270 */
[----:B-1----:R-:W-:-:S04]  /*1ed0*/  @P5 LEA R4, P1, R241, R0, 0x1 ;  /* 0x00000000f1045211 */ /* 0x002fc800078208ff */
[----:B------:R-:W-:-:S06]  /*1ee0*/  @P5 LEA.HI.X R5, R241, R9, R39, 0x1, P1 ;  /* 0x00000009f1055211 */ /* 0x000fcc00008f0c27 */
[----:B------:R1:W-:Y:S01]  /*1ef0*/  @P6 LDGSTS.E.BYPASS.LTC128B.128 [R227+0xe100], [R6.64], !P2 ;  /* 0x0e10000006e36fae */ /* 0x0003e2000d101d46 */
[----:B------:R-:W-:Y:S02]  /*1f00*/  @P5 ISETP.GE.AND P1, PT, R241, c[0x0][0x1d4], PT ;  /* 0x00007500f1005a0c */ /* 0x000fe40003f26270 */
[----:B---3--:R-:W-:Y:S01]  /*1f10*/  @P5 LEA R2, P0, R242, R0, 0x1 ;  /* 0x00000000f2025211 */ /* 0x008fe200078008ff */
[----:B------:R-:W-:-:S03]  /*1f20*/  IMAD R0, R36, c[0x0][0x208], RZ ;  /* 0x0000820024007a24 */ /* 0x000fc600078e02ff */
[C---:B------:R-:W-:Y:S01]  /*1f30*/  @P5 LEA.HI.X R3, R242.reuse, R9, R38, 0x1, P0 ;  /* 0x00000009f2035211 */ /* 0x040fe200000f0c26 */
[----:B------:R-:W-:Y:S01]  /*1f40*/  IMAD R0, R239, c[0x0][0x20c], R0 ;  /* 0x00008300ef007a24 */ /* 0x000fe200078e0200 */
[----:B------:R-:W-:-:S05]  /*1f50*/  @P5 ISETP.GE.AND P0, PT, R242, c[0x0][0x1d4], PT ;  /* 0x00007500f2005a0c */ /* 0x000fca0003f06270 */
[----:B------:R1:W-:Y:S08]  /*1f60*/  @P5 LDGSTS.E.BYPASS.LTC128B.128 [R227+0xb100], [R4.64], !P1 ;  /* 0x0b10000004e35fae */ /* 0x0003f0000c901d46 */
[----:B------:R2:W-:Y:S01]  /*1f70*/  @P5 LDGSTS.E.BYPASS.LTC128B.128 [R227+0xf100], [R2.64], !P0 ;  /* 0x0f10000002e35fae */ /* 0x0005e2000c101d46 */
[----:B------:R-:W-:Y:S02]  /*1f80*/  R2P PR, R18, 0x6 ;  /* 0x0000000612007804 */ /* 0x000fe40000000000 */
[----:B------:R-:W-:Y:S01]  /*1f90*/  ISETP.GE.AND P6, PT, R241, c[0x0][0x1d4], PT ;  /* 0x00007500f1007a0c */ /* 0x000fe20003fc6270 */
[----:B------:R-:W0:Y:S10]  /*1fa0*/  LDGDEPBAR ;  /* 0x00000000000079af */ /* 0x000e340000000000 */
[----:B------:R-:W-:-:S04]  /*1fb0*/  @P1 IADD3 R206, R71, -0x20, RZ ;  /* 0xffffffe047ce1810 */ /* 0x000fc80007ffe0ff */
[C---:B------:R-:W-:Y:S02]  /*1fc0*/  IADD3 R207, R206.reuse, 0x4000, RZ ;  /* 0x00004000cecf7810 */ /* 0x040fe40007ffe0ff */
[C---:B------:R-:W-:Y:S02]  /*1fd0*/  IADD3 R208, R206.reuse, 0x4800, RZ ;  /* 0x00004800ced07810 */ /* 0x040fe40007ffe0ff */
[C---:B------:R-:W-:Y:S02]  /*1fe0*/  IADD3 R209, R206.reuse, 0x5000, RZ ;  /* 0x00005000ced17810 */ /* 0x040fe40007ffe0ff */
[C---:B------:R-:W-:Y:S02]  /*1ff0*/  IADD3 R210, R206.reuse, 0x5800, RZ ;  /* 0x00005800ced27810 */ /* 0x040fe40007ffe0ff */
[----:B------:R-:W-:Y:S01]  /*2000*/  IADD3 R211, R206, 0x6000, RZ ;  /* 0x00006000ced37810 */ /* 0x000fe20007ffe0ff */
[----:B--2---:R-:W-:Y:S01]  /*2010*/  IMAD.WIDE.U32 R2, R239, c[0x0][0x208], RZ ;  /* 0x00008200ef027a25 */ /* 0x004fe200078e00ff */
[----:B------:R-:W-:-:S04]  /*2020*/  DEPBAR.LE SB0, 0x1 ;  /* 0x000080400000791a */ /* 0x000fc80000000000 */
[----:B------:R-:W-:Y:S01]  /*2030*/  BAR.SYNC.DEFER_BLOCKING 0x0 ;  /* 0x0000000000007b1d */ /* 0x000fe20000010000 */
[----:B------:R-:W-:Y:S01]  /*2040*/  IMAD.IADD R3, R3, 0x1, R0 ;  /* 0x0000000103037824 */ /* 0x000fe200078e0200 */
[C---:B------:R-:W-:Y:S01]  /*2050*/  IADD3 R212, R206.reuse, 0x6800, RZ ;  /* 0x00006800ced47810 */ /* 0x040fe20007ffe0ff */
[----:B------:R-:W-:Y:S01]  /*2060*/  IMAD R0, R37, c[0x0][0x210], RZ ;  /* 0x0000840025007a24 */ /* 0x000fe200078e02ff */
[----:B------:R-:W-:Y:S01]  /*2070*/  IADD3 R213, R206, 0x7000, RZ ;  /* 0x00007000ced57810 */ /* 0x000fe20007ffe0ff */
[----:B------:R-:W-:Y:S01]  /*2080*/  IMAD.WIDE.U32 R2, R238, c[0x0][0x218], R2 ;  /* 0x00008600ee027a25 */ /* 0x000fe200078e0002 */
[C---:B------:R-:W-:Y:S02]  /*2090*/  IADD3 R214, R206.reuse, 0x7800, RZ ;  /* 0x00007800ced67810 */ /* 0x040fe40007ffe0ff */
[----:B------:R-:W-:Y:S01]  /*20a0*/  IADD3 R222, R206, 0x3800, RZ ;  /* 0x00003800cede7810 */ /* 0x000fe20007ffe0ff */
[----:B------:R-:W-:Y:S01]  /*20b0*/  IMAD R0, R42, c[0x0][0x214], R0 ;  /* 0x000085002a007a24 */ /* 0x000fe200078e0200 */
[----:B------:R-:W-:-:S02]  /*20c0*/  IADD3 R2, P0, R2, R40, RZ ;  /* 0x0000002802027210 */ /* 0x000fc40007f1e0ff */
[C---:B------:R-:W-:Y:S02]  /*20d0*/  IADD3 R221, R206.reuse, 0x3000, RZ ;  /* 0x00003000cedd7810 */ /* 0x040fe40007ffe0ff */
[C---:B------:R-:W-:Y:S02]  /*20e0*/  IADD3 R220, R206.reuse, 0x2800, RZ ;  /* 0x00002800cedc7810 */ /* 0x040fe40007ffe0ff */
[C---:B------:R-:W-:Y:S02]  /*20f0*/  IADD3 R219, R206.reuse, 0x2000, RZ ;  /* 0x00002000cedb7810 */ /* 0x040fe40007ffe0ff */
[C---:B------:R-:W-:Y:S02]  /*2100*/  IADD3 R218, R206.reuse, 0x1800, RZ ;  /* 0x00001800ceda7810 */ /* 0x040fe40007ffe0ff */
[C---:B------:R-:W-:Y:S02]  /*2110*/  IADD3 R217, R206.reuse, 0x1000, RZ ;  /* 0x00001000ced97810 */ /* 0x040fe40007ffe0ff */
[----:B------:R-:W-:Y:S01]  /*2120*/  IADD3 R216, R206, 0x800, RZ ;  /* 0x00000800ced87810 */ /* 0x000fe20007ffe0ff */
[----:B------:R-:W-:Y:S04]  /*2130*/  LDSM.16.M88.4 R136, [R223] ;  /* 0x00000000df88783b */ /* 0x000fe80000000200 */
[----:B------:R-:W-:Y:S04]  /*2140*/  LDSM.16.M88.4 R140, [R224] ;  /* 0x00000000e08c783b */ /* 0x000fe80000000200 */
[----:B------:R-:W-:Y:S04]  /*2150*/  LDSM.16.M88.4 R176, [R226] ;  /* 0x00000000e2b0783b */ /* 0x000fe80000000200 */
[----:B------:R-:W-:Y:S04]  /*2160*/  LDSM.16.M88.4 R180, [R225] ;  /* 0x00000000e1b4783b */ /* 0x000fe80000000200 */
[----:B------:R-:W-:Y:S04]  /*2170*/  LDSM.16.M88.4 R184, [R223+0x4000] ;  /* 0x00400000dfb8783b */ /* 0x000fe80000000200 */
[----:B------:R-:W-:Y:S04]  /*2180*/  LDSM.16.M88.4 R188, [R224+0x4000] ;  /* 0x00400000e0bc783b */ /* 0x000fe80000000200 */
[----:B------:R-:W-:Y:S04]  /*2190*/  LDSM.16.M88.4 R192, [R226+0x4000] ;  /* 0x00400000e2c0783b */ /* 0x000fe80000000200 */
[----:B------:R-:W-:Y:S04]  /*21a0*/  LDSM.16.M88.4 R196, [R225+0x4000] ;  /* 0x00400000e1c4783b */ /* 0x000fe80000000200 */
[----:B------:R-:W-:Y:S06]  /*21b0*/  BAR.SYNC.DEFER_BLOCKING 0x0 ;  /* 0x0000000000007b1d */ /* 0x000fec0000010000 */
[----:B------:R-:W-:-:S04]  /*21c0*/  DEPBAR.LE SB0, 0x0 ;  /* 0x000080000000791a */ /* 0x000fc80000000000 */
[----:B------:R-:W-:Y:S06]  /*21d0*/  BAR.SYNC.DEFER_BLOCKING 0x0 ;  /* 0x0000000000007b1d */ /* 0x000fec0000010000 */
[----:B-1----:R-:W1:Y:S04]  /*21e0*/  LDSM.16.M88.4 R4, [R71] ;  /* 0x000000004704783b */ /* 0x002e680000000200 */
[----:B------:R-:W-:Y:S04]  /*21f0*/  LDSM.16.M88.4 R20, [R206] ;  /* 0x00000000ce14783b */ /* 0x000fe80000000200 */
[----:B------:R-:W2:Y:S04]  /*2200*/  LDSM.16.M88.4 R24, [R71+0x800] ;  /* 0x000800004718783b */ /* 0x000ea80000000200 */
[----:B------:R-:W3:Y:S04]  /*2210*/  LDSM.16.M88.4 R32, [R206+0x800] ;  /* 0x00080000ce20783b */ /* 0x000ee80000000200 */
[----:B------:R-:W4:Y:S04]  /*2220*/  LDSM.16.M88.4 R28, [R71+0x1000] ;  /* 0x00100000471c783b */ /* 0x000f280000000200 */
[----:B------:R-:W-:Y:S04]  /*2230*/  LDSM.16.M88.4 R52, [R206+0x2000] ;  /* 0x00200000ce34783b */ /* 0x000fe80000000200 */
[----:B------:R-:W-:Y:S04]  /*2240*/  LDSM.16.M88.4 R44, [R71+0x3000] ;  /* 0x00300000472c783b */ /* 0x000fe80000000200 */
[----:B------:R-:W-:Y:S04]  /*2250*/  LDSM.16.M88.4 R36, [R206+0x2800] ;  /* 0x00280000ce24783b */ /* 0x000fe80000000200 */
[----:B------:R-:W-:Y:S04]  /*2260*/  LDSM.16.M88.4 R48, [R206+0x3000] ;  /* 0x00300000ce30783b */ /* 0x000fe80000000200 */
[----:B------:R-:W-:Y:S01]  /*2270*/  LDSM.16.M88.4 R56, [R206+0x3800] ;  /* 0x00380000ce38783b */ /* 0x000fe20000000200 */
[C---:B-1----:R-:W-:Y:S08]  /*2280*/  HMMA.16816.F32.BF16 R8, R136.reuse, R6, RZ ;  /* 0x000000068808723c */ /* 0x042ff000000418ff */
[C---:B------:R-:W-:Y:S08]  /*2290*/  HMMA.16816.F32.BF16 R16, R136.reuse, R4, RZ ;  /* 0x000000048810723c */ /* 0x040ff000000418ff */
[----:B--2---:R-:W-:Y:S08]  /*22a0*/  HMMA.16816.F32.BF16 R4, R136, R24, RZ ;  /* 0x000000188804723c */ /* 0x004ff000000418ff */
[----:B------:R-:W-:Y:S08]  /*22b0*/  HMMA.16816.F32.BF16 R152, R140, R22, R8 ;  /* 0x000000168c98723c */ /* 0x000ff00000041808 */
[----:B------:R-:W-:Y:S01]  /*22c0*/  HMMA.16816.F32.BF16 R8, R136, R26, RZ ;  /* 0x0000001a8808723c */ /* 0x000fe200000418ff */
[----:B------:R-:W1:Y:S07]  /*22d0*/  LDSM.16.M88.4 R24, [R71+0x1800] ;  /* 0x001800004718783b */ /* 0x000e6e0000000200 */
[C---:B------:R-:W-:Y:S01]  /*22e0*/  HMMA.16816.F32.BF16 R104, R140.reuse, R20, R16 ;  /* 0x000000148c68723c */ /* 0x040fe20000041810 */
[----:B------:R-:W2:Y:S07]  /*22f0*/  LDSM.16.M88.4 R16, [R206+0x1000] ;  /* 0x00100000ce10783b */ /* 0x000eae0000000200 */
[C---:B---3--:R-:W-:Y:S08]  /*2300*/  HMMA.16816.F32.BF16 R60, R140.reuse, R32, R4 ;  /* 0x000000208c3c723c */ /* 0x048ff00000041804 */
[----:B------:R-:W-:Y:S01]  /*2310*/  HMMA.16816.F32.BF16 R148, R140, R34, R8 ;  /* 0x000000228c94723c */ /* 0x000fe20000041808 */
[----:B------:R-:W3:Y:S07]  /*2320*/  LDSM.16.M88.4 R32, [R71+0x2000] ;  /* 0x002000004720783b */ /* 0x000eee0000000200 */
[C---:B----4-:R-:W-:Y:S08]  /*2330*/  HMMA.16816.F32.BF16 R4, R136.reuse, R28, RZ ;  /* 0x0000001c8804723c */ /* 0x050ff000000418ff */
[C---:B------:R-:W-:Y:S01]  /*2340*/  HMMA.16816.F32.BF16 R20, R136.reuse, R30, RZ ;  /* 0x0000001e8814723c */ /* 0x040fe200000418ff */
[----:B------:R-:W4:Y:S07]  /*2350*/  LDSM.16.M88.4 R28, [R206+0x1800] ;  /* 0x00180000ce1c783b */ /* 0x000f2e0000000200 */
[----:B-1----:R-:W-:Y:S08]  /*2360*/  HMMA.16816.F32.BF16 R8, R136, R26, RZ ;  /* 0x0000001a8808723c */ /* 0x002ff000000418ff */
[C---:B--2---:R-:W-:Y:S07]  /*2370*/  HMMA.16816.F32.BF16 R144, R140.reuse, R16, R4 ;  /* 0x000000108c90723c */ /* 0x044fee0000041804 */
[----:B------:R-:W-:Y:S01]  /*2380*/  IMAD R4, R15, c[0x0][0x218], RZ ;  /* 0x000086000f047a24 */ /* 0x000fe200078e02ff */
[----:B------:R-:W-:Y:S01]  /*2390*/  IADD3 R5, R41, R0, RZ ;  /* 0x0000000029057210 */ /* 0x000fe20007ffe0ff */
[----:B------:R-:W-:Y:S01]  /*23a0*/  HMMA.16816.F32.BF16 R132, R140, R18, R20 ;  /* 0x000000128c84723c */ /* 0x000fe20000041814 */
[----:B------:R-:W-:Y:S01]  /*23b0*/  LDSM.16.M88.4 R40, [R71+0x3800] ;  /* 0x003800004728783b */ /* 0x000fe20000000200 */
[----:B------:R-:W-:-:S03]  /*23c0*/  IMAD R0, R238, c[0x0][0x21c], R4 ;  /* 0x00008700ee007a24 */ /* 0x000fc600078e0204 */
[----:B------:R-:W-:Y:S02]  /*23d0*/  STL [R1+0x38], R5 ;  /* 0x0000380501007387 */ /* 0x000fe40000100800 */
[----:B------:R-:W-:Y:S01]  /*23e0*/  IADD3.X R3, R5, R3, R0, P0, !PT ;  /* 0x0000000305037210 */ /* 0x000fe200007fe400 */
[----:B---3--:R-:W-:Y:S01]  /*23f0*/  HMMA.16816.F32.BF16 R16, R136, R32, RZ ;  /* 0x000000208810723c */ /* 0x008fe200000418ff */
[----:B------:R-:W-:-:S04]  /*2400*/  LEA R0, P0, R2, c[0x0][0x1f8], 0x1 ;  /* 0x00007e0002007a11 */ /* 0x000fc800078008ff */
[----:B------:R-:W-:Y:S01]  /*2410*/  LEA.HI.X R6, R2, c[0x0][0x1fc], R3, 0x1, P0 ;  /* 0x00007f0002067a11 */ /* 0x000fe200000f0c03 */
[----:B------:R-:W-:Y:S02]  /*2420*/  SHFL.IDX PT, R14, R0, 0x2, 0x181f ;  /* 0x00581f00000e7f89 */ /* 0x000fe400000e0000 */
[----:B----4-:R-:W-:Y:S02]  /*2430*/  HMMA.16816.F32.BF16 R124, R140, R30, R8 ;  /* 0x0000001e8c7c723c */ /* 0x010fe40000041808 */
[----:B------:R-:W1:Y:S04]  /*2440*/  SHFL.IDX PT, R2, R0, RZ, 0x181f ;  /* 0x00181fff00027589 */ /* 0x000e6800000e0000 */
[----:B------:R-:W-:Y:S02]  /*2450*/  SHFL.IDX PT, R3, R0, 0x1, 0x181f ;  /* 0x00381f0000037f89 */ /* 0x000fe400000e0000 */
[----:B------:R-:W-:Y:S02]  /*2460*/  HMMA.16816.F32.BF16 R20, R136, R24, RZ ;  /* 0x000000188814723c */ /* 0x000fe400000418ff */
[----:B------:R-:W2:Y:S04]  /*2470*/  SHFL.IDX PT, R4, R6, RZ, 0x181f ;  /* 0x00181fff06047589 */ /* 0x000ea800000e0000 */
[----:B------:R-:W3:Y:S02]  /*2480*/  SHFL.IDX PT, R5, R6, 0x1, 0x181f ;  /* 0x00381f0006057f89 */ /* 0x000ee400000e0000 */
[----:B------:R-:W-:Y:S02]  /*2490*/  HMMA.16816.F32.BF16 R100, R140, R52, R16 ;  /* 0x000000348c64723c */ /* 0x000fe40000041810 */
[----:B------:R-:W4:Y:S04]  /*24a0*/  SHFL.IDX PT, R12, R6, 0x2, 0x181f ;  /* 0x00581f00060c7f89 */ /* 0x000f2800000e0000 */
[----:B------:R-:W3:Y:S02]  /*24b0*/  SHFL.IDX PT, R0, R0, 0x3, 0x181f ;  /* 0x00781f0000007f89 */ /* 0x000ee400000e0000 */
[----:B------:R-:W-:Y:S02]  /*24c0*/  HMMA.16816.F32.BF16 R32, R136, R34, RZ ;  /* 0x000000228820723c */ /* 0x000fe400000418ff */
[----:B------:R3:W4:Y:S01]  /*24d0*/  SHFL.IDX PT, R18, R6, 0x3, 0x181f ;  /* 0x00781f0006127f89 */ /* 0x00072200000e0000 */
[----:B-1----:R-:W-:-:S02]  /*24e0*/  IADD3 R10, P0, R2, R158, RZ ;  /* 0x0000009e020a7210 */ /* 0x002fc40007f1e0ff */
[-C--:B------:R-:W-:Y:S01]  /*24f0*/  IADD3 R8, P1, R2, R159.reuse, RZ ;  /* 0x0000009f02087210 */ /* 0x080fe20007f3e0ff */
[----:B------:R-:W1:Y:S02]  /*2500*/  LDSM.16.M88.4 R24, [R71+0x2800] ;  /* 0x002800004718783b */ /* 0x000e640000000200 */
[----:B------:R-:W-:Y:S01]  /*2510*/  HMMA.16816.F32.BF16 R128, R140, R28, R20 ;  /* 0x0000001c8c80723c */ /* 0x000fe20000041814 */
[C---:B--2---:R-:W-:Y:S01]  /*2520*/  IMAD.X R11, R4.reuse, 0x1, R68, P0 ;  /* 0x00000001040b7824 */ /* 0x044fe200000e0644 */
[----:B------:R-:W-:Y:S01]  /*2530*/  ISETP.LT.OR P0, PT, R13, 0x1, P6 ;  /* 0x000000010d00780c */ /* 0x000fe20003701670 */
[----:B------:R-:W-:Y:S01]  /*2540*/  IMAD.X R9, R4, 0x1, R69, P1 ;  /* 0x0000000104097824 */ /* 0x000fe200008e0645 */
[----:B------:R-:W-:-:S04]  /*2550*/  IADD3 R4, P1, R3, R159, RZ ;  /* 0x0000009f03047210 */ /* 0x000fc80007f3e0ff */
[----:B------:R-:W-:Y:S07]  /*2560*/  HMMA.16816.F32.BF16 R20, R136, R44, RZ ;  /* 0x0000002c8814723c */ /* 0x000fee00000418ff */
[----:B------:R-:W-:Y:S01]  /*2570*/  @!PT LDS RZ, [RZ] ;  /* 0x00000000fffff984 */ /* 0x000fe20000000800 */
[----:B------:R-:W-:Y:S01]  /*2580*/  @!PT LDS RZ, [RZ] ;  /* 0x00000000fffff984 */ /* 0x000fe20000000800 */
[----:B------:R-:W-:Y:S01]  /*2590*/  @!PT LDS RZ, [RZ] ;  /* 0x00000000fffff984 */ /* 0x000fe20000000800 */
[----:B------:R2:W-:Y:S01]  /*25a0*/  LDGSTS.E.BYPASS.LTC128B.128 [R227+0x100], [R10.64], !P0 ;  /* 0x001000000ae37fae */ /* 0x0005e2000c101d46 */
[----:B---3--:R-:W-:Y:S01]  /*25b0*/  IADD3 R6, P5, R3, R158, RZ ;  /* 0x0000009e03067210 */ /* 0x008fe20007fbe0ff */
[----:B------:R-:W-:Y:S01]  /*25c0*/  HMMA.16816.F32.BF16 R120, R140, R54, R32 ;  /* 0x000000368c78723c */ /* 0x000fe20000041820 */
[----:B------:R-:W-:-:S02]  /*25d0*/  ISETP.LT.OR P0, PT, R13, 0x21, P6 ;  /* 0x000000210d00780c */ /* 0x000fc40003701670 */
[C---:B------:R-:W-:Y:S01]  /*25e0*/  IADD3.X R7, R5.reuse, R68, RZ, P5, !PT ;  /* 0x0000004405077210 */ /* 0x040fe20002ffe4ff */
[----:B------:R-:W-:Y:S01]  /*25f0*/  IMAD.X R5, R5, 0x1, R69, P1 ;  /* 0x0000000105057824 */ /* 0x000fe200008e0645 */
[C---:B------:R-:W-:Y:S02]  /*2600*/  IADD3 R2, P5, R14.reuse, R158, RZ ;  /* 0x0000009e0e027210 */ /* 0x040fe40007fbe0ff */
[----:B------:R-:W-:-:S03]  /*2610*/  IADD3 R14, P1, R14, R159, RZ ;  /* 0x0000009f0e0e7210 */ /* 0x000fc60007f3e0ff */
[--C-:B----4-:R-:W-:Y:S01]  /*2620*/  IMAD.X R3, R12, 0x1, R68.reuse, P5 ;  /* 0x000000010c037824 */ /* 0x110fe200028e0644 */
[----:B------:R-:W-:Y:S01]  /*2630*/  IADD3 R16, P5, R0, R158, RZ ;  /* 0x0000009e00107210 */ /* 0x000fe20007fbe0ff */
[----:B------:R-:W-:Y:S01]  /*2640*/  IMAD.X R15, R12, 0x1, R69, P1 ;  /* 0x000000010c0f7824 */ /* 0x000fe200008e0645 */
[----:B------:R-:W-:Y:S02]  /*2650*/  ISETP.GE.AND P1, PT, R242, c[0x0][0x1d4], PT ;  /* 0x00007500f2007a0c */ /* 0x000fe40003f26270 */
[----:B------:R-:W-:Y:S01]  /*2660*/  HMMA.16816.F32.BF16 R108, R140, R48, R20 ;  /* 0x000000308c6c723c */ /* 0x000fe20000041814 */
[----:B------:R-:W-:Y:S01]  /*2670*/  IMAD.X R17, R18, 0x1, R68, P5 ;  /* 0x0000000112117824 */ /* 0x000fe200028e0644 */
[----:B------:R-:W-:-:S06]  /*2680*/  ISETP.LT.OR P5, PT, R13, 0x1, P1 ;  /* 0x000000010d00780c */ /* 0x000fcc0000fa1670 */
[C---:B-1----:R-:W-:Y:S07]  /*2690*/  HMMA.16816.F32.BF16 R28, R136.reuse, R24, RZ ;  /* 0x00000018881c723c */ /* 0x042fee00000418ff */
[----:B------:R2:W-:Y:S01]  /*26a0*/  LDGSTS.E.BYPASS.LTC128B.128 [R227+0x4100], [R8.64], !P5 ;  /* 0x0410000008e37fae */ /* 0x0005e2000e901d46 */
[C---:B------:R-:W-:Y:S01]  /*26b0*/  ISETP.LT.OR P5, PT, R13.reuse, 0x21, P1 ;  /* 0x000000210d00780c */ /* 0x040fe20000fa1670 */
[----:B------:R-:W-:Y:S02]  /*26c0*/  HMMA.16816.F32.BF16 R24, R136, R26, RZ ;  /* 0x0000001a8818723c */ /* 0x000fe400000418ff */
[----:B------:R1:W-:Y:S01]  /*26d0*/  LDGSTS.E.BYPASS.LTC128B.128 [R227+0x1100], [R6.64], !P0 ;  /* 0x0110000006e37fae */ /* 0x0003e2000c101d46 */
[----:B------:R-:W-:-:S05]  /*26e0*/  ISETP.LT.OR P0, PT, R13, 0x41, P6 ;  /* 0x000000410d00780c */ /* 0x000fca0003701670 */
[----:B------:R-:W-:Y:S04]  /*26f0*/  HMMA.16816.F32.BF16 R20, R136, R46, RZ ;  /* 0x0000002e8814723c */ /* 0x000fe800000418ff */
[----:B------:R1:W-:Y:S01]  /*2700*/  LDGSTS.E.BYPASS.LTC128B.128 [R227+0x5100], [R4.64], !P5 ;  /* 0x0510000004e37fae */ /* 0x0003e2000e901d46 */
[C---:B------:R-:W-:Y:S02]  /*2710*/  ISETP.LT.OR P5, PT, R13.reuse, 0x61, P6 ;  /* 0x000000610d00780c */ /* 0x040fe400037a1670 */
[C---:B------:R-:W-:Y:S01]  /*2720*/  ISETP.LT.OR P6, PT, R13.reuse, 0x41, P1 ;  /* 0x000000410d00780c */ /* 0x040fe20000fc1670 */
[----:B------:R3:W-:Y:S01]  /*2730*/  LDGSTS.E.BYPASS.LTC128B.128 [R227+0x2100], [R2.64], !P0 ;  /* 0x0210000002e37fae */ /* 0x0007e2000c101d46 */
[----:B------:R-:W-:Y:S01]  /*2740*/  ISETP.LT.OR P1, PT, R13, 0x61, P1 ;  /* 0x000000610d00780c */ /* 0x000fe20000f21670 */
[C---:B------:R-:W-:Y:S08]  /*2750*/  HMMA.16816.F32.BF16 R116, R140.reuse, R36, R28 ;  /* 0x000000248c74723c */ /* 0x040ff0000004181c */
[C---:B------:R-:W-:Y:S02]  /*2760*/  HMMA.16816.F32.BF16 R112, R140.reuse, R38, R24 ;  /* 0x000000268c70723c */ /* 0x040fe40000041818 */
[----:B------:R4:W-:Y:S04]  /*2770*/  LDGSTS.E.BYPASS.LTC128B.128 [R227+0x6100], [R14.64], !P6 ;  /* 0x061000000ee37fae */ /* 0x0009e8000f101d46 */
[----:B------:R2:W-:Y:S02]  /*2780*/  LDGSTS.E.BYPASS.LTC128B.128 [R227+0x3100], [R16.64], !P5 ;  /* 0x0310000010e37fae */ /* 0x0005e4000e901d46 */
[----:B------:R-:W-:Y:S08]  /*2790*/  HMMA.16816.F32.BF16 R96, R140, R50, R20 ;  /* 0x000000328c60723c */ /* 0x000ff00000041814 */
[----:B-1----:R-:W-:Y:S01]  /*27a0*/  HMMA.16816.F32.BF16 R4, R136, R40, RZ ;  /* 0x000000288804723c */ /* 0x002fe200000418ff */
[----:B---3--:R-:W-:-:S02]  /*27b0*/  MOV R3, 0x40 ;  /* 0x0000004000037802 */ /* 0x008fc40000000f00 */
[----:B------:R-:W-:Y:S02]  /*27c0*/  IADD3 R2, P0, R0, R159, RZ ;  /* 0x0000009f00027210 */ /* 0x000fe40007f1e0ff */
[----:B------:R-:W-:-:S03]  /*27d0*/  SEL R0, R3, 0xffffffc0, !P2 ;  /* 0xffffffc003007807 */ /* 0x000fc60005000000 */
[----:B------:R-:W-:Y:S01]  /*27e0*/  IMAD.X R3, R18, 0x1, R69, P0 ;  /* 0x0000000112037824 */ /* 0x000fe200000e0645 */
[----:B------:R-:W-:Y:S01]  /*27f0*/  ISETP.GT.AND P0, PT, R70, R167, PT ;  /* 0x000000a74600720c */ /* 0x000fe20003f04270 */
[--C-:B------:R-:W-:Y:S02]  /*2800*/  IMAD.IADD R201, R71, 0x1, R0.reuse ;  /* 0x0000000147c97824 */ /* 0x100fe400078e0200 */
[----:B------:R-:W-:Y:S01]  /*2810*/  IMAD.IADD R200, R207, 0x1, R0 ;  /* 0x00000001cfc87824 */ /* 0x000fe200078e0200 */
[----:B------:R1:W-:Y:S01]  /*2820*/  LDGSTS.E.BYPASS.LTC128B.128 [R227+0x7100], [R2.64], !P1 ;  /* 0x0710000002e37fae */ /* 0x0003e2000c901d46 */
[----:B------:R-:W-:-:S03]  /*2830*/  ISETP.GT.AND P1, PT, R156, 0x7f, PT ;  /* 0x0000007f9c00780c */ /* 0x000fc60003f24270 */
[----:B----4-:R-:W3:Y:S01]  /*2840*/  LDSM.16.M88.4 R12, [R201] ;  /* 0x00000000c90c783b */ /* 0x010ee20000000200 */
[----:B--2---:R-:W-:Y:S03]  /*2850*/  HMMA.16816.F32.BF16 R16, R136, R42, RZ ;  /* 0x0000002a8810723c */ /* 0x004fe600000418ff */
[----:B------:R-:W2:Y:S04]  /*2860*/  LDSM.16.M88.4 R8, [R201+0x800] ;  /* 0x00080000c908783b */ /* 0x000ea80000000200 */
[----:B------:R-:W4:Y:S01]  /*2870*/  LDSM.16.M88.4 R28, [R201+0x1800] ;  /* 0x00180000c91c783b */ /* 0x000f220000000200 */
[C---:B------:R-:W-:Y:S03]  /*2880*/  HMMA.16816.F32.BF16 R80, R140.reuse, R56, R4 ;  /* 0x000000388c50723c */ /* 0x040fe60000041804 */
[----:B------:R-:W1:Y:S04]  /*2890*/  LDSM.16.M88.4 R32, [R201+0x2000] ;  /* 0x00200000c920783b */ /* 0x000e680000000200 */
[----:B------:R-:W1:Y:S04]  /*28a0*/  LDSM.16.M88.4 R24, [R201+0x1000] ;  /* 0x00100000c918783b */ /* 0x000e680000000200 */
[----:B------:R-:W1:Y:S04]  /*28b0*/  LDSM.16.M88.4 R64, [R200+-0x4000] ;  /* 0xffc00000c840783b */ /* 0x000e680000000200 */
[----:B------:R-:W1:Y:S01]  /*28c0*/  LDSM.16.M88.4 R36, [R201+0x2800] ;  /* 0x00280000c924783b */ /* 0x000e620000000200 */
[----:B------:R-:W-:Y:S03]  /*28d0*/  HMMA.16816.F32.BF16 R56, R140, R58, R16 ;  /* 0x0000003a8c38723c */ /* 0x000fe60000041810 */
[----:B------:R-:W1:Y:S04]  /*28e0*/  LDSM.16.M88.4 R76, [R201+0x3000] ;  /* 0x00300000c94c783b */ /* 0x000e680000000200 */
[----:B------:R-:W1:Y:S04]  /*28f0*/  LDSM.16.M88.4 R88, [R200+-0x2800] ;  /* 0xffd80000c858783b */ /* 0x000e680000000200 */
[----:B------:R-:W1:Y:S01]  /*2900*/  LDSM.16.M88.4 R72, [R201+0x3800] ;  /* 0x00380000c948783b */ /* 0x000e620000000200 */
[C---:B---3--:R-:W-:Y:S03]  /*2910*/  HMMA.16816.F32.BF16 R40, R176.reuse, R12, R104 ;  /* 0x0000000cb028723c */ /* 0x048fe60000041868 */
[----:B------:R-:W3:Y:S04]  /*2920*/  LDSM.16.M88.4 R104, [R200+-0x2000] ;  /* 0xffe00000c868783b */ /* 0x000ee80000000200 */
[----:B------:R-:W-:Y:S01]  /*2930*/  LDSM.16.M88.4 R84, [R200+-0x3800] ;  /* 0xffc80000c854783b */ /* 0x000fe20000000200 */
[C---:B------:R-:W-:Y:S03]  /*2940*/  HMMA.16816.F32.BF16 R48, R176.reuse, R14, R152 ;  /* 0x0000000eb030723c */ /* 0x040fe60000041898 */
[----:B------:R-:W-:Y:S04]  /*2950*/  LDSM.16.M88.4 R92, [R200+-0x3000] ;  /* 0xffd00000c85c783b */ /* 0x000fe80000000200 */
[----:B------:R-:W-:Y:S01]  /*2960*/  LDSM.16.M88.4 R52, [R200+-0x1800] ;  /* 0xffe80000c834783b */ /* 0x000fe20000000200 */
[C---:B--2---:R-:W-:Y:S03]  /*2970*/  HMMA.16816.F32.BF16 R60, R176.reuse, R8, R60 ;  /* 0x00000008b03c723c */ /* 0x044fe6000004183c */
[----:B------:R-:W0:Y:S05]  /*2980*/  LDGDEPBAR ;  /* 0x00000000000079af */ /* 0x000e2a0000000000 */
[C---:B------:R-:W-:Y:S08]  /*2990*/  HMMA.16816.F32.BF16 R44, R176.reuse, R10, R148 ;  /* 0x0000000ab02c723c */ /* 0x040ff00000041894 */
[C---:B----4-:R-:W-:Y:S08]  /*29a0*/  HMMA.16816.F32.BF16 R12, R176.reuse, R28, R128 ;  /* 0x0000001cb00c723c */ /* 0x050ff00000041880 */
[C---:B------:R-:W-:Y:S08]  /*29b0*/  HMMA.16816.F32.BF16 R8, R176.reuse, R30, R124 ;  /* 0x0000001eb008723c */ /* 0x040ff0000004187c */
[C---:B-1----:R-:W-:Y:S01]  /*29c0*/  HMMA.16816.F32.BF16 R4, R176.reuse, R32, R100 ;  /* 0x00000020b004723c */ /* 0x042fe20000041864 */
[----:B------:R-:W1:Y:S07]  /*29d0*/  LDSM.16.M88.4 R100, [R71+0x4000] ;  /* 0x004000004764783b */ /* 0x000e6e0000000200 */
[C---:B------:R-:W-:Y:S08]  /*29e0*/  HMMA.16816.F32.BF16 R20, R176.reuse, R24, R144 ;  /* 0x00000018b014723c */ /* 0x040ff00000041890 */
[----:B------:R-:W-:Y:S08]  /*29f0*/  HMMA.16816.F32.BF16 R16, R176, R26, R132 ;  /* 0x0000001ab010723c */ /* 0x000ff00000041884 */
[----:B------:R-:W-:Y:S08]  /*2a00*/  HMMA.16816.F32.BF16 R24, R180, R64, R40 ;  /* 0x00000040b418723c */ /* 0x000ff00000041828 */
[C---:B------:R-:W-:Y:S08]  /*2a10*/  HMMA.16816.F32.BF16 R28, R176.reuse, R36, R116 ;  /* 0x00000024b01c723c */ /* 0x040ff00000041874 */
[C---:B------:R-:W-:Y:S08]  /*2a20*/  HMMA.16816.F32.BF16 R36, R176.reuse, R38, R112 ;  /* 0x00000026b024723c */ /* 0x040ff00000041870 */
[C---:B------:R-:W-:Y:S08]  /*2a30*/  HMMA.16816.F32.BF16 R116, R176.reuse, R76, R108 ;  /* 0x0000004cb074723c */ /* 0x040ff0000004186c */
[----:B------:R-:W-:Y:S08]  /*2a40*/  HMMA.16816.F32.BF16 R112, R176, R78, R96 ;  /* 0x0000004eb070723c */ /* 0x000ff00000041860 */
[C---:B------:R-:W-:Y:S01]  /*2a50*/  HMMA.16816.F32.BF16 R76, R180.reuse, R88, R12 ;  /* 0x00000058b44c723c */ /* 0x040fe2000004180c */
[----:B------:R-:W-:Y:S07]  /*2a60*/  LDSM.16.M88.4 R12, [R200+-0x800] ;  /* 0xfff80000c80c783b */ /* 0x000fee0000000200 */
[C---:B------:R-:W-:Y:S01]  /*2a70*/  HMMA.16816.F32.BF16 R88, R180.reuse, R90, R8 ;  /* 0x0000005ab458723c */ /* 0x040fe20000041808 */
[----:B------:R-:W2:Y:S07]  /*2a80*/  LDSM.16.M88.4 R8, [R207] ;  /* 0x00000000cf08783b */ /* 0x000eae0000000200 */
[----:B------:R-:W-:Y:S01]  /*2a90*/  HMMA.16816.F32.BF16 R40, R180, R66, R48 ;  /* 0x00000042b428723c */ /* 0x000fe20000041830 */
[----:B------:R-:W4:Y:S07]  /*2aa0*/  LDSM.16.M88.4 R48, [R71+0x4800] ;  /* 0x004800004730783b */ /* 0x000f2e0000000200 */
[----:B------:R-:W-:Y:S08]  /*2ab0*/  HMMA.16816.F32.BF16 R108, R176, R72, R80 ;  /* 0x00000048b06c723c */ /* 0x000ff00000041850 */
[----:B---3--:R-:W-:Y:S08]  /*2ac0*/  HMMA.16816.F32.BF16 R80, R180, R104, R4 ;  /* 0x00000068b450723c */ /* 0x008ff00000041804 */
[----:B-1----:R-:W-:Y:S01]  /*2ad0*/  HMMA.16816.F32.BF16 R4, R184, R100, R24 ;  /* 0x00000064b804723c */ /* 0x002fe20000041818 */
[----:B------:R-:W-:Y:S07]  /*2ae0*/  LDSM.16.M88.4 R24, [R71+0x5800] ;  /* 0x005800004718783b */ /* 0x000fee0000000200 */
[C---:B------:R-:W-:Y:S08]  /*2af0*/  HMMA.16816.F32.BF16 R60, R180.reuse, R84, R60 ;  /* 0x00000054b43c723c */ /* 0x040ff0000004183c */
[----:B------:R-:W-:Y:S01]  /*2b00*/  HMMA.16816.F32.BF16 R84, R180, R86, R44 ;  /* 0x00000056b454723c */ /* 0x000fe2000004182c */
[----:B------:R-:W1:Y:S07]  /*2b10*/  LDSM.16.M88.4 R44, [R201+0x4000] ;  /* 0x00400000c92c783b */ /* 0x000e6e0000000200 */
[----:B------:R-:W-:Y:S01]  /*2b20*/  HMMA.16816.F32.BF16 R96, R176, R74, R56 ;  /* 0x0000004ab060723c */ /* 0x000fe20000041838 */
[----:B------:R-:W-:Y:S07]  /*2b30*/  LDSM.16.M88.4 R56, [R200] ;  /* 0x00000000c838783b */ /* 0x000fee0000000200 */
[----:B------:R-:W-:Y:S08]  /*2b40*/  HMMA.16816.F32.BF16 R72, R180, R94, R16 ;  /* 0x0000005eb448723c */ /* 0x000ff00000041810 */
[----:B------:R-:W-:Y:S08]  /*2b50*/  HMMA.16816.F32.BF16 R32, R176, R34, R120 ;  /* 0x00000022b020723c */ /* 0x000ff00000041878 */
[----:B------:R-:W-:Y:S01]  /*2b60*/  HMMA.16816.F32.BF16 R16, R184, R102, R40 ;  /* 0x00000066b810723c */ /* 0x000fe20000041828 */
[----:B------:R-:W3:Y:S07]  /*2b70*/  LDSM.16.M88.4 R40, [R208] ;  /* 0x00000000d028783b */ /* 0x000eee0000000200 */
[----:B--2---:R-:W-:Y:S08]  /*2b80*/  HMMA.16816.F32.BF16 R4, R188, R8, R4 ;  /* 0x00000008bc04723c */ /* 0x004ff00000041804 */
[C---:B------:R-:W-:Y:S08]  /*2b90*/  HMMA.16816.F32.BF16 R64, R180.reuse, R92, R20 ;  /* 0x0000005cb440723c */ /* 0x040ff00000041814 */
[C---:B------:R-:W-:Y:S01]  /*2ba0*/  HMMA.16816.F32.BF16 R120, R180.reuse, R54, R36 ;  /* 0x00000036b478723c */ /* 0x040fe20000041824 */
[----:B------:R-:W2:Y:S07]  /*2bb0*/  LDSM.16.M88.4 R36, [R200+-0x1000] ;  /* 0xfff00000c824783b */ /* 0x000eae0000000200 */
[----:B------:R-:W-:Y:S01]  /*2bc0*/  HMMA.16816.F32.BF16 R92, R180, R52, R28 ;  /* 0x00000034b45c723c */ /* 0x000fe2000004181c */
[----:B------:R-:W2:Y:S04]  /*2bd0*/  LDSM.16.M88.4 R28, [R71+0x5000] ;  /* 0x00500000471c783b */ /* 0x000ea80000000200 */
[----:B------:R-:W2:Y:S03]  /*2be0*/  LDSM.16.M88.4 R52, [R201+0x4800] ;  /* 0x00480000c934783b */ /* 0x000ea60000000200 */
[----:B----4-:R-:W-:Y:S01]  /*2bf0*/  HMMA.16816.F32.BF16 R20, R184, R48, R60 ;  /* 0x00000030b814723c */ /* 0x010fe2000004183c */
[----:B------:R-:W-:Y:S07]  /*2c00*/  LDSM.16.M88.4 R60, [R71+0x6000] ;  /* 0x00600000473c783b */ /* 0x000fee0000000200 */
[----:B------:R-:W-:Y:S08]  /*2c10*/  HMMA.16816.F32.BF16 R104, R180, R106, R32 ;  /* 0x0000006ab468723c */ /* 0x000ff00000041820 */
[----:B------:R-:W-:Y:S08]  /*2c20*/  HMMA.16816.F32.BF16 R32, R188, R10, R16 ;  /* 0x0000000abc20723c */ /* 0x000ff00000041810 */
[----:B-1----:R-:W-:Y:S08]  /*2c30*/  HMMA.16816.F32.BF16 R4, R192, R44, R4 ;  /* 0x0000002cc004723c */ /* 0x002ff00000041804 */
[----:B------:R-:W-:Y:S01]  /*2c40*/  HMMA.16816.F32.BF16 R8, R184, R50, R84 ;  /* 0x00000032b808723c */ /* 0x000fe20000041854 */
[----:B------:R-:W-:Y:S07]  /*2c50*/  LDSM.16.M88.4 R48, [R71+0x6800] ;  /* 0x006800004730783b */ /* 0x000fee0000000200 */
[----:B---3--:R-:W-:Y:S08]  /*2c60*/  HMMA.16816.F32.BF16 R16, R188, R40, R20 ;  /* 0x00000028bc10723c */ /* 0x008ff00000041814 */
[C---:B--2---:R-:W-:Y:S08]  /*2c70*/  HMMA.16816.F32.BF16 R116, R180.reuse, R36, R116 ;  /* 0x00000024b474723c */ /* 0x044ff00000041874 */
[C---:B------:R-:W-:Y:S01]  /*2c80*/  HMMA.16816.F32.BF16 R112, R180.reuse, R38, R112 ;  /* 0x00000026b470723c */ /* 0x040fe20000041870 */
[----:B------:R-:W1:Y:S07]  /*2c90*/  LDSM.16.M88.4 R36, [R200+0x800] ;  /* 0x00080000c824783b */ /* 0x000e6e0000000200 */
[C---:B------:R-:W-:Y:S08]  /*2ca0*/  HMMA.16816.F32.BF16 R108, R180.reuse, R12, R108 ;  /* 0x0000000cb46c723c */ /* 0x040ff0000004186c */
[----:B------:R-:W-:Y:S08]  /*2cb0*/  HMMA.16816.F32.BF16 R96, R180, R14, R96 ;  /* 0x0000000eb460723c */ /* 0x000ff00000041860 */
[C---:B------:R-:W-:Y:S08]  /*2cc0*/  HMMA.16816.F32.BF16 R64, R184.reuse, R28, R64 ;  /* 0x0000001cb840723c */ /* 0x040ff00000041840 */
[----:B------:R-:W-:Y:S01]  /*2cd0*/  HMMA.16816.F32.BF16 R72, R184, R30, R72 ;  /* 0x0000001eb848723c */ /* 0x000fe20000041848 */
[----:B------:R-:W2:Y:S07]  /*2ce0*/  LDSM.16.M88.4 R28, [R209] ;  /* 0x00000000d11c783b */ /* 0x000eae0000000200 */
[----:B------:R-:W-:Y:S01]  /*2cf0*/  HMMA.16816.F32.BF16 R12, R192, R46, R32 ;  /* 0x0000002ec00c723c */ /* 0x000fe20000041820 */
[----:B------:R-:W-:Y:S04]  /*2d00*/  LDSM.16.M88.4 R32, [R210] ;  /* 0x00000000d220783b */ /* 0x000fe80000000200 */
[----:B------:R-:W-:Y:S03]  /*2d10*/  LDSM.16.M88.4 R44, [R201+0x5800] ;  /* 0x00580000c92c783b */ /* 0x000fe60000000200 */
[----:B------:R-:W-:Y:S08]  /*2d20*/  HMMA.16816.F32.BF16 R20, R196, R56, R4 ;  /* 0x00000038c414723c */ /* 0x000ff00000041804 */
[----:B------:R-:W-:Y:S01]  /*2d30*/  HMMA.16816.F32.BF16 R8, R188, R42, R8 ;  /* 0x0000002abc08723c */ /* 0x000fe20000041808 */
[----:B------:R-:W-:Y:S07]  /*2d40*/  LDSM.16.M88.4 R40, [R200+0x1000] ;  /* 0x00100000c828783b */ /* 0x000fee0000000200 */
[----:B------:R-:W-:Y:S08]  /*2d50*/  HMMA.16816.F32.BF16 R4, R192, R52, R16 ;  /* 0x00000034c004723c */ /* 0x000ff00000041810 */
[----:B------:R-:W-:Y:S01]  /*2d60*/  HMMA.16816.F32.BF16 R76, R184, R24, R76 ;  /* 0x00000018b84c723c */ /* 0x000fe2000004184c */
[----:B------:R-:W-:-:S04]  /*2d70*/  FMUL.FTZ R0, R20, c[0x0][0x320] ;  /* 0x0000c80014007a20 */ /* 0x000fc80000410000 */
[----:B------:R3:W4:Y:S03]  /*2d80*/  MUFU.TANH R125, R0 ;  /* 0x00000000007d7308 */ /* 0x0007260000002400 */
[----:B------:R-:W-:Y:S01]  /*2d90*/  HMMA.16816.F32.BF16 R88, R184, R26, R88 ;  /* 0x0000001ab858723c */ /* 0x000fe20000041858 */
[----:B------:R-:W4:Y:S07]  /*2da0*/  LDSM.16.M88.4 R24, [R201+0x5000] ;  /* 0x00500000c918783b */ /* 0x000f2e0000000200 */
[----:B------:R-:W-:Y:S01]  /*2db0*/  HMMA.16816.F32.BF16 R16, R196, R58, R12 ;  /* 0x0000003ac410723c */ /* 0x000fe2000004180c */
[----:B------:R-:W-:Y:S01]  /*2dc0*/  LDSM.16.M88.4 R56, [R71+0x7800] ;  /* 0x007800004738783b */ /* 0x000fe20000000200 */
[----:B---3--:R-:W-:-:S06]  /*2dd0*/  FMUL.FTZ R0, R21, c[0x0][0x320] ;  /* 0x0000c80015007a20 */ /* 0x008fcc0000410000 */
[----:B------:R-:W-:Y:S01]  /*2de0*/  HMMA.16816.F32.BF16 R12, R192, R54, R8 ;  /* 0x00000036c00c723c */ /* 0x000fe20000041808 */
[----:B------:R3:W3:Y:S07]  /*2df0*/  MUFU.TANH R124, R0 ;  /* 0x00000000007c7308 */ /* 0x0006ee0000002400 */
[----:B-1----:R-:W-:Y:S08]  /*2e00*/  HMMA.16816.F32.BF16 R8, R196, R36, R4 ;  /* 0x00000024c408723c */ /* 0x002ff00000041804 */
[----:B--2---:R-:W-:Y:S01]  /*2e10*/  HMMA.16816.F32.BF16 R4, R188, R28, R64 ;  /* 0x0000001cbc04723c */ /* 0x004fe20000041840 */
[----:B---3--:R-:W-:-:S04]  /*2e20*/  FMUL.FTZ R0, R22, c[0x0][0x320] ;  /* 0x0000c80016007a20 */ /* 0x008fc80000410000 */
[----:B------:R1:W2:Y:S03]  /*2e30*/  MUFU.TANH R129, R0 ;  /* 0x0000000000817308 */ /* 0x0002a60000002400 */
[C---:B------:R-:W-:Y:S08]  /*2e40*/  HMMA.16816.F32.BF16 R80, R184.reuse, R60, R80 ;  /* 0x0000003cb850723c */ /* 0x040ff00000041850 */
[----:B------:R-:W-:Y:S01]  /*2e50*/  HMMA.16816.F32.BF16 R64, R184, R50, R120 ;  /* 0x00000032b840723c */ /* 0x000fe20000041878 */
[----:B-1----:R-:W-:-:S07]  /*2e60*/  FMUL.FTZ R0, R23, c[0x0][0x320] ;  /* 0x0000c80017007a20 */ /* 0x002fce0000410000 */
[----:B------:R-:W-:Y:S01]  /*2e70*/  HMMA.16816.F32.BF16 R20, R188, R30, R72 ;  /* 0x0000001ebc14723c */ /* 0x000fe20000041848 */
[----:B------:R1:W3:Y:S07]  /*2e80*/  MUFU.TANH R128, R0 ;  /* 0x0000000000807308 */ /* 0x0002ee0000002400 */
[----:B------:R-:W-:Y:S01]  /*2e90*/  HMMA.16816.F32.BF16 R28, R196, R38, R12 ;  /* 0x00000026c41c723c */ /* 0x000fe2000004180c */
[----:B------:R-:W2:Y:S07]  /*2ea0*/  LDSM.16.M88.4 R36, [R71+0x7000] ;  /* 0x007000004724783b */ /* 0x000eae0000000200 */
[----:B----4-:R-:W-:Y:S01]  /*2eb0*/  HMMA.16816.F32.BF16 R12, R192, R24, R4 ;  /* 0x00000018c00c723c */ /* 0x010fe20000041804 */
[----:B-1----:R-:W-:-:S04]  /*2ec0*/  FMUL.FTZ R0, R16, c[0x0][0x320] ;  /* 0x0000c80010007a20 */ /* 0x002fc80000410000 */
[----:B------:R1:W4:Y:S03]  /*2ed0*/  MUFU.TANH R103, R0 ;  /* 0x0000000000677308 */ /* 0x0003260000002400 */
[----:B------:R-:W-:Y:S01]  /*2ee0*/  HMMA.16816.F32.BF16 R72, R184, R48, R92 ;  /* 0x00000030b848723c */ /* 0x000fe2000004185c */
[----:B------:R-:W-:Y:S07]  /*2ef0*/  LDSM.16.M88.4 R48, [R201+0x6000] ;  /* 0x00600000c930783b */ /* 0x000fee0000000200 */
[----:B------:R-:W-:Y:S01]  /*2f00*/  HMMA.16816.F32.BF16 R4, R188, R32, R76 ;  /* 0x00000020bc04723c */ /* 0x000fe2000004184c */
[----:B-1----:R-:W-:-:S07]  /*2f10*/  FMUL.FTZ R0, R17, c[0x0][0x320] ;  /* 0x0000c80011007a20 */ /* 0x002fce0000410000 */
[C---:B------:R-:W-:Y:S01]  /*2f20*/  HMMA.16816.F32.BF16 R104, R184.reuse, R62, R104 ;  /* 0x0000003eb868723c */ /* 0x040fe20000041868 */
[----:B------:R1:W1:Y:S07]  /*2f30*/  MUFU.TANH R102, R0 ;  /* 0x0000000000667308 */ /* 0x00026e0000002400 */
[----:B--2---:R-:W-:Y:S01]  /*2f40*/  HMMA.16816.F32.BF16 R60, R184, R36, R116 ;  /* 0x00000024b83c723c */ /* 0x004fe20000041874 */
[----:B-1----:R-:W-:-:S07]  /*2f50*/  FMUL.FTZ R0, R18, c[0x0][0x320] ;  /* 0x0000c80012007a20 */ /* 0x002fce0000410000 */
[----:B------:R-:W-:Y:S01]  /*2f60*/  HMMA.16816.F32.BF16 R4, R192, R44, R4 ;  /* 0x0000002cc004723c */ /* 0x000fe20000041804 */
[----:B------:R1:W2:Y:S07]  /*2f70*/  MUFU.TANH R126, R0 ;  /* 0x00000000007e7308 */ /* 0x0002ae0000002400 */
[----:B------:R-:W-:Y:S01]  /*2f80*/  HMMA.16816.F32.BF16 R52, R184, R38, R112 ;  /* 0x00000026b834723c */ /* 0x000fe20000041870 */
[----:B------:R-:W-:Y:S01]  /*2f90*/  LDSM.16.M88.4 R36, [R213] ;  /* 0x00000000d524783b */ /* 0x000fe20000000200 */
[----:B-1----:R-:W-:-:S06]  /*2fa0*/  FMUL.FTZ R0, R19, c[0x0][0x320] ;  /* 0x0000c80013007a20 */ /* 0x002fcc0000410000 */
[----:B------:R-:W-:Y:S01]  /*2fb0*/  HMMA.16816.F32.BF16 R16, R196, R40, R12 ;  /* 0x00000028c410723c */ /* 0x000fe2000004180c */
[----:B------:R1:W1:Y:S02]  /*2fc0*/  MUFU.TANH R127, R0 ;  /* 0x00000000007f7308 */ /* 0x0002640000002400 */
[----:B-1----:R-:W-:-:S06]  /*2fd0*/  FMUL.FTZ R0, R8, c[0x0][0x320] ;  /* 0x0000c80008007a20 */ /* 0x002fcc0000410000 */
[----:B------:R1:W1:Y:S02]  /*2fe0*/  MUFU.TANH R101, R0 ;  /* 0x0000000000657308 */ /* 0x0002640000002400 */
[----:B-1----:R-:W-:-:S06]  /*2ff0*/  FMUL.FTZ R0, R9, c[0x0][0x320] ;  /* 0x0000c80009007a20 */ /* 0x002fcc0000410000 */
[----:B------:R1:W1:Y:S02]  /*3000*/  MUFU.TANH R100, R0 ;  /* 0x0000000000647308 */ /* 0x0002640000002400 */
[----:B-1----:R-:W-:-:S06]  /*3010*/  FMUL.FTZ R0, R10, c[0x0][0x320] ;  /* 0x0000c8000a007a20 */ /* 0x002fcc0000410000 */
[----:B------:R1:W1:Y:S02]  /*3020*/  MUFU.TANH R94, R0 ;  /* 0x00000000005e7308 */ /* 0x0002640000002400 */
[----:B-1----:R-:W-:Y:S02]  /*3030*/  FMUL.FTZ R0, R11, c[0x0][0x320] ;  /* 0x0000c8000b007a20 */ /* 0x002fe40000410000 */
[----:B------:R-:W-:Y:S01]  /*3040*/  HMMA.16816.F32.BF16 R8, R192, R26, R20 ;  /* 0x0000001ac008723c */ /* 0x000fe20000041814 */
[----:B------:R-:W1:Y:S03]  /*3050*/  LDSM.16.M88.4 R20, [R211] ;  /* 0x00000000d314783b */ /* 0x000e660000000200 */
[----:B------:R2:W1:Y:S04]  /*3060*/  MUFU.TANH R93, R0 ;  /* 0x00000000005d7308 */ /* 0x0004680000002400 */
[----:B------:R-:W-:Y:S01]  /*3070*/  HMMA.16816.F32.BF16 R24, R188, R34, R88 ;  /* 0x00000022bc18723c */ /* 0x000fe20000041858 */
[----:B------:R-:W3:Y:S01]  /*3080*/  LDSM.16.M88.4 R32, [R200+0x1800] ;  /* 0x00180000c820783b */ /* 0x000ee20000000200 */
[----:B--2---:R-:W-:-:S04]  /*3090*/  FMUL.FTZ R0, R28, c[0x0][0x320] ;  /* 0x0000c8001c007a20 */ /* 0x004fc80000410000 */
[----:B------:R2:W1:Y:S10]  /*30a0*/  MUFU.TANH R92, R0 ;  /* 0x00000000005c7308 */ /* 0x0004740000002400 */
[----:B------:R-:W-:Y:S01]  /*30b0*/  HMMA.16816.F32.BF16 R8, R196, R42, R8 ;  /* 0x0000002ac408723c */ /* 0x000fe20000041808 */
[----:B------:R-:W-:Y:S01]  /*30c0*/  LDSM.16.M88.4 R40, [R200+0x2000] ;  /* 0x00200000c828783b */ /* 0x000fe20000000200 */
[----:B--2---:R-:W-:-:S06]  /*30d0*/  FMUL.FTZ R0, R29, c[0x0][0x320] ;  /* 0x0000c8001d007a20 */ /* 0x004fcc0000410000 */
[C---:B-1----:R-:W-:Y:S01]  /*30e0*/  HMMA.16816.F32.BF16 R12, R188.reuse, R20, R80 ;  /* 0x00000014bc0c723c */ /* 0x042fe20000041850 */
[----:B------:R1:W2:Y:S07]  /*30f0*/  MUFU.TANH R86, R0 ;  /* 0x0000000000567308 */ /* 0x0002ae0000002400 */
[----:B------:R-:W-:Y:S01]  /*3100*/  HMMA.16816.F32.BF16 R20, R188, R22, R104 ;  /* 0x00000016bc14723c */ /* 0x000fe20000041868 */
[----:B-1----:R-:W-:-:S04]  /*3110*/  FMUL.FTZ R0, R30, c[0x0][0x320] ;  /* 0x0000c8001e007a20 */ /* 0x002fc80000410000 */
[----:B------:R1:W1:Y:S02]  /*3120*/  MUFU.TANH R89, R0 ;  /* 0x0000000000597308 */ /* 0x0002640000002400 */
[----:B-1----:R-:W-:Y:S02]  /*3130*/  FMUL.FTZ R0, R31, c[0x0][0x320] ;  /* 0x0000c8001f007a20 */ /* 0x002fe40000410000 */
[----:B------:R-:W1:Y:S04]  /*3140*/  LDSM.16.M88.4 R28, [R212] ;  /* 0x00000000d41c783b */ /* 0x000e680000000200 */
[----:B------:R2:W1:Y:S02]  /*3150*/  MUFU.TANH R88, R0 ;  /* 0x0000000000587308 */ /* 0x0004640000002400 */
[----:B--2---:R-:W-:-:S06]  /*3160*/  FMUL.FTZ R0, R16, c[0x0][0x320] ;  /* 0x0000c80010007a20 */ /* 0x004fcc0000410000 */
[----:B------:R2:W1:Y:S02]  /*3170*/  MUFU.TANH R85, R0 ;  /* 0x0000000000557308 */ /* 0x0004640000002400 */
[----:B--2---:R-:W-:-:S06]  /*3180*/  FMUL.FTZ R0, R17, c[0x0][0x320] ;  /* 0x0000c80011007a20 */ /* 0x004fcc0000410000 */
[----:B------:R2:W1:Y:S02]  /*3190*/  MUFU.TANH R84, R0 ;  /* 0x0000000000547308 */ /* 0x0004640000002400 */
[----:B--2---:R-:W-:-:S06]  /*31a0*/  FMUL.FTZ R0, R18, c[0x0][0x320] ;  /* 0x0000c80012007a20 */ /* 0x004fcc0000410000 */
[----:B------:R2:W1:Y:S02]  /*31b0*/  MUFU.TANH R87, R0 ;  /* 0x0000000000577308 */ /* 0x0004640000002400 */
[----:B--2---:R-:W-:Y:S02]  /*31c0*/  FMUL.FTZ R0, R19, c[0x0][0x320] ;  /* 0x0000c80013007a20 */ /* 0x004fe40000410000 */
[----:B---3--:R-:W-:Y:S04]  /*31d0*/  HMMA.16816.F32.BF16 R16, R196, R32, R4 ;  /* 0x00000020c410723c */ /* 0x008fe80000041804 */
[----:B------:R2:W3:Y:S04]  /*31e0*/  MUFU.TANH R83, R0 ;  /* 0x0000000000537308 */ /* 0x0004e80000002400 */
[----:B------:R-:W-:Y:S01]  /*31f0*/  HMMA.16816.F32.BF16 R4, R192, R46, R24 ;  /* 0x0000002ec004723c */ /* 0x000fe20000041818 */
[----:B------:R-:W-:Y:S01]  /*3200*/  LDSM.16.M88.4 R44, [R200+0x2800] ;  /* 0x00280000c82c783b */ /* 0x000fe20000000200 */
[----:B--2---:R-:W-:-:S04]  /*3210*/  FMUL.FTZ R0, R8, c[0x0][0x320] ;  /* 0x0000c80008007a20 */ /* 0x004fc80000410000 */
[----:B------:R2:W1:Y:S11]  /*3220*/  MUFU.TANH R80, R0 ;  /* 0x0000000000507308 */ /* 0x0004760000002400 */
[----:B------:R-:W-:Y:S07]  /*3230*/  @!UPT UIADD3 URZ, URZ, URZ, URZ ;  /* 0x0000003f3f3ff290 */ /* 0x000fee000fffe03f */
[----:B------:R-:W-:Y:S01]  /*3240*/  HMMA.16816.F32.BF16 R4, R196, R34, R4 ;  /* 0x00000022c404723c */ /* 0x000fe20000041804 */
[----:B------:R-:W1:Y:S01]  /*3250*/  LDSM.16.M88.4 R32, [R201+0x6800] ;  /* 0x00680000c920783b */ /* 0x000e620000000200 */
[----:B--2---:R-:W-:-:S04]  /*3260*/  FMUL.FTZ R0, R9, c[0x0][0x320] ;  /* 0x0000c80009007a20 */ /* 0x004fc80000410000 */
[----:B------:R2:W1:Y:S02]  /*3270*/  MUFU.TANH R78, R0 ;  /* 0x00000000004e7308 */ /* 0x0004640000002400 */
[----:B--2---:R-:W-:-:S06]  /*3280*/  FMUL.FTZ R0, R10, c[0x0][0x320] ;  /* 0x0000c8000a007a20 */ /* 0x004fcc0000410000 */
[----:B------:R2:W1:Y:S02]  /*3290*/  MUFU.TANH R82, R0 ;  /* 0x0000000000527308 */ /* 0x0004640000002400 */
[----:B--2---:R-:W-:Y:S02]  /*32a0*/  FMUL.FTZ R0, R11, c[0x0][0x320] ;  /* 0x0000c8000b007a20 */ /* 0x004fe40000410000 */
[----:B------:R-:W-:Y:S04]  /*32b0*/  HMMA.16816.F32.BF16 R8, R192, R48, R12 ;  /* 0x00000030c008723c */ /* 0x000fe8000004180c */
[----:B------:R2:W2:Y:S04]  /*32c0*/  MUFU.TANH R81, R0 ;  /* 0x0000000000517308 */ /* 0x0004a80000002400 */
[----:B-1----:R-:W-:Y:S01]  /*32d0*/  HMMA.16816.F32.BF16 R12, R188, R28, R72 ;  /* 0x0000001cbc0c723c */ /* 0x002fe20000041848 */
[----:B--2---:R-:W-:-:S04]  /*32e0*/  FMUL.FTZ R0, R16, c[0x0][0x320] ;  /* 0x0000c80010007a20 */ /* 0x004fc80000410000 */
[----:B------:R1:W2:Y:S11]  /*32f0*/  MUFU.TANH R77, R0 ;  /* 0x00000000004d7308 */ /* 0x0002b60000002400 */
[----:B------:R-:W-:Y:S08]  /*3300*/  HMMA.16816.F32.BF16 R24, R196, R40, R8 ;  /* 0x00000028c418723c */ /* 0x000ff00000041808 */
[----:B------:R-:W-:Y:S01]  /*3310*/  HMMA.16816.F32.BF16 R8, R192, R50, R20 ;  /* 0x00000032c008723c */ /* 0x000fe20000041814 */
[----:B-1----:R-:W-:-:S07]  /*3320*/  FMUL.FTZ R0, R17, c[0x0][0x320] ;  /* 0x0000c80011007a20 */ /* 0x002fce0000410000 */
[----:B------:R-:W-:Y:S01]  /*3330*/  HMMA.16816.F32.BF16 R20, R188, R30, R64 ;  /* 0x0000001ebc14723c */ /* 0x000fe20000041840 */
[----:B------:R-:W1:Y:S01]  /*3340*/  LDSM.16.M88.4 R28, [R201+0x7000] ;  /* 0x00700000c91c783b */ /* 0x000e620000000200 */
[----:B------:R2:W1:Y:S06]  /*3350*/  MUFU.TANH R76, R0 ;  /* 0x00000000004c7308 */ /* 0x00046c0000002400 */
[----:B------:R-:W-:Y:S01]  /*3360*/  HMMA.16816.F32.BF16 R48, R184, R56, R108 ;  /* 0x00000038b830723c */ /* 0x000fe2000004186c */
[----:B--2---:R-:W-:-:S04]  /*3370*/  FMUL.FTZ R0, R18, c[0x0][0x320] ;  /* 0x0000c80012007a20 */ /* 0x004fc80000410000 */
[----:B------:R2:W1:Y:S02]  /*3380*/  MUFU.TANH R79, R0 ;  /* 0x00000000004f7308 */ /* 0x0004640000002400 */
[----:B--2---:R-:W-:Y:S02]  /*3390*/  FMUL.FTZ R0, R19, c[0x0][0x320] ;  /* 0x0000c80013007a20 */ /* 0x004fe40000410000 */
[----:B------:R-:W-:Y:S04]  /*33a0*/  HMMA.16816.F32.BF16 R16, R192, R32, R12 ;  /* 0x00000020c010723c */ /* 0x000fe8000004180c */
[----:B------:R2:W1:Y:S04]  /*33b0*/  MUFU.TANH R75, R0 ;  /* 0x00000000004b7308 */ /* 0x0004680000002400 */
[----:B------:R-:W-:Y:S01]  /*33c0*/  HMMA.16816.F32.BF16 R12, R188, R36, R60 ;  /* 0x00000024bc0c723c */ /* 0x000fe2000004183c */
[----:B--2---:R-:W-:-:S04]  /*33d0*/  FMUL.FTZ R0, R4, c[0x0][0x320] ;  /* 0x0000c80004007a20 */ /* 0x004fc80000410000 */
[----:B------:R2:W1:Y:S02]  /*33e0*/  MUFU.TANH R73, R0 ;  /* 0x0000000000497308 */ /* 0x0004640000002400 */
[----:B--2---:R-:W-:-:S06]  /*33f0*/  FMUL.FTZ R0, R5, c[0x0][0x320] ;  /* 0x0000c80005007a20 */ /* 0x004fcc0000410000 */
[----:B------:R2:W1:Y:S02]  /*3400*/  MUFU.TANH R72, R0 ;  /* 0x0000000000487308 */ /* 0x0004640000002400 */
[----:B--2---:R-:W-:-:S06]  /*3410*/  FMUL.FTZ R0, R6, c[0x0][0x320] ;  /* 0x0000c80006007a20 */ /* 0x004fcc0000410000 */
[----:B------:R2:W1:Y:S02]  /*3420*/  MUFU.TANH R74, R0 ;  /* 0x00000000004a7308 */ /* 0x0004640000002400 */
[----:B--2---:R-:W-:Y:S02]  /*3430*/  FMUL.FTZ R0, R7, c[0x0][0x320] ;  /* 0x0000c80007007a20 */ /* 0x004fe40000410000 */
[----:B------:R-:W-:Y:S01]  /*3440*/  HMMA.16816.F32.BF16 R4, R196, R42, R8 ;  /* 0x0000002ac404723c */ /* 0x000fe20000041808 */
[----:B------:R-:W2:Y:S03]  /*3450*/  LDSM.16.M88.4 R40, [R214] ;  /* 0x00000000d628783b */ /* 0x000ea60000000200 */
[----:B------:R1:W1:Y:S04]  /*3460*/  MUFU.TANH R65, R0 ;  /* 0x0000000000417308 */ /* 0x0002680000002400 */
[----:B------:R-:W-:Y:S01]  /*3470*/  HMMA.16816.F32.BF16 R8, R192, R34, R20 ;  /* 0x00000022c008723c */ /* 0x000fe20000041814 */
[----:B------:R-:W3:Y:S07]  /*3480*/  LDSM.16.M88.4 R32, [R201+0x7800] ;  /* 0x00780000c920783b */ /* 0x000eee0000000200 */
[----:B------:R-:W-:Y:S01]  /*3490*/  HMMA.16816.F32.BF16 R20, R196, R44, R16 ;  /* 0x0000002cc414723c */ /* 0x000fe20000041810 */
[----:B-1----:R-:W-:-:S04]  /*34a0*/  FMUL.FTZ R0, R24, c[0x0][0x320] ;  /* 0x0000c80018007a20 */ /* 0x002fc80000410000 */
[----:B------:R1:W1:Y:S03]  /*34b0*/  MUFU.TANH R64, R0 ;  /* 0x0000000000407308 */ /* 0x0002660000002400 */
[----:B------:R-:W-:Y:S08]  /*34c0*/  HMMA.16816.F32.BF16 R16, R192, R28, R12 ;  /* 0x0000001cc010723c */ /* 0x000ff0000004180c */
[----:B------:R-:W-:Y:S01]  /*34d0*/  HMMA.16816.F32.BF16 R8, R196, R46, R8 ;  /* 0x0000002ec408723c */ /* 0x000fe20000041808 */
[----:B-1----:R-:W-:-:S07]  /*34e0*/  FMUL.FTZ R0, R25, c[0x0][0x320] ;  /* 0x0000c80019007a20 */ /* 0x002fce0000410000 */
[----:B------:R-:W-:Y:S01]  /*34f0*/  FMUL.FTZ R21, R21, c[0x0][0x320] ;  /* 0x0000c80015157a20 */ /* 0x000fe20000410000 */
[----:B--2---:R-:W-:Y:S01]  /*3500*/  HMMA.16816.F32.BF16 R12, R188, R40, R48 ;  /* 0x00000028bc0c723c */ /* 0x004fe20000041830 */
[----:B------:R1:W2:Y:S01]  /*3510*/  MUFU.TANH R57, R0 ;  /* 0x0000000000397308 */ /* 0x0002a20000002400 */
[----:B------:R-:W-:Y:S02]  /*3520*/  FMUL.FTZ R22, R22, c[0x0][0x320] ;  /* 0x0000c80016167a20 */ /* 0x000fe40000410000 */
[----:B------:R-:W-:-:S05]  /*3530*/  FMUL.FTZ R23, R23, c[0x0][0x320] ;  /* 0x0000c80017177a20 */ /* 0x000fca0000410000 */
[----:B------:R-:W2:Y:S06]  /*3540*/  MUFU.TANH R44, R21 ;  /* 0x00000015002c7308 */ /* 0x000eac0000002400 */
[----:B------:R-:W-:Y:S02]  /*3550*/  FMUL.FTZ R8, R8, c[0x0][0x320] ;  /* 0x0000c80008087a20 */ /* 0x000fe40000410000 */
[----:B-1----:R-:W-:Y:S01]  /*3560*/  FMUL.FTZ R0, R26, c[0x0][0x320] ;  /* 0x0000c8001a007a20 */ /* 0x002fe20000410000 */
[----:B------:R-:W1:Y:S01]  /*3570*/  MUFU.TANH R47, R22 ;  /* 0x00000016002f7308 */ /* 0x000e620000002400 */
[----:B------:R-:W-:-:S02]  /*3580*/  FMUL.FTZ R9, R9, c[0x0][0x320] ;  /* 0x0000c80009097a20 */ /* 0x000fc40000410000 */
[----:B------:R-:W-:Y:S02]  /*3590*/  FMUL.FTZ R10, R10, c[0x0][0x320] ;  /* 0x0000c8000a0a7a20 */ /* 0x000fe40000410000 */
[----:B------:R-:W-:Y:S01]  /*35a0*/  FMUL.FTZ R11, R11, c[0x0][0x320] ;  /* 0x0000c8000b0b7a20 */ /* 0x000fe20000410000 */
[----:B---3--:R-:W-:Y:S02]  /*35b0*/  HMMA.16816.F32.BF16 R12, R192, R32, R12 ;  /* 0x00000020c00c723c */ /* 0x008fe4000004180c */
[----:B------:R3:W1:Y:S08]  /*35c0*/  MUFU.TANH R61, R0 ;  /* 0x00000000003d7308 */ /* 0x0006700000002400 */
[----:B------:R-:W1:Y:S01]  /*35d0*/  MUFU.TANH R46, R23 ;  /* 0x00000017002e7308 */ /* 0x000e620000002400 */
[----:B---3--:R-:W-:-:S07]  /*35e0*/  FMUL.FTZ R0, R27, c[0x0][0x320] ;  /* 0x0000c8001b007a20 */ /* 0x008fce0000410000 */
[----:B------:R-:W3:Y:S01]  /*35f0*/  MUFU.TANH R40, R8 ;  /* 0x0000000800287308 */ /* 0x000ee20000002400 */
[----:B------:R-:W-:Y:S01]  /*3600*/  HMMA.16816.F32.BF16 R24, R188, R38, R52 ;  /* 0x00000026bc18723c */ /* 0x000fe20000041834 */
[----:B------:R-:W1:Y:S06]  /*3610*/  LDSM.16.M88.4 R36, [R200+0x3000] ;  /* 0x00300000c824783b */ /* 0x000e6c0000000200 */
[----:B------:R2:W1:Y:S08]  /*3620*/  MUFU.TANH R60, R0 ;  /* 0x00000000003c7308 */ /* 0x0004700000002400 */
[----:B------:R-:W1:Y:S01]  /*3630*/  MUFU.TANH R41, R11 ;  /* 0x0000000b00297308 */ /* 0x000e620000002400 */
[----:B--2---:R-:W-:-:S08]  /*3640*/  FMUL.FTZ R0, R4, c[0x0][0x320] ;  /* 0x0000c80004007a20 */ /* 0x004fd00000410000 */
[----:B------:R-:W-:Y:S01]  /*3650*/  HMMA.16816.F32.BF16 R24, R192, R30, R24 ;  /* 0x0000001ec018723c */ /* 0x000fe20000041818 */
[----:B------:R-:W2:Y:S01]  /*3660*/  LDSM.16.M88.4 R28, [R200+0x3800] ;  /* 0x00380000c81c783b */ /* 0x000ea20000000200 */
[----:B------:R-:W-:-:S04]  /*3670*/  DEPBAR.LE SB0, 0x0 ;  /* 0x000080000000791a */ /* 0x000fc80000000000 */
[----:B------:R1:W1:Y:S02]  /*3680*/  MUFU.TANH R56, R0 ;  /* 0x0000000000387308 */ /* 0x0002640000002400 */
[----:B-1----:R-:W-:-:S06]  /*3690*/  FMUL.FTZ R0, R5, c[0x0][0x320] ;  /* 0x0000c80005007a20 */ /* 0x002fcc0000410000 */
[----:B------:R1:W1:Y:S02]  /*36a0*/  MUFU.TANH R53, R0 ;  /* 0x0000000000357308 */ /* 0x0002640000002400 */
[----:B-1----:R-:W-:-:S06]  /*36b0*/  FMUL.FTZ R0, R6, c[0x0][0x320] ;  /* 0x0000c80006007a20 */ /* 0x002fcc0000410000 */
[----:B------:R1:W1:Y:S02]  /*36c0*/  MUFU.TANH R55, R0 ;  /* 0x0000000000377308 */ /* 0x0002640000002400 */
[----:B-1----:R-:W-:Y:S02]  /*36d0*/  FMUL.FTZ R0, R7, c[0x0][0x320] ;  /* 0x0000c80007007a20 */ /* 0x002fe40000410000 */
[----:B------:R-:W-:Y:S04]  /*36e0*/  HMMA.16816.F32.BF16 R4, R184, R58, R96 ;  /* 0x0000003ab804723c */ /* 0x000fe80000041860 */
[----:B------:R1:W1:Y:S02]  /*36f0*/  MUFU.TANH R54, R0 ;  /* 0x0000000000367308 */ /* 0x0002640000002400 */
[----:B-1----:R-:W-:-:S02]  /*3700*/  FMUL.FTZ R0, R20, c[0x0][0x320] ;  /* 0x0000c80014007a20 */ /* 0x002fc40000410000 */
[----:B------:R-:W-:Y:S04]  /*3710*/  HMMA.16816.F32.BF16 R20, R196, R36, R16 ;  /* 0x00000024c414723c */ /* 0x000fe80000041810 */
[----:B------:R-:W1:Y:S11]  /*3720*/  MUFU.TANH R37, R9 ;  /* 0x0000000900257308 */ /* 0x000e760000002400 */
[----:B------:R-:W-:Y:S01]  /*3730*/  @!UPT UIADD3 URZ, URZ, URZ, URZ ;  /* 0x0000003f3f3ff290 */ /* 0x000fe2000fffe03f */
[----:B------:R-:W-:Y:S01]  /*3740*/  HMMA.16816.F32.BF16 R4, R188, R42, R4 ;  /* 0x0000002abc04723c */ /* 0x000fe20000041804 */
[----:B------:R2:W1:Y:S07]  /*3750*/  MUFU.TANH R42, R10 ;  /* 0x0000000a002a7308 */ /* 0x00046e0000002400 */
[----:B------:R-:W-:Y:S01]  /*3760*/  HMMA.16816.F32.BF16 R16, R196, R38, R24 ;  /* 0x00000026c410723c */ /* 0x000fe20000041818 */
[----:B------:R1:W1:Y:S01]  /*3770*/  MUFU.TANH R45, R0 ;  /* 0x00000000002d7308 */ /* 0x0002620000002400 */
[----:B------:R-:W-:-:S06]  /*3780*/  FMUL.FTZ R20, R20, c[0x0][0x320] ;  /* 0x0000c80014147a20 */ /* 0x000fcc0000410000 */
[----:B--2---:R-:W-:Y:S01]  /*3790*/  HMMA.16816.F32.BF16 R8, R196, R28, R12 ;  /* 0x0000001cc408723c */ /* 0x004fe2000004180c */
[----:B------:R-:W-:Y:S02]  /*37a0*/  FMUL.FTZ R22, R22, c[0x0][0x320] ;  /* 0x0000c80016167a20 */ /* 0x000fe40000410000 */
[----:B------:R-:W-:Y:S01]  /*37b0*/  FMUL.FTZ R23, R23, c[0x0][0x320] ;  /* 0x0000c80017177a20 */ /* 0x000fe20000410000 */
[----:B------:R2:W1:Y:S01]  /*37c0*/  MUFU.TANH R25, R20 ;  /* 0x0000001400197308 */ /* 0x0004620000002400 */
[----:B------:R-:W-:-:S03]  /*37d0*/  FMUL.FTZ R21, R21, c[0x0][0x320] ;  /* 0x0000c80015157a20 */ /* 0x000fc60000410000 */
[----:B------:R-:W-:Y:S04]  /*37e0*/  HMMA.16816.F32.BF16 R4, R192, R34, R4 ;  /* 0x00000022c004723c */ /* 0x000fe80000041804 */
[----:B------:R2:W1:Y:S04]  /*37f0*/  MUFU.TANH R38, R22 ;  /* 0x0000001600267308 */ /* 0x0004680000002400 */
        /* <DEDUP_REMOVED lines=10> */
[----:B------:R-:W-:Y:S05]  /*38a0*/  HMMA.16816.F32.BF16 R4, R196, R30, R4 ;  /* 0x0000001ec404723c */ /* 0x000fea0000041804 */
[----:B------:R2:W1:Y:S08]  /*38b0*/  MUFU.TANH R24, R21 ;  /* 0x0000001500187308 */ /* 0x0004700000002400 */
[----:B------:R2:W1:Y:S08]  /*38c0*/  MUFU.TANH R23, R16 ;  /* 0x0000001000177308 */ /* 0x0004700000002400 */
[----:B------:R2:W1:Y:S03]  /*38d0*/  MUFU.TANH R22, R17 ;  /* 0x0000001100167308 */ /* 0x0004660000002400 */
[----:B------:R-:W-:-:S02]  /*38e0*/  FMUL.FTZ R4, R4, c[0x0][0x320] ;  /* 0x0000c80004047a20 */ /* 0x000fc40000410000 */
[----:B------:R-:W-:Y:S02]  /*38f0*/  FMUL.FTZ R5, R5, c[0x0][0x320] ;  /* 0x0000c80005057a20 */ /* 0x000fe40000410000 */
[----:B------:R-:W-:Y:S01]  /*3900*/  FMUL.FTZ R6, R6, c[0x0][0x320] ;  /* 0x0000c80006067a20 */ /* 0x000fe20000410000 */
[----:B------:R2:W1:Y:S01]  /*3910*/  MUFU.TANH R34, R18 ;  /* 0x0000001200227308 */ /* 0x0004620000002400 */
[----:B------:R-:W-:-:S07]  /*3920*/  FMUL.FTZ R7, R7, c[0x0][0x320] ;  /* 0x0000c80007077a20 */ /* 0x000fce0000410000 */
[----:B------:R2:W1:Y:S08]  /*3930*/  MUFU.TANH R20, R8 ;  /* 0x0000000800147308 */ /* 0x0004700000002400 */
[----:B------:R2:W1:Y:S08]  /*3940*/  MUFU.TANH R19, R9 ;  /* 0x0000000900137308 */ /* 0x0004700000002400 */
[----:B------:R2:W1:Y:S08]  /*3950*/  MUFU.TANH R29, R10 ;  /* 0x0000000a001d7308 */ /* 0x0004700000002400 */
[----:B------:R2:W1:Y:S08]  /*3960*/  MUFU.TANH R28, R11 ;  /* 0x0000000b001c7308 */ /* 0x0004700000002400 */
[----:B------:R2:W1:Y:S08]  /*3970*/  MUFU.TANH R15, R4 ;  /* 0x00000004000f7308 */ /* 0x0004700000002400 */
[----:B------:R2:W1:Y:S08]  /*3980*/  MUFU.TANH R14, R5 ;  /* 0x00000005000e7308 */ /* 0x0004700000002400 */
[----:B------:R2:W1:Y:S08]  /*3990*/  MUFU.TANH R27, R6 ;  /* 0x00000006001b7308 */ /* 0x0004700000002400 */
[----:B------:R2:W1:Y:S01]  /*39a0*/  MUFU.TANH R26, R7 ;  /* 0x00000007001a7308 */ /* 0x0004620000002400 */
[----:B------:R-:W-:Y:S06]  /*39b0*/  BAR.SYNC.DEFER_BLOCKING 0x0 ;  /* 0x0000000000007b1d */ /* 0x000fec0000010000 */
[----:B------:R-:W-:Y:S05]  /*39c0*/  @!P0 BRA `(.L_x_76) ;  /* 0x0000049000008947 */ /* 0x000fea0003800000 */
[----:B---34-:R-:W-:Y:S01]  /*39d0*/  IMAD R2, R70, 0x80, R166 ;  /* 0x0000008046027824 */ /* 0x018fe200078e02a6 */
[----:B------:R-:W-:-:S04]  /*39e0*/  MOV R238, RZ ;  /* 0x000000ff00ee7202 */ /* 0x000fc80000000f00 */
[----:B------:R-:W-:-:S05]  /*39f0*/  IADD3 R2, R2, -0x80, R156 ;  /* 0xffffff8002027810 */ /* 0x000fca0007ffe09c */
[----:B------:R-:W-:-:S04]  /*3a00*/  @P3 IMAD.HI.U32 R3, R2, c[0x0][0x2bc], RZ ;  /* 0x0000af0002033a27 */ /* 0x000fc800078e00ff */
[----:B-1----:R-:W-:Y:S01]  /*3a10*/  IMAD.MOV.U32 R0, RZ, RZ, R2 ;  /* 0x000000ffff007224 */ /* 0x002fe200078e0002 */
[----:B------:R-:W-:-:S04]  /*3a20*/  @P3 SHF.R.U32.HI R0, RZ, c[0x0][0x2c0], R3 ;  /* 0x0000b000ff003a19 */ /* 0x000fc80000011603 */
[----:B------:R-:W-:-:S04]  /*3a30*/  @!P1 IADD3 R3, P0, R0, R164, RZ ;  /* 0x000000a400039210 */ /* 0x000fc80007f1e0ff */
[----:B--2---:R-:W-:Y:S02]  /*3a40*/  @!P1 LEA.HI.X.SX32 R5, R0, R161, 0x1, P0 ;  /* 0x000000a100059211 */ /* 0x004fe400000f0eff */
[----:B------:R-:W-:-:S04]  /*3a50*/  @!P1 LEA R4, P0, R3, c[0x0][0x2a0], 0x2 ;  /* 0x0000a80003049a11 */ /* 0x000fc800078010ff */
[----:B------:R-:W-:-:S05]  /*3a60*/  @!P1 LEA.HI.X R5, R3, c[0x0][0x2a4], R5, 0x2, P0 ;  /* 0x0000a90003059a11 */ /* 0x000fca00000f1405 */
[----:B------:R-:W2:Y:S01]  /*3a70*/  @!P1 LDG.E R238, [R4.64] ;  /* 0x0000000604ee9981 */ /* 0x000ea2000c1e1900 */
[----:B------:R-:W-:-:S04]  /*3a80*/  IMAD.MOV R239, RZ, RZ, -R0 ;  /* 0x000000ffffef7224 */ /* 0x000fc800078e0a00 */
[----:B------:R-:W-:-:S04]  /*3a90*/  IMAD R239, R239, c[0x0][0x2b8], R2 ;  /* 0x0000ae00efef7a24 */ /* 0x000fc800078e0202 */
[----:B------:R-:W-:Y:S01]  /*3aa0*/  IMAD.WIDE.U32 R2, R239, c[0x0][0x1e0], RZ ;  /* 0x00007800ef027a25 */ /* 0x000fe200078e00ff */
[----:B------:R-:W-:-:S05]  /*3ab0*/  SHF.R.S32.HI R0, RZ, 0x1f, R239 ;  /* 0x0000001fff007819 */ /* 0x000fca00000114ef */
[----:B------:R-:W-:-:S04]  /*3ac0*/  IMAD R0, R0, c[0x0][0x1e0], RZ ;  /* 0x0000780000007a24 */ /* 0x000fc800078e02ff */
[----:B------:R-:W-:-:S05]  /*3ad0*/  IMAD R0, R239, c[0x0][0x1e4], R0 ;  /* 0x00007900ef007a24 */ /* 0x000fca00078e0200 */
[----:B------:R-:W-:Y:S02]  /*3ae0*/  IADD3 R3, R3, R0, RZ ;  /* 0x0000000003037210 */ /* 0x000fe40007ffe0ff */
[----:B--2---:R-:W-:-:S03]  /*3af0*/  SHF.R.S32.HI R4, RZ, 0x1f, R238 ;  /* 0x0000001fff047819 */ /* 0x004fc600000114ee */
[----:B------:R-:W-:-:S04]  /*3b00*/  IMAD.WIDE.U32 R2, R238, c[0x0][0x1f0], R2 ;  /* 0x00007c00ee027a25 */ /* 0x000fc800078e0002 */
[----:B------:R-:W-:Y:S01]  /*3b10*/  IMAD R4, R4, c[0x0][0x1f0], RZ ;  /* 0x00007c0004047a24 */ /* 0x000fe200078e02ff */
[----:B------:R-:W-:-:S03]  /*3b20*/  IADD3 R0, P2, R162, R2, RZ ;  /* 0x00000002a2007210 */ /* 0x000fc60007f5e0ff */
[----:B------:R-:W-:Y:S01]  /*3b30*/  IMAD R2, R238, c[0x0][0x1f4], R4 ;  /* 0x00007d00ee027a24 */ /* 0x000fe200078e0204 */
[----:B------:R-:W-:-:S04]  /*3b40*/  LEA R4, P0, R0, c[0x0][0x1c8], 0x1 ;  /* 0x0000720000047a11 */ /* 0x000fc800078008ff */
[----:B------:R-:W-:-:S04]  /*3b50*/  IADD3.X R2, R160, R3, R2, P2, !PT ;  /* 0x00000003a0027210 */ /* 0x000fc800017fe402 */
[----:B------:R-:W-:Y:S01]  /*3b60*/  LEA.HI.X R0, R0, c[0x0][0x1cc], R2, 0x1, P0 ;  /* 0x0000730000007a11 */ /* 0x000fe200000f0c02 */
[----:B------:R-:W-:Y:S05]  /*3b70*/  BRA.DIV ~URZ, `(.L_x_77) ;  /* 0x0000d9227f007947 */ /* 0x000fea000b800000 */
[----:B------:R1:W2:Y:S02]  /*3b80*/  SHFL.IDX PT, R5, R0, RZ, 0x181f ;  /* 0x00181fff00057589 */ /* 0x0002a400000e0000 */
.L_x_115:
[----:B------:R-:W-:Y:S05]  /*3b90*/  BRA.DIV ~URZ, `(.L_x_78) ;  /* 0x0000d9727f007947 */ /* 0x000fea000b800000 */
[----:B------:R-:W3:Y:S01]  /*3ba0*/  SHFL.IDX PT, R2, R4, RZ, 0x181f ;  /* 0x00181fff04027589 */ /* 0x000ee200000e0000 */
[----:B------:R-:W-:Y:S02]  /*3bb0*/  ISETP.GE.AND P2, PT, R241, c[0x0][0x1d4], PT ;  /* 0x00007500f1007a0c */ /* 0x000fe40003f46270 */
[----:B------:R-:W-:Y:S01]  /*3bc0*/  ISETP.GE.AND P0, PT, R242, c[0x0][0x1d4], PT ;  /* 0x00007500f2007a0c */ /* 0x000fe20003f06270 */
[----:B------:R-:W4:Y:S04]  /*3bd0*/  SHFL.IDX PT, R8, R4, 0x1, 0x181f ;  /* 0x00381f0004087f89 */ /* 0x000f2800000e0000 */
[----:B------:R-:W5:Y:S04]  /*3be0*/  SHFL.IDX PT, R9, R0, 0x1, 0x181f ;  /* 0x00381f0000097f89 */ /* 0x000f6800000e0000 */
[----:B------:R-:W1:Y:S04]  /*3bf0*/  SHFL.IDX PT, R12, R4, 0x2, 0x181f ;  /* 0x00581f00040c7f89 */ /* 0x000e6800000e0000 */
[----:B------:R-:W2:Y:S04]  /*3c00*/  SHFL.IDX PT, R13, R0, 0x2, 0x181f ;  /* 0x00581f00000d7f89 */ /* 0x000ea800000e0000 */
[----:B-1----:R-:W1:Y:S01]  /*3c10*/  SHFL.IDX PT, R0, R0, 0x3, 0x181f ;  /* 0x00781f0000007f89 */ /* 0x002e6200000e0000 */
[----:B---3--:R-:W-:-:S03]  /*3c20*/  IADD3 R6, P6, R2, R158, RZ ;  /* 0x0000009e02067210 */ /* 0x008fc60007fde0ff */
[----:B------:R-:W3:Y:S01]  /*3c30*/  SHFL.IDX PT, R4, R4, 0x3, 0x181f ;  /* 0x00781f0004047f89 */ /* 0x000ee200000e0000 */
[----:B------:R-:W-:Y:S01]  /*3c40*/  IADD3 R2, P5, R2, R159, RZ ;  /* 0x0000009f02027210 */ /* 0x000fe20007fbe0ff */
[----:B--2---:R-:W-:Y:S01]  /*3c50*/  IMAD.X R7, R5, 0x1, R68, P6 ;  /* 0x0000000105077824 */ /* 0x004fe200030e0644 */
[----:B----4-:R-:W-:-:S03]  /*3c60*/  IADD3 R10, P6, R8, R158, RZ ;  /* 0x0000009e080a7210 */ /* 0x010fc60007fde0ff */
[--C-:B------:R-:W-:Y:S01]  /*3c70*/  IMAD.X R3, R5, 0x1, R69.reuse, P5 ;  /* 0x0000000105037824 */ /* 0x100fe200028e0645 */
[-C--:B------:R-:W-:Y:S01]  /*3c80*/  IADD3 R8, P5, R8, R159.reuse, RZ ;  /* 0x0000009f08087210 */ /* 0x080fe20007fbe0ff */
[----:B------:R2:W-:Y:S01]  /*3c90*/  LDGSTS.E.BYPASS.LTC128B.128 [R227+0x8100], [R6.64], !P2 ;  /* 0x0810000006e37fae */ /* 0x0005e2000d101d46 */
[C---:B-----5:R-:W-:Y:S01]  /*3ca0*/  IMAD.X R11, R9.reuse, 0x1, R68, P6 ;  /* 0x00000001090b7824 */ /* 0x060fe200030e0644 */
[----:B------:R-:W-:Y:S02]  /*3cb0*/  SEL R5, RZ, 0x10, P0 ;  /* 0x00000010ff057807 */ /* 0x000fe40000000000 */
[----:B------:R-:W-:Y:S01]  /*3cc0*/  IMAD.X R9, R9, 0x1, R69, P5 ;  /* 0x0000000109097824 */ /* 0x000fe200028e0645 */
[----:B------:R4:W-:Y:S04]  /*3cd0*/  LDGSTS.E.BYPASS.LTC128B.128 [R227+0xc100], [R2.64], !P0 ;  /* 0x0c10000002e37fae */ /* 0x0009e8000c101d46 */
[----:B------:R1:W-:Y:S04]  /*3ce0*/  LDGSTS.E.BYPASS.LTC128B.128 [R227+0x9100], [R10.64], !P2 ;  /* 0x091000000ae37fae */ /* 0x0003e8000d101d46 */
[----:B------:R1:W-:Y:S01]  /*3cf0*/  LDGSTS.E.BYPASS.LTC128B.128 [R227+0xd100], [R8.64], !P0 ;  /* 0x0d10000008e37fae */ /* 0x0003e2000c101d46 */
[----:B--2---:R-:W-:-:S02]  /*3d00*/  IADD3 R6, P5, R12, R159, RZ ;  /* 0x0000009f0c067210 */ /* 0x004fc40007fbe0ff */
[----:B----4-:R-:W-:-:S03]  /*3d10*/  IADD3 R2, P6, R12, R158, RZ ;  /* 0x0000009e0c027210 */ /* 0x010fc60007fde0ff */
[C---:B------:R-:W-:Y:S02]  /*3d20*/  IMAD.X R7, R13.reuse, 0x1, R69, P5 ;  /* 0x000000010d077824 */ /* 0x040fe400028e0645 */
[----:B------:R-:W-:-:S05]  /*3d30*/  IMAD.X R3, R13, 0x1, R68, P6 ;  /* 0x000000010d037824 */ /* 0x000fca00030e0644 */
[----:B------:R2:W-:Y:S04]  /*3d40*/  LDGSTS.E.BYPASS.LTC128B.128 [R227+0xa100], [R2.64], !P2 ;  /* 0x0a10000002e37fae */ /* 0x0005e8000d101d46 */
[----:B------:R4:W-:Y:S02]  /*3d50*/  LDGSTS.E.BYPASS.LTC128B.128 [R227+0xe100], [R6.64], !P0 ;  /* 0x0e10000006e37fae */ /* 0x0009e4000c101d46 */
[----:B----4-:R-:W-:-:S04]  /*3d60*/  SEL R6, RZ, 0x10, P2 ;  /* 0x00000010ff067807 */ /* 0x010fc80001000000 */
.L_x_116:
[----:B-123--:R-:W-:Y:S02]  /*3d70*/  IADD3 R2, -R6, 0x10, RZ ;  /* 0x0000001006027810 */ /* 0x00efe40007ffe1ff */
[----:B------:R-:W-:Y:S02]  /*3d80*/  IADD3 R7, -R5, 0x10, RZ ;  /* 0x0000001005077810 */ /* 0x000fe40007ffe1ff */
[----:B------:R-:W-:-:S02]  /*3d90*/  LOP3.LUT R2, R2, 0xf, RZ, 0xc0, !PT ;  /* 0x0000000f02027812 */ /* 0x000fc400078ec0ff */
[----:B------:R-:W-:Y:S02]  /*3da0*/  ISETP.NE.U32.AND P6, PT, R6, RZ, PT ;  /* 0x000000ff0600720c */ /* 0x000fe40003fc5070 */
[----:B------:R-:W-:Y:S02]  /*3db0*/  IADD3 R2, P2, P0, R2, R4, R158 ;  /* 0x0000000402027210 */ /* 0x000fe4000785e09e */
[----:B------:R-:W-:Y:S02]  /*3dc0*/  LOP3.LUT R7, R7, 0xf, RZ, 0xc0, !PT ;  /* 0x0000000f07077812 */ /* 0x000fe400078ec0ff */
[----:B------:R-:W-:Y:S02]  /*3dd0*/  ISETP.NE.U32.AND P5, PT, R5, RZ, PT ;  /* 0x000000ff0500720c */ /* 0x000fe40003fa5070 */
[----:B------:R-:W-:Y:S02]  /*3de0*/  IADD3.X R3, RZ, R0, R68, P2, P0 ;  /* 0x00000000ff037210 */ /* 0x000fe400017e0444 */
[----:B------:R-:W-:-:S03]  /*3df0*/  IADD3 R4, P2, P0, R7, R4, R159 ;  /* 0x0000000407047210 */ /* 0x000fc6000785e09f */
[----:B------:R-:W-:Y:S01]  /*3e00*/  @!PT LDS RZ, [RZ] ;  /* 0x00000000fffff984 */ /* 0x000fe20000000800 */
[----:B------:R-:W-:Y:S01]  /*3e10*/  @!PT LDS RZ, [RZ] ;  /* 0x00000000fffff984 */ /* 0x000fe20000000800 */
[----:B------:R-:W-:Y:S01]  /*3e20*/  @!PT LDS RZ, [RZ] ;  /* 0x00000000fffff984 */ /* 0x000fe20000000800 */
[----:B------:R1:W-:Y:S01]  /*3e30*/  LDGSTS.E.BYPASS.LTC128B.128.ZFILL [R227+0xb100], [R2.64], P6 ;  /* 0x0b10000002e37fae */ /* 0x0003e2000b141d46 */
[----:B------:R-:W-:-:S05]  /*3e40*/  IADD3.X R5, RZ, R0, R69, P2, P0 ;  /* 0x00000000ff057210 */ /* 0x000fca00017e0445 */
[----:B------:R1:W-:Y:S04]  /*3e50*/  LDGSTS.E.BYPASS.LTC128B.128.ZFILL [R227+0xf100], [R4.64], P5 ;  /* 0x0f10000004e37fae */ /* 0x0003e8000a941d46 */
.L_x_76:
[----:B---34-:R-:W-:Y:S05]  /*3e60*/  BSYNC B0 ;  /* 0x0000000000007941 */ /* 0x018fea0003800000 */
.L_x_75:
[----:B-1----:R-:W3:Y:S04]  /*3e70*/  LDL R3, [R1+0x4c] ;  /* 0x00004c0001037983 */ /* 0x002ee80000100800 */
[----:B------:R-:W3:Y:S04]  /*3e80*/  LDL R2, [R1+0xcc] ;  /* 0x0000cc0001027983 */ /* 0x000ee80000100800 */
[----:B--2---:R-:W2:Y:S01]  /*3e90*/  LDL R5, [R1+0x3c] ;  /* 0x00003c0001057983 */ /* 0x004ea20000100800 */
[----:B------:R-:W-:-:S03]  /*3ea0*/  MOV R0, 0xffffff80 ;  /* 0xffffff8000007802 */ /* 0x000fc60000000f00 */
[----:B------:R-:W0:Y:S02]  /*3eb0*/  LDGDEPBAR ;  /* 0x00000000000079af */ /* 0x000e240000000000 */
[----:B------:R-:W-:Y:S01]  /*3ec0*/  IMAD R0, R70, R0, 0x1 ;  /* 0x0000000146007424 */ /* 0x000fe200078e0200 */
[----:B---3--:R-:W-:Y:S02]  /*3ed0*/  IADD3 R4, R2, R3, RZ ;  /* 0x0000000302047210 */ /* 0x008fe40007ffe0ff */
[----:B------:R-:W-:Y:S02]  /*3ee0*/  MOV R3, c[0x0][0x2ac] ;  /* 0x0000ab0000037a02 */ /* 0x000fe40000000f00 */
[----:B--2---:R-:W-:Y:S01]  /*3ef0*/  IADD3 R6, -R5, R157, RZ ;  /* 0x0000009d05067210 */ /* 0x004fe20007ffe1ff */
[----:B------:R-:W-:Y:S01]  /*3f00*/  @P4 IMAD.HI.U32 R2, R4, c[0x0][0x2c8], RZ ;  /* 0x0000b20004024a27 */ /* 0x000fe200078e00ff */
[----:B------:R1:W-:Y:S03]  /*3f10*/  STL [R1+0x8], R4 ;  /* 0x0000080401007387 */ /* 0x0003e60000100800 */
[----:B------:R-:W-:-:S05]  /*3f20*/  IMAD R0, R3, c[0x0][0x1d0], R0 ;  /* 0x0000740003007a24 */ /* 0x000fca00078e0200 */
[----:B------:R-:W-:Y:S02]  /*3f30*/  IADD3 R5, R0, -c[0x0][0x168], -R5 ;  /* 0x80005a0000057a10 */ /* 0x000fe40007ffe805 */
[----:B-1----:R-:W-:Y:S01]  /*3f40*/  @P4 SHF.R.U32.HI R4, RZ, c[0x0][0x2cc], R2 ;  /* 0x0000b300ff044a19 */ /* 0x002fe20000011602 */
[----:B------:R-:W-:Y:S05]  /*3f50*/  BRA.DIV ~URZ, `(.L_x_79) ;  /* 0x0000dae27f007947 */ /* 0x000fea000b800000 */
[----:B------:R1:W2:Y:S02]  /*3f60*/  SHFL.IDX PT, R52, R4, RZ, 0x1c1f ;  /* 0x001c1fff04347589 */ /* 0x0002a400000e0000 */
.L_x_117:
[----:B--2---:R-:W-:-:S05]  /*3f70*/  IMAD.IADD R0, R5, 0x1, R52 ;  /* 0x0000000105007824 */ /* 0x004fca00078e0234 */
[----:B------:R-:W-:-:S04]  /*3f80*/  IMNMX R0, R6, R0, PT ;  /* 0x0000000006007217 */ /* 0x000fc80003800200 */
[C---:B------:R-:W-:Y:S02]  /*3f90*/  ISETP.GT.AND P6, PT, R0.reuse, RZ, PT ;  /* 0x000000ff0000720c */ /* 0x040fe40003fc4270 */
[C---:B------:R-:W-:Y:S02]  /*3fa0*/  ISETP.GT.AND P5, PT, R0.reuse, 0x1, PT ;  /* 0x000000010000780c */ /* 0x040fe40003fa4270 */
[C---:B------:R-:W-:Y:S02]  /*3fb0*/  ISETP.GT.AND P2, PT, R0.reuse, 0x8, PT ;  /* 0x000000080000780c */ /* 0x040fe40003f44270 */
[----:B------:R-:W-:Y:S02]  /*3fc0*/  ISETP.GT.AND P0, PT, R0, 0x9, PT ;  /* 0x000000090000780c */ /* 0x000fe40003f04270 */
[----:B------:R-:W-:Y:S02]  /*3fd0*/  FSEL R7, R125, -INF , P6 ;  /* 0xff8000007d077808 */ /* 0x000fe40003000000 */
[----:B------:R-:W-:-:S02]  /*3fe0*/  FSEL R9, R124, -INF , P5 ;  /* 0xff8000007c097808 */ /* 0x000fc40002800000 */
[----:B------:R-:W-:Y:S02]  /*3ff0*/  FSEL R11, R103, -INF , P2 ;  /* 0xff800000670b7808 */ /* 0x000fe40001000000 */
[----:B------:R-:W-:Y:S02]  /*4000*/  FSEL R13, R102, -INF , P0 ;  /* 0xff800000660d7808 */ /* 0x000fe40000000000 */
[C---:B------:R-:W-:Y:S02]  /*4010*/  ISETP.GT.AND P6, PT, R0.reuse, 0x10, PT ;  /* 0x000000100000780c */ /* 0x040fe40003fc4270 */
[C---:B------:R-:W-:Y:S02]  /*4020*/  ISETP.GT.AND P5, PT, R0.reuse, 0x11, PT ;  /* 0x000000110000780c */ /* 0x040fe40003fa4270 */
[C---:B------:R-:W-:Y:S02]  /*4030*/  ISETP.GT.AND P2, PT, R0.reuse, 0x18, PT ;  /* 0x000000180000780c */ /* 0x040fe40003f44270 */
[----:B------:R-:W-:-:S02]  /*4040*/  ISETP.GT.AND P0, PT, R0, 0x19, PT ;  /* 0x000000190000780c */ /* 0x000fc40003f04270 */
[----:B------:R-:W-:Y:S02]  /*4050*/  FSEL R16, R101, -INF , P6 ;  /* 0xff80000065107808 */ /* 0x000fe40003000000 */
[----:B------:R-:W-:Y:S02]  /*4060*/  FSEL R17, R100, -INF , P5 ;  /* 0xff80000064117808 */ /* 0x000fe40002800000 */
[----:B------:R-:W-:Y:S02]  /*4070*/  FSEL R18, R92, -INF , P2 ;  /* 0xff8000005c127808 */ /* 0x000fe40001000000 */
[----:B------:R-:W-:Y:S02]  /*4080*/  FSEL R21, R86, -INF , P0 ;  /* 0xff80000056157808 */ /* 0x000fe40000000000 */
[C---:B------:R-:W-:Y:S02]  /*4090*/  ISETP.GT.AND P6, PT, R0.reuse, 0x20, PT ;  /* 0x000000200000780c */ /* 0x040fe40003fc4270 */
[----:B------:R-:W-:-:S02]  /*40a0*/  ISETP.GT.AND P5, PT, R0, 0x21, PT ;  /* 0x000000210000780c */ /* 0x000fc40003fa4270 */
[C---:B------:R-:W-:Y:S02]  /*40b0*/  ISETP.GT.AND P2, PT, R0.reuse, 0x28, PT ;  /* 0x000000280000780c */ /* 0x040fe40003f44270 */
[----:B------:R-:W-:Y:S02]  /*40c0*/  ISETP.GT.AND P0, PT, R0, 0x29, PT ;  /* 0x000000290000780c */ /* 0x000fe40003f04270 */
[----:B------:R-:W-:Y:S02]  /*40d0*/  FSEL R69, R85, -INF , P6 ;  /* 0xff80000055457808 */ /* 0x000fe40003000000 */
[----:B------:R-:W-:Y:S02]  /*40e0*/  FSEL R70, R84, -INF , P5 ;  /* 0xff80000054467808 */ /* 0x000fe40002800000 */
[----:B------:R-:W-:Y:S02]  /*40f0*/  FSEL R108, R80, -INF , P2 ;  /* 0xff800000506c7808 */ /* 0x000fe40001000000 */
[----:B------:R-:W-:-:S02]  /*4100*/  FSEL R109, R78, -INF , P0 ;  /* 0xff8000004e6d7808 */ /* 0x000fc40000000000 */
[C---:B------:R-:W-:Y:S02]  /*4110*/  ISETP.GT.AND P6, PT, R0.reuse, 0x30, PT ;  /* 0x000000300000780c */ /* 0x040fe40003fc4270 */
        /* <DEDUP_REMOVED lines=38> */
[----:B------:R-:W-:Y:S01]  /*4380*/  FSEL R167, R14, -INF , P0 ;  /* 0xff8000000ea77808 */ /* 0x000fe20000000000 */
[----:B------:R-:W-:Y:S05]  /*4390*/  BRA.DIV ~URZ, `(.L_x_80) ;  /* 0x0000d7027f007947 */ /* 0x000fea000b800000 */
[----:B------:R-:W2:Y:S01]  /*43a0*/  SHFL.IDX PT, R0, R4, 0x1, 0x1c1f ;  /* 0x003c1f0004007f89 */ /* 0x000ea200000e0000 */
[----:B------:R-:W-:-:S04]  /*43b0*/  FMNMX.FTZ R2, R7, R9, !PT ;  /* 0x0000000907027209 */ /* 0x000fc80007810000 */
[----:B------:R-:W-:-:S04]  /*43c0*/  FMNMX.FTZ R2, R11, R2, !PT ;  /* 0x000000020b027209 */ /* 0x000fc80007810000 */
[----:B------:R-:W-:-:S04]  /*43d0*/  FMNMX.FTZ R2, R13, R2, !PT ;  /* 0x000000020d027209 */ /* 0x000fc80007810000 */
[----:B------:R-:W-:-:S04]  /*43e0*/  FMNMX.FTZ R2, R16, R2, !PT ;  /* 0x0000000210027209 */ /* 0x000fc80007810000 */
[----:B------:R-:W-:-:S04]  /*43f0*/  FMNMX.FTZ R2, R17, R2, !PT ;  /* 0x0000000211027209 */ /* 0x000fc80007810000 */
[----:B------:R-:W-:Y:S01]  /*4400*/  FMNMX.FTZ R2, R18, R2, !PT ;  /* 0x0000000212027209 */ /* 0x000fe20007810000 */
[----:B--2---:R-:W-:-:S03]  /*4410*/  IMAD.IADD R0, R5, 0x1, R0 ;  /* 0x0000000105007824 */ /* 0x004fc600078e0200 */
[----:B------:R-:W-:Y:S02]  /*4420*/  FMNMX.FTZ R2, R21, R2, !PT ;  /* 0x0000000215027209 */ /* 0x000fe40007810000 */
[----:B------:R-:W-:Y:S02]  /*4430*/  IMNMX R0, R6, R0, PT ;  /* 0x0000000006007217 */ /* 0x000fe40003800200 */
[----:B------:R-:W-:Y:S02]  /*4440*/  FMNMX.FTZ R2, R69, R2, !PT ;  /* 0x0000000245027209 */ /* 0x000fe40007810000 */
[C---:B------:R-:W-:Y:S02]  /*4450*/  ISETP.GT.AND P5, PT, R0.reuse, RZ, PT ;  /* 0x000000ff0000720c */ /* 0x040fe40003fa4270 */
[C---:B------:R-:W-:Y:S02]  /*4460*/  ISETP.GT.AND P2, PT, R0.reuse, 0x1, PT ;  /* 0x000000010000780c */ /* 0x040fe40003f44270 */
[----:B------:R-:W-:-:S02]  /*4470*/  ISETP.GT.AND P0, PT, R0, 0x8, PT ;  /* 0x000000080000780c */ /* 0x000fc40003f04270 */
[----:B------:R-:W-:Y:S02]  /*4480*/  FSEL R5, R129, -INF , P5 ;  /* 0xff80000081057808 */ /* 0x000fe40002800000 */
[----:B------:R-:W-:Y:S02]  /*4490*/  FSEL R8, R128, -INF , P2 ;  /* 0xff80000080087808 */ /* 0x000fe40001000000 */
[----:B------:R-:W-:Y:S02]  /*44a0*/  ISETP.GT.AND P2, PT, R0, 0x9, PT ;  /* 0x000000090000780c */ /* 0x000fe40003f44270 */
[----:B------:R-:W-:Y:S02]  /*44b0*/  FSEL R10, R126, -INF , P0 ;  /* 0xff8000007e0a7808 */ /* 0x000fe40000000000 */
[----:B------:R-:W-:Y:S02]  /*44c0*/  FMNMX.FTZ R3, R5, R8, !PT ;  /* 0x0000000805037209 */ /* 0x000fe40007810000 */
[----:B------:R-:W-:-:S02]  /*44d0*/  ISETP.GT.AND P0, PT, R0, 0x10, PT ;  /* 0x000000100000780c */ /* 0x000fc40003f04270 */
[----:B------:R-:W-:Y:S02]  /*44e0*/  FSEL R15, R127, -INF , P2 ;  /* 0xff8000007f0f7808 */ /* 0x000fe40001000000 */
[----:B------:R-:W-:Y:S02]  /*44f0*/  FMNMX.FTZ R3, R10, R3, !PT ;  /* 0x000000030a037209 */ /* 0x000fe40007810000 */
[----:B------:R-:W-:Y:S02]  /*4500*/  ISETP.GT.AND P2, PT, R0, 0x11, PT ;  /* 0x000000110000780c */ /* 0x000fe40003f44270 */
[----:B------:R-:W-:Y:S02]  /*4510*/  FSEL R14, R94, -INF , P0 ;  /* 0xff8000005e0e7808 */ /* 0x000fe40000000000 */
[----:B------:R-:W-:Y:S02]  /*4520*/  FMNMX.FTZ R3, R15, R3, !PT ;  /* 0x000000030f037209 */ /* 0x000fe40007810000 */
[----:B------:R-:W-:-:S02]  /*4530*/  ISETP.GT.AND P0, PT, R0, 0x18, PT ;  /* 0x000000180000780c */ /* 0x000fc40003f04270 */
[----:B------:R-:W-:Y:S02]  /*4540*/  FSEL R19, R93, -INF , P2 ;  /* 0xff8000005d137808 */ /* 0x000fe40001000000 */
[----:B------:R-:W-:Y:S02]  /*4550*/  FMNMX.FTZ R3, R14, R3, !PT ;  /* 0x000000030e037209 */ /* 0x000fe40007810000 */
[C---:B------:R-:W-:Y:S02]  /*4560*/  ISETP.GT.AND P2, PT, R0.reuse, 0x19, PT ;  /* 0x000000190000780c */ /* 0x040fe40003f44270 */
        /* <DEDUP_REMOVED lines=8> */
[----:B------:R-:W-:-:S02]  /*45f0*/  FMNMX.FTZ R2, R70, R2, !PT ;  /* 0x0000000246027209 */ /* 0x000fc40007810000 */
[----:B------:R-:W-:Y:S02]  /*4600*/  ISETP.GT.AND P0, PT, R0, 0x28, PT ;  /* 0x000000280000780c */ /* 0x000fe40003f04270 */
[----:B------:R-:W-:Y:S02]  /*4610*/  FSEL R58, R83, -INF , P2 ;  /* 0xff800000533a7808 */ /* 0x000fe40001000000 */
[----:B------:R-:W-:Y:S02]  /*4620*/  FMNMX.FTZ R3, R59, R3, !PT ;  /* 0x000000033b037209 */ /* 0x000fe40007810000 */
[----:B------:R-:W-:Y:S02]  /*4630*/  FMNMX.FTZ R2, R108, R2, !PT ;  /* 0x000000026c027209 */ /* 0x000fe40007810000 */
[----:B------:R-:W-:Y:S02]  /*4640*/  ISETP.GT.AND P2, PT, R0, 0x29, PT ;  /* 0x000000290000780c */ /* 0x000fe40003f44270 */
[----:B------:R-:W-:-:S02]  /*4650*/  FSEL R57, R82, -INF , P0 ;  /* 0xff80000052397808 */ /* 0x000fc40000000000 */
[----:B------:R-:W-:Y:S02]  /*4660*/  FMNMX.FTZ R3, R58, R3, !PT ;  /* 0x000000033a037209 */ /* 0x000fe40007810000 */
        /* <DEDUP_REMOVED lines=17> */
[C---:B------:R-:W-:Y:S02]  /*4780*/  ISETP.GT.AND P0, PT, R0.reuse, 0x40, PT ;  /* 0x000000400000780c */ /* 0x040fe40003f04270 */
        /* <DEDUP_REMOVED lines=63> */
[----:B------:R-:W-:Y:S02]  /*4b80*/  FSEL R171, R26, -INF , P2 ;  /* 0xff8000001aab7808 */ /* 0x000fe40001000000 */
[----:B------:R-:W-:-:S02]  /*4b90*/  FMNMX.FTZ R2, R166, R3, !PT ;  /* 0x00000003a6027209 */ /* 0x000fc40007810000 */
[----:B------:R-:W2:Y:S02]  /*4ba0*/  SHFL.BFLY PT, R3, R0, 0x2, 0x1f ;  /* 0x0c401f0000037f89 */ /* 0x000ea400000e0000 */
[----:B------:R-:W-:-:S05]  /*4bb0*/  FMNMX.FTZ R2, R171, R2, !PT ;  /* 0x00000002ab027209 */ /* 0x000fca0007810000 */
[----:B------:R-:W3:Y:S01]  /*4bc0*/  SHFL.BFLY PT, R12, R2, 0x2, 0x1f ;  /* 0x0c401f00020c7f89 */ /* 0x000ee200000e0000 */
[----:B--2---:R-:W-:-:S05]  /*4bd0*/  FMNMX.FTZ R0, R3, R0, !PT ;  /* 0x0000000003007209 */ /* 0x004fca0007810000 */
[----:B------:R-:W2:Y:S01]  /*4be0*/  SHFL.BFLY PT, R68, R0, 0x1, 0x1f ;  /* 0x0c201f0000447f89 */ /* 0x000ea200000e0000 */
[----:B---3--:R-:W-:-:S05]  /*4bf0*/  FMNMX.FTZ R12, R2, R12, !PT ;  /* 0x0000000c020c7209 */ /* 0x008fca0007810000 */
[----:B------:R3:W4:Y:S01]  /*4c00*/  SHFL.BFLY PT, R3, R12, 0x1, 0x1f ;  /* 0x0c201f000c037f89 */ /* 0x00072200000e0000 */
[----:B--2---:R-:W-:-:S05]  /*4c10*/  FMNMX.FTZ R68, R0, R68, !PT ;  /* 0x0000004400447209 */ /* 0x004fca0007810000 */
.L_x_118:
[C---:B------:R-:W-:Y:S01]  /*4c20*/  FMUL.FTZ R2, R68.reuse, c[0x0][0x2d0] ;  /* 0x0000b40044027a20 */ /* 0x040fe20000410000 */
[----:B------:R-:W-:Y:S01]  /*4c30*/  FSETP.NEU.FTZ.AND P0, PT, R68, -INF , PT ;  /* 0xff8000004400780b */ /* 0x000fe20003f1d000 */
[----:B------:R-:W2:Y:S03]  /*4c40*/  LDL R235, [R1+0x4c] ;  /* 0x00004c0001eb7983 */ /* 0x000ea60000100800 */
[----:B------:R-:W-:Y:S01]  /*4c50*/  FSEL R2, R2, RZ, P0 ;  /* 0x000000ff02027208 */ /* 0x000fe20000000000 */
[----:B------:R-:W5:Y:S01]  /*4c60*/  LDL R234, [R1+0x4] ;  /* 0x0000040001ea7983 */ /* 0x000f620000100800 */
[----:B---34-:R-:W-:Y:S01]  /*4c70*/  FMNMX.FTZ R12, R3, R12, !PT ;  /* 0x0000000c030c7209 */ /* 0x018fe20007810000 */
[----:B------:R-:W-:Y:S01]  /*4c80*/  WARPSYNC 0xffffffff ;  /* 0xffffffff00007948 */ /* 0x000fe20003800000 */
[----:B------:R-:W-:Y:S01]  /*4c90*/  IADD3 R232, R232, -0x2, RZ ;  /* 0xfffffffee8e87810 */ /* 0x000fe20007ffe0ff */
[--C-:B------:R-:W-:Y:S01]  /*4ca0*/  FFMA.FTZ R0, R7, c[0x0][0x2d0], -R2.reuse ;  /* 0x0000b40007007a23 */ /* 0x100fe20000010802 */
[----:B------:R-:W-:Y:S01]  /*4cb0*/  FSETP.NEU.FTZ.AND P0, PT, R12, -INF , PT ;  /* 0xff8000000c00780b */ /* 0x000fe20003f1d000 */
[--C-:B------:R-:W-:Y:S01]  /*4cc0*/  FFMA.FTZ R3, R17, c[0x0][0x2d0], -R2.reuse ;  /* 0x0000b40011037a23 */ /* 0x100fe20000010802 */
[----:B------:R-:W-:Y:S01]  /*4cd0*/  LDSM.16.MT88.4 R36, [R204] ;  /* 0x00000000cc24783b */ /* 0x000fe20000004200 */
[----:B------:R3:W-:Y:S03]  /*4ce0*/  MUFU.EX2 R61, R0 ;  /* 0x00000000003d7308 */ /* 0x0007e60000000800 */
[----:B------:R-:W-:Y:S04]  /*4cf0*/  LDSM.16.MT88.4 R28, [R202+0x800] ;  /* 0x00080000ca1c783b */ /* 0x000fe80000004200 */
[----:B------:R-:W-:Y:S01]  /*4d00*/  LDSM.16.MT88.4 R40, [R203] ;  /* 0x00000000cb28783b */ /* 0x000fe20000004200 */
[----:B------:R4:W-:Y:S03]  /*4d10*/  MUFU.EX2 R73, R3 ;  /* 0x0000000300497308 */ /* 0x0009e60000000800 */
[----:B------:R-:W-:Y:S04]  /*4d20*/  LDSM.16.MT88.4 R52, [R204+0x800] ;  /* 0x00080000cc34783b */ /* 0x000fe80000004200 */
[----:B------:R-:W-:Y:S01]  /*4d30*/  LDSM.16.MT88.4 R48, [R215] ;  /* 0x00000000d730783b */ /* 0x000fe20000004200 */
[----:B---3--:R-:W-:-:S03]  /*4d40*/  FFMA.FTZ R0, R9, c[0x0][0x2d0], -R2 ;  /* 0x0000b40009007a23 */ /* 0x008fc60000010802 */
[----:B------:R-:W-:Y:S01]  /*4d50*/  LDSM.16.MT88.4 R44, [R205+0x800] ;  /* 0x00080000cd2c783b */ /* 0x000fe20000004200 */
[----:B------:R3:W1:Y:S01]  /*4d60*/  MUFU.EX2 R60, R0 ;  /* 0x00000000003c7308 */ /* 0x0006620000000800 */
[----:B----4-:R-:W-:-:S07]  /*4d70*/  FFMA.FTZ R3, R18, c[0x0][0x2d0], -R2 ;  /* 0x0000b40012037a23 */ /* 0x010fce0000010802 */
[----:B------:R-:W-:Y:S01]  /*4d80*/  MUFU.EX2 R75, R3 ;  /* 0x00000003004b7308 */ /* 0x000fe20000000800 */
[----:B---3--:R-:W-:-:S07]  /*4d90*/  FFMA.FTZ R0, R11, c[0x0][0x2d0], -R2 ;  /* 0x0000b4000b007a23 */ /* 0x008fce0000010802 */
[----:B------:R3:W-:Y:S02]  /*4da0*/  MUFU.EX2 R66, R0 ;  /* 0x0000000000427308 */ /* 0x0007e40000000800 */
[----:B---3--:R-:W-:-:S06]  /*4db0*/  FFMA.FTZ R0, R13, c[0x0][0x2d0], -R2 ;  /* 0x0000b4000d007a23 */ /* 0x008fcc0000010802 */
[----:B------:R3:W4:Y:S02]  /*4dc0*/  MUFU.EX2 R67, R0 ;  /* 0x0000000000437308 */ /* 0x0007240000000800 */
[----:B---3--:R-:W-:-:S06]  /*4dd0*/  FFMA.FTZ R0, R16, c[0x0][0x2d0], -R2 ;  /* 0x0000b40010007a23 */ /* 0x008fcc0000010802 */
[----:B------:R3:W-:Y:S02]  /*4de0*/  MUFU.EX2 R74, R0 ;  /* 0x00000000004a7308 */ /* 0x0007e40000000800 */
[----:B---3--:R-:W-:-:S05]  /*4df0*/  FMUL.FTZ R0, R12, c[0x0][0x2d0] ;  /* 0x0000b4000c007a20 */ /* 0x008fca0000410000 */
[----:B------:R-:W-:-:S05]  /*4e00*/  FSEL R0, R0, RZ, P0 ;  /* 0x000000ff00007208 */ /* 0x000fca0000000000 */
[--C-:B------:R-:W-:Y:S02]  /*4e10*/  FFMA.FTZ R3, R5, c[0x0][0x2d0], -R0.reuse ;  /* 0x0000b40005037a23 */ /* 0x100fe40000010800 */
[----:B-1----:R-:W1:Y:S02]  /*4e20*/  LDSM.16.MT88.4 R4, [R202] ;  /* 0x00000000ca04783b */ /* 0x002e640000004200 */
[----:B------:R3:W-:Y:S02]  /*4e30*/  MUFU.EX2 R64, R3 ;  /* 0x0000000300407308 */ /* 0x0007e40000000800 */
[----:B---3--:R-:W-:Y:S01]  /*4e40*/  FFMA.FTZ R3, R8, c[0x0][0x2d0], -R0 ;  /* 0x0000b40008037a23 */ /* 0x008fe20000010800 */
[----:B------:R-:W-:-:S05]  /*4e50*/  F2FP.BF16.PACK_AB R8, R60, R61 ;  /* 0x0000003d3c08723e */ /* 0x000fca00000010ff */
[----:B------:R3:W1:Y:S02]  /*4e60*/  MUFU.EX2 R13, R3 ;  /* 0x00000003000d7308 */ /* 0x0006640000000800 */
[----:B---3--:R-:W-:Y:S01]  /*4e70*/  FFMA.FTZ R3, R10, c[0x0][0x2d0], -R0 ;  /* 0x0000b4000a037a23 */ /* 0x008fe20000010800 */
[----:B----4-:R-:W-:Y:S02]  /*4e80*/  F2FP.BF16.PACK_AB R10, R67, R66 ;  /* 0x00000042430a723e */ /* 0x010fe400000010ff */
[----:B-1----:R-:W-:-:S03]  /*4e90*/  F2FP.BF16.PACK_AB R9, R13, R64 ;  /* 0x000000400d09723e */ /* 0x002fc600000010ff */
[----:B------:R1:W3:Y:S01]  /*4ea0*/  MUFU.EX2 R65, R3 ;  /* 0x0000000300417308 */ /* 0x0002e20000000800 */
[----:B------:R-:W-:Y:S02]  /*4eb0*/  FADD.FTZ R13, R64, R13 ;  /* 0x0000000d400d7221 */ /* 0x000fe40000010000 */
[----:B-1----:R-:W-:Y:S02]  /*4ec0*/  FFMA.FTZ R3, R15, c[0x0][0x2d0], -R0 ;  /* 0x0000b4000f037a23 */ /* 0x002fe40000010800 */
[----:B---3--:R-:W-:-:S03]  /*4ed0*/  FADD.FTZ R13, R65, R13 ;  /* 0x0000000d410d7221 */ /* 0x008fc60000010000 */
[----:B------:R1:W3:Y:S02]  /*4ee0*/  MUFU.EX2 R15, R3 ;  /* 0x00000003000f7308 */ /* 0x0002e40000000800 */
[----:B-1----:R-:W-:Y:S01]  /*4ef0*/  FFMA.FTZ R3, R21, c[0x0][0x2d0], -R2 ;  /* 0x0000b40015037a23 */ /* 0x002fe20000010802 */
[C---:B---3--:R-:W-:Y:S01]  /*4f00*/  F2FP.BF16.PACK_AB R11, R15.reuse, R65 ;  /* 0x000000410f0b723e */ /* 0x048fe200000010ff */
[----:B------:R-:W-:-:S04]  /*4f10*/  FADD.FTZ R13, R15, R13 ;  /* 0x0000000d0f0d7221 */ /* 0x000fc80000010000 */
[----:B------:R1:W-:Y:S02]  /*4f20*/  MUFU.EX2 R230, R3 ;  /* 0x0000000300e67308 */ /* 0x0003e40000000800 */
[----:B------:R-:W-:Y:S07]  /*4f30*/  HMMA.16816.F32.BF16 R24, R8, R4, RZ ;  /* 0x000000040818723c */ /* 0x000fee00000418ff */
[----:B------:R-:W-:Y:S01]  /*4f40*/  F2FP.BF16.PACK_AB R4, R73, R74 ;  /* 0x0000004a4904723e */ /* 0x000fe200000010ff */
[----:B-1----:R-:W-:-:S04]  /*4f50*/  FFMA.FTZ R3, R14, c[0x0][0x2d0], -R0 ;  /* 0x0000b4000e037a23 */ /* 0x002fc80000010800 */
[----:B------:R1:W3:Y:S02]  /*4f60*/  MUFU.EX2 R14, R3 ;  /* 0x00000003000e7308 */ /* 0x0002e40000000800 */
[----:B-1----:R-:W-:Y:S02]  /*4f70*/  FFMA.FTZ R3, R19, c[0x0][0x2d0], -R0 ;  /* 0x0000b40013037a23 */ /* 0x002fe40000010800 */
[----:B------:R-:W-:Y:S01]  /*4f80*/  HMMA.16816.F32.BF16 R16, R8, R36, RZ ;  /* 0x000000240810723c */ /* 0x000fe200000418ff */
[----:B---3--:R-:W-:-:S03]  /*4f90*/  FADD.FTZ R13, R14, R13 ;  /* 0x0000000d0e0d7221 */ /* 0x008fc60000010000 */
[----:B------:R1:W3:Y:S02]  /*4fa0*/  MUFU.EX2 R72, R3 ;  /* 0x0000000300487308 */ /* 0x0002e40000000800 */
[----:B-1----:R-:W-:Y:S01]  /*4fb0*/  FFMA.FTZ R3, R20, c[0x0][0x2d0], -R0 ;  /* 0x0000b40014037a23 */ /* 0x002fe20000010800 */
[C---:B---3--:R-:W-:Y:S01]  /*4fc0*/  F2FP.BF16.PACK_AB R5, R72.reuse, R14 ;  /* 0x0000000e4805723e */ /* 0x048fe200000010ff */
[----:B------:R-:W-:Y:S01]  /*4fd0*/  HMMA.16816.F32.BF16 R20, R8, R6, RZ ;  /* 0x000000060814723c */ /* 0x000fe200000418ff */
[----:B------:R-:W-:-:S03]  /*4fe0*/  FADD.FTZ R13, R72, R13 ;  /* 0x0000000d480d7221 */ /* 0x000fc60000010000 */
[----:B------:R1:W-:Y:S03]  /*4ff0*/  MUFU.EX2 R229, R3 ;  /* 0x0000000300e57308 */ /* 0x0003e60000000800 */
[----:B------:R-:W-:Y:S01]  /*5000*/  F2FP.BF16.PACK_AB R6, R230, R75 ;  /* 0x0000004be606723e */ /* 0x000fe200000010ff */
[----:B-1----:R-:W-:Y:S02]  /*5010*/  FFMA.FTZ R3, R32, c[0x0][0x2d0], -R0 ;  /* 0x0000b40020037a23 */ /* 0x002fe40000010800 */
[----:B------:R-:W1:Y:S02]  /*5020*/  LDSM.16.MT88.4 R32, [R203+0x800] ;  /* 0x00080000cb20783b */ /* 0x000e640000004200 */
[----:B------:R-:W3:Y:S02]  /*5030*/  MUFU.EX2 R228, R3 ;  /* 0x0000000300e47308 */ /* 0x000ee40000000800 */
[----:B---3--:R-:W-:Y:S01]  /*5040*/  F2FP.BF16.PACK_AB R7, R228, R229 ;  /* 0x000000e5e407723e */ /* 0x008fe200000010ff */
[----:B------:R-:W-:-:S04]  /*5050*/  FADD.FTZ R3, R61, R60 ;  /* 0x0000003c3d037221 */ /* 0x000fc80000010000 */
[----:B------:R-:W-:Y:S02]  /*5060*/  FADD.FTZ R3, R66, R3 ;  /* 0x0000000342037221 */ /* 0x000fe40000010000 */
[----:B------:R-:W-:Y:S02]  /*5070*/  HMMA.16816.F32.BF16 R116, R4, R28, R24 ;  /* 0x0000001c0474723c */ /* 0x000fe40000041818 */
[----:B------:R-:W-:-:S04]  /*5080*/  FADD.FTZ R3, R67, R3 ;  /* 0x0000000343037221 */ /* 0x000fc80000010000 */
[----:B------:R-:W-:Y:S02]  /*5090*/  FADD.FTZ R3, R74, R3 ;  /* 0x000000034a037221 */ /* 0x000fe40000010000 */
[----:B------:R-:W-:Y:S02]  /*50a0*/  HMMA.16816.F32.BF16 R104, R4, R30, R20 ;  /* 0x0000001e0468723c */ /* 0x000fe40000041814 */
[----:B------:R-:W-:-:S04]  /*50b0*/  FADD.FTZ R3, R73, R3 ;  /* 0x0000000349037221 */ /* 0x000fc80000010000 */
[----:B------:R-:W-:Y:S02]  /*50c0*/  FADD.FTZ R14, R75, R3 ;  /* 0x000000034b0e7221 */ /* 0x000fe40000010000 */
[----:B------:R-:W-:Y:S01]  /*50d0*/  HMMA.16816.F32.BF16 R28, R8, R38, RZ ;  /* 0x00000026081c723c */ /* 0x000fe200000418ff */
[----:B------:R-:W3:Y:S01]  /*50e0*/  LDSM.16.MT88.4 R36, [R202+0x4000] ;  /* 0x00400000ca24783b */ /* 0x000ee20000004200 */
[----:B------:R-:W-:-:S04]  /*50f0*/  FFMA.FTZ R3, R69, c[0x0][0x2d0], -R2 ;  /* 0x0000b40045037a23 */ /* 0x000fc80000010802 */
[----:B------:R4:W-:Y:S02]  /*5100*/  MUFU.EX2 R15, R3 ;  /* 0x00000003000f7308 */ /* 0x0009e40000000800 */
[----:B------:R-:W-:Y:S08]  /*5110*/  HMMA.16816.F32.BF16 R24, R8, R40, RZ ;  /* 0x000000280818723c */ /* 0x000ff000000418ff */
[----:B------:R-:W-:Y:S01]  /*5120*/  HMMA.16816.F32.BF16 R112, R4, R52, R16 ;  /* 0x000000340470723c */ /* 0x000fe20000041810 */
[----:B----4-:R-:W-:-:S07]  /*5130*/  FFMA.FTZ R3, R70, c[0x0][0x2d0], -R2 ;  /* 0x0000b40046037a23 */ /* 0x010fce0000010802 */
[----:B------:R-:W-:Y:S01]  /*5140*/  HMMA.16816.F32.BF16 R16, R8, R48, RZ ;  /* 0x000000300810723c */ /* 0x000fe200000418ff */
[----:B------:R4:W2:Y:S07]  /*5150*/  MUFU.EX2 R172, R3 ;  /* 0x0000000300ac7308 */ /* 0x0008ae0000000800 */
[----:B-1----:R-:W-:Y:S01]  /*5160*/  HMMA.16816.F32.BF16 R100, R4, R32, R24 ;  /* 0x000000200464723c */ /* 0x002fe20000041818 */
[----:B------:R-:W1:Y:S07]  /*5170*/  LDSM.16.MT88.4 R24, [R202+0x4800] ;  /* 0x00480000ca18783b */ /* 0x000e6e0000004200 */
[----:B------:R-:W-:Y:S01]  /*5180*/  HMMA.16816.F32.BF16 R20, R8, R42, RZ ;  /* 0x0000002a0814723c */ /* 0x000fe200000418ff */
[----:B----4-:R-:W-:-:S04]  /*5190*/  FFMA.FTZ R3, R108, c[0x0][0x2d0], -R2 ;  /* 0x0000b4006c037a23 */ /* 0x010fc80000010802 */
[----:B------:R4:W-:Y:S03]  /*51a0*/  MUFU.EX2 R108, R3 ;  /* 0x00000003006c7308 */ /* 0x0009e60000000800 */
[----:B------:R-:W-:Y:S08]  /*51b0*/  HMMA.16816.F32.BF16 R96, R4, R44, R16 ;  /* 0x0000002c0460723c */ /* 0x000ff00000041810 */
[----:B---3--:R-:W-:Y:S01]  /*51c0*/  HMMA.16816.F32.BF16 R16, R8, R36, RZ ;  /* 0x000000240810723c */ /* 0x008fe200000418ff */
[----:B----4-:R-:W-:-:S07]  /*51d0*/  FFMA.FTZ R3, R109, c[0x0][0x2d0], -R2 ;  /* 0x0000b4006d037a23 */ /* 0x010fce0000010802 */
[C---:B------:R-:W-:Y:S01]  /*51e0*/  HMMA.16816.F32.BF16 R84, R4.reuse, R34, R20 ;  /* 0x000000220454723c */ /* 0x040fe20000041814 */
[----:B------:R3:W4:Y:S07]  /*51f0*/  MUFU.EX2 R173, R3 ;  /* 0x0000000300ad7308 */ /* 0x00072e0000000800 */
[----:B------:R-:W-:Y:S01]  /*5200*/  HMMA.16816.F32.BF16 R92, R4, R54, R28 ;  /* 0x00000036045c723c */ /* 0x000fe2000004181c */
[----:B------:R-:W2:Y:S07]  /*5210*/  LDSM.16.MT88.4 R28, [R204+0x4000] ;  /* 0x00400000cc1c783b */ /* 0x000eae0000004200 */
[----:B------:R-:W-:Y:S01]  /*5220*/  HMMA.16816.F32.BF16 R20, R8, R50, RZ ;  /* 0x000000320814723c */ /* 0x000fe200000418ff */
[----:B---3--:R-:W-:-:S04]  /*5230*/  FFMA.FTZ R3, R59, c[0x0][0x2d0], -R0 ;  /* 0x0000b4003b037a23 */ /* 0x008fc80000010800 */
[----:B------:R3:W-:Y:S03]  /*5240*/  MUFU.EX2 R70, R3 ;  /* 0x0000000300467308 */ /* 0x0007e60000000800 */
[----:B-1----:R-:W-:Y:S08]  /*5250*/  HMMA.16816.F32.BF16 R80, R4, R24, R16 ;  /* 0x000000180450723c */ /* 0x002ff00000041810 */
[----:B------:R-:W-:Y:S01]  /*5260*/  HMMA.16816.F32.BF16 R16, R8, R38, RZ ;  /* 0x000000260810723c */ /* 0x000fe200000418ff */
[----:B---3--:R-:W-:-:S07]  /*5270*/  FFMA.FTZ R3, R58, c[0x0][0x2d0], -R0 ;  /* 0x0000b4003a037a23 */ /* 0x008fce0000010800 */
[C---:B------:R-:W-:Y:S01]  /*5280*/  HMMA.16816.F32.BF16 R52, R4.reuse, R46, R20 ;  /* 0x0000002e0434723c */ /* 0x040fe20000041814 */
[----:B------:R-:W1:Y:S01]  /*5290*/  LDSM.16.MT88.4 R20, [R204+0x4800] ;  /* 0x00480000cc14783b */ /* 0x000e620000004200 */
[----:B------:R3:W1:Y:S11]  /*52a0*/  MUFU.EX2 R69, R3 ;  /* 0x0000000300457308 */ /* 0x0006760000000800 */
[----:B------:R-:W-:Y:S03]  /*52b0*/  @!UPT UIADD3 URZ, URZ, URZ, URZ ;  /* 0x0000003f3f3ff290 */ /* 0x000fe6000fffe03f */
[----:B------:R-:W-:Y:S01]  /*52c0*/  HMMA.16816.F32.BF16 R60, R4, R26, R16 ;  /* 0x0000001a043c723c */ /* 0x000fe20000041810 */
[----:B------:R-:W4:Y:S01]  /*52d0*/  LDSM.16.MT88.4 R24, [R203+0x4000] ;  /* 0x00400000cb18783b */ /* 0x000f220000004200 */
[----:B---3--:R-:W-:-:S04]  /*52e0*/  FFMA.FTZ R3, R57, c[0x0][0x2d0], -R0 ;  /* 0x0000b40039037a23 */ /* 0x008fc80000010800 */
[----:B------:R3:W-:Y:S02]  /*52f0*/  MUFU.EX2 R174, R3 ;  /* 0x0000000300ae7308 */ /* 0x0007e40000000800 */
[----:B--2---:R-:W-:Y:S01]  /*5300*/  HMMA.16816.F32.BF16 R16, R8, R28, RZ ;  /* 0x0000001c0810723c */ /* 0x004fe200000418ff */
[----:B---3--:R-:W-:-:S05]  /*5310*/  FFMA.FTZ R3, R56, c[0x0][0x2d0], -R0 ;  /* 0x0000b40038037a23 */ /* 0x008fca0000010800 */
[----:B------:R2:W3:Y:S11]  /*5320*/  MUFU.EX2 R175, R3 ;  /* 0x0000000300af7308 */ /* 0x0004f60000000800 */
[----:B------:R-:W-:Y:S07]  /*5330*/  @!UPT UIADD3 URZ, URZ, URZ, URZ ;  /* 0x0000003f3f3ff290 */ /* 0x000fee000fffe03f */
[----:B-1----:R-:W-:Y:S08]  /*5340*/  HMMA.16816.F32.BF16 R88, R4, R20, R16 ;  /* 0x000000140458723c */ /* 0x002ff00000041810 */
[----:B------:R-:W-:Y:S01]  /*5350*/  HMMA.16816.F32.BF16 R16, R8, R30, RZ ;  /* 0x0000001e0810723c */ /* 0x000fe200000418ff */
[----:B--2---:R-:W-:-:S04]  /*5360*/  FFMA.FTZ R3, R122, c[0x0][0x2d0], -R2 ;  /* 0x0000b4007a037a23 */ /* 0x004fc80000010802 */
[----:B------:R1:W-:Y:S02]  /*5370*/  MUFU.EX2 R109, R3 ;  /* 0x00000003006d7308 */ /* 0x0003e40000000800 */
[----:B-1----:R-:W-:Y:S11]  /*5380*/  FFMA.FTZ R3, R123, c[0x0][0x2d0], -R2 ;  /* 0x0000b4007b037a23 */ /* 0x002ff60000010802 */
[----:B------:R-:W-:Y:S06]  /*5390*/  @!UPT UIADD3 URZ, URZ, URZ, URZ ;  /* 0x0000003f3f3ff290 */ /* 0x000fec000fffe03f */
[----:B------:R-:W-:Y:S01]  /*53a0*/  HMMA.16816.F32.BF16 R76, R4, R22, R16 ;  /* 0x00000016044c723c */ /* 0x000fe20000041810 */
[----:B------:R-:W1:Y:S07]  /*53b0*/  LDSM.16.MT88.4 R20, [R203+0x4800] ;  /* 0x00480000cb14783b */ /* 0x000e6e0000004200 */
[----:B----4-:R-:W-:Y:S11]  /*53c0*/  HMMA.16816.F32.BF16 R16, R8, R24, RZ ;  /* 0x000000180810723c */ /* 0x010ff600000418ff */
[----:B------:R-:W-:Y:S11]  /*53d0*/  @!UPT UIADD3 URZ, URZ, URZ, URZ ;  /* 0x0000003f3f3ff290 */ /* 0x000ff6000fffe03f */
[----:B------:R-:W-:Y:S02]  /*53e0*/  @!UPT UIADD3 URZ, URZ, URZ, URZ ;  /* 0x0000003f3f3ff290 */ /* 0x000fe4000fffe03f */
[----:B-1----:R-:W-:Y:S08]  /*53f0*/  HMMA.16816.F32.BF16 R72, R4, R20, R16 ;  /* 0x000000140448723c */ /* 0x002ff00000041810 */
[----:B------:R-:W-:Y:S11]  /*5400*/  HMMA.16816.F32.BF16 R16, R8, R26, RZ ;  /* 0x0000001a0810723c */ /* 0x000ff600000418ff */
[----:B------:R-:W-:Y:S11]  /*5410*/  @!UPT UIADD3 URZ, URZ, URZ, URZ ;  /* 0x0000003f3f3ff290 */ /* 0x000ff6000fffe03f */
[----:B------:R-:W-:Y:S02]  /*5420*/  @!UPT UIADD3 URZ, URZ, URZ, URZ ;  /* 0x0000003f3f3ff290 */ /* 0x000fe4000fffe03f */
[----:B------:R-:W-:Y:S01]  /*5430*/  HMMA.16816.F32.BF16 R64, R4, R22, R16 ;  /* 0x000000160440723c */ /* 0x000fe20000041810 */
[----:B------:R-:W1:Y:S07]  /*5440*/  LDSM.16.MT88.4 R16, [R205+0x4000] ;  /* 0x00400000cd10783b */ /* 0x000e6e0000004200 */
[C---:B-1----:R-:W-:Y:S08]  /*5450*/  HMMA.16816.F32.BF16 R20, R8.reuse, R16, RZ ;  /* 0x000000100814723c */ /* 0x042ff000000418ff */
[----:B------:R-:W-:Y:S01]  /*5460*/  HMMA.16816.F32.BF16 R8, R8, R18, RZ ;  /* 0x000000120808723c */ /* 0x000fe200000418ff */
[----:B------:R-:W1:Y:S11]  /*5470*/  LDSM.16.MT88.4 R16, [R205+0x4800] ;  /* 0x00480000cd10783b */ /* 0x000e760000004200 */
[----:B------:R-:W-:Y:S04]  /*5480*/  @!UPT UIADD3 URZ, URZ, URZ, URZ ;  /* 0x0000003f3f3ff290 */ /* 0x000fe8000fffe03f */
[C---:B-1----:R-:W-:Y:S08]  /*5490*/  HMMA.16816.F32.BF16 R48, R4.reuse, R16, R20 ;  /* 0x000000100430723c */ /* 0x042ff00000041814 */
[----:B------:R-:W-:Y:S01]  /*54a0*/  HMMA.16816.F32.BF16 R16, R4, R18, R8 ;  /* 0x000000120410723c */ /* 0x000fe20000041808 */
[----:B------:R-:W1:Y:S06]  /*54b0*/  LDSM.16.MT88.4 R8, [R202+0x1000] ;  /* 0x00100000ca08783b */ /* 0x000e6c0000004200 */
[----:B------:R-:W-:-:S02]  /*54c0*/  F2FP.BF16.PACK_AB R4, R172, R15 ;  /* 0x0000000fac04723e */ /* 0x000fc400000010ff */
[----:B------:R-:W-:Y:S02]  /*54d0*/  F2FP.BF16.PACK_AB R6, R173, R108 ;  /* 0x0000006cad06723e */ /* 0x000fe400000010ff */
[----:B------:R-:W-:Y:S02]  /*54e0*/  F2FP.BF16.PACK_AB R5, R69, R70 ;  /* 0x000000464505723e */ /* 0x000fe400000010ff */
[----:B---3--:R-:W-:-:S07]  /*54f0*/  F2FP.BF16.PACK_AB R7, R175, R174 ;  /* 0x000000aeaf07723e */ /* 0x008fce00000010ff */
[C---:B-1----:R-:W-:Y:S08]  /*5500*/  HMMA.16816.F32.BF16 R40, R4.reuse, R8, R116 ;  /* 0x000000080428723c */ /* 0x042ff00000041874 */
[----:B------:R-:W-:Y:S01]  /*5510*/  HMMA.16816.F32.BF16 R28, R4, R10, R104 ;  /* 0x0000000a041c723c */ /* 0x000fe20000041868 */
[----:B------:R-:W1:Y:S01]  /*5520*/  LDSM.16.MT88.4 R8, [R204+0x1000] ;  /* 0x00100000cc08783b */ /* 0x000e620000004200 */
[----:B------:R2:W3:Y:S02]  /*5530*/  MUFU.EX2 R107, R3 ;  /* 0x00000003006b7308 */ /* 0x0004e40000000800 */
[----:B--2---:R-:W-:-:S06]  /*5540*/  FFMA.FTZ R3, R125, c[0x0][0x2d0], -R2 ;  /* 0x0000b4007d037a23 */ /* 0x004fcc0000010802 */
[----:B------:R2:W-:Y:S02]  /*5550*/  MUFU.EX2 R106, R3 ;  /* 0x00000003006a7308 */ /* 0x0005e40000000800 */
[----:B--2---:R-:W-:Y:S01]  /*5560*/  FFMA.FTZ R3, R124, c[0x0][0x2d0], -R2 ;  /* 0x0000b4007c037a23 */ /* 0x004fe20000010802 */
[C---:B-1----:R-:W-:Y:S05]  /*5570*/  HMMA.16816.F32.BF16 R36, R4.reuse, R8, R112 ;  /* 0x000000080424723c */ /* 0x042fea0000041870 */
[----:B------:R1:W2:Y:S03]  /*5580*/  MUFU.EX2 R122, R3 ;  /* 0x00000003007a7308 */ /* 0x0002a60000000800 */
[----:B------:R-:W-:Y:S01]  /*5590*/  HMMA.16816.F32.BF16 R24, R4, R10, R92 ;  /* 0x0000000a0418723c */ /* 0x000fe2000004185c */
[----:B------:R-:W4:Y:S01]  /*55a0*/  LDSM.16.MT88.4 R8, [R203+0x1000] ;  /* 0x00100000cb08783b */ /* 0x000f220000004200 */
[----:B-1----:R-:W-:-:S04]  /*55b0*/  FFMA.FTZ R3, R121, c[0x0][0x2d0], -R0 ;  /* 0x0000b40079037a23 */ /* 0x002fc80000010800 */
[----:B------:R1:W-:Y:S02]  /*55c0*/  MUFU.EX2 R105, R3 ;  /* 0x0000000300697308 */ /* 0x0003e40000000800 */
[----:B-1----:R-:W-:-:S06]  /*55d0*/  FFMA.FTZ R3, R120, c[0x0][0x2d0], -R0 ;  /* 0x0000b40078037a23 */ /* 0x002fcc0000010800 */
[----:B------:R1:W1:Y:S01]  /*55e0*/  MUFU.EX2 R104, R3 ;  /* 0x0000000300687308 */ /* 0x0002620000000800 */
[C---:B----4-:R-:W-:Y:S08]  /*55f0*/  HMMA.16816.F32.BF16 R32, R4.reuse, R8, R100 ;  /* 0x000000080420723c */ /* 0x050ff00000041864 */
[----:B------:R-:W-:Y:S01]  /*5600*/  HMMA.16816.F32.BF16 R20, R4, R10, R84 ;  /* 0x0000000a0414723c */ /* 0x000fe20000041854 */
[----:B------:R-:W4:Y:S01]  /*5610*/  LDSM.16.MT88.4 R8, [R205+0x1000] ;  /* 0x00100000cd08783b */ /* 0x000f220000004200 */
[----:B-1----:R-:W-:-:S04]  /*5620*/  FFMA.FTZ R3, R111, c[0x0][0x2d0], -R0 ;  /* 0x0000b4006f037a23 */ /* 0x002fc80000010800 */
[----:B------:R1:W-:Y:S02]  /*5630*/  MUFU.EX2 R120, R3 ;  /* 0x0000000300787308 */ /* 0x0003e40000000800 */
[----:B-1----:R-:W-:-:S06]  /*5640*/  FFMA.FTZ R3, R110, c[0x0][0x2d0], -R0 ;  /* 0x0000b4006e037a23 */ /* 0x002fcc0000010800 */
[----:B------:R1:W1:Y:S01]  /*5650*/  MUFU.EX2 R121, R3 ;  /* 0x0000000300797308 */ /* 0x0002620000000800 */
[----:B----4-:R-:W-:Y:S01]  /*5660*/  HMMA.16816.F32.BF16 R44, R4, R8, R96 ;  /* 0x00000008042c723c */ /* 0x010fe20000041860 */
[----:B-1----:R-:W-:-:S06]  /*5670*/  FFMA.FTZ R3, R147, c[0x0][0x2d0], -R2 ;  /* 0x0000b40093037a23 */ /* 0x002fcc0000010802 */
[----:B------:R1:W-:Y:S01]  /*5680*/  MUFU.EX2 R113, R3 ;  /* 0x0000000300717308 */ /* 0x0003e20000000800 */
[----:B------:R-:W-:Y:S01]  /*5690*/  HMMA.16816.F32.BF16 R52, R4, R10, R52 ;  /* 0x0000000a0434723c */ /* 0x000fe20000041834 */
[----:B------:R-:W4:Y:S01]  /*56a0*/  LDSM.16.MT88.4 R8, [R202+0x5000] ;  /* 0x00500000ca08783b */ /* 0x000f220000004200 */
[----:B-1----:R-:W-:-:S05]  /*56b0*/  FFMA.FTZ R3, R146, c[0x0][0x2d0], -R2 ;  /* 0x0000b40092037a23 */ /* 0x002fca0000010802 */
[----:B------:R1:W-:Y:S02]  /*56c0*/  MUFU.EX2 R114, R3 ;  /* 0x0000000300727308 */ /* 0x0003e40000000800 */
[----:B-1----:R-:W-:-:S06]  /*56d0*/  FFMA.FTZ R3, R145, c[0x0][0x2d0], -R2 ;  /* 0x0000b40091037a23 */ /* 0x002fcc0000010802 */
[----:B------:R1:W-:Y:S01]  /*56e0*/  MUFU.EX2 R115, R3 ;  /* 0x0000000300737308 */ /* 0x0003e20000000800 */
[C---:B----4-:R-:W-:Y:S08]  /*56f0*/  HMMA.16816.F32.BF16 R56, R4.reuse, R8, R80 ;  /* 0x000000080438723c */ /* 0x050ff00000041850 */
[----:B------:R-:W-:Y:S01]  /*5700*/  HMMA.16816.F32.BF16 R60, R4, R10, R60 ;  /* 0x0000000a043c723c */ /* 0x000fe2000004183c */
[----:B------:R-:W4:Y:S01]  /*5710*/  LDSM.16.MT88.4 R8, [R204+0x5000] ;  /* 0x00500000cc08783b */ /* 0x000f220000004200 */
[----:B-1----:R-:W-:-:S04]  /*5720*/  FFMA.FTZ R3, R144, c[0x0][0x2d0], -R2 ;  /* 0x0000b40090037a23 */ /* 0x002fc80000010802 */
[----:B------:R1:W1:Y:S02]  /*5730*/  MUFU.EX2 R231, R3 ;  /* 0x0000000300e77308 */ /* 0x0002640000000800 */
[----:B-1----:R-:W-:Y:S01]  /*5740*/  FADD.FTZ R3, R230, R14 ;  /* 0x0000000ee6037221 */ /* 0x002fe20000010000 */
[C---:B----4-:R-:W-:Y:S08]  /*5750*/  HMMA.16816.F32.BF16 R88, R4.reuse, R8, R88 ;  /* 0x000000080458723c */ /* 0x050ff00000041858 */
[C---:B------:R-:W-:Y:S01]  /*5760*/  HMMA.16816.F32.BF16 R76, R4.reuse, R10, R76 ;  /* 0x0000000a044c723c */ /* 0x040fe2000004184c */
[----:B------:R-:W1:Y:S07]  /*5770*/  LDSM.16.MT88.4 R8, [R203+0x5000] ;  /* 0x00500000cb08783b */ /* 0x000e6e0000004200 */
[C---:B-1----:R-:W-:Y:S08]  /*5780*/  HMMA.16816.F32.BF16 R84, R4.reuse, R8, R72 ;  /* 0x000000080454723c */ /* 0x042ff00000041848 */
[C---:B------:R-:W-:Y:S01]  /*5790*/  HMMA.16816.F32.BF16 R72, R4.reuse, R10, R64 ;  /* 0x0000000a0448723c */ /* 0x040fe20000041840 */
[----:B------:R-:W1:Y:S07]  /*57a0*/  LDSM.16.MT88.4 R8, [R205+0x5000] ;  /* 0x00500000cd08783b */ /* 0x000e6e0000004200 */
[C---:B-1----:R-:W-:Y:S08]  /*57b0*/  HMMA.16816.F32.BF16 R80, R4.reuse, R8, R48 ;  /* 0x000000080450723c */ /* 0x042ff00000041830 */
[----:B------:R-:W-:Y:S01]  /*57c0*/  HMMA.16816.F32.BF16 R64, R4, R10, R16 ;  /* 0x0000000a0440723c */ /* 0x000fe20000041810 */
[----:B------:R-:W1:Y:S06]  /*57d0*/  LDSM.16.MT88.4 R8, [R202+0x1800] ;  /* 0x00180000ca08783b */ /* 0x000e6c0000004200 */
[----:B---3--:R-:W-:-:S02]  /*57e0*/  F2FP.BF16.PACK_AB R4, R107, R109 ;  /* 0x0000006d6b04723e */ /* 0x008fc400000010ff */
[----:B--2---:R-:W-:Y:S02]  /*57f0*/  F2FP.BF16.PACK_AB R6, R122, R106 ;  /* 0x0000006a7a06723e */ /* 0x004fe400000010ff */
[----:B------:R-:W-:Y:S02]  /*5800*/  F2FP.BF16.PACK_AB R5, R104, R105 ;  /* 0x000000696805723e */ /* 0x000fe400000010ff */
[----:B------:R-:W-:-:S07]  /*5810*/  F2FP.BF16.PACK_AB R7, R121, R120 ;  /* 0x000000787907723e */ /* 0x000fce00000010ff */
[C---:B-1----:R-:W-:Y:S08]  /*5820*/  HMMA.16816.F32.BF16 R132, R4.reuse, R8, R40 ;  /* 0x000000080484723c */ /* 0x042ff00000041828 */
[C---:B------:R-:W-:Y:S01]  /*5830*/  HMMA.16816.F32.BF16 R96, R4.reuse, R10, R28 ;  /* 0x0000000a0460723c */ /* 0x040fe2000004181c */
[----:B------:R-:W1:Y:S07]  /*5840*/  LDSM.16.MT88.4 R8, [R204+0x1800] ;  /* 0x00180000cc08783b */ /* 0x000e6e0000004200 */
        /* <DEDUP_REMOVED lines=21> */
[----:B------:R-:W-:Y:S01]  /*59a0*/  FFMA.FTZ R4, R129, c[0x0][0x2d0], -R0 ;  /* 0x0000b40081047a23 */ /* 0x000fe20000010800 */
[----:B------:R-:W-:Y:S01]  /*59b0*/  F2FP.BF16.PACK_AB R6, R231, R115 ;  /* 0x00000073e706723e */ /* 0x000fe200000010ff */
[----:B------:R-:W-:-:S02]  /*59c0*/  FADD.FTZ R5, R229, R13 ;  /* 0x0000000de5057221 */ /* 0x000fc40000010000 */
[----:B------:R2:W-:Y:S02]  /*59d0*/  MUFU.EX2 R112, R4 ;  /* 0x0000000400707308 */ /* 0x0005e40000000800 */
[----:B------:R-:W-:Y:S02]  /*59e0*/  FADD.FTZ R5, R228, R5 ;  /* 0x00000005e4057221 */ /* 0x000fe40000010000 */
[----:B--2---:R-:W-:Y:S02]  /*59f0*/  FADD.FTZ R4, R15, R3 ;  /* 0x000000030f047221 */ /* 0x004fe40000010000 */
[----:B------:R-:W-:Y:S02]  /*5a00*/  FFMA.FTZ R3, R128, c[0x0][0x2d0], -R0 ;  /* 0x0000b40080037a23 */ /* 0x000fe40000010800 */
[----:B------:R-:W-:Y:S02]  /*5a10*/  FFMA.FTZ R15, R170, c[0x0][0x2d0], -R2 ;  /* 0x0000b400aa0f7a23 */ /* 0x000fe40000010802 */
[----:B------:R2:W-:Y:S02]  /*5a20*/  MUFU.EX2 R228, R3 ;  /* 0x0000000300e47308 */ /* 0x0005e40000000800 */
[----:B--2---:R-:W-:-:S06]  /*5a30*/  FFMA.FTZ R3, R131, c[0x0][0x2d0], -R0 ;  /* 0x0000b40083037a23 */ /* 0x004fcc0000010800 */
[----:B------:R2:W-:Y:S02]  /*5a40*/  MUFU.EX2 R230, R3 ;  /* 0x0000000300e67308 */ /* 0x0005e40000000800 */
[----:B--2---:R-:W-:Y:S02]  /*5a50*/  FFMA.FTZ R3, R130, c[0x0][0x2d0], -R0 ;  /* 0x0000b40082037a23 */ /* 0x004fe40000010800 */
[----:B------:R-:W-:Y:S04]  /*5a60*/  LDSM.16.MT88.4 R128, [R202+0x3800] ;  /* 0x00380000ca80783b */ /* 0x000fe80000004200 */
[----:B------:R2:W3:Y:S02]  /*5a70*/  MUFU.EX2 R229, R3 ;  /* 0x0000000300e57308 */ /* 0x0004e40000000800 */
[----:B--2---:R-:W-:Y:S01]  /*5a80*/  FADD.FTZ R3, R172, R4 ;  /* 0x00000004ac037221 */ /* 0x004fe20000010000 */
[----:B---3--:R-:W-:Y:S01]  /*5a90*/  F2FP.BF16.PACK_AB R7, R229, R230 ;  /* 0x000000e6e507723e */ /* 0x008fe200000010ff */
[----:B------:R-:W-:Y:S01]  /*5aa0*/  FADD.FTZ R4, R70, R5 ;  /* 0x0000000546047221 */ /* 0x000fe20000010000 */
[----:B------:R-:W-:Y:S01]  /*5ab0*/  F2FP.BF16.PACK_AB R5, R228, R112 ;  /* 0x00000070e405723e */ /* 0x000fe200000010ff */
[----:B------:R-:W-:-:S02]  /*5ac0*/  FADD.FTZ R13, R108, R3 ;  /* 0x000000036c0d7221 */ /* 0x000fc40000010000 */
[----:B------:R-:W-:Y:S01]  /*5ad0*/  FADD.FTZ R14, R69, R4 ;  /* 0x00000004450e7221 */ /* 0x000fe20000010000 */
[----:B------:R-:W-:Y:S01]  /*5ae0*/  F2FP.BF16.PACK_AB R4, R114, R113 ;  /* 0x000000717204723e */ /* 0x000fe200000010ff */
[----:B------:R-:W-:-:S06]  /*5af0*/  FFMA.FTZ R3, R155, c[0x0][0x2d0], -R2 ;  /* 0x0000b4009b037a23 */ /* 0x000fcc0000010802 */
[C---:B-1----:R-:W-:Y:S08]  /*5b00*/  HMMA.16816.F32.BF16 R132, R4.reuse, R8, R132 ;  /* 0x000000080484723c */ /* 0x042ff00000041884 */
[----:B------:R-:W-:Y:S01]  /*5b10*/  HMMA.16816.F32.BF16 R76, R4, R10, R96 ;  /* 0x0000000a044c723c */ /* 0x000fe20000041860 */
[----:B------:R-:W1:Y:S01]  /*5b20*/  LDSM.16.MT88.4 R8, [R204+0x2000] ;  /* 0x00200000cc08783b */ /* 0x000e620000004200 */
[----:B------:R2:W-:Y:S02]  /*5b30*/  MUFU.EX2 R97, R3 ;  /* 0x0000000300617308 */ /* 0x0005e40000000800 */
[----:B--2---:R-:W-:-:S06]  /*5b40*/  FFMA.FTZ R3, R154, c[0x0][0x2d0], -R2 ;  /* 0x0000b4009a037a23 */ /* 0x004fcc0000010802 */
[----:B------:R2:W-:Y:S02]  /*5b50*/  MUFU.EX2 R98, R3 ;  /* 0x0000000300627308 */ /* 0x0005e40000000800 */
[--C-:B--2---:R-:W-:Y:S01]  /*5b60*/  FFMA.FTZ R3, R153, c[0x0][0x2d0], -R2.reuse ;  /* 0x0000b40099037a23 */ /* 0x104fe20000010802 */
[C---:B-1----:R-:W-:Y:S05]  /*5b70*/  HMMA.16816.F32.BF16 R124, R4.reuse, R8, R124 ;  /* 0x00000008047c723c */ /* 0x042fea000004187c */
[----:B------:R1:W-:Y:S03]  /*5b80*/  MUFU.EX2 R153, R3 ;  /* 0x0000000300997308 */ /* 0x0003e60000000800 */
[----:B------:R-:W-:Y:S01]  /*5b90*/  HMMA.16816.F32.BF16 R80, R4, R10, R92 ;  /* 0x0000000a0450723c */ /* 0x000fe2000004185c */
[----:B------:R-:W2:Y:S01]  /*5ba0*/  LDSM.16.MT88.4 R8, [R203+0x2000] ;  /* 0x00200000cb08783b */ /* 0x000ea20000004200 */
[----:B-1----:R-:W-:-:S04]  /*5bb0*/  FFMA.FTZ R3, R152, c[0x0][0x2d0], -R2 ;  /* 0x0000b40098037a23 */ /* 0x002fc80000010802 */
[----:B------:R1:W3:Y:S02]  /*5bc0*/  MUFU.EX2 R152, R3 ;  /* 0x0000000300987308 */ /* 0x0002e40000000800 */
[----:B-1----:R-:W-:-:S06]  /*5bd0*/  FFMA.FTZ R3, R150, c[0x0][0x2d0], -R0 ;  /* 0x0000b40096037a23 */ /* 0x002fcc0000010800 */
[----:B------:R1:W-:Y:S01]  /*5be0*/  MUFU.EX2 R96, R3 ;  /* 0x0000000300607308 */ /* 0x0003e20000000800 */
[C---:B--2---:R-:W-:Y:S08]  /*5bf0*/  HMMA.16816.F32.BF16 R100, R4.reuse, R8, R100 ;  /* 0x000000080464723c */ /* 0x044ff00000041864 */
[----:B------:R-:W-:Y:S01]  /*5c00*/  HMMA.16816.F32.BF16 R92, R4, R10, R24 ;  /* 0x0000000a045c723c */ /* 0x000fe20000041818 */
[----:B------:R-:W2:Y:S01]  /*5c10*/  LDSM.16.MT88.4 R8, [R205+0x2000] ;  /* 0x00200000cd08783b */ /* 0x000ea20000004200 */
[----:B-1----:R-:W-:-:S04]  /*5c20*/  FFMA.FTZ R3, R149, c[0x0][0x2d0], -R0 ;  /* 0x0000b40095037a23 */ /* 0x002fc80000010800 */
[----:B------:R1:W-:Y:S02]  /*5c30*/  MUFU.EX2 R149, R3 ;  /* 0x0000000300957308 */ /* 0x0003e40000000800 */
[----:B-1----:R-:W-:-:S06]  /*5c40*/  FFMA.FTZ R3, R148, c[0x0][0x2d0], -R0 ;  /* 0x0000b40094037a23 */ /* 0x002fcc0000010800 */
[----:B------:R1:W-:Y:S01]  /*5c50*/  MUFU.EX2 R147, R3 ;  /* 0x0000000300937308 */ /* 0x0003e20000000800 */
[----:B--2---:R-:W-:Y:S01]  /*5c60*/  HMMA.16816.F32.BF16 R88, R4, R8, R32 ;  /* 0x000000080458723c */ /* 0x004fe20000041820 */
[----:B-1----:R-:W-:-:S06]  /*5c70*/  FFMA.FTZ R3, R151, c[0x0][0x2d0], -R0 ;  /* 0x0000b40097037a23 */ /* 0x002fcc0000010800 */
[----:B------:R-:W1:Y:S01]  /*5c80*/  MUFU.EX2 R148, R3 ;  /* 0x0000000300947308 */ /* 0x000e620000000800 */
[C---:B------:R-:W-:Y:S01]  /*5c90*/  HMMA.16816.F32.BF16 R84, R4.reuse, R10, R20 ;  /* 0x0000000a0454723c */ /* 0x040fe20000041814 */
[----:B------:R-:W2:Y:S04]  /*5ca0*/  LDSM.16.MT88.4 R8, [R202+0x6000] ;  /* 0x00600000ca08783b */ /* 0x000ea80000004200 */
[----:B------:R-:W-:Y:S03]  /*5cb0*/  LDSM.16.MT88.4 R20, [R203+0x2800] ;  /* 0x00280000cb14783b */ /* 0x000fe60000004200 */
[C---:B--2---:R-:W-:Y:S08]  /*5cc0*/  HMMA.16816.F32.BF16 R56, R4.reuse, R8, R28 ;  /* 0x000000080438723c */ /* 0x044ff0000004181c */
[C---:B------:R-:W-:Y:S01]  /*5cd0*/  HMMA.16816.F32.BF16 R28, R4.reuse, R10, R16 ;  /* 0x0000000a041c723c */ /* 0x040fe20000041810 */
[----:B------:R-:W2:Y:S04]  /*5ce0*/  LDSM.16.MT88.4 R8, [R204+0x6000] ;  /* 0x00600000cc08783b */ /* 0x000ea80000004200 */
[----:B------:R-:W-:Y:S03]  /*5cf0*/  LDSM.16.MT88.4 R16, [R202+0x2800] ;  /* 0x00280000ca10783b */ /* 0x000fe60000004200 */
[C---:B--2---:R-:W-:Y:S08]  /*5d00*/  HMMA.16816.F32.BF16 R52, R4.reuse, R8, R40 ;  /* 0x000000080434723c */ /* 0x044ff00000041828 */
[C---:B------:R-:W-:Y:S01]  /*5d10*/  HMMA.16816.F32.BF16 R44, R4.reuse, R10, R36 ;  /* 0x0000000a042c723c */ /* 0x040fe20000041824 */
[----:B------:R-:W2:Y:S07]  /*5d20*/  LDSM.16.MT88.4 R8, [R203+0x6000] ;  /* 0x00600000cb08783b */ /* 0x000eae0000004200 */
[C---:B--2---:R-:W-:Y:S08]  /*5d30*/  HMMA.16816.F32.BF16 R40, R4.reuse, R8, R48 ;  /* 0x000000080428723c */ /* 0x044ff00000041830 */
[C---:B------:R-:W-:Y:S01]  /*5d40*/  HMMA.16816.F32.BF16 R36, R4.reuse, R10, R60 ;  /* 0x0000000a0424723c */ /* 0x040fe2000004183c */
[----:B------:R-:W2:Y:S07]  /*5d50*/  LDSM.16.MT88.4 R8, [R205+0x6000] ;  /* 0x00600000cd08783b */ /* 0x000eae0000004200 */
[C---:B--2---:R-:W-:Y:S08]  /*5d60*/  HMMA.16816.F32.BF16 R32, R4.reuse, R8, R72 ;  /* 0x000000080420723c */ /* 0x044ff00000041848 */
[----:B------:R-:W-:Y:S01]  /*5d70*/  HMMA.16816.F32.BF16 R24, R4, R10, R64 ;  /* 0x0000000a0418723c */ /* 0x000fe20000041840 */
[----:B------:R-:W2:Y:S06]  /*5d80*/  LDSM.16.MT88.4 R8, [R204+0x2800] ;  /* 0x00280000cc08783b */ /* 0x000eac0000004200 */
[----:B------:R-:W-:Y:S01]  /*5d90*/  FADD.FTZ R4, R173, R13 ;  /* 0x0000000dad047221 */ /* 0x000fe20000010000 */
[----:B---3--:R-:W-:Y:S01]  /*5da0*/  F2FP.BF16.PACK_AB R6, R152, R153 ;  /* 0x000000999806723e */ /* 0x008fe200000010ff */
[----:B------:R-:W-:Y:S01]  /*5db0*/  FADD.FTZ R5, R174, R14 ;  /* 0x0000000eae057221 */ /* 0x000fe20000010000 */
[----:B-1----:R-:W-:Y:S01]  /*5dc0*/  F2FP.BF16.PACK_AB R7, R148, R147 ;  /* 0x000000939407723e */ /* 0x002fe200000010ff */
[----:B------:R-:W-:-:S02]  /*5dd0*/  FADD.FTZ R3, R109, R4 ;  /* 0x000000046d037221 */ /* 0x000fc40000010000 */
[----:B------:R-:W-:Y:S01]  /*5de0*/  FADD.FTZ R4, R175, R5 ;  /* 0x00000005af047221 */ /* 0x000fe20000010000 */
[----:B------:R-:W-:Y:S01]  /*5df0*/  F2FP.BF16.PACK_AB R5, R149, R96 ;  /* 0x000000609505723e */ /* 0x000fe200000010ff */
[----:B------:R-:W-:Y:S02]  /*5e00*/  FADD.FTZ R3, R107, R3 ;  /* 0x000000036b037221 */ /* 0x000fe40000010000 */
[----:B------:R-:W-:Y:S02]  /*5e10*/  FADD.FTZ R4, R105, R4 ;  /* 0x0000000469047221 */ /* 0x000fe40000010000 */
[----:B------:R-:W-:Y:S02]  /*5e20*/  FADD.FTZ R13, R106, R3 ;  /* 0x000000036a0d7221 */ /* 0x000fe40000010000 */
[----:B------:R-:W-:Y:S01]  /*5e30*/  FADD.FTZ R14, R104, R4 ;  /* 0x00000004680e7221 */ /* 0x000fe20000010000 */
[----:B------:R-:W-:Y:S01]  /*5e40*/  F2FP.BF16.PACK_AB R4, R98, R97 ;  /* 0x000000616204723e */ /* 0x000fe200000010ff */
[----:B------:R-:W-:Y:S01]  /*5e50*/  FFMA.FTZ R3, R160, c[0x0][0x2d0], -R2 ;  /* 0x0000b400a0037a23 */ /* 0x000fe20000010802 */
[----:B------:R-:W-:Y:S05]  /*5e60*/  LDSM.16.MT88.4 R104, [R205+0x3800] ;  /* 0x00380000cd68783b */ /* 0x000fea0000004200 */
[C---:B------:R-:W-:Y:S08]  /*5e70*/  HMMA.16816.F32.BF16 R132, R4.reuse, R16, R132 ;  /* 0x000000100484723c */ /* 0x040ff00000041884 */
[C---:B------:R-:W-:Y:S01]  /*5e80*/  HMMA.16816.F32.BF16 R60, R4.reuse, R18, R76 ;  /* 0x00000012043c723c */ /* 0x040fe2000004184c */
[----:B------:R-:W1:Y:S07]  /*5e90*/  LDSM.16.MT88.4 R16, [R205+0x2800] ;  /* 0x00280000cd10783b */ /* 0x000e6e0000004200 */
[C---:B--2---:R-:W-:Y:S08]  /*5ea0*/  HMMA.16816.F32.BF16 R124, R4.reuse, R8, R124 ;  /* 0x00000008047c723c */ /* 0x044ff0000004187c */
[C---:B------:R-:W-:Y:S01]  /*5eb0*/  HMMA.16816.F32.BF16 R64, R4.reuse, R10, R80 ;  /* 0x0000000a0440723c */ /* 0x040fe20000041850 */
[----:B------:R-:W2:Y:S07]  /*5ec0*/  LDSM.16.MT88.4 R8, [R202+0x6800] ;  /* 0x00680000ca08783b */ /* 0x000eae0000004200 */
[C---:B------:R-:W-:Y:S08]  /*5ed0*/  HMMA.16816.F32.BF16 R76, R4.reuse, R22, R92 ;  /* 0x00000016044c723c */ /* 0x040ff0000004185c */
[C---:B------:R-:W-:Y:S01]  /*5ee0*/  HMMA.16816.F32.BF16 R116, R4.reuse, R20, R100 ;  /* 0x000000140474723c */ /* 0x040fe20000041864 */
[----:B------:R-:W3:Y:S07]  /*5ef0*/  LDSM.16.MT88.4 R20, [R204+0x6800] ;  /* 0x00680000cc14783b */ /* 0x000eee0000004200 */
[C---:B-1----:R-:W-:Y:S08]  /*5f00*/  HMMA.16816.F32.BF16 R108, R4.reuse, R16, R88 ;  /* 0x00000010046c723c */ /* 0x042ff00000041858 */
[C---:B------:R-:W-:Y:S01]  /*5f10*/  HMMA.16816.F32.BF16 R92, R4.reuse, R18, R84 ;  /* 0x00000012045c723c */ /* 0x040fe20000041854 */
[----:B------:R-:W1:Y:S07]  /*5f20*/  LDSM.16.MT88.4 R16, [R203+0x6800] ;  /* 0x00680000cb10783b */ /* 0x000e6e0000004200 */
[C---:B--2---:R-:W-:Y:S08]  /*5f30*/  HMMA.16816.F32.BF16 R88, R4.reuse, R8, R56 ;  /* 0x000000080458723c */ /* 0x044ff00000041838 */
[C---:B------:R-:W-:Y:S01]  /*5f40*/  HMMA.16816.F32.BF16 R84, R4.reuse, R10, R28 ;  /* 0x0000000a0454723c */ /* 0x040fe2000004181c */
[----:B------:R-:W2:Y:S04]  /*5f50*/  LDSM.16.MT88.4 R8, [R205+0x6800] ;  /* 0x00680000cd08783b */ /* 0x000ea80000004200 */
[----:B------:R-:W-:Y:S03]  /*5f60*/  LDSM.16.MT88.4 R28, [R205+0x7000] ;  /* 0x00700000cd1c783b */ /* 0x000fe60000004200 */
[C---:B---3--:R-:W-:Y:S08]  /*5f70*/  HMMA.16816.F32.BF16 R80, R4.reuse, R20, R52 ;  /* 0x000000140450723c */ /* 0x048ff00000041834 */
[C---:B------:R-:W-:Y:S01]  /*5f80*/  HMMA.16816.F32.BF16 R72, R4.reuse, R22, R44 ;  /* 0x000000160448723c */ /* 0x040fe2000004182c */
[----:B------:R-:W3:Y:S07]  /*5f90*/  LDSM.16.MT88.4 R20, [R202+0x3000] ;  /* 0x00300000ca14783b */ /* 0x000eee0000004200 */
[C---:B-1----:R-:W-:Y:S08]  /*5fa0*/  HMMA.16816.F32.BF16 R56, R4.reuse, R16, R40 ;  /* 0x000000100438723c */ /* 0x042ff00000041828 */
[C---:B------:R-:W-:Y:S01]  /*5fb0*/  HMMA.16816.F32.BF16 R48, R4.reuse, R18, R36 ;  /* 0x000000120430723c */ /* 0x040fe20000041824 */
[----:B------:R-:W1:Y:S07]  /*5fc0*/  LDSM.16.MT88.4 R16, [R204+0x3000] ;  /* 0x00300000cc10783b */ /* 0x000e6e0000004200 */
[C---:B--2---:R-:W-:Y:S01]  /*5fd0*/  HMMA.16816.F32.BF16 R40, R4.reuse, R8, R32 ;  /* 0x000000080428723c */ /* 0x044fe20000041820 */
[----:B------:R2:W-:Y:S07]  /*5fe0*/  MUFU.EX2 R35, R3 ;  /* 0x0000000300237308 */ /* 0x0005ee0000000800 */
[----:B------:R-:W-:Y:S01]  /*5ff0*/  HMMA.16816.F32.BF16 R36, R4, R10, R24 ;  /* 0x0000000a0424723c */ /* 0x000fe20000041818 */
[----:B------:R-:W4:Y:S04]  /*6000*/  LDSM.16.MT88.4 R8, [R203+0x3000] ;  /* 0x00300000cb08783b */ /* 0x000f280000004200 */
[----:B------:R-:W1:Y:S02]  /*6010*/  LDSM.16.MT88.4 R24, [R205+0x3000] ;  /* 0x00300000cd18783b */ /* 0x000e640000004200 */
[----:B------:R-:W-:-:S02]  /*6020*/  FFMA.FTZ R4, R156, c[0x0][0x2d0], -R0 ;  /* 0x0000b4009c047a23 */ /* 0x000fc40000010800 */
[----:B--2---:R-:W-:Y:S02]  /*6030*/  FFMA.FTZ R3, R161, c[0x0][0x2d0], -R2 ;  /* 0x0000b400a1037a23 */ /* 0x004fe40000010802 */
[----:B------:R2:W-:Y:S01]  /*6040*/  MUFU.EX2 R34, R4 ;  /* 0x0000000400227308 */ /* 0x0005e20000000800 */
[----:B------:R-:W-:Y:S02]  /*6050*/  FADD.FTZ R5, R120, R14 ;  /* 0x0000000e78057221 */ /* 0x000fe40000010000 */
[----:B------:R-:W-:-:S05]  /*6060*/  FFMA.FTZ R14, R169, c[0x0][0x2d0], -R2 ;  /* 0x0000b400a90e7a23 */ /* 0x000fca0000010802 */
[----:B------:R3:W-:Y:S01]  /*6070*/  MUFU.EX2 R144, R3 ;  /* 0x0000000300907308 */ /* 0x0007e20000000800 */
[----:B--2---:R-:W-:-:S07]  /*6080*/  FFMA.FTZ R4, R159, c[0x0][0x2d0], -R0 ;  /* 0x0000b4009f047a23 */ /* 0x004fce0000010800 */
[----:B------:R-:W-:Y:S01]  /*6090*/  MUFU.EX2 R246, R14 ;  /* 0x0000000e00f67308 */ /* 0x000fe20000000800 */
[----:B---3--:R-:W-:-:S07]  /*60a0*/  FFMA.FTZ R3, R162, c[0x0][0x2d0], -R2 ;  /* 0x0000b400a2037a23 */ /* 0x008fce0000010802 */
[----:B------:R2:W3:Y:S08]  /*60b0*/  MUFU.EX2 R70, R4 ;  /* 0x0000000400467308 */ /* 0x0004f00000000800 */
[----:B------:R1:W-:Y:S01]  /*60c0*/  MUFU.EX2 R145, R3 ;  /* 0x0000000300917308 */ /* 0x0003e20000000800 */
[----:B--2---:R-:W-:Y:S01]  /*60d0*/  FADD.FTZ R4, R121, R5 ;  /* 0x0000000579047221 */ /* 0x004fe20000010000 */
[----:B---3--:R-:W-:-:S03]  /*60e0*/  F2FP.BF16.PACK_AB R7, R70, R34 ;  /* 0x000000224607723e */ /* 0x008fc600000010ff */
[----:B------:R-:W-:Y:S01]  /*60f0*/  FADD.FTZ R32, R112, R4 ;  /* 0x0000000470207221 */ /* 0x000fe20000010000 */
[----:B------:R-:W-:Y:S01]  /*6100*/  F2FP.BF16.PACK_AB R4, R144, R35 ;  /* 0x000000239004723e */ /* 0x000fe200000010ff */
[----:B-1----:R-:W-:-:S04]  /*6110*/  FFMA.FTZ R3, R163, c[0x0][0x2d0], -R2 ;  /* 0x0000b400a3037a23 */ /* 0x002fc80000010802 */
[----:B------:R1:W2:Y:S02]  /*6120*/  MUFU.EX2 R146, R3 ;  /* 0x0000000300927308 */ /* 0x0002a40000000800 */
[----:B-1----:R-:W-:Y:S01]  /*6130*/  FFMA.FTZ R3, R158, c[0x0][0x2d0], -R0 ;  /* 0x0000b4009e037a23 */ /* 0x002fe20000010800 */
[----:B--2---:R-:W-:-:S05]  /*6140*/  F2FP.BF16.PACK_AB R6, R146, R145 ;  /* 0x000000919206723e */ /* 0x004fca00000010ff */
[----:B------:R1:W-:Y:S02]  /*6150*/  MUFU.EX2 R33, R3 ;  /* 0x0000000300217308 */ /* 0x0003e40000000800 */
[----:B-1----:R-:W-:-:S06]  /*6160*/  FFMA.FTZ R3, R157, c[0x0][0x2d0], -R0 ;  /* 0x0000b4009d037a23 */ /* 0x002fcc0000010800 */
[----:B------:R-:W1:Y:S02]  /*6170*/  MUFU.EX2 R69, R3 ;  /* 0x0000000300457308 */ /* 0x000e640000000800 */
[----:B-1----:R-:W-:Y:S01]  /*6180*/  F2FP.BF16.PACK_AB R5, R69, R33 ;  /* 0x000000214505723e */ /* 0x002fe200000010ff */
[----:B------:R-:W-:Y:S02]  /*6190*/  FADD.FTZ R3, R122, R13 ;  /* 0x0000000d7a037221 */ /* 0x000fe40000010000 */
[--C-:B------:R-:W-:Y:S01]  /*61a0*/  FFMA.FTZ R13, R168, c[0x0][0x2d0], -R2.reuse ;  /* 0x0000b400a80d7a23 */ /* 0x100fe20000010802 */
[----:B------:R-:W-:Y:S01]  /*61b0*/  LDSM.16.MT88.4 R120, [R204+0x3800] ;  /* 0x00380000cc78783b */ /* 0x000fe20000004200 */
[----:B------:R-:W-:Y:S02]  /*61c0*/  FFMA.FTZ R2, R167, c[0x0][0x2d0], -R2 ;  /* 0x0000b400a7027a23 */ /* 0x000fe40000010802 */
[----:B------:R-:W-:Y:S01]  /*61d0*/  HMMA.16816.F32.BF16 R132, R4, R20, R132 ;  /* 0x000000140484723c */ /* 0x000fe20000041884 */
[----:B------:R-:W-:-:S04]  /*61e0*/  FADD.FTZ R3, R113, R3 ;  /* 0x0000000371037221 */ /* 0x000fc80000010000 */
[----:B------:R-:W-:-:S03]  /*61f0*/  FADD.FTZ R3, R114, R3 ;  /* 0x0000000372037221 */ /* 0x000fc60000010000 */
[----:B------:R-:W-:Y:S01]  /*6200*/  HMMA.16816.F32.BF16 R44, R4, R22, R60 ;  /* 0x00000016042c723c */ /* 0x000fe2000004183c */
[----:B------:R-:W1:Y:S01]  /*6210*/  LDSM.16.MT88.4 R20, [R202+0x7000] ;  /* 0x00700000ca14783b */ /* 0x000e620000004200 */
[----:B------:R-:W-:-:S03]  /*6220*/  FADD.FTZ R3, R115, R3 ;  /* 0x0000000373037221 */ /* 0x000fc60000010000 */
[----:B------:R-:W-:Y:S01]  /*6230*/  LDSM.16.MT88.4 R112, [R203+0x3800] ;  /* 0x00380000cb70783b */ /* 0x000fe20000004200 */
[----:B------:R-:W-:Y:S02]  /*6240*/  FADD.FTZ R3, R231, R3 ;  /* 0x00000003e7037221 */ /* 0x000fe40000010000 */
[C---:B------:R-:W-:Y:S08]  /*6250*/  HMMA.16816.F32.BF16 R124, R4.reuse, R16, R124 ;  /* 0x00000010047c723c */ /* 0x040ff0000004187c */
[C---:B------:R-:W-:Y:S01]  /*6260*/  HMMA.16816.F32.BF16 R52, R4.reuse, R18, R64 ;  /* 0x000000120434723c */ /* 0x040fe20000041840 */
[----:B------:R-:W2:Y:S07]  /*6270*/  LDSM.16.MT88.4 R16, [R204+0x7000] ;  /* 0x00700000cc10783b */ /* 0x000eae0000004200 */
[C---:B----4-:R-:W-:Y:S08]  /*6280*/  HMMA.16816.F32.BF16 R116, R4.reuse, R8, R116 ;  /* 0x000000080474723c */ /* 0x050ff00000041874 */
[C---:B------:R-:W-:Y:S01]  /*6290*/  HMMA.16816.F32.BF16 R60, R4.reuse, R10, R76 ;  /* 0x0000000a043c723c */ /* 0x040fe2000004184c */
[----:B------:R-:W3:Y:S07]  /*62a0*/  LDSM.16.MT88.4 R8, [R203+0x7000] ;  /* 0x00700000cb08783b */ /* 0x000eee0000004200 */
[C---:B------:R-:W-:Y:S08]  /*62b0*/  HMMA.16816.F32.BF16 R108, R4.reuse, R24, R108 ;  /* 0x00000018046c723c */ /* 0x040ff0000004186c */
[C---:B-1----:R-:W-:Y:S01]  /*62c0*/  HMMA.16816.F32.BF16 R100, R4.reuse, R20, R88 ;  /* 0x000000140464723c */ /* 0x042fe20000041858 */
[----:B------:R-:W1:Y:S01]  /*62d0*/  MUFU.EX2 R20, R15 ;  /* 0x0000000f00147308 */ /* 0x000e620000000800 */
[----:B------:R-:W4:Y:S06]  /*62e0*/  LDSM.16.MT88.4 R88, [R204+0x7800] ;  /* 0x00780000cc58783b */ /* 0x000f2c0000004200 */
[C---:B------:R-:W-:Y:S01]  /*62f0*/  HMMA.16816.F32.BF16 R24, R4.reuse, R26, R92 ;  /* 0x0000001a0418723c */ /* 0x040fe2000004185c */
[----:B------:R1:W-:Y:S07]  /*6300*/  MUFU.EX2 R15, R2 ;  /* 0x00000002000f7308 */ /* 0x0003ee0000000800 */
[C---:B--2---:R-:W-:Y:S01]  /*6310*/  HMMA.16816.F32.BF16 R92, R4.reuse, R16, R80 ;  /* 0x00000010045c723c */ /* 0x044fe20000041850 */
[----:B------:R-:W2:Y:S01]  /*6320*/  MUFU.EX2 R21, R13 ;  /* 0x0000000d00157308 */ /* 0x000ea20000000800 */
[----:B------:R-:W-:Y:S06]  /*6330*/  LDSM.16.MT88.4 R80, [R203+0x7800] ;  /* 0x00780000cb50783b */ /* 0x000fec0000004200 */
[----:B------:R-:W-:Y:S01]  /*6340*/  HMMA.16816.F32.BF16 R84, R4, R22, R84 ;  /* 0x000000160454723c */ /* 0x000fe20000041854 */
[----:B-1----:R-:W-:-:S04]  /*6350*/  FFMA.FTZ R2, R164, c[0x0][0x2d0], -R0 ;  /* 0x0000b400a4027a23 */ /* 0x002fc80000010800 */
[----:B------:R1:W-:Y:S03]  /*6360*/  MUFU.EX2 R14, R2 ;  /* 0x00000002000e7308 */ /* 0x0003e60000000800 */
[C---:B------:R-:W-:Y:S07]  /*6370*/  HMMA.16816.F32.BF16 R16, R4.reuse, R18, R72 ;  /* 0x000000120410723c */ /* 0x040fee0000041848 */
[----:B------:R-:W-:Y:S01]  /*6380*/  F2FP.BF16.PACK_AB R72, R246, R20 ;  /* 0x00000014f648723e */ /* 0x000fe200000010ff */
[----:B---3--:R-:W-:Y:S01]  /*6390*/  HMMA.16816.F32.BF16 R56, R4, R8, R56 ;  /* 0x000000080438723c */ /* 0x008fe20000041838 */
[----:B--2---:R-:W-:Y:S01]  /*63a0*/  F2FP.BF16.PACK_AB R74, R15, R21 ;  /* 0x000000150f4a723e */ /* 0x004fe200000010ff */
[----:B-1----:R-:W-:-:S06]  /*63b0*/  FFMA.FTZ R2, R165, c[0x0][0x2d0], -R0 ;  /* 0x0000b400a5027a23 */ /* 0x002fcc0000010800 */
[C---:B------:R-:W-:Y:S01]  /*63c0*/  HMMA.16816.F32.BF16 R48, R4.reuse, R10, R48 ;  /* 0x0000000a0430723c */ /* 0x040fe20000041830 */
[----:B------:R1:W2:Y:S01]  /*63d0*/  MUFU.EX2 R13, R2 ;  /* 0x00000002000d7308 */ /* 0x0002a20000000800 */
[----:B------:R-:W-:Y:S06]  /*63e0*/  LDSM.16.MT88.4 R8, [R205+0x7800] ;  /* 0x00780000cd08783b */ /* 0x000fec0000004200 */
[C---:B------:R-:W-:Y:S08]  /*63f0*/  HMMA.16816.F32.BF16 R40, R4.reuse, R28, R40 ;  /* 0x0000001c0428723c */ /* 0x040ff00000041828 */
[----:B------:R-:W-:Y:S01]  /*6400*/  HMMA.16816.F32.BF16 R36, R4, R30, R36 ;  /* 0x0000001e0424723c */ /* 0x000fe20000041824 */
[----:B-1----:R-:W-:Y:S01]  /*6410*/  FFMA.FTZ R2, R166, c[0x0][0x2d0], -R0 ;  /* 0x0000b400a6027a23 */ /* 0x002fe20000010800 */
[----:B--2---:R-:W-:-:S03]  /*6420*/  F2FP.BF16.PACK_AB R73, R13, R14 ;  /* 0x0000000e0d49723e */ /* 0x004fc600000010ff */
[----:B------:R1:W-:Y:S02]  /*6430*/  MUFU.EX2 R7, R2 ;  /* 0x0000000200077308 */ /* 0x0003e40000000800 */
[----:B------:R-:W-:-:S04]  /*6440*/  @P4 IMAD.HI.U32 R4, R235, c[0x0][0x2c8], RZ ;  /* 0x0000b200eb044a27 */ /* 0x000fc800078e00ff */
[----:B-1----:R-:W-:Y:S02]  /*6450*/  FFMA.FTZ R2, R171, c[0x0][0x2d0], -R0 ;  /* 0x0000b400ab027a23 */ /* 0x002fe40000010800 */
[----:B------:R-:W-:Y:S02]  /*6460*/  FADD.FTZ R0, R228, R32 ;  /* 0x00000020e4007221 */ /* 0x000fe40000010000 */
[----:B------:R1:W2:Y:S02]  /*6470*/  MUFU.EX2 R6, R2 ;  /* 0x0000000200067308 */ /* 0x0002a40000000800 */
[----:B------:R-:W-:-:S04]  /*6480*/  FADD.FTZ R0, R230, R0 ;  /* 0x00000000e6007221 */ /* 0x000fc80000010000 */
[----:B------:R-:W-:-:S04]  /*6490*/  FADD.FTZ R0, R229, R0 ;  /* 0x00000000e5007221 */ /* 0x000fc80000010000 */
[----:B------:R-:W-:-:S04]  /*64a0*/  FADD.FTZ R0, R96, R0 ;  /* 0x0000000060007221 */ /* 0x000fc80000010000 */
[----:B------:R-:W-:Y:S02]  /*64b0*/  FADD.FTZ R0, R149, R0 ;  /* 0x0000000095007221 */ /* 0x000fe40000010000 */
[----:B-1----:R-:W-:Y:S01]  /*64c0*/  FADD.FTZ R2, R97, R3 ;  /* 0x0000000361027221 */ /* 0x002fe20000010000 */
[----:B--2---:R-:W-:-:S03]  /*64d0*/  F2FP.BF16.PACK_AB R75, R6, R7 ;  /* 0x00000007064b723e */ /* 0x004fc600000010ff */
[----:B------:R-:W-:Y:S02]  /*64e0*/  FADD.FTZ R2, R98, R2 ;  /* 0x0000000262027221 */ /* 0x000fe40000010000 */
[----:B------:R-:W1:Y:S02]  /*64f0*/  LDSM.16.MT88.4 R96, [R202+0x7800] ;  /* 0x00780000ca60783b */ /* 0x000e640000004200 */
[----:B------:R-:W-:Y:S01]  /*6500*/  FADD.FTZ R3, R153, R2 ;  /* 0x0000000299037221 */ /* 0x000fe20000010000 */
[----:B----4-:R-:W-:Y:S01]  /*6510*/  HMMA.16816.F32.BF16 R92, R72, R88, R92 ;  /* 0x00000058485c723c */ /* 0x010fe2000004185c */
[----:B------:R-:W-:Y:S01]  /*6520*/  FADD.FTZ R2, R147, R0 ;  /* 0x0000000093027221 */ /* 0x000fe20000010000 */
[----:B------:R-:W-:Y:S01]  /*6530*/  MOV R0, R235 ;  /* 0x000000eb00007202 */ /* 0x000fe20000000f00 */
[----:B------:R-:W-:Y:S01]  /*6540*/  FADD.FTZ R3, R152, R3 ;  /* 0x0000000398037221 */ /* 0x000fe20000010000 */
[----:B------:R-:W-:Y:S01]  /*6550*/  @P4 SHF.R.U32.HI R0, RZ, c[0x0][0x2cc], R4 ;  /* 0x0000b300ff004a19 */ /* 0x000fe20000011604 */
[----:B------:R-:W-:-:S02]  /*6560*/  FADD.FTZ R2, R148, R2 ;  /* 0x0000000294027221 */ /* 0x000fc40000010000 */
[----:B------:R-:W-:Y:S01]  /*6570*/  FADD.FTZ R3, R35, R3 ;  /* 0x0000000323037221 */ /* 0x000fe20000010000 */
[----:B------:R-:W-:Y:S01]  /*6580*/  IADD3 R0, R0, -c[0x0][0x168], R233 ;  /* 0x80005a0000007a10 */ /* 0x000fe20007ffe0e9 */
[----:B------:R-:W-:Y:S01]  /*6590*/  FADD.FTZ R2, R33, R2 ;  /* 0x0000000221027221 */ /* 0x000fe20000010000 */
[C---:B------:R-:W-:Y:S01]  /*65a0*/  HMMA.16816.F32.BF16 R88, R72.reuse, R90, R16 ;  /* 0x0000005a4858723c */ /* 0x040fe20000041810 */
[----:B------:R-:W-:Y:S01]  /*65b0*/  FADD.FTZ R3, R144, R3 ;  /* 0x0000000390037221 */ /* 0x000fe20000010000 */
[----:B------:R-:W-:Y:S01]  /*65c0*/  SHF.R.S32.HI R5, RZ, 0x1f, R0 ;  /* 0x0000001fff057819 */ /* 0x000fe20000011400 */
[----:B------:R-:W-:Y:S02]  /*65d0*/  FADD.FTZ R2, R69, R2 ;  /* 0x0000000245027221 */ /* 0x000fe40000010000 */
[----:B------:R-:W-:Y:S01]  /*65e0*/  FADD.FTZ R4, R145, R3 ;  /* 0x0000000391047221 */ /* 0x000fe20000010000 */
[----:B------:R-:W-:Y:S01]  /*65f0*/  LEA.HI R5, R5, R0, RZ, 0x7 ;  /* 0x0000000005057211 */ /* 0x000fe200078f38ff */
[----:B------:R-:W-:Y:S01]  /*6600*/  FADD.FTZ R3, R34, R2 ;  /* 0x0000000222037221 */ /* 0x000fe20000010000 */
[----:B------:R-:W-:Y:S01]  /*6610*/  HMMA.16816.F32.BF16 R132, R72, R128, R132 ;  /* 0x000000804884723c */ /* 0x000fe20000041884 */
[----:B------:R-:W-:-:S02]  /*6620*/  FADD.FTZ R2, R146, R4 ;  /* 0x0000000492027221 */ /* 0x000fc40000010000 */
[----:B------:R-:W-:Y:S01]  /*6630*/  FADD.FTZ R0, R70, R3 ;  /* 0x0000000346007221 */ /* 0x000fe20000010000 */
[----:B------:R-:W-:Y:S01]  /*6640*/  SHF.R.S32.HI R3, RZ, 0x7, R5 ;  /* 0x00000007ff037819 */ /* 0x000fe20000011405 */
[----:B------:R-:W-:Y:S02]  /*6650*/  FADD.FTZ R2, R20, R2 ;  /* 0x0000000214027221 */ /* 0x000fe40000010000 */
[----:B------:R-:W-:Y:S01]  /*6660*/  FADD.FTZ R0, R14, R0 ;  /* 0x000000000e007221 */ /* 0x000fe20000010000 */
[----:B-----5:R-:W-:Y:S01]  /*6670*/  IMNMX R16, R234, R3, !PT ;  /* 0x00000003ea107217 */ /* 0x020fe20007800200 */
[----:B------:R-:W-:Y:S01]  /*6680*/  FADD.FTZ R246, R246, R2 ;  /* 0x00000002f6f67221 */ /* 0x000fe20000010000 */
[----:B------:R-:W-:Y:S01]  /*6690*/  HMMA.16816.F32.BF16 R124, R72, R120, R124 ;  /* 0x00000078487c723c */ /* 0x000fe2000004187c */
[----:B------:R-:W-:Y:S01]  /*66a0*/  FADD.FTZ R0, R13, R0 ;  /* 0x000000000d007221 */ /* 0x000fe20000010000 */
[----:B------:R-:W-:Y:S01]  /*66b0*/  ISETP.GE.AND P0, PT, R232, R16, PT ;  /* 0x00000010e800720c */ /* 0x000fe20003f06270 */
[----:B------:R2:W-:Y:S01]  /*66c0*/  STL [R1+0xc], R16 ;  /* 0x00000c1001007387 */ /* 0x0005e20000100800 */
[----:B------:R-:W-:-:S02]  /*66d0*/  FADD.FTZ R246, R21, R246 ;  /* 0x000000f615f67221 */ /* 0x000fc40000010000 */
[----:B------:R-:W-:Y:S02]  /*66e0*/  FADD.FTZ R0, R7, R0 ;  /* 0x0000000007007221 */ /* 0x000fe40000010000 */
[----:B------:R-:W-:Y:S01]  /*66f0*/  HMMA.16816.F32.BF16 R116, R72, R112, R116 ;  /* 0x000000704874723c */ /* 0x000fe20000041874 */
[----:B------:R-:W-:Y:S02]  /*6700*/  FADD.FTZ R246, R15, R246 ;  /* 0x000000f60ff67221 */ /* 0x000fe40000010000 */
[----:B------:R-:W-:-:S05]  /*6710*/  FADD.FTZ R0, R6, R0 ;  /* 0x0000000006007221 */ /* 0x000fca0000010000 */
[----:B------:R2:W-:Y:S01]  /*6720*/  STL [R1], R0 ;  /* 0x0000000001007387 */ /* 0x0005e20000100800 */
[C---:B-1----:R-:W-:Y:S08]  /*6730*/  HMMA.16816.F32.BF16 R100, R72.reuse, R96, R100 ;  /* 0x000000604864723c */ /* 0x042ff00000041864 */
        /* <DEDUP_REMOVED lines=9> */
[----:B------:R-:W-:Y:S01]  /*67d0*/  HMMA.16816.F32.BF16 R72, R72, R10, R36 ;  /* 0x0000000a4848723c */ /* 0x000fe20000041824 */
[----:B------:R-:W-:Y:S01]  /*67e0*/  @!UPT UIADD3 URZ, URZ, URZ, URZ ;  /* 0x0000003f3f3ff290 */ /* 0x000fe2000fffe03f */
[----:B------:R-:W-:Y:S11]  /*67f0*/  @!P0 BRA `(.L_x_81) ;  /* 0x00004d5000008947 */ /* 0x000ff60003800000 */
[----:B--2---:R-:W-:Y:S02]  /*6800*/  MOV R70, R12 ;  /* 0x0000000c00467202 */ /* 0x004fe40000000f00 */
[----:B------:R-:W-:-:S02]  /*6810*/  MOV R69, R68 ;  /* 0x0000004400457202 */ /* 0x000fc40000000f00 */
[----:B------:R-:W-:-:S07]  /*6820*/  MOV R240, R232 ;  /* 0x000000e800f07202 */ /* 0x000fce0000000f00 */
.L_x_92:
[----:B------:R-:W2:Y:S01]  /*6830*/  LDL R0, [R1+0x4] ;  /* 0x0000040001007983 */ /* 0x000ea20000100800 */
[----:B------:R-:W-:Y:S04]  /*6840*/  DEPBAR.LE SB0, 0x0 ;  /* 0x000080000000791a */ /* 0x000fe80000000000 */
[----:B------:R-:W-:Y:S01]  /*6850*/  WARPSYNC 0xffffffff ;  /* 0xffffffff00007948 */ /* 0x000fe20003800000 */
[----:B------:R-:W-:Y:S06]  /*6860*/  BAR.SYNC.DEFER_BLOCKING 0x0 ;  /* 0x0000000000007b1d */ /* 0x000fec0000010000 */
[----:B------:R1:W3:Y:S01]  /*6870*/  LDSM.16.M88.4 R8, [R71] ;  /* 0x000000004708783b */ /* 0x0002e20000000200 */
[----:B------:R-:W-:Y:S03]  /*6880*/  BSSY B0, `(.L_x_82) ;  /* 0x0000058000007945 */ /* 0x000fe60003800000 */
[----:B------:R1:W4:Y:S04]  /*6890*/  LDSM.16.M88.4 R16, [R71+0x800] ;  /* 0x000800004710783b */ /* 0x0003280000000200 */
[----:B------:R1:W1:Y:S04]  /*68a0*/  LDSM.16.M88.4 R24, [R71+0x1000] ;  /* 0x001000004718783b */ /* 0x0002680000000200 */
[----:B------:R1:W1:Y:S04]  /*68b0*/  LDSM.16.M88.4 R32, [R71+0x1800] ;  /* 0x001800004720783b */ /* 0x0002680000000200 */
[----:B------:R1:W1:Y:S04]  /*68c0*/  LDSM.16.M88.4 R40, [R71+0x2000] ;  /* 0x002000004728783b */ /* 0x0002680000000200 */
        /* <DEDUP_REMOVED lines=8> */
[----:B------:R1:W1:Y:S04]  /*6950*/  LDSM.16.M88.4 R164, [R220] ;  /* 0x00000000dca4783b */ /* 0x0002680000000200 */
[----:B------:R1:W1:Y:S04]  /*6960*/  LDSM.16.M88.4 R168, [R221] ;  /* 0x00000000dda8783b */ /* 0x0002680000000200 */
[----:B------:R1:W1:Y:S01]  /*6970*/  LDSM.16.M88.4 R172, [R222] ;  /* 0x00000000deac783b */ /* 0x0002620000000200 */
[----:B--2---:R-:W-:Y:S11]  /*6980*/  ISETP.GT.AND P0, PT, R0, R240, PT ;  /* 0x000000f00000720c */ /* 0x004ff60003f04270 */
[----:B------:R-:W-:Y:S02]  /*6990*/  @!UPT UIADD3 URZ, URZ, URZ, URZ ;  /* 0x0000003f3f3ff290 */ /* 0x000fe4000fffe03f */
[----:B------:R-:W-:-:S05]  /*69a0*/  @P0 BRA `(.L_x_83) ;  /* 0x0000045000000947 */ /* 0x000fca0003800000 */
[----:B-1-34-:R-:W-:Y:S01]  /*69b0*/  IMAD.WIDE.U32 R2, R239, c[0x0][0x208], RZ ;  /* 0x00008200ef027a25 */ /* 0x01afe200078e00ff */
[----:B------:R-:W-:Y:S01]  /*69c0*/  SHF.R.S32.HI R0, RZ, 0x1f, R239 ;  /* 0x0000001fff007819 */ /* 0x000fe200000114ef */
[----:B------:R-:W2:Y:S02]  /*69d0*/  LDL.64 R6, [R1+0x28] ;  /* 0x0000280001067983 */ /* 0x000ea40000100a00 */
[----:B------:R-:W-:Y:S02]  /*69e0*/  IMAD.SHL.U32 R21, R242, 0x2, RZ ;  /* 0x00000002f2157824 */ /* 0x000fe400078e00ff */
[----:B------:R-:W-:Y:S02]  /*69f0*/  IMAD R0, R0, c[0x0][0x208], RZ ;  /* 0x0000820000007a24 */ /* 0x000fe400078e02ff */
[----:B------:R-:W3:Y:S01]  /*6a00*/  LDL R5, [R1+0x38] ;  /* 0x0000380001057983 */ /* 0x000ee20000100800 */
[----:B------:R-:W-:Y:S02]  /*6a10*/  IMAD.SHL.U32 R20, R241, 0x2, RZ ;  /* 0x00000002f1147824 */ /* 0x000fe400078e00ff */
[----:B------:R-:W-:Y:S04]  /*6a20*/  IMAD R0, R239, c[0x0][0x20c], R0 ;  /* 0x00008300ef007a24 */ /* 0x000fe800078e0200 */
[----:B------:R-:W-:Y:S01]  /*6a30*/  IMAD.IADD R3, R3, 0x1, R0 ;  /* 0x0000000103037824 */ /* 0x000fe200078e0200 */
[----:B------:R-:W-:Y:S03]  /*6a40*/  SHF.R.S32.HI R0, RZ, 0x1f, R238 ;  /* 0x0000001fff007819 */ /* 0x000fe600000114ee */
[----:B------:R-:W-:Y:S04]  /*6a50*/  IMAD.WIDE.U32 R2, R238, c[0x0][0x218], R2 ;  /* 0x00008600ee027a25 */ /* 0x000fe800078e0002 */
[----:B------:R-:W-:Y:S04]  /*6a60*/  IMAD R4, R0, c[0x0][0x218], RZ ;  /* 0x0000860000047a24 */ /* 0x000fe800078e02ff */
[----:B------:R-:W-:Y:S01]  /*6a70*/  IMAD R4, R238, c[0x0][0x21c], R4 ;  /* 0x00008700ee047a24 */ /* 0x000fe200078e0204 */
[----:B--2---:R-:W-:Y:S02]  /*6a80*/  IADD3 R0, P0, R6, R2, RZ ;  /* 0x0000000206007210 */ /* 0x004fe40007f1e0ff */
[----:B------:R-:W-:Y:S02]  /*6a90*/  SHF.R.S32.HI R6, RZ, 0x1f, R242 ;  /* 0x0000001fff067819 */ /* 0x000fe400000114f2 */
[----:B---3--:R-:W-:Y:S02]  /*6aa0*/  IADD3.X R2, R5, R3, R4, P0, !PT ;  /* 0x0000000305027210 */ /* 0x008fe400007fe404 */
[C---:B------:R-:W-:Y:S02]  /*6ab0*/  LEA R4, P0, R0.reuse, c[0x0][0x1f8], 0x1 ;  /* 0x00007e0000047a11 */ /* 0x040fe400078008ff */
[----:B------:R-:W-:Y:S02]  /*6ac0*/  SHF.R.S32.HI R5, RZ, 0x1f, R241 ;  /* 0x0000001fff057819 */ /* 0x000fe400000114f1 */
[----:B------:R-:W-:Y:S02]  /*6ad0*/  LEA.HI.X R0, R0, c[0x0][0x1fc], R2, 0x1, P0 ;  /* 0x00007f0000007a11 */ /* 0x000fe400000f0c02 */
[----:B------:R-:W-:Y:S02]  /*6ae0*/  SHF.L.U64.HI R6, R242, 0x1, R6 ;  /* 0x00000001f2067819 */ /* 0x000fe40000010206 */
[----:B------:R-:W-:Y:S01]  /*6af0*/  SHF.L.U64.HI R5, R241, 0x1, R5 ;  /* 0x00000001f1057819 */ /* 0x000fe20000010205 */
[----:B------:R-:W-:-:S05]  /*6b00*/  BRA.DIV ~URZ, `(.L_x_84) ;  /* 0x0000b9327f007947 */ /* 0x000fca000b800000 */
[----:B------:R1:W2:Y:S02]  /*6b10*/  SHFL.IDX PT, R7, R0, RZ, 0x181f ;  /* 0x00181fff00077589 */ /* 0x0002a400000e0000 */
.L_x_119:
[----:B------:R-:W-:-:S05]  /*6b20*/  BRA.DIV ~URZ, `(.L_x_85) ;  /* 0x0000b9827f007947 */ /* 0x000fca000b800000 */
[----:B------:R-:W3:Y:S01]  /*6b30*/  SHFL.IDX PT, R14, R4, RZ, 0x181f ;  /* 0x00181fff040e7589 */ /* 0x000ee200000e0000 */
[----:B------:R-:W-:Y:S02]  /*6b40*/  ISETP.GE.AND P2, PT, R241, c[0x0][0x1d4], PT ;  /* 0x00007500f1007a0c */ /* 0x000fe40003f46270 */
[CC--:B---3--:R-:W-:Y:S02]  /*6b50*/  IADD3 R2, P0, R14.reuse, R20.reuse, RZ ;  /* 0x000000140e027210 */ /* 0x0c8fe40007f1e0ff */
[-C--:B------:R-:W-:Y:S03]  /*6b60*/  IADD3 R14, P5, R14, R21.reuse, RZ ;  /* 0x000000150e0e7210 */ /* 0x080fe60007fbe0ff */
[C-C-:B--2---:R-:W-:Y:S01]  /*6b70*/  IMAD.X R3, R7.reuse, 0x1, R5.reuse, P0 ;  /* 0x0000000107037824 */ /* 0x144fe200000e0605 */
[----:B------:R-:W-:Y:S01]  /*6b80*/  ISETP.GE.AND P0, PT, R242, c[0x0][0x1d4], PT ;  /* 0x00007500f2007a0c */ /* 0x000fe20003f06270 */
[--C-:B------:R-:W-:Y:S02]  /*6b90*/  IMAD.X R15, R7, 0x1, R6.reuse, P5 ;  /* 0x00000001070f7824 */ /* 0x100fe400028e0606 */
[----:B------:R-:W-:Y:S04]  /*6ba0*/  SHFL.IDX PT, R7, R4, 0x2, 0x181f ;  /* 0x00581f0004077f89 */ /* 0x000fe800000e0000 */
[----:B------:R-:W-:Y:S01]  /*6bb0*/  @!PT LDS RZ, [RZ] ;  /* 0x00000000fffff984 */ /* 0x000fe20000000800 */
[----:B------:R2:W-:Y:S06]  /*6bc0*/  LDGSTS.E.BYPASS.LTC128B.128 [R227+0x100], [R2.64], !P2 ;  /* 0x0010000002e37fae */ /* 0x0005ec000d101d46 */
[----:B------:R3:W-:Y:S04]  /*6bd0*/  LDGSTS.E.BYPASS.LTC128B.128 [R227+0x4100], [R14.64], !P0 ;  /* 0x041000000ee37fae */ /* 0x0007e8000c101d46 */
[----:B--2---:R-:W2:Y:S04]  /*6be0*/  SHFL.IDX PT, R2, R4, 0x1, 0x181f ;  /* 0x00381f0004027f89 */ /* 0x004ea800000e0000 */
[----:B------:R-:W4:Y:S04]  /*6bf0*/  SHFL.IDX PT, R3, R0, 0x1, 0x181f ;  /* 0x00381f0000037f89 */ /* 0x000f2800000e0000 */
[----:B------:R-:W-:Y:S01]  /*6c00*/  SHFL.IDX PT, R4, R4, 0x3, 0x181f ;  /* 0x00781f0004047f89 */ /* 0x000fe200000e0000 */
[CC--:B--2---:R-:W-:Y:S02]  /*6c10*/  IADD3 R12, P6, R2.reuse, R20.reuse, RZ ;  /* 0x00000014020c7210 */ /* 0x0c4fe40007fde0ff */
[-C--:B------:R-:W-:Y:S03]  /*6c20*/  IADD3 R2, P5, R2, R21.reuse, RZ ;  /* 0x0000001502027210 */ /* 0x080fe60007fbe0ff */
[C-C-:B----4-:R-:W-:Y:S02]  /*6c30*/  IMAD.X R13, R3.reuse, 0x1, R5.reuse, P6 ;  /* 0x00000001030d7824 */ /* 0x150fe400030e0605 */
[--C-:B------:R-:W-:Y:S03]  /*6c40*/  IMAD.X R3, R3, 0x1, R6.reuse, P5 ;  /* 0x0000000103037824 */ /* 0x100fe600028e0606 */
[----:B------:R2:W-:Y:S04]  /*6c50*/  LDGSTS.E.BYPASS.LTC128B.128 [R227+0x1100], [R12.64], !P2 ;  /* 0x011000000ce37fae */ /* 0x0005e8000d101d46 */
[----:B------:R4:W-:Y:S04]  /*6c60*/  LDGSTS.E.BYPASS.LTC128B.128 [R227+0x5100], [R2.64], !P0 ;  /* 0x0510000002e37fae */ /* 0x0009e8000c101d46 */
[----:B--2---:R-:W2:Y:S04]  /*6c70*/  SHFL.IDX PT, R12, R0, 0x2, 0x181f ;  /* 0x00581f00000c7f89 */ /* 0x004ea800000e0000 */
[----:B-1----:R-:W1:Y:S01]  /*6c80*/  SHFL.IDX PT, R0, R0, 0x3, 0x181f ;  /* 0x00781f0000007f89 */ /* 0x002e6200000e0000 */
[C---:B----4-:R-:W-:Y:S05]  /*6c90*/  IADD3 R2, P5, R7.reuse, R20, RZ ;  /* 0x0000001407027210 */ /* 0x050fea0007fbe0ff */
[C---:B--2---:R-:W-:Y:S05]  /*6ca0*/  IMAD.X R3, R12.reuse, 0x1, R5, P5 ;  /* 0x000000010c037824 */ /* 0x044fea00028e0605 */
[----:B------:R2:W-:Y:S02]  /*6cb0*/  LDGSTS.E.BYPASS.LTC128B.128 [R227+0x2100], [R2.64], !P2 ;  /* 0x0210000002e37fae */ /* 0x0005e4000d101d46 */
[----:B--2---:R-:W-:Y:S02]  /*6cc0*/  IADD3 R2, P5, R7, R21, RZ ;  /* 0x0000001507027210 */ /* 0x004fe40007fbe0ff */
[----:B------:R-:W-:Y:S03]  /*6cd0*/  SEL R7, RZ, 0x10, P2 ;  /* 0x00000010ff077807 */ /* 0x000fe60001000000 */
[----:B------:R-:W-:Y:S01]  /*6ce0*/  IMAD.X R3, R12, 0x1, R6, P5 ;  /* 0x000000010c037824 */ /* 0x000fe200028e0606 */
[----:B------:R-:W-:Y:S04]  /*6cf0*/  SEL R12, RZ, 0x10, P0 ;  /* 0x00000010ff0c7807 */ /* 0x000fe80000000000 */
[----:B------:R3:W-:Y:S03]  /*6d00*/  LDGSTS.E.BYPASS.LTC128B.128 [R227+0x6100], [R2.64], !P0 ;  /* 0x0610000002e37fae */ /* 0x0007e6000c101d46 */
.L_x_120:
[C---:B-1----:R-:W-:Y:S02]  /*6d10*/  ISETP.NE.U32.AND P5, PT, R7.reuse, RZ, PT ;  /* 0x000000ff0700720c */ /* 0x042fe40003fa5070 */
[----:B------:R-:W-:Y:S04]  /*6d20*/  IADD3 R7, -R7, 0x10, RZ ;  /* 0x0000001007077810 */ /* 0x000fe80007ffe1ff */
[----:B------:R-:W-:Y:S04]  /*6d30*/  LOP3.LUT R7, R7, 0xf, RZ, 0xc0, !PT ;  /* 0x0000000f07077812 */ /* 0x000fe800078ec0ff */
[----:B---3--:R-:W-:Y:S04]  /*6d40*/  IADD3 R2, P2, P0, R7, R4, R20 ;  /* 0x0000000407027210 */ /* 0x008fe8000785e014 */
[----:B------:R-:W-:Y:S05]  /*6d50*/  IADD3.X R3, RZ, R0, R5, P2, P0 ;  /* 0x00000000ff037210 */ /* 0x000fea00017e0405 */
[----:B------:R-:W-:Y:S01]  /*6d60*/  @!PT LDS RZ, [RZ] ;  /* 0x00000000fffff984 */ /* 0x000fe20000000800 */
[----:B------:R-:W-:Y:S01]  /*6d70*/  @!PT LDS RZ, [RZ] ;  /* 0x00000000fffff984 */ /* 0x000fe20000000800 */
[----:B------:R-:W-:Y:S01]  /*6d80*/  @!PT LDS RZ, [RZ] ;  /* 0x00000000fffff984 */ /* 0x000fe20000000800 */
[----:B------:R1:W-:Y:S01]  /*6d90*/  LDGSTS.E.BYPASS.LTC128B.128.ZFILL [R227+0x3100], [R2.64], P5 ;  /* 0x0310000002e37fae */ /* 0x0003e2000a941d46 */
[C---:B------:R-:W-:Y:S02]  /*6da0*/  ISETP.NE.U32.AND P5, PT, R12.reuse, RZ, PT ;  /* 0x000000ff0c00720c */ /* 0x040fe40003fa5070 */
[----:B------:R-:W-:Y:S04]  /*6db0*/  IADD3 R12, -R12, 0x10, RZ ;  /* 0x000000100c0c7810 */ /* 0x000fe80007ffe1ff */
[----:B------:R-:W-:Y:S04]  /*6dc0*/  LOP3.LUT R12, R12, 0xf, RZ, 0xc0, !PT ;  /* 0x0000000f0c0c7812 */ /* 0x000fe800078ec0ff */
[----:B-1----:R-:W-:Y:S04]  /*6dd0*/  IADD3 R2, P2, P0, R12, R4, R21 ;  /* 0x000000040c027210 */ /* 0x002fe8000785e015 */
[----:B------:R-:W-:Y:S05]  /*6de0*/  IADD3.X R3, RZ, R0, R6, P2, P0 ;  /* 0x00000000ff037210 */ /* 0x000fea00017e0406 */
[----:B------:R1:W-:Y:S04]  /*6df0*/  LDGSTS.E.BYPASS.LTC128B.128.ZFILL [R227+0x7100], [R2.64], P5 ;  /* 0x0710000002e37fae */ /* 0x0003e8000a941d46 */
.L_x_83:
[----:B-1-34-:R-:W-:Y:S05]  /*6e00*/  BSYNC B0 ;  /* 0x0000000000007941 */ /* 0x01afea0003800000 */
.L_x_82:
[----:B------:R-:W0:Y:S01]  /*6e10*/  LDGDEPBAR ;  /* 0x00000000000079af */ /* 0x000e220000000000 */
[----:B------:R-:W-:Y:S01]  /*6e20*/  WARPSYNC 0xffffffff ;  /* 0xffffffff00007948 */ /* 0x000fe20003800000 */
[C---:B------:R-:W-:Y:S01]  /*6e30*/  HMMA.16816.F32.BF16 R4, R136.reuse, R8, RZ ;  /* 0x000000088804723c */ /* 0x040fe200000418ff */
[----:B------:R-:W-:Y:S05]  /*6e40*/  BSSY B0, `(.L_x_86) ;  /* 0x0000193000007945 */ /* 0x000fea0003800000 */
[----:B------:R-:W2:Y:S02]  /*6e50*/  LDL R0, [R1+0x4] ;  /* 0x0000040001007983 */ /* 0x000ea40000100800 */
[C---:B------:R-:W-:Y:S08]  /*6e60*/  HMMA.16816.F32.BF16 R8, R136.reuse, R10, RZ ;  /* 0x0000000a8808723c */ /* 0x040ff000000418ff */
        /* <DEDUP_REMOVED lines=13> */
[----:B------:R-:W-:Y:S08]  /*6f40*/  HMMA.16816.F32.BF16 R64, R136, R66, RZ ;  /* 0x000000428840723c */ /* 0x000ff000000418ff */
[C---:B------:R-:W-:Y:S08]  /*6f50*/  HMMA.16816.F32.BF16 R4, R140.reuse, R144, R4 ;  /* 0x000000908c04723c */ /* 0x040ff00000041804 */
[C---:B------:R-:W-:Y:S01]  /*6f60*/  HMMA.16816.F32.BF16 R8, R140.reuse, R146, R8 ;  /* 0x000000928c08723c */ /* 0x040fe20000041808 */
[----:B------:R-:W1:Y:S07]  /*6f70*/  LDSM.16.M88.4 R144, [R201] ;  /* 0x00000000c990783b */ /* 0x000e6e0000000200 */
[C---:B------:R-:W-:Y:S08]  /*6f80*/  HMMA.16816.F32.BF16 R12, R140.reuse, R148, R12 ;  /* 0x000000948c0c723c */ /* 0x040ff0000004180c */
[C---:B------:R-:W-:Y:S01]  /*6f90*/  HMMA.16816.F32.BF16 R16, R140.reuse, R150, R16 ;  /* 0x000000968c10723c */ /* 0x040fe20000041810 */
[----:B------:R-:W3:Y:S07]  /*6fa0*/  LDSM.16.M88.4 R148, [R201+0x800] ;  /* 0x00080000c994783b */ /* 0x000eee0000000200 */
[C---:B------:R-:W-:Y:S08]  /*6fb0*/  HMMA.16816.F32.BF16 R20, R140.reuse, R152, R20 ;  /* 0x000000988c14723c */ /* 0x040ff00000041814 */
[C---:B------:R-:W-:Y:S01]  /*6fc0*/  HMMA.16816.F32.BF16 R24, R140.reuse, R154, R24 ;  /* 0x0000009a8c18723c */ /* 0x040fe20000041818 */
[----:B------:R-:W4:Y:S07]  /*6fd0*/  LDSM.16.M88.4 R152, [R201+0x1000] ;  /* 0x00100000c998783b */ /* 0x000f2e0000000200 */
        /* <DEDUP_REMOVED lines=11> */
[----:B------:R-:W-:Y:S07]  /*7090*/  LDSM.16.M88.4 R168, [R200+-0x3000] ;  /* 0xffd00000c8a8783b */ /* 0x000fee0000000200 */
[C---:B------:R-:W-:Y:S08]  /*70a0*/  HMMA.16816.F32.BF16 R60, R140.reuse, R172, R60 ;  /* 0x000000ac8c3c723c */ /* 0x040ff0000004183c */
[----:B------:R-:W-:Y:S08]  /*70b0*/  HMMA.16816.F32.BF16 R64, R140, R174, R64 ;  /* 0x000000ae8c40723c */ /* 0x000ff00000041840 */
[C---:B-1----:R-:W-:Y:S08]  /*70c0*/  HMMA.16816.F32.BF16 R4, R176.reuse, R144, R4 ;  /* 0x00000090b004723c */ /* 0x042ff00000041804 */
[C---:B------:R-:W-:Y:S01]  /*70d0*/  HMMA.16816.F32.BF16 R8, R176.reuse, R146, R8 ;  /* 0x00000092b008723c */ /* 0x040fe20000041808 */
[----:B------:R-:W1:Y:S07]  /*70e0*/  LDSM.16.M88.4 R144, [R201+0x3000] ;  /* 0x00300000c990783b */ /* 0x000e6e0000000200 */
[C---:B---3--:R-:W-:Y:S08]  /*70f0*/  HMMA.16816.F32.BF16 R12, R176.reuse, R148, R12 ;  /* 0x00000094b00c723c */ /* 0x048ff0000004180c */
[C---:B------:R-:W-:Y:S01]  /*7100*/  HMMA.16816.F32.BF16 R16, R176.reuse, R150, R16 ;  /* 0x00000096b010723c */ /* 0x040fe20000041810 */
[----:B------:R-:W3:Y:S07]  /*7110*/  LDSM.16.M88.4 R148, [R201+0x3800] ;  /* 0x00380000c994783b */ /* 0x000eee0000000200 */
[C---:B----4-:R-:W-:Y:S08]  /*7120*/  HMMA.16816.F32.BF16 R20, R176.reuse, R152, R20 ;  /* 0x00000098b014723c */ /* 0x050ff00000041814 */
[C---:B------:R-:W-:Y:S01]  /*7130*/  HMMA.16816.F32.BF16 R24, R176.reuse, R154, R24 ;  /* 0x0000009ab018723c */ /* 0x040fe20000041818 */
[----:B------:R-:W4:Y:S07]  /*7140*/  LDSM.16.M88.4 R152, [R200+-0x4000] ;  /* 0xffc00000c898783b */ /* 0x000f2e0000000200 */
[C---:B-----5:R-:W-:Y:S03]  /*7150*/  HMMA.16816.F32.BF16 R28, R176.reuse, R156, R28 ;  /* 0x0000009cb01c723c */ /* 0x060fe6000004181c */
[----:B--2---:R-:W-:Y:S05]  /*7160*/  ISETP.GT.AND P0, PT, R240, R0, PT ;  /* 0x00000000f000720c */ /* 0x004fea0003f04270 */
[C---:B------:R-:W-:Y:S01]  /*7170*/  HMMA.16816.F32.BF16 R32, R176.reuse, R158, R32 ;  /* 0x0000009eb020723c */ /* 0x040fe20000041820 */
[----:B------:R-:W2:Y:S07]  /*7180*/  LDSM.16.M88.4 R156, [R200+-0x3800] ;  /* 0xffc80000c89c783b */ /* 0x000eae0000000200 */
[C---:B------:R-:W-:Y:S08]  /*7190*/  HMMA.16816.F32.BF16 R36, R176.reuse, R160, R36 ;  /* 0x000000a0b024723c */ /* 0x040ff00000041824 */
[C---:B------:R-:W-:Y:S01]  /*71a0*/  HMMA.16816.F32.BF16 R40, R176.reuse, R162, R40 ;  /* 0x000000a2b028723c */ /* 0x040fe20000041828 */
[----:B------:R-:W5:Y:S07]  /*71b0*/  LDSM.16.M88.4 R160, [R200+-0x2800] ;  /* 0xffd80000c8a0783b */ /* 0x000f6e0000000200 */
[C---:B------:R-:W-:Y:S08]  /*71c0*/  HMMA.16816.F32.BF16 R44, R176.reuse, R164, R44 ;  /* 0x000000a4b02c723c */ /* 0x040ff0000004182c */
[C---:B------:R-:W-:Y:S01]  /*71d0*/  HMMA.16816.F32.BF16 R48, R176.reuse, R166, R48 ;  /* 0x000000a6b030723c */ /* 0x040fe20000041830 */
[----:B------:R-:W2:Y:S07]  /*71e0*/  LDSM.16.M88.4 R164, [R200+-0x2000] ;  /* 0xffe00000c8a4783b */ /* 0x000eae0000000200 */
[C---:B-1----:R-:W-:Y:S08]  /*71f0*/  HMMA.16816.F32.BF16 R52, R176.reuse, R144, R52 ;  /* 0x00000090b034723c */ /* 0x042ff00000041834 */
[C---:B------:R-:W-:Y:S01]  /*7200*/  HMMA.16816.F32.BF16 R56, R176.reuse, R146, R56 ;  /* 0x00000092b038723c */ /* 0x040fe20000041838 */
[----:B------:R-:W1:Y:S07]  /*7210*/  LDSM.16.M88.4 R144, [R200+-0x1800] ;  /* 0xffe80000c890783b */ /* 0x000e6e0000000200 */
[C---:B---3--:R-:W-:Y:S08]  /*7220*/  HMMA.16816.F32.BF16 R60, R176.reuse, R148, R60 ;  /* 0x00000094b03c723c */ /* 0x048ff0000004183c */
[----:B------:R-:W-:Y:S01]  /*7230*/  HMMA.16816.F32.BF16 R64, R176, R150, R64 ;  /* 0x00000096b040723c */ /* 0x000fe20000041840 */
[----:B------:R-:W3:Y:S07]  /*7240*/  LDSM.16.M88.4 R148, [R200+-0x1000] ;  /* 0xfff00000c894783b */ /* 0x000eee0000000200 */
[C---:B----4-:R-:W-:Y:S08]  /*7250*/  HMMA.16816.F32.BF16 R4, R180.reuse, R152, R4 ;  /* 0x00000098b404723c */ /* 0x050ff00000041804 */
[C---:B------:R-:W-:Y:S01]  /*7260*/  HMMA.16816.F32.BF16 R8, R180.reuse, R154, R8 ;  /* 0x0000009ab408723c */ /* 0x040fe20000041808 */
[----:B------:R-:W4:Y:S07]  /*7270*/  LDSM.16.M88.4 R152, [R200+-0x800] ;  /* 0xfff80000c898783b */ /* 0x000f2e0000000200 */
[C---:B--2---:R-:W-:Y:S08]  /*7280*/  HMMA.16816.F32.BF16 R12, R180.reuse, R156, R12 ;  /* 0x0000009cb40c723c */ /* 0x044ff0000004180c */
[C---:B------:R-:W-:Y:S01]  /*7290*/  HMMA.16816.F32.BF16 R16, R180.reuse, R158, R16 ;  /* 0x0000009eb410723c */ /* 0x040fe20000041810 */
[----:B------:R-:W2:Y:S07]  /*72a0*/  LDSM.16.M88.4 R156, [R71+0x4000] ;  /* 0x00400000479c783b */ /* 0x000eae0000000200 */
[C---:B------:R-:W-:Y:S08]  /*72b0*/  HMMA.16816.F32.BF16 R20, R180.reuse, R168, R20 ;  /* 0x000000a8b414723c */ /* 0x040ff00000041814 */
[C---:B------:R-:W-:Y:S01]  /*72c0*/  HMMA.16816.F32.BF16 R24, R180.reuse, R170, R24 ;  /* 0x000000aab418723c */ /* 0x040fe20000041818 */
[----:B------:R-:W-:Y:S07]  /*72d0*/  LDSM.16.M88.4 R168, [R71+0x5000] ;  /* 0x0050000047a8783b */ /* 0x000fee0000000200 */
[C---:B-----5:R-:W-:Y:S08]  /*72e0*/  HMMA.16816.F32.BF16 R28, R180.reuse, R160, R28 ;  /* 0x000000a0b41c723c */ /* 0x060ff0000004181c */
[C---:B------:R-:W-:Y:S01]  /*72f0*/  HMMA.16816.F32.BF16 R32, R180.reuse, R162, R32 ;  /* 0x000000a2b420723c */ /* 0x040fe20000041820 */
[----:B------:R-:W5:Y:S07]  /*7300*/  LDSM.16.M88.4 R160, [R71+0x4800] ;  /* 0x0048000047a0783b */ /* 0x000f6e0000000200 */
[C---:B------:R-:W-:Y:S08]  /*7310*/  HMMA.16816.F32.BF16 R36, R180.reuse, R164, R36 ;  /* 0x000000a4b424723c */ /* 0x040ff00000041824 */
[C---:B------:R-:W-:Y:S01]  /*7320*/  HMMA.16816.F32.BF16 R40, R180.reuse, R166, R40 ;  /* 0x000000a6b428723c */ /* 0x040fe20000041828 */
[----:B------:R-:W2:Y:S07]  /*7330*/  LDSM.16.M88.4 R164, [R71+0x5800] ;  /* 0x0058000047a4783b */ /* 0x000eae0000000200 */
[C---:B-1----:R-:W-:Y:S08]  /*7340*/  HMMA.16816.F32.BF16 R44, R180.reuse, R144, R44 ;  /* 0x00000090b42c723c */ /* 0x042ff0000004182c */
[C---:B------:R-:W-:Y:S01]  /*7350*/  HMMA.16816.F32.BF16 R48, R180.reuse, R146, R48 ;  /* 0x00000092b430723c */ /* 0x040fe20000041830 */
[----:B------:R-:W1:Y:S07]  /*7360*/  LDSM.16.M88.4 R144, [R71+0x6000] ;  /* 0x006000004790783b */ /* 0x000e6e0000000200 */
[C---:B---3--:R-:W-:Y:S08]  /*7370*/  HMMA.16816.F32.BF16 R52, R180.reuse, R148, R52 ;  /* 0x00000094b434723c */ /* 0x048ff00000041834 */
[C---:B------:R-:W-:Y:S01]  /*7380*/  HMMA.16816.F32.BF16 R56, R180.reuse, R150, R56 ;  /* 0x00000096b438723c */ /* 0x040fe20000041838 */
[----:B------:R-:W3:Y:S07]  /*7390*/  LDSM.16.M88.4 R148, [R71+0x6800] ;  /* 0x006800004794783b */ /* 0x000eee0000000200 */
[C---:B----4-:R-:W-:Y:S08]  /*73a0*/  HMMA.16816.F32.BF16 R60, R180.reuse, R152, R60 ;  /* 0x00000098b43c723c */ /* 0x050ff0000004183c */
[----:B------:R-:W-:Y:S01]  /*73b0*/  HMMA.16816.F32.BF16 R64, R180, R154, R64 ;  /* 0x0000009ab440723c */ /* 0x000fe20000041840 */
[----:B------:R-:W4:Y:S07]  /*73c0*/  LDSM.16.M88.4 R152, [R71+0x7000] ;  /* 0x007000004798783b */ /* 0x000f2e0000000200 */
[C---:B--2---:R-:W-:Y:S08]  /*73d0*/  HMMA.16816.F32.BF16 R4, R184.reuse, R156, R4 ;  /* 0x0000009cb804723c */ /* 0x044ff00000041804 */
[C---:B------:R-:W-:Y:S01]  /*73e0*/  HMMA.16816.F32.BF16 R8, R184.reuse, R158, R8 ;  /* 0x0000009eb808723c */ /* 0x040fe20000041808 */
[----:B------:R-:W2:Y:S07]  /*73f0*/  LDSM.16.M88.4 R156, [R71+0x7800] ;  /* 0x00780000479c783b */ /* 0x000eae0000000200 */
[C---:B-----5:R-:W-:Y:S08]  /*7400*/  HMMA.16816.F32.BF16 R12, R184.reuse, R160, R12 ;  /* 0x000000a0b80c723c */ /* 0x060ff0000004180c */
[C---:B------:R-:W-:Y:S01]  /*7410*/  HMMA.16816.F32.BF16 R16, R184.reuse, R162, R16 ;  /* 0x000000a2b810723c */ /* 0x040fe20000041810 */
[----:B------:R-:W5:Y:S07]  /*7420*/  LDSM.16.M88.4 R160, [R207] ;  /* 0x00000000cfa0783b */ /* 0x000f6e0000000200 */
[C---:B------:R-:W-:Y:S08]  /*7430*/  HMMA.16816.F32.BF16 R20, R184.reuse, R168, R20 ;  /* 0x000000a8b814723c */ /* 0x040ff00000041814 */
[C---:B------:R-:W-:Y:S01]  /*7440*/  HMMA.16816.F32.BF16 R24, R184.reuse, R170, R24 ;  /* 0x000000aab818723c */ /* 0x040fe20000041818 */
[----:B------:R-:W2:Y:S07]  /*7450*/  LDSM.16.M88.4 R168, [R208] ;  /* 0x00000000d0a8783b */ /* 0x000eae0000000200 */
[C---:B------:R-:W-:Y:S08]  /*7460*/  HMMA.16816.F32.BF16 R28, R184.reuse, R164, R28 ;  /* 0x000000a4b81c723c */ /* 0x040ff0000004181c */
[C---:B------:R-:W-:Y:S01]  /*7470*/  HMMA.16816.F32.BF16 R32, R184.reuse, R166, R32 ;  /* 0x000000a6b820723c */ /* 0x040fe20000041820 */
[----:B------:R-:W2:Y:S07]  /*7480*/  LDSM.16.M88.4 R164, [R209] ;  /* 0x00000000d1a4783b */ /* 0x000eae0000000200 */
[C---:B-1----:R-:W-:Y:S08]  /*7490*/  HMMA.16816.F32.BF16 R36, R184.reuse, R144, R36 ;  /* 0x00000090b824723c */ /* 0x042ff00000041824 */
[C---:B------:R-:W-:Y:S01]  /*74a0*/  HMMA.16816.F32.BF16 R40, R184.reuse, R146, R40 ;  /* 0x00000092b828723c */ /* 0x040fe20000041828 */
[----:B------:R-:W1:Y:S07]  /*74b0*/  LDSM.16.M88.4 R144, [R210] ;  /* 0x00000000d290783b */ /* 0x000e6e0000000200 */
[C---:B---3--:R-:W-:Y:S08]  /*74c0*/  HMMA.16816.F32.BF16 R44, R184.reuse, R148, R44 ;  /* 0x00000094b82c723c */ /* 0x048ff0000004182c */
[C---:B------:R-:W-:Y:S01]  /*74d0*/  HMMA.16816.F32.BF16 R48, R184.reuse, R150, R48 ;  /* 0x00000096b830723c */ /* 0x040fe20000041830 */
[----:B------:R-:W3:Y:S07]  /*74e0*/  LDSM.16.M88.4 R148, [R211] ;  /* 0x00000000d394783b */ /* 0x000eee0000000200 */
[C---:B----4-:R-:W-:Y:S08]  /*74f0*/  HMMA.16816.F32.BF16 R52, R184.reuse, R152, R52 ;  /* 0x00000098b834723c */ /* 0x050ff00000041834 */
[C---:B------:R-:W-:Y:S01]  /*7500*/  HMMA.16816.F32.BF16 R56, R184.reuse, R154, R56 ;  /* 0x0000009ab838723c */ /* 0x040fe20000041838 */
[----:B------:R-:W4:Y:S07]  /*7510*/  LDSM.16.M88.4 R152, [R212] ;  /* 0x00000000d498783b */ /* 0x000f2e0000000200 */
[C---:B--2---:R-:W-:Y:S08]  /*7520*/  HMMA.16816.F32.BF16 R60, R184.reuse, R156, R60 ;  /* 0x0000009cb83c723c */ /* 0x044ff0000004183c */
[----:B------:R-:W-:Y:S01]  /*7530*/  HMMA.16816.F32.BF16 R64, R184, R158, R64 ;  /* 0x0000009eb840723c */ /* 0x000fe20000041840 */
[----:B------:R-:W2:Y:S07]  /*7540*/  LDSM.16.M88.4 R156, [R213] ;  /* 0x00000000d59c783b */ /* 0x000eae0000000200 */
[C---:B-----5:R-:W-:Y:S08]  /*7550*/  HMMA.16816.F32.BF16 R4, R188.reuse, R160, R4 ;  /* 0x000000a0bc04723c */ /* 0x060ff00000041804 */
[C---:B------:R-:W-:Y:S01]  /*7560*/  HMMA.16816.F32.BF16 R8, R188.reuse, R162, R8 ;  /* 0x000000a2bc08723c */ /* 0x040fe20000041808 */
[----:B------:R-:W5:Y:S07]  /*7570*/  LDSM.16.M88.4 R160, [R214] ;  /* 0x00000000d6a0783b */ /* 0x000f6e0000000200 */
        /* <DEDUP_REMOVED lines=15> */
[C---:B--2---:R-:W-:Y:S08]  /*7670*/  HMMA.16816.F32.BF16 R52, R188.reuse, R156, R52 ;  /* 0x0000009cbc34723c */ /* 0x044ff00000041834 */
[C---:B------:R-:W-:Y:S01]  /*7680*/  HMMA.16816.F32.BF16 R56, R188.reuse, R158, R56 ;  /* 0x0000009ebc38723c */ /* 0x040fe20000041838 */
[----:B------:R-:W2:Y:S07]  /*7690*/  LDSM.16.M88.4 R156, [R201+0x6800] ;  /* 0x00680000c99c783b */ /* 0x000eae0000000200 */
[C---:B-----5:R-:W-:Y:S08]  /*76a0*/  HMMA.16816.F32.BF16 R60, R188.reuse, R160, R60 ;  /* 0x000000a0bc3c723c */ /* 0x060ff0000004183c */
[----:B------:R-:W-:Y:S01]  /*76b0*/  HMMA.16816.F32.BF16 R64, R188, R162, R64 ;  /* 0x000000a2bc40723c */ /* 0x000fe20000041840 */
[----:B------:R-:W5:Y:S07]  /*76c0*/  LDSM.16.M88.4 R160, [R201+0x7000] ;  /* 0x00700000c9a0783b */ /* 0x000f6e0000000200 */
[C---:B------:R-:W-:Y:S08]  /*76d0*/  HMMA.16816.F32.BF16 R4, R192.reuse, R168, R4 ;  /* 0x000000a8c004723c */ /* 0x040ff00000041804 */
[C---:B------:R-:W-:Y:S01]  /*76e0*/  HMMA.16816.F32.BF16 R8, R192.reuse, R170, R8 ;  /* 0x000000aac008723c */ /* 0x040fe20000041808 */
[----:B------:R-:W2:Y:S07]  /*76f0*/  LDSM.16.M88.4 R168, [R201+0x7800] ;  /* 0x00780000c9a8783b */ /* 0x000eae0000000200 */
[C---:B------:R-:W-:Y:S08]  /*7700*/  HMMA.16816.F32.BF16 R12, R192.reuse, R164, R12 ;  /* 0x000000a4c00c723c */ /* 0x040ff0000004180c */
[C---:B------:R-:W-:Y:S01]  /*7710*/  HMMA.16816.F32.BF16 R16, R192.reuse, R166, R16 ;  /* 0x000000a6c010723c */ /* 0x040fe20000041810 */
[----:B------:R-:W2:Y:S07]  /*7720*/  LDSM.16.M88.4 R164, [R200] ;  /* 0x00000000c8a4783b */ /* 0x000eae0000000200 */
[C---:B-1----:R-:W-:Y:S08]  /*7730*/  HMMA.16816.F32.BF16 R20, R192.reuse, R144, R20 ;  /* 0x00000090c014723c */ /* 0x042ff00000041814 */
[C---:B------:R-:W-:Y:S01]  /*7740*/  HMMA.16816.F32.BF16 R24, R192.reuse, R146, R24 ;  /* 0x00000092c018723c */ /* 0x040fe20000041818 */
[----:B------:R-:W1:Y:S07]  /*7750*/  LDSM.16.M88.4 R144, [R200+0x800] ;  /* 0x00080000c890783b */ /* 0x000e6e0000000200 */
[C---:B---3--:R-:W-:Y:S08]  /*7760*/  HMMA.16816.F32.BF16 R28, R192.reuse, R148, R28 ;  /* 0x00000094c01c723c */ /* 0x048ff0000004181c */
[C---:B------:R-:W-:Y:S08]  /*7770*/  HMMA.16816.F32.BF16 R32, R192.reuse, R150, R32 ;  /* 0x00000096c020723c */ /* 0x040ff00000041820 */
[C---:B----4-:R-:W-:Y:S08]  /*7780*/  HMMA.16816.F32.BF16 R36, R192.reuse, R152, R36 ;  /* 0x00000098c024723c */ /* 0x050ff00000041824 */
[C---:B------:R-:W-:Y:S08]  /*7790*/  HMMA.16816.F32.BF16 R40, R192.reuse, R154, R40 ;  /* 0x0000009ac028723c */ /* 0x040ff00000041828 */
[C---:B--2---:R-:W-:Y:S08]  /*77a0*/  HMMA.16816.F32.BF16 R44, R192.reuse, R156, R44 ;  /* 0x0000009cc02c723c */ /* 0x044ff0000004182c */
[C---:B------:R-:W-:Y:S08]  /*77b0*/  HMMA.16816.F32.BF16 R48, R192.reuse, R158, R48 ;  /* 0x0000009ec030723c */ /* 0x040ff00000041830 */
[C---:B-----5:R-:W-:Y:S08]  /*77c0*/  HMMA.16816.F32.BF16 R52, R192.reuse, R160, R52 ;  /* 0x000000a0c034723c */ /* 0x060ff00000041834 */
[C---:B------:R-:W-:Y:S08]  /*77d0*/  HMMA.16816.F32.BF16 R56, R192.reuse, R162, R56 ;  /* 0x000000a2c038723c */ /* 0x040ff00000041838 */
[C---:B------:R-:W-:Y:S08]  /*77e0*/  HMMA.16816.F32.BF16 R60, R192.reuse, R168, R60 ;  /* 0x000000a8c03c723c */ /* 0x040ff0000004183c */
[----:B------:R-:W-:Y:S08]  /*77f0*/  HMMA.16816.F32.BF16 R64, R192, R170, R64 ;  /* 0x000000aac040723c */ /* 0x000ff00000041840 */
[C---:B------:R-:W-:Y:S08]  /*7800*/  HMMA.16816.F32.BF16 R4, R196.reuse, R164, R4 ;  /* 0x000000a4c404723c */ /* 0x040ff00000041804 */
[C---:B------:R-:W-:Y:S08]  /*7810*/  HMMA.16816.F32.BF16 R8, R196.reuse, R166, R8 ;  /* 0x000000a6c408723c */ /* 0x040ff00000041808 */
[C---:B-1----:R-:W-:Y:S08]  /*7820*/  HMMA.16816.F32.BF16 R12, R196.reuse, R144, R12 ;  /* 0x00000090c40c723c */ /* 0x042ff0000004180c */
[----:B------:R-:W-:Y:S01]  /*7830*/  FMUL.FTZ R4, R4, c[0x0][0x320] ;  /* 0x0000c80004047a20 */ /* 0x000fe20000410000 */
[C---:B------:R-:W-:Y:S03]  /*7840*/  HMMA.16816.F32.BF16 R16, R196.reuse, R146, R16 ;  /* 0x00000092c410723c */ /* 0x040fe60000041810 */
[----:B------:R-:W1:Y:S01]  /*7850*/  MUFU.TANH R231, R4 ;  /* 0x0000000400e77308 */ /* 0x000e620000002400 */
[----:B------:R-:W-:Y:S02]  /*7860*/  FMUL.FTZ R5, R5, c[0x0][0x320] ;  /* 0x0000c80005057a20 */ /* 0x000fe40000410000 */
[----:B------:R-:W-:Y:S02]  /*7870*/  FMUL.FTZ R6, R6, c[0x0][0x320] ;  /* 0x0000c80006067a20 */ /* 0x000fe40000410000 */
[----:B------:R-:W-:Y:S04]  /*7880*/  FMUL.FTZ R7, R7, c[0x0][0x320] ;  /* 0x0000c80007077a20 */ /* 0x000fe80000410000 */
[----:B------:R-:W-:Y:S01]  /*7890*/  FMUL.FTZ R8, R8, c[0x0][0x320] ;  /* 0x0000c80008087a20 */ /* 0x000fe20000410000 */
[----:B------:R-:W2:Y:S01]  /*78a0*/  MUFU.TANH R230, R5 ;  /* 0x0000000500e67308 */ /* 0x000ea20000002400 */
[----:B------:R-:W-:Y:S02]  /*78b0*/  FMUL.FTZ R9, R9, c[0x0][0x320] ;  /* 0x0000c80009097a20 */ /* 0x000fe40000410000 */
[----:B------:R-:W-:Y:S02]  /*78c0*/  FMUL.FTZ R10, R10, c[0x0][0x320] ;  /* 0x0000c8000a0a7a20 */ /* 0x000fe40000410000 */
[----:B------:R-:W-:Y:S02]  /*78d0*/  FMUL.FTZ R11, R11, c[0x0][0x320] ;  /* 0x0000c8000b0b7a20 */ /* 0x000fe40000410000 */
[----:B------:R-:W-:Y:S02]  /*78e0*/  FMUL.FTZ R12, R12, c[0x0][0x320] ;  /* 0x0000c8000c0c7a20 */ /* 0x000fe40000410000 */
        /* <DEDUP_REMOVED lines=11> */
[----:B----4-:R-:W4:Y:S09]  /*79a0*/  LDSM.16.M88.4 R4, [R200+0x1000] ;  /* 0x00100000c804783b */ /* 0x010f320000000200 */
[----:B------:R-:W1:Y:S10]  /*79b0*/  MUFU.TANH R235, R10 ;  /* 0x0000000a00eb7308 */ /* 0x000e740000002400 */
[----:B------:R5:W1:Y:S10]  /*79c0*/  MUFU.TANH R234, R11 ;  /* 0x0000000b00ea7308 */ /* 0x000a740000002400 */
[----:B------:R1:W1:Y:S10]  /*79d0*/  MUFU.TANH R171, R12 ;  /* 0x0000000c00ab7308 */ /* 0x0002740000002400 */
[----:B------:R-:W1:Y:S01]  /*79e0*/  MUFU.TANH R170, R13 ;  /* 0x0000000d00aa7308 */ /* 0x000e620000002400 */
[----:B-----5:R-:W5:Y:S01]  /*79f0*/  LDSM.16.M88.4 R8, [R200+0x1800] ;  /* 0x00180000c808783b */ /* 0x020f620000000200 */
[C---:B----4-:R-:W-:Y:S08]  /*7a00*/  HMMA.16816.F32.BF16 R20, R196.reuse, R4, R20 ;  /* 0x00000004c414723c */ /* 0x050ff00000041814 */
[----:B------:R-:W4:Y:S01]  /*7a10*/  MUFU.TANH R233, R14 ;  /* 0x0000000e00e97308 */ /* 0x000f220000002400 */
[C---:B------:R-:W-:Y:S01]  /*7a20*/  HMMA.16816.F32.BF16 R24, R196.reuse, R6, R24 ;  /* 0x00000006c418723c */ /* 0x040fe20000041818 */
[----:B------:R-:W1:Y:S08]  /*7a30*/  LDSM.16.M88.4 R4, [R200+0x2000] ;  /* 0x00200000c804783b */ /* 0x000e700000000200 */
[----:B------:R-:W1:Y:S06]  /*7a40*/  MUFU.TANH R232, R15 ;  /* 0x0000000f00e87308 */ /* 0x000e6c0000002400 */
[----:B------:R-:W-:Y:S04]  /*7a50*/  FMUL.FTZ R20, R20, c[0x0][0x320] ;  /* 0x0000c80014147a20 */ /* 0x000fe80000410000 */
[----:B------:R-:W1:Y:S01]  /*7a60*/  MUFU.TANH R169, R16 ;  /* 0x0000001000a97308 */ /* 0x000e620000002400 */
[----:B------:R-:W-:Y:S02]  /*7a70*/  FMUL.FTZ R21, R21, c[0x0][0x320] ;  /* 0x0000c80015157a20 */ /* 0x000fe40000410000 */
[----:B------:R-:W-:Y:S02]  /*7a80*/  FMUL.FTZ R22, R22, c[0x0][0x320] ;  /* 0x0000c80016167a20 */ /* 0x000fe40000410000 */
[----:B------:R-:W-:Y:S02]  /*7a90*/  FMUL.FTZ R23, R23, c[0x0][0x320] ;  /* 0x0000c80017177a20 */ /* 0x000fe40000410000 */
[----:B------:R-:W-:Y:S02]  /*7aa0*/  FMUL.FTZ R25, R25, c[0x0][0x320] ;  /* 0x0000c80019197a20 */ /* 0x000fe40000410000 */
[----:B------:R-:W-:Y:S01]  /*7ab0*/  FMUL.FTZ R26, R26, c[0x0][0x320] ;  /* 0x0000c8001a1a7a20 */ /* 0x000fe20000410000 */
[----:B------:R-:W2:Y:S01]  /*7ac0*/  MUFU.TANH R166, R17 ;  /* 0x0000001100a67308 */ /* 0x000ea20000002400 */
[----:B------:R-:W-:Y:S02]  /*7ad0*/  FMUL.FTZ R27, R27, c[0x0][0x320] ;  /* 0x0000c8001b1b7a20 */ /* 0x000fe40000410000 */
[----:B------:R-:W-:Y:S01]  /*7ae0*/  FMUL.FTZ R24, R24, c[0x0][0x320] ;  /* 0x0000c80018187a20 */ /* 0x000fe20000410000 */
[C---:B-----5:R-:W-:Y:S06]  /*7af0*/  HMMA.16816.F32.BF16 R28, R196.reuse, R8, R28 ;  /* 0x00000008c41c723c */ /* 0x060fec000004181c */
[----:B------:R-:W2:Y:S02]  /*7b00*/  MUFU.TANH R228, R18 ;  /* 0x0000001200e47308 */ /* 0x000ea40000002400 */
[C---:B------:R-:W-:Y:S01]  /*7b10*/  HMMA.16816.F32.BF16 R32, R196.reuse, R10, R32 ;  /* 0x0000000ac420723c */ /* 0x040fe20000041820 */
[----:B------:R-:W5:Y:S07]  /*7b20*/  LDSM.16.M88.4 R8, [R200+0x2800] ;  /* 0x00280000c808783b */ /* 0x000f6e0000000200 */
[----:B------:R-:W2:Y:S01]  /*7b30*/  MUFU.TANH R175, R19 ;  /* 0x0000001300af7308 */ /* 0x000ea20000002400 */
[C---:B-1----:R-:W-:Y:S07]  /*7b40*/  HMMA.16816.F32.BF16 R36, R196.reuse, R4, R36 ;  /* 0x00000004c424723c */ /* 0x042fee0000041824 */
[----:B------:R-:W-:Y:S01]  /*7b50*/  FMUL.FTZ R28, R28, c[0x0][0x320] ;  /* 0x0000c8001c1c7a20 */ /* 0x000fe20000410000 */
[C---:B------:R-:W-:Y:S01]  /*7b60*/  HMMA.16816.F32.BF16 R40, R196.reuse, R6, R40 ;  /* 0x00000006c428723c */ /* 0x040fe20000041828 */
[----:B------:R-:W1:Y:S01]  /*7b70*/  MUFU.TANH R163, R20 ;  /* 0x0000001400a37308 */ /* 0x000e620000002400 */
[----:B------:R-:W1:Y:S02]  /*7b80*/  LDSM.16.M88.4 R4, [R200+0x3000] ;  /* 0x00300000c804783b */ /* 0x000e640000000200 */
[----:B------:R-:W-:Y:S02]  /*7b90*/  FMUL.FTZ R29, R29, c[0x0][0x320] ;  /* 0x0000c8001d1d7a20 */ /* 0x000fe40000410000 */
        /* <DEDUP_REMOVED lines=8> */
[----:B------:R-:W2:Y:S01]  /*7c20*/  MUFU.TANH R173, R22 ;  /* 0x0000001600ad7308 */ /* 0x000ea20000002400 */
[----:B------:R-:W-:Y:S01]  /*7c30*/  FMUL.FTZ R37, R37, c[0x0][0x320] ;  /* 0x0000c80025257a20 */ /* 0x000fe20000410000 */
[C---:B-----5:R-:W-:Y:S03]  /*7c40*/  HMMA.16816.F32.BF16 R44, R196.reuse, R8, R44 ;  /* 0x00000008c42c723c */ /* 0x060fe6000004182c */
[----:B------:R-:W-:Y:S02]  /*7c50*/  FMUL.FTZ R43, R43, c[0x0][0x320] ;  /* 0x0000c8002b2b7a20 */ /* 0x000fe40000410000 */
[----:B------:R-:W-:Y:S03]  /*7c60*/  FMUL.FTZ R38, R38, c[0x0][0x320] ;  /* 0x0000c80026267a20 */ /* 0x000fe60000410000 */
[----:B------:R5:W2:Y:S01]  /*7c70*/  MUFU.TANH R151, R43 ;  /* 0x0000002b00977308 */ /* 0x000aa20000002400 */
[C---:B------:R-:W-:Y:S01]  /*7c80*/  HMMA.16816.F32.BF16 R48, R196.reuse, R10, R48 ;  /* 0x0000000ac430723c */ /* 0x040fe20000041830 */
[----:B------:R-:W2:Y:S01]  /*7c90*/  LDSM.16.M88.4 R8, [R200+0x3800] ;  /* 0x00380000c808783b */ /* 0x000ea20000000200 */
[----:B------:R-:W-:Y:S04]  /*7ca0*/  DEPBAR.LE SB0, 0x0 ;  /* 0x000080000000791a */ /* 0x000fe80000000000 */
[----:B------:R-:W-:Y:S02]  /*7cb0*/  FMUL.FTZ R39, R39, c[0x0][0x320] ;  /* 0x0000c80027277a20 */ /* 0x000fe40000410000 */
[----:B------:R-:W-:Y:S01]  /*7cc0*/  FMUL.FTZ R40, R40, c[0x0][0x320] ;  /* 0x0000c80028287a20 */ /* 0x000fe20000410000 */
[----:B------:R2:W2:Y:S01]  /*7cd0*/  MUFU.TANH R172, R23 ;  /* 0x0000001700ac7308 */ /* 0x0004a20000002400 */
[----:B------:R-:W-:Y:S01]  /*7ce0*/  BAR.SYNC.DEFER_BLOCKING 0x0 ;  /* 0x0000000000007b1d */ /* 0x000fe20000010000 */
[C---:B-1----:R-:W-:Y:S05]  /*7cf0*/  HMMA.16816.F32.BF16 R52, R196.reuse, R4, R52 ;  /* 0x00000004c434723c */ /* 0x042fea0000041834 */
        /* <DEDUP_REMOVED lines=13> */
[----:B------:R-:W-:Y:S01]  /*7dd0*/  FMUL.FTZ R51, R51, c[0x0][0x320] ;  /* 0x0000c80033337a20 */ /* 0x000fe20000410000 */
[C---:B--2---:R-:W-:Y:S03]  /*7de0*/  HMMA.16816.F32.BF16 R60, R196.reuse, R8, R60 ;  /* 0x00000008c43c723c */ /* 0x044fe6000004183c */
[----:B------:R-:W-:Y:S02]  /*7df0*/  FMUL.FTZ R52, R52, c[0x0][0x320] ;  /* 0x0000c80034347a20 */ /* 0x000fe40000410000 */
[----:B------:R-:W-:Y:S02]  /*7e00*/  FMUL.FTZ R53, R53, c[0x0][0x320] ;  /* 0x0000c80035357a20 */ /* 0x000fe40000410000 */
[----:B------:R-:W-:Y:S01]  /*7e10*/  FMUL.FTZ R54, R54, c[0x0][0x320] ;  /* 0x0000c80036367a20 */ /* 0x000fe20000410000 */
[----:B------:R2:W1:Y:S01]  /*7e20*/  MUFU.TANH R167, R27 ;  /* 0x0000001b00a77308 */ /* 0x0004620000002400 */
[----:B------:R-:W-:Y:S03]  /*7e30*/  HMMA.16816.F32.BF16 R64, R196, R10, R64 ;  /* 0x0000000ac440723c */ /* 0x000fe60000041840 */
        /* <DEDUP_REMOVED lines=12> */
[----:B-----5:R-:W-:Y:S02]  /*7f00*/  FMUL.FTZ R43, R65, c[0x0][0x320] ;  /* 0x0000c800412b7a20 */ /* 0x020fe40000410000 */
[----:B------:R-:W-:Y:S01]  /*7f10*/  FMUL.FTZ R66, R66, c[0x0][0x320] ;  /* 0x0000c80042427a20 */ /* 0x000fe20000410000 */
[----:B------:R2:W1:Y:S01]  /*7f20*/  MUFU.TANH R165, R30 ;  /* 0x0000001e00a57308 */ /* 0x0004620000002400 */
[----:B------:R-:W-:Y:S09]  /*7f30*/  FMUL.FTZ R67, R67, c[0x0][0x320] ;  /* 0x0000c80043437a20 */ /* 0x000ff20000410000 */
        /* <DEDUP_REMOVED lines=32> */
[----:B------:R-:W1:Y:S10]  /*8140*/  MUFU.TANH R12, R12 ;  /* 0x0000000c000c7308 */ /* 0x000e740000002400 */
[----:B------:R-:W1:Y:S10]  /*8150*/  MUFU.TANH R43, R43 ;  /* 0x0000002b002b7308 */ /* 0x000e740000002400 */
[----:B------:R2:W1:Y:S10]  /*8160*/  MUFU.TANH R150, R66 ;  /* 0x0000004200967308 */ /* 0x0004740000002400 */
[----:B------:R2:W1:Y:S01]  /*8170*/  MUFU.TANH R149, R67 ;  /* 0x0000004300957308 */ /* 0x0004620000002400 */
[----:B------:R-:W-:-:S05]  /*8180*/  @!P0 BRA `(.L_x_87) ;  /* 0x000005e000008947 */ /* 0x000fca0003800000 */
[----:B---34-:R-:W-:Y:S01]  /*8190*/  SHF.R.S32.HI R6, RZ, 0x1f, R242 ;  /* 0x0000001fff067819 */ /* 0x018fe200000114f2 */
[----:B------:R-:W3:Y:S01]  /*81a0*/  LDL R2, [R1+0x10] ;  /* 0x0000100001027983 */ /* 0x000ee20000100800 */
[----:B------:R-:W-:Y:S01]  /*81b0*/  SHF.R.S32.HI R7, RZ, 0x1f, R241 ;  /* 0x0000001fff077819 */ /* 0x000fe200000114f1 */
[----:B------:R-:W-:Y:S01]  /*81c0*/  IMAD.MOV.U32 R238, RZ, RZ, RZ ;  /* 0x000000ffffee7224 */ /* 0x000fe200078e00ff */
[C---:B------:R-:W-:Y:S01]  /*81d0*/  SHF.L.U64.HI R6, R242.reuse, 0x1, R6 ;  /* 0x00000001f2067819 */ /* 0x040fe20000010206 */
[----:B------:R-:W4:Y:S01]  /*81e0*/  LDL.64 R248, [R1+0x20] ;  /* 0x0000200001f87983 */ /* 0x000f220000100a00 */
[----:B-1----:R-:W-:Y:S02]  /*81f0*/  IMAD.SHL.U32 R24, R242, 0x2, RZ ;  /* 0x00000002f2187824 */ /* 0x002fe400078e00ff */
[----:B------:R-:W-:Y:S03]  /*8200*/  IMAD.SHL.U32 R23, R241, 0x2, RZ ;  /* 0x00000002f1177824 */ /* 0x000fe600078e00ff */
[----:B------:R-:W5:Y:S04]  /*8210*/  LDL R247, [R1+0x34] ;  /* 0x0000340001f77983 */ /* 0x000f680000100800 */
[----:B------:R-:W1:Y:S08]  /*8220*/  S2R R243, SR_TID.X ;  /* 0x0000000000f37919 */ /* 0x000e700000002100 */
[----:B--2---:R-:W2:Y:S01]  /*8230*/  LDL.64 R244, [R1+0x18] ;  /* 0x0000180001f47983 */ /* 0x004ea20000100a00 */
[--C-:B-1----:R-:W-:Y:S02]  /*8240*/  SHF.R.S32.HI R0, RZ, 0x1f, R243.reuse ;  /* 0x0000001fff007819 */ /* 0x102fe400000114f3 */
[----:B------:R-:W-:Y:S02]  /*8250*/  SHF.R.S32.HI R3, RZ, 0x1f, R243 ;  /* 0x0000001fff037819 */ /* 0x000fe400000114f3 */
[-C--:B------:R-:W-:Y:S02]  /*8260*/  LEA.HI R0, R0, R243.reuse, RZ, 0x3 ;  /* 0x000000f300007211 */ /* 0x080fe400078f18ff */
[----:B------:R-:W-:Y:S02]  /*8270*/  LEA.HI R3, R3, R243, RZ, 0x3 ;  /* 0x000000f303037211 */ /* 0x000fe400078f18ff */
[----:B------:R-:W-:Y:S02]  /*8280*/  LOP3.LUT R0, R0, 0xfffffff8, RZ, 0xc0, !PT ;  /* 0xfffffff800007812 */ /* 0x000fe400078ec0ff */
[----:B------:R-:W-:Y:S03]  /*8290*/  SHF.R.S32.HI R3, RZ, 0x3, R3 ;  /* 0x00000003ff037819 */ /* 0x000fe60000011403 */
[----:B------:R-:W-:Y:S02]  /*82a0*/  IMAD.IADD R0, R243, 0x1, -R0 ;  /* 0x00000001f3007824 */ /* 0x000fe400078e0a00 */
[----:B------:R-:W2:Y:S02]  /*82b0*/  LDL R243, [R1+0x30] ;  /* 0x0000300001f37983 */ /* 0x000ea40000100800 */
[----:B------:R-:W-:Y:S02]  /*82c0*/  IMAD R0, R0, 0x20, R3 ;  /* 0x0000002000007824 */ /* 0x000fe400078e0203 */
[----:B---3--:R-:W-:Y:S05]  /*82d0*/  IMAD R2, R240, 0x80, R2 ;  /* 0x00000080f0027824 */ /* 0x008fea00078e0202 */
[----:B------:R-:W-:Y:S05]  /*82e0*/  IADD3 R2, R2, -0x80, R0 ;  /* 0xffffff8002027810 */ /* 0x000fea0007ffe000 */
[----:B------:R-:W-:Y:S04]  /*82f0*/  @P3 IMAD.HI.U32 R3, R2, c[0x0][0x2bc], RZ ;  /* 0x0000af0002033a27 */ /* 0x000fe800078e00ff */
[----:B------:R-:W-:Y:S01]  /*8300*/  IMAD.MOV.U32 R0, RZ, RZ, R2 ;  /* 0x000000ffff007224 */ /* 0x000fe200078e0002 */
[----:B------:R-:W-:Y:S04]  /*8310*/  @P3 SHF.R.U32.HI R0, RZ, c[0x0][0x2c0], R3 ;  /* 0x0000b000ff003a19 */ /* 0x000fe80000011603 */
[C---:B----4-:R-:W-:Y:S04]  /*8320*/  @!P1 IADD3 R3, P0, R0.reuse, R248, RZ ;  /* 0x000000f800039210 */ /* 0x050fe80007f1e0ff */
[----:B-----5:R-:W-:Y:S01]  /*8330*/  @!P1 LEA.HI.X.SX32 R5, R0, R247, 0x1, P0 ;  /* 0x000000f700059211 */ /* 0x020fe200000f0eff */
[----:B------:R-:W-:Y:S01]  /*8340*/  IMAD.MOV R0, RZ, RZ, -R0 ;  /* 0x000000ffff007224 */ /* 0x000fe200078e0a00 */
[C---:B------:R-:W-:Y:S03]  /*8350*/  @!P1 LEA R4, P0, R3.reuse, c[0x0][0x2a0], 0x2 ;  /* 0x0000a80003049a11 */ /* 0x040fe600078010ff */
[----:B------:R-:W-:Y:S01]  /*8360*/  IMAD R239, R0, c[0x0][0x2b8], R2 ;  /* 0x0000ae0000ef7a24 */ /* 0x000fe200078e0202 */
[----:B------:R-:W-:Y:S03]  /*8370*/  @!P1 LEA.HI.X R5, R3, c[0x0][0x2a4], R5, 0x2, P0 ;  /* 0x0000a90003059a11 */ /* 0x000fe600000f1405 */
[C---:B------:R-:W-:Y:S01]  /*8380*/  IMAD.WIDE.U32 R2, R239.reuse, c[0x0][0x1e0], RZ ;  /* 0x00007800ef027a25 */ /* 0x040fe200078e00ff */
[----:B------:R-:W-:Y:S01]  /*8390*/  SHF.R.S32.HI R0, RZ, 0x1f, R239 ;  /* 0x0000001fff007819 */ /* 0x000fe200000114ef */
[----:B------:R1:W3:Y:S04]  /*83a0*/  @!P1 LDG.E R238, [R4.64] ;  /* 0x0000000604ee9981 */ /* 0x0002e8000c1e1900 */
[----:B------:R-:W-:Y:S04]  /*83b0*/  IMAD R0, R0, c[0x0][0x1e0], RZ ;  /* 0x0000780000007a24 */ /* 0x000fe800078e02ff */
[----:B------:R-:W-:Y:S04]  /*83c0*/  IMAD R0, R239, c[0x0][0x1e4], R0 ;  /* 0x00007900ef007a24 */ /* 0x000fe800078e0200 */
[----:B------:R-:W-:Y:S01]  /*83d0*/  IMAD.IADD R3, R3, 0x1, R0 ;  /* 0x0000000103037824 */ /* 0x000fe200078e0200 */
[----:B-1----:R-:W-:Y:S02]  /*83e0*/  SHF.L.U64.HI R5, R241, 0x1, R7 ;  /* 0x00000001f1057819 */ /* 0x002fe40000010207 */
[----:B---3--:R-:W-:Y:S01]  /*83f0*/  SHF.R.S32.HI R4, RZ, 0x1f, R238 ;  /* 0x0000001fff047819 */ /* 0x008fe200000114ee */
[----:B------:R-:W-:Y:S04]  /*8400*/  IMAD.WIDE.U32 R2, R238, c[0x0][0x1f0], R2 ;  /* 0x00007c00ee027a25 */ /* 0x000fe800078e0002 */
[----:B------:R-:W-:Y:S01]  /*8410*/  IMAD R4, R4, c[0x0][0x1f0], RZ ;  /* 0x00007c0004047a24 */ /* 0x000fe200078e02ff */
[----:B--2---:R-:W-:Y:S03]  /*8420*/  IADD3 R0, P0, R244, R2, RZ ;  /* 0x00000002f4007210 */ /* 0x004fe60007f1e0ff */
[----:B------:R-:W-:Y:S05]  /*8430*/  IMAD R4, R238, c[0x0][0x1f4], R4 ;  /* 0x00007d00ee047a24 */ /* 0x000fea00078e0204 */
[----:B------:R-:W-:Y:S02]  /*8440*/  IADD3.X R2, R243, R3, R4, P0, !PT ;  /* 0x00000003f3027210 */ /* 0x000fe400007fe404 */
[C---:B------:R-:W-:Y:S04]  /*8450*/  LEA R4, P0, R0.reuse, c[0x0][0x1c8], 0x1 ;  /* 0x0000720000047a11 */ /* 0x040fe800078008ff */
[----:B------:R-:W-:Y:S01]  /*8460*/  LEA.HI.X R0, R0, c[0x0][0x1cc], R2, 0x1, P0 ;  /* 0x0000730000007a11 */ /* 0x000fe200000f0c02 */
[----:B------:R-:W-:-:S06]  /*8470*/  BRA.DIV ~URZ, `(.L_x_88) ;  /* 0x0000a5627f007947 */ /* 0x000fcc000b800000 */
[----:B------:R1:W2:Y:S02]  /*8480*/  SHFL.IDX PT, R7, R0, RZ, 0x181f ;  /* 0x00181fff00077589 */ /* 0x0002a400000e0000 */
.L_x_121:
        /* <DEDUP_REMOVED lines=31> */
.L_x_122:
        /* <DEDUP_REMOVED lines=15> */
.L_x_87:
[----:B---34-:R-:W-:Y:S05]  /*8770*/  BSYNC B0 ;  /* 0x0000000000007941 */ /* 0x018fea0003800000 */
.L_x_86:
[----:B------:R-:W-:Y:S01]  /*8780*/  MOV R5, 0xffffff80 ;  /* 0xffffff8000057802 */ /* 0x000fe20000000f00 */
[----:B-1----:R-:W3:Y:S04]  /*8790*/  LDL R3, [R1+0x8] ;  /* 0x0000080001037983 */ /* 0x002ee80000100800 */
[----:B------:R-:W4:Y:S01]  /*87a0*/  LDL R2, [R1+0x3c] ;  /* 0x00003c0001027983 */ /* 0x000f220000100800 */
[----:B------:R-:W-:Y:S03]  /*87b0*/  IMAD R5, R240, R5, 0x1 ;  /* 0x00000001f0057424 */ /* 0x000fe600078e0205 */
[----:B------:R-:W0:Y:S01]  /*87c0*/  LDGDEPBAR ;  /* 0x00000000000079af */ /* 0x000e220000000000 */
[----:B---3--:R-:W-:Y:S01]  /*87d0*/  MOV R4, R3 ;  /* 0x0000000300047202 */ /* 0x008fe20000000f00 */
[----:B------:R-:W-:Y:S01]  /*87e0*/  @P4 IMAD.HI.U32 R0, R3, c[0x0][0x2c8], RZ ;  /* 0x0000b20003004a27 */ /* 0x000fe200078e00ff */
[----:B----4-:R-:W-:Y:S04]  /*87f0*/  IADD3 R5, -R2, R5, RZ ;  /* 0x0000000502057210 */ /* 0x010fe80007ffe1ff */
[----:B------:R-:W-:Y:S02]  /*8800*/  @P4 SHF.R.U32.HI R4, RZ, c[0x0][0x2cc], R0 ;  /* 0x0000b300ff044a19 */ /* 0x000fe40000011600 */
[----:B------:R-:W-:Y:S05]  /*8810*/  MOV R0, c[0x0][0x2ac] ;  /* 0x0000ab0000007a02 */ /* 0x000fea0000000f00 */
[----:B------:R-:W-:Y:S05]  /*8820*/  IMAD R5, R0, c[0x0][0x1d0], R5 ;  /* 0x0000740000057a24 */ /* 0x000fea00078e0205 */
[----:B------:R-:W-:Y:S01]  /*8830*/  IADD3 R5, R5, -c[0x0][0x168], RZ ;  /* 0x80005a0005057a10 */ /* 0x000fe20007ffe0ff */
[----:B------:R-:W-:-:S05]  /*8840*/  BRA.DIV ~URZ, `(.L_x_90) ;  /* 0x0000a7327f007947 */ /* 0x000fca000b800000 */
[----:B------:R1:W3:Y:S02]  /*8850*/  SHFL.IDX PT, R0, R4, RZ, 0x1c1f ;  /* 0x001c1fff04007589 */ /* 0x0002e400000e0000 */
.L_x_123:
[----:B---3--:R-:W-:Y:S05]  /*8860*/  IMAD.IADD R0, R5, 0x1, R0 ;  /* 0x0000000105007824 */ /* 0x008fea00078e0200 */
[C---:B------:R-:W-:Y:S02]  /*8870*/  ISETP.GT.AND P6, PT, R0.reuse, RZ, PT ;  /* 0x000000ff0000720c */ /* 0x040fe40003fc4270 */
[C---:B------:R-:W-:Y:S02]  /*8880*/  ISETP.GT.AND P5, PT, R0.reuse, 0x1, PT ;  /* 0x000000010000780c */ /* 0x040fe40003fa4270 */
[C---:B------:R-:W-:Y:S02]  /*8890*/  ISETP.GT.AND P2, PT, R0.reuse, 0x8, PT ;  /* 0x000000080000780c */ /* 0x040fe40003f44270 */
[C---:B------:R-:W-:Y:S02]  /*88a0*/  ISETP.GT.AND P0, PT, R0.reuse, 0x9, PT ;  /* 0x000000090000780c */ /* 0x040fe40003f04270 */
[----:B------:R-:W-:Y:S02]  /*88b0*/  FSEL R6, R231, -INF , P6 ;  /* 0xff800000e7067808 */ /* 0x000fe40003000000 */
[----:B------:R-:W-:Y:S02]  /*88c0*/  ISETP.GT.AND P6, PT, R0, 0x10, PT ;  /* 0x000000100000780c */ /* 0x000fe40003fc4270 */
[----:B--2---:R-:W-:Y:S02]  /*88d0*/  FSEL R42, R230, -INF , P5 ;  /* 0xff800000e62a7808 */ /* 0x004fe40002800000 */
[C---:B------:R-:W-:Y:S02]  /*88e0*/  ISETP.GT.AND P5, PT, R0.reuse, 0x11, PT ;  /* 0x000000110000780c */ /* 0x040fe40003fa4270 */
[----:B------:R-:W-:Y:S02]  /*88f0*/  FSEL R41, R229, -INF , P2 ;  /* 0xff800000e5297808 */ /* 0x000fe40001000000 */
[----:B------:R-:W-:Y:S02]  /*8900*/  ISETP.GT.AND P2, PT, R0, 0x18, PT ;  /* 0x000000180000780c */ /* 0x000fe40003f44270 */
[----:B------:R-:W-:Y:S02]  /*8910*/  FSEL R40, R174, -INF , P0 ;  /* 0xff800000ae287808 */ /* 0x000fe40000000000 */
        /* <DEDUP_REMOVED lines=50> */
[----:B------:R-:W-:Y:S02]  /*8c40*/  FSEL R13, R13, -INF , P5 ;  /* 0xff8000000d0d7808 */ /* 0x000fe40002800000 */
[----:B------:R-:W-:Y:S02]  /*8c50*/  FSEL R12, R12, -INF , P2 ;  /* 0xff8000000c0c7808 */ /* 0x000fe40001000000 */
[----:B------:R-:W-:Y:S01]  /*8c60*/  FSEL R11, R43, -INF , P0 ;  /* 0xff8000002b0b7808 */ /* 0x000fe20000000000 */
[----:B------:R-:W-:-:S05]  /*8c70*/  BRA.DIV ~URZ, `(.L_x_91) ;  /* 0x0000a3727f007947 */ /* 0x000fca000b800000 */
[----:B------:R-:W2:Y:S02]  /*8c80*/  SHFL.IDX PT, R0, R4, 0x1, 0x1c1f ;  /* 0x003c1f0004007f89 */ /* 0x000ea400000e0000 */
[----:B--2---:R-:W-:Y:S05]  /*8c90*/  IMAD.IADD R0, R5, 0x1, R0 ;  /* 0x0000000105007824 */ /* 0x004fea00078e0200 */
[C---:B------:R-:W-:Y:S02]  /*8ca0*/  ISETP.GT.AND P6, PT, R0.reuse, RZ, PT ;  /* 0x000000ff0000720c */ /* 0x040fe40003fc4270 */
[C---:B------:R-:W-:Y:S02]  /*8cb0*/  ISETP.GT.AND P5, PT, R0.reuse, 0x1, PT ;  /* 0x000000010000780c */ /* 0x040fe40003fa4270 */
[C---:B------:R-:W-:Y:S02]  /*8cc0*/  ISETP.GT.AND P2, PT, R0.reuse, 0x8, PT ;  /* 0x000000080000780c */ /* 0x040fe40003f44270 */
        /* <DEDUP_REMOVED lines=54> */
[----:B------:R-:W-:Y:S02]  /*9030*/  ISETP.GT.AND P2, PT, R0, 0x78, PT ;  /* 0x000000780000780c */ /* 0x000fe40003f44270 */
[----:B------:R-:W-:Y:S02]  /*9040*/  FSEL R36, R68, -INF , P0 ;  /* 0xff80000044247808 */ /* 0x000fe40000000000 */
[----:B------:R-:W-:Y:S02]  /*9050*/  ISETP.GT.AND P0, PT, R0, 0x79, PT ;  /* 0x000000790000780c */ /* 0x000fe40003f04270 */
[----:B------:R-:W-:Y:S02]  /*9060*/  FMNMX.FTZ R0, R6, R69, !PT ;  /* 0x0000004506007209 */ /* 0x000fe40007810000 */
[----:B------:R-:W-:Y:S02]  /*9070*/  FSEL R10, R154, -INF , P6 ;  /* 0xff8000009a0a7808 */ /* 0x000fe40003000000 */
[----:B------:R-:W-:Y:S02]  /*9080*/  FMNMX.FTZ R0, R42, R0, !PT ;  /* 0x000000002a007209 */ /* 0x000fe40007810000 */
[----:B------:R-:W-:Y:S02]  /*9090*/  FSEL R9, R153, -INF , P5 ;  /* 0xff80000099097808 */ /* 0x000fe40002800000 */
[----:B------:R-:W-:Y:S02]  /*90a0*/  FMNMX.FTZ R0, R41, R0, !PT ;  /* 0x0000000029007209 */ /* 0x000fe40007810000 */
[----:B------:R-:W-:Y:S02]  /*90b0*/  FSEL R8, R150, -INF , P2 ;  /* 0xff80000096087808 */ /* 0x000fe40001000000 */
[----:B------:R-:W-:Y:S02]  /*90c0*/  FMNMX.FTZ R0, R40, R0, !PT ;  /* 0x0000000028007209 */ /* 0x000fe40007810000 */
[----:B------:R-:W-:Y:S02]  /*90d0*/  FSEL R7, R149, -INF , P0 ;  /* 0xff80000095077808 */ /* 0x000fe40000000000 */
[----:B------:R-:W-:Y:S04]  /*90e0*/  FMNMX.FTZ R0, R39, R0, !PT ;  /* 0x0000000027007209 */ /* 0x000fe80007810000 */
        /* <DEDUP_REMOVED lines=26> */
[----:B------:R-:W-:Y:S05]  /*9290*/  FMNMX.FTZ R0, R11, R0, !PT ;  /* 0x000000000b007209 */ /* 0x000fea0007810000 */
[----:B------:R-:W2:Y:S02]  /*92a0*/  SHFL.BFLY PT, R2, R0, 0x2, 0x1f ;  /* 0x0c401f0000027f89 */ /* 0x000ea400000e0000 */
[----:B--2---:R-:W-:Y:S06]  /*92b0*/  FMNMX.FTZ R0, R2, R0, !PT ;  /* 0x0000000002007209 */ /* 0x004fec0007810000 */
[----:B------:R-:W2:Y:S02]  /*92c0*/  SHFL.BFLY PT, R68, R0, 0x1, 0x1f ;  /* 0x0c201f0000447f89 */ /* 0x000ea400000e0000 */
[----:B--2---:R-:W-:Y:S02]  /*92d0*/  FMNMX.FTZ R68, R0, R68, !PT ;  /* 0x0000004400447209 */ /* 0x004fe40007810000 */
        /* <DEDUP_REMOVED lines=30> */
[----:B-1----:R-:W-:Y:S04]  /*94c0*/  FMNMX.FTZ R4, R8, R0, !PT ;  /* 0x0000000008047209 */ /* 0x002fe80007810000 */
[----:B------:R-:W-:Y:S05]  /*94d0*/  FMNMX.FTZ R4, R7, R4, !PT ;  /* 0x0000000407047209 */ /* 0x000fea0007810000 */
[----:B------:R-:W1:Y:S02]  /*94e0*/  SHFL.BFLY PT, R0, R4, 0x2, 0x1f ;  /* 0x0c401f0004007f89 */ /* 0x000e6400000e0000 */
[----:B-1----:R-:W-:Y:S06]  /*94f0*/  FMNMX.FTZ R4, R4, R0, !PT ;  /* 0x0000000004047209 */ /* 0x002fec0007810000 */
[----:B------:R1:W2:Y:S02]  /*9500*/  SHFL.BFLY PT, R0, R4, 0x1, 0x1f ;  /* 0x0c201f0004007f89 */ /* 0x0002a400000e0000 */
.L_x_124:
[----:B------:R-:W3:Y:S01]  /*9510*/  LDL.LU R146, [R1] ;  /* 0x0000000001927983 */ /* 0x000ee20000300800 */
[C---:B------:R-:W-:Y:S01]  /*9520*/  FSETP.NEU.FTZ.AND P0, PT, R68.reuse, -INF , PT ;  /* 0xff8000004400780b */ /* 0x040fe20003f1d000 */
[----:B------:R-:W-:Y:S01]  /*9530*/  FMUL.FTZ R2, R68, c[0x0][0x2d0] ;  /* 0x0000b40044027a20 */ /* 0x000fe20000410000 */
[----:B--2---:R-:W-:Y:S01]  /*9540*/  FMNMX.FTZ R3, R0, R4, !PT ;  /* 0x0000000400037209 */ /* 0x004fe20007810000 */
[----:B------:R-:W-:Y:S01]  /*9550*/  WARPSYNC 0xffffffff ;  /* 0xffffffff00007948 */ /* 0x000fe20003800000 */
[----:B------:R-:W-:Y:S02]  /*9560*/  FSEL R0, R68, RZ, P0 ;  /* 0x000000ff44007208 */ /* 0x000fe40000000000 */
[----:B------:R-:W-:Y:S01]  /*9570*/  FSEL R2, R2, RZ, P0 ;  /* 0x000000ff02027208 */ /* 0x000fe20000000000 */
[C---:B-1----:R-:W-:Y:S01]  /*9580*/  FMUL.FTZ R4, R3.reuse, c[0x0][0x2d0] ;  /* 0x0000b40003047a20 */ /* 0x042fe20000410000 */
[----:B------:R-:W-:Y:S01]  /*9590*/  FSETP.NEU.FTZ.AND P0, PT, R3, -INF , PT ;  /* 0xff8000000300780b */ /* 0x000fe20003f1d000 */
[----:B------:R-:W-:Y:S02]  /*95a0*/  FADD.FTZ R0, -R0, R69 ;  /* 0x0000004500007221 */ /* 0x000fe40000010100 */
[--C-:B------:R-:W-:Y:S01]  /*95b0*/  FFMA.FTZ R6, R6, c[0x0][0x2d0], -R2.reuse ;  /* 0x0000b40006067a23 */ /* 0x100fe20000010802 */
[----:B------:R-:W-:Y:S01]  /*95c0*/  FSEL R4, R4, RZ, P0 ;  /* 0x000000ff04047208 */ /* 0x000fe20000000000 */
        /* <DEDUP_REMOVED lines=8> */
[----:B------:R-:W1:Y:S01]  /*9650*/  MUFU.EX2 R0, R0 ;  /* 0x0000000000007308 */ /* 0x000e620000000800 */
        /* <DEDUP_REMOVED lines=8> */
[--C-:B------:R-:W-:Y:S02]  /*96e0*/  FFMA.FTZ R15, R15, c[0x0][0x2d0], -R2.reuse ;  /* 0x0000b4000f0f7a23 */ /* 0x100fe40000010802 */
[--C-:B------:R-:W-:Y:S02]  /*96f0*/  FFMA.FTZ R37, R12, c[0x0][0x2d0], -R2.reuse ;  /* 0x0000b4000c257a23 */ /* 0x100fe40000010802 */
[--C-:B------:R-:W-:Y:S02]  /*9700*/  FFMA.FTZ R11, R11, c[0x0][0x2d0], -R2.reuse ;  /* 0x0000b4000b0b7a23 */ /* 0x100fe40000010802 */
[--C-:B------:R-:W-:Y:S02]  /*9710*/  FFMA.FTZ R41, R41, c[0x0][0x2d0], -R2.reuse ;  /* 0x0000b40029297a23 */ /* 0x100fe40000010802 */
[--C-:B------:R-:W-:Y:S02]  /*9720*/  FFMA.FTZ R155, R38, c[0x0][0x2d0], -R2.reuse ;  /* 0x0000b400269b7a23 */ /* 0x100fe40000010802 */
[--C-:B------:R-:W-:Y:S02]  /*9730*/  FFMA.FTZ R153, R35, c[0x0][0x2d0], -R2.reuse ;  /* 0x0000b40023997a23 */ /* 0x100fe40000010802 */
[--C-:B------:R-:W-:Y:S01]  /*9740*/  FFMA.FTZ R35, R13, c[0x0][0x2d0], -R2.reuse ;  /* 0x0000b4000d237a23 */ /* 0x100fe20000010802 */
[----:B------:R-:W4:Y:S01]  /*9750*/  MUFU.EX2 R41, R41 ;  /* 0x0000002900297308 */ /* 0x000f220000000800 */
        /* <DEDUP_REMOVED lines=10> */
[----:B------:R-:W-:Y:S02]  /*9800*/  FFMA.FTZ R40, R40, c[0x0][0x2d0], -R2 ;  /* 0x0000b40028287a23 */ /* 0x000fe40000010802 */
[--C-:B------:R-:W-:Y:S02]  /*9810*/  FFMA.FTZ R5, R5, c[0x0][0x2d0], -R4.reuse ;  /* 0x0000b40005057a23 */ /* 0x100fe40000010804 */
[--C-:B------:R-:W-:Y:S02]  /*9820*/  FFMA.FTZ R69, R67, c[0x0][0x2d0], -R4.reuse ;  /* 0x0000b40043457a23 */ /* 0x100fe40000010804 */
[--C-:B------:R-:W-:Y:S01]  /*9830*/  FFMA.FTZ R150, R65, c[0x0][0x2d0], -R4.reuse ;  /* 0x0000b40041967a23 */ /* 0x100fe20000010804 */
[----:B------:R-:W5:Y:S01]  /*9840*/  MUFU.EX2 R40, R40 ;  /* 0x0000002800287308 */ /* 0x000f620000000800 */
[--C-:B------:R-:W-:Y:S02]  /*9850*/  FFMA.FTZ R149, R64, c[0x0][0x2d0], -R4.reuse ;  /* 0x0000b40040957a23 */ /* 0x100fe40000010804 */
        /* <DEDUP_REMOVED lines=30> */
[----:B------:R-:W-:Y:S07]  /*9a40*/  FFMA.FTZ R247, R44, c[0x0][0x2d0], -R4 ;  /* 0x0000b4002cf77a23 */ /* 0x000fee0000010804 */
[----:B------:R-:W-:Y:S10]  /*9a50*/  MUFU.EX2 R160, R160 ;  /* 0x000000a000a07308 */ /* 0x000ff40000000800 */
        /* <DEDUP_REMOVED lines=10> */
[----:B------:R-:W-:Y:S01]  /*9b00*/  MUFU.EX2 R235, R235 ;  /* 0x000000eb00eb7308 */ /* 0x000fe20000000800 */
[----:B-1----:R-:W-:Y:S01]  /*9b10*/  FFMA.FTZ R2, R0, R246, R144 ;  /* 0x000000f600027223 */ /* 0x002fe20000010090 */
[----:B--2---:R-:W-:Y:S01]  /*9b20*/  F2FP.BF16.PACK_AB R144, R42, R144 ;  /* 0x000000902a90723e */ /* 0x004fe200000010ff */
[----:B------:R-:W-:Y:S02]  /*9b30*/  FMUL.FTZ R64, R0, R72 ;  /* 0x0000004800407220 */ /* 0x000fe40000410000 */
[----:B------:R-:W-:Y:S01]  /*9b40*/  FADD.FTZ R6, R42, R2 ;  /* 0x000000022a067221 */ /* 0x000fe20000010000 */
[----:B------:R-:W-:Y:S01]  /*9b50*/  FSEL R2, R3, RZ, P0 ;  /* 0x000000ff03027208 */ /* 0x000fe20000000000 */
[C---:B------:R-:W-:Y:S02]  /*9b60*/  FMUL.FTZ R65, R0.reuse, R73 ;  /* 0x0000004900417220 */ /* 0x040fe40000410000 */
[----:B------:R-:W-:Y:S02]  /*9b70*/  FMUL.FTZ R20, R0, R116 ;  /* 0x0000007400147220 */ /* 0x000fe40000410000 */
[----:B------:R-:W-:Y:S02]  /*9b80*/  FADD.FTZ R2, -R2, R70 ;  /* 0x0000004602027221 */ /* 0x000fe40000010100 */
[--C-:B------:R-:W-:Y:S02]  /*9b90*/  FFMA.FTZ R70, R66, c[0x0][0x2d0], -R4.reuse ;  /* 0x0000b40042467a23 */ /* 0x100fe40000010804 */
[----:B------:R-:W-:Y:S02]  /*9ba0*/  FMUL.FTZ R2, R2, c[0x0][0x2d0] ;  /* 0x0000b40002027a20 */ /* 0x000fe40000410000 */
[C---:B------:R-:W-:Y:S01]  /*9bb0*/  FMUL.FTZ R33, R0.reuse, R105 ;  /* 0x0000006900217220 */ /* 0x040fe20000410000 */
[----:B------:R-:W-:Y:S01]  /*9bc0*/  MUFU.EX2 R116, R70 ;  /* 0x0000004600747308 */ /* 0x000fe20000000800 */
[----:B------:R-:W-:Y:S02]  /*9bd0*/  FFMA.FTZ R246, R45, c[0x0][0x2d0], -R4 ;  /* 0x0000b4002df67a23 */ /* 0x000fe40000010804 */
[----:B----4-:R-:W-:Y:S02]  /*9be0*/  FADD.FTZ R4, R41, R6 ;  /* 0x0000000629047221 */ /* 0x010fe40000010000 */
[----:B------:R-:W-:Y:S01]  /*9bf0*/  FMUL.FTZ R8, R0, R128 ;  /* 0x0000008000087220 */ /* 0x000fe20000410000 */
[----:B------:R-:W-:Y:S01]  /*9c00*/  MOV R128, R39 ;  /* 0x0000002700807202 */ /* 0x000fe20000000f00 */
[----:B-----5:R-:W-:Y:S02]  /*9c10*/  FADD.FTZ R148, R40, R4 ;  /* 0x0000000428947221 */ /* 0x020fe40000010000 */
[C---:B------:R-:W-:Y:S01]  /*9c20*/  FMUL.FTZ R4, R0.reuse, R132 ;  /* 0x0000008400047220 */ /* 0x040fe20000410000 */
[----:B------:R-:W1:Y:S01]  /*9c30*/  MUFU.EX2 R2, R2 ;  /* 0x0000000200027308 */ /* 0x000e620000000800 */
[C---:B------:R-:W-:Y:S01]  /*9c40*/  FMUL.FTZ R9, R0.reuse, R129 ;  /* 0x0000008100097220 */ /* 0x040fe20000410000 */
[----:B------:R-:W-:Y:S01]  /*9c50*/  MOV R129, R38 ;  /* 0x0000002600817202 */ /* 0x000fe20000000f00 */
[C---:B------:R-:W-:Y:S01]  /*9c60*/  FMUL.FTZ R12, R0.reuse, R124 ;  /* 0x0000007c000c7220 */ /* 0x040fe20000410000 */
[----:B------:R-:W-:Y:S01]  /*9c70*/  MOV R124, R10 ;  /* 0x0000000a007c7202 */ /* 0x000fe20000000f00 */
[C---:B------:R-:W-:Y:S01]  /*9c80*/  FMUL.FTZ R13, R0.reuse, R125 ;  /* 0x0000007d000d7220 */ /* 0x040fe20000410000 */
[----:B------:R-:W-:Y:S01]  /*9c90*/  MOV R125, R11 ;  /* 0x0000000b007d7202 */ /* 0x000fe20000000f00 */
[C---:B------:R-:W-:Y:S01]  /*9ca0*/  FMUL.FTZ R21, R0.reuse, R117 ;  /* 0x0000007500157220 */ /* 0x040fe20000410000 */
[----:B------:R-:W-:Y:S01]  /*9cb0*/  MOV R117, R14 ;  /* 0x0000000e00757202 */ /* 0x000fe20000000f00 */
[C---:B------:R-:W-:Y:S01]  /*9cc0*/  FMUL.FTZ R24, R0.reuse, R112 ;  /* 0x0000007000187220 */ /* 0x040fe20000410000 */
[----:B------:R-:W2:Y:S01]  /*9cd0*/  MUFU.EX2 R105, R69 ;  /* 0x0000004500697308 */ /* 0x000ea20000000800 */
[----:B------:R-:W-:Y:S01]  /*9ce0*/  MOV R112, R15 ;  /* 0x0000000f00707202 */ /* 0x000fe20000000f00 */
[C---:B------:R-:W-:Y:S01]  /*9cf0*/  FMUL.FTZ R16, R0.reuse, R120 ;  /* 0x0000007800107220 */ /* 0x040fe20000410000 */
[----:B------:R-:W-:Y:S01]  /*9d00*/  MOV R120, R37 ;  /* 0x0000002500787202 */ /* 0x000fe20000000f00 */
[C---:B------:R-:W-:Y:S01]  /*9d10*/  FMUL.FTZ R17, R0.reuse, R121 ;  /* 0x0000007900117220 */ /* 0x040fe20000410000 */
[----:B------:R-:W-:Y:S01]  /*9d20*/  MOV R121, R35 ;  /* 0x0000002300797202 */ /* 0x000fe20000000f00 */
[C---:B------:R-:W-:Y:S02]  /*9d30*/  FMUL.FTZ R25, R0.reuse, R113 ;  /* 0x0000007100197220 */ /* 0x040fe40000410000 */
[C---:B------:R-:W-:Y:S02]  /*9d40*/  FMUL.FTZ R28, R0.reuse, R108 ;  /* 0x0000006c001c7220 */ /* 0x040fe40000410000 */
[C---:B------:R-:W-:Y:S01]  /*9d50*/  FMUL.FTZ R29, R0.reuse, R109 ;  /* 0x0000006d001d7220 */ /* 0x040fe20000410000 */
[----:B------:R4:W5:Y:S01]  /*9d60*/  MUFU.EX2 R69, R156 ;  /* 0x0000009c00457308 */ /* 0x0009620000000800 */
[----:B------:R-:W-:Y:S02]  /*9d70*/  FMUL.FTZ R32, R0, R104 ;  /* 0x0000006800207220 */ /* 0x000fe40000410000 */
[C---:B-1----:R-:W-:Y:S02]  /*9d80*/  FMUL.FTZ R66, R2.reuse, R74 ;  /* 0x0000004a02427220 */ /* 0x042fe40000410000 */
[C---:B------:R-:W-:Y:S02]  /*9d90*/  FMUL.FTZ R67, R2.reuse, R75 ;  /* 0x0000004b02437220 */ /* 0x040fe40000410000 */
[----:B------:R-:W1:Y:S01]  /*9da0*/  LDSM.16.MT88.4 R72, [R202] ;  /* 0x00000000ca48783b */ /* 0x000e620000004200 */
[----:B---3--:R-:W-:Y:S01]  /*9db0*/  FFMA.FTZ R5, R2, R146, R7 ;  /* 0x0000009202057223 */ /* 0x008fe20000010007 */
[----:B------:R-:W-:Y:S01]  /*9dc0*/  F2FP.BF16.PACK_AB R146, R40, R41 ;  /* 0x000000292892723e */ /* 0x000fe200000010ff */
[----:B------:R-:W-:Y:S01]  /*9dd0*/  FMUL.FTZ R10, R2, R130 ;  /* 0x00000082020a7220 */ /* 0x000fe20000410000 */
[----:B------:R-:W-:Y:S01]  /*9de0*/  MUFU.EX2 R104, R252 ;  /* 0x000000fc00687308 */ /* 0x000fe20000000800 */
[C---:B------:R-:W-:Y:S01]  /*9df0*/  FADD.FTZ R6, R145.reuse, R5 ;  /* 0x0000000591067221 */ /* 0x040fe20000010000 */
[----:B------:R-:W-:Y:S01]  /*9e00*/  F2FP.BF16.PACK_AB R145, R145, R7 ;  /* 0x000000079191723e */ /* 0x000fe200000010ff */
[----:B------:R-:W-:Y:S01]  /*9e10*/  FMUL.FTZ R5, R0, R133 ;  /* 0x0000008500057220 */ /* 0x000fe20000410000 */
[----:B------:R-:W-:Y:S01]  /*9e20*/  MOV R133, R147 ;  /* 0x0000009300857202 */ /* 0x000fe20000000f00 */
[----:B------:R-:W-:Y:S01]  /*9e30*/  FMUL.FTZ R7, R2, R135 ;  /* 0x0000008702077220 */ /* 0x000fe20000410000 */
[----:B--2---:R-:W-:Y:S01]  /*9e40*/  F2FP.BF16.PACK_AB R147, R116, R105 ;  /* 0x000000697493723e */ /* 0x004fe200000010ff */
[C---:B------:R-:W-:Y:S01]  /*9e50*/  FMUL.FTZ R11, R2.reuse, R131 ;  /* 0x00000083020b7220 */ /* 0x040fe20000410000 */
[----:B------:R-:W-:Y:S01]  /*9e60*/  MOV R132, R6 ;  /* 0x0000000600847202 */ /* 0x000fe20000000f00 */
[C---:B------:R-:W-:Y:S01]  /*9e70*/  FMUL.FTZ R6, R2.reuse, R134 ;  /* 0x0000008602067220 */ /* 0x040fe20000410000 */
[----:B------:R-:W-:Y:S01]  /*9e80*/  MUFU.EX2 R70, R153 ;  /* 0x0000009900467308 */ /* 0x000fe20000000800 */
[C---:B------:R-:W-:Y:S01]  /*9e90*/  FMUL.FTZ R18, R2.reuse, R122 ;  /* 0x0000007a02127220 */ /* 0x040fe20000410000 */
[----:B----4-:R-:W2:Y:S01]  /*9ea0*/  LDL R156, [R1+0xc] ;  /* 0x00000c00019c7983 */ /* 0x010ea20000100800 */
[C---:B------:R-:W-:Y:S02]  /*9eb0*/  FMUL.FTZ R19, R2.reuse, R123 ;  /* 0x0000007b02137220 */ /* 0x040fe40000410000 */
[C---:B------:R-:W-:Y:S02]  /*9ec0*/  FMUL.FTZ R26, R2.reuse, R114 ;  /* 0x00000072021a7220 */ /* 0x040fe40000410000 */
[C---:B------:R-:W-:Y:S02]  /*9ed0*/  FMUL.FTZ R27, R2.reuse, R115 ;  /* 0x00000073021b7220 */ /* 0x040fe40000410000 */
[C---:B------:R-:W-:Y:S01]  /*9ee0*/  FMUL.FTZ R34, R2.reuse, R106 ;  /* 0x0000006a02227220 */ /* 0x040fe20000410000 */
[----:B------:R-:W-:Y:S01]  /*9ef0*/  MUFU.EX2 R153, R247 ;  /* 0x000000f700997308 */ /* 0x000fe20000000800 */
[----:B------:R-:W-:Y:S02]  /*9f00*/  FMUL.FTZ R35, R2, R107 ;  /* 0x0000006b02237220 */ /* 0x000fe40000410000 */
[C---:B------:R-:W-:Y:S02]  /*9f10*/  FMUL.FTZ R36, R0.reuse, R100 ;  /* 0x0000006400247220 */ /* 0x040fe40000410000 */
[----:B------:R-:W-:Y:S02]  /*9f20*/  FMUL.FTZ R37, R0, R101 ;  /* 0x0000006500257220 */ /* 0x000fe40000410000 */
[C---:B------:R-:W-:Y:S02]  /*9f30*/  FMUL.FTZ R38, R2.reuse, R102 ;  /* 0x0000006602267220 */ /* 0x040fe40000410000 */
[----:B------:R-:W-:Y:S01]  /*9f40*/  FMUL.FTZ R39, R2, R103 ;  /* 0x0000006702277220 */ /* 0x000fe20000410000 */
[----:B------:R-:W-:Y:S01]  /*9f50*/  MUFU.EX2 R109, R151 ;  /* 0x00000097006d7308 */ /* 0x000fe20000000800 */
[----:B------:R-:W-:Y:S01]  /*9f60*/  LDSM.16.MT88.4 R100, [R202+0x7000] ;  /* 0x00700000ca64783b */ /* 0x000fe20000004200 */
[----:B------:R-:W-:Y:S02]  /*9f70*/  FMUL.FTZ R41, R0, R97 ;  /* 0x0000006100297220 */ /* 0x000fe40000410000 */
[C---:B------:R-:W-:Y:S01]  /*9f80*/  FMUL.FTZ R42, R2.reuse, R98 ;  /* 0x00000062022a7220 */ /* 0x040fe20000410000 */
[C---:B-1----:R-:W-:Y:S05]  /*9f90*/  HMMA.16816.F32.BF16 R4, R144.reuse, R72, R4 ;  /* 0x000000489004723c */ /* 0x042fea0000041804 */
[----:B------:R-:W-:Y:S01]  /*9fa0*/  FMUL.FTZ R43, R2, R99 ;  /* 0x00000063022b7220 */ /* 0x000fe20000410000 */
[----:B------:R-:W-:Y:S01]  /*9fb0*/  MUFU.EX2 R151, R251 ;  /* 0x000000fb00977308 */ /* 0x000fe20000000800 */
[----:B------:R-:W-:Y:S01]  /*9fc0*/  FMUL.FTZ R45, R0, R93 ;  /* 0x0000005d002d7220 */ /* 0x000fe20000410000 */
[C---:B------:R-:W-:Y:S01]  /*9fd0*/  HMMA.16816.F32.BF16 R8, R144.reuse, R74, R8 ;  /* 0x0000004a9008723c */ /* 0x040fe20000041808 */
[----:B------:R-:W1:Y:S03]  /*9fe0*/  LDSM.16.MT88.4 R72, [R204] ;  /* 0x00000000cc48783b */ /* 0x000e660000004200 */
[C---:B------:R-:W-:Y:S02]  /*9ff0*/  FMUL.FTZ R14, R2.reuse, R126 ;  /* 0x0000007e020e7220 */ /* 0x040fe40000410000 */
[C---:B------:R-:W-:Y:S02]  /*a000*/  FMUL.FTZ R15, R2.reuse, R127 ;  /* 0x0000007f020f7220 */ /* 0x040fe40000410000 */
[C---:B------:R-:W-:Y:S01]  /*a010*/  FMUL.FTZ R46, R2.reuse, R94 ;  /* 0x0000005e022e7220 */ /* 0x040fe20000410000 */
[----:B------:R-:W-:Y:S03]  /*a020*/  MUFU.EX2 R108, R152 ;  /* 0x00000098006c7308 */ /* 0x000fe60000000800 */
[----:B------:R-:W-:Y:S02]  /*a030*/  FMUL.FTZ R47, R2, R95 ;  /* 0x0000005f022f7220 */ /* 0x000fe40000410000 */
[C---:B------:R-:W-:Y:S02]  /*a040*/  FMUL.FTZ R48, R0.reuse, R88 ;  /* 0x0000005800307220 */ /* 0x040fe40000410000 */
[----:B------:R-:W-:Y:S02]  /*a050*/  FMUL.FTZ R49, R0, R89 ;  /* 0x0000005900317220 */ /* 0x000fe40000410000 */
[C---:B------:R-:W-:Y:S01]  /*a060*/  FMUL.FTZ R50, R2.reuse, R90 ;  /* 0x0000005a02327220 */ /* 0x040fe20000410000 */
[----:B------:R-:W-:Y:S01]  /*a070*/  MUFU.EX2 R152, R249 ;  /* 0x000000f900987308 */ /* 0x000fe20000000800 */
[----:B------:R-:W-:Y:S02]  /*a080*/  FMUL.FTZ R51, R2, R91 ;  /* 0x0000005b02337220 */ /* 0x000fe40000410000 */
[----:B------:R-:W-:Y:S01]  /*a090*/  LDSM.16.MT88.4 R88, [R204+0x1800] ;  /* 0x00180000cc58783b */ /* 0x000fe20000004200 */
[----:B------:R-:W-:Y:S02]  /*a0a0*/  FMUL.FTZ R53, R0, R85 ;  /* 0x0000005500357220 */ /* 0x000fe40000410000 */
[C---:B------:R-:W-:Y:S02]  /*a0b0*/  FMUL.FTZ R54, R2.reuse, R86 ;  /* 0x0000005602367220 */ /* 0x040fe40000410000 */
[----:B------:R-:W-:Y:S02]  /*a0c0*/  FMUL.FTZ R55, R2, R87 ;  /* 0x0000005702377220 */ /* 0x000fe40000410000 */
[----:B------:R-:W-:Y:S02]  /*a0d0*/  FMUL.FTZ R57, R0, R81 ;  /* 0x0000005100397220 */ /* 0x000fe40000410000 */
[C---:B------:R-:W-:Y:S02]  /*a0e0*/  FMUL.FTZ R58, R2.reuse, R82 ;  /* 0x00000052023a7220 */ /* 0x040fe40000410000 */
[C---:B------:R-:W-:Y:S02]  /*a0f0*/  FMUL.FTZ R59, R2.reuse, R83 ;  /* 0x00000053023b7220 */ /* 0x040fe40000410000 */
[C---:B------:R-:W-:Y:S02]  /*a100*/  FMUL.FTZ R62, R2.reuse, R78 ;  /* 0x0000004e023e7220 */ /* 0x040fe40000410000 */
[----:B------:R-:W-:Y:S02]  /*a110*/  FMUL.FTZ R63, R2, R79 ;  /* 0x0000004f023f7220 */ /* 0x000fe40000410000 */
[C---:B------:R-:W-:Y:S01]  /*a120*/  FMUL.FTZ R60, R0.reuse, R76 ;  /* 0x0000004c003c7220 */ /* 0x040fe20000410000 */
[C---:B-1----:R-:W-:Y:S03]  /*a130*/  HMMA.16816.F32.BF16 R12, R144.reuse, R72, R12 ;  /* 0x00000048900c723c */ /* 0x042fe6000004180c */
[----:B------:R-:W-:Y:S02]  /*a140*/  FMUL.FTZ R61, R0, R77 ;  /* 0x0000004d003d7220 */ /* 0x000fe40000410000 */
[----:B------:R-:W-:Y:S01]  /*a150*/  LDSM.16.MT88.4 R76, [R202+0x800] ;  /* 0x00080000ca4c783b */ /* 0x000fe20000004200 */
[C---:B------:R-:W-:Y:S02]  /*a160*/  FMUL.FTZ R22, R2.reuse, R118 ;  /* 0x0000007602167220 */ /* 0x040fe40000410000 */
[C---:B------:R-:W-:Y:S04]  /*a170*/  HMMA.16816.F32.BF16 R16, R144.reuse, R74, R16 ;  /* 0x0000004a9010723c */ /* 0x040fe80000041810 */
[C---:B------:R-:W-:Y:S01]  /*a180*/  FMUL.FTZ R23, R2.reuse, R119 ;  /* 0x0000007702177220 */ /* 0x040fe20000410000 */
[----:B------:R-:W1:Y:S01]  /*a190*/  LDSM.16.MT88.4 R72, [R203] ;  /* 0x00000000cb48783b */ /* 0x000e620000004200 */
[C---:B------:R-:W-:Y:S02]  /*a1a0*/  FMUL.FTZ R30, R2.reuse, R110 ;  /* 0x0000006e021e7220 */ /* 0x040fe40000410000 */
[----:B------:R-:W-:Y:S01]  /*a1b0*/  FMUL.FTZ R31, R2, R111 ;  /* 0x0000006f021f7220 */ /* 0x000fe20000410000 */
[----:B------:R-:W-:Y:S03]  /*a1c0*/  MUFU.EX2 R110, R149 ;  /* 0x00000095006e7308 */ /* 0x000fe60000000800 */
[C---:B------:R-:W-:Y:S02]  /*a1d0*/  FMUL.FTZ R40, R0.reuse, R96 ;  /* 0x0000006000287220 */ /* 0x040fe40000410000 */
[C---:B------:R-:W-:Y:S02]  /*a1e0*/  FMUL.FTZ R44, R0.reuse, R92 ;  /* 0x0000005c002c7220 */ /* 0x040fe40000410000 */
[C---:B------:R-:W-:Y:S02]  /*a1f0*/  FMUL.FTZ R52, R0.reuse, R84 ;  /* 0x0000005400347220 */ /* 0x040fe40000410000 */
[----:B------:R-:W-:Y:S01]  /*a200*/  FMUL.FTZ R56, R0, R80 ;  /* 0x0000005000387220 */ /* 0x000fe20000410000 */
[----:B------:R-:W-:Y:S01]  /*a210*/  MUFU.EX2 R84, R162 ;  /* 0x000000a200547308 */ /* 0x000fe20000000800 */
[----:B-----5:R-:W-:Y:S09]  /*a220*/  FADD.FTZ R0, R69, R148 ;  /* 0x0000009445007221 */ /* 0x020ff20000010000 */
[----:B------:R-:W-:Y:S10]  /*a230*/  MUFU.EX2 R80, R154 ;  /* 0x0000009a00507308 */ /* 0x000ff40000000800 */
[----:B------:R-:W-:Y:S01]  /*a240*/  MUFU.EX2 R92, R170 ;  /* 0x000000aa005c7308 */ /* 0x000fe20000000800 */
[C---:B-1----:R-:W-:Y:S09]  /*a250*/  HMMA.16816.F32.BF16 R20, R144.reuse, R72, R20 ;  /* 0x000000489014723c */ /* 0x042ff20000041814 */
[----:B------:R-:W-:Y:S01]  /*a260*/  MUFU.EX2 R149, R129 ;  /* 0x0000008100957308 */ /* 0x000fe20000000800 */
[C---:B------:R-:W-:Y:S01]  /*a270*/  HMMA.16816.F32.BF16 R24, R144.reuse, R74, R24 ;  /* 0x0000004a9018723c */ /* 0x040fe20000041818 */
[----:B------:R-:W1:Y:S08]  /*a280*/  LDSM.16.MT88.4 R72, [R215] ;  /* 0x00000000d748783b */ /* 0x000e700000004200 */
[----:B------:R3:W-:Y:S10]  /*a290*/  MUFU.EX2 R148, R128 ;  /* 0x0000008000947308 */ /* 0x0007f40000000800 */
[----:B------:R-:W-:Y:S10]  /*a2a0*/  MUFU.EX2 R96, R230 ;  /* 0x000000e600607308 */ /* 0x000ff40000000800 */
[----:B------:R-:W-:Y:S01]  /*a2b0*/  MUFU.EX2 R154, R246 ;  /* 0x000000f6009a7308 */ /* 0x000fe20000000800 */
[----:B---3--:R-:W-:Y:S09]  /*a2c0*/  LDSM.16.MT88.4 R128, [R202+0x3800] ;  /* 0x00380000ca80783b */ /* 0x008ff20000004200 */
[----:B------:R-:W3:Y:S01]  /*a2d0*/  MUFU.EX2 R2, R155 ;  /* 0x0000009b00027308 */ /* 0x000ee20000000800 */
[C---:B-1----:R-:W-:Y:S09]  /*a2e0*/  HMMA.16816.F32.BF16 R28, R144.reuse, R72, R28 ;  /* 0x00000048901c723c */ /* 0x042ff2000004181c */
[----:B------:R-:W-:Y:S01]  /*a2f0*/  MUFU.EX2 R155, R236 ;  /* 0x000000ec009b7308 */ /* 0x000fe20000000800 */
[C---:B------:R-:W-:Y:S01]  /*a300*/  HMMA.16816.F32.BF16 R32, R144.reuse, R74, R32 ;  /* 0x0000004a9020723c */ /* 0x040fe20000041820 */
[----:B------:R-:W1:Y:S08]  /*a310*/  LDSM.16.MT88.4 R72, [R202+0x4000] ;  /* 0x00400000ca48783b */ /* 0x000e700000004200 */
[----:B------:R-:W4:Y:S03]  /*a320*/  MUFU.EX2 R111, R150 ;  /* 0x00000096006f7308 */ /* 0x000f260000000800 */
[----:B---3--:R-:W-:Y:S04]  /*a330*/  FADD.FTZ R0, R2, R0 ;  /* 0x0000000002007221 */ /* 0x008fe80000010000 */
[----:B------:R-:W-:Y:S03]  /*a340*/  FADD.FTZ R0, R80, R0 ;  /* 0x0000000050007221 */ /* 0x000fe60000010000 */
[----:B------:R-:W3:Y:S01]  /*a350*/  MUFU.EX2 R150, R124 ;  /* 0x0000007c00967308 */ /* 0x000ee20000000800 */
[----:B------:R-:W-:Y:S01]  /*a360*/  FADD.FTZ R0, R70, R0 ;  /* 0x0000000046007221 */ /* 0x000fe20000010000 */
[C---:B-1----:R-:W-:Y:S08]  /*a370*/  HMMA.16816.F32.BF16 R36, R144.reuse, R72, R36 ;  /* 0x000000489024723c */ /* 0x042ff00000041824 */
[C---:B------:R-:W-:Y:S01]  /*a380*/  HMMA.16816.F32.BF16 R40, R144.reuse, R74, R40 ;  /* 0x0000004a9028723c */ /* 0x040fe20000041828 */
[----:B------:R-:W1:Y:S07]  /*a390*/  LDSM.16.MT88.4 R72, [R204+0x4000] ;  /* 0x00400000cc48783b */ /* 0x000e6e0000004200 */
[C---:B-1----:R-:W-:Y:S08]  /*a3a0*/  HMMA.16816.F32.BF16 R44, R144.reuse, R72, R44 ;  /* 0x00000048902c723c */ /* 0x042ff0000004182c */
[C---:B------:R-:W-:Y:S01]  /*a3b0*/  HMMA.16816.F32.BF16 R48, R144.reuse, R74, R48 ;  /* 0x0000004a9030723c */ /* 0x040fe20000041830 */
[----:B------:R-:W1:Y:S02]  /*a3c0*/  LDSM.16.MT88.4 R72, [R203+0x4000] ;  /* 0x00400000cb48783b */ /* 0x000e640000004200 */
[----:B--2---:R-:W-:Y:S05]  /*a3d0*/  ISETP.GT.AND P0, PT, R240, R156, PT ;  /* 0x0000009cf000720c */ /* 0x004fea0003f04270 */
[C---:B-1----:R-:W-:Y:S08]  /*a3e0*/  HMMA.16816.F32.BF16 R52, R144.reuse, R72, R52 ;  /* 0x000000489034723c */ /* 0x042ff00000041834 */
[C---:B------:R-:W-:Y:S01]  /*a3f0*/  HMMA.16816.F32.BF16 R56, R144.reuse, R74, R56 ;  /* 0x0000004a9038723c */ /* 0x040fe20000041838 */
[----:B------:R-:W1:Y:S07]  /*a400*/  LDSM.16.MT88.4 R72, [R205+0x4000] ;  /* 0x00400000cd48783b */ /* 0x000e6e0000004200 */
[C---:B-1----:R-:W-:Y:S07]  /*a410*/  HMMA.16816.F32.BF16 R60, R144.reuse, R72, R60 ;  /* 0x00000048903c723c */ /* 0x042fee000004183c */
[----:B------:R-:W-:Y:S01]  /*a420*/  F2FP.BF16.PACK_AB R72, R2, R69 ;  /* 0x000000450248723e */ /* 0x000fe200000010ff */
[----:B------:R-:W-:Y:S01]  /*a430*/  HMMA.16816.F32.BF16 R64, R144, R74, R64 ;  /* 0x0000004a9040723c */ /* 0x000fe20000041840 */
[----:B------:R-:W-:Y:S03]  /*a440*/  MUFU.EX2 R144, R121 ;  /* 0x0000007900907308 */ /* 0x000fe60000000800 */
[----:B----4-:R-:W-:Y:S03]  /*a450*/  F2FP.BF16.PACK_AB R73, R110, R111 ;  /* 0x0000006f6e49723e */ /* 0x010fe600000010ff */
[----:B------:R-:W-:Y:S02]  /*a460*/  F2FP.BF16.PACK_AB R74, R70, R80 ;  /* 0x00000050464a723e */ /* 0x000fe400000010ff */
[----:B------:R-:W1:Y:S02]  /*a470*/  LDSM.16.MT88.4 R80, [R204+0x800] ;  /* 0x00080000cc50783b */ /* 0x000e640000004200 */
[----:B------:R-:W2:Y:S01]  /*a480*/  MUFU.EX2 R69, R164 ;  /* 0x000000a400457308 */ /* 0x000ea20000000800 */
[----:B------:R-:W-:Y:S02]  /*a490*/  F2FP.BF16.PACK_AB R75, R108, R109 ;  /* 0x0000006d6c4b723e */ /* 0x000fe400000010ff */
[----:B---3--:R-:W-:Y:S05]  /*a4a0*/  F2FP.BF16.PACK_AB R145, R149, R150 ;  /* 0x000000969591723e */ /* 0x008fea00000010ff */
[C---:B------:R-:W-:Y:S02]  /*a4b0*/  HMMA.16816.F32.BF16 R4, R72.reuse, R76, R4 ;  /* 0x0000004c4804723c */ /* 0x040fe40000041804 */
[----:B------:R-:W3:Y:S06]  /*a4c0*/  MUFU.EX2 R2, R163 ;  /* 0x000000a300027308 */ /* 0x000eec0000000800 */
[C---:B------:R-:W-:Y:S01]  /*a4d0*/  HMMA.16816.F32.BF16 R8, R72.reuse, R78, R8 ;  /* 0x0000004e4808723c */ /* 0x040fe20000041808 */
[----:B------:R-:W4:Y:S03]  /*a4e0*/  LDSM.16.MT88.4 R76, [R203+0x800] ;  /* 0x00080000cb4c783b */ /* 0x000f260000004200 */
[----:B------:R-:W5:Y:S01]  /*a4f0*/  MUFU.EX2 R70, R161 ;  /* 0x000000a100467308 */ /* 0x000f620000000800 */
[----:B--2---:R-:W-:Y:S09]  /*a500*/  FADD.FTZ R0, R69, R0 ;  /* 0x0000000045007221 */ /* 0x004ff20000010000 */
[----:B------:R-:W-:Y:S01]  /*a510*/  MUFU.EX2 R146, R125 ;  /* 0x0000007d00927308 */ /* 0x000fe20000000800 */
[----:B---3--:R-:W-:Y:S01]  /*a520*/  FADD.FTZ R0, R2, R0 ;  /* 0x0000000002007221 */ /* 0x008fe20000010000 */
[C---:B-1----:R-:W-:Y:S03]  /*a530*/  HMMA.16816.F32.BF16 R12, R72.reuse, R80, R12 ;  /* 0x00000050480c723c */ /* 0x042fe6000004180c */
[----:B------:R-:W-:Y:S04]  /*a540*/  FADD.FTZ R0, R84, R0 ;  /* 0x0000000054007221 */ /* 0x000fe80000010000 */
[C---:B-----5:R-:W-:Y:S01]  /*a550*/  FADD.FTZ R0, R70.reuse, R0 ;  /* 0x0000000046007221 */ /* 0x060fe20000010000 */
[C---:B------:R-:W-:Y:S01]  /*a560*/  HMMA.16816.F32.BF16 R16, R72.reuse, R82, R16 ;  /* 0x000000524810723c */ /* 0x040fe20000041810 */
[----:B------:R-:W1:Y:S07]  /*a570*/  LDSM.16.MT88.4 R80, [R205+0x800] ;  /* 0x00080000cd50783b */ /* 0x000e6e0000004200 */
[C---:B----4-:R-:W-:Y:S08]  /*a580*/  HMMA.16816.F32.BF16 R20, R72.reuse, R76, R20 ;  /* 0x0000004c4814723c */ /* 0x050ff00000041814 */
[C---:B------:R-:W-:Y:S01]  /*a590*/  HMMA.16816.F32.BF16 R24, R72.reuse, R78, R24 ;  /* 0x0000004e4818723c */ /* 0x040fe20000041818 */
[----:B------:R-:W2:Y:S07]  /*a5a0*/  LDSM.16.MT88.4 R76, [R202+0x4800] ;  /* 0x00480000ca4c783b */ /* 0x000eae0000004200 */
[C---:B-1----:R-:W-:Y:S08]  /*a5b0*/  HMMA.16816.F32.BF16 R28, R72.reuse, R80, R28 ;  /* 0x00000050481c723c */ /* 0x042ff0000004181c */
[C---:B------:R-:W-:Y:S01]  /*a5c0*/  HMMA.16816.F32.BF16 R32, R72.reuse, R82, R32 ;  /* 0x000000524820723c */ /* 0x040fe20000041820 */
[----:B------:R-:W1:Y:S07]  /*a5d0*/  LDSM.16.MT88.4 R80, [R204+0x4800] ;  /* 0x00480000cc50783b */ /* 0x000e6e0000004200 */
[C---:B--2---:R-:W-:Y:S08]  /*a5e0*/  HMMA.16816.F32.BF16 R36, R72.reuse, R76, R36 ;  /* 0x0000004c4824723c */ /* 0x044ff00000041824 */
        /* <DEDUP_REMOVED lines=9> */
[----:B------:R-:W-:Y:S01]  /*a680*/  HMMA.16816.F32.BF16 R64, R72, R82, R64 ;  /* 0x000000524840723c */ /* 0x000fe20000041840 */
[----:B------:R-:W1:Y:S06]  /*a690*/  LDSM.16.MT88.4 R80, [R204+0x1000] ;  /* 0x00100000cc50783b */ /* 0x000e6c0000004200 */
[----:B------:R-:W-:Y:S02]  /*a6a0*/  F2FP.BF16.PACK_AB R74, R70, R84 ;  /* 0x00000054464a723e */ /* 0x000fe400000010ff */
[----:B------:R-:W3:Y:S01]  /*a6b0*/  LDSM.16.MT88.4 R84, [R203+0x1000] ;  /* 0x00100000cb54783b */ /* 0x000ee20000004200 */
[----:B------:R-:W-:Y:S02]  /*a6c0*/  MUFU.EX2 R70, R169 ;  /* 0x000000a900467308 */ /* 0x000fe40000000800 */
[----:B------:R-:W-:Y:S02]  /*a6d0*/  F2FP.BF16.PACK_AB R72, R2, R69 ;  /* 0x000000450248723e */ /* 0x000fe400000010ff */
[----:B------:R-:W-:Y:S02]  /*a6e0*/  F2FP.BF16.PACK_AB R73, R157, R158 ;  /* 0x0000009e9d49723e */ /* 0x000fe400000010ff */
[----:B------:R-:W-:Y:S04]  /*a6f0*/  F2FP.BF16.PACK_AB R75, R160, R159 ;  /* 0x0000009fa04b723e */ /* 0x000fe800000010ff */
[----:B------:R-:W4:Y:S03]  /*a700*/  MUFU.EX2 R69, R172 ;  /* 0x000000ac00457308 */ /* 0x000f260000000800 */
[C---:B--2---:R-:W-:Y:S07]  /*a710*/  HMMA.16816.F32.BF16 R4, R72.reuse, R76, R4 ;  /* 0x0000004c4804723c */ /* 0x044fee0000041804 */
[----:B------:R-:W2:Y:S01]  /*a720*/  MUFU.EX2 R2, R171 ;  /* 0x000000ab00027308 */ /* 0x000ea20000000800 */
[C---:B------:R-:W-:Y:S01]  /*a730*/  HMMA.16816.F32.BF16 R8, R72.reuse, R78, R8 ;  /* 0x0000004e4808723c */ /* 0x040fe20000041808 */
[----:B------:R-:W5:Y:S07]  /*a740*/  LDSM.16.MT88.4 R76, [R205+0x1000] ;  /* 0x00100000cd4c783b */ /* 0x000f6e0000004200 */
[C---:B-1----:R-:W-:Y:S04]  /*a750*/  HMMA.16816.F32.BF16 R12, R72.reuse, R80, R12 ;  /* 0x00000050480c723c */ /* 0x042fe8000004180c */
[----:B----4-:R-:W-:Y:S04]  /*a760*/  FADD.FTZ R0, R69, R0 ;  /* 0x0000000045007221 */ /* 0x010fe80000010000 */
[C---:B------:R-:W-:Y:S01]  /*a770*/  HMMA.16816.F32.BF16 R16, R72.reuse, R82, R16 ;  /* 0x000000524810723c */ /* 0x040fe20000041810 */
[----:B------:R-:W1:Y:S03]  /*a780*/  LDSM.16.MT88.4 R80, [R202+0x5000] ;  /* 0x00500000ca50783b */ /* 0x000e660000004200 */
[----:B--2---:R-:W-:Y:S04]  /*a790*/  FADD.FTZ R0, R2, R0 ;  /* 0x0000000002007221 */ /* 0x004fe80000010000 */
[C---:B---3--:R-:W-:Y:S04]  /*a7a0*/  HMMA.16816.F32.BF16 R20, R72.reuse, R84, R20 ;  /* 0x000000544814723c */ /* 0x048fe80000041814 */
[----:B------:R-:W-:Y:S04]  /*a7b0*/  FADD.FTZ R0, R92, R0 ;  /* 0x000000005c007221 */ /* 0x000fe80000010000 */
[C---:B------:R-:W-:Y:S01]  /*a7c0*/  HMMA.16816.F32.BF16 R24, R72.reuse, R86, R24 ;  /* 0x000000564818723c */ /* 0x040fe20000041818 */
[----:B------:R-:W2:Y:S03]  /*a7d0*/  LDSM.16.MT88.4 R84, [R204+0x5000] ;  /* 0x00500000cc54783b */ /* 0x000ea60000004200 */
[----:B------:R-:W-:Y:S04]  /*a7e0*/  FADD.FTZ R0, R70, R0 ;  /* 0x0000000046007221 */ /* 0x000fe80000010000 */
        /* <DEDUP_REMOVED lines=9> */
[C---:B---3--:R-:W-:Y:S07]  /*a880*/  HMMA.16816.F32.BF16 R52, R72.reuse, R76, R52 ;  /* 0x0000004c4834723c */ /* 0x048fee0000041834 */
[----:B------:R-:W-:Y:S01]  /*a890*/  F2FP.BF16.PACK_AB R76, R2, R69 ;  /* 0x00000045024c723e */ /* 0x000fe200000010ff */
[C---:B------:R-:W-:Y:S01]  /*a8a0*/  HMMA.16816.F32.BF16 R56, R72.reuse, R78, R56 ;  /* 0x0000004e4838723c */ /* 0x040fe20000041838 */
[----:B------:R-:W3:Y:S03]  /*a8b0*/  MUFU.EX2 R69, R232 ;  /* 0x000000e800457308 */ /* 0x000ee60000000800 */
[----:B------:R-:W-:Y:S03]  /*a8c0*/  F2FP.BF16.PACK_AB R77, R165, R166 ;  /* 0x000000a6a54d723e */ /* 0x000fe600000010ff */
[----:B------:R-:W-:Y:S01]  /*a8d0*/  F2FP.BF16.PACK_AB R78, R70, R92 ;  /* 0x0000005c464e723e */ /* 0x000fe200000010ff */
[C---:B-1----:R-:W-:Y:S01]  /*a8e0*/  HMMA.16816.F32.BF16 R60, R72.reuse, R80, R60 ;  /* 0x00000050483c723c */ /* 0x042fe2000004183c */
[----:B------:R-:W-:Y:S02]  /*a8f0*/  LDSM.16.MT88.4 R92, [R204+0x2000] ;  /* 0x00200000cc5c783b */ /* 0x000fe40000004200 */
[----:B------:R-:W1:Y:S01]  /*a900*/  MUFU.EX2 R2, R231 ;  /* 0x000000e700027308 */ /* 0x000e620000000800 */
[----:B------:R-:W-:Y:S04]  /*a910*/  F2FP.BF16.PACK_AB R79, R168, R167 ;  /* 0x000000a7a84f723e */ /* 0x000fe800000010ff */
[----:B------:R-:W-:Y:S01]  /*a920*/  HMMA.16816.F32.BF16 R64, R72, R82, R64 ;  /* 0x000000524840723c */ /* 0x000fe20000041840 */
[----:B------:R-:W4:Y:S04]  /*a930*/  LDSM.16.MT88.4 R72, [R203+0x1800] ;  /* 0x00180000cb48783b */ /* 0x000f280000004200 */
[----:B------:R-:W5:Y:S03]  /*a940*/  MUFU.EX2 R70, R229 ;  /* 0x000000e500467308 */ /* 0x000f660000000800 */
[C---:B--2---:R-:W-:Y:S01]  /*a950*/  HMMA.16816.F32.BF16 R4, R76.reuse, R84, R4 ;  /* 0x000000544c04723c */ /* 0x044fe20000041804 */
[----:B------:R-:W2:Y:S04]  /*a960*/  LDSM.16.MT88.4 R80, [R205+0x1800] ;  /* 0x00180000cd50783b */ /* 0x000ea80000004200 */
[----:B---3--:R-:W-:Y:S01]  /*a970*/  FADD.FTZ R0, R69, R0 ;  /* 0x0000000045007221 */ /* 0x008fe20000010000 */
[----:B------:R-:W-:Y:S02]  /*a980*/  IADD3 R232, R240, -0x1, RZ ;  /* 0xfffffffff0e87810 */ /* 0x000fe40007ffe0ff */
[C---:B------:R-:W-:Y:S01]  /*a990*/  HMMA.16816.F32.BF16 R8, R76.reuse, R86, R8 ;  /* 0x000000564c08723c */ /* 0x040fe20000041808 */
[----:B------:R-:W3:Y:S03]  /*a9a0*/  LDSM.16.MT88.4 R84, [R202+0x5800] ;  /* 0x00580000ca54783b */ /* 0x000ee60000004200 */
[----:B-1----:R-:W-:Y:S01]  /*a9b0*/  FADD.FTZ R0, R2, R0 ;  /* 0x0000000002007221 */ /* 0x002fe20000010000 */
[----:B------:R-:W-:Y:S03]  /*a9c0*/  MOV R240, R232 ;  /* 0x000000e800f07202 */ /* 0x000fe60000000f00 */
[C---:B------:R-:W-:Y:S04]  /*a9d0*/  HMMA.16816.F32.BF16 R12, R76.reuse, R88, R12 ;  /* 0x000000584c0c723c */ /* 0x040fe8000004180c */
[----:B------:R-:W-:Y:S04]  /*a9e0*/  FADD.FTZ R0, R96, R0 ;  /* 0x0000000060007221 */ /* 0x000fe80000010000 */
[C---:B------:R-:W-:Y:S01]  /*a9f0*/  HMMA.16816.F32.BF16 R16, R76.reuse, R90, R16 ;  /* 0x0000005a4c10723c */ /* 0x040fe20000041810 */
[----:B------:R-:W-:Y:S03]  /*aa00*/  LDSM.16.MT88.4 R88, [R203+0x5800] ;  /* 0x00580000cb58783b */ /* 0x000fe60000004200 */
[----:B-----5:R-:W-:Y:S04]  /*aa10*/  FADD.FTZ R0, R70, R0 ;  /* 0x0000000046007221 */ /* 0x020fe80000010000 */
[C---:B----4-:R-:W-:Y:S08]  /*aa20*/  HMMA.16816.F32.BF16 R20, R76.reuse, R72, R20 ;  /* 0x000000484c14723c */ /* 0x050ff00000041814 */
[C---:B------:R-:W-:Y:S01]  /*aa30*/  HMMA.16816.F32.BF16 R24, R76.reuse, R74, R24 ;  /* 0x0000004a4c18723c */ /* 0x040fe20000041818 */
[----:B------:R-:W1:Y:S07]  /*aa40*/  LDSM.16.MT88.4 R72, [R204+0x5800] ;  /* 0x00580000cc48783b */ /* 0x000e6e0000004200 */
[C---:B--2---:R-:W-:Y:S08]  /*aa50*/  HMMA.16816.F32.BF16 R28, R76.reuse, R80, R28 ;  /* 0x000000504c1c723c */ /* 0x044ff0000004181c */
[C---:B------:R-:W-:Y:S01]  /*aa60*/  HMMA.16816.F32.BF16 R32, R76.reuse, R82, R32 ;  /* 0x000000524c20723c */ /* 0x040fe20000041820 */
[----:B------:R-:W2:Y:S07]  /*aa70*/  LDSM.16.MT88.4 R80, [R205+0x5800] ;  /* 0x00580000cd50783b */ /* 0x000eae0000004200 */
[C---:B---3--:R-:W-:Y:S08]  /*aa80*/  HMMA.16816.F32.BF16 R36, R76.reuse, R84, R36 ;  /* 0x000000544c24723c */ /* 0x048ff00000041824 */
[C---:B------:R-:W-:Y:S01]  /*aa90*/  HMMA.16816.F32.BF16 R40, R76.reuse, R86, R40 ;  /* 0x000000564c28723c */ /* 0x040fe20000041828 */
[----:B------:R-:W3:Y:S07]  /*aaa0*/  LDSM.16.MT88.4 R84, [R202+0x2000] ;  /* 0x00200000ca54783b */ /* 0x000eee0000004200 */
[C---:B-1----:R-:W-:Y:S07]  /*aab0*/  HMMA.16816.F32.BF16 R44, R76.reuse, R72, R44 ;  /* 0x000000484c2c723c */ /* 0x042fee000004182c */
[----:B------:R-:W-:Y:S01]  /*aac0*/  F2FP.BF16.PACK_AB R72, R2, R69 ;  /* 0x000000450248723e */ /* 0x000fe200000010ff */
[C---:B------:R-:W-:Y:S01]  /*aad0*/  HMMA.16816.F32.BF16 R48, R76.reuse, R74, R48 ;  /* 0x0000004a4c30723c */ /* 0x040fe20000041830 */
[----:B------:R-:W-:Y:S03]  /*aae0*/  MUFU.EX2 R69, R244 ;  /* 0x000000f400457308 */ /* 0x000fe60000000800 */
[----:B------:R-:W-:Y:S03]  /*aaf0*/  F2FP.BF16.PACK_AB R73, R174, R173 ;  /* 0x000000adae49723e */ /* 0x000fe600000010ff */
[----:B------:R-:W-:Y:S01]  /*ab00*/  F2FP.BF16.PACK_AB R74, R70, R96 ;  /* 0x00000060464a723e */ /* 0x000fe200000010ff */
[C---:B------:R-:W-:Y:S03]  /*ab10*/  HMMA.16816.F32.BF16 R52, R76.reuse, R88, R52 ;  /* 0x000000584c34723c */ /* 0x040fe60000041834 */
[----:B------:R-:W1:Y:S01]  /*ab20*/  MUFU.EX2 R96, R243 ;  /* 0x000000f300607308 */ /* 0x000e620000000800 */
[----:B------:R-:W-:Y:S04]  /*ab30*/  F2FP.BF16.PACK_AB R75, R228, R175 ;  /* 0x000000afe44b723e */ /* 0x000fe800000010ff */
[C---:B------:R-:W-:Y:S01]  /*ab40*/  HMMA.16816.F32.BF16 R56, R76.reuse, R90, R56 ;  /* 0x0000005a4c38723c */ /* 0x040fe20000041838 */
[----:B------:R-:W4:Y:S04]  /*ab50*/  LDSM.16.MT88.4 R88, [R203+0x2000] ;  /* 0x00200000cb58783b */ /* 0x000f280000004200 */
[----:B------:R-:W5:Y:S03]  /*ab60*/  MUFU.EX2 R70, R237 ;  /* 0x000000ed00467308 */ /* 0x000f660000000800 */
[C---:B--2---:R-:W-:Y:S07]  /*ab70*/  HMMA.16816.F32.BF16 R60, R76.reuse, R80, R60 ;  /* 0x000000504c3c723c */ /* 0x044fee000004183c */
[----:B------:R-:W2:Y:S01]  /*ab80*/  MUFU.EX2 R2, R245 ;  /* 0x000000f500027308 */ /* 0x000ea20000000800 */
[----:B------:R-:W-:Y:S01]  /*ab90*/  HMMA.16816.F32.BF16 R64, R76, R82, R64 ;  /* 0x000000524c40723c */ /* 0x000fe20000041840 */
[----:B------:R-:W4:Y:S03]  /*aba0*/  LDSM.16.MT88.4 R76, [R205+0x2000] ;  /* 0x00200000cd4c783b */ /* 0x000f260000004200 */
[----:B-1----:R-:W-:Y:S04]  /*abb0*/  FADD.FTZ R0, R96, R0 ;  /* 0x0000000060007221 */ /* 0x002fe80000010000 */
[C---:B---3--:R-:W-:Y:S01]  /*abc0*/  HMMA.16816.F32.BF16 R4, R72.reuse, R84, R4 ;  /* 0x000000544804723c */ /* 0x048fe20000041804 */
[----:B------:R-:W1:Y:S04]  /*abd0*/  LDSM.16.MT88.4 R80, [R202+0x6000] ;  /* 0x00600000ca50783b */ /* 0x000e680000004200 */
[----:B-----5:R-:W-:Y:S03]  /*abe0*/  FADD.FTZ R0, R70, R0 ;  /* 0x0000000046007221 */ /* 0x020fe60000010000 */
[C---:B------:R-:W-:Y:S01]  /*abf0*/  HMMA.16816.F32.BF16 R8, R72.reuse, R86, R8 ;  /* 0x000000564808723c */ /* 0x040fe20000041808 */
[----:B------:R-:W3:Y:S03]  /*ac00*/  LDSM.16.MT88.4 R84, [R204+0x6000] ;  /* 0x00600000cc54783b */ /* 0x000ee60000004200 */
[----:B------:R-:W-:Y:S04]  /*ac10*/  FADD.FTZ R0, R69, R0 ;  /* 0x0000000045007221 */ /* 0x000fe80000010000 */
[C---:B------:R-:W-:Y:S04]  /*ac20*/  HMMA.16816.F32.BF16 R12, R72.reuse, R92, R12 ;  /* 0x0000005c480c723c */ /* 0x040fe8000004180c */
[----:B--2---:R-:W-:Y:S04]  /*ac30*/  FADD.FTZ R0, R2, R0 ;  /* 0x0000000002007221 */ /* 0x004fe80000010000 */
[C---:B------:R-:W-:Y:S01]  /*ac40*/  HMMA.16816.F32.BF16 R16, R72.reuse, R94, R16 ;  /* 0x0000005e4810723c */ /* 0x040fe20000041810 */
[----:B------:R-:W2:Y:S07]  /*ac50*/  LDSM.16.MT88.4 R92, [R203+0x6000] ;  /* 0x00600000cb5c783b */ /* 0x000eae0000004200 */
[C---:B----4-:R-:W-:Y:S08]  /*ac60*/  HMMA.16816.F32.BF16 R20, R72.reuse, R88, R20 ;  /* 0x000000584814723c */ /* 0x050ff00000041814 */
[C---:B------:R-:W-:Y:S01]  /*ac70*/  HMMA.16816.F32.BF16 R24, R72.reuse, R90, R24 ;  /* 0x0000005a4818723c */ /* 0x040fe20000041818 */
[----:B------:R-:W4:Y:S07]  /*ac80*/  LDSM.16.MT88.4 R88, [R205+0x6000] ;  /* 0x00600000cd58783b */ /* 0x000f2e0000004200 */
[C---:B------:R-:W-:Y:S07]  /*ac90*/  HMMA.16816.F32.BF16 R28, R72.reuse, R76, R28 ;  /* 0x0000004c481c723c */ /* 0x040fee000004181c */
[----:B------:R-:W-:Y:S01]  /*aca0*/  F2FP.BF16.PACK_AB R76, R70, R96 ;  /* 0x00000060464c723e */ /* 0x000fe200000010ff */
[C---:B------:R-:W-:Y:S01]  /*acb0*/  HMMA.16816.F32.BF16 R32, R72.reuse, R78, R32 ;  /* 0x0000004e4820723c */ /* 0x040fe20000041820 */
[----:B------:R-:W-:Y:S01]  /*acc0*/  LDSM.16.MT88.4 R96, [R204+0x6800] ;  /* 0x00680000cc60783b */ /* 0x000fe20000004200 */
[----:B------:R-:W5:Y:S02]  /*acd0*/  MUFU.EX2 R70, R248 ;  /* 0x000000f800467308 */ /* 0x000f640000000800 */
[----:B------:R-:W-:Y:S03]  /*ace0*/  F2FP.BF16.PACK_AB R77, R234, R233 ;  /* 0x000000e9ea4d723e */ /* 0x000fe600000010ff */
[----:B------:R-:W-:Y:S01]  /*acf0*/  F2FP.BF16.PACK_AB R78, R2, R69 ;  /* 0x00000045024e723e */ /* 0x000fe200000010ff */
[C---:B-1----:R-:W-:Y:S04]  /*ad00*/  HMMA.16816.F32.BF16 R36, R72.reuse, R80, R36 ;  /* 0x000000504824723c */ /* 0x042fe80000041824 */
[----:B------:R-:W-:Y:S01]  /*ad10*/  F2FP.BF16.PACK_AB R79, R155, R235 ;  /* 0x000000eb9b4f723e */ /* 0x000fe200000010ff */
[----:B------:R1:W-:Y:S03]  /*ad20*/  MUFU.EX2 R2, R112 ;  /* 0x0000007000027308 */ /* 0x0003e60000000800 */
[C---:B------:R-:W-:Y:S01]  /*ad30*/  HMMA.16816.F32.BF16 R40, R72.reuse, R82, R40 ;  /* 0x000000524828723c */ /* 0x040fe20000041828 */
[----:B------:R-:W4:Y:S06]  /*ad40*/  LDSM.16.MT88.4 R80, [R202+0x2800] ;  /* 0x00280000ca50783b */ /* 0x000f2c0000004200 */
[----:B------:R-:W1:Y:S01]  /*ad50*/  MUFU.EX2 R69, R250 ;  /* 0x000000fa00457308 */ /* 0x000e620000000800 */
[C---:B---3--:R-:W-:Y:S04]  /*ad60*/  HMMA.16816.F32.BF16 R44, R72.reuse, R84, R44 ;  /* 0x00000054482c723c */ /* 0x048fe8000004182c */
[----:B-----5:R-:W-:Y:S04]  /*ad70*/  FADD.FTZ R0, R70, R0 ;  /* 0x0000000046007221 */ /* 0x020fe80000010000 */
[C---:B------:R-:W-:Y:S01]  /*ad80*/  HMMA.16816.F32.BF16 R48, R72.reuse, R86, R48 ;  /* 0x000000564830723c */ /* 0x040fe20000041830 */
[----:B------:R-:W3:Y:S07]  /*ad90*/  LDSM.16.MT88.4 R84, [R204+0x2800] ;  /* 0x00280000cc54783b */ /* 0x000eee0000004200 */
[C---:B--2---:R-:W-:Y:S01]  /*ada0*/  HMMA.16816.F32.BF16 R52, R72.reuse, R92, R52 ;  /* 0x0000005c4834723c */ /* 0x044fe20000041834 */
[----:B-1----:R-:W-:Y:S03]  /*adb0*/  LDSM.16.MT88.4 R112, [R203+0x3800] ;  /* 0x00380000cb70783b */ /* 0x002fe60000004200 */
[C---:B------:R-:W-:Y:S04]  /*adc0*/  FADD.FTZ R0, R69.reuse, R0 ;  /* 0x0000000045007221 */ /* 0x040fe80000010000 */
[C---:B------:R-:W-:Y:S01]  /*add0*/  HMMA.16816.F32.BF16 R56, R72.reuse, R94, R56 ;  /* 0x0000005e4838723c */ /* 0x040fe20000041838 */
[----:B------:R-:W1:Y:S03]  /*ade0*/  LDSM.16.MT88.4 R92, [R203+0x2800] ;  /* 0x00280000cb5c783b */ /* 0x000e660000004200 */
[----:B------:R-:W-:Y:S04]  /*adf0*/  FADD.FTZ R0, R104, R0 ;  /* 0x0000000068007221 */ /* 0x000fe80000010000 */
[C---:B----4-:R-:W-:Y:S04]  /*ae00*/  HMMA.16816.F32.BF16 R60, R72.reuse, R88, R60 ;  /* 0x00000058483c723c */ /* 0x050fe8000004183c */
[C---:B------:R-:W-:Y:S04]  /*ae10*/  FADD.FTZ R0, R2.reuse, R0 ;  /* 0x0000000002007221 */ /* 0x040fe80000010000 */
[----:B------:R-:W-:Y:S01]  /*ae20*/  HMMA.16816.F32.BF16 R64, R72, R90, R64 ;  /* 0x0000005a4840723c */ /* 0x000fe20000041840 */
[----:B------:R-:W2:Y:S07]  /*ae30*/  LDSM.16.MT88.4 R72, [R205+0x2800] ;  /* 0x00280000cd48783b */ /* 0x000eae0000004200 */
[C---:B------:R-:W-:Y:S01]  /*ae40*/  HMMA.16816.F32.BF16 R4, R76.reuse, R80, R4 ;  /* 0x000000504c04723c */ /* 0x040fe20000041804 */
[----:B------:R-:W4:Y:S07]  /*ae50*/  LDSM.16.MT88.4 R88, [R202+0x6800] ;  /* 0x00680000ca58783b */ /* 0x000f2e0000004200 */
[C---:B------:R-:W-:Y:S01]  /*ae60*/  HMMA.16816.F32.BF16 R8, R76.reuse, R82, R8 ;  /* 0x000000524c08723c */ /* 0x040fe20000041808 */
[----:B------:R-:W5:Y:S07]  /*ae70*/  LDSM.16.MT88.4 R80, [R203+0x6800] ;  /* 0x00680000cb50783b */ /* 0x000f6e0000004200 */
[C---:B---3--:R-:W-:Y:S08]  /*ae80*/  HMMA.16816.F32.BF16 R12, R76.reuse, R84, R12 ;  /* 0x000000544c0c723c */ /* 0x048ff0000004180c */
[C---:B------:R-:W-:Y:S01]  /*ae90*/  HMMA.16816.F32.BF16 R16, R76.reuse, R86, R16 ;  /* 0x000000564c10723c */ /* 0x040fe20000041810 */
[----:B------:R-:W3:Y:S07]  /*aea0*/  LDSM.16.MT88.4 R84, [R205+0x6800] ;  /* 0x00680000cd54783b */ /* 0x000eee0000004200 */
[C---:B-1----:R-:W-:Y:S08]  /*aeb0*/  HMMA.16816.F32.BF16 R20, R76.reuse, R92, R20 ;  /* 0x0000005c4c14723c */ /* 0x042ff00000041814 */
[C---:B------:R-:W-:Y:S01]  /*aec0*/  HMMA.16816.F32.BF16 R24, R76.reuse, R94, R24 ;  /* 0x0000005e4c18723c */ /* 0x040fe20000041818 */
[----:B------:R-:W-:Y:S07]  /*aed0*/  LDSM.16.MT88.4 R92, [R204+0x3000] ;  /* 0x00300000cc5c783b */ /* 0x000fee0000004200 */
[C---:B--2---:R-:W-:Y:S07]  /*aee0*/  HMMA.16816.F32.BF16 R28, R76.reuse, R72, R28 ;  /* 0x000000484c1c723c */ /* 0x044fee000004181c */
[----:B------:R-:W-:Y:S01]  /*aef0*/  F2FP.BF16.PACK_AB R72, R69, R70 ;  /* 0x000000464548723e */ /* 0x000fe200000010ff */
[C---:B------:R-:W-:Y:S01]  /*af00*/  HMMA.16816.F32.BF16 R32, R76.reuse, R74, R32 ;  /* 0x0000004a4c20723c */ /* 0x040fe20000041820 */
[----:B------:R1:W-:Y:S03]  /*af10*/  MUFU.EX2 R69, R120 ;  /* 0x0000007800457308 */ /* 0x0003e60000000800 */
[----:B------:R-:W-:Y:S03]  /*af20*/  F2FP.BF16.PACK_AB R73, R153, R154 ;  /* 0x0000009a9949723e */ /* 0x000fe600000010ff */
[----:B------:R-:W-:Y:S01]  /*af30*/  F2FP.BF16.PACK_AB R74, R2, R104 ;  /* 0x00000068024a723e */ /* 0x000fe200000010ff */
[C---:B----4-:R-:W-:Y:S03]  /*af40*/  HMMA.16816.F32.BF16 R36, R76.reuse, R88, R36 ;  /* 0x000000584c24723c */ /* 0x050fe60000041824 */
[----:B------:R-:W2:Y:S01]  /*af50*/  MUFU.EX2 R2, R117 ;  /* 0x0000007500027308 */ /* 0x000ea20000000800 */
[----:B------:R-:W-:Y:S04]  /*af60*/  F2FP.BF16.PACK_AB R75, R151, R152 ;  /* 0x00000098974b723e */ /* 0x000fe800000010ff */
[C---:B------:R-:W-:Y:S01]  /*af70*/  HMMA.16816.F32.BF16 R40, R76.reuse, R90, R40 ;  /* 0x0000005a4c28723c */ /* 0x040fe20000041828 */
[----:B------:R-:W4:Y:S04]  /*af80*/  LDSM.16.MT88.4 R88, [R202+0x3000] ;  /* 0x00300000ca58783b */ /* 0x000f280000004200 */
[----:B------:R-:W3:Y:S03]  /*af90*/  MUFU.EX2 R70, R133 ;  /* 0x0000008500467308 */ /* 0x000ee60000000800 */
[C---:B------:R-:W-:Y:S01]  /*afa0*/  HMMA.16816.F32.BF16 R44, R76.reuse, R96, R44 ;  /* 0x000000604c2c723c */ /* 0x040fe2000004182c */
[----:B-1----:R-:W-:Y:S07]  /*afb0*/  LDSM.16.MT88.4 R120, [R204+0x3800] ;  /* 0x00380000cc78783b */ /* 0x002fee0000004200 */
[C---:B------:R-:W-:Y:S01]  /*afc0*/  HMMA.16816.F32.BF16 R48, R76.reuse, R98, R48 ;  /* 0x000000624c30723c */ /* 0x040fe20000041830 */
[----:B------:R-:W-:Y:S03]  /*afd0*/  LDSM.16.MT88.4 R96, [R205+0x3000] ;  /* 0x00300000cd60783b */ /* 0x000fe60000004200 */
[----:B--2---:R-:W-:Y:S04]  /*afe0*/  FADD.FTZ R0, R2, R0 ;  /* 0x0000000002007221 */ /* 0x004fe80000010000 */
[C---:B-----5:R-:W-:Y:S04]  /*aff0*/  HMMA.16816.F32.BF16 R52, R76.reuse, R80, R52 ;  /* 0x000000504c34723c */ /* 0x060fe80000041834 */
[C---:B------:R-:W-:Y:S01]  /*b000*/  FADD.FTZ R0, R144.reuse, R0 ;  /* 0x0000000090007221 */ /* 0x040fe20000010000 */
[----:B------:R-:W-:Y:S01]  /*b010*/  F2FP.BF16.PACK_AB R144, R144, R2 ;  /* 0x000000029090723e */ /* 0x000fe200000010ff */
[----:B------:R-:W-:Y:S01]  /*b020*/  FADD.FTZ R2, R105, R132 ;  /* 0x0000008469027221 */ /* 0x000fe20000010000 */
[----:B---3--:R-:W-:Y:S01]  /*b030*/  F2FP.BF16.PACK_AB R147, R70, R148 ;  /* 0x000000944693723e */ /* 0x008fe200000010ff */
[C---:B------:R-:W-:Y:S01]  /*b040*/  HMMA.16816.F32.BF16 R56, R76.reuse, R82, R56 ;  /* 0x000000524c38723c */ /* 0x040fe20000041838 */
[----:B------:R-:W1:Y:S03]  /*b050*/  LDSM.16.MT88.4 R80, [R203+0x3000] ;  /* 0x00300000cb50783b */ /* 0x000e660000004200 */
[----:B------:R-:W-:Y:S04]  /*b060*/  FADD.FTZ R0, R69, R0 ;  /* 0x0000000045007221 */ /* 0x000fe80000010000 */
[C---:B------:R-:W-:Y:S01]  /*b070*/  HMMA.16816.F32.BF16 R60, R76.reuse, R84, R60 ;  /* 0x000000544c3c723c */ /* 0x040fe2000004183c */
[----:B------:R-:W-:Y:S03]  /*b080*/  LDSM.16.MT88.4 R104, [R205+0x3800] ;  /* 0x00380000cd68783b */ /* 0x000fe60000004200 */
[C---:B------:R-:W-:Y:S01]  /*b090*/  FADD.FTZ R246, R146.reuse, R0 ;  /* 0x0000000092f67221 */ /* 0x040fe20000010000 */
[----:B------:R-:W-:Y:S01]  /*b0a0*/  F2FP.BF16.PACK_AB R146, R146, R69 ;  /* 0x000000459292723e */ /* 0x000fe200000010ff */
[----:B------:R-:W-:Y:S01]  /*b0b0*/  FADD.FTZ R0, R116, R2 ;  /* 0x0000000274007221 */ /* 0x000fe20000010000 */
[----:B------:R-:W-:Y:S01]  /*b0c0*/  MOV R69, R68 ;  /* 0x0000004400457202 */ /* 0x000fe20000000f00 */
[----:B------:R-:W-:Y:S01]  /*b0d0*/  HMMA.16816.F32.BF16 R64, R76, R86, R64 ;  /* 0x000000564c40723c */ /* 0x000fe20000041840 */
[----:B------:R-:W2:Y:S03]  /*b0e0*/  LDSM.16.MT88.4 R76, [R204+0x7000] ;  /* 0x00700000cc4c783b */ /* 0x000ea60000004200 */
[----:B------:R-:W-:Y:S04]  /*b0f0*/  FADD.FTZ R0, R111, R0 ;  /* 0x000000006f007221 */ /* 0x000fe80000010000 */
[C---:B----4-:R-:W-:Y:S01]  /*b100*/  HMMA.16816.F32.BF16 R4, R72.reuse, R88, R4 ;  /* 0x000000584804723c */ /* 0x050fe20000041804 */
[----:B------:R-:W3:Y:S04]  /*b110*/  LDSM.16.MT88.4 R84, [R203+0x7000] ;  /* 0x00700000cb54783b */ /* 0x000ee80000004200 */
[----:B------:R-:W-:Y:S03]  /*b120*/  FADD.FTZ R0, R110, R0 ;  /* 0x000000006e007221 */ /* 0x000fe60000010000 */
[C---:B------:R-:W-:Y:S01]  /*b130*/  HMMA.16816.F32.BF16 R8, R72.reuse, R90, R8 ;  /* 0x0000005a4808723c */ /* 0x040fe20000041808 */
[----:B------:R-:W-:Y:S03]  /*b140*/  LDSM.16.MT88.4 R88, [R204+0x7800] ;  /* 0x00780000cc58783b */ /* 0x000fe60000004200 */
[----:B------:R-:W-:Y:S04]  /*b150*/  FADD.FTZ R0, R109, R0 ;  /* 0x000000006d007221 */ /* 0x000fe80000010000 */
[C---:B------:R-:W-:Y:S04]  /*b160*/  HMMA.16816.F32.BF16 R12, R72.reuse, R92, R12 ;  /* 0x0000005c480c723c */ /* 0x040fe8000004180c */
[----:B------:R-:W-:Y:S04]  /*b170*/  FADD.FTZ R0, R108, R0 ;  /* 0x000000006c007221 */ /* 0x000fe80000010000 */
[C---:B------:R-:W-:Y:S04]  /*b180*/  HMMA.16816.F32.BF16 R16, R72.reuse, R94, R16 ;  /* 0x0000005e4810723c */ /* 0x040fe80000041810 */
[----:B------:R-:W-:Y:S04]  /*b190*/  FADD.FTZ R0, R158, R0 ;  /* 0x000000009e007221 */ /* 0x000fe80000010000 */
[C---:B-1----:R-:W-:Y:S04]  /*b1a0*/  HMMA.16816.F32.BF16 R20, R72.reuse, R80, R20 ;  /* 0x000000504814723c */ /* 0x042fe80000041814 */
[----:B------:R-:W-:Y:S04]  /*b1b0*/  FADD.FTZ R0, R157, R0 ;  /* 0x000000009d007221 */ /* 0x000fe80000010000 */
[C---:B------:R-:W-:Y:S01]  /*b1c0*/  HMMA.16816.F32.BF16 R24, R72.reuse, R82, R24 ;  /* 0x000000524818723c */ /* 0x040fe20000041818 */
[----:B------:R-:W1:Y:S03]  /*b1d0*/  LDSM.16.MT88.4 R80, [R205+0x7000] ;  /* 0x00700000cd50783b */ /* 0x000e660000004200 */
[----:B------:R-:W-:Y:S04]  /*b1e0*/  FADD.FTZ R0, R159, R0 ;  /* 0x000000009f007221 */ /* 0x000fe80000010000 */
[C---:B------:R-:W-:Y:S04]  /*b1f0*/  HMMA.16816.F32.BF16 R28, R72.reuse, R96, R28 ;  /* 0x00000060481c723c */ /* 0x040fe8000004181c */
[----:B------:R-:W-:Y:S04]  /*b200*/  FADD.FTZ R0, R160, R0 ;  /* 0x00000000a0007221 */ /* 0x000fe80000010000 */
[C---:B------:R-:W-:Y:S01]  /*b210*/  HMMA.16816.F32.BF16 R32, R72.reuse, R98, R32 ;  /* 0x000000624820723c */ /* 0x040fe20000041820 */
[----:B------:R-:W4:Y:S03]  /*b220*/  LDSM.16.MT88.4 R96, [R202+0x7800] ;  /* 0x00780000ca60783b */ /* 0x000f260000004200 */
[----:B------:R-:W-:Y:S04]  /*b230*/  FADD.FTZ R0, R166, R0 ;  /* 0x00000000a6007221 */ /* 0x000fe80000010000 */
[C---:B------:R-:W-:Y:S04]  /*b240*/  HMMA.16816.F32.BF16 R36, R72.reuse, R100, R36 ;  /* 0x000000644824723c */ /* 0x040fe80000041824 */
[----:B------:R-:W-:Y:S04]  /*b250*/  FADD.FTZ R0, R165, R0 ;  /* 0x00000000a5007221 */ /* 0x000fe80000010000 */
[C---:B------:R-:W-:Y:S04]  /*b260*/  HMMA.16816.F32.BF16 R40, R72.reuse, R102, R40 ;  /* 0x000000664828723c */ /* 0x040fe80000041828 */
[----:B------:R-:W-:Y:S04]  /*b270*/  FADD.FTZ R0, R167, R0 ;  /* 0x00000000a7007221 */ /* 0x000fe80000010000 */
[C---:B--2---:R-:W-:Y:S04]  /*b280*/  HMMA.16816.F32.BF16 R44, R72.reuse, R76, R44 ;  /* 0x0000004c482c723c */ /* 0x044fe8000004182c */
[----:B------:R-:W-:Y:S04]  /*b290*/  FADD.FTZ R0, R168, R0 ;  /* 0x00000000a8007221 */ /* 0x000fe80000010000 */
[C---:B------:R-:W-:Y:S04]  /*b2a0*/  HMMA.16816.F32.BF16 R48, R72.reuse, R78, R48 ;  /* 0x0000004e4830723c */ /* 0x040fe80000041830 */
[----:B------:R-:W-:Y:S04]  /*b2b0*/  FADD.FTZ R0, R173, R0 ;  /* 0x00000000ad007221 */ /* 0x000fe80000010000 */
[C---:B---3--:R-:W-:Y:S04]  /*b2c0*/  HMMA.16816.F32.BF16 R52, R72.reuse, R84, R52 ;  /* 0x000000544834723c */ /* 0x048fe80000041834 */
[----:B------:R-:W-:Y:S04]  /*b2d0*/  FADD.FTZ R0, R174, R0 ;  /* 0x00000000ae007221 */ /* 0x000fe80000010000 */
[C---:B------:R-:W-:Y:S04]  /*b2e0*/  HMMA.16816.F32.BF16 R56, R72.reuse, R86, R56 ;  /* 0x000000564838723c */ /* 0x040fe80000041838 */
[----:B------:R-:W-:Y:S04]  /*b2f0*/  FADD.FTZ R0, R175, R0 ;  /* 0x00000000af007221 */ /* 0x000fe80000010000 */
[C---:B-1----:R-:W-:Y:S04]  /*b300*/  HMMA.16816.F32.BF16 R60, R72.reuse, R80, R60 ;  /* 0x00000050483c723c */ /* 0x042fe8000004183c */
[----:B------:R-:W-:Y:S04]  /*b310*/  FADD.FTZ R0, R228, R0 ;  /* 0x00000000e4007221 */ /* 0x000fe80000010000 */
[----:B------:R-:W-:Y:S01]  /*b320*/  HMMA.16816.F32.BF16 R64, R72, R82, R64 ;  /* 0x000000524840723c */ /* 0x000fe20000041840 */
[----:B------:R-:W1:Y:S03]  /*b330*/  LDSM.16.MT88.4 R80, [R203+0x7800] ;  /* 0x00780000cb50783b */ /* 0x000e660000004200 */
[----:B------:R-:W-:Y:S04]  /*b340*/  FADD.FTZ R0, R233, R0 ;  /* 0x00000000e9007221 */ /* 0x000fe80000010000 */
[C---:B------:R-:W-:Y:S01]  /*b350*/  HMMA.16816.F32.BF16 R132, R144.reuse, R128, R4 ;  /* 0x000000809084723c */ /* 0x040fe20000041804 */
[----:B------:R-:W2:Y:S04]  /*b360*/  LDSM.16.MT88.4 R72, [R205+0x7800] ;  /* 0x00780000cd48783b */ /* 0x000ea80000004200 */
[----:B------:R-:W-:Y:S03]  /*b370*/  FADD.FTZ R0, R234, R0 ;  /* 0x00000000ea007221 */ /* 0x000fe60000010000 */
[C---:B------:R-:W-:Y:S04]  /*b380*/  HMMA.16816.F32.BF16 R128, R144.reuse, R130, R8 ;  /* 0x000000829080723c */ /* 0x040fe80000041808 */
[----:B------:R-:W-:Y:S04]  /*b390*/  FADD.FTZ R0, R235, R0 ;  /* 0x00000000eb007221 */ /* 0x000fe80000010000 */
[C---:B------:R-:W-:Y:S04]  /*b3a0*/  HMMA.16816.F32.BF16 R124, R144.reuse, R120, R12 ;  /* 0x00000078907c723c */ /* 0x040fe8000004180c */
[----:B------:R-:W-:Y:S03]  /*b3b0*/  FADD.FTZ R0, R155, R0 ;  /* 0x000000009b007221 */ /* 0x000fe60000010000 */
[-C--:B------:R-:W-:Y:S01]  /*b3c0*/  MOV R12, R3.reuse ;  /* 0x00000003000c7202 */ /* 0x080fe20000000f00 */
[C---:B------:R-:W-:Y:S04]  /*b3d0*/  HMMA.16816.F32.BF16 R120, R144.reuse, R122, R16 ;  /* 0x0000007a9078723c */ /* 0x040fe80000041810 */
[----:B------:R-:W-:Y:S04]  /*b3e0*/  FADD.FTZ R0, R154, R0 ;  /* 0x000000009a007221 */ /* 0x000fe80000010000 */
        /* <DEDUP_REMOVED lines=8> */
[C---:B----4-:R-:W-:Y:S04]  /*b470*/  HMMA.16816.F32.BF16 R100, R144.reuse, R96, R36 ;  /* 0x000000609064723c */ /* 0x050fe80000041824 */
[----:B------:R-:W-:Y:S04]  /*b480*/  FADD.FTZ R0, R149, R0 ;  /* 0x0000000095007221 */ /* 0x000fe80000010000 */
[C---:B------:R-:W-:Y:S04]  /*b490*/  HMMA.16816.F32.BF16 R96, R144.reuse, R98, R40 ;  /* 0x000000629060723c */ /* 0x040fe80000041828 */
[----:B------:R-:W-:Y:S04]  /*b4a0*/  FADD.FTZ R0, R148, R0 ;  /* 0x0000000094007221 */ /* 0x000fe80000010000 */
[C---:B------:R-:W-:Y:S04]  /*b4b0*/  HMMA.16816.F32.BF16 R92, R144.reuse, R88, R44 ;  /* 0x00000058905c723c */ /* 0x040fe8000004182c */
[----:B------:R-:W-:Y:S01]  /*b4c0*/  FADD.FTZ R0, R70, R0 ;  /* 0x0000000046007221 */ /* 0x000fe20000010000 */
[----:B------:R-:W-:Y:S03]  /*b4d0*/  MOV R70, R3 ;  /* 0x0000000300467202 */ /* 0x000fe60000000f00 */
[C---:B------:R-:W-:Y:S01]  /*b4e0*/  HMMA.16816.F32.BF16 R88, R144.reuse, R90, R48 ;  /* 0x0000005a9058723c */ /* 0x040fe20000041830 */
[----:B------:R3:W-:Y:S07]  /*b4f0*/  STL [R1], R0 ;  /* 0x0000000001007387 */ /* 0x0007ee0000100800 */
[C---:B-1----:R-:W-:Y:S08]  /*b500*/  HMMA.16816.F32.BF16 R84, R144.reuse, R80, R52 ;  /* 0x000000509054723c */ /* 0x042ff00000041834 */
[C---:B------:R-:W-:Y:S08]  /*b510*/  HMMA.16816.F32.BF16 R80, R144.reuse, R82, R56 ;  /* 0x000000529050723c */ /* 0x040ff00000041838 */
[C---:B--2---:R-:W-:Y:S08]  /*b520*/  HMMA.16816.F32.BF16 R76, R144.reuse, R72, R60 ;  /* 0x00000048904c723c */ /* 0x044ff0000004183c */
[----:B------:R-:W-:Y:S01]  /*b530*/  HMMA.16816.F32.BF16 R72, R144, R74, R64 ;  /* 0x0000004a9048723c */ /* 0x000fe20000041840 */
[----:B---3--:R-:W-:-:S07]  /*b540*/  @P0 BRA `(.L_x_92) ;  /* 0xffffb2e000000947 */ /* 0x008fce000383ffff */
.L_x_81:
[----:B--2---:R-:W2:Y:S02]  /*b550*/  LDL R0, [R1+0x4] ;  /* 0x0000040001007983 */ /* 0x004ea40000100800 */
[----:B--2---:R-:W-:-:S13]  /*b560*/  ISETP.GE.AND P0, PT, R232, R0, PT ;  /* 0x00000000e800720c */ /* 0x004fda0003f06270 */
[----:B------:R-:W-:Y:S05]  /*b570*/  @!P0 BRA `(.L_x_93) ;  /* 0x000042e000008947 */ /* 0x000fea0003800000 */
[----:B------:R-:W-:Y:S02]  /*b580*/  MOV R70, R12 ;  /* 0x0000000c00467202 */ /* 0x000fe40000000f00 */
[----:B------:R-:W-:Y:S02]  /*b590*/  MOV R69, R68 ;  /* 0x0000004400457202 */ /* 0x000fe40000000f00 */
.L_x_100:
[----:B------:R-:W2:Y:S01]  /*b5a0*/  LDL.64 R6, [R1+0x28] ;  /* 0x0000280001067983 */ /* 0x000ea20000100a00 */
[----:B------:R-:W-:Y:S04]  /*b5b0*/  DEPBAR.LE SB0, 0x0 ;  /* 0x000080000000791a */ /* 0x000fe80000000000 */
[----:B------:R-:W3:Y:S01]  /*b5c0*/  LDL R5, [R1+0x38] ;  /* 0x0000380001057983 */ /* 0x000ee20000100800 */
[----:B------:R-:W-:Y:S01]  /*b5d0*/  WARPSYNC 0xffffffff ;  /* 0xffffffff00007948 */ /* 0x000fe20003800000 */
[----:B------:R-:W-:Y:S01]  /*b5e0*/  SHF.R.S32.HI R0, RZ, 0x1f, R239 ;  /* 0x0000001fff007819 */ /* 0x000fe200000114ef */
[C---:B------:R-:W-:Y:S01]  /*b5f0*/  IMAD.WIDE.U32 R2, R239.reuse, c[0x0][0x208], RZ ;  /* 0x00008200ef027a25 */ /* 0x040fe200078e00ff */
[----:B------:R-:W-:Y:S01]  /*b600*/  BAR.SYNC.DEFER_BLOCKING 0x0 ;  /* 0x0000000000007b1d */ /* 0x000fe20000010000 */
[----:B------:R-:W-:Y:S02]  /*b610*/  SHF.R.S32.HI R4, RZ, 0x1f, R238 ;  /* 0x0000001fff047819 */ /* 0x000fe400000114ee */
[----:B------:R-:W-:Y:S02]  /*b620*/  IMAD R0, R0, c[0x0][0x208], RZ ;  /* 0x0000820000007a24 */ /* 0x000fe400078e02ff */
[----:B------:R-:W-:Y:S02]  /*b630*/  IMAD.SHL.U32 R63, R242, 0x2, RZ ;  /* 0x00000002f23f7824 */ /* 0x000fe400078e00ff */
[----:B------:R-:W-:Y:S02]  /*b640*/  IMAD R0, R239, c[0x0][0x20c], R0 ;  /* 0x00008300ef007a24 */ /* 0x000fe400078e0200 */
[----:B------:R-:W-:Y:S02]  /*b650*/  IMAD R4, R4, c[0x0][0x218], RZ ;  /* 0x0000860004047a24 */ /* 0x000fe400078e02ff */
[----:B------:R-:W-:Y:S02]  /*b660*/  IMAD.IADD R3, R3, 0x1, R0 ;  /* 0x0000000103037824 */ /* 0x000fe400078e0200 */
[C---:B------:R-:W-:Y:S02]  /*b670*/  IMAD R4, R238.reuse, c[0x0][0x21c], R4 ;  /* 0x00008700ee047a24 */ /* 0x040fe400078e0204 */
[----:B------:R-:W-:Y:S04]  /*b680*/  IMAD.WIDE.U32 R2, R238, c[0x0][0x218], R2 ;  /* 0x00008600ee027a25 */ /* 0x000fe800078e0002 */
[----:B------:R-:W-:Y:S01]  /*b690*/  IMAD.SHL.U32 R55, R241, 0x2, RZ ;  /* 0x00000002f1377824 */ /* 0x000fe200078e00ff */
[----:B------:R1:W4:Y:S04]  /*b6a0*/  LDSM.16.M88.4 R8, [R71] ;  /* 0x000000004708783b */ /* 0x0003280000000200 */
[----:B------:R1:W1:Y:S04]  /*b6b0*/  LDSM.16.M88.4 R16, [R71+0x800] ;  /* 0x000800004710783b */ /* 0x0002680000000200 */
        /* <DEDUP_REMOVED lines=23> */
[----:B-1--4-:R1:W2:Y:S02]  /*b830*/  SHFL.IDX PT, R28, R36, RZ, 0x181f ;  /* 0x00181fff241c7589 */ /* 0x0122a400000e0000 */
.L_x_125:
[C---:B------:R-:W-:Y:S01]  /*b840*/  HMMA.16816.F32.BF16 R4, R136.reuse, R8, RZ ;  /* 0x000000088804723c */ /* 0x040fe200000418ff */
[----:B------:R-:W3:Y:S01]  /*b850*/  SHFL.IDX PT, R38, R0, RZ, 0x181f ;  /* 0x00181fff00267589 */ /* 0x000ee200000e0000 */
[----:B------:R-:W-:Y:S01]  /*b860*/  BSSY B0, `(.L_x_95) ;  /* 0x00001b8000007945 */ /* 0x000fe20003800000 */
[----:B------:R-:W-:Y:S02]  /*b870*/  ISETP.GE.AND P2, PT, R241, c[0x0][0x1d4], PT ;  /* 0x00007500f1007a0c */ /* 0x000fe40003f46270 */
[----:B------:R-:W-:Y:S02]  /*b880*/  ISETP.GE.AND P0, PT, R242, c[0x0][0x1d4], PT ;  /* 0x00007500f2007a0c */ /* 0x000fe40003f06270 */
[----:B------:R-:W-:Y:S01]  /*b890*/  SEL R68, RZ, 0x10, P2 ;  /* 0x00000010ff447807 */ /* 0x000fe20001000000 */
[C---:B------:R-:W-:Y:S01]  /*b8a0*/  HMMA.16816.F32.BF16 R8, R136.reuse, R10, RZ ;  /* 0x0000000a8808723c */ /* 0x040fe200000418ff */
[----:B------:R-:W4:Y:S02]  /*b8b0*/  SHFL.IDX PT, R46, R0, 0x1, 0x181f ;  /* 0x00381f00002e7f89 */ /* 0x000f2400000e0000 */
[----:B------:R-:W-:Y:S02]  /*b8c0*/  ISETP.NE.U32.AND P6, PT, R68, RZ, PT ;  /* 0x000000ff4400720c */ /* 0x000fe40003fc5070 */
[----:B------:R-:W-:Y:S03]  /*b8d0*/  SEL R62, RZ, 0x10, P0 ;  /* 0x00000010ff3e7807 */ /* 0x000fe60000000000 */
[C---:B------:R-:W-:Y:S01]  /*b8e0*/  HMMA.16816.F32.BF16 R12, R136.reuse, R16, RZ ;  /* 0x00000010880c723c */ /* 0x040fe200000418ff */
[----:B------:R-:W5:Y:S07]  /*b8f0*/  SHFL.IDX PT, R37, R36, 0x1, 0x181f ;  /* 0x00381f0024257f89 */ /* 0x000f6e00000e0000 */
[C---:B------:R-:W-:Y:S01]  /*b900*/  HMMA.16816.F32.BF16 R16, R136.reuse, R18, RZ ;  /* 0x000000128810723c */ /* 0x040fe200000418ff */
[----:B------:R-:W1:Y:S07]  /*b910*/  SHFL.IDX PT, R45, R0, 0x2, 0x181f ;  /* 0x00581f00002d7f89 */ /* 0x000e6e00000e0000 */
[C---:B------:R-:W-:Y:S01]  /*b920*/  HMMA.16816.F32.BF16 R20, R136.reuse, R24, RZ ;  /* 0x000000188814723c */ /* 0x040fe200000418ff */
[----:B------:R-:W3:Y:S07]  /*b930*/  SHFL.IDX PT, R54, R36, 0x2, 0x181f ;  /* 0x00581f0024367f89 */ /* 0x000eee00000e0000 */
[C---:B------:R-:W-:Y:S01]  /*b940*/  HMMA.16816.F32.BF16 R24, R136.reuse, R26, RZ ;  /* 0x0000001a8818723c */ /* 0x040fe200000418ff */
[----:B------:R-:W1:Y:S08]  /*b950*/  SHFL.IDX PT, R0, R0, 0x3, 0x181f ;  /* 0x00781f0000007f89 */ /* 0x000e7000000e0000 */
[----:B------:R1:W1:Y:S08]  /*b960*/  SHFL.IDX PT, R61, R36, 0x3, 0x181f ;  /* 0x00781f00243d7f89 */ /* 0x00027000000e0000 */
[----:B------:R-:W2:Y:S01]  /*b970*/  LDL R233, [R1+0x4] ;  /* 0x0000040001e97983 */ /* 0x000ea20000100800 */
[C---:B---3--:R-:W-:Y:S02]  /*b980*/  IADD3 R2, P4, R38.reuse, R55, RZ ;  /* 0x0000003726027210 */ /* 0x048fe40007f9e0ff */
[----:B------:R-:W-:Y:S02]  /*b990*/  IADD3 R38, P5, R38, R63, RZ ;  /* 0x0000003f26267210 */ /* 0x000fe40007fbe0ff */
[C---:B--2---:R-:W-:Y:S02]  /*b9a0*/  IADD3.X R3, R28.reuse, R44, RZ, P4, !PT ;  /* 0x0000002c1c037210 */ /* 0x044fe400027fe4ff */
[----:B------:R-:W-:Y:S02]  /*b9b0*/  IADD3.X R39, R28, R60, RZ, P5, !PT ;  /* 0x0000003c1c277210 */ /* 0x000fe40002ffe4ff */
[C---:B------:R-:W-:Y:S01]  /*b9c0*/  HMMA.16816.F32.BF16 R28, R136.reuse, R32, RZ ;  /* 0x00000020881c723c */ /* 0x040fe200000418ff */
[----:B------:R1:W-:Y:S01]  /*b9d0*/  LDGSTS.E.BYPASS.LTC128B.128 [R227+0x100], [R2.64], !P2 ;  /* 0x0010000002e37fae */ /* 0x0003e2000d101d46 */
[C---:B----4-:R-:W-:Y:S02]  /*b9e0*/  IADD3 R52, P4, R46.reuse, R55, RZ ;  /* 0x000000372e347210 */ /* 0x050fe40007f9e0ff */
[----:B------:R-:W-:Y:S02]  /*b9f0*/  IADD3 R46, P5, R46, R63, RZ ;  /* 0x0000003f2e2e7210 */ /* 0x000fe40007fbe0ff */
[C---:B-----5:R-:W-:Y:S02]  /*ba00*/  IADD3.X R53, R37.reuse, R44, RZ, P4, !PT ;  /* 0x0000002c25357210 */ /* 0x060fe400027fe4ff */
[C---:B------:R-:W-:Y:S01]  /*ba10*/  HMMA.16816.F32.BF16 R32, R136.reuse, R34, RZ ;  /* 0x000000228820723c */ /* 0x040fe200000418ff */
[----:B------:R2:W-:Y:S03]  /*ba20*/  LDGSTS.E.BYPASS.LTC128B.128 [R227+0x4100], [R38.64], !P0 ;  /* 0x0410000026e37fae */ /* 0x0005e6000c101d46 */
[----:B------:R-:W-:Y:S02]  /*ba30*/  IADD3.X R47, R37, R60, RZ, P5, !PT ;  /* 0x0000003c252f7210 */ /* 0x000fe40002ffe4ff */
[C---:B------:R-:W-:Y:S02]  /*ba40*/  ISETP.NE.U32.AND P5, PT, R62.reuse, RZ, PT ;  /* 0x000000ff3e00720c */ /* 0x040fe40003fa5070 */
[----:B------:R-:W-:Y:S01]  /*ba50*/  IADD3 R62, -R62, 0x10, RZ ;  /* 0x000000103e3e7810 */ /* 0x000fe20007ffe1ff */
[----:B------:R3:W-:Y:S03]  /*ba60*/  LDGSTS.E.BYPASS.LTC128B.128 [R227+0x1100], [R52.64], !P2 ;  /* 0x0110000034e37fae */ /* 0x0007e6000d101d46 */
[----:B------:R-:W-:Y:S05]  /*ba70*/  LOP3.LUT R62, R62, 0xf, RZ, 0xc0, !PT ;  /* 0x0000000f3e3e7812 */ /* 0x000fea00078ec0ff */
[----:B------:R4:W-:Y:S01]  /*ba80*/  LDGSTS.E.BYPASS.LTC128B.128 [R227+0x5100], [R46.64], !P0 ;  /* 0x051000002ee37fae */ /* 0x0009e2000c101d46 */
[C---:B-1----:R-:W-:Y:S04]  /*ba90*/  IADD3 R2, P4, R45.reuse, R55, RZ ;  /* 0x000000372d027210 */ /* 0x042fe80007f9e0ff */
[----:B------:R-:W-:Y:S01]  /*baa0*/  IADD3.X R3, R54, R44, RZ, P4, !PT ;  /* 0x0000002c36037210 */ /* 0x000fe200027fe4ff */
[C---:B--2---:R-:W-:Y:S04]  /*bab0*/  HMMA.16816.F32.BF16 R36, R136.reuse, R40, RZ ;  /* 0x000000288824723c */ /* 0x044fe800000418ff */
[----:B------:R1:W-:Y:S04]  /*bac0*/  LDGSTS.E.BYPASS.LTC128B.128 [R227+0x2100], [R2.64], !P2 ;  /* 0x0210000002e37fae */ /* 0x0003e8000d101d46 */
[C---:B------:R-:W-:Y:S01]  /*bad0*/  HMMA.16816.F32.BF16 R40, R136.reuse, R42, RZ ;  /* 0x0000002a8828723c */ /* 0x040fe200000418ff */
[----:B---3--:R-:W-:Y:S04]  /*bae0*/  IADD3 R52, -R68, 0x10, RZ ;  /* 0x0000001044347810 */ /* 0x008fe80007ffe1ff */
[----:B------:R-:W-:Y:S02]  /*baf0*/  LOP3.LUT R52, R52, 0xf, RZ, 0xc0, !PT ;  /* 0x0000000f34347812 */ /* 0x000fe400078ec0ff */
[----:B-1----:R-:W-:Y:S05]  /*bb00*/  IADD3 R2, P2, R45, R63, RZ ;  /* 0x0000003f2d027210 */ /* 0x002fea0007f5e0ff */
[----:B------:R-:W-:Y:S02]  /*bb10*/  IADD3.X R3, R54, R60, RZ, P2, !PT ;  /* 0x0000003c36037210 */ /* 0x000fe400017fe4ff */
[-C--:B------:R-:W-:Y:S03]  /*bb20*/  IADD3 R52, P4, P2, R52, R0.reuse, R55 ;  /* 0x0000000034347210 */ /* 0x080fe60007a9e037 */
[----:B------:R1:W-:Y:S01]  /*bb30*/  LDGSTS.E.BYPASS.LTC128B.128 [R227+0x6100], [R2.64], !P0 ;  /* 0x0610000002e37fae */ /* 0x0003e2000c101d46 */
[-C--:B------:R-:W-:Y:S02]  /*bb40*/  IADD3.X R53, RZ, R61.reuse, R44, P4, P2 ;  /* 0x0000003dff357210 */ /* 0x080fe400027e442c */
[C---:B----4-:R-:W-:Y:S01]  /*bb50*/  HMMA.16816.F32.BF16 R44, R136.reuse, R48, RZ ;  /* 0x00000030882c723c */ /* 0x050fe200000418ff */
[----:B------:R-:W-:Y:S04]  /*bb60*/  IADD3 R62, P4, P2, R62, R0, R63 ;  /* 0x000000003e3e7210 */ /* 0x000fe80007a9e03f */
[----:B------:R2:W-:Y:S01]  /*bb70*/  LDGSTS.E.BYPASS.LTC128B.128.ZFILL [R227+0x3100], [R52.64], P6 ;  /* 0x0310000034e37fae */ /* 0x0005e2000b141d46 */
[----:B------:R-:W-:Y:S02]  /*bb80*/  IADD3.X R63, RZ, R61, R60, P4, P2 ;  /* 0x0000003dff3f7210 */ /* 0x000fe400027e443c */
[C---:B------:R-:W-:Y:S05]  /*bb90*/  HMMA.16816.F32.BF16 R48, R136.reuse, R50, RZ ;  /* 0x000000328830723c */ /* 0x040fea00000418ff */
[----:B------:R3:W-:Y:S08]  /*bba0*/  LDGSTS.E.BYPASS.LTC128B.128.ZFILL [R227+0x7100], [R62.64], P5 ;  /* 0x071000003ee37fae */ /* 0x0007f0000a941d46 */
[----:B------:R-:W0:Y:S01]  /*bbb0*/  LDGDEPBAR ;  /* 0x00000000000079af */ /* 0x000e220000000000 */
[C---:B--2---:R-:W-:Y:S08]  /*bbc0*/  HMMA.16816.F32.BF16 R52, R136.reuse, R56, RZ ;  /* 0x000000388834723c */ /* 0x044ff000000418ff */
[C---:B------:R-:W-:Y:S08]  /*bbd0*/  HMMA.16816.F32.BF16 R56, R136.reuse, R58, RZ ;  /* 0x0000003a8838723c */ /* 0x040ff000000418ff */
[C---:B---3--:R-:W-:Y:S08]  /*bbe0*/  HMMA.16816.F32.BF16 R60, R136.reuse, R64, RZ ;  /* 0x00000040883c723c */ /* 0x048ff000000418ff */
[----:B------:R-:W-:Y:S08]  /*bbf0*/  HMMA.16816.F32.BF16 R64, R136, R66, RZ ;  /* 0x000000428840723c */ /* 0x000ff000000418ff */
[C---:B------:R-:W-:Y:S08]  /*bc00*/  HMMA.16816.F32.BF16 R4, R140.reuse, R144, R4 ;  /* 0x000000908c04723c */ /* 0x040ff00000041804 */
[C---:B------:R-:W-:Y:S01]  /*bc10*/  HMMA.16816.F32.BF16 R8, R140.reuse, R146, R8 ;  /* 0x000000928c08723c */ /* 0x040fe20000041808 */
[----:B------:R-:W2:Y:S07]  /*bc20*/  LDSM.16.M88.4 R144, [R201] ;  /* 0x00000000c990783b */ /* 0x000eae0000000200 */
        /* <DEDUP_REMOVED lines=15> */
[C---:B------:R-:W-:Y:S08]  /*bd20*/  HMMA.16816.F32.BF16 R52, R140.reuse, R168, R52 ;  /* 0x000000a88c34723c */ /* 0x040ff00000041834 */
[C---:B------:R-:W-:Y:S01]  /*bd30*/  HMMA.16816.F32.BF16 R56, R140.reuse, R170, R56 ;  /* 0x000000aa8c38723c */ /* 0x040fe20000041838 */
[----:B------:R-:W-:Y:S07]  /*bd40*/  LDSM.16.M88.4 R168, [R200+-0x3000] ;  /* 0xffd00000c8a8783b */ /* 0x000fee0000000200 */
[C---:B------:R-:W-:Y:S08]  /*bd50*/  HMMA.16816.F32.BF16 R60, R140.reuse, R172, R60 ;  /* 0x000000ac8c3c723c */ /* 0x040ff0000004183c */
[----:B------:R-:W-:Y:S08]  /*bd60*/  HMMA.16816.F32.BF16 R64, R140, R174, R64 ;  /* 0x000000ae8c40723c */ /* 0x000ff00000041840 */
[C---:B--2---:R-:W-:Y:S08]  /*bd70*/  HMMA.16816.F32.BF16 R4, R176.reuse, R144, R4 ;  /* 0x00000090b004723c */ /* 0x044ff00000041804 */
[C---:B------:R-:W-:Y:S01]  /*bd80*/  HMMA.16816.F32.BF16 R8, R176.reuse, R146, R8 ;  /* 0x00000092b008723c */ /* 0x040fe20000041808 */
[----:B------:R-:W2:Y:S07]  /*bd90*/  LDSM.16.M88.4 R144, [R201+0x3000] ;  /* 0x00300000c990783b */ /* 0x000eae0000000200 */
[C---:B---3--:R-:W-:Y:S03]  /*bda0*/  HMMA.16816.F32.BF16 R12, R176.reuse, R148, R12 ;  /* 0x00000094b00c723c */ /* 0x048fe6000004180c */
[----:B------:R-:W-:Y:S05]  /*bdb0*/  ISETP.GT.AND P2, PT, R232, R233, PT ;  /* 0x000000e9e800720c */ /* 0x000fea0003f44270 */
[C---:B------:R-:W-:Y:S01]  /*bdc0*/  HMMA.16816.F32.BF16 R16, R176.reuse, R150, R16 ;  /* 0x00000096b010723c */ /* 0x040fe20000041810 */
[----:B------:R-:W3:Y:S07]  /*bdd0*/  LDSM.16.M88.4 R148, [R201+0x3800] ;  /* 0x00380000c994783b */ /* 0x000eee0000000200 */
[C---:B----4-:R-:W-:Y:S08]  /*bde0*/  HMMA.16816.F32.BF16 R20, R176.reuse, R152, R20 ;  /* 0x00000098b014723c */ /* 0x050ff00000041814 */
[C---:B------:R-:W-:Y:S01]  /*bdf0*/  HMMA.16816.F32.BF16 R24, R176.reuse, R154, R24 ;  /* 0x0000009ab018723c */ /* 0x040fe20000041818 */
[----:B------:R-:W4:Y:S07]  /*be00*/  LDSM.16.M88.4 R152, [R200+-0x4000] ;  /* 0xffc00000c898783b */ /* 0x000f2e0000000200 */
[C---:B-----5:R-:W-:Y:S08]  /*be10*/  HMMA.16816.F32.BF16 R28, R176.reuse, R156, R28 ;  /* 0x0000009cb01c723c */ /* 0x060ff0000004181c */
[C---:B------:R-:W-:Y:S01]  /*be20*/  HMMA.16816.F32.BF16 R32, R176.reuse, R158, R32 ;  /* 0x0000009eb020723c */ /* 0x040fe20000041820 */
[----:B------:R-:W5:Y:S07]  /*be30*/  LDSM.16.M88.4 R156, [R200+-0x3800] ;  /* 0xffc80000c89c783b */ /* 0x000f6e0000000200 */
[C---:B-1----:R-:W-:Y:S08]  /*be40*/  HMMA.16816.F32.BF16 R36, R176.reuse, R160, R36 ;  /* 0x000000a0b024723c */ /* 0x042ff00000041824 */
[C---:B------:R-:W-:Y:S01]  /*be50*/  HMMA.16816.F32.BF16 R40, R176.reuse, R162, R40 ;  /* 0x000000a2b028723c */ /* 0x040fe20000041828 */
[----:B------:R-:W1:Y:S07]  /*be60*/  LDSM.16.M88.4 R160, [R200+-0x2800] ;  /* 0xffd80000c8a0783b */ /* 0x000e6e0000000200 */
[C---:B------:R-:W-:Y:S08]  /*be70*/  HMMA.16816.F32.BF16 R44, R176.reuse, R164, R44 ;  /* 0x000000a4b02c723c */ /* 0x040ff0000004182c */
[C---:B------:R-:W-:Y:S01]  /*be80*/  HMMA.16816.F32.BF16 R48, R176.reuse, R166, R48 ;  /* 0x000000a6b030723c */ /* 0x040fe20000041830 */
[----:B------:R-:W1:Y:S07]  /*be90*/  LDSM.16.M88.4 R164, [R200+-0x2000] ;  /* 0xffe00000c8a4783b */ /* 0x000e6e0000000200 */
[C---:B--2---:R-:W-:Y:S08]  /*bea0*/  HMMA.16816.F32.BF16 R52, R176.reuse, R144, R52 ;  /* 0x00000090b034723c */ /* 0x044ff00000041834 */
[C---:B------:R-:W-:Y:S01]  /*beb0*/  HMMA.16816.F32.BF16 R56, R176.reuse, R146, R56 ;  /* 0x00000092b038723c */ /* 0x040fe20000041838 */
[----:B------:R-:W2:Y:S07]  /*bec0*/  LDSM.16.M88.4 R144, [R200+-0x1800] ;  /* 0xffe80000c890783b */ /* 0x000eae0000000200 */
[C---:B---3--:R-:W-:Y:S08]  /*bed0*/  HMMA.16816.F32.BF16 R60, R176.reuse, R148, R60 ;  /* 0x00000094b03c723c */ /* 0x048ff0000004183c */
[----:B------:R-:W-:Y:S01]  /*bee0*/  HMMA.16816.F32.BF16 R64, R176, R150, R64 ;  /* 0x00000096b040723c */ /* 0x000fe20000041840 */
[----:B------:R-:W3:Y:S07]  /*bef0*/  LDSM.16.M88.4 R148, [R200+-0x1000] ;  /* 0xfff00000c894783b */ /* 0x000eee0000000200 */
[C---:B----4-:R-:W-:Y:S08]  /*bf00*/  HMMA.16816.F32.BF16 R4, R180.reuse, R152, R4 ;  /* 0x00000098b404723c */ /* 0x050ff00000041804 */
[C---:B------:R-:W-:Y:S01]  /*bf10*/  HMMA.16816.F32.BF16 R8, R180.reuse, R154, R8 ;  /* 0x0000009ab408723c */ /* 0x040fe20000041808 */
[----:B------:R-:W4:Y:S07]  /*bf20*/  LDSM.16.M88.4 R152, [R200+-0x800] ;  /* 0xfff80000c898783b */ /* 0x000f2e0000000200 */
[C---:B-----5:R-:W-:Y:S08]  /*bf30*/  HMMA.16816.F32.BF16 R12, R180.reuse, R156, R12 ;  /* 0x0000009cb40c723c */ /* 0x060ff0000004180c */
[C---:B------:R-:W-:Y:S01]  /*bf40*/  HMMA.16816.F32.BF16 R16, R180.reuse, R158, R16 ;  /* 0x0000009eb410723c */ /* 0x040fe20000041810 */
[----:B------:R-:W5:Y:S07]  /*bf50*/  LDSM.16.M88.4 R156, [R71+0x4000] ;  /* 0x00400000479c783b */ /* 0x000f6e0000000200 */
[C---:B------:R-:W-:Y:S08]  /*bf60*/  HMMA.16816.F32.BF16 R20, R180.reuse, R168, R20 ;  /* 0x000000a8b414723c */ /* 0x040ff00000041814 */
[C---:B------:R-:W-:Y:S01]  /*bf70*/  HMMA.16816.F32.BF16 R24, R180.reuse, R170, R24 ;  /* 0x000000aab418723c */ /* 0x040fe20000041818 */
[----:B------:R-:W-:Y:S07]  /*bf80*/  LDSM.16.M88.4 R168, [R71+0x5000] ;  /* 0x0050000047a8783b */ /* 0x000fee0000000200 */
[C---:B-1----:R-:W-:Y:S08]  /*bf90*/  HMMA.16816.F32.BF16 R28, R180.reuse, R160, R28 ;  /* 0x000000a0b41c723c */ /* 0x042ff0000004181c */
        /* <DEDUP_REMOVED lines=9> */
[C---:B------:R-:W-:Y:S01]  /*c030*/  HMMA.16816.F32.BF16 R56, R180.reuse, R150, R56 ;  /* 0x00000096b438723c */ /* 0x040fe20000041838 */
[----:B------:R-:W3:Y:S07]  /*c040*/  LDSM.16.M88.4 R148, [R71+0x6800] ;  /* 0x006800004794783b */ /* 0x000eee0000000200 */
[C---:B----4-:R-:W-:Y:S08]  /*c050*/  HMMA.16816.F32.BF16 R60, R180.reuse, R152, R60 ;  /* 0x00000098b43c723c */ /* 0x050ff0000004183c */
[----:B------:R-:W-:Y:S01]  /*c060*/  HMMA.16816.F32.BF16 R64, R180, R154, R64 ;  /* 0x0000009ab440723c */ /* 0x000fe20000041840 */
[----:B------:R-:W4:Y:S07]  /*c070*/  LDSM.16.M88.4 R152, [R71+0x7000] ;  /* 0x007000004798783b */ /* 0x000f2e0000000200 */
[C---:B-----5:R-:W-:Y:S08]  /*c080*/  HMMA.16816.F32.BF16 R4, R184.reuse, R156, R4 ;  /* 0x0000009cb804723c */ /* 0x060ff00000041804 */
[C---:B------:R-:W-:Y:S01]  /*c090*/  HMMA.16816.F32.BF16 R8, R184.reuse, R158, R8 ;  /* 0x0000009eb808723c */ /* 0x040fe20000041808 */
[----:B------:R-:W5:Y:S07]  /*c0a0*/  LDSM.16.M88.4 R156, [R71+0x7800] ;  /* 0x00780000479c783b */ /* 0x000f6e0000000200 */
[C---:B-1----:R-:W-:Y:S08]  /*c0b0*/  HMMA.16816.F32.BF16 R12, R184.reuse, R160, R12 ;  /* 0x000000a0b80c723c */ /* 0x042ff0000004180c */
[C---:B------:R-:W-:Y:S01]  /*c0c0*/  HMMA.16816.F32.BF16 R16, R184.reuse, R162, R16 ;  /* 0x000000a2b810723c */ /* 0x040fe20000041810 */
[----:B------:R-:W1:Y:S07]  /*c0d0*/  LDSM.16.M88.4 R160, [R207] ;  /* 0x00000000cfa0783b */ /* 0x000e6e0000000200 */
        /* <DEDUP_REMOVED lines=8> */
[----:B------:R-:W2:Y:S07]  /*c160*/  LDSM.16.M88.4 R144, [R210] ;  /* 0x00000000d290783b */ /* 0x000eae0000000200 */
[C---:B---3--:R-:W-:Y:S08]  /*c170*/  HMMA.16816.F32.BF16 R44, R184.reuse, R148, R44 ;  /* 0x00000094b82c723c */ /* 0x048ff0000004182c */
[C---:B------:R-:W-:Y:S01]  /*c180*/  HMMA.16816.F32.BF16 R48, R184.reuse, R150, R48 ;  /* 0x00000096b830723c */ /* 0x040fe20000041830 */
[----:B------:R-:W3:Y:S07]  /*c190*/  LDSM.16.M88.4 R148, [R211] ;  /* 0x00000000d394783b */ /* 0x000eee0000000200 */
[C---:B----4-:R-:W-:Y:S08]  /*c1a0*/  HMMA.16816.F32.BF16 R52, R184.reuse, R152, R52 ;  /* 0x00000098b834723c */ /* 0x050ff00000041834 */
[C---:B------:R-:W-:Y:S01]  /*c1b0*/  HMMA.16816.F32.BF16 R56, R184.reuse, R154, R56 ;  /* 0x0000009ab838723c */ /* 0x040fe20000041838 */
[----:B------:R-:W4:Y:S07]  /*c1c0*/  LDSM.16.M88.4 R152, [R212] ;  /* 0x00000000d498783b */ /* 0x000f2e0000000200 */
[C---:B-----5:R-:W-:Y:S08]  /*c1d0*/  HMMA.16816.F32.BF16 R60, R184.reuse, R156, R60 ;  /* 0x0000009cb83c723c */ /* 0x060ff0000004183c */
[----:B------:R-:W-:Y:S01]  /*c1e0*/  HMMA.16816.F32.BF16 R64, R184, R158, R64 ;  /* 0x0000009eb840723c */ /* 0x000fe20000041840 */
[----:B------:R-:W5:Y:S07]  /*c1f0*/  LDSM.16.M88.4 R156, [R213] ;  /* 0x00000000d59c783b */ /* 0x000f6e0000000200 */
[C---:B-1----:R-:W-:Y:S08]  /*c200*/  HMMA.16816.F32.BF16 R4, R188.reuse, R160, R4 ;  /* 0x000000a0bc04723c */ /* 0x042ff00000041804 */
[C---:B------:R-:W-:Y:S01]  /*c210*/  HMMA.16816.F32.BF16 R8, R188.reuse, R162, R8 ;  /* 0x000000a2bc08723c */ /* 0x040fe20000041808 */
[----:B------:R-:W1:Y:S07]  /*c220*/  LDSM.16.M88.4 R160, [R214] ;  /* 0x00000000d6a0783b */ /* 0x000e6e0000000200 */
        /* <DEDUP_REMOVED lines=13> */
[C---:B------:R-:W-:Y:S01]  /*c300*/  HMMA.16816.F32.BF16 R48, R188.reuse, R154, R48 ;  /* 0x0000009abc30723c */ /* 0x040fe20000041830 */
[----:B------:R-:W4:Y:S07]  /*c310*/  LDSM.16.M88.4 R152, [R201+0x6000] ;  /* 0x00600000c998783b */ /* 0x000f2e0000000200 */
[C---:B-----5:R-:W-:Y:S08]  /*c320*/  HMMA.16816.F32.BF16 R52, R188.reuse, R156, R52 ;  /* 0x0000009cbc34723c */ /* 0x060ff00000041834 */
[C---:B------:R-:W-:Y:S01]  /*c330*/  HMMA.16816.F32.BF16 R56, R188.reuse, R158, R56 ;  /* 0x0000009ebc38723c */ /* 0x040fe20000041838 */
[----:B------:R-:W5:Y:S07]  /*c340*/  LDSM.16.M88.4 R156, [R201+0x6800] ;  /* 0x00680000c99c783b */ /* 0x000f6e0000000200 */
[C---:B-1----:R-:W-:Y:S08]  /*c350*/  HMMA.16816.F32.BF16 R60, R188.reuse, R160, R60 ;  /* 0x000000a0bc3c723c */ /* 0x042ff0000004183c */
[----:B------:R-:W-:Y:S01]  /*c360*/  HMMA.16816.F32.BF16 R64, R188, R162, R64 ;  /* 0x000000a2bc40723c */ /* 0x000fe20000041840 */
[----:B------:R-:W1:Y:S07]  /*c370*/  LDSM.16.M88.4 R160, [R201+0x7000] ;  /* 0x00700000c9a0783b */ /* 0x000e6e0000000200 */
[C---:B------:R-:W-:Y:S08]  /*c380*/  HMMA.16816.F32.BF16 R4, R192.reuse, R168, R4 ;  /* 0x000000a8c004723c */ /* 0x040ff00000041804 */
[C---:B------:R-:W-:Y:S01]  /*c390*/  HMMA.16816.F32.BF16 R8, R192.reuse, R170, R8 ;  /* 0x000000aac008723c */ /* 0x040fe20000041808 */
[----:B------:R-:W1:Y:S07]  /*c3a0*/  LDSM.16.M88.4 R168, [R201+0x7800] ;  /* 0x00780000c9a8783b */ /* 0x000e6e0000000200 */
[C---:B------:R-:W-:Y:S08]  /*c3b0*/  HMMA.16816.F32.BF16 R12, R192.reuse, R164, R12 ;  /* 0x000000a4c00c723c */ /* 0x040ff0000004180c */
[C---:B------:R-:W-:Y:S01]  /*c3c0*/  HMMA.16816.F32.BF16 R16, R192.reuse, R166, R16 ;  /* 0x000000a6c010723c */ /* 0x040fe20000041810 */
[----:B------:R-:W1:Y:S07]  /*c3d0*/  LDSM.16.M88.4 R164, [R200] ;  /* 0x00000000c8a4783b */ /* 0x000e6e0000000200 */
[C---:B--2---:R-:W-:Y:S08]  /*c3e0*/  HMMA.16816.F32.BF16 R20, R192.reuse, R144, R20 ;  /* 0x00000090c014723c */ /* 0x044ff00000041814 */
[C---:B------:R-:W-:Y:S01]  /*c3f0*/  HMMA.16816.F32.BF16 R24, R192.reuse, R146, R24 ;  /* 0x00000092c018723c */ /* 0x040fe20000041818 */
[----:B------:R-:W2:Y:S07]  /*c400*/  LDSM.16.M88.4 R144, [R200+0x800] ;  /* 0x00080000c890783b */ /* 0x000eae0000000200 */
[C---:B---3--:R-:W-:Y:S08]  /*c410*/  HMMA.16816.F32.BF16 R28, R192.reuse, R148, R28 ;  /* 0x00000094c01c723c */ /* 0x048ff0000004181c */
[C---:B------:R-:W-:Y:S08]  /*c420*/  HMMA.16816.F32.BF16 R32, R192.reuse, R150, R32 ;  /* 0x00000096c020723c */ /* 0x040ff00000041820 */
[C---:B----4-:R-:W-:Y:S08]  /*c430*/  HMMA.16816.F32.BF16 R36, R192.reuse, R152, R36 ;  /* 0x00000098c024723c */ /* 0x050ff00000041824 */
[C---:B------:R-:W-:Y:S08]  /*c440*/  HMMA.16816.F32.BF16 R40, R192.reuse, R154, R40 ;  /* 0x0000009ac028723c */ /* 0x040ff00000041828 */
[C---:B-----5:R-:W-:Y:S08]  /*c450*/  HMMA.16816.F32.BF16 R44, R192.reuse, R156, R44 ;  /* 0x0000009cc02c723c */ /* 0x060ff0000004182c */
[C---:B------:R-:W-:Y:S08]  /*c460*/  HMMA.16816.F32.BF16 R48, R192.reuse, R158, R48 ;  /* 0x0000009ec030723c */ /* 0x040ff00000041830 */
[C---:B-1----:R-:W-:Y:S08]  /*c470*/  HMMA.16816.F32.BF16 R52, R192.reuse, R160, R52 ;  /* 0x000000a0c034723c */ /* 0x042ff00000041834 */
        /* <DEDUP_REMOVED lines=32> */
[----:B------:R-:W1:Y:S10]  /*c680*/  MUFU.TANH R169, R12 ;  /* 0x0000000c00a97308 */ /* 0x000e740000002400 */
        /* <DEDUP_REMOVED lines=41> */
[----:B------:R-:W2:Y:S01]  /*c920*/  MUFU.TANH R163, R23 ;  /* 0x0000001700a37308 */ /* 0x000ea20000002400 */
[C---:B------:R-:W-:Y:S01]  /*c930*/  HMMA.16816.F32.BF16 R48, R196.reuse, R10, R48 ;  /* 0x0000000ac430723c */ /* 0x040fe20000041830 */
[----:B------:R-:W5:Y:S01]  /*c940*/  LDSM.16.M88.4 R8, [R200+0x3800] ;  /* 0x00380000c808783b */ /* 0x000f620000000200 */
[----:B------:R-:W-:Y:S07]  /*c950*/  DEPBAR.LE SB0, 0x0 ;  /* 0x000080000000791a */ /* 0x000fee0000000000 */
[----:B------:R2:W2:Y:S01]  /*c960*/  MUFU.TANH R157, R24 ;  /* 0x00000018009d7308 */ /* 0x0004a20000002400 */
[----:B------:R-:W-:Y:S01]  /*c970*/  BAR.SYNC.DEFER_BLOCKING 0x0 ;  /* 0x0000000000007b1d */ /* 0x000fe20000010000 */
[C---:B-1----:R-:W-:Y:S08]  /*c980*/  HMMA.16816.F32.BF16 R52, R196.reuse, R4, R52 ;  /* 0x00000004c434723c */ /* 0x042ff00000041834 */
[----:B------:R1:W1:Y:S01]  /*c990*/  MUFU.TANH R154, R25 ;  /* 0x00000019009a7308 */ /* 0x0002620000002400 */
[C---:B------:R-:W-:Y:S09]  /*c9a0*/  HMMA.16816.F32.BF16 R56, R196.reuse, R6, R56 ;  /* 0x00000006c438723c */ /* 0x040ff20000041838 */
[----:B------:R3:W3:Y:S06]  /*c9b0*/  MUFU.TANH R161, R26 ;  /* 0x0000001a00a17308 */ /* 0x0006ec0000002400 */
[----:B--2---:R-:W-:Y:S04]  /*c9c0*/  FMUL.FTZ R24, R53, c[0x0][0x320] ;  /* 0x0000c80035187a20 */ /* 0x004fe80000410000 */
[----:B------:R2:W2:Y:S01]  /*c9d0*/  MUFU.TANH R160, R27 ;  /* 0x0000001b00a07308 */ /* 0x0004a20000002400 */
[C---:B-----5:R-:W-:Y:S03]  /*c9e0*/  HMMA.16816.F32.BF16 R60, R196.reuse, R8, R60 ;  /* 0x00000008c43c723c */ /* 0x060fe6000004183c */
[----:B-1----:R-:W-:Y:S02]  /*c9f0*/  FMUL.FTZ R25, R55, c[0x0][0x320] ;  /* 0x0000c80037197a20 */ /* 0x002fe40000410000 */
[----:B------:R-:W-:Y:S02]  /*ca00*/  FMUL.FTZ R21, R56, c[0x0][0x320] ;  /* 0x0000c80038157a20 */ /* 0x000fe40000410000 */
[----:B------:R-:W-:Y:S02]  /*ca10*/  FMUL.FTZ R20, R57, c[0x0][0x320] ;  /* 0x0000c80039147a20 */ /* 0x000fe40000410000 */
[----:B------:R1:W1:Y:S01]  /*ca20*/  MUFU.TANH R151, R28 ;  /* 0x0000001c00977308 */ /* 0x0002620000002400 */
[----:B------:R-:W-:Y:S03]  /*ca30*/  HMMA.16816.F32.BF16 R64, R196, R10, R64 ;  /* 0x0000000ac440723c */ /* 0x000fe60000041840 */
[----:B---3--:R-:W-:Y:S02]  /*ca40*/  FMUL.FTZ R26, R52, c[0x0][0x320] ;  /* 0x0000c800341a7a20 */ /* 0x008fe40000410000 */
[----:B------:R-:W-:Y:S02]  /*ca50*/  FMUL.FTZ R23, R58, c[0x0][0x320] ;  /* 0x0000c8003a177a20 */ /* 0x000fe40000410000 */
[----:B------:R-:W-:Y:S02]  /*ca60*/  FMUL.FTZ R22, R59, c[0x0][0x320] ;  /* 0x0000c8003b167a20 */ /* 0x000fe40000410000 */
[----:B------:R3:W3:Y:S03]  /*ca70*/  MUFU.TANH R150, R29 ;  /* 0x0000001d00967308 */ /* 0x0006e60000002400 */
[----:B--2---:R-:W-:Y:S02]  /*ca80*/  FMUL.FTZ R27, R54, c[0x0][0x320] ;  /* 0x0000c800361b7a20 */ /* 0x004fe40000410000 */
[----:B------:R-:W-:Y:S02]  /*ca90*/  FMUL.FTZ R19, R60, c[0x0][0x320] ;  /* 0x0000c8003c137a20 */ /* 0x000fe40000410000 */
[----:B------:R-:W-:Y:S03]  /*caa0*/  FMUL.FTZ R14, R61, c[0x0][0x320] ;  /* 0x0000c8003d0e7a20 */ /* 0x000fe60000410000 */
[----:B------:R2:W2:Y:S01]  /*cab0*/  MUFU.TANH R156, R30 ;  /* 0x0000001e009c7308 */ /* 0x0004a20000002400 */
[----:B------:R-:W-:Y:S02]  /*cac0*/  FMUL.FTZ R18, R62, c[0x0][0x320] ;  /* 0x0000c8003e127a20 */ /* 0x000fe40000410000 */
[----:B------:R-:W-:Y:S02]  /*cad0*/  FMUL.FTZ R17, R63, c[0x0][0x320] ;  /* 0x0000c8003f117a20 */ /* 0x000fe40000410000 */
[----:B-1----:R-:W-:Y:S02]  /*cae0*/  FMUL.FTZ R28, R49, c[0x0][0x320] ;  /* 0x0000c800311c7a20 */ /* 0x002fe40000410000 */
[----:B------:R-:W-:Y:S02]  /*caf0*/  FMUL.FTZ R13, R64, c[0x0][0x320] ;  /* 0x0000c800400d7a20 */ /* 0x000fe40000410000 */
[----:B------:R-:W-:Y:S01]  /*cb00*/  FMUL.FTZ R12, R65, c[0x0][0x320] ;  /* 0x0000c800410c7a20 */ /* 0x000fe20000410000 */
[----:B------:R1:W1:Y:S01]  /*cb10*/  MUFU.TANH R155, R31 ;  /* 0x0000001f009b7308 */ /* 0x0002620000002400 */
[----:B------:R-:W-:Y:S02]  /*cb20*/  FMUL.FTZ R16, R66, c[0x0][0x320] ;  /* 0x0000c80042107a20 */ /* 0x000fe40000410000 */
[----:B------:R-:W-:Y:S02]  /*cb30*/  FMUL.FTZ R15, R67, c[0x0][0x320] ;  /* 0x0000c800430f7a20 */ /* 0x000fe40000410000 */
[----:B---3--:R-:W-:Y:S05]  /*cb40*/  FMUL.FTZ R29, R48, c[0x0][0x320] ;  /* 0x0000c800301d7a20 */ /* 0x008fea0000410000 */
[----:B------:R3:W3:Y:S01]  /*cb50*/  MUFU.TANH R149, R32 ;  /* 0x0000002000957308 */ /* 0x0006e20000002400 */
[----:B--2---:R-:W-:Y:S09]  /*cb60*/  FMUL.FTZ R30, R51, c[0x0][0x320] ;  /* 0x0000c800331e7a20 */ /* 0x004ff20000410000 */
[----:B------:R2:W2:Y:S01]  /*cb70*/  MUFU.TANH R146, R33 ;  /* 0x0000002100927308 */ /* 0x0004a20000002400 */
[----:B-1----:R-:W-:Y:S09]  /*cb80*/  FMUL.FTZ R31, R50, c[0x0][0x320] ;  /* 0x0000c800321f7a20 */ /* 0x002ff20000410000 */
[----:B------:R1:W1:Y:S01]  /*cb90*/  MUFU.TANH R153, R34 ;  /* 0x0000002200997308 */ /* 0x0002620000002400 */
[----:B---3--:R-:W-:Y:S09]  /*cba0*/  FMUL.FTZ R32, R45, c[0x0][0x320] ;  /* 0x0000c8002d207a20 */ /* 0x008ff20000410000 */
        /* <DEDUP_REMOVED lines=9> */
[----:B-1----:R-:W-:Y:S02]  /*cc40*/  FMUL.FTZ R38, R40, c[0x0][0x320] ;  /* 0x0000c80028267a20 */ /* 0x002fe40000410000 */
[----:B------:R-:W-:Y:S07]  /*cc50*/  FMUL.FTZ R40, R42, c[0x0][0x320] ;  /* 0x0000c8002a287a20 */ /* 0x000fee0000410000 */
[----:B------:R-:W1:Y:S01]  /*cc60*/  MUFU.TANH R38, R38 ;  /* 0x0000002600267308 */ /* 0x000e620000002400 */
[----:B---3--:R-:W-:Y:S09]  /*cc70*/  FMUL.FTZ R39, R43, c[0x0][0x320] ;  /* 0x0000c8002b277a20 */ /* 0x008ff20000410000 */
[----:B------:R-:W3:Y:S10]  /*cc80*/  MUFU.TANH R35, R35 ;  /* 0x0000002300237308 */ /* 0x000ef40000002400 */
        /* <DEDUP_REMOVED lines=25> */
[----:B------:R-:W1:Y:S01]  /*ce20*/  MUFU.TANH R15, R15 ;  /* 0x0000000f000f7308 */ /* 0x000e620000002400 */
[----:B------:R-:W-:-:S05]  /*ce30*/  @!P2 BRA `(.L_x_96) ;  /* 0x000005a00000a947 */ /* 0x000fca0003800000 */
[----:B--234-:R-:W-:Y:S01]  /*ce40*/  SHF.R.S32.HI R6, RZ, 0x1f, R242 ;  /* 0x0000001fff067819 */ /* 0x01cfe200000114f2 */
[----:B------:R-:W2:Y:S01]  /*ce50*/  LDL R237, [R1+0x10] ;  /* 0x0000100001ed7983 */ /* 0x000ea20000100800 */
[----:B------:R-:W-:Y:S01]  /*ce60*/  SHF.R.S32.HI R7, RZ, 0x1f, R241 ;  /* 0x0000001fff077819 */ /* 0x000fe200000114f1 */
[----:B------:R-:W-:Y:S01]  /*ce70*/  IMAD.MOV.U32 R238, RZ, RZ, RZ ;  /* 0x000000ffffee7224 */ /* 0x000fe200078e00ff */
[C---:B------:R-:W-:Y:S01]  /*ce80*/  SHF.L.U64.HI R6, R242.reuse, 0x1, R6 ;  /* 0x00000001f2067819 */ /* 0x040fe20000010206 */
[----:B------:R-:W3:Y:S01]  /*ce90*/  LDL.64 R244, [R1+0x20] ;  /* 0x0000200001f47983 */ /* 0x000ee20000100a00 */
[----:B------:R-:W-:Y:S02]  /*cea0*/  IMAD.SHL.U32 R42, R242, 0x2, RZ ;  /* 0x00000002f22a7824 */ /* 0x000fe400078e00ff */
[----:B------:R-:W-:Y:S03]  /*ceb0*/  IMAD.SHL.U32 R41, R241, 0x2, RZ ;  /* 0x00000002f1297824 */ /* 0x000fe600078e00ff */
[----:B------:R-:W4:Y:S04]  /*cec0*/  LDL R236, [R1+0x34] ;  /* 0x0000340001ec7983 */ /* 0x000f280000100800 */
[----:B------:R-:W5:Y:S08]  /*ced0*/  S2R R233, SR_TID.X ;  /* 0x0000000000e97919 */ /* 0x000f700000002100 */
[----:B------:R-:W4:Y:S01]  /*cee0*/  LDL.64 R234, [R1+0x18] ;  /* 0x0000180001ea7983 */ /* 0x000f220000100a00 */
[--C-:B-----5:R-:W-:Y:S02]  /*cef0*/  SHF.R.S32.HI R240, RZ, 0x1f, R233.reuse ;  /* 0x0000001ffff07819 */ /* 0x120fe400000114e9 */
[----:B------:R-:W-:Y:S02]  /*cf00*/  SHF.R.S32.HI R243, RZ, 0x1f, R233 ;  /* 0x0000001ffff37819 */ /* 0x000fe400000114e9 */
[-C--:B------:R-:W-:Y:S02]  /*cf10*/  LEA.HI R240, R240, R233.reuse, RZ, 0x3 ;  /* 0x000000e9f0f07211 */ /* 0x080fe400078f18ff */
[----:B------:R-:W-:Y:S02]  /*cf20*/  LEA.HI R243, R243, R233, RZ, 0x3 ;  /* 0x000000e9f3f37211 */ /* 0x000fe400078f18ff */
[----:B------:R-:W-:Y:S02]  /*cf30*/  LOP3.LUT R240, R240, 0xfffffff8, RZ, 0xc0, !PT ;  /* 0xfffffff8f0f07812 */ /* 0x000fe400078ec0ff */
[----:B------:R-:W-:Y:S03]  /*cf40*/  SHF.R.S32.HI R243, RZ, 0x3, R243 ;  /* 0x00000003fff37819 */ /* 0x000fe600000114f3 */
[----:B------:R-:W-:Y:S02]  /*cf50*/  IMAD.IADD R240, R233, 0x1, -R240 ;  /* 0x00000001e9f07824 */ /* 0x000fe400078e0af0 */
[----:B------:R-:W5:Y:S02]  /*cf60*/  LDL R233, [R1+0x30] ;  /* 0x0000300001e97983 */ /* 0x000f640000100800 */
[----:B------:R-:W-:Y:S02]  /*cf70*/  IMAD R0, R240, 0x20, R243 ;  /* 0x00000020f0007824 */ /* 0x000fe400078e02f3 */
[----:B--2---:R-:W-:Y:S05]  /*cf80*/  IMAD R2, R232, 0x80, R237 ;  /* 0x00000080e8027824 */ /* 0x004fea00078e02ed */
[----:B------:R-:W-:Y:S05]  /*cf90*/  IADD3 R2, R2, -0x80, R0 ;  /* 0xffffff8002027810 */ /* 0x000fea0007ffe000 */
[----:B------:R-:W-:Y:S04]  /*cfa0*/  @P3 IMAD.HI.U32 R3, R2, c[0x0][0x2bc], RZ ;  /* 0x0000af0002033a27 */ /* 0x000fe800078e00ff */
[----:B------:R-:W-:Y:S01]  /*cfb0*/  IMAD.MOV.U32 R0, RZ, RZ, R2 ;  /* 0x000000ffff007224 */ /* 0x000fe200078e0002 */
[----:B------:R-:W-:Y:S04]  /*cfc0*/  @P3 SHF.R.U32.HI R0, RZ, c[0x0][0x2c0], R3 ;  /* 0x0000b000ff003a19 */ /* 0x000fe80000011603 */
[C---:B---3--:R-:W-:Y:S04]  /*cfd0*/  @!P1 IADD3 R3, P2, R0.reuse, R244, RZ ;  /* 0x000000f400039210 */ /* 0x048fe80007f5e0ff */
[----:B----4-:R-:W-:Y:S01]  /*cfe0*/  @!P1 LEA.HI.X.SX32 R5, R0, R236, 0x1, P2 ;  /* 0x000000ec00059211 */ /* 0x010fe200010f0eff */
        /* <DEDUP_REMOVED lines=10> */
[----:B--2---:R-:W-:Y:S02]  /*d090*/  SHF.L.U64.HI R5, R241, 0x1, R7 ;  /* 0x00000001f1057819 */ /* 0x004fe40000010207 */
[----:B---3--:R-:W-:Y:S01]  /*d0a0*/  SHF.R.S32.HI R4, RZ, 0x1f, R238 ;  /* 0x0000001fff047819 */ /* 0x008fe200000114ee */
[----:B------:R-:W-:Y:S04]  /*d0b0*/  IMAD.WIDE.U32 R2, R238, c[0x0][0x1f0], R2 ;  /* 0x00007c00ee027a25 */ /* 0x000fe800078e0002 */
[----:B------:R-:W-:Y:S01]  /*d0c0*/  IMAD R4, R4, c[0x0][0x1f0], RZ ;  /* 0x00007c0004047a24 */ /* 0x000fe200078e02ff */
[----:B------:R-:W-:Y:S03]  /*d0d0*/  IADD3 R0, P2, R234, R2, RZ ;  /* 0x00000002ea007210 */ /* 0x000fe60007f5e0ff */
[----:B------:R-:W-:Y:S05]  /*d0e0*/  IMAD R4, R238, c[0x0][0x1f4], R4 ;  /* 0x00007d00ee047a24 */ /* 0x000fea00078e0204 */
[----:B-----5:R-:W-:Y:S02]  /*d0f0*/  IADD3.X R2, R233, R3, R4, P2, !PT ;  /* 0x00000003e9027210 */ /* 0x020fe400017fe404 */
[C---:B------:R-:W-:Y:S04]  /*d100*/  LEA R4, P2, R0.reuse, c[0x0][0x1c8], 0x1 ;  /* 0x0000720000047a11 */ /* 0x040fe800078408ff */
[----:B------:R-:W-:Y:S01]  /*d110*/  LEA.HI.X R0, R0, c[0x0][0x1cc], R2, 0x1, P2 ;  /* 0x0000730000007a11 */ /* 0x000fe200010f0c02 */
[----:B------:R-:W-:-:S06]  /*d120*/  BRA.DIV ~URZ, `(.L_x_97) ;  /* 0x000068927f007947 */ /* 0x000fcc000b800000 */
[----:B------:R2:W3:Y:S02]  /*d130*/  SHFL.IDX PT, R7, R0, RZ, 0x181f ;  /* 0x00181fff00077589 */ /* 0x0004e400000e0000 */
.L_x_126:
[----:B------:R-:W-:-:S05]  /*d140*/  BRA.DIV ~URZ, `(.L_x_98) ;  /* 0x000068e27f007947 */ /* 0x000fca000b800000 */
[----:B------:R-:W4:Y:S01]  /*d150*/  SHFL.IDX PT, R8, R4, RZ, 0x181f ;  /* 0x00181fff04087589 */ /* 0x000f2200000e0000 */
[C---:B------:R-:W-:Y:S02]  /*d160*/  IADD3 R2, -R68.reuse, 0x10, RZ ;  /* 0x0000001044027810 */ /* 0x040fe40007ffe1ff */
[----:B------:R-:W-:Y:S01]  /*d170*/  ISETP.NE.U32.AND P2, PT, R68, RZ, PT ;  /* 0x000000ff4400720c */ /* 0x000fe20003f45070 */
[----:B------:R-:W5:Y:S01]  /*d180*/  SHFL.IDX PT, R3, R4, 0x1, 0x181f ;  /* 0x00381f0004037f89 */ /* 0x000f6200000e0000 */
[----:B------:R-:W-:Y:S04]  /*d190*/  LOP3.LUT R2, R2, 0xf, RZ, 0xc0, !PT ;  /* 0x0000000f02027812 */ /* 0x000fe800078ec0ff */
[----:B----4-:R-:W-:Y:S04]  /*d1a0*/  IADD3 R10, P5, P4, R2, R8, R41 ;  /* 0x00000008020a7210 */ /* 0x010fe80007cbe029 */
[----:B---3--:R-:W-:Y:S02]  /*d1b0*/  IADD3.X R11, RZ, R7, R5, P5, P4 ;  /* 0x00000007ff0b7210 */ /* 0x008fe40002fe8405 */
[-C--:B------:R-:W-:Y:S03]  /*d1c0*/  IADD3 R8, P4, R8, R42.reuse, RZ ;  /* 0x0000002a08087210 */ /* 0x080fe60007f9e0ff */
[----:B------:R-:W-:Y:S01]  /*d1d0*/  @!PT LDS RZ, [RZ] ;  /* 0x00000000fffff984 */ /* 0x000fe20000000800 */
[----:B------:R3:W-:Y:S02]  /*d1e0*/  LDGSTS.E.BYPASS.LTC128B.128.ZFILL [R227+0x8100], [R10.64], P2 ;  /* 0x081000000ae37fae */ /* 0x0007e40009141d46 */
[--C-:B------:R-:W-:Y:S02]  /*d1f0*/  IMAD.X R9, R7, 0x1, R6.reuse, P4 ;  /* 0x0000000107097824 */ /* 0x100fe400020e0606 */
[----:B------:R-:W4:Y:S04]  /*d200*/  SHFL.IDX PT, R7, R0, 0x1, 0x181f ;  /* 0x00381f0000077f89 */ /* 0x000f2800000e0000 */
[----:B------:R5:W-:Y:S02]  /*d210*/  LDGSTS.E.BYPASS.LTC128B.128 [R227+0xc100], [R8.64], !P0 ;  /* 0x0c10000008e37fae */ /* 0x000be4000c101d46 */
[C---:B-----5:R-:W-:Y:S04]  /*d220*/  IADD3 R8, P5, P4, R2.reuse, R3, R41 ;  /* 0x0000000302087210 */ /* 0x060fe80007cbe029 */
[----:B----4-:R-:W-:Y:S05]  /*d230*/  IADD3.X R9, RZ, R7, R5, P5, P4 ;  /* 0x00000007ff097210 */ /* 0x010fea0002fe8405 */
[----:B------:R4:W-:Y:S02]  /*d240*/  LDGSTS.E.BYPASS.LTC128B.128.ZFILL [R227+0x9100], [R8.64], P2 ;  /* 0x0910000008e37fae */ /* 0x0009e40009141d46 */
[----:B----4-:R-:W-:Y:S05]  /*d250*/  IADD3 R8, P4, R3, R42, RZ ;  /* 0x0000002a03087210 */ /* 0x010fea0007f9e0ff */
[--C-:B------:R-:W-:Y:S02]  /*d260*/  IMAD.X R9, R7, 0x1, R6.reuse, P4 ;  /* 0x0000000107097824 */ /* 0x100fe400020e0606 */
[----:B------:R-:W4:Y:S04]  /*d270*/  SHFL.IDX PT, R7, R4, 0x2, 0x181f ;  /* 0x00581f0004077f89 */ /* 0x000f2800000e0000 */
[----:B------:R5:W-:Y:S04]  /*d280*/  LDGSTS.E.BYPASS.LTC128B.128 [R227+0xd100], [R8.64], !P0 ;  /* 0x0d10000008e37fae */ /* 0x000be8000c101d46 */
[----:B------:R-:W-:Y:S01]  /*d290*/  SHFL.IDX PT, R4, R4, 0x3, 0x181f ;  /* 0x00781f0004047f89 */ /* 0x000fe200000e0000 */
[----:B----4-:R-:W-:Y:S03]  /*d2a0*/  IADD3 R2, P5, P4, R2, R7, R41 ;  /* 0x0000000702027210 */ /* 0x010fe60007cbe029 */
[----:B-----5:R-:W4:Y:S04]  /*d2b0*/  SHFL.IDX PT, R8, R0, 0x2, 0x181f ;  /* 0x00581f0000087f89 */ /* 0x020f2800000e0000 */
[----:B--2---:R-:W2:Y:S01]  /*d2c0*/  SHFL.IDX PT, R0, R0, 0x3, 0x181f ;  /* 0x00781f0000007f89 */ /* 0x004ea200000e0000 */
[----:B----4-:R-:W-:Y:S05]  /*d2d0*/  IADD3.X R3, RZ, R8, R5, P5, P4 ;  /* 0x00000008ff037210 */ /* 0x010fea0002fe8405 */
[----:B------:R4:W-:Y:S02]  /*d2e0*/  LDGSTS.E.BYPASS.LTC128B.128.ZFILL [R227+0xa100], [R2.64], P2 ;  /* 0x0a10000002e37fae */ /* 0x0009e40009141d46 */
[----:B----4-:R-:W-:Y:S05]  /*d2f0*/  IADD3 R2, P2, R7, R42, RZ ;  /* 0x0000002a07027210 */ /* 0x010fea0007f5e0ff */
[----:B------:R-:W-:Y:S05]  /*d300*/  IMAD.X R3, R8, 0x1, R6, P2 ;  /* 0x0000000108037824 */ /* 0x000fea00010e0606 */
[----:B------:R3:W-:Y:S03]  /*d310*/  LDGSTS.E.BYPASS.LTC128B.128 [R227+0xe100], [R2.64], !P0 ;  /* 0x0e10000002e37fae */ /* 0x0007e6000c101d46 */
.L_x_127:
[C---:B--23--:R-:W-:Y:S02]  /*d320*/  IADD3 R2, -R68.reuse, 0x10, RZ ;  /* 0x0000001044027810 */ /* 0x04cfe40007ffe1ff */
[----:B------:R-:W-:Y:S02]  /*d330*/  ISETP.NE.U32.AND P2, PT, R68, RZ, PT ;  /* 0x000000ff4400720c */ /* 0x000fe40003f45070 */
[----:B------:R-:W-:Y:S04]  /*d340*/  LOP3.LUT R2, R2, 0xf, RZ, 0xc0, !PT ;  /* 0x0000000f02027812 */ /* 0x000fe800078ec0ff */
[----:B------:R-:W-:Y:S04]  /*d350*/  IADD3 R2, P5, P4, R2, R4, R41 ;  /* 0x0000000402027210 */ /* 0x000fe80007cbe029 */
[----:B------:R-:W-:Y:S05]  /*d360*/  IADD3.X R3, RZ, R0, R5, P5, P4 ;  /* 0x00000000ff037210 */ /* 0x000fea0002fe8405 */
[----:B------:R-:W-:Y:S01]  /*d370*/  @!PT LDS RZ, [RZ] ;  /* 0x00000000fffff984 */ /* 0x000fe20000000800 */
[----:B------:R-:W-:Y:S01]  /*d380*/  @!PT LDS RZ, [RZ] ;  /* 0x00000000fffff984 */ /* 0x000fe20000000800 */
[----:B------:R-:W-:Y:S01]  /*d390*/  @!PT LDS RZ, [RZ] ;  /* 0x00000000fffff984 */ /* 0x000fe20000000800 */
[----:B------:R2:W-:Y:S02]  /*d3a0*/  LDGSTS.E.BYPASS.LTC128B.128.ZFILL [R227+0xb100], [R2.64], P2 ;  /* 0x0b10000002e37fae */ /* 0x0005e40009141d46 */
[----:B--2---:R-:W-:Y:S05]  /*d3b0*/  IADD3 R2, P2, R4, R42, RZ ;  /* 0x0000002a04027210 */ /* 0x004fea0007f5e0ff */
[----:B------:R-:W-:Y:S05]  /*d3c0*/  IMAD.X R3, R0, 0x1, R6, P2 ;  /* 0x0000000100037824 */ /* 0x000fea00010e0606 */
[----:B------:R2:W-:Y:S03]  /*d3d0*/  LDGSTS.E.BYPASS.LTC128B.128 [R227+0xf100], [R2.64], !P0 ;  /* 0x0f10000002e37fae */ /* 0x0005e6000c101d46 */
.L_x_96:
[----:B--234-:R-:W-:Y:S05]  /*d3e0*/  BSYNC B0 ;  /* 0x0000000000007941 */ /* 0x01cfea0003800000 */
.L_x_95:
        /* <DEDUP_REMOVED lines=37> */
[----:B-1----:R-:W-:Y:S02]  /*d640*/  FMNMX.FTZ R4, R38, R4, !PT ;  /* 0x0000000426047209 */ /* 0x002fe40007810000 */
        /* <DEDUP_REMOVED lines=26> */
[----:B------:R-:W-:Y:S01]  /*d7f0*/  FMNMX.FTZ R5, R15, R0, !PT ;  /* 0x000000000f057209 */ /* 0x000fe20007810000 */
[----:B------:R-:W-:-:S05]  /*d800*/  BRA.DIV ~URZ, `(.L_x_99) ;  /* 0x000066e27f007947 */ /* 0x000fca000b800000 */
[----:B------:R-:W1:Y:S02]  /*d810*/  SHFL.BFLY PT, R0, R4, 0x2, 0x1f ;  /* 0x0c401f0004007f89 */ /* 0x000e6400000e0000 */
[----:B-1----:R-:W-:Y:S05]  /*d820*/  FMNMX.FTZ R4, R4, R0, !PT ;  /* 0x0000000004047209 */ /* 0x002fea0007810000 */
[----:B------:R-:W1:Y:S02]  /*d830*/  SHFL.BFLY PT, R68, R4, 0x1, 0x1f ;  /* 0x0c201f0004447f89 */ /* 0x000e6400000e0000 */
[----:B-1----:R-:W-:Y:S02]  /*d840*/  FMNMX.FTZ R68, R4, R68, !PT ;  /* 0x0000004404447209 */ /* 0x002fe40007810000 */
[----:B------:R-:W1:Y:S02]  /*d850*/  SHFL.BFLY PT, R4, R5, 0x2, 0x1f ;  /* 0x0c401f0005047f89 */ /* 0x000e6400000e0000 */
[----:B-1----:R-:W-:Y:S05]  /*d860*/  FMNMX.FTZ R4, R5, R4, !PT ;  /* 0x0000000405047209 */ /* 0x002fea0007810000 */
[----:B------:R1:W2:Y:S02]  /*d870*/  SHFL.BFLY PT, R0, R4, 0x1, 0x1f ;  /* 0x0c201f0004007f89 */ /* 0x0002a400000e0000 */
.L_x_128:
[----:B------:R-:W3:Y:S01]  /*d880*/  LDL.LU R50, [R1] ;  /* 0x0000000001327983 */ /* 0x000ee20000300800 */
[----:B--2---:R-:W-:Y:S01]  /*d890*/  FMNMX.FTZ R3, R0, R4, !PT ;  /* 0x0000000400037209 */ /* 0x004fe20007810000 */
[C---:B-1----:R-:W-:Y:S01]  /*d8a0*/  FMUL.FTZ R4, R68.reuse, c[0x0][0x2d0] ;  /* 0x0000b40044047a20 */ /* 0x042fe20000410000 */
[----:B------:R-:W-:Y:S01]  /*d8b0*/  WARPSYNC 0xffffffff ;  /* 0xffffffff00007948 */ /* 0x000fe20003800000 */
[----:B------:R-:W-:Y:S02]  /*d8c0*/  FADD.FTZ R0, -R68, R69 ;  /* 0x0000004544007221 */ /* 0x000fe40000010100 */
[--C-:B------:R-:W-:Y:S02]  /*d8d0*/  FFMA.FTZ R6, R173, c[0x0][0x2d0], -R4.reuse ;  /* 0x0000b400ad067a23 */ /* 0x100fe40000010804 */
[----:B------:R-:W-:Y:S02]  /*d8e0*/  FMUL.FTZ R0, R0, c[0x0][0x2d0] ;  /* 0x0000b40000007a20 */ /* 0x000fe40000410000 */
[--C-:B------:R-:W-:Y:S02]  /*d8f0*/  FFMA.FTZ R5, R230, c[0x0][0x2d0], -R4.reuse ;  /* 0x0000b400e6057a23 */ /* 0x100fe40000010804 */
        /* <DEDUP_REMOVED lines=18> */
[----:B------:R4:W5:Y:S01]  /*da20*/  MUFU.EX2 R146, R7 ;  /* 0x0000000700927308 */ /* 0x0009620000000800 */
[--C-:B------:R-:W-:Y:S02]  /*da30*/  FFMA.FTZ R47, R13, c[0x0][0x2d0], -R4.reuse ;  /* 0x0000b4000d2f7a23 */ /* 0x100fe40000010804 */
        /* <DEDUP_REMOVED lines=15> */
[----:B------:R-:W-:Y:S04]  /*db30*/  FMUL.FTZ R4, R3, c[0x0][0x2d0] ;  /* 0x0000b40003047a20 */ /* 0x000fe80000410000 */
        /* <DEDUP_REMOVED lines=28> */
[----:B------:R-:W-:Y:S01]  /*dd00*/  FFMA.FTZ R166, R166, c[0x0][0x2d0], -R4 ;  /* 0x0000b400a6a67a23 */ /* 0x000fe20000010804 */
[----:B------:R-:W-:Y:S10]  /*dd10*/  MUFU.EX2 R161, R161 ;  /* 0x000000a100a17308 */ /* 0x000ff40000000800 */
[----:B------:R-:W-:Y:S10]  /*dd20*/  MUFU.EX2 R160, R160 ;  /* 0x000000a000a07308 */ /* 0x000ff40000000800 */
[----:B------:R-:W-:Y:S10]  /*dd30*/  MUFU.EX2 R170, R170 ;  /* 0x000000aa00aa7308 */ /* 0x000ff40000000800 */
[----:B------:R-:W-:Y:S10]  /*dd40*/  MUFU.EX2 R229, R229 ;  /* 0x000000e500e57308 */ /* 0x000ff40000000800 */
[----:B------:R-:W-:Y:S10]  /*dd50*/  MUFU.EX2 R236, R236 ;  /* 0x000000ec00ec7308 */ /* 0x000ff40000000800 */
[----:B------:R-:W-:Y:S10]  /*dd60*/  MUFU.EX2 R168, R168 ;  /* 0x000000a800a87308 */ /* 0x000ff40000000800 */
[----:B------:R-:W-:Y:S01]  /*dd70*/  MUFU.EX2 R166, R166 ;  /* 0x000000a600a67308 */ /* 0x000fe20000000800 */
[C---:B-1----:R-:W-:Y:S01]  /*dd80*/  FFMA.FTZ R0, R2.reuse, R246, R6 ;  /* 0x000000f602007223 */ /* 0x042fe20000010006 */
[C---:B--2---:R-:W-:Y:S01]  /*dd90*/  F2FP.BF16.PACK_AB R144, R5.reuse, R6 ;  /* 0x000000060590723e */ /* 0x044fe200000010ff */
[C---:B------:R-:W-:Y:S02]  /*dda0*/  FMUL.FTZ R64, R2.reuse, R72 ;  /* 0x0000004802407220 */ /* 0x040fe40000410000 */
[----:B----4-:R-:W-:Y:S02]  /*ddb0*/  FADD.FTZ R7, R5, R0 ;  /* 0x0000000005077221 */ /* 0x010fe40000010000 */
[----:B------:R-:W-:Y:S02]  /*ddc0*/  FADD.FTZ R0, -R3, R70 ;  /* 0x0000004603007221 */ /* 0x000fe40000010100 */
[----:B------:R-:W-:Y:S02]  /*ddd0*/  FMUL.FTZ R65, R2, R73 ;  /* 0x0000004902417220 */ /* 0x000fe40000410000 */
[----:B------:R-:W-:Y:S02]  /*dde0*/  FMUL.FTZ R0, R0, c[0x0][0x2d0] ;  /* 0x0000b40000007a20 */ /* 0x000fe40000410000 */
[--C-:B------:R-:W-:Y:S02]  /*ddf0*/  FFMA.FTZ R5, R228, c[0x0][0x2d0], -R4.reuse ;  /* 0x0000b400e4057a23 */ /* 0x100fe40000010804 */
[--C-:B------:R-:W-:Y:S02]  /*de00*/  FFMA.FTZ R6, R231, c[0x0][0x2d0], -R4.reuse ;  /* 0x0000b400e7067a23 */ /* 0x100fe40000010804 */
[----:B------:R-:W1:Y:S01]  /*de10*/  MUFU.EX2 R0, R0 ;  /* 0x0000000000007308 */ /* 0x000e620000000800 */
[--C-:B------:R-:W-:Y:S02]  /*de20*/  FFMA.FTZ R70, R175, c[0x0][0x2d0], -R4.reuse ;  /* 0x0000b400af467a23 */ /* 0x100fe40000010804 */
[--C-:B------:R-:W-:Y:S02]  /*de30*/  FFMA.FTZ R231, R34, c[0x0][0x2d0], -R4.reuse ;  /* 0x0000b40022e77a23 */ /* 0x100fe40000010804 */
[--C-:B------:R-:W-:Y:S02]  /*de40*/  FFMA.FTZ R228, R39, c[0x0][0x2d0], -R4.reuse ;  /* 0x0000b40027e47a23 */ /* 0x100fe40000010804 */
[--C-:B------:R-:W-:Y:S02]  /*de50*/  FFMA.FTZ R246, R27, c[0x0][0x2d0], -R4.reuse ;  /* 0x0000b4001bf67a23 */ /* 0x100fe40000010804 */
[----:B------:R-:W-:Y:S01]  /*de60*/  FFMA.FTZ R175, R40, c[0x0][0x2d0], -R4 ;  /* 0x0000b40028af7a23 */ /* 0x000fe20000010804 */
[----:B------:R2:W-:Y:S01]  /*de70*/  MUFU.EX2 R10, R5 ;  /* 0x00000005000a7308 */ /* 0x0005e20000000800 */
[----:B-----5:R-:W-:Y:S01]  /*de80*/  FADD.FTZ R4, R146, R7 ;  /* 0x0000000792047221 */ /* 0x020fe20000010000 */
[----:B------:R-:W-:Y:S01]  /*de90*/  F2FP.BF16.PACK_AB R146, R8, R146 ;  /* 0x000000920892723e */ /* 0x000fe200000010ff */
[----:B------:R-:W-:Y:S02]  /*dea0*/  FMUL.FTZ R33, R2, R105 ;  /* 0x0000006902217220 */ /* 0x000fe40000410000 */
[----:B------:R-:W-:Y:S02]  /*deb0*/  FADD.FTZ R148, R8, R4 ;  /* 0x0000000408947221 */ /* 0x000fe40000010000 */
[C---:B------:R-:W-:Y:S01]  /*dec0*/  FMUL.FTZ R4, R2.reuse, R132 ;  /* 0x0000008402047220 */ /* 0x040fe20000410000 */
[----:B------:R-:W-:Y:S01]  /*ded0*/  MOV R132, R15 ;  /* 0x0000000f00847202 */ /* 0x000fe20000000f00 */
[C---:B------:R-:W-:Y:S01]  /*dee0*/  FMUL.FTZ R8, R2.reuse, R128 ;  /* 0x0000008002087220 */ /* 0x040fe20000410000 */
[----:B------:R-:W-:Y:S01]  /*def0*/  MUFU.EX2 R145, R6 ;  /* 0x0000000600917308 */ /* 0x000fe20000000800 */
[C---:B------:R-:W-:Y:S01]  /*df00*/  FMUL.FTZ R9, R2.reuse, R129 ;  /* 0x0000008102097220 */ /* 0x040fe20000410000 */
[----:B------:R-:W-:Y:S01]  /*df10*/  MOV R129, R18 ;  /* 0x0000001200817202 */ /* 0x000fe20000000f00 */
[----:B------:R-:W-:Y:S01]  /*df20*/  FMUL.FTZ R20, R2, R116 ;  /* 0x0000007402147220 */ /* 0x000fe20000410000 */
[----:B------:R-:W-:Y:S01]  /*df30*/  MOV R116, R11 ;  /* 0x0000000b00747202 */ /* 0x000fe20000000f00 */
[C---:B-1----:R-:W-:Y:S01]  /*df40*/  FMUL.FTZ R66, R0.reuse, R74 ;  /* 0x0000004a00427220 */ /* 0x042fe20000410000 */
[----:B------:R-:W-:Y:S01]  /*df50*/  MOV R128, R43 ;  /* 0x0000002b00807202 */ /* 0x000fe20000000f00 */
[C---:B------:R-:W-:Y:S02]  /*df60*/  FMUL.FTZ R67, R0.reuse, R75 ;  /* 0x0000004b00437220 */ /* 0x040fe40000410000 */
[----:B------:R-:W1:Y:S01]  /*df70*/  LDSM.16.MT88.4 R72, [R202] ;  /* 0x00000000ca48783b */ /* 0x000e620000004200 */
[C---:B------:R-:W-:Y:S01]  /*df80*/  FMUL.FTZ R30, R0.reuse, R110 ;  /* 0x0000006e001e7220 */ /* 0x040fe20000410000 */
[----:B------:R-:W-:Y:S01]  /*df90*/  MUFU.EX2 R175, R175 ;  /* 0x000000af00af7308 */ /* 0x000fe20000000800 */
[----:B------:R-:W-:Y:S02]  /*dfa0*/  FMUL.FTZ R34, R0, R106 ;  /* 0x0000006a00227220 */ /* 0x000fe40000410000 */
[----:B--2---:R-:W-:Y:S01]  /*dfb0*/  FMUL.FTZ R5, R2, R133 ;  /* 0x0000008502057220 */ /* 0x004fe20000410000 */
[----:B------:R-:W-:Y:S01]  /*dfc0*/  MOV R133, R42 ;  /* 0x0000002a00857202 */ /* 0x000fe20000000f00 */
[C---:B------:R-:W-:Y:S02]  /*dfd0*/  FMUL.FTZ R7, R0.reuse, R135 ;  /* 0x0000008700077220 */ /* 0x040fe40000410000 */
[----:B------:R-:W-:Y:S02]  /*dfe0*/  FMUL.FTZ R11, R0, R131 ;  /* 0x00000083000b7220 */ /* 0x000fe40000410000 */
[C---:B------:R-:W-:Y:S01]  /*dff0*/  FMUL.FTZ R12, R2.reuse, R124 ;  /* 0x0000007c020c7220 */ /* 0x040fe20000410000 */
[----:B------:R-:W-:Y:S01]  /*e000*/  MUFU.EX2 R106, R69 ;  /* 0x00000045006a7308 */ /* 0x000fe20000000800 */
[C---:B------:R-:W-:Y:S01]  /*e010*/  FMUL.FTZ R13, R2.reuse, R125 ;  /* 0x0000007d020d7220 */ /* 0x040fe20000410000 */
[----:B------:R-:W-:Y:S01]  /*e020*/  MOV R125, R47 ;  /* 0x0000002f007d7202 */ /* 0x000fe20000000f00 */
[----:B------:R-:W-:Y:S01]  /*e030*/  FMUL.FTZ R16, R2, R120 ;  /* 0x0000007802107220 */ /* 0x000fe20000410000 */
[----:B------:R-:W-:Y:S01]  /*e040*/  MOV R120, R14 ;  /* 0x0000000e00787202 */ /* 0x000fe20000000f00 */
[C---:B------:R-:W-:Y:S01]  /*e050*/  FMUL.FTZ R14, R0.reuse, R126 ;  /* 0x0000007e000e7220 */ /* 0x040fe20000410000 */
[----:B------:R-:W-:Y:S01]  /*e060*/  MOV R124, R46 ;  /* 0x0000002e007c7202 */ /* 0x000fe20000000f00 */
[C---:B------:R-:W-:Y:S02]  /*e070*/  FMUL.FTZ R15, R0.reuse, R127 ;  /* 0x0000007f000f7220 */ /* 0x040fe40000410000 */
[----:B------:R-:W-:Y:S01]  /*e080*/  FMUL.FTZ R18, R0, R122 ;  /* 0x0000007a00127220 */ /* 0x000fe20000410000 */
[----:B------:R-:W2:Y:S01]  /*e090*/  MUFU.EX2 R110, R70 ;  /* 0x00000046006e7308 */ /* 0x000ea20000000800 */
[----:B------:R-:W-:Y:S01]  /*e0a0*/  FMUL.FTZ R17, R2, R121 ;  /* 0x0000007902117220 */ /* 0x000fe20000410000 */
[----:B------:R-:W-:Y:S01]  /*e0b0*/  MOV R121, R19 ;  /* 0x0000001300797202 */ /* 0x000fe20000000f00 */
[----:B------:R-:W-:Y:S02]  /*e0c0*/  FMUL.FTZ R19, R0, R123 ;  /* 0x0000007b00137220 */ /* 0x000fe40000410000 */
[----:B------:R-:W-:Y:S02]  /*e0d0*/  FMUL.FTZ R21, R2, R117 ;  /* 0x0000007502157220 */ /* 0x000fe40000410000 */
[C---:B------:R-:W-:Y:S02]  /*e0e0*/  FMUL.FTZ R22, R0.reuse, R118 ;  /* 0x0000007600167220 */ /* 0x040fe40000410000 */
[----:B------:R-:W-:Y:S01]  /*e0f0*/  FMUL.FTZ R23, R0, R119 ;  /* 0x0000007700177220 */ /* 0x000fe20000410000 */
[----:B------:R-:W4:Y:S01]  /*e100*/  MUFU.EX2 R69, R169 ;  /* 0x000000a900457308 */ /* 0x000f220000000800 */
[C---:B------:R-:W-:Y:S02]  /*e110*/  FMUL.FTZ R24, R2.reuse, R112 ;  /* 0x0000007002187220 */ /* 0x040fe40000410000 */
[----:B------:R-:W-:Y:S02]  /*e120*/  FMUL.FTZ R25, R2, R113 ;  /* 0x0000007102197220 */ /* 0x000fe40000410000 */
[C---:B------:R-:W-:Y:S02]  /*e130*/  FMUL.FTZ R26, R0.reuse, R114 ;  /* 0x00000072001a7220 */ /* 0x040fe40000410000 */
[----:B------:R-:W-:Y:S02]  /*e140*/  FMUL.FTZ R27, R0, R115 ;  /* 0x00000073001b7220 */ /* 0x000fe40000410000 */
[C---:B------:R-:W-:Y:S01]  /*e150*/  FMUL.FTZ R28, R2.reuse, R108 ;  /* 0x0000006c021c7220 */ /* 0x040fe20000410000 */
[----:B------:R-:W-:Y:S01]  /*e160*/  LDSM.16.MT88.4 R112, [R203+0x3800] ;  /* 0x00380000cb70783b */ /* 0x000fe20000004200 */
[----:B------:R-:W-:Y:S01]  /*e170*/  FMUL.FTZ R29, R2, R109 ;  /* 0x0000006d021d7220 */ /* 0x000fe20000410000 */
[----:B------:R-:W-:Y:S01]  /*e180*/  MUFU.EX2 R70, R162 ;  /* 0x000000a200467308 */ /* 0x000fe20000000800 */
[----:B------:R-:W-:Y:S01]  /*e190*/  FMUL.FTZ R31, R0, R111 ;  /* 0x0000006f001f7220 */ /* 0x000fe20000410000 */
[----:B--2---:R-:W-:Y:S01]  /*e1a0*/  F2FP.BF16.PACK_AB R147, R110, R106 ;  /* 0x0000006a6e93723e */ /* 0x004fe200000010ff */
[----:B------:R-:W-:Y:S02]  /*e1b0*/  FMUL.FTZ R35, R0, R107 ;  /* 0x0000006b00237220 */ /* 0x000fe40000410000 */
[C---:B------:R-:W-:Y:S02]  /*e1c0*/  FMUL.FTZ R32, R2.reuse, R104 ;  /* 0x0000006802207220 */ /* 0x040fe40000410000 */
[C---:B------:R-:W-:Y:S02]  /*e1d0*/  FMUL.FTZ R36, R2.reuse, R100 ;  /* 0x0000006402247220 */ /* 0x040fe40000410000 */
[----:B------:R-:W-:Y:S01]  /*e1e0*/  FMUL.FTZ R37, R2, R101 ;  /* 0x0000006502257220 */ /* 0x000fe20000410000 */
[----:B------:R-:W-:Y:S01]  /*e1f0*/  MUFU.EX2 R104, R251 ;  /* 0x000000fb00687308 */ /* 0x000fe20000000800 */
[C---:B------:R-:W-:Y:S02]  /*e200*/  FMUL.FTZ R38, R0.reuse, R102 ;  /* 0x0000006600267220 */ /* 0x040fe40000410000 */
[----:B------:R-:W-:Y:S02]  /*e210*/  FMUL.FTZ R39, R0, R103 ;  /* 0x0000006700277220 */ /* 0x000fe40000410000 */
[----:B------:R-:W-:Y:S01]  /*e220*/  FMUL.FTZ R41, R2, R97 ;  /* 0x0000006102297220 */ /* 0x000fe20000410000 */
[----:B------:R-:W-:Y:S01]  /*e230*/  LDSM.16.MT88.4 R100, [R202+0x7000] ;  /* 0x00700000ca64783b */ /* 0x000fe20000004200 */
[C---:B------:R-:W-:Y:S02]  /*e240*/  FMUL.FTZ R42, R0.reuse, R98 ;  /* 0x00000062002a7220 */ /* 0x040fe40000410000 */
[----:B------:R-:W-:Y:S01]  /*e250*/  FMUL.FTZ R43, R0, R99 ;  /* 0x00000063002b7220 */ /* 0x000fe20000410000 */
[----:B------:R-:W-:Y:S01]  /*e260*/  MUFU.EX2 R109, R150 ;  /* 0x00000096006d7308 */ /* 0x000fe20000000800 */
[C---:B------:R-:W-:Y:S02]  /*e270*/  FMUL.FTZ R40, R2.reuse, R96 ;  /* 0x0000006002287220 */ /* 0x040fe40000410000 */
[----:B------:R-:W-:Y:S02]  /*e280*/  FMUL.FTZ R45, R2, R93 ;  /* 0x0000005d022d7220 */ /* 0x000fe40000410000 */
[C---:B---3--:R-:W-:Y:S02]  /*e290*/  FFMA.FTZ R6, R0.reuse, R50, R10 ;  /* 0x0000003200067223 */ /* 0x048fe4000001000a */
[C---:B------:R-:W-:Y:S02]  /*e2a0*/  FMUL.FTZ R46, R0.reuse, R94 ;  /* 0x0000005e002e7220 */ /* 0x040fe40000410000 */
[C---:B------:R-:W-:Y:S01]  /*e2b0*/  FADD.FTZ R105, R145.reuse, R6 ;  /* 0x0000000691697221 */ /* 0x040fe20000010000 */
[----:B------:R-:W-:Y:S01]  /*e2c0*/  F2FP.BF16.PACK_AB R145, R145, R10 ;  /* 0x0000000a9191723e */ /* 0x000fe200000010ff */
[C---:B------:R-:W-:Y:S01]  /*e2d0*/  FMUL.FTZ R6, R0.reuse, R134 ;  /* 0x0000008600067220 */ /* 0x040fe20000410000 */
[----:B------:R-:W-:Y:S01]  /*e2e0*/  MUFU.EX2 R150, R129 ;  /* 0x0000008100967308 */ /* 0x000fe20000000800 */
[C---:B------:R-:W-:Y:S02]  /*e2f0*/  FMUL.FTZ R10, R0.reuse, R130 ;  /* 0x00000082000a7220 */ /* 0x040fe40000410000 */
[----:B------:R-:W-:Y:S02]  /*e300*/  FMUL.FTZ R47, R0, R95 ;  /* 0x0000005f002f7220 */ /* 0x000fe40000410000 */
[C---:B------:R-:W-:Y:S01]  /*e310*/  FMUL.FTZ R48, R2.reuse, R88 ;  /* 0x0000005802307220 */ /* 0x040fe20000410000 */
[C---:B-1----:R-:W-:Y:S04]  /*e320*/  HMMA.16816.F32.BF16 R4, R144.reuse, R72, R4 ;  /* 0x000000489004723c */ /* 0x042fe80000041804 */
[----:B------:R-:W-:Y:S01]  /*e330*/  MUFU.EX2 R108, R149 ;  /* 0x00000095006c7308 */ /* 0x000fe20000000800 */
[----:B------:R-:W-:Y:S02]  /*e340*/  FMUL.FTZ R49, R2, R89 ;  /* 0x0000005902317220 */ /* 0x000fe40000410000 */
[C---:B------:R-:W-:Y:S01]  /*e350*/  FMUL.FTZ R50, R0.reuse, R90 ;  /* 0x0000005a00327220 */ /* 0x040fe20000410000 */
[C---:B------:R-:W-:Y:S01]  /*e360*/  HMMA.16816.F32.BF16 R8, R144.reuse, R74, R8 ;  /* 0x0000004a9008723c */ /* 0x040fe20000041808 */
[----:B------:R-:W1:Y:S03]  /*e370*/  LDSM.16.MT88.4 R72, [R204] ;  /* 0x00000000cc48783b */ /* 0x000e660000004200 */
[----:B------:R-:W-:Y:S02]  /*e380*/  FMUL.FTZ R51, R0, R91 ;  /* 0x0000005b00337220 */ /* 0x000fe40000410000 */
[----:B------:R-:W-:Y:S01]  /*e390*/  FMUL.FTZ R53, R2, R85 ;  /* 0x0000005502357220 */ /* 0x000fe20000410000 */
[----:B------:R2:W-:Y:S01]  /*e3a0*/  MUFU.EX2 R149, R128 ;  /* 0x0000008000957308 */ /* 0x0005e20000000800 */
[C---:B------:R-:W-:Y:S01]  /*e3b0*/  FMUL.FTZ R54, R0.reuse, R86 ;  /* 0x0000005600367220 */ /* 0x040fe20000410000 */
[----:B------:R-:W-:Y:S03]  /*e3c0*/  LDSM.16.MT88.4 R88, [R204+0x1800] ;  /* 0x00180000cc58783b */ /* 0x000fe60000004200 */
[----:B------:R-:W-:Y:S02]  /*e3d0*/  FMUL.FTZ R55, R0, R87 ;  /* 0x0000005700377220 */ /* 0x000fe40000410000 */
[----:B------:R-:W-:Y:S02]  /*e3e0*/  FMUL.FTZ R57, R2, R81 ;  /* 0x0000005102397220 */ /* 0x000fe40000410000 */
        /* <DEDUP_REMOVED lines=9> */
[C---:B------:R-:W-:Y:S02]  /*e480*/  FMUL.FTZ R44, R2.reuse, R92 ;  /* 0x0000005c022c7220 */ /* 0x040fe40000410000 */
[C---:B------:R-:W-:Y:S02]  /*e490*/  FMUL.FTZ R52, R2.reuse, R84 ;  /* 0x0000005402347220 */ /* 0x040fe40000410000 */
[----:B------:R-:W-:Y:S02]  /*e4a0*/  FMUL.FTZ R56, R2, R80 ;  /* 0x0000005002387220 */ /* 0x000fe40000410000 */
[----:B----4-:R-:W-:Y:S01]  /*e4b0*/  FADD.FTZ R0, R69, R148 ;  /* 0x0000009445007221 */ /* 0x010fe20000010000 */
[----:B--2---:R-:W-:Y:S01]  /*e4c0*/  LDSM.16.MT88.4 R128, [R202+0x3800] ;  /* 0x00380000ca80783b */ /* 0x004fe20000004200 */
[----:B------:R-:W-:Y:S01]  /*e4d0*/  MUFU.EX2 R80, R165 ;  /* 0x000000a500507308 */ /* 0x000fe20000000800 */
[C---:B-1----:R-:W-:Y:S09]  /*e4e0*/  HMMA.16816.F32.BF16 R12, R144.reuse, R72, R12 ;  /* 0x00000048900c723c */ /* 0x042ff2000004180c */
[----:B------:R-:W-:Y:S01]  /*e4f0*/  MUFU.EX2 R84, R157 ;  /* 0x0000009d00547308 */ /* 0x000fe20000000800 */
[C---:B------:R-:W-:Y:S01]  /*e500*/  HMMA.16816.F32.BF16 R16, R144.reuse, R74, R16 ;  /* 0x0000004a9010723c */ /* 0x040fe20000041810 */
[----:B------:R-:W1:Y:S08]  /*e510*/  LDSM.16.MT88.4 R72, [R203] ;  /* 0x00000000cb48783b */ /* 0x000e700000004200 */
[----:B------:R-:W-:Y:S10]  /*e520*/  MUFU.EX2 R92, R172 ;  /* 0x000000ac005c7308 */ /* 0x000ff40000000800 */
[----:B------:R-:W-:Y:S10]  /*e530*/  MUFU.EX2 R157, R155 ;  /* 0x0000009b009d7308 */ /* 0x000ff40000000800 */
[----:B------:R-:W-:Y:S10]  /*e540*/  MUFU.EX2 R155, R152 ;  /* 0x00000098009b7308 */ /* 0x000ff40000000800 */
[----:B------:R-:W-:Y:S01]  /*e550*/  MUFU.EX2 R231, R231 ;  /* 0x000000e700e77308 */ /* 0x000fe20000000800 */
[C---:B-1----:R-:W-:Y:S09]  /*e560*/  HMMA.16816.F32.BF16 R20, R144.reuse, R72, R20 ;  /* 0x000000489014723c */ /* 0x042ff20000041814 */
[----:B------:R-:W-:Y:S01]  /*e570*/  MUFU.EX2 R152, R250 ;  /* 0x000000fa00987308 */ /* 0x000fe20000000800 */
[C---:B------:R-:W-:Y:S01]  /*e580*/  HMMA.16816.F32.BF16 R24, R144.reuse, R74, R24 ;  /* 0x0000004a9018723c */ /* 0x040fe20000041818 */
[----:B------:R-:W1:Y:S08]  /*e590*/  LDSM.16.MT88.4 R72, [R215] ;  /* 0x00000000d748783b */ /* 0x000e700000004200 */
[----:B------:R-:W2:Y:S10]  /*e5a0*/  MUFU.EX2 R2, R167 ;  /* 0x000000a700027308 */ /* 0x000eb40000000800 */
[----:B------:R-:W-:Y:S01]  /*e5b0*/  MUFU.EX2 R148, R133 ;  /* 0x0000008500947308 */ /* 0x000fe20000000800 */
[----:B--2---:R-:W-:Y:S04]  /*e5c0*/  FADD.FTZ R0, R2, R0 ;  /* 0x0000000002007221 */ /* 0x004fe80000010000 */
[----:B------:R-:W-:Y:S01]  /*e5d0*/  FADD.FTZ R0, R80, R0 ;  /* 0x0000000050007221 */ /* 0x000fe20000010000 */
[C---:B-1----:R-:W-:Y:S03]  /*e5e0*/  HMMA.16816.F32.BF16 R28, R144.reuse, R72, R28 ;  /* 0x00000048901c723c */ /* 0x042fe6000004181c */
[----:B------:R-:W-:Y:S05]  /*e5f0*/  FADD.FTZ R0, R70, R0 ;  /* 0x0000000046007221 */ /* 0x000fea0000010000 */
        /* <DEDUP_REMOVED lines=11> */
[C---:B-1----:R-:W-:Y:S07]  /*e6b0*/  HMMA.16816.F32.BF16 R60, R144.reuse, R72, R60 ;  /* 0x00000048903c723c */ /* 0x042fee000004183c */
[----:B------:R-:W-:Y:S01]  /*e6c0*/  F2FP.BF16.PACK_AB R72, R2, R69 ;  /* 0x000000450248723e */ /* 0x000fe200000010ff */
[----:B------:R-:W-:Y:S01]  /*e6d0*/  HMMA.16816.F32.BF16 R64, R144, R74, R64 ;  /* 0x0000004a9040723c */ /* 0x000fe20000041840 */
[----:B------:R1:W2:Y:S03]  /*e6e0*/  MUFU.EX2 R69, R159 ;  /* 0x0000009f00457308 */ /* 0x0002a60000000800 */
[----:B------:R-:W-:Y:S03]  /*e6f0*/  F2FP.BF16.PACK_AB R73, R108, R109 ;  /* 0x0000006d6c49723e */ /* 0x000fe600000010ff */
[----:B------:R-:W-:Y:S02]  /*e700*/  F2FP.BF16.PACK_AB R74, R70, R80 ;  /* 0x00000050464a723e */ /* 0x000fe400000010ff */
[----:B------:R-:W3:Y:S02]  /*e710*/  LDSM.16.MT88.4 R80, [R204+0x800] ;  /* 0x00080000cc50783b */ /* 0x000ee40000004200 */
[----:B------:R-:W-:Y:S01]  /*e720*/  MUFU.EX2 R144, R120 ;  /* 0x0000007800907308 */ /* 0x000fe20000000800 */
[----:B------:R-:W-:Y:S02]  /*e730*/  F2FP.BF16.PACK_AB R75, R166, R168 ;  /* 0x000000a8a64b723e */ /* 0x000fe400000010ff */
[----:B------:R-:W-:Y:S05]  /*e740*/  F2FP.BF16.PACK_AB R145, R149, R150 ;  /* 0x000000969591723e */ /* 0x000fea00000010ff */
[C---:B------:R-:W-:Y:S02]  /*e750*/  HMMA.16816.F32.BF16 R4, R72.reuse, R76, R4 ;  /* 0x0000004c4804723c */ /* 0x040fe40000041804 */
[----:B------:R-:W4:Y:S01]  /*e760*/  MUFU.EX2 R2, R158 ;  /* 0x0000009e00027308 */ /* 0x000f220000000800 */
[----:B-1----:R-:W5:Y:S02]  /*e770*/  LDL R159, [R1+0x4] ;  /* 0x00000400019f7983 */ /* 0x002f640000100800 */
[----:B--2---:R-:W-:Y:S03]  /*e780*/  FADD.FTZ R0, R69, R0 ;  /* 0x0000000045007221 */ /* 0x004fe60000010000 */
[C---:B------:R-:W-:Y:S01]  /*e790*/  HMMA.16816.F32.BF16 R8, R72.reuse, R78, R8 ;  /* 0x0000004e4808723c */ /* 0x040fe20000041808 */
[----:B------:R-:W1:Y:S03]  /*e7a0*/  LDSM.16.MT88.4 R76, [R203+0x800] ;  /* 0x00080000cb4c783b */ /* 0x000e660000004200 */
[----:B------:R-:W2:Y:S10]  /*e7b0*/  MUFU.EX2 R70, R154 ;  /* 0x0000009a00467308 */ /* 0x000eb40000000800 */
[----:B------:R-:W-:Y:S01]  /*e7c0*/  MUFU.EX2 R158, R156 ;  /* 0x0000009c009e7308 */ /* 0x000fe20000000800 */
[----:B----4-:R-:W-:Y:S01]  /*e7d0*/  FADD.FTZ R0, R2, R0 ;  /* 0x0000000002007221 */ /* 0x010fe20000010000 */
[C---:B---3--:R-:W-:Y:S08]  /*e7e0*/  HMMA.16816.F32.BF16 R12, R72.reuse, R80, R12 ;  /* 0x00000050480c723c */ /* 0x048ff0000004180c */
[----:B------:R-:W-:Y:S01]  /*e7f0*/  MUFU.EX2 R156, R153 ;  /* 0x00000099009c7308 */ /* 0x000fe20000000800 */
[----:B------:R-:W-:Y:S04]  /*e800*/  FADD.FTZ R0, R84, R0 ;  /* 0x0000000054007221 */ /* 0x000fe80000010000 */
[C---:B--2---:R-:W-:Y:S01]  /*e810*/  FADD.FTZ R0, R70.reuse, R0 ;  /* 0x0000000046007221 */ /* 0x044fe20000010000 */
[C---:B------:R-:W-:Y:S01]  /*e820*/  HMMA.16816.F32.BF16 R16, R72.reuse, R82, R16 ;  /* 0x000000524810723c */ /* 0x040fe20000041810 */
[----:B------:R-:W2:Y:S03]  /*e830*/  LDSM.16.MT88.4 R80, [R205+0x800] ;  /* 0x00080000cd50783b */ /* 0x000ea60000004200 */
[----:B------:R-:W-:Y:S04]  /*e840*/  MUFU.EX2 R154, R246 ;  /* 0x000000f6009a7308 */ /* 0x000fe80000000800 */
[C---:B-1----:R-:W-:Y:S06]  /*e850*/  HMMA.16816.F32.BF16 R20, R72.reuse, R76, R20 ;  /* 0x0000004c4814723c */ /* 0x042fec0000041814 */
[----:B------:R-:W-:Y:S02]  /*e860*/  MUFU.EX2 R153, R247 ;  /* 0x000000f700997308 */ /* 0x000fe40000000800 */
[C---:B------:R-:W-:Y:S01]  /*e870*/  HMMA.16816.F32.BF16 R24, R72.reuse, R78, R24 ;  /* 0x0000004e4818723c */ /* 0x040fe20000041818 */
[----:B------:R-:W1:Y:S07]  /*e880*/  LDSM.16.MT88.4 R76, [R202+0x4800] ;  /* 0x00480000ca4c783b */ /* 0x000e6e0000004200 */
[----:B------:R-:W-:Y:S01]  /*e890*/  MUFU.EX2 R146, R124 ;  /* 0x0000007c00927308 */ /* 0x000fe20000000800 */
        /* <DEDUP_REMOVED lines=13> */
[----:B------:R-:W-:Y:S01]  /*e970*/  HMMA.16816.F32.BF16 R64, R72, R82, R64 ;  /* 0x000000524840723c */ /* 0x000fe20000041840 */
[----:B------:R-:W2:Y:S06]  /*e980*/  LDSM.16.MT88.4 R80, [R204+0x1000] ;  /* 0x00100000cc50783b */ /* 0x000eac0000004200 */
[----:B------:R-:W-:Y:S02]  /*e990*/  F2FP.BF16.PACK_AB R74, R70, R84 ;  /* 0x00000054464a723e */ /* 0x000fe400000010ff */
[----:B------:R-:W3:Y:S01]  /*e9a0*/  LDSM.16.MT88.4 R84, [R203+0x1000] ;  /* 0x00100000cb54783b */ /* 0x000ee20000004200 */
[----:B------:R-:W-:Y:S02]  /*e9b0*/  MUFU.EX2 R70, R151 ;  /* 0x0000009700467308 */ /* 0x000fe40000000800 */
[----:B------:R-:W-:Y:S02]  /*e9c0*/  F2FP.BF16.PACK_AB R72, R2, R69 ;  /* 0x000000450248723e */ /* 0x000fe400000010ff */
[----:B------:R-:W-:Y:S02]  /*e9d0*/  F2FP.BF16.PACK_AB R73, R163, R164 ;  /* 0x000000a4a349723e */ /* 0x000fe400000010ff */
[----:B------:R-:W-:Y:S04]  /*e9e0*/  F2FP.BF16.PACK_AB R75, R160, R161 ;  /* 0x000000a1a04b723e */ /* 0x000fe800000010ff */
[----:B------:R-:W4:Y:S03]  /*e9f0*/  MUFU.EX2 R69, R174 ;  /* 0x000000ae00457308 */ /* 0x000f260000000800 */
[C---:B-1----:R-:W-:Y:S07]  /*ea00*/  HMMA.16816.F32.BF16 R4, R72.reuse, R76, R4 ;  /* 0x0000004c4804723c */ /* 0x042fee0000041804 */
[----:B------:R-:W1:Y:S01]  /*ea10*/  MUFU.EX2 R2, R173 ;  /* 0x000000ad00027308 */ /* 0x000e620000000800 */
[C---:B------:R-:W-:Y:S01]  /*ea20*/  HMMA.16816.F32.BF16 R8, R72.reuse, R78, R8 ;  /* 0x0000004e4808723c */ /* 0x040fe20000041808 */
[----:B------:R-:W3:Y:S08]  /*ea30*/  LDSM.16.MT88.4 R76, [R205+0x1000] ;  /* 0x00100000cd4c783b */ /* 0x000ef00000004200 */
[----:B------:R-:W-:Y:S01]  /*ea40*/  MUFU.EX2 R151, R252 ;  /* 0x000000fc00977308 */ /* 0x000fe20000000800 */
[C---:B--2---:R-:W-:Y:S03]  /*ea50*/  HMMA.16816.F32.BF16 R12, R72.reuse, R80, R12 ;  /* 0x00000050480c723c */ /* 0x044fe6000004180c */
[----:B----4-:R-:W-:Y:S05]  /*ea60*/  FADD.FTZ R0, R69, R0 ;  /* 0x0000000045007221 */ /* 0x010fea0000010000 */
[C---:B------:R-:W-:Y:S01]  /*ea70*/  HMMA.16816.F32.BF16 R16, R72.reuse, R82, R16 ;  /* 0x000000524810723c */ /* 0x040fe20000041810 */
[----:B------:R-:W2:Y:S03]  /*ea80*/  LDSM.16.MT88.4 R80, [R202+0x5000] ;  /* 0x00500000ca50783b */ /* 0x000ea60000004200 */
[----:B-1----:R-:W-:Y:S04]  /*ea90*/  FADD.FTZ R0, R2, R0 ;  /* 0x0000000002007221 */ /* 0x002fe80000010000 */
[C---:B---3--:R-:W-:Y:S04]  /*eaa0*/  HMMA.16816.F32.BF16 R20, R72.reuse, R84, R20 ;  /* 0x000000544814723c */ /* 0x048fe80000041814 */
[----:B------:R-:W-:Y:S04]  /*eab0*/  FADD.FTZ R0, R92, R0 ;  /* 0x000000005c007221 */ /* 0x000fe80000010000 */
[C---:B------:R-:W-:Y:S01]  /*eac0*/  HMMA.16816.F32.BF16 R24, R72.reuse, R86, R24 ;  /* 0x000000564818723c */ /* 0x040fe20000041818 */
[----:B------:R-:W1:Y:S03]  /*ead0*/  LDSM.16.MT88.4 R84, [R204+0x5000] ;  /* 0x00500000cc54783b */ /* 0x000e660000004200 */
[----:B------:R-:W-:Y:S04]  /*eae0*/  FADD.FTZ R0, R70, R0 ;  /* 0x0000000046007221 */ /* 0x000fe80000010000 */
[C---:B------:R-:W-:Y:S08]  /*eaf0*/  HMMA.16816.F32.BF16 R28, R72.reuse, R76, R28 ;  /* 0x0000004c481c723c */ /* 0x040ff0000004181c */
[C---:B------:R-:W-:Y:S01]  /*eb00*/  HMMA.16816.F32.BF16 R32, R72.reuse, R78, R32 ;  /* 0x0000004e4820723c */ /* 0x040fe20000041820 */
[----:B------:R-:W3:Y:S07]  /*eb10*/  LDSM.16.MT88.4 R76, [R203+0x5000] ;  /* 0x00500000cb4c783b */ /* 0x000eee0000004200 */
[C---:B--2---:R-:W-:Y:S08]  /*eb20*/  HMMA.16816.F32.BF16 R36, R72.reuse, R80, R36 ;  /* 0x000000504824723c */ /* 0x044ff00000041824 */
[C---:B------:R-:W-:Y:S01]  /*eb30*/  HMMA.16816.F32.BF16 R40, R72.reuse, R82, R40 ;  /* 0x000000524828723c */ /* 0x040fe20000041828 */
[----:B------:R-:W2:Y:S07]  /*eb40*/  LDSM.16.MT88.4 R80, [R205+0x5000] ;  /* 0x00500000cd50783b */ /* 0x000eae0000004200 */
[C---:B-1----:R-:W-:Y:S08]  /*eb50*/  HMMA.16816.F32.BF16 R44, R72.reuse, R84, R44 ;  /* 0x00000054482c723c */ /* 0x042ff0000004182c */
[C---:B------:R-:W-:Y:S01]  /*eb60*/  HMMA.16816.F32.BF16 R48, R72.reuse, R86, R48 ;  /* 0x000000564830723c */ /* 0x040fe20000041830 */
[----:B------:R-:W1:Y:S02]  /*eb70*/  LDSM.16.MT88.4 R84, [R202+0x1800] ;  /* 0x00180000ca54783b */ /* 0x000e640000004200 */
[----:B-----5:R-:W-:Y:S05]  /*eb80*/  ISETP.GT.AND P0, PT, R232, R159, PT ;  /* 0x0000009fe800720c */ /* 0x020fea0003f04270 */
[C---:B---3--:R-:W-:Y:S07]  /*eb90*/  HMMA.16816.F32.BF16 R52, R72.reuse, R76, R52 ;  /* 0x0000004c4834723c */ /* 0x048fee0000041834 */
[----:B------:R-:W-:Y:S01]  /*eba0*/  F2FP.BF16.PACK_AB R76, R2, R69 ;  /* 0x00000045024c723e */ /* 0x000fe200000010ff */
[C---:B------:R-:W-:Y:S01]  /*ebb0*/  HMMA.16816.F32.BF16 R56, R72.reuse, R78, R56 ;  /* 0x0000004e4838723c */ /* 0x040fe20000041838 */
[----:B------:R-:W3:Y:S03]  /*ebc0*/  MUFU.EX2 R69, R235 ;  /* 0x000000eb00457308 */ /* 0x000ee60000000800 */
[----:B------:R-:W-:Y:S03]  /*ebd0*/  F2FP.BF16.PACK_AB R77, R157, R158 ;  /* 0x0000009e9d4d723e */ /* 0x000fe600000010ff */
[----:B------:R-:W-:Y:S01]  /*ebe0*/  F2FP.BF16.PACK_AB R78, R70, R92 ;  /* 0x0000005c464e723e */ /* 0x000fe200000010ff */
[C---:B--2---:R-:W-:Y:S01]  /*ebf0*/  HMMA.16816.F32.BF16 R60, R72.reuse, R80, R60 ;  /* 0x00000050483c723c */ /* 0x044fe2000004183c */
[----:B------:R-:W-:Y:S02]  /*ec00*/  LDSM.16.MT88.4 R92, [R204+0x2000] ;  /* 0x00200000cc5c783b */ /* 0x000fe40000004200 */
[----:B------:R-:W2:Y:S01]  /*ec10*/  MUFU.EX2 R2, R234 ;  /* 0x000000ea00027308 */ /* 0x000ea20000000800 */
[----:B------:R-:W-:Y:S04]  /*ec20*/  F2FP.BF16.PACK_AB R79, R155, R156 ;  /* 0x0000009c9b4f723e */ /* 0x000fe800000010ff */
[----:B------:R-:W-:Y:S01]  /*ec30*/  HMMA.16816.F32.BF16 R64, R72, R82, R64 ;  /* 0x000000524840723c */ /* 0x000fe20000041840 */
[----:B------:R-:W4:Y:S04]  /*ec40*/  LDSM.16.MT88.4 R72, [R203+0x1800] ;  /* 0x00180000cb48783b */ /* 0x000f280000004200 */
[----:B------:R-:W5:Y:S03]  /*ec50*/  MUFU.EX2 R70, R230 ;  /* 0x000000e600467308 */ /* 0x000f660000000800 */
[C---:B-1----:R-:W-:Y:S01]  /*ec60*/  HMMA.16816.F32.BF16 R4, R76.reuse, R84, R4 ;  /* 0x000000544c04723c */ /* 0x042fe20000041804 */
[----:B------:R-:W1:Y:S04]  /*ec70*/  LDSM.16.MT88.4 R80, [R205+0x1800] ;  /* 0x00180000cd50783b */ /* 0x000e680000004200 */
[----:B---3--:R-:W-:Y:S03]  /*ec80*/  FADD.FTZ R0, R69, R0 ;  /* 0x0000000045007221 */ /* 0x008fe60000010000 */
[C---:B------:R-:W-:Y:S01]  /*ec90*/  HMMA.16816.F32.BF16 R8, R76.reuse, R86, R8 ;  /* 0x000000564c08723c */ /* 0x040fe20000041808 */
[----:B------:R-:W3:Y:S03]  /*eca0*/  LDSM.16.MT88.4 R84, [R202+0x5800] ;  /* 0x00580000ca54783b */ /* 0x000ee60000004200 */
[----:B--2---:R-:W-:Y:S04]  /*ecb0*/  FADD.FTZ R0, R2, R0 ;  /* 0x0000000002007221 */ /* 0x004fe80000010000 */
[C---:B------:R-:W-:Y:S04]  /*ecc0*/  HMMA.16816.F32.BF16 R12, R76.reuse, R88, R12 ;  /* 0x000000584c0c723c */ /* 0x040fe8000004180c */
[----:B------:R-:W-:Y:S04]  /*ecd0*/  FADD.FTZ R0, R96, R0 ;  /* 0x0000000060007221 */ /* 0x000fe80000010000 */
[C---:B------:R-:W-:Y:S01]  /*ece0*/  HMMA.16816.F32.BF16 R16, R76.reuse, R90, R16 ;  /* 0x0000005a4c10723c */ /* 0x040fe20000041810 */
[----:B------:R-:W-:Y:S03]  /*ecf0*/  LDSM.16.MT88.4 R88, [R203+0x5800] ;  /* 0x00580000cb58783b */ /* 0x000fe60000004200 */
[----:B-----5:R-:W-:Y:S04]  /*ed00*/  FADD.FTZ R0, R70, R0 ;  /* 0x0000000046007221 */ /* 0x020fe80000010000 */
[C---:B----4-:R-:W-:Y:S08]  /*ed10*/  HMMA.16816.F32.BF16 R20, R76.reuse, R72, R20 ;  /* 0x000000484c14723c */ /* 0x050ff00000041814 */
        /* <DEDUP_REMOVED lines=8> */
[C---:B--2---:R-:W-:Y:S07]  /*eda0*/  HMMA.16816.F32.BF16 R44, R76.reuse, R72, R44 ;  /* 0x000000484c2c723c */ /* 0x044fee000004182c */
[----:B------:R-:W-:Y:S01]  /*edb0*/  F2FP.BF16.PACK_AB R72, R2, R69 ;  /* 0x000000450248723e */ /* 0x000fe200000010ff */
[C---:B------:R-:W-:Y:S01]  /*edc0*/  HMMA.16816.F32.BF16 R48, R76.reuse, R74, R48 ;  /* 0x0000004a4c30723c */ /* 0x040fe20000041830 */
[----:B------:R-:W-:Y:S03]  /*edd0*/  MUFU.EX2 R69, R244 ;  /* 0x000000f400457308 */ /* 0x000fe60000000800 */
[----:B------:R-:W-:Y:S03]  /*ede0*/  F2FP.BF16.PACK_AB R73, R171, R170 ;  /* 0x000000aaab49723e */ /* 0x000fe600000010ff */
[----:B------:R-:W-:Y:S01]  /*edf0*/  F2FP.BF16.PACK_AB R74, R70, R96 ;  /* 0x00000060464a723e */ /* 0x000fe200000010ff */
[C---:B------:R-:W-:Y:S03]  /*ee00*/  HMMA.16816.F32.BF16 R52, R76.reuse, R88, R52 ;  /* 0x000000584c34723c */ /* 0x040fe60000041834 */
[----:B------:R-:W2:Y:S01]  /*ee10*/  MUFU.EX2 R96, R243 ;  /* 0x000000f300607308 */ /* 0x000ea20000000800 */
[----:B------:R-:W-:Y:S04]  /*ee20*/  F2FP.BF16.PACK_AB R75, R228, R175 ;  /* 0x000000afe44b723e */ /* 0x000fe800000010ff */
[C---:B------:R-:W-:Y:S01]  /*ee30*/  HMMA.16816.F32.BF16 R56, R76.reuse, R90, R56 ;  /* 0x0000005a4c38723c */ /* 0x040fe20000041838 */
[----:B------:R-:W4:Y:S04]  /*ee40*/  LDSM.16.MT88.4 R88, [R203+0x2000] ;  /* 0x00200000cb58783b */ /* 0x000f280000004200 */
[----:B------:R-:W5:Y:S03]  /*ee50*/  MUFU.EX2 R70, R240 ;  /* 0x000000f000467308 */ /* 0x000f660000000800 */
[C---:B-1----:R-:W-:Y:S07]  /*ee60*/  HMMA.16816.F32.BF16 R60, R76.reuse, R80, R60 ;  /* 0x000000504c3c723c */ /* 0x042fee000004183c */
[----:B------:R-:W1:Y:S01]  /*ee70*/  MUFU.EX2 R2, R245 ;  /* 0x000000f500027308 */ /* 0x000e620000000800 */
[----:B------:R-:W-:Y:S01]  /*ee80*/  HMMA.16816.F32.BF16 R64, R76, R82, R64 ;  /* 0x000000524c40723c */ /* 0x000fe20000041840 */
[----:B------:R-:W4:Y:S03]  /*ee90*/  LDSM.16.MT88.4 R76, [R205+0x2000] ;  /* 0x00200000cd4c783b */ /* 0x000f260000004200 */
[----:B--2---:R-:W-:Y:S04]  /*eea0*/  FADD.FTZ R0, R96, R0 ;  /* 0x0000000060007221 */ /* 0x004fe80000010000 */
[C---:B---3--:R-:W-:Y:S01]  /*eeb0*/  HMMA.16816.F32.BF16 R4, R72.reuse, R84, R4 ;  /* 0x000000544804723c */ /* 0x048fe20000041804 */
[----:B------:R-:W2:Y:S04]  /*eec0*/  LDSM.16.MT88.4 R80, [R202+0x6000] ;  /* 0x00600000ca50783b */ /* 0x000ea80000004200 */
[----:B-----5:R-:W-:Y:S03]  /*eed0*/  FADD.FTZ R0, R70, R0 ;  /* 0x0000000046007221 */ /* 0x020fe60000010000 */
[C---:B------:R-:W-:Y:S01]  /*eee0*/  HMMA.16816.F32.BF16 R8, R72.reuse, R86, R8 ;  /* 0x000000564808723c */ /* 0x040fe20000041808 */
[----:B------:R-:W3:Y:S03]  /*eef0*/  LDSM.16.MT88.4 R84, [R204+0x6000] ;  /* 0x00600000cc54783b */ /* 0x000ee60000004200 */
[----:B------:R-:W-:Y:S04]  /*ef00*/  FADD.FTZ R0, R69, R0 ;  /* 0x0000000045007221 */ /* 0x000fe80000010000 */
[C---:B------:R-:W-:Y:S04]  /*ef10*/  HMMA.16816.F32.BF16 R12, R72.reuse, R92, R12 ;  /* 0x0000005c480c723c */ /* 0x040fe8000004180c */
[----:B-1----:R-:W-:Y:S04]  /*ef20*/  FADD.FTZ R0, R2, R0 ;  /* 0x0000000002007221 */ /* 0x002fe80000010000 */
[C---:B------:R-:W-:Y:S01]  /*ef30*/  HMMA.16816.F32.BF16 R16, R72.reuse, R94, R16 ;  /* 0x0000005e4810723c */ /* 0x040fe20000041810 */
[----:B------:R-:W1:Y:S07]  /*ef40*/  LDSM.16.MT88.4 R92, [R203+0x6000] ;  /* 0x00600000cb5c783b */ /* 0x000e6e0000004200 */
        /* <DEDUP_REMOVED lines=10> */
[C---:B--2---:R-:W-:Y:S04]  /*eff0*/  HMMA.16816.F32.BF16 R36, R72.reuse, R80, R36 ;  /* 0x000000504824723c */ /* 0x044fe80000041824 */
[----:B------:R-:W-:Y:S01]  /*f000*/  F2FP.BF16.PACK_AB R79, R237, R236 ;  /* 0x000000eced4f723e */ /* 0x000fe200000010ff */
[----:B------:R-:W2:Y:S03]  /*f010*/  MUFU.EX2 R69, R249 ;  /* 0x000000f900457308 */ /* 0x000ea60000000800 */
[C---:B------:R-:W-:Y:S01]  /*f020*/  HMMA.16816.F32.BF16 R40, R72.reuse, R82, R40 ;  /* 0x000000524828723c */ /* 0x040fe20000041828 */
[----:B------:R-:W4:Y:S06]  /*f030*/  LDSM.16.MT88.4 R80, [R202+0x2800] ;  /* 0x00280000ca50783b */ /* 0x000f2c0000004200 */
[----:B------:R-:W4:Y:S01]  /*f040*/  MUFU.EX2 R2, R116 ;  /* 0x0000007400027308 */ /* 0x000f220000000800 */
[C---:B---3--:R-:W-:Y:S04]  /*f050*/  HMMA.16816.F32.BF16 R44, R72.reuse, R84, R44 ;  /* 0x00000054482c723c */ /* 0x048fe8000004182c */
[----:B-----5:R-:W-:Y:S04]  /*f060*/  FADD.FTZ R0, R70, R0 ;  /* 0x0000000046007221 */ /* 0x020fe80000010000 */
[C---:B------:R-:W-:Y:S01]  /*f070*/  HMMA.16816.F32.BF16 R48, R72.reuse, R86, R48 ;  /* 0x000000564830723c */ /* 0x040fe20000041830 */
[----:B------:R-:W3:Y:S03]  /*f080*/  LDSM.16.MT88.4 R84, [R204+0x2800] ;  /* 0x00280000cc54783b */ /* 0x000ee60000004200 */
[C---:B--2---:R-:W-:Y:S04]  /*f090*/  FADD.FTZ R0, R69.reuse, R0 ;  /* 0x0000000045007221 */ /* 0x044fe80000010000 */
[C---:B-1----:R-:W-:Y:S04]  /*f0a0*/  HMMA.16816.F32.BF16 R52, R72.reuse, R92, R52 ;  /* 0x0000005c4834723c */ /* 0x042fe80000041834 */
[----:B------:R-:W-:Y:S04]  /*f0b0*/  FADD.FTZ R0, R104, R0 ;  /* 0x0000000068007221 */ /* 0x000fe80000010000 */
[C---:B------:R-:W-:Y:S01]  /*f0c0*/  HMMA.16816.F32.BF16 R56, R72.reuse, R94, R56 ;  /* 0x0000005e4838723c */ /* 0x040fe20000041838 */
[----:B------:R-:W1:Y:S03]  /*f0d0*/  LDSM.16.MT88.4 R92, [R203+0x2800] ;  /* 0x00280000cb5c783b */ /* 0x000e660000004200 */
[C---:B----4-:R-:W-:Y:S04]  /*f0e0*/  FADD.FTZ R0, R2.reuse, R0 ;  /* 0x0000000002007221 */ /* 0x050fe80000010000 */
[C---:B------:R-:W-:Y:S08]  /*f0f0*/  HMMA.16816.F32.BF16 R60, R72.reuse, R88, R60 ;  /* 0x00000058483c723c */ /* 0x040ff0000004183c */
        /* <DEDUP_REMOVED lines=15> */
[----:B------:R-:W1:Y:S03]  /*f1f0*/  MUFU.EX2 R70, R132 ;  /* 0x0000008400467308 */ /* 0x000e660000000800 */
        /* <DEDUP_REMOVED lines=8> */
[C---:B------:R-:W-:Y:S04]  /*f280*/  HMMA.16816.F32.BF16 R44, R76.reuse, R96, R44 ;  /* 0x000000604c2c723c */ /* 0x040fe8000004182c */
[----:B-1----:R-:W-:Y:S04]  /*f290*/  F2FP.BF16.PACK_AB R147, R70, R148 ;  /* 0x000000944693723e */ /* 0x002fe800000010ff */
[C---:B------:R-:W-:Y:S01]  /*f2a0*/  HMMA.16816.F32.BF16 R48, R76.reuse, R98, R48 ;  /* 0x000000624c30723c */ /* 0x040fe20000041830 */
[----:B------:R-:W-:Y:S03]  /*f2b0*/  LDSM.16.MT88.4 R96, [R205+0x3000] ;  /* 0x00300000cd60783b */ /* 0x000fe60000004200 */
[----:B--2---:R-:W-:Y:S04]  /*f2c0*/  FADD.FTZ R0, R2, R0 ;  /* 0x0000000002007221 */ /* 0x004fe80000010000 */
[C---:B-----5:R-:W-:Y:S01]  /*f2d0*/  HMMA.16816.F32.BF16 R52, R76.reuse, R80, R52 ;  /* 0x000000504c34723c */ /* 0x060fe20000041834 */
[----:B------:R-:W-:Y:S03]  /*f2e0*/  LDSM.16.MT88.4 R120, [R204+0x3800] ;  /* 0x00380000cc78783b */ /* 0x000fe60000004200 */
[C---:B------:R-:W-:Y:S01]  /*f2f0*/  FADD.FTZ R0, R144.reuse, R0 ;  /* 0x0000000090007221 */ /* 0x040fe20000010000 */
[----:B------:R-:W-:Y:S01]  /*f300*/  F2FP.BF16.PACK_AB R144, R144, R2 ;  /* 0x000000029090723e */ /* 0x000fe200000010ff */
[----:B------:R-:W-:Y:S02]  /*f310*/  FADD.FTZ R2, R106, R105 ;  /* 0x000000696a027221 */ /* 0x000fe40000010000 */
[C---:B------:R-:W-:Y:S01]  /*f320*/  HMMA.16816.F32.BF16 R56, R76.reuse, R82, R56 ;  /* 0x000000524c38723c */ /* 0x040fe20000041838 */
[----:B------:R-:W1:Y:S03]  /*f330*/  LDSM.16.MT88.4 R80, [R203+0x3000] ;  /* 0x00300000cb50783b */ /* 0x000e660000004200 */
[----:B---3--:R-:W-:Y:S04]  /*f340*/  FADD.FTZ R0, R69, R0 ;  /* 0x0000000045007221 */ /* 0x008fe80000010000 */
        /* <DEDUP_REMOVED lines=67> */
[----:B------:R-:W-:Y:S01]  /*f780*/  FADD.FTZ R2, R148, R0 ;  /* 0x0000000094027221 */ /* 0x000fe20000010000 */
[----:B------:R-:W-:Y:S03]  /*f790*/  IADD3 R0, R232, -0x1, RZ ;  /* 0xffffffffe8007810 */ /* 0x000fe60007ffe0ff */
[C---:B------:R-:W-:Y:S04]  /*f7a0*/  HMMA.16816.F32.BF16 R92, R144.reuse, R88, R44 ;  /* 0x00000058905c723c */ /* 0x040fe8000004182c */
[----:B------:R-:W-:Y:S01]  /*f7b0*/  FADD.FTZ R2, R70, R2 ;  /* 0x0000000246027221 */ /* 0x000fe20000010000 */
[----:B------:R-:W-:Y:S02]  /*f7c0*/  MOV R232, R0 ;  /* 0x0000000000e87202 */ /* 0x000fe40000000f00 */
[----:B------:R-:W-:Y:S01]  /*f7d0*/  MOV R70, R3 ;  /* 0x0000000300467202 */ /* 0x000fe20000000f00 */
[C---:B------:R-:W-:Y:S01]  /*f7e0*/  HMMA.16816.F32.BF16 R88, R144.reuse, R90, R48 ;  /* 0x0000005a9058723c */ /* 0x040fe20000041830 */
[----:B------:R3:W-:Y:S07]  /*f7f0*/  STL [R1], R2 ;  /* 0x0000000201007387 */ /* 0x0007ee0000100800 */
[C---:B-1----:R-:W-:Y:S08]  /*f800*/  HMMA.16816.F32.BF16 R84, R144.reuse, R80, R52 ;  /* 0x000000509054723c */ /* 0x042ff00000041834 */
[C---:B------:R-:W-:Y:S08]  /*f810*/  HMMA.16816.F32.BF16 R80, R144.reuse, R82, R56 ;  /* 0x000000529050723c */ /* 0x040ff00000041838 */
[C---:B--2---:R-:W-:Y:S08]  /*f820*/  HMMA.16816.F32.BF16 R76, R144.reuse, R72, R60 ;  /* 0x00000048904c723c */ /* 0x044ff0000004183c */
[----:B------:R-:W-:Y:S01]  /*f830*/  HMMA.16816.F32.BF16 R72, R144, R74, R64 ;  /* 0x0000004a9048723c */ /* 0x000fe20000041840 */
[----:B------:R-:W-:Y:S07]  /*f840*/  @!UPT UIADD3 URZ, URZ, URZ, URZ ;  /* 0x0000003f3f3ff290 */ /* 0x000fee000fffe03f */
[----:B---3--:R-:W-:-:S11]  /*f850*/  @P0 BRA `(.L_x_100) ;  /* 0xffffbd4000000947 */ /* 0x008fd6000383ffff */
.L_x_93:
[----:B------:R-:W-:Y:S05]  /*f860*/  BRA.DIV ~URZ, `(.L_x_101) ;  /* 0x000047927f007947 */ /* 0x000fea000b800000 */
[----:B------:R1:W2:Y:S02]  /*f870*/  SHFL.BFLY PT, R5, R246, 0x2, 0x1f ;  /* 0x0c401f00f6057f89 */ /* 0x0002a400000e0000 */
.L_x_129:
[----:B--2---:R-:W-:Y:S01]  /*f880*/  FADD.FTZ R5, R5, R246 ;  /* 0x000000f605057221 */ /* 0x004fe20000010000 */
[----:B------:R-:W-:Y:S05]  /*f890*/  BRA.DIV ~URZ, `(.L_x_102) ;  /* 0x000047c27f007947 */ /* 0x000fea000b800000 */
[----:B------:R-:W2:Y:S04]  /*f8a0*/  LDL.LU R2, [R1] ;  /* 0x0000000001027983 */ /* 0x000ea80000300800 */
[----:B------:R-:W3:Y:S02]  /*f8b0*/  SHFL.BFLY PT, R0, R5, 0x1, 0x1f ;  /* 0x0c201f0005007f89 */ /* 0x000ee400000e0000 */
[----:B---3--:R-:W-:-:S02]  /*f8c0*/  FADD.FTZ R5, R5, R0 ;  /* 0x0000000005057221 */ /* 0x008fc40000010000 */
[----:B--2---:R-:W2:Y:S02]  /*f8d0*/  SHFL.BFLY PT, R4, R2, 0x2, 0x1f ;  /* 0x0c401f0002047f89 */ /* 0x004ea400000e0000 */
[----:B--2---:R-:W-:-:S05]  /*f8e0*/  FADD.FTZ R4, R4, R2 ;  /* 0x0000000204047221 */ /* 0x004fca0000010000 */
[----:B------:R2:W3:Y:S02]  /*f8f0*/  SHFL.BFLY PT, R3, R4, 0x1, 0x1f ;  /* 0x0c201f0004037f89 */ /* 0x0004e400000e0000 */
.L_x_130:
[----:B------:R-:W-:Y:S01]  /*f900*/  FSETP.NE.FTZ.AND P1, PT, R5, RZ, PT ;  /* 0x000000ff0500720b */ /* 0x000fe20003f35000 */
[----:B---3--:R-:W-:Y:S01]  /*f910*/  FADD.FTZ R3, R3, R4 ;  /* 0x0000000403037221 */ /* 0x008fe20000010000 */
[----:B------:R-:W-:Y:S02]  /*f920*/  MOV R2, RZ ;  /* 0x000000ff00027202 */ /* 0x000fe40000000f00 */
[----:B------:R-:W-:Y:S02]  /*f930*/  MOV R0, RZ ;  /* 0x000000ff00007202 */ /* 0x000fe40000000f00 */
[----:B------:R-:W-:Y:S02]  /*f940*/  FSETP.NE.FTZ.AND P0, PT, R3, RZ, PT ;  /* 0x000000ff0300720b */ /* 0x000fe40003f15000 */
[----:B------:R-:W-:Y:S02]  /*f950*/  MOV R17, 0xff800000 ;  /* 0xff80000000117802 */ /* 0x000fe40000000f00 */
[----:B------:R-:W-:-:S03]  /*f960*/  MOV R16, 0xff800000 ;  /* 0xff80000000107802 */ /* 0x000fc60000000f00 */
[----:B------:R-:W3:Y:S01]  /*f970*/  @P1 MUFU.RCP R2, R5 ;  /* 0x0000000500021308 */ /* 0x000ee20000001000 */
[----:B--2---:R-:W-:-:S05]  /*f980*/  @P1 MOV R4, 0x3f317218 ;  /* 0x3f31721800041802 */ /* 0x004fca0000000f00 */
[----:B------:R-:W-:Y:S02]  /*f990*/  @P1 FMUL.FTZ R4, R4, c[0x0][0x2d0] ;  /* 0x0000b40004041a20 */ /* 0x000fe40000410000 */
[----:B------:R-:W2:Y:S01]  /*f9a0*/  @P1 MUFU.LG2 R6, R5 ;  /* 0x0000000500061308 */ /* 0x000ea20000000c00 */
[----:B---3--:R-:W-:-:S07]  /*f9b0*/  FMUL.FTZ R132, R2, R132 ;  /* 0x0000008402847220 */ /* 0x008fce0000410000 */
[----:B------:R-:W3:Y:S01]  /*f9c0*/  @P0 MUFU.RCP R0, R3 ;  /* 0x0000000300000308 */ /* 0x000ee20000001000 */
        /* <DEDUP_REMOVED lines=31> */
[----:B------:R4:W5:Y:S01]  /*fbc0*/  @P0 MUFU.LG2 R2, R3 ;  /* 0x0000000300020308 */ /* 0x0009620000000c00 */
[----:B--2---:R-:W-:Y:S02]  /*fbd0*/  @P1 FMUL.FTZ R6, R6, 0.69314718246459960938 ;  /* 0x3f31721806061820 */ /* 0x004fe40000410000 */
[----:B---3--:R-:W-:Y:S02]  /*fbe0*/  FMUL.FTZ R134, R0, R134 ;  /* 0x0000008600867220 */ /* 0x008fe40000410000 */
[----:B------:R-:W-:Y:S01]  /*fbf0*/  @P1 FFMA.FTZ R17, R4, R68, R6 ;  /* 0x0000004404111223 */ /* 0x000fe20000010006 */
[----:B------:R-:W-:Y:S01]  /*fc00*/  MOV R4, 0x1 ;  /* 0x0000000100047802 */ /* 0x000fe20000000f00 */
[C---:B------:R-:W-:Y:S02]  /*fc10*/  FMUL.FTZ R135, R0.reuse, R135 ;  /* 0x0000008700877220 */ /* 0x040fe40000410000 */
[----:B------:R-:W-:-:S02]  /*fc20*/  FMUL.FTZ R130, R0, R130 ;  /* 0x0000008200827220 */ /* 0x000fc40000410000 */
[C---:B------:R-:W-:Y:S02]  /*fc30*/  FMUL.FTZ R131, R0.reuse, R131 ;  /* 0x0000008300837220 */ /* 0x040fe40000410000 */
[C---:B------:R-:W-:Y:S02]  /*fc40*/  FMUL.FTZ R126, R0.reuse, R126 ;  /* 0x0000007e007e7220 */ /* 0x040fe40000410000 */
[----:B------:R-:W-:Y:S01]  /*fc50*/  FMUL.FTZ R127, R0, R127 ;  /* 0x0000007f007f7220 */ /* 0x000fe20000410000 */
[----:B----4-:R-:W-:Y:S01]  /*fc60*/  @P0 MOV R3, 0x3f317218 ;  /* 0x3f31721800030802 */ /* 0x010fe20000000f00 */
[----:B-----5:R-:W-:Y:S02]  /*fc70*/  @P0 FMUL.FTZ R2, R2, 0.69314718246459960938 ;  /* 0x3f31721802020820 */ /* 0x020fe40000410000 */
[----:B------:R-:W-:Y:S02]  /*fc80*/  FMUL.FTZ R122, R0, R122 ;  /* 0x0000007a007a7220 */ /* 0x000fe40000410000 */
[----:B------:R-:W-:-:S02]  /*fc90*/  @P0 FMUL.FTZ R3, R3, c[0x0][0x2d0] ;  /* 0x0000b40003030a20 */ /* 0x000fc40000410000 */
        /* <DEDUP_REMOVED lines=24> */
[----:B------:R-:W-:Y:S01]  /*fe20*/  FMUL.FTZ R75, R0, R75 ;  /* 0x0000004b004b7220 */ /* 0x000fe20000410000 */
[----:B------:R-:W-:Y:S01]  /*fe30*/  PRMT R0, R4, 0x7610, R0 ;  /* 0x0000761004007816 */ /* 0x000fe20000000000 */
[----:B------:R-:W-:Y:S02]  /*fe40*/  @P0 FFMA.FTZ R16, R3, R12, R2 ;  /* 0x0000000c03100223 */ /* 0x000fe40000010002 */
.L_x_74:
[----:B--2---:R2:W5:Y:S01]  /*fe50*/  LDL R7, [R1+0x50] ;  /* 0x0000500001077983 */ /* 0x0045620000100800 */
[----:B------:R-:W-:Y:S03]  /*fe60*/  BSSY B0, `(.L_x_103) ;  /* 0x0000012000007945 */ /* 0x000fe60003800000 */
[----:B------:R-:W3:Y:S02]  /*fe70*/  S2R R6, SR_TID.X ;  /* 0x0000000000067919 */ /* 0x000ee40000002100 */
[----:B---3--:R-:W-:-:S13]  /*fe80*/  LOP3.LUT P6, RZ, R6, 0xff, RZ, 0xc0, !PT ;  /* 0x000000ff06ff7812 */ /* 0x008fda00078cc0ff */
[----:B------:R-:W-:Y:S05]  /*fe90*/  @P6 BRA `(.L_x_104) ;  /* 0x000000e000006947 */ /* 0x000fea0003800000 */
[----:B--2---:R-:W2:Y:S01]  /*fea0*/  S2R R4, SR_LANEID ;  /* 0x0000000000047919 */ /* 0x004ea20000000000 */
[----:B------:R-:W-:Y:S01]  /*feb0*/  VOTEU.ANY UR4, UPT, PT ;  /* 0x0000000000047886 */ /* 0x000fe200038e0100 */
[----:B------:R-:W-:Y:S01]  /*fec0*/  IMAD.MOV.U32 R5, RZ, RZ, c[0x0][0x584] ;  /* 0x00016100ff057624 */ /* 0x000fe200078e00ff */
[----:B------:R-:W2:Y:S08]  /*fed0*/  FLO.U32 R3, UR4 ;  /* 0x0000000400037d00 */ /* 0x000eb000080e0000 */
[----:B------:R-:W3:Y:S01]  /*fee0*/  POPC R2, UR4 ;  /* 0x0000000400027d09 */ /* 0x000ee20008000000 */
[----:B--2---:R-:W-:Y:S01]  /*fef0*/  ISETP.EQ.U32.AND P0, PT, R3, R4, PT ;  /* 0x000000040300720c */ /* 0x004fe20003f02070 */
[----:B------:R-:W-:-:S12]  /*ff00*/  IMAD.MOV.U32 R4, RZ, RZ, c[0x0][0x580] ;  /* 0x00016000ff047624 */ /* 0x000fd800078e00ff */
[----:B---3--:R2:W3:Y:S04]  /*ff10*/  @P0 ATOMG.E.ADD.STRONG.GPU PT, R2, [R4.64], R2 ;  /* 0x00000002040209a8 */ /* 0x0084e800081ee1c6 */
[----:B--2---:R-:W2:Y:S04]  /*ff20*/  S2R R4, SR_LTMASK ;  /* 0x0000000000047919 */ /* 0x004ea80000003900 */
[----:B---3--:R2:W3:Y:S02]  /*ff30*/  SHFL.IDX PT, R3, R2, R3, 0x1f ;  /* 0x00001f0302037589 */ /* 0x0084e400000e0000 */
[----:B--2---:R-:W-:-:S06]  /*ff40*/  LOP3.LUT R2, R4, UR4, RZ, 0xc0, !PT ;  /* 0x0000000404027c12 */ /* 0x004fcc000f8ec0ff */
[----:B------:R-:W3:Y:S02]  /*ff50*/  POPC R2, R2 ;  /* 0x0000000200027309 */ /* 0x000ee40000000000 */
[----:B---3-5:R-:W-:-:S05]  /*ff60*/  IADD3 R7, R3, c[0x0][0xc], R2 ;  /* 0x0000030003077a10 */ /* 0x028fca0007ffe002 */
[----:B------:R2:W-:Y:S02]  /*ff70*/  STL [R1+0x50], R7 ;  /* 0x0000500701007387 */ /* 0x0005e40000100800 */
.L_x_104:
[----:B--2---:R-:W-:Y:S05]  /*ff80*/  BSYNC B0 ;  /* 0x0000000000007941 */ /* 0x004fea0003800000 */
.L_x_103:
[----:B------:R-:W-:Y:S01]  /*ff90*/  PRMT R0, R0, 0x9910, RZ ;  /* 0x0000991000007816 */ /* 0x000fe200000000ff */
[----:B------:R-:W-:Y:S01]  /*ffa0*/  BSSY B1, `(.L_x_105) ;  /* 0x000013b000017945 */ /* 0x000fe20003800000 */
[----:B-----5:R-:W-:Y:S02]  /*ffb0*/  IMAD.MOV.U32 R18, RZ, RZ, R7 ;  /* 0x000000ffff127224 */ /* 0x020fe400078e0007 */
[----:B------:R-:W-:-:S13]  /*ffc0*/  ISETP.NE.AND P0, PT, R0, RZ, PT ;  /* 0x000000ff0000720c */ /* 0x000fda0003f05270 */
[----:B------:R-:W-:Y:S05]  /*ffd0*/  @!P0 BRA `(.L_x_106) ;  /* 0x000010b000008947 */ /* 0x000fea0003800000 */
[----:B------:R-:W-:Y:S01]  /*ffe0*/  WARPSYNC 0xffffffff ;  /* 0xffffffff00007948 */ /* 0x000fe20003800000 */
[----:B------:R-:W-:Y:S06]  /*fff0*/  BAR.SYNC.DEFER_BLOCKING 0x1, 0x100 ;  /* 0x0044000000007b1d */ /* 0x000fec0000010000 */
[----:B------:R-:W-:Y:S05]  /*10000*/  BRA.CONV ~URZ, `(.L_x_107) ;  /* 0x000000837f007947 */ /* 0x000fea000b800000 */
[----:B------:R-:W-:Y:S01]  /*10010*/  SHF.R.S32.HI R2, RZ, 0x1f, R6 ;  /* 0x0000001fff027819 */ /* 0x000fe20000011406 */
[----:B------:R-:W-:Y:S02]  /*10020*/  IMAD.MOV.U32 R52, RZ, RZ, RZ ;  /* 0x000000ffff347224 */ /* 0x000fe400078e00ff */
[----:B------:R-:W-:Y:S01]  /*10030*/  IMAD.MOV.U32 R3, RZ, RZ, 0x1f ;  /* 0x0000001fff037424 */ /* 0x000fe200078e00ff */
[----:B------:R-:W-:-:S04]  /*10040*/  LEA.HI R2, R2, R6, RZ, 0x7 ;  /* 0x0000000602027211 */ /* 0x000fc800078f38ff */
[----:B------:R-:W-:-:S05]  /*10050*/  SHF.R.S32.HI R2, RZ, 0x7, R2 ;  /* 0x00000007ff027819 */ /* 0x000fca0000011402 */
[----:B------:R-:W-:Y:S01]  /*10060*/  IMAD.MOV.U32 R36, RZ, RZ, R2 ;  /* 0x000000ffff247224 */ /* 0x000fe200078e0002 */
[----:B------:R-:W-:Y:S02]  /*10070*/  MOV R2, 0x10090 ;  /* 0x0001009000027802 */ /* 0x000fe40000000f00 */
[----:B-1----:R-:W-:Y:S05]  /*10080*/  CALL.REL.NOINC `($__internal_1_$__cuda_sm70_shflsync_idx_p) ;  /* 0x000041a000007944 */ /* 0x002fea0003c00000 */
.L_x_107:
[----:B------:R-:W2:Y:S04]  /*10090*/  LDL R8, [R1+0xcc] ;  /* 0x0000cc0001087983 */ /* 0x000ea80000100800 */
[----:B------:R-:W3:Y:S04]  /*100a0*/  LDL.LU R6, [R1+0x44] ;  /* 0x0000440001067983 */ /* 0x000ee80000300800 */
[----:B-1----:R-:W4:Y:S04]  /*100b0*/  LDL.LU R11, [R1+0x40] ;  /* 0x00004000010b7983 */ /* 0x002f280000300800 */
[----:B------:R-:W2:Y:S04]  /*100c0*/  LDL.LU R19, [R1+0x48] ;  /* 0x0000480001137983 */ /* 0x000ea80000300800 */
[----:B------:R-:W2:Y:S01]  /*100d0*/  LDL.LU R21, [R1+0x4c] ;  /* 0x00004c0001157983 */ /* 0x000ea20000300800 */
[----:B------:R-:W-:-:S03]  /*100e0*/  MOV R3, 0x1 ;  /* 0x0000000100037802 */ /* 0x000fc60000000f00 */
[----:B------:R-:W2:Y:S01]  /*100f0*/  LDL R20, [R1+0xd4] ;  /* 0x0000d40001147983 */ /* 0x000ea20000100800 */
[----:B------:R-:W-:-:S03]  /*10100*/  ISETP.NE.AND P1, PT, R3, c[0x0][0x4e8], PT ;  /* 0x00013a0003007a0c */ /* 0x000fc60003f25270 */
[----:B------:R-:W1:Y:S04]  /*10110*/  S2R R22, SR_TID.X ;  /* 0x0000000000167919 */ /* 0x000e680000002100 */
[----:B------:R1:W5:Y:S04]  /*10120*/  LDL R45, [R1+0x3c] ;  /* 0x00003c00012d7983 */ /* 0x0003680000100800 */
        /* <DEDUP_REMOVED lines=21> */
[----:B------:R1:W5:Y:S01]  /*10280*/  LDL R23, [R1+0x64] ;  /* 0x0000640001177983 */ /* 0x0003620000100800 */
[----:B---3--:R-:W-:Y:S01]  /*10290*/  SHF.R.S32.HI R0, RZ, 0x1f, R6 ;  /* 0x0000001fff007819 */ /* 0x008fe20000011406 */
[----:B------:R-:W-:Y:S01]  /*102a0*/  IMAD.WIDE.U32 R4, R6, c[0x0][0x4d0], RZ ;  /* 0x0001340006047a25 */ /* 0x000fe200078e00ff */
[----:B----4-:R-:W-:-:S03]  /*102b0*/  SHF.R.S32.HI R7, RZ, 0x1f, R11 ;  /* 0x0000001fff077819 */ /* 0x010fc6000001140b */
[C---:B------:R-:W-:Y:S02]  /*102c0*/  IMAD R2, R0.reuse, c[0x0][0x4d0], RZ ;  /* 0x0001340000027a24 */ /* 0x040fe400078e02ff */
[----:B------:R-:W-:Y:S02]  /*102d0*/  IMAD R3, R0, c[0x0][0x438], RZ ;  /* 0x00010e0000037a24 */ /* 0x000fe400078e02ff */
[----:B------:R-:W-:Y:S02]  /*102e0*/  IMAD R2, R6, c[0x0][0x4d4], R2 ;  /* 0x0001350006027a24 */ /* 0x000fe400078e0202 */
[----:B------:R-:W-:Y:S02]  /*102f0*/  IMAD R9, R7, c[0x0][0x4d8], RZ ;  /* 0x0001360007097a24 */ /* 0x000fe400078e02ff */
[----:B--2---:R-:W-:Y:S01]  /*10300*/  IMAD.IADD R0, R8, 0x1, R21 ;  /* 0x0000000108007824 */ /* 0x004fe200078e0215 */
[----:B------:R-:W-:Y:S01]  /*10310*/  IADD3 R5, R5, R2, RZ ;  /* 0x0000000205057210 */ /* 0x000fe20007ffe0ff */
[----:B------:R-:W-:-:S02]  /*10320*/  IMAD R8, R6, c[0x0][0x43c], R3 ;  /* 0x00010f0006087a24 */ /* 0x000fc400078e0203 */
[----:B------:R-:W-:Y:S01]  /*10330*/  IMAD.WIDE.U32 R2, R6, c[0x0][0x438], RZ ;  /* 0x00010e0006027a25 */ /* 0x000fe200078e00ff */
[----:B------:R-:W-:-:S03]  /*10340*/  MOV R6, R0 ;  /* 0x0000000000067202 */ /* 0x000fc60000000f00 */
[----:B------:R-:W-:Y:S01]  /*10350*/  @P1 IMAD.HI.U32 R10, R0, c[0x0][0x4ec], RZ ;  /* 0x00013b00000a1a27 */ /* 0x000fe200078e00ff */
[----:B------:R-:W-:-:S03]  /*10360*/  IADD3 R3, R3, R8, RZ ;  /* 0x0000000803037210 */ /* 0x000fc60007ffe0ff */
[----:B------:R-:W-:Y:S01]  /*10370*/  IMAD R8, R7, c[0x0][0x440], RZ ;  /* 0x0001100007087a24 */ /* 0x000fe200078e02ff */
[----:B------:R-:W-:Y:S01]  /*10380*/  @P1 SHF.R.U32.HI R6, RZ, c[0x0][0x4f0], R10 ;  /* 0x00013c00ff061a19 */ /* 0x000fe2000001160a */
[C---:B------:R-:W-:Y:S01]  /*10390*/  IMAD R9, R11.reuse, c[0x0][0x4dc], R9 ;  /* 0x000137000b097a24 */ /* 0x040fe200078e0209 */
[----:B------:R-:W-:Y:S01]  /*103a0*/  SHF.R.S32.HI R7, RZ, 0x1f, R19 ;  /* 0x0000001fff077819 */ /* 0x000fe20000011413 */
[----:B------:R-:W-:-:S04]  /*103b0*/  IMAD.WIDE.U32 R4, R11, c[0x0][0x4d8], R4 ;  /* 0x000136000b047a25 */ /* 0x000fc800078e0004 */
[----:B------:R-:W-:Y:S01]  /*103c0*/  IMAD R15, R11, c[0x0][0x444], R8 ;  /* 0x000111000b0f7a24 */ /* 0x000fe200078e0208 */
[----:B------:R-:W-:Y:S01]  /*103d0*/  IADD3 R8, -R6, RZ, RZ ;  /* 0x000000ff06087210 */ /* 0x000fe20007ffe1ff */
[----:B------:R-:W-:Y:S02]  /*103e0*/  IMAD.IADD R5, R5, 0x1, R9 ;  /* 0x0000000105057824 */ /* 0x000fe400078e0209 */
[----:B------:R-:W-:-:S04]  /*103f0*/  IMAD.WIDE.U32 R10, R11, c[0x0][0x440], R2 ;  /* 0x000110000b0a7a25 */ /* 0x000fc800078e0002 */
[----:B------:R-:W-:Y:S02]  /*10400*/  IMAD R3, R8, c[0x0][0x4e8], R0 ;  /* 0x00013a0008037a24 */ /* 0x000fe400078e0200 */
[----:B------:R-:W-:Y:S02]  /*10410*/  IMAD R12, R7, c[0x0][0x4e0], RZ ;  /* 0x00013800070c7a24 */ /* 0x000fe400078e02ff */
[----:B------:R-:W-:Y:S01]  /*10420*/  IMAD.WIDE.U32 R8, R19, c[0x0][0x4e0], R4 ;  /* 0x0001380013087a25 */ /* 0x000fe200078e0004 */
[----:B------:R-:W-:-:S03]  /*10430*/  SHF.R.S32.HI R13, RZ, 0x1f, R6 ;  /* 0x0000001fff0d7819 */ /* 0x000fc60000011406 */
[----:B------:R-:W-:Y:S01]  /*10440*/  @P1 IMAD.HI.U32 R4, R0, c[0x0][0x4ec], RZ ;  /* 0x00013b0000041a27 */ /* 0x000fe200078e00ff */
[----:B------:R-:W-:Y:S02]  /*10450*/  MOV R2, R0 ;  /* 0x0000000000027202 */ /* 0x000fe40000000f00 */
[----:B------:R-:W-:Y:S01]  /*10460*/  SHF.R.S32.HI R14, RZ, 0x1f, R3 ;  /* 0x0000001fff0e7819 */ /* 0x000fe20000011403 */
[----:B------:R-:W-:Y:S01]  /*10470*/  IMAD R12, R19, c[0x0][0x4e4], R12 ;  /* 0x00013900130c7a24 */ /* 0x000fe200078e020c */
[----:B------:R-:W-:Y:S02]  /*10480*/  IADD3 R6, P0, R6, R8, RZ ;  /* 0x0000000806067210 */ /* 0x000fe40007f1e0ff */
[----:B------:R-:W-:Y:S01]  /*10490*/  @P1 SHF.R.U32.HI R2, RZ, c[0x0][0x4f0], R4 ;  /* 0x00013c00ff021a19 */ /* 0x000fe20000011604 */
[----:B------:R-:W-:Y:S01]  /*104a0*/  IMAD.IADD R5, R11, 0x1, R15 ;  /* 0x000000010b057824 */ /* 0x000fe200078e020f */
[----:B------:R-:W-:Y:S01]  /*104b0*/  MOV R4, R10 ;  /* 0x0000000a00047202 */ /* 0x000fe20000000f00 */
[----:B------:R-:W-:Y:S01]  /*104c0*/  IMAD R8, R7, c[0x0][0x448], RZ ;  /* 0x0001120007087a24 */ /* 0x000fe200078e02ff */
[----:B------:R-:W-:Y:S01]  /*104d0*/  IADD3.X R7, R13, R9, R12, P0, !PT ;  /* 0x000000090d077210 */ /* 0x000fe200007fe40c */
[----:B------:R-:W-:Y:S01]  /*104e0*/  IMAD R9, R14, c[0x0][0x4c8], RZ ;  /* 0x000132000e097a24 */ /* 0x000fe200078e02ff */
[----:B------:R2:W5:Y:S01]  /*104f0*/  LDL R15, [R1+0x94] ;  /* 0x00009400010f7983 */ /* 0x0005620000100800 */
[----:B------:R-:W-:-:S02]  /*10500*/  IMAD R10, R19, c[0x0][0x44c], R8 ;  /* 0x00011300130a7a24 */ /* 0x000fc400078e0208 */
[----:B------:R-:W-:Y:S01]  /*10510*/  IMAD.WIDE.U32 R4, R19, c[0x0][0x448], R4 ;  /* 0x0001120013047a25 */ /* 0x000fe200078e0004 */
[----:B-1----:R-:W-:Y:S01]  /*10520*/  SHF.R.S32.HI R19, RZ, 0x1f, R22 ;  /* 0x0000001fff137819 */ /* 0x002fe20000011416 */
[----:B------:R2:W5:Y:S01]  /*10530*/  LDL R14, [R1+0x58] ;  /* 0x00005800010e7983 */ /* 0x0005620000100800 */
[----:B------:R-:W-:Y:S01]  /*10540*/  IADD3 R8, -R2, RZ, RZ ;  /* 0x000000ff02087210 */ /* 0x000fe20007ffe1ff */
[C---:B------:R-:W-:Y:S02]  /*10550*/  IMAD R9, R3.reuse, c[0x0][0x4cc], R9 ;  /* 0x0001330003097a24 */ /* 0x040fe400078e0209 */
[----:B------:R-:W-:Y:S01]  /*10560*/  IMAD.WIDE.U32 R6, R3, c[0x0][0x4c8], R6 ;  /* 0x0001320003067a25 */ /* 0x000fe200078e0006 */
[----:B------:R-:W-:Y:S01]  /*10570*/  SHF.R.S32.HI R3, RZ, 0x1f, R2 ;  /* 0x0000001fff037819 */ /* 0x000fe20000011402 */
[----:B------:R2:W5:Y:S01]  /*10580*/  LDL R13, [R1+0x90] ;  /* 0x00009000010d7983 */ /* 0x0005620000100800 */
[----:B------:R-:W-:Y:S01]  /*10590*/  LEA.HI R19, R19, R22, RZ, 0x5 ;  /* 0x0000001613137211 */ /* 0x000fe200078f28ff */
[----:B------:R-:W-:-:S02]  /*105a0*/  IMAD R8, R8, c[0x0][0x4e8], R0 ;  /* 0x00013a0008087a24 */ /* 0x000fc400078e0200 */
[----:B------:R-:W-:Y:S01]  /*105b0*/  IMAD R0, R3, c[0x0][0x430], RZ ;  /* 0x00010c0003007a24 */ /* 0x000fe200078e02ff */
[----:B------:R-:W-:Y:S01]  /*105c0*/  LOP3.LUT R19, R19, 0xffffffe0, RZ, 0xc0, !PT ;  /* 0xffffffe013137812 */ /* 0x000fe200078ec0ff */
[----:B------:R-:W-:Y:S01]  /*105d0*/  IMAD.IADD R5, R5, 0x1, R10 ;  /* 0x0000000105057824 */ /* 0x000fe200078e020a */
[----:B------:R2:W5:Y:S01]  /*105e0*/  LDL R12, [R1+0x54] ;  /* 0x00005400010c7983 */ /* 0x0005620000100800 */
[C---:B------:R-:W-:Y:S01]  /*105f0*/  IMAD R0, R2.reuse, c[0x0][0x434], R0 ;  /* 0x00010d0002007a24 */ /* 0x040fe200078e0200 */
[----:B------:R-:W-:Y:S01]  /*10600*/  IADD3 R19, -R19, R22, RZ ;  /* 0x0000001613137210 */ /* 0x000fe20007ffe1ff */
[----:B------:R-:W-:Y:S01]  /*10610*/  IMAD.WIDE.U32 R2, R2, c[0x0][0x430], R4 ;  /* 0x00010c0002027a25 */ /* 0x000fe200078e0004 */
[----:B------:R2:W5:Y:S02]  /*10620*/  LDL R22, [R1+0x9c] ;  /* 0x00009c0001167983 */ /* 0x0005640000100800 */
[----:B------:R-:W-:Y:S01]  /*10630*/  LOP3.LUT P1, RZ, R19, 0x3, RZ, 0xc0, !PT ;  /* 0x0000000313ff7812 */ /* 0x000fe2000782c0ff */
[----:B------:R-:W-:Y:S01]  /*10640*/  IMAD.IADD R3, R3, 0x1, R0 ;  /* 0x0000000103037824 */ /* 0x000fe200078e0200 */
[----:B------:R-:W-:Y:S01]  /*10650*/  IADD3 R0, R20, R21, RZ ;  /* 0x0000001514007210 */ /* 0x000fe20007ffe0ff */
[----:B------:R2:W5:Y:S04]  /*10660*/  LDL R19, [R1+0x5c] ;  /* 0x00005c0001137983 */ /* 0x0005680000100800 */
[----:B------:R2:W5:Y:S04]  /*10670*/  LDL R21, [R1+0x60] ;  /* 0x0000600001157983 */ /* 0x0005680000100800 */
[----:B------:R2:W5:Y:S01]  /*10680*/  LDL R20, [R1+0x98] ;  /* 0x0000980001147983 */ /* 0x0005620000100800 */
[----:B------:R-:W-:-:S02]  /*10690*/  IADD3 R7, R7, R9, RZ ;  /* 0x0000000907077210 */ /* 0x000fc40007ffe0ff */
[----:B------:R-:W-:-:S04]  /*106a0*/  LEA R9, P0, R6, c[0x0][0x4a8], 0x2 ;  /* 0x00012a0006097a11 */ /* 0x000fc800078010ff */
[----:B------:R-:W-:Y:S01]  /*106b0*/  LEA.HI.X R7, R6, c[0x0][0x4ac], R7, 0x2, P0 ;  /* 0x00012b0006077a11 */ /* 0x000fe200000f1407 */
[----:B------:R-:W-:Y:S01]  /*106c0*/  SHFL.IDX PT, R4, R9, RZ, 0x1c1f ;  /* 0x001c1fff09047589 */ /* 0x000fe200000e0000 */
[----:B------:R-:W-:-:S03]  /*106d0*/  ULDC UR5, c[0x0][0x4e8] ;  /* 0x00013a0000057ab9 */ /* 0x000fc60000000800 */
[----:B------:R-:W1:Y:S01]  /*106e0*/  SHFL.IDX PT, R5, R7, RZ, 0x1c1f ;  /* 0x001c1fff07057589 */ /* 0x000e6200000e0000 */
[----:B------:R-:W-:-:S03]  /*106f0*/  ULDC UR4, c[0x0][0x388] ;  /* 0x0000e20000047ab9 */ /* 0x000fc60000000800 */
[----:B------:R3:W-:Y:S04]  /*10700*/  SHFL.IDX PT, R6, R9, 0x1, 0x1c1f ;  /* 0x003c1f0009067f89 */ /* 0x0007e800000e0000 */
[----:B------:R-:W4:Y:S01]  /*10710*/  SHFL.IDX PT, R7, R7, 0x1, 0x1c1f ;  /* 0x003c1f0007077f89 */ /* 0x000f2200000e0000 */
[----:B------:R-:W-:-:S06]  /*10720*/  UIMAD UR4, UR5, UR4, URZ ;  /* 0x00000004050472a4 */ /* 0x000fcc000f8e023f */
[----:B------:R-:W-:Y:S02]  /*10730*/  ISETP.GE.OR P2, PT, R0, UR4, P1 ;  /* 0x0000000400007c0c */ /* 0x000fe40008f46670 */
[----:B---3--:R-:W-:-:S05]  /*10740*/  SHF.R.S32.HI R9, RZ, 0x1f, R8 ;  /* 0x0000001fff097819 */ /* 0x008fca0000011408 */
[----:B------:R-:W-:Y:S01]  /*10750*/  IMAD R10, R9, c[0x0][0x428], RZ ;  /* 0x00010a00090a7a24 */ /* 0x000fe200078e02ff */
[----:B------:R-:W-:-:S04]  /*10760*/  IADD3 R9, R0, 0x8, RZ ;  /* 0x0000000800097810 */ /* 0x000fc80007ffe0ff */
[----:B------:R-:W-:Y:S01]  /*10770*/  ISETP.GE.OR P1, PT, R9, UR4, P1 ;  /* 0x0000000409007c0c */ /* 0x000fe20008f26670 */
[C---:B------:R-:W-:Y:S01]  /*10780*/  IMAD R10, R8.reuse, c[0x0][0x42c], R10 ;  /* 0x00010b00080a7a24 */ /* 0x040fe200078e020a */
[----:B-1----:R2:W-:Y:S01]  /*10790*/  @!P2 ST.E [R4.64], R17 ;  /* 0x000000110400a985 */ /* 0x0025e2000c101906 */
[----:B------:R-:W-:-:S05]  /*107a0*/  IMAD.WIDE.U32 R2, R8, c[0x0][0x428], R2 ;  /* 0x00010a0008027a25 */ /* 0x000fca00078e0002 */
[----:B------:R-:W-:-:S05]  /*107b0*/  IADD3 R3, R3, R10, RZ ;  /* 0x0000000a03037210 */ /* 0x000fca0007ffe0ff */
[----:B----4-:R2:W-:Y:S01]  /*107c0*/  @!P1 ST.E [R6.64], R16 ;  /* 0x0000001006009985 */ /* 0x0105e2000c101906 */
[----:B------:R-:W-:Y:S02]  /*107d0*/  ISETP.GE.AND P1, PT, R0, UR4, PT ;  /* 0x0000000400007c0c */ /* 0x000fe4000bf26270 */
[----:B------:R-:W-:-:S04]  /*107e0*/  LEA R11, P0, R2, c[0x0][0x400], 0x2 ;  /* 0x00010000020b7a11 */ /* 0x000fc800078010ff */
[----:B------:R-:W-:Y:S01]  /*107f0*/  LEA.HI.X R10, R2, c[0x0][0x404], R3, 0x2, P0 ;  /* 0x00010100020a7a11 */ /* 0x000fe200000f1403 */
[----:B------:R-:W-:Y:S01]  /*10800*/  BSSY B0, `(.L_x_108) ;  /* 0x0000044000007945 */ /* 0x000fe20003800000 */
[----:B------:R2:W1:Y:S01]  /*10810*/  SHFL.IDX PT, R2, R11, RZ, 0x1c1f ;  /* 0x001c1fff0b027589 */ /* 0x00046200000e0000 */
[----:B------:R-:W-:-:S03]  /*10820*/  ISETP.GE.AND P0, PT, R9, UR4, PT ;  /* 0x0000000409007c0c */ /* 0x000fc6000bf06270 */
[----:B------:R2:W3:Y:S01]  /*10830*/  SHFL.IDX PT, R3, R10, RZ, 0x1c1f ;  /* 0x001c1fff0a037589 */ /* 0x0004e200000e0000 */
[----:B------:R-:W-:Y:S05]  /*10840*/  @P1 BRA `(.L_x_109) ;  /* 0x000003f000001947 */ /* 0x000fea0003800000 */
[----:B-----5:R-:W-:Y:S02]  /*10850*/  ISETP.GE.AND P5, PT, R45, c[0x0][0x3c8], PT ;  /* 0x0000f2002d007a0c */ /* 0x020fe40003fa6270 */
[----:B------:R-:W-:Y:S02]  /*10860*/  ISETP.GE.AND P1, PT, R43, c[0x0][0x3c8], PT ;  /* 0x0000f2002b007a0c */ /* 0x000fe40003f26270 */
[----:B------:R-:W-:Y:S02]  /*10870*/  ISETP.GE.AND P4, PT, R41, c[0x0][0x3c8], PT ;  /* 0x0000f20029007a0c */ /* 0x000fe40003f86270 */
[----:B------:R-:W-:-:S07]  /*10880*/  ISETP.GE.AND P2, PT, R39, c[0x0][0x3c8], PT ;  /* 0x0000f20027007a0c */ /* 0x000fce0003f46270 */
[----:B-123--:R-:W-:Y:S02]  /*10890*/  @!P5 IMAD.WIDE R6, R45, 0x4, R2 ;  /* 0x000000042d06d825 */ /* 0x00efe400078e0202 */
[----:B------:R-:W-:-:S03]  /*108a0*/  @!P1 LEA R4, P3, R43, R2, 0x2 ;  /* 0x000000022b049211 */ /* 0x000fc600078610ff */
[----:B------:R1:W-:Y:S01]  /*108b0*/  @!P5 ST.E.64 [R6.64], R132 ;  /* 0x000000840600d985 */ /* 0x0003e2000c101b06 */
[----:B------:R-:W-:Y:S02]  /*108c0*/  @!P1 LEA.HI.X R5, R43, R3, R44, 0x2, P3 ;  /* 0x000000032b059211 */ /* 0x000fe400018f142c */
[----:B------:R-:W-:-:S03]  /*108d0*/  ISETP.GE.AND P5, PT, R37, c[0x0][0x3c8], PT ;  /* 0x0000f20025007a0c */ /* 0x000fc60003fa6270 */
[----:B------:R2:W-:Y:S01]  /*108e0*/  @!P1 ST.E.64 [R4.64], R128 ;  /* 0x0000008004009985 */ /* 0x0005e2000c101b06 */
[----:B------:R-:W-:Y:S02]  /*108f0*/  ISETP.GE.AND P1, PT, R35, c[0x0][0x3c8], PT ;  /* 0x0000f20023007a0c */ /* 0x000fe40003f26270 */
[----:B-1----:R-:W-:-:S04]  /*10900*/  @!P4 LEA R6, P3, R41, R2, 0x2 ;  /* 0x000000022906c211 */ /* 0x002fc800078610ff */
[----:B------:R-:W-:Y:S02]  /*10910*/  @!P4 LEA.HI.X R7, R41, R3, R42, 0x2, P3 ;  /* 0x000000032907c211 */ /* 0x000fe400018f142a */
[----:B--2---:R-:W-:-:S03]  /*10920*/  @!P2 LEA R4, P3, R39, R2, 0x2 ;  /* 0x000000022704a211 */ /* 0x004fc600078610ff */
        /* <DEDUP_REMOVED lines=28> */
[----:B-1----:R-:W-:-:S04]  /*10af0*/  @!P3 LEA R6, P4, R25, R2, 0x2 ;  /* 0x000000021906b211 */ /* 0x002fc800078810ff */
[-C--:B------:R-:W-:Y:S02]  /*10b00*/  @!P3 LEA.HI.X R7, R25, R3.reuse, R26, 0x2, P4 ;  /* 0x000000031907b211 */ /* 0x080fe400020f141a */
[-C--:B--2---:R-:W-:Y:S02]  /*10b10*/  @!P2 LEA R4, P1, R23, R2.reuse, 0x2 ;  /* 0x000000021704a211 */ /* 0x084fe400078210ff */
[----:B------:R-:W-:Y:S01]  /*10b20*/  ISETP.GE.AND P4, PT, R19, c[0x0][0x3c8], PT ;  /* 0x0000f20013007a0c */ /* 0x000fe20003f86270 */
[----:B------:R1:W-:Y:S01]  /*10b30*/  @!P3 ST.E.64 [R6.64], R92 ;  /* 0x0000005c0600b985 */ /* 0x0003e2000c101b06 */
[----:B------:R-:W-:Y:S02]  /*10b40*/  @!P2 LEA.HI.X R5, R23, R3, R24, 0x2, P1 ;  /* 0x000000031705a211 */ /* 0x000fe400008f1418 */
[----:B------:R-:W-:Y:S02]  /*10b50*/  ISETP.GE.AND P3, PT, R14, c[0x0][0x3c8], PT ;  /* 0x0000f2000e007a0c */ /* 0x000fe40003f66270 */
[----:B------:R-:W-:Y:S01]  /*10b60*/  @!P5 LEA R8, P1, R21, R2, 0x2 ;  /* 0x000000021508d211 */ /* 0x000fe200078210ff */
[----:B------:R2:W-:Y:S01]  /*10b70*/  @!P2 ST.E.64 [R4.64], R88 ;  /* 0x000000580400a985 */ /* 0x0005e2000c101b06 */
[----:B------:R-:W-:-:S02]  /*10b80*/  ISETP.GE.AND P2, PT, R12, c[0x0][0x3c8], PT ;  /* 0x0000f2000c007a0c */ /* 0x000fc40003f46270 */
[----:B------:R-:W-:-:S05]  /*10b90*/  @!P5 LEA.HI.X R9, R21, R3, R22, 0x2, P1 ;  /* 0x000000031509d211 */ /* 0x000fca00008f1416 */
[----:B------:R3:W-:Y:S01]  /*10ba0*/  @!P5 ST.E.64 [R8.64], R84 ;  /* 0x000000540800d985 */ /* 0x0007e2000c101b06 */
[----:B-1----:R-:W-:-:S04]  /*10bb0*/  @!P4 LEA R6, P1, R19, R2, 0x2 ;  /* 0x000000021306c211 */ /* 0x002fc800078210ff */
[----:B------:R-:W-:Y:S02]  /*10bc0*/  @!P4 LEA.HI.X R7, R19, R3, R20, 0x2, P1 ;  /* 0x000000031307c211 */ /* 0x000fe400008f1414 */
[----:B--2---:R-:W-:-:S03]  /*10bd0*/  @!P3 LEA R4, P1, R14, R2, 0x2 ;  /* 0x000000020e04b211 */ /* 0x004fc600078210ff */
[----:B------:R3:W-:Y:S01]  /*10be0*/  @!P4 ST.E.64 [R6.64], R80 ;  /* 0x000000500600c985 */ /* 0x0007e2000c101b06 */
[----:B------:R-:W-:Y:S02]  /*10bf0*/  @!P3 LEA.HI.X R5, R14, R3, R15, 0x2, P1 ;  /* 0x000000030e05b211 */ /* 0x000fe400008f140f */
[----:B------:R-:W-:-:S03]  /*10c00*/  @!P2 LEA R2, P1, R12, R2, 0x2 ;  /* 0x000000020c02a211 */ /* 0x000fc600078210ff */
[----:B------:R3:W-:Y:S01]  /*10c10*/  @!P3 ST.E.64 [R4.64], R76 ;  /* 0x0000004c0400b985 */ /* 0x0007e2000c101b06 */
[----:B------:R-:W-:-:S05]  /*10c20*/  @!P2 LEA.HI.X R3, R12, R3, R13, 0x2, P1 ;  /* 0x000000030c03a211 */ /* 0x000fca00008f140d */
[----:B------:R3:W-:Y:S04]  /*10c30*/  @!P2 ST.E.64 [R2.64], R72 ;  /* 0x000000480200a985 */ /* 0x0007e8000c101b06 */
.L_x_109:
[----:B------:R-:W-:Y:S05]  /*10c40*/  BSYNC B0 ;  /* 0x0000000000007941 */ /* 0x000fea0003800000 */
.L_x_108:
[----:B---3--:R3:W4:Y:S04]  /*10c50*/  SHFL.IDX PT, R3, R10, 0x1, 0x1c1f ;  /* 0x003c1f000a037f89 */ /* 0x00872800000e0000 */
[----:B-1----:R3:W1:Y:S01]  /*10c60*/  SHFL.IDX PT, R2, R11, 0x1, 0x1c1f ;  /* 0x003c1f000b027f89 */ /* 0x00266200000e0000 */
[----:B------:R-:W-:Y:S05]  /*10c70*/  @P0 BRA `(.L_x_110) ;  /* 0x000006d000000947 */ /* 0x000fea0003800000 */
[----:B-----5:R-:W-:Y:S02]  /*10c80*/  ISETP.GE.AND P1, PT, R45, c[0x0][0x3c8], PT ;  /* 0x0000f2002d007a0c */ /* 0x020fe40003f26270 */
[----:B------:R-:W-:Y:S02]  /*10c90*/  ISETP.GE.AND P2, PT, R43, c[0x0][0x3c8], PT ;  /* 0x0000f2002b007a0c */ /* 0x000fe40003f46270 */
[----:B------:R-:W-:Y:S02]  /*10ca0*/  ISETP.GE.AND P3, PT, R41, c[0x0][0x3c8], PT ;  /* 0x0000f20029007a0c */ /* 0x000fe40003f66270 */
[----:B------:R-:W-:-:S07]  /*10cb0*/  ISETP.GE.AND P0, PT, R39, c[0x0][0x3c8], PT ;  /* 0x0000f20027007a0c */ /* 0x000fce0003f06270 */
[----:B-12-4-:R-:W-:Y:S02]  /*10cc0*/  @!P1 IMAD.WIDE R6, R45, 0x4, R2 ;  /* 0x000000042d069825 */ /* 0x016fe400078e0202 */
[----:B------:R-:W-:-:S03]  /*10cd0*/  @!P2 LEA R4, P5, R43, R2, 0x2 ;  /* 0x000000022b04a211 */ /* 0x000fc600078a10ff */
[----:B------:R1:W-:Y:S01]  /*10ce0*/  @!P1 ST.E.64 [R6.64], R134 ;  /* 0x0000008606009985 */ /* 0x0003e2000c101b06 */
[----:B------:R-:W-:Y:S02]  /*10cf0*/  ISETP.GE.AND P1, PT, R37, c[0x0][0x3c8], PT ;  /* 0x0000f20025007a0c */ /* 0x000fe40003f26270 */
[----:B------:R-:W-:-:S05]  /*10d00*/  @!P2 LEA.HI.X R5, R43, R3, R44, 0x2, P5 ;  /* 0x000000032b05a211 */ /* 0x000fca00028f142c */
[----:B------:R2:W-:Y:S01]  /*10d10*/  @!P2 ST.E.64 [R4.64], R130 ;  /* 0x000000820400a985 */ /* 0x0005e2000c101b06 */
[----:B------:R-:W-:Y:S02]  /*10d20*/  ISETP.GE.AND P2, PT, R35, c[0x0][0x3c8], PT ;  /* 0x0000f20023007a0c */ /* 0x000fe40003f46270 */
[----:B-1----:R-:W-:-:S04]  /*10d30*/  @!P3 LEA R6, P4, R41, R2, 0x2 ;  /* 0x000000022906b211 */ /* 0x002fc800078810ff */
[-C--:B------:R-:W-:Y:S02]  /*10d40*/  @!P3 LEA.HI.X R7, R41, R3.reuse, R42, 0x2, P4 ;  /* 0x000000032907b211 */ /* 0x080fe400020f142a */
[----:B------:R-:W-:Y:S02]  /*10d50*/  ISETP.GE.AND P4, PT, R33, c[0x0][0x3c8], PT ;  /* 0x0000f20021007a0c */ /* 0x000fe40003f86270 */
[-C--:B--2---:R-:W-:Y:S01]  /*10d60*/  @!P0 LEA R4, P5, R39, R2.reuse, 0x2 ;  /* 0x0000000227048211 */ /* 0x084fe200078a10ff */
[----:B------:R1:W-:Y:S01]  /*10d70*/  @!P3 ST.E.64 [R6.64], R126 ;  /* 0x0000007e0600b985 */ /* 0x0003e2000c101b06 */
[----:B------:R-:W-:Y:S02]  /*10d80*/  @!P1 LEA R8, P3, R37, R2, 0x2 ;  /* 0x0000000225089211 */ /* 0x000fe400078610ff */
[-C--:B------:R-:W-:Y:S02]  /*10d90*/  @!P0 LEA.HI.X R5, R39, R3.reuse, R40, 0x2, P5 ;  /* 0x0000000327058211 */ /* 0x080fe400028f1428 */
[----:B------:R-:W-:-:S02]  /*10da0*/  @!P1 LEA.HI.X R9, R37, R3, R38, 0x2, P3 ;  /* 0x0000000325099211 */ /* 0x000fc400018f1426 */
[----:B------:R-:W-:Y:S01]  /*10db0*/  ISETP.GE.AND P3, PT, R31, c[0x0][0x3c8], PT ;  /* 0x0000f2001f007a0c */ /* 0x000fe20003f66270 */
[----:B------:R2:W-:Y:S04]  /*10dc0*/  @!P0 ST.E.64 [R4.64], R122 ;  /* 0x0000007a04008985 */ /* 0x0005e8000c101b06 */
[----:B------:R4:W-:Y:S01]  /*10dd0*/  @!P1 ST.E.64 [R8.64], R118 ;  /* 0x0000007608009985 */ /* 0x0009e2000c101b06 */
[----:B------:R-:W-:Y:S02]  /*10de0*/  ISETP.GE.AND P1, PT, R29, c[0x0][0x3c8], PT ;  /* 0x0000f2001d007a0c */ /* 0x000fe40003f26270 */
[----:B-1----:R-:W-:-:S04]  /*10df0*/  @!P2 LEA R6, P0, R35, R2, 0x2 ;  /* 0x000000022306a211 */ /* 0x002fc800078010ff */
[-C--:B------:R-:W-:Y:S02]  /*10e00*/  @!P2 LEA.HI.X R7, R35, R3.reuse, R36, 0x2, P0 ;  /* 0x000000032307a211 */ /* 0x080fe400000f1424 */
[----:B------:R-:W-:Y:S02]  /*10e10*/  ISETP.GE.AND P0, PT, R27, c[0x0][0x3c8], PT ;  /* 0x0000f2001b007a0c */ /* 0x000fe40003f06270 */
[CC--:B--2---:R-:W-:Y:S01]  /*10e20*/  @!P4 LEA R4, P5, R33.reuse, R2.reuse, 0x2 ;  /* 0x000000022104c211 */ /* 0x0c4fe200078a10ff */
[----:B------:R1:W-:Y:S03]  /*10e30*/  @!P2 ST.E.64 [R6.64], R114 ;  /* 0x000000720600a985 */ /* 0x0003e6000c101b06 */
[----:B------:R-:W-:Y:S02]  /*10e40*/  @!P4 LEA.HI.X R5, R33, R3, R34, 0x2, P5 ;  /* 0x000000032105c211 */ /* 0x000fe400028f1422 */
[----:B----4-:R-:W-:-:S03]  /*10e50*/  @!P3 LEA R8, P2, R31, R2, 0x2 ;  /* 0x000000021f08b211 */ /* 0x010fc600078410ff */
[----:B------:R2:W-:Y:S01]  /*10e60*/  @!P4 ST.E.64 [R4.64], R110 ;  /* 0x0000006e0400c985 */ /* 0x0005e2000c101b06 */
[----:B------:R-:W-:Y:S02]  /*10e70*/  ISETP.GE.AND P4, PT, R25, c[0x0][0x3c8], PT ;  /* 0x0000f20019007a0c */ /* 0x000fe40003f86270 */
[----:B------:R-:W-:-:S05]  /*10e80*/  @!P3 LEA.HI.X R9, R31, R3, R32, 0x2, P2 ;  /* 0x000000031f09b211 */ /* 0x000fca00010f1420 */
[----:B------:R-:W-:Y:S01]  /*10e90*/  @!P3 ST.E.64 [R8.64], R106 ;  /* 0x0000006a0800b985 */ /* 0x000fe2000c101b06 */
[----:B------:R-:W-:Y:S02]  /*10ea0*/  ISETP.GE.AND P3, PT, R23, c[0x0][0x3c8], PT ;  /* 0x0000f20017007a0c */ /* 0x000fe40003f66270 */
[----:B-1----:R-:W-:-:S04]  /*10eb0*/  @!P0 LEA R6, P2, R27, R2, 0x2 ;  /* 0x000000021b068211 */ /* 0x002fc800078410ff */
[----:B------:R-:W-:Y:S02]  /*10ec0*/  @!P0 LEA.HI.X R7, R27, R3, R28, 0x2, P2 ;  /* 0x000000031b078211 */ /* 0x000fe400010f141c */
[----:B------:R-:W-:Y:S02]  /*10ed0*/  ISETP.GE.AND P2, PT, R21, c[0x0][0x3c8], PT ;  /* 0x0000f20015007a0c */ /* 0x000fe40003f46270 */
[----:B--2---:R-:W-:-:S04]  /*10ee0*/  @!P1 LEA R4, P5, R29, R2, 0x2 ;  /* 0x000000021d049211 */ /* 0x004fc800078a10ff */
[----:B------:R-:W-:-:S05]  /*10ef0*/  @!P1 LEA.HI.X R5, R29, R3, R30, 0x2, P5 ;  /* 0x000000031d059211 */ /* 0x000fca00028f141e */
[----:B------:R1:W-:Y:S01]  /*10f00*/  @!P1 ST.E.64 [R4.64], R102 ;  /* 0x0000006604009985 */ /* 0x0003e2000c101b06 */
[----:B------:R-:W-:-:S03]  /*10f10*/  ISETP.GE.AND P1, PT, R19, c[0x0][0x3c8], PT ;  /* 0x0000f20013007a0c */ /* 0x000fc60003f26270 */
[----:B------:R2:W-:Y:S01]  /*10f20*/  @!P0 ST.E.64 [R6.64], R98 ;  /* 0x0000006206008985 */ /* 0x0005e2000c101b06 */
[----:B------:R-:W-:Y:S02]  /*10f30*/  ISETP.GE.AND P0, PT, R14, c[0x0][0x3c8], PT ;  /* 0x0000f2000e007a0c */ /* 0x000fe40003f06270 */
[----:B-1----:R-:W-:-:S04]  /*10f40*/  @!P4 LEA R4, P5, R25, R2, 0x2 ;  /* 0x000000021904c211 */ /* 0x002fc800078a10ff */
[----:B------:R-:W-:Y:S02]  /*10f50*/  @!P4 LEA.HI.X R5, R25, R3, R26, 0x2, P5 ;  /* 0x000000031905c211 */ /* 0x000fe400028f141a */
[----:B---3--:R-:W-:-:S03]  /*10f60*/  @!P3 LEA R10, P5, R23, R2, 0x2 ;  /* 0x00000002170ab211 */ /* 0x008fc600078a10ff */
[----:B------:R1:W-:Y:S01]  /*10f70*/  @!P4 ST.E.64 [R4.64], R94 ;  /* 0x0000005e0400c985 */ /* 0x0003e2000c101b06 */
[-C--:B------:R-:W-:Y:S02]  /*10f80*/  @!P2 LEA R8, P4, R21, R2.reuse, 0x2 ;  /* 0x000000021508a211 */ /* 0x080fe400078810ff */
[-C--:B------:R-:W-:Y:S02]  /*10f90*/  @!P3 LEA.HI.X R11, R23, R3.reuse, R24, 0x2, P5 ;  /* 0x00000003170bb211 */ /* 0x080fe400028f1418 */
[----:B--2---:R-:W-:Y:S02]  /*10fa0*/  @!P1 LEA R6, P5, R19, R2, 0x2 ;  /* 0x0000000213069211 */ /* 0x004fe400078a10ff */
[-C--:B------:R-:W-:Y:S01]  /*10fb0*/  @!P2 LEA.HI.X R9, R21, R3.reuse, R22, 0x2, P4 ;  /* 0x000000031509a211 */ /* 0x080fe200020f1416 */
[----:B------:R2:W-:Y:S01]  /*10fc0*/  @!P3 ST.E.64 [R10.64], R90 ;  /* 0x0000005a0a00b985 */ /* 0x0005e2000c101b06 */
[----:B------:R-:W-:-:S03]  /*10fd0*/  @!P1 LEA.HI.X R7, R19, R3, R20, 0x2, P5 ;  /* 0x0000000313079211 */ /* 0x000fc600028f1414 */
[----:B------:R2:W-:Y:S04]  /*10fe0*/  @!P2 ST.E.64 [R8.64], R86 ;  /* 0x000000560800a985 */ /* 0x0005e8000c101b06 */
[----:B------:R2:W-:Y:S01]  /*10ff0*/  @!P1 ST.E.64 [R6.64], R82 ;  /* 0x0000005206009985 */ /* 0x0005e2000c101b06 */
[----:B-1----:R-:W-:-:S04]  /*11000*/  @!P0 LEA R4, P4, R14, R2, 0x2 ;  /* 0x000000020e048211 */ /* 0x002fc800078810ff */
[----:B------:R-:W-:-:S05]  /*11010*/  @!P0 LEA.HI.X R5, R14, R3, R15, 0x2, P4 ;  /* 0x000000030e058211 */ /* 0x000fca00020f140f */
[----:B------:R2:W-:Y:S01]  /*11020*/  @!P0 ST.E.64 [R4.64], R78 ;  /* 0x0000004e04008985 */ /* 0x0005e2000c101b06 */
[----:B------:R-:W-:-:S13]  /*11030*/  ISETP.GE.AND P0, PT, R12, c[0x0][0x3c8], PT ;  /* 0x0000f2000c007a0c */ /* 0x000fda0003f06270 */
[----:B------:R-:W-:Y:S05]  /*11040*/  @P0 BRA `(.L_x_110) ;  /* 0x0000030000000947 */ /* 0x000fea0003800000 */
[----:B------:R-:W-:-:S04]  /*11050*/  LEA R2, P0, R12, R2, 0x2 ;  /* 0x000000020c027211 */ /* 0x000fc800078010ff */
[----:B------:R-:W-:-:S05]  /*11060*/  LEA.HI.X R3, R12, R3, R13, 0x2, P0 ;  /* 0x000000030c037211 */ /* 0x000fca00000f140d */
[----:B------:R1:W-:Y:S01]  /*11070*/  ST.E.64 [R2.64], R74 ;  /* 0x0000004a02007985 */ /* 0x0003e2000c101b06 */
[----:B------:R-:W-:Y:S05]  /*11080*/  BRA `(.L_x_110) ;  /* 0x000002c000007947 */ /* 0x000fea0003800000 */
.L_x_106:
[----:B------:R-:W2:Y:S02]  /*11090*/  S2R R4, SR_TID.X ;  /* 0x0000000000047919 */ /* 0x000ea40000002100 */
[----:B--2---:R-:W-:-:S13]  /*110a0*/  ISETP.GT.AND P0, PT, R4, 0x7f, PT ;  /* 0x0000007f0400780c */ /* 0x004fda0003f04270 */
[----:B------:R-:W-:Y:S05]  /*110b0*/  @P0 BRA `(.L_x_110) ;  /* 0x0000029000000947 */ /* 0x000fea0003800000 */
[----:B------:R-:W2:Y:S01]  /*110c0*/  LDL.LU R3, [R1+0x4c] ;  /* 0x00004c0001037983 */ /* 0x000ea20000300800 */
[----:B------:R-:W-:-:S05]  /*110d0*/  MOV R2, c[0x0][0x4e8] ;  /* 0x00013a0000027a02 */ /* 0x000fca0000000f00 */
[----:B------:R-:W-:Y:S01]  /*110e0*/  IMAD R0, R2, c[0x0][0x388], RZ ;  /* 0x0000e20002007a24 */ /* 0x000fe200078e02ff */
[----:B--2---:R-:W-:-:S04]  /*110f0*/  IADD3 R6, R3, R4, RZ ;  /* 0x0000000403067210 */ /* 0x004fc80007ffe0ff */
[----:B------:R-:W-:-:S13]  /*11100*/  ISETP.GE.AND P0, PT, R6, R0, PT ;  /* 0x000000000600720c */ /* 0x000fda0003f06270 */
[----:B------:R-:W-:Y:S05]  /*11110*/  @P0 BRA `(.L_x_110) ;  /* 0x0000023000000947 */ /* 0x000fea0003800000 */
[----:B------:R-:W2:Y:S04]  /*11120*/  LDL.LU R3, [R1+0x44] ;  /* 0x0000440001037983 */ /* 0x000ea80000300800 */
[----:B------:R-:W3:Y:S04]  /*11130*/  LDL.LU R9, [R1+0x40] ;  /* 0x0000400001097983 */ /* 0x000ee80000300800 */
[----:B------:R-:W4:Y:S01]  /*11140*/  LDL.LU R8, [R1+0x48] ;  /* 0x0000480001087983 */ /* 0x000f220000300800 */
[----:B------:R-:W-:-:S13]  /*11150*/  ISETP.NE.AND P0, PT, R2, 0x1, PT ;  /* 0x000000010200780c */ /* 0x000fda0003f05270 */
[----:B------:R-:W-:Y:S01]  /*11160*/  @P0 IMAD.HI.U32 R7, R6, c[0x0][0x4ec], RZ ;  /* 0x00013b0006070a27 */ /* 0x000fe200078e00ff */
[----:B--2---:R-:W-:Y:S02]  /*11170*/  SHF.R.S32.HI R0, RZ, 0x1f, R3 ;  /* 0x0000001fff007819 */ /* 0x004fe40000011403 */
[----:B---3--:R-:W-:-:S03]  /*11180*/  SHF.R.S32.HI R5, RZ, 0x1f, R9 ;  /* 0x0000001fff057819 */ /* 0x008fc60000011409 */
[----:B------:R-:W-:-:S04]  /*11190*/  IMAD R0, R0, c[0x0][0x4d0], RZ ;  /* 0x0001340000007a24 */ /* 0x000fc800078e02ff */
[C---:B------:R-:W-:Y:S01]  /*111a0*/  IMAD R4, R3.reuse, c[0x0][0x4d4], R0 ;  /* 0x0001350003047a24 */ /* 0x040fe200078e0200 */
[----:B------:R-:W-:Y:S01]  /*111b0*/  MOV R0, R6 ;  /* 0x0000000600007202 */ /* 0x000fe20000000f00 */
[----:B------:R-:W-:Y:S01]  /*111c0*/  IMAD.WIDE.U32 R2, R3, c[0x0][0x4d0], RZ ;  /* 0x0001340003027a25 */ /* 0x000fe200078e00ff */
[----:B------:R-:W-:-:S03]  /*111d0*/  @P0 SHF.R.U32.HI R0, RZ, c[0x0][0x4f0], R7 ;  /* 0x00013c00ff000a19 */ /* 0x000fc60000011607 */
[----:B------:R-:W-:Y:S01]  /*111e0*/  IMAD R5, R5, c[0x0][0x4d8], RZ ;  /* 0x0001360005057a24 */ /* 0x000fe200078e02ff */
[----:B------:R-:W-:Y:S02]  /*111f0*/  IADD3 R3, R3, R4, RZ ;  /* 0x0000000403037210 */ /* 0x000fe40007ffe0ff */
[----:B----4-:R-:W-:Y:S01]  /*11200*/  SHF.R.S32.HI R4, RZ, 0x1f, R8 ;  /* 0x0000001fff047819 */ /* 0x010fe20000011408 */
[C---:B------:R-:W-:Y:S01]  /*11210*/  IMAD R7, R9.reuse, c[0x0][0x4dc], R5 ;  /* 0x0001370009077a24 */ /* 0x040fe200078e0205 */
[----:B------:R-:W-:Y:S01]  /*11220*/  IADD3 R5, -R0, RZ, RZ ;  /* 0x000000ff00057210 */ /* 0x000fe20007ffe1ff */
[----:B------:R-:W-:-:S05]  /*11230*/  IMAD.WIDE.U32 R2, R9, c[0x0][0x4d8], R2 ;  /* 0x0001360009027a25 */ /* 0x000fca00078e0002 */
[----:B------:R-:W-:Y:S01]  /*11240*/  IADD3 R3, R3, R7, RZ ;  /* 0x0000000703037210 */ /* 0x000fe20007ffe0ff */
[----:B------:R-:W-:Y:S02]  /*11250*/  IMAD R7, R4, c[0x0][0x4e0], RZ ;  /* 0x0001380004077a24 */ /* 0x000fe400078e02ff */
[----:B------:R-:W-:Y:S02]  /*11260*/  IMAD R4, R5, c[0x0][0x4e8], R6 ;  /* 0x00013a0005047a24 */ /* 0x000fe400078e0206 */
[----:B------:R-:W-:-:S03]  /*11270*/  IMAD.WIDE.U32 R2, R8, c[0x0][0x4e0], R2 ;  /* 0x0001380008027a25 */ /* 0x000fc600078e0002 */
[----:B------:R-:W-:Y:S01]  /*11280*/  SHF.R.S32.HI R5, RZ, 0x1f, R4 ;  /* 0x0000001fff057819 */ /* 0x000fe20000011404 */
[----:B------:R-:W-:Y:S01]  /*11290*/  IMAD R6, R8, c[0x0][0x4e4], R7 ;  /* 0x0001390008067a24 */ /* 0x000fe200078e0207 */
[----:B------:R-:W-:Y:S02]  /*112a0*/  SHF.R.S32.HI R7, RZ, 0x1f, R0 ;  /* 0x0000001fff077819 */ /* 0x000fe40000011400 */
[----:B------:R-:W-:Y:S01]  /*112b0*/  IADD3 R2, P0, R0, R2, RZ ;  /* 0x0000000200027210 */ /* 0x000fe20007f1e0ff */
[----:B------:R-:W-:-:S03]  /*112c0*/  IMAD R0, R5, c[0x0][0x4c8], RZ ;  /* 0x0001320005007a24 */ /* 0x000fc600078e02ff */
[----:B------:R-:W-:Y:S01]  /*112d0*/  IADD3.X R3, R7, R3, R6, P0, !PT ;  /* 0x0000000307037210 */ /* 0x000fe200007fe406 */
[----:B------:R-:W-:-:S04]  /*112e0*/  IMAD R0, R4, c[0x0][0x4cc], R0 ;  /* 0x0001330004007a24 */ /* 0x000fc800078e0200 */
[----:B------:R-:W-:-:S05]  /*112f0*/  IMAD.WIDE.U32 R2, R4, c[0x0][0x4c8], R2 ;  /* 0x0001320004027a25 */ /* 0x000fca00078e0002 */
[----:B------:R-:W-:Y:S02]  /*11300*/  IADD3 R0, R3, R0, RZ ;  /* 0x0000000003007210 */ /* 0x000fe40007ffe0ff */
[----:B------:R-:W-:-:S04]  /*11310*/  LEA R4, P0, R2, c[0x0][0x4a8], 0x2 ;  /* 0x00012a0002047a11 */ /* 0x000fc800078010ff */
[----:B------:R-:W-:Y:S02]  /*11320*/  LEA.HI.X R5, R2, c[0x0][0x4ac], R0, 0x2, P0 ;  /* 0x00012b0002057a11 */ /* 0x000fe400000f1400 */
[----:B------:R-:W-:-:S05]  /*11330*/  MOV R0, 0xff800000 ;  /* 0xff80000000007802 */ /* 0x000fca0000000f00 */
[----:B------:R2:W-:Y:S02]  /*11340*/  STG.E [R4.64], R0 ;  /* 0x0000000004007986 */ /* 0x0005e4000c101906 */
.L_x_110:
[----:B------:R-:W-:Y:S05]  /*11350*/  BSYNC B1 ;  /* 0x0000000000017941 */ /* 0x000fea0003800000 */
.L_x_105:
[----:B--2---:R-:W2:Y:S02]  /*11360*/  LDL R0, [R1+0xd0] ;  /* 0x0000d00001007983 */ /* 0x004ea40000100800 */
[----:B--2---:R-:W-:-:S13]  /*11370*/  ISETP.NE.AND P0, PT, R0, RZ, PT ;  /* 0x000000ff0000720c */ /* 0x004fda0003f05270 */
[----:B------:R-:W-:Y:S01]  /*11380*/  @P0 WARPSYNC 0xffffffff ;  /* 0xffffffff00000948 */ /* 0x000fe20003800000 */
[----:B------:R-:W-:Y:S06]  /*11390*/  @P0 BAR.SYNC.DEFER_BLOCKING 0x5, 0x100 ;  /* 0x0144000000000b1d */ /* 0x000fec0000010000 */
[----:B------:R-:W2:Y:S04]  /*113a0*/  @P0 LDS R0, [0x10100] ;  /* 0x01010000ff000984 */ /* 0x000ea80000000800 */
[----:B--2---:R2:W-:Y:S04]  /*113b0*/  @P0 STL [R1+0x50], R0 ;  /* 0x0000500001000387 */ /* 0x0045e80000100800 */
[----:B------:R-:W-:Y:S06]  /*113c0*/  @P0 BAR.ARV 0x4, 0x100 ;  /* 0x0104000000000b1d */ /* 0x000fec0000002000 */
[----:B------:R-:W-:Y:S05]  /*113d0*/  @P0 BRA `(.L_x_111) ;  /* 0x0000007000000947 */ /* 0x000fea0003800000 */
[----:B------:R-:W-:Y:S05]  /*113e0*/  BRA.DIV ~URZ, `(.L_x_112) ;  /* 0x00002d727f007947 */ /* 0x000fea000b800000 */
[----:B--2---:R2:W3:Y:S02]  /*113f0*/  SHFL.IDX PT, R0, R18, RZ, 0x1f ;  /* 0x00001fff12007589 */ /* 0x0044e400000e0000 */
.L_x_131:
[----:B------:R-:W-:Y:S01]  /*11400*/  WARPSYNC 0xffffffff ;  /* 0xffffffff00007948 */ /* 0x000fe20003800000 */
[----:B------:R-:W-:Y:S06]  /*11410*/  BAR.SYNC.DEFER_BLOCKING 0x4, 0x100 ;  /* 0x0104000000007b1d */ /* 0x000fec0000010000 */
[----:B---3--:R3:W-:Y:S04]  /*11420*/  STL [R1+0x50], R0 ;  /* 0x0000500001007387 */ /* 0x0087e80000100800 */
[----:B------:R3:W-:Y:S04]  /*11430*/  @!P6 STS [0x10100], R18 ;  /* 0x01010012ff00e388 */ /* 0x0007e80000000800 */
[----:B------:R-:W-:Y:S06]  /*11440*/  BAR.ARV 0x5, 0x100 ;  /* 0x0144000000007b1d */ /* 0x000fec0000002000 */
.L_x_111:
[----:B--23--:R-:W2:Y:S02]  /*11450*/  LDL R0, [R1+0x50] ;  /* 0x0000500001007983 */ /* 0x00cea40000100800 */
[----:B--2---:R-:W-:-:S13]  /*11460*/  ISETP.GE.AND P0, PT, R0, c[0x0][0x538], PT ;  /* 0x00014e0000007a0c */ /* 0x004fda0003f06270 */
[----:B-1--45:R-:W-:Y:S01]  /*11470*/  @P0 CALL.REL.NOINC `(.L_x_113) ;  /* 0x0000001000000944 */ /* 0x032fe20003c00000 */
[----:B------:R-:W-:Y:S05]  /*11480*/  BRA `(.L_x_114) ;  /* 0xfffef59000007947 */ /* 0x000fea000383ffff */
.L_x_113:
[----:B------:R-:W-:Y:S05]  /*11490*/  EXIT ;  /* 0x000000000000794d */ /* 0x000fea0003800000 */
.L_x_77:
[----:B------:R-:W-:Y:S01]  /*114a0*/  IMAD.MOV.U32 R36, RZ, RZ, R0 ;  /* 0x000000ffff247224 */ /* 0x000fe200078e0000 */
[----:B------:R-:W-:Y:S01]  /*114b0*/  MOV R52, RZ ;  /* 0x000000ff00347202 */ /* 0x000fe20000000f00 */
[----:B------:R-:W-:Y:S01]  /*114c0*/  IMAD.MOV.U32 R3, RZ, RZ, 0x181f ;  /* 0x0000181fff037424 */ /* 0x000fe200078e00ff */
[----:B------:R-:W-:Y:S02]  /*114d0*/  MOV R2, 0x114f0 ;  /* 0x000114f000027802 */ /* 0x000fe40000000f00 */
[----:B------:R-:W-:Y:S05]  /*114e0*/  CALL.REL.NOINC `($__internal_1_$__cuda_sm70_shflsync_idx_p) ;  /* 0x00002d4000007944 */ /* 0x000fea0003c00000 */
[----:B------:R-:W-:Y:S01]  /*114f0*/  MOV R5, R52 ;  /* 0x0000003400057202 */ /* 0x000fe20000000f00 */
[----:B------:R-:W-:Y:S05]  /*11500*/  BRA `(.L_x_115) ;  /* 0xffff268000007947 */ /* 0x000fea000383ffff */
.L_x_78:
[----:B------:R-:W-:Y:S01]  /*11510*/  IMAD.MOV.U32 R36, RZ, RZ, R4 ;  /* 0x000000ffff247224 */ /* 0x000fe200078e0004 */
[----:B------:R-:W-:Y:S01]  /*11520*/  MOV R52, RZ ;  /* 0x000000ff00347202 */ /* 0x000fe20000000f00 */
[----:B------:R-:W-:Y:S01]  /*11530*/  IMAD.MOV.U32 R3, RZ, RZ, 0x181f ;  /* 0x0000181fff037424 */ /* 0x000fe200078e00ff */
[----:B------:R-:W-:Y:S02]  /*11540*/  MOV R2, 0x11560 ;  /* 0x0001156000027802 */ /* 0x000fe40000000f00 */
[----:B-12---:R-:W-:Y:S05]  /*11550*/  CALL.REL.NOINC `($__internal_1_$__cuda_sm70_shflsync_idx_p) ;  /* 0x00002cd000007944 */ /* 0x006fea0003c00000 */
[----:B------:R-:W-:Y:S01]  /*11560*/  ISETP.GE.AND P2, PT, R241, c[0x0][0x1d4], PT ;  /* 0x00007500f1007a0c */ /* 0x000fe20003f46270 */
[----:B------:R-:W-:Y:S01]  /*11570*/  IMAD.MOV.U32 R36, RZ, RZ, R0 ;  /* 0x000000ffff247224 */ /* 0x000fe200078e0000 */
[----:B------:R-:W-:Y:S02]  /*11580*/  IADD3 R2, P0, R52, R158, RZ ;  /* 0x0000009e34027210 */ /* 0x000fe40007f1e0ff */
[----:B------:R-:W-:-:S03]  /*11590*/  SEL R6, RZ, 0x10, P2 ;  /* 0x00000010ff067807 */ /* 0x000fc60001000000 */
[----:B------:R-:W-:Y:S01]  /*115a0*/  IMAD.X R3, R5, 0x1, R68, P0 ;  /* 0x0000000105037824 */ /* 0x000fe200000e0644 */
[----:B------:R-:W-:-:S05]  /*115b0*/  ISETP.GE.AND P0, PT, R242, c[0x0][0x1d4], PT ;  /* 0x00007500f2007a0c */ /* 0x000fca0003f06270 */
[----:B------:R-:W-:Y:S01]  /*115c0*/  @!PT LDS RZ, [RZ] ;  /* 0x00000000fffff984 */ /* 0x000fe20000000800 */
[----:B------:R-:W-:Y:S01]  /*115d0*/  @!PT LDS RZ, [RZ] ;  /* 0x00000000fffff984 */ /* 0x000fe20000000800 */
[----:B------:R-:W-:Y:S01]  /*115e0*/  @!PT LDS RZ, [RZ] ;  /* 0x00000000fffff984 */ /* 0x000fe20000000800 */
[----:B------:R1:W-:Y:S02]  /*115f0*/  LDGSTS.E.BYPASS.LTC128B.128 [R227+0x8100], [R2.64], !P2 ;  /* 0x0810000002e37fae */ /* 0x0003e4000d101d46 */
[----:B-1----:R-:W-:Y:S01]  /*11600*/  IADD3 R2, P5, R52, R159, RZ ;  /* 0x0000009f34027210 */ /* 0x002fe20007fbe0ff */
[----:B------:R-:W-:-:S04]  /*11610*/  IMAD.MOV.U32 R52, RZ, RZ, 0x1 ;  /* 0x00000001ff347424 */ /* 0x000fc800078e00ff */
[----:B------:R-:W-:Y:S01]  /*11620*/  IMAD.X R3, R5, 0x1, R69, P5 ;  /* 0x0000000105037824 */ /* 0x000fe200028e0645 */
[----:B------:R-:W-:-:S04]  /*11630*/  SEL R5, RZ, 0x10, P0 ;  /* 0x00000010ff057807 */ /* 0x000fc80000000000 */
[----:B------:R1:W-:Y:S02]  /*11640*/  LDGSTS.E.BYPASS.LTC128B.128 [R227+0xc100], [R2.64], !P0 ;  /* 0x0c10000002e37fae */ /* 0x0003e4000c101d46 */
[----:B-1----:R-:W-:Y:S01]  /*11650*/  IMAD.MOV.U32 R3, RZ, RZ, 0x181f ;  /* 0x0000181fff037424 */ /* 0x002fe200078e00ff */
[----:B------:R-:W-:Y:S02]  /*11660*/  MOV R2, 0x11680 ;  /* 0x0001168000027802 */ /* 0x000fe40000000f00 */
[----:B------:R-:W-:Y:S05]  /*11670*/  CALL.REL.NOINC `($__internal_1_$__cuda_sm70_shflsync_idx_p) ;  /* 0x00002bb000007944 */ /* 0x000fea0003c00000 */
[----:B------:R-:W-:Y:S01]  /*11680*/  IMAD.MOV.U32 R7, RZ, RZ, R52 ;  /* 0x000000ffff077224 */ /* 0x000fe200078e0034 */
[----:B------:R-:W-:Y:S01]  /*11690*/  MOV R52, 0x1 ;  /* 0x0000000100347802 */ /* 0x000fe20000000f00 */
[----:B------:R-:W-:Y:S01]  /*116a0*/  IMAD.MOV.U32 R36, RZ, RZ, R4 ;  /* 0x000000ffff247224 */ /* 0x000fe200078e0004 */
[----:B------:R-:W-:Y:S02]  /*116b0*/  MOV R3, 0x181f ;  /* 0x0000181f00037802 */ /* 0x000fe40000000f00 */
[----:B------:R-:W-:Y:S02]  /*116c0*/  MOV R2, 0x116e0 ;  /* 0x000116e000027802 */ /* 0x000fe40000000f00 */
[----:B------:R-:W-:Y:S05]  /*116d0*/  CALL.REL.NOINC `($__internal_1_$__cuda_sm70_shflsync_idx_p) ;  /* 0x00002b5000007944 */ /* 0x000fea0003c00000 */
[----:B------:R-:W-:Y:S01]  /*116e0*/  IADD3 R8, -R6, 0x10, RZ ;  /* 0x0000001006087810 */ /* 0x000fe20007ffe1ff */
[----:B------:R-:W-:Y:S01]  /*116f0*/  IMAD.MOV.U32 R36, RZ, RZ, R0 ;  /* 0x000000ffff247224 */ /* 0x000fe200078e0000 */
[----:B------:R-:W-:-:S02]  /*11700*/  IADD3 R2, -R5, 0x10, RZ ;  /* 0x0000001005027810 */ /* 0x000fc40007ffe1ff */
[----:B------:R-:W-:Y:S02]  /*11710*/  LOP3.LUT R8, R8, 0xf, RZ, 0xc0, !PT ;  /* 0x0000000f08087812 */ /* 0x000fe400078ec0ff */
[----:B------:R-:W-:Y:S02]  /*11720*/  ISETP.NE.U32.AND P6, PT, R6, RZ, PT ;  /* 0x000000ff0600720c */ /* 0x000fe40003fc5070 */
[----:B------:R-:W-:Y:S02]  /*11730*/  IADD3 R8, P2, P0, R8, R52, R158 ;  /* 0x0000003408087210 */ /* 0x000fe4000785e09e */
[----:B------:R-:W-:Y:S02]  /*11740*/  ISETP.NE.U32.AND P5, PT, R5, RZ, PT ;  /* 0x000000ff0500720c */ /* 0x000fe40003fa5070 */
[----:B------:R-:W-:Y:S02]  /*11750*/  LOP3.LUT R2, R2, 0xf, RZ, 0xc0, !PT ;  /* 0x0000000f02027812 */ /* 0x000fe400078ec0ff */
[----:B------:R-:W-:-:S02]  /*11760*/  IADD3.X R9, RZ, R7, R68, P2, P0 ;  /* 0x00000007ff097210 */ /* 0x000fc400017e0444 */
[----:B------:R-:W-:Y:S01]  /*11770*/  IADD3 R2, P2, P0, R2, R52, R159 ;  /* 0x0000003402027210 */ /* 0x000fe2000785e09f */
[----:B------:R-:W-:Y:S02]  /*11780*/  IMAD.MOV.U32 R52, RZ, RZ, 0x2 ;  /* 0x00000002ff347424 */ /* 0x000fe400078e00ff */
[----:B------:R-:W-:Y:S01]  /*11790*/  @!PT LDS RZ, [RZ] ;  /* 0x00000000fffff984 */ /* 0x000fe20000000800 */
[----:B------:R-:W-:Y:S01]  /*117a0*/  @!PT LDS RZ, [RZ] ;  /* 0x00000000fffff984 */ /* 0x000fe20000000800 */
[----:B------:R-:W-:Y:S01]  /*117b0*/  @!PT LDS RZ, [RZ] ;  /* 0x00000000fffff984 */ /* 0x000fe20000000800 */
[----:B------:R1:W-:Y:S01]  /*117c0*/  LDGSTS.E.BYPASS.LTC128B.128.ZFILL [R227+0x9100], [R8.64], P6 ;  /* 0x0910000008e37fae */ /* 0x0003e2000b141d46 */
[----:B------:R-:W-:-:S05]  /*117d0*/  IADD3.X R3, RZ, R7, R69, P2, P0 ;  /* 0x00000007ff037210 */ /* 0x000fca00017e0445 */
[----:B------:R2:W-:Y:S02]  /*117e0*/  LDGSTS.E.BYPASS.LTC128B.128.ZFILL [R227+0xd100], [R2.64], P5 ;  /* 0x0d10000002e37fae */ /* 0x0005e4000a941d46 */
[----:B--2---:R-:W-:Y:S01]  /*117f0*/  IMAD.MOV.U32 R3, RZ, RZ, 0x181f ;  /* 0x0000181fff037424 */ /* 0x004fe200078e00ff */
[----:B------:R-:W-:Y:S02]  /*11800*/  MOV R2, 0x11820 ;  /* 0x0001182000027802 */ /* 0x000fe40000000f00 */
[----:B-1----:R-:W-:Y:S05]  /*11810*/  CALL.REL.NOINC `($__internal_1_$__cuda_sm70_shflsync_idx_p) ;  /* 0x00002a1000007944 */ /* 0x002fea0003c00000 */
        /* <DEDUP_REMOVED lines=32> */
[----:B------:R-:W-:Y:S01]  /*11a20*/  MOV R4, R52 ;  /* 0x0000003400047202 */ /* 0x000fe20000000f00 */
[----:B------:R-:W-:Y:S05]  /*11a30*/  BRA `(.L_x_116) ;  /* 0xffff233000007947 */ /* 0x000fea000383ffff */
.L_x_79:
[----:B------:R-:W-:Y:S01]  /*11a40*/  IMAD.MOV.U32 R36, RZ, RZ, R4 ;  /* 0x000000ffff247224 */ /* 0x000fe200078e0004 */
[----:B------:R-:W-:Y:S01]  /*11a50*/  MOV R52, RZ ;  /* 0x000000ff00347202 */ /* 0x000fe20000000f00 */
[----:B------:R-:W-:Y:S01]  /*11a60*/  IMAD.MOV.U32 R3, RZ, RZ, 0x1c1f ;  /* 0x00001c1fff037424 */ /* 0x000fe200078e00ff */
[----:B------:R-:W-:-:S02]  /*11a70*/  MOV R2, 0x11a90 ;  /* 0x00011a9000027802 */ /* 0x000fc40000000f00 */
[----:B------:R-:W-:Y:S05]  /*11a80*/  CALL.REL.NOINC `($__internal_1_$__cuda_sm70_shflsync_idx_p) ;  /* 0x000027a000007944 */ /* 0x000fea0003c00000 */
[----:B------:R-:W-:Y:S05]  /*11a90*/  BRA `(.L_x_117) ;  /* 0xffff24d000007947 */ /* 0x000fea000383ffff */
.L_x_80:
[----:B------:R-:W-:Y:S01]  /*11aa0*/  IMAD.MOV.U32 R36, RZ, RZ, R4 ;  /* 0x000000ffff247224 */ /* 0x000fe200078e0004 */
[----:B------:R-:W-:Y:S01]  /*11ab0*/  MOV R52, 0x1 ;  /* 0x0000000100347802 */ /* 0x000fe20000000f00 */
[----:B------:R-:W-:Y:S01]  /*11ac0*/  IMAD.MOV.U32 R3, RZ, RZ, 0x1c1f ;  /* 0x00001c1fff037424 */ /* 0x000fe200078e00ff */
[----:B------:R-:W-:-:S02]  /*11ad0*/  MOV R2, 0x11af0 ;  /* 0x00011af000027802 */ /* 0x000fc40000000f00 */
[----:B-1----:R-:W-:Y:S05]  /*11ae0*/  CALL.REL.NOINC `($__internal_1_$__cuda_sm70_shflsync_idx_p) ;  /* 0x0000274000007944 */ /* 0x002fea0003c00000 */
[----:B------:R-:W-:Y:S01]  /*11af0*/  IMAD.IADD R5, R5, 0x1, R52 ;  /* 0x0000000105057824 */ /* 0x000fe200078e0234 */
[----:B------:R-:W-:-:S04]  /*11b00*/  FMNMX.FTZ R0, R7, R9, !PT ;  /* 0x0000000907007209 */ /* 0x000fc80007810000 */
[----:B------:R-:W-:Y:S02]  /*11b10*/  IMNMX R6, R6, R5, PT ;  /* 0x0000000506067217 */ /* 0x000fe40003800200 */
[----:B------:R-:W-:Y:S02]  /*11b20*/  FMNMX.FTZ R0, R11, R0, !PT ;  /* 0x000000000b007209 */ /* 0x000fe40007810000 */
[C---:B------:R-:W-:Y:S02]  /*11b30*/  ISETP.GT.AND P5, PT, R6.reuse, RZ, PT ;  /* 0x000000ff0600720c */ /* 0x040fe40003fa4270 */
[C---:B------:R-:W-:Y:S02]  /*11b40*/  ISETP.GT.AND P2, PT, R6.reuse, 0x1, PT ;  /* 0x000000010600780c */ /* 0x040fe40003f44270 */
[----:B------:R-:W-:Y:S02]  /*11b50*/  ISETP.GT.AND P0, PT, R6, 0x8, PT ;  /* 0x000000080600780c */ /* 0x000fe40003f04270 */
[----:B------:R-:W-:-:S02]  /*11b60*/  FSEL R5, R129, -INF , P5 ;  /* 0xff80000081057808 */ /* 0x000fc40002800000 */
[----:B------:R-:W-:Y:S02]  /*11b70*/  FSEL R8, R128, -INF , P2 ;  /* 0xff80000080087808 */ /* 0x000fe40001000000 */
[----:B------:R-:W-:Y:S02]  /*11b80*/  ISETP.GT.AND P2, PT, R6, 0x9, PT ;  /* 0x000000090600780c */ /* 0x000fe40003f44270 */
[----:B------:R-:W-:Y:S02]  /*11b90*/  FSEL R10, R126, -INF , P0 ;  /* 0xff8000007e0a7808 */ /* 0x000fe40000000000 */
[----:B------:R-:W-:Y:S02]  /*11ba0*/  FMNMX.FTZ R2, R5, R8, !PT ;  /* 0x0000000805027209 */ /* 0x000fe40007810000 */
[----:B------:R-:W-:Y:S02]  /*11bb0*/  FMNMX.FTZ R68, R13, R0, !PT ;  /* 0x000000000d447209 */ /* 0x000fe40007810000 */
[----:B------:R-:W-:-:S02]  /*11bc0*/  ISETP.GT.AND P0, PT, R6, 0x10, PT ;  /* 0x000000100600780c */ /* 0x000fc40003f04270 */
[----:B------:R-:W-:Y:S02]  /*11bd0*/  FSEL R15, R127, -INF , P2 ;  /* 0xff8000007f0f7808 */ /* 0x000fe40001000000 */
[----:B------:R-:W-:Y:S02]  /*11be0*/  FMNMX.FTZ R0, R10, R2, !PT ;  /* 0x000000020a007209 */ /* 0x000fe40007810000 */
[----:B------:R-:W-:Y:S02]  /*11bf0*/  FMNMX.FTZ R68, R16, R68, !PT ;  /* 0x0000004410447209 */ /* 0x000fe40007810000 */
[----:B------:R-:W-:Y:S02]  /*11c00*/  ISETP.GT.AND P2, PT, R6, 0x11, PT ;  /* 0x000000110600780c */ /* 0x000fe40003f44270 */
[----:B------:R-:W-:Y:S02]  /*11c10*/  FSEL R14, R94, -INF , P0 ;  /* 0xff8000005e0e7808 */ /* 0x000fe40000000000 */
[----:B------:R-:W-:-:S02]  /*11c20*/  FMNMX.FTZ R0, R15, R0, !PT ;  /* 0x000000000f007209 */ /* 0x000fc40007810000 */
[----:B------:R-:W-:Y:S02]  /*11c30*/  FMNMX.FTZ R68, R17, R68, !PT ;  /* 0x0000004411447209 */ /* 0x000fe40007810000 */
[----:B------:R-:W-:Y:S02]  /*11c40*/  ISETP.GT.AND P0, PT, R6, 0x18, PT ;  /* 0x000000180600780c */ /* 0x000fe40003f04270 */
[----:B------:R-:W-:Y:S02]  /*11c50*/  FSEL R19, R93, -INF , P2 ;  /* 0xff8000005d137808 */ /* 0x000fe40001000000 */
[----:B------:R-:W-:Y:S01]  /*11c60*/  FMNMX.FTZ R12, R14, R0, !PT ;  /* 0x000000000e0c7209 */ /* 0x000fe20007810000 */
[----:B------:R-:W-:Y:S01]  /*11c70*/  IMAD.MOV.U32 R0, RZ, RZ, 0x2 ;  /* 0x00000002ff007424 */ /* 0x000fe200078e00ff */
        /* <DEDUP_REMOVED lines=101> */
[----:B------:R-:W-:Y:S02]  /*122d0*/  FSEL R171, R26, -INF , P2 ;  /* 0xff8000001aab7808 */ /* 0x000fe40001000000 */
[----:B------:R-:W-:Y:S01]  /*122e0*/  FMNMX.FTZ R12, R166, R12, !PT ;  /* 0x0000000ca60c7209 */ /* 0x000fe20007810000 */
[----:B------:R-:W-:Y:S01]  /*122f0*/  IMAD.MOV.U32 R4, RZ, RZ, R68 ;  /* 0x000000ffff047224 */ /* 0x000fe200078e0044 */
[----:B------:R-:W-:-:S02]  /*12300*/  MOV R2, 0x12330 ;  /* 0x0001233000027802 */ /* 0x000fc40000000f00 */
[----:B------:R-:W-:Y:S02]  /*12310*/  FMNMX.FTZ R12, R171, R12, !PT ;  /* 0x0000000cab0c7209 */ /* 0x000fe40007810000 */
[----:B------:R-:W-:Y:S05]  /*12320*/  CALL.REL.NOINC `($__internal_0_$__cuda_sm70_shflsync_bfly_p) ;  /* 0x00001ea000007944 */ /* 0x000fea0003c00000 */
[----:B------:R-:W-:Y:S01]  /*12330*/  FMNMX.FTZ R68, R68, R0, !PT ;  /* 0x0000000044447209 */ /* 0x000fe20007810000 */
[----:B------:R-:W-:Y:S01]  /*12340*/  IMAD.MOV.U32 R0, RZ, RZ, 0x1 ;  /* 0x00000001ff007424 */ /* 0x000fe200078e00ff */
[----:B------:R-:W-:-:S03]  /*12350*/  MOV R2, 0x12380 ;  /* 0x0001238000027802 */ /* 0x000fc60000000f00 */
[----:B------:R-:W-:Y:S02]  /*12360*/  IMAD.MOV.U32 R4, RZ, RZ, R68 ;  /* 0x000000ffff047224 */ /* 0x000fe400078e0044 */
[----:B------:R-:W-:Y:S05]  /*12370*/  CALL.REL.NOINC `($__internal_0_$__cuda_sm70_shflsync_bfly_p) ;  /* 0x00001e5000007944 */ /* 0x000fea0003c00000 */
[----:B------:R-:W-:Y:S01]  /*12380*/  FMNMX.FTZ R68, R68, R0, !PT ;  /* 0x0000000044447209 */ /* 0x000fe20007810000 */
[----:B------:R-:W-:Y:S01]  /*12390*/  IMAD.MOV.U32 R4, RZ, RZ, R12 ;  /* 0x000000ffff047224 */ /* 0x000fe200078e000c */
[----:B------:R-:W-:Y:S01]  /*123a0*/  MOV R2, 0x123d0 ;  /* 0x000123d000027802 */ /* 0x000fe20000000f00 */
[----:B------:R-:W-:Y:S02]  /*123b0*/  IMAD.MOV.U32 R0, RZ, RZ, 0x2 ;  /* 0x00000002ff007424 */ /* 0x000fe400078e00ff */
[----:B------:R-:W-:Y:S05]  /*123c0*/  CALL.REL.NOINC `($__internal_0_$__cuda_sm70_shflsync_bfly_p) ;  /* 0x00001e0000007944 */ /* 0x000fea0003c00000 */
[----:B------:R-:W-:Y:S01]  /*123d0*/  FMNMX.FTZ R12, R12, R0, !PT ;  /* 0x000000000c0c7209 */ /* 0x000fe20007810000 */
[----:B------:R-:W-:Y:S01]  /*123e0*/  IMAD.MOV.U32 R0, RZ, RZ, 0x1 ;  /* 0x00000001ff007424 */ /* 0x000fe200078e00ff */
[----:B------:R-:W-:-:S03]  /*123f0*/  MOV R2, 0x12420 ;  /* 0x0001242000027802 */ /* 0x000fc60000000f00 */
[----:B------:R-:W-:Y:S02]  /*12400*/  IMAD.MOV.U32 R4, RZ, RZ, R12 ;  /* 0x000000ffff047224 */ /* 0x000fe400078e000c */
[----:B------:R-:W-:Y:S05]  /*12410*/  CALL.REL.NOINC `($__internal_0_$__cuda_sm70_shflsync_bfly_p) ;  /* 0x00001db000007944 */ /* 0x000fea0003c00000 */
[----:B------:R-:W-:Y:S01]  /*12420*/  MOV R3, R0 ;  /* 0x0000000000037202 */ /* 0x000fe20000000f00 */
[----:B------:R-:W-:Y:S05]  /*12430*/  BRA `(.L_x_118) ;  /* 0xffff27e000007947 */ /* 0x000fea000383ffff */
.L_x_84:
[----:B------:R-:W-:Y:S01]  /*12440*/  MOV R52, RZ ;  /* 0x000000ff00347202 */ /* 0x000fe20000000f00 */
[----:B------:R-:W-:Y:S01]  /*12450*/  IMAD.MOV.U32 R36, RZ, RZ, R0 ;  /* 0x000000ffff247224 */ /* 0x000fe200078e0000 */
[----:B------:R-:W-:Y:S01]  /*12460*/  MOV R2, 0x12490 ;  /* 0x0001249000027802 */ /* 0x000fe20000000f00 */
[----:B------:R-:W-:Y:S02]  /*12470*/  IMAD.MOV.U32 R3, RZ, RZ, 0x181f ;  /* 0x0000181fff037424 */ /* 0x000fe400078e00ff */
[----:B------:R-:W-:Y:S05]  /*12480*/  CALL.REL.NOINC `($__internal_1_$__cuda_sm70_shflsync_idx_p) ;  /* 0x00001da000007944 */ /* 0x000fea0003c00000 */
[----:B------:R-:W-:Y:S01]  /*12490*/  MOV R7, R52 ;  /* 0x0000003400077202 */ /* 0x000fe20000000f00 */
[----:B------:R-:W-:-:S05]  /*124a0*/  BRA `(.L_x_119) ;  /* 0xffff467000007947 */ /* 0x000fca000383ffff */
.L_x_85:
[----:B------:R-:W-:Y:S01]  /*124b0*/  MOV R52, RZ ;  /* 0x000000ff00347202 */ /* 0x000fe20000000f00 */
[----:B------:R-:W-:Y:S01]  /*124c0*/  IMAD.MOV.U32 R36, RZ, RZ, R4 ;  /* 0x000000ffff247224 */ /* 0x000fe200078e0004 */
[----:B------:R-:W-:Y:S01]  /*124d0*/  MOV R2, 0x12500 ;  /* 0x0001250000027802 */ /* 0x000fe20000000f00 */
[----:B------:R-:W-:Y:S02]  /*124e0*/  IMAD.MOV.U32 R3, RZ, RZ, 0x181f ;  /* 0x0000181fff037424 */ /* 0x000fe400078e00ff */
[----:B-12---:R-:W-:Y:S05]  /*124f0*/  CALL.REL.NOINC `($__internal_1_$__cuda_sm70_shflsync_idx_p) ;  /* 0x00001d3000007944 */ /* 0x006fea0003c00000 */
[----:B------:R-:W-:Y:S01]  /*12500*/  ISETP.GE.AND P5, PT, R241, c[0x0][0x1d4], PT ;  /* 0x00007500f1007a0c */ /* 0x000fe20003fa6270 */
[----:B------:R-:W-:Y:S01]  /*12510*/  IMAD.MOV.U32 R36, RZ, RZ, R0 ;  /* 0x000000ffff247224 */ /* 0x000fe200078e0000 */
[----:B------:R-:W-:Y:S02]  /*12520*/  IADD3 R12, P2, R52, R20, RZ ;  /* 0x00000014340c7210 */ /* 0x000fe40007f5e0ff */
[----:B------:R-:W-:Y:S03]  /*12530*/  ISETP.GE.AND P0, PT, R242, c[0x0][0x1d4], PT ;  /* 0x00007500f2007a0c */ /* 0x000fe60003f06270 */
[C---:B------:R-:W-:Y:S01]  /*12540*/  IMAD.X R13, R7.reuse, 0x1, R5, P2 ;  /* 0x00000001070d7824 */ /* 0x040fe200010e0605 */
[----:B------:R-:W-:Y:S01]  /*12550*/  IADD3 R2, P2, R52, R21, RZ ;  /* 0x0000001534027210 */ /* 0x000fe20007f5e0ff */
[----:B------:R-:W-:Y:S04]  /*12560*/  IMAD.MOV.U32 R52, RZ, RZ, 0x1 ;  /* 0x00000001ff347424 */ /* 0x000fe800078e00ff */
[----:B------:R-:W-:Y:S01]  /*12570*/  @!PT LDS RZ, [RZ] ;  /* 0x00000000fffff984 */ /* 0x000fe20000000800 */
[----:B------:R-:W-:Y:S01]  /*12580*/  @!PT LDS RZ, [RZ] ;  /* 0x00000000fffff984 */ /* 0x000fe20000000800 */
[----:B------:R-:W-:Y:S01]  /*12590*/  @!PT LDS RZ, [RZ] ;  /* 0x00000000fffff984 */ /* 0x000fe20000000800 */
[----:B------:R1:W-:Y:S01]  /*125a0*/  LDGSTS.E.BYPASS.LTC128B.128 [R227+0x100], [R12.64], !P5 ;  /* 0x001000000ce37fae */ /* 0x0003e2000e901d46 */
[----:B------:R-:W-:Y:S01]  /*125b0*/  IMAD.X R3, R7, 0x1, R6, P2 ;  /* 0x0000000107037824 */ /* 0x000fe200010e0606 */
[----:B------:R-:W-:Y:S04]  /*125c0*/  SEL R7, RZ, 0x10, P5 ;  /* 0x00000010ff077807 */ /* 0x000fe80002800000 */
[----:B------:R2:W-:Y:S01]  /*125d0*/  LDGSTS.E.BYPASS.LTC128B.128 [R227+0x4100], [R2.64], !P0 ;  /* 0x0410000002e37fae */ /* 0x0005e2000c101d46 */
[----:B-1----:R-:W-:Y:S02]  /*125e0*/  SEL R12, RZ, 0x10, P0 ;  /* 0x00000010ff0c7807 */ /* 0x002fe40000000000 */
[----:B--2---:R-:W-:Y:S01]  /*125f0*/  MOV R2, 0x12620 ;  /* 0x0001262000027802 */ /* 0x004fe20000000f00 */
[----:B------:R-:W-:Y:S02]  /*12600*/  IMAD.MOV.U32 R3, RZ, RZ, 0x181f ;  /* 0x0000181fff037424 */ /* 0x000fe400078e00ff */
[----:B------:R-:W-:Y:S05]  /*12610*/  CALL.REL.NOINC `($__internal_1_$__cuda_sm70_shflsync_idx_p) ;  /* 0x00001c1000007944 */ /* 0x000fea0003c00000 */
[----:B------:R-:W-:Y:S01]  /*12620*/  MOV R3, 0x181f ;  /* 0x0000181f00037802 */ /* 0x000fe20000000f00 */
[----:B------:R-:W-:Y:S01]  /*12630*/  IMAD.MOV.U32 R13, RZ, RZ, R52 ;  /* 0x000000ffff0d7224 */ /* 0x000fe200078e0034 */
[----:B------:R-:W-:Y:S01]  /*12640*/  MOV R52, 0x1 ;  /* 0x0000000100347802 */ /* 0x000fe20000000f00 */
[----:B------:R-:W-:Y:S01]  /*12650*/  IMAD.MOV.U32 R36, RZ, RZ, R4 ;  /* 0x000000ffff247224 */ /* 0x000fe200078e0004 */
[----:B------:R-:W-:Y:S02]  /*12660*/  MOV R2, 0x12680 ;  /* 0x0001268000027802 */ /* 0x000fe40000000f00 */
[----:B------:R-:W-:Y:S05]  /*12670*/  CALL.REL.NOINC `($__internal_1_$__cuda_sm70_shflsync_idx_p) ;  /* 0x00001bb000007944 */ /* 0x000fea0003c00000 */
[C---:B------:R-:W-:Y:S01]  /*12680*/  IADD3 R2, -R7.reuse, 0x10, RZ ;  /* 0x0000001007027810 */ /* 0x040fe20007ffe1ff */
[----:B------:R-:W-:Y:S01]  /*12690*/  IMAD.MOV.U32 R36, RZ, RZ, R0 ;  /* 0x000000ffff247224 */ /* 0x000fe200078e0000 */
[----:B------:R-:W-:Y:S02]  /*126a0*/  ISETP.NE.U32.AND P5, PT, R7, RZ, PT ;  /* 0x000000ff0700720c */ /* 0x000fe40003fa5070 */
[----:B------:R-:W-:Y:S04]  /*126b0*/  LOP3.LUT R2, R2, 0xf, RZ, 0xc0, !PT ;  /* 0x0000000f02027812 */ /* 0x000fe800078ec0ff */
[-C--:B------:R-:W-:Y:S04]  /*126c0*/  IADD3 R2, P2, P0, R2, R52.reuse, R20 ;  /* 0x0000003402027210 */ /* 0x080fe8000785e014 */
[-C--:B------:R-:W-:Y:S05]  /*126d0*/  IADD3.X R3, RZ, R13.reuse, R5, P2, P0 ;  /* 0x0000000dff037210 */ /* 0x080fea00017e0405 */
[----:B------:R-:W-:Y:S01]  /*126e0*/  @!PT LDS RZ, [RZ] ;  /* 0x00000000fffff984 */ /* 0x000fe20000000800 */
[----:B------:R-:W-:Y:S01]  /*126f0*/  @!PT LDS RZ, [RZ] ;  /* 0x00000000fffff984 */ /* 0x000fe20000000800 */
[----:B------:R-:W-:Y:S01]  /*12700*/  @!PT LDS RZ, [RZ] ;  /* 0x00000000fffff984 */ /* 0x000fe20000000800 */
[----:B------:R1:W-:Y:S01]  /*12710*/  LDGSTS.E.BYPASS.LTC128B.128.ZFILL [R227+0x1100], [R2.64], P5 ;  /* 0x0110000002e37fae */ /* 0x0003e2000a941d46 */
[C---:B------:R-:W-:Y:S02]  /*12720*/  ISETP.NE.U32.AND P5, PT, R12.reuse, RZ, PT ;  /* 0x000000ff0c00720c */ /* 0x040fe40003fa5070 */
[----:B-1----:R-:W-:Y:S04]  /*12730*/  IADD3 R2, -R12, 0x10, RZ ;  /* 0x000000100c027810 */ /* 0x002fe80007ffe1ff */
[----:B------:R-:W-:Y:S04]  /*12740*/  LOP3.LUT R2, R2, 0xf, RZ, 0xc0, !PT ;  /* 0x0000000f02027812 */ /* 0x000fe800078ec0ff */
[----:B------:R-:W-:Y:S01]  /*12750*/  IADD3 R2, P2, P0, R2, R52, R21 ;  /* 0x0000003402027210 */ /* 0x000fe2000785e015 */
[----:B------:R-:W-:Y:S03]  /*12760*/  IMAD.MOV.U32 R52, RZ, RZ, 0x2 ;  /* 0x00000002ff347424 */ /* 0x000fe600078e00ff */
[----:B------:R-:W-:Y:S05]  /*12770*/  IADD3.X R3, RZ, R13, R6, P2, P0 ;  /* 0x0000000dff037210 */ /* 0x000fea00017e0406 */
[----:B------:R1:W-:Y:S02]  /*12780*/  LDGSTS.E.BYPASS.LTC128B.128.ZFILL [R227+0x5100], [R2.64], P5 ;  /* 0x0510000002e37fae */ /* 0x0003e4000a941d46 */
[----:B-1----:R-:W-:Y:S01]  /*12790*/  MOV R2, 0x127c0 ;  /* 0x000127c000027802 */ /* 0x002fe20000000f00 */
[----:B------:R-:W-:Y:S03]  /*127a0*/  IMAD.MOV.U32 R3, RZ, RZ, 0x181f ;  /* 0x0000181fff037424 */ /* 0x000fe600078e00ff */
        /* <DEDUP_REMOVED lines=33> */
[----:B------:R-:W-:Y:S01]  /*129c0*/  MOV R4, R52 ;  /* 0x0000003400047202 */ /* 0x000fe20000000f00 */
[----:B------:R-:W-:-:S05]  /*129d0*/  BRA `(.L_x_120) ;  /* 0xffff433000007947 */ /* 0x000fca000383ffff */
.L_x_88:
[----:B------:R-:W-:Y:S01]  /*129e0*/  MOV R52, RZ ;  /* 0x000000ff00347202 */ /* 0x000fe20000000f00 */
[----:B------:R-:W-:Y:S01]  /*129f0*/  IMAD.MOV.U32 R36, RZ, RZ, R0 ;  /* 0x000000ffff247224 */ /* 0x000fe200078e0000 */
[----:B------:R-:W-:Y:S01]  /*12a00*/  MOV R2, 0x12a30 ;  /* 0x00012a3000027802 */ /* 0x000fe20000000f00 */
[----:B------:R-:W-:Y:S02]  /*12a10*/  IMAD.MOV.U32 R3, RZ, RZ, 0x181f ;  /* 0x0000181fff037424 */ /* 0x000fe400078e00ff */
[----:B------:R-:W-:Y:S05]  /*12a20*/  CALL.REL.NOINC `($__internal_1_$__cuda_sm70_shflsync_idx_p) ;  /* 0x0000180000007944 */ /* 0x000fea0003c00000 */
[----:B------:R-:W-:Y:S01]  /*12a30*/  MOV R7, R52 ;  /* 0x0000003400077202 */ /* 0x000fe20000000f00 */
[----:B------:R-:W-:-:S05]  /*12a40*/  BRA `(.L_x_121) ;  /* 0xffff5a4000007947 */ /* 0x000fca000383ffff */
.L_x_89:
        /* <DEDUP_REMOVED lines=83> */
.L_x_90:
[----:B--2---:R-:W-:Y:S01]  /*12f80*/  MOV R52, RZ ;  /* 0x000000ff00347202 */ /* 0x004fe20000000f00 */
[----:B------:R-:W-:Y:S01]  /*12f90*/  IMAD.MOV.U32 R36, RZ, RZ, R4 ;  /* 0x000000ffff247224 */ /* 0x000fe200078e0004 */
[----:B------:R-:W-:Y:S01]  /*12fa0*/  MOV R2, 0x12fd0 ;  /* 0x00012fd000027802 */ /* 0x000fe20000000f00 */
[----:B------:R-:W-:Y:S02]  /*12fb0*/  IMAD.MOV.U32 R3, RZ, RZ, 0x1c1f ;  /* 0x00001c1fff037424 */ /* 0x000fe400078e00ff */
[----:B------:R-:W-:Y:S05]  /*12fc0*/  CALL.REL.NOINC `($__internal_1_$__cuda_sm70_shflsync_idx_p) ;  /* 0x0000126000007944 */ /* 0x000fea0003c00000 */
[----:B------:R-:W-:Y:S01]  /*12fd0*/  MOV R0, R52 ;  /* 0x0000003400007202 */ /* 0x000fe20000000f00 */
[----:B------:R-:W-:-:S05]  /*12fe0*/  BRA `(.L_x_123) ;  /* 0xffff587000007947 */ /* 0x000fca000383ffff */
.L_x_91:
[----:B------:R-:W-:Y:S01]  /*12ff0*/  MOV R52, 0x1 ;  /* 0x0000000100347802 */ /* 0x000fe20000000f00 */
[----:B------:R-:W-:Y:S01]  /*13000*/  IMAD.MOV.U32 R36, RZ, RZ, R4 ;  /* 0x000000ffff247224 */ /* 0x000fe200078e0004 */
[----:B------:R-:W-:Y:S01]  /*13010*/  MOV R2, 0x13040 ;  /* 0x0001304000027802 */ /* 0x000fe20000000f00 */
[----:B------:R-:W-:Y:S02]  /*13020*/  IMAD.MOV.U32 R3, RZ, RZ, 0x1c1f ;  /* 0x00001c1fff037424 */ /* 0x000fe400078e00ff */
[----:B-1----:R-:W-:Y:S05]  /*13030*/  CALL.REL.NOINC `($__internal_1_$__cuda_sm70_shflsync_idx_p) ;  /* 0x000011f000007944 */ /* 0x002fea0003c00000 */
[----:B------:R-:W-:Y:S05]  /*13040*/  IMAD.IADD R0, R5, 0x1, R52 ;  /* 0x0000000105007824 */ /* 0x000fea00078e0234 */
        /* <DEDUP_REMOVED lines=115> */
[----:B------:R-:W-:Y:S02]  /*13780*/  FSEL R10, R154, -INF , P6 ;  /* 0xff8000009a0a7808 */ /* 0x000fe40003000000 */
[----:B------:R-:W-:Y:S02]  /*13790*/  FMNMX.FTZ R144, R36, R2, !PT ;  /* 0x0000000224907209 */ /* 0x000fe40007810000 */
[----:B------:R-:W-:Y:S01]  /*137a0*/  FMNMX.FTZ R4, R14, R0, !PT ;  /* 0x000000000e047209 */ /* 0x000fe20007810000 */
[----:B------:R-:W-:Y:S01]  /*137b0*/  IMAD.MOV.U32 R0, RZ, RZ, 0x2 ;  /* 0x00000002ff007424 */ /* 0x000fe200078e00ff */
[----:B------:R-:W-:Y:S02]  /*137c0*/  FSEL R9, R153, -INF , P5 ;  /* 0xff80000099097808 */ /* 0x000fe40002800000 */
[----:B------:R-:W-:Y:S02]  /*137d0*/  FMNMX.FTZ R144, R10, R144, !PT ;  /* 0x000000900a907209 */ /* 0x000fe40007810000 */
[----:B------:R-:W-:Y:S02]  /*137e0*/  FMNMX.FTZ R4, R13, R4, !PT ;  /* 0x000000040d047209 */ /* 0x000fe40007810000 */
[----:B------:R-:W-:Y:S02]  /*137f0*/  FSEL R8, R150, -INF , P2 ;  /* 0xff80000096087808 */ /* 0x000fe40001000000 */
[----:B------:R-:W-:Y:S02]  /*13800*/  FMNMX.FTZ R144, R9, R144, !PT ;  /* 0x0000009009907209 */ /* 0x000fe40007810000 */
[----:B------:R-:W-:Y:S02]  /*13810*/  FMNMX.FTZ R4, R12, R4, !PT ;  /* 0x000000040c047209 */ /* 0x000fe40007810000 */
[----:B------:R-:W-:Y:S02]  /*13820*/  FSEL R7, R149, -INF , P0 ;  /* 0xff80000095077808 */ /* 0x000fe40000000000 */
[----:B------:R-:W-:Y:S02]  /*13830*/  FMNMX.FTZ R144, R8, R144, !PT ;  /* 0x0000009008907209 */ /* 0x000fe40007810000 */
[----:B------:R-:W-:Y:S02]  /*13840*/  FMNMX.FTZ R4, R11, R4, !PT ;  /* 0x000000040b047209 */ /* 0x000fe40007810000 */
[----:B------:R-:W-:Y:S02]  /*13850*/  FMNMX.FTZ R144, R7, R144, !PT ;  /* 0x0000009007907209 */ /* 0x000fe40007810000 */
[----:B------:R-:W-:Y:S02]  /*13860*/  MOV R2, 0x13880 ;  /* 0x0001388000027802 */ /* 0x000fe40000000f00 */
[----:B------:R-:W-:Y:S05]  /*13870*/  CALL.REL.NOINC `($__internal_0_$__cuda_sm70_shflsync_bfly_p) ;  /* 0x0000095000007944 */ /* 0x000fea0003c00000 */
[----:B------:R-:W-:Y:S01]  /*13880*/  FMNMX.FTZ R4, R4, R0, !PT ;  /* 0x0000000004047209 */ /* 0x000fe20007810000 */
[----:B------:R-:W-:Y:S01]  /*13890*/  IMAD.MOV.U32 R0, RZ, RZ, 0x1 ;  /* 0x00000001ff007424 */ /* 0x000fe200078e00ff */
[----:B------:R-:W-:Y:S02]  /*138a0*/  MOV R2, 0x138c0 ;  /* 0x000138c000027802 */ /* 0x000fe40000000f00 */
        /* <DEDUP_REMOVED lines=8> */
[----:B------:R-:W-:Y:S02]  /*13930*/  MOV R2, 0x13950 ;  /* 0x0001395000027802 */ /* 0x000fe40000000f00 */
[----:B------:R-:W-:Y:S05]  /*13940*/  CALL.REL.NOINC `($__internal_0_$__cuda_sm70_shflsync_bfly_p) ;  /* 0x0000088000007944 */ /* 0x000fea0003c00000 */
[----:B------:R-:W-:-:S05]  /*13950*/  BRA `(.L_x_124) ;  /* 0xffff5bb000007947 */ /* 0x000fca000383ffff */
.L_x_94:
[----:B-1--4-:R-:W-:Y:S01]  /*13960*/  MOV R3, 0x181f ;  /* 0x0000181f00037802 */ /* 0x012fe20000000f00 */
[----:B------:R-:W-:Y:S01]  /*13970*/  IMAD.MOV.U32 R52, RZ, RZ, RZ ;  /* 0x000000ffff347224 */ /* 0x000fe200078e00ff */
[----:B------:R-:W-:Y:S02]  /*13980*/  MOV R2, 0x139a0 ;  /* 0x000139a000027802 */ /* 0x000fe40000000f00 */
[----:B------:R-:W-:Y:S05]  /*13990*/  CALL.REL.NOINC `($__internal_1_$__cuda_sm70_shflsync_idx_p) ;  /* 0x0000089000007944 */ /* 0x000fea0003c00000 */
[----:B------:R-:W-:Y:S01]  /*139a0*/  MOV R28, R52 ;  /* 0x00000034001c7202 */ /* 0x000fe20000000f00 */
[----:B------:R-:W-:-:S05]  /*139b0*/  BRA `(.L_x_125) ;  /* 0xffff7e8000007947 */ /* 0x000fca000383ffff */
.L_x_97:
[----:B------:R-:W-:Y:S01]  /*139c0*/  MOV R52, RZ ;  /* 0x000000ff00347202 */ /* 0x000fe20000000f00 */
[----:B------:R-:W-:Y:S01]  /*139d0*/  IMAD.MOV.U32 R36, RZ, RZ, R0 ;  /* 0x000000ffff247224 */ /* 0x000fe200078e0000 */
[----:B------:R-:W-:Y:S01]  /*139e0*/  MOV R2, 0x13a10 ;  /* 0x00013a1000027802 */ /* 0x000fe20000000f00 */
[----:B------:R-:W-:Y:S02]  /*139f0*/  IMAD.MOV.U32 R3, RZ, RZ, 0x181f ;  /* 0x0000181fff037424 */ /* 0x000fe400078e00ff */
[----:B-1----:R-:W-:Y:S05]  /*13a00*/  CALL.REL.NOINC `($__internal_1_$__cuda_sm70_shflsync_idx_p) ;  /* 0x0000082000007944 */ /* 0x002fea0003c00000 */
[----:B------:R-:W-:Y:S01]  /*13a10*/  MOV R7, R52 ;  /* 0x0000003400077202 */ /* 0x000fe20000000f00 */
[----:B------:R-:W-:-:S05]  /*13a20*/  BRA `(.L_x_126) ;  /* 0xffff971000007947 */ /* 0x000fca000383ffff */
.L_x_98:
[----:B------:R-:W-:Y:S01]  /*13a30*/  MOV R52, RZ ;  /* 0x000000ff00347202 */ /* 0x000fe20000000f00 */
[----:B------:R-:W-:Y:S01]  /*13a40*/  IMAD.MOV.U32 R36, RZ, RZ, R4 ;  /* 0x000000ffff247224 */ /* 0x000fe200078e0004 */
[----:B------:R-:W-:Y:S01]  /*13a50*/  MOV R2, 0x13a80 ;  /* 0x00013a8000027802 */ /* 0x000fe20000000f00 */
[----:B------:R-:W-:Y:S02]  /*13a60*/  IMAD.MOV.U32 R3, RZ, RZ, 0x181f ;  /* 0x0000181fff037424 */ /* 0x000fe400078e00ff */
[----:B-123--:R-:W-:Y:S05]  /*13a70*/  CALL.REL.NOINC `($__internal_1_$__cuda_sm70_shflsync_idx_p) ;  /* 0x000007b000007944 */ /* 0x00efea0003c00000 */
[C---:B------:R-:W-:Y:S01]  /*13a80*/  IADD3 R8, -R68.reuse, 0x10, RZ ;  /* 0x0000001044087810 */ /* 0x040fe20007ffe1ff */
[----:B------:R-:W-:Y:S01]  /*13a90*/  IMAD.MOV.U32 R36, RZ, RZ, R0 ;  /* 0x000000ffff247224 */ /* 0x000fe200078e0000 */
[----:B------:R-:W-:Y:S02]  /*13aa0*/  ISETP.NE.U32.AND P2, PT, R68, RZ, PT ;  /* 0x000000ff4400720c */ /* 0x000fe40003f45070 */
[----:B------:R-:W-:Y:S04]  /*13ab0*/  LOP3.LUT R8, R8, 0xf, RZ, 0xc0, !PT ;  /* 0x0000000f08087812 */ /* 0x000fe800078ec0ff */
[----:B------:R-:W-:Y:S04]  /*13ac0*/  IADD3 R8, P5, P4, R8, R52, R41 ;  /* 0x0000003408087210 */ /* 0x000fe80007cbe029 */
[----:B------:R-:W-:Y:S02]  /*13ad0*/  IADD3.X R9, RZ, R7, R5, P5, P4 ;  /* 0x00000007ff097210 */ /* 0x000fe40002fe8405 */
[----:B------:R-:W-:Y:S01]  /*13ae0*/  IADD3 R2, P4, R52, R42, RZ ;  /* 0x0000002a34027210 */ /* 0x000fe20007f9e0ff */
[----:B------:R-:W-:Y:S02]  /*13af0*/  IMAD.MOV.U32 R52, RZ, RZ, 0x1 ;  /* 0x00000001ff347424 */ /* 0x000fe400078e00ff */
[----:B------:R-:W-:Y:S01]  /*13b00*/  @!PT LDS RZ, [RZ] ;  /* 0x00000000fffff984 */ /* 0x000fe20000000800 */
[----:B------:R-:W-:Y:S01]  /*13b10*/  @!PT LDS RZ, [RZ] ;  /* 0x00000000fffff984 */ /* 0x000fe20000000800 */
[----:B------:R-:W-:Y:S01]  /*13b20*/  @!PT LDS RZ, [RZ] ;  /* 0x00000000fffff984 */ /* 0x000fe20000000800 */
[----:B------:R1:W-:Y:S02]  /*13b30*/  LDGSTS.E.BYPASS.LTC128B.128.ZFILL [R227+0x8100], [R8.64], P2 ;  /* 0x0810000008e37fae */ /* 0x0003e40009141d46 */
[----:B------:R-:W-:Y:S05]  /*13b40*/  IMAD.X R3, R7, 0x1, R6, P4 ;  /* 0x0000000107037824 */ /* 0x000fea00020e0606 */
[----:B------:R2:W-:Y:S02]  /*13b50*/  LDGSTS.E.BYPASS.LTC128B.128 [R227+0xc100], [R2.64], !P0 ;  /* 0x0c10000002e37fae */ /* 0x0005e4000c101d46 */
[----:B--2---:R-:W-:Y:S01]  /*13b60*/  MOV R2, 0x13b90 ;  /* 0x00013b9000027802 */ /* 0x004fe20000000f00 */
[----:B------:R-:W-:Y:S02]  /*13b70*/  IMAD.MOV.U32 R3, RZ, RZ, 0x181f ;  /* 0x0000181fff037424 */ /* 0x000fe400078e00ff */
[----:B-1----:R-:W-:Y:S05]  /*13b80*/  CALL.REL.NOINC `($__internal_1_$__cuda_sm70_shflsync_idx_p) ;  /* 0x000006a000007944 */ /* 0x002fea0003c00000 */
        /* <DEDUP_REMOVED lines=54> */
.L_x_99:
[----:B------:R-:W-:Y:S02]  /*13ef0*/  MOV R0, 0x2 ;  /* 0x0000000200007802 */ /* 0x000fe40000000f00 */
        /* <DEDUP_REMOVED lines=16> */
.L_x_101:
[----:B------:R-:W-:Y:S01]  /*14000*/  IMAD.MOV.U32 R4, RZ, RZ, R246 ;  /* 0x000000ffff047224 */ /* 0x000fe200078e00f6 */
[----:B------:R-:W-:-:S02]  /*14010*/  MOV R0, 0x2 ;  /* 0x0000000200007802 */ /* 0x000fc40000000f00 */
[----:B------:R-:W-:Y:S02]  /*14020*/  MOV R2, 0x14040 ;  /* 0x0001404000027802 */ /* 0x000fe40000000f00 */
[----:B------:R-:W-:Y:S05]  /*14030*/  CALL.REL.NOINC `($__internal_0_$__cuda_sm70_shflsync_bfly_p) ;  /* 0x0000019000007944 */ /* 0x000fea0003c00000 */
[----:B------:R-:W-:Y:S01]  /*14040*/  MOV R5, R0 ;  /* 0x0000000000057202 */ /* 0x000fe20000000f00 */
[----:B------:R-:W-:Y:S05]  /*14050*/  BRA `(.L_x_129) ;  /* 0xffffb82000007947 */ /* 0x000fea000383ffff */
.L_x_102:
[----:B------:R-:W-:Y:S01]  /*14060*/  IMAD.MOV.U32 R4, RZ, RZ, R5 ;  /* 0x000000ffff047224 */ /* 0x000fe200078e0005 */
[----:B------:R-:W-:Y:S02]  /*14070*/  MOV R0, 0x1 ;  /* 0x0000000100007802 */ /* 0x000fe40000000f00 */
[----:B------:R-:W-:Y:S02]  /*14080*/  MOV R2, 0x140a0 ;  /* 0x000140a000027802 */ /* 0x000fe40000000f00 */
[----:B-1----:R-:W-:Y:S05]  /*14090*/  CALL.REL.NOINC `($__internal_0_$__cuda_sm70_shflsync_bfly_p) ;  /* 0x0000013000007944 */ /* 0x002fea0003c00000 */
[----:B------:R1:W5:Y:S01]  /*140a0*/  LDL R4, [R1] ;  /* 0x0000000001047983 */ /* 0x0003620000100800 */
[----:B------:R-:W-:Y:S01]  /*140b0*/  FADD.FTZ R5, R5, R0 ;  /* 0x0000000005057221 */ /* 0x000fe20000010000 */
[----:B------:R-:W-:Y:S02]  /*140c0*/  MOV R0, 0x2 ;  /* 0x0000000200007802 */ /* 0x000fe40000000f00 */
[----:B------:R-:W-:Y:S02]  /*140d0*/  MOV R2, 0x140f0 ;  /* 0x000140f000027802 */ /* 0x000fe40000000f00 */
[----:B-1---5:R-:W-:Y:S05]  /*140e0*/  CALL.REL.NOINC `($__internal_0_$__cuda_sm70_shflsync_bfly_p) ;  /* 0x000000e000007944 */ /* 0x022fea0003c00000 */
[----:B------:R-:W2:Y:S02]  /*140f0*/  LDL.LU R2, [R1] ;  /* 0x0000000001027983 */ /* 0x000ea40000300800 */
[----:B--2---:R-:W-:Y:S01]  /*14100*/  FADD.FTZ R4, R2, R0 ;  /* 0x0000000002047221 */ /* 0x004fe20000010000 */
[----:B------:R-:W-:-:S02]  /*14110*/  MOV R0, 0x1 ;  /* 0x0000000100007802 */ /* 0x000fc40000000f00 */
[----:B------:R-:W-:Y:S02]  /*14120*/  MOV R2, 0x14140 ;  /* 0x0001414000027802 */ /* 0x000fe40000000f00 */
[----:B------:R-:W-:Y:S05]  /*14130*/  CALL.REL.NOINC `($__internal_0_$__cuda_sm70_shflsync_bfly_p) ;  /* 0x0000009000007944 */ /* 0x000fea0003c00000 */
[----:B------:R-:W-:Y:S01]  /*14140*/  MOV R3, R0 ;  /* 0x0000000000037202 */ /* 0x000fe20000000f00 */
[----:B------:R-:W-:Y:S05]  /*14150*/  BRA `(.L_x_130) ;  /* 0xffffb7a000007947 */ /* 0x000fea000383ffff */
.L_x_112:
[----:B-----5:R-:W-:Y:S01]  /*14160*/  IMAD.MOV.U32 R36, RZ, RZ, R18 ;  /* 0x000000ffff247224 */ /* 0x020fe200078e0012 */
[----:B------:R-:W-:Y:S01]  /*14170*/  MOV R52, RZ ;  /* 0x000000ff00347202 */ /* 0x000fe20000000f00 */
[----:B-1--4-:R-:W-:Y:S01]  /*14180*/  IMAD.MOV.U32 R3, RZ, RZ, 0x1f ;  /* 0x0000001fff037424 */ /* 0x012fe200078e00ff */
[----:B------:R-:W-:Y:S02]  /*14190*/  MOV R2, 0x141b0 ;  /* 0x000141b000027802 */ /* 0x000fe40000000f00 */
[----:B--23--:R-:W-:Y:S05]  /*141a0*/  CALL.REL.NOINC `($__internal_1_$__cuda_sm70_shflsync_idx_p) ;  /* 0x0000008000007944 */ /* 0x00cfea0003c00000 */
[----:B------:R-:W-:Y:S01]  /*141b0*/  MOV R0, R52 ;  /* 0x0000003400007202 */ /* 0x000fe20000000f00 */
[----:B------:R-:W-:Y:S05]  /*141c0*/  BRA `(.L_x_131) ;  /* 0xffffd23000007947 */ /* 0x000fea000383ffff */
        .weak           $__internal_0_$__cuda_sm70_shflsync_bfly_p
        .type           $__internal_0_$__cuda_sm70_shflsync_bfly_p,@function
        .size           $__internal_0_$__cuda_sm70_shflsync_bfly_p,($__internal_1_$__cuda_sm70_shflsync_idx_p - $__internal_0_$__cuda_sm70_shflsync_bfly_p)
$__internal_0_$__cuda_sm70_shflsync_bfly_p:
[----:B------:R-:W-:Y:S02]  /*141d0*/  MOV R234, 0xffffffff ;  /* 0xffffffff00ea7802 */ /* 0x000fe40000000f00 */
[----:B------:R-:W-:Y:S02]  /*141e0*/  MOV R3, 0x1f ;  /* 0x0000001f00037802 */ /* 0x000fe40000000f00 */
[----:B------:R-:W-:Y:S04]  /*141f0*/  WARPSYNC R234 ;  /* 0x000000ea00007348 */ /* 0x000fe80003800000 */
[----:B------:R1:W2:Y:S02]  /*14200*/  SHFL.BFLY PT, R0, R4, R0, R3 ;  /* 0x0c00000004007389 */ /* 0x0002a400000e0003 */
[----:B-1----:R-:W-:-:S04]  /*14210*/  MOV R3, 0x0 ;  /* 0x0000000000037802 */ /* 0x002fc80000000f00 */
[----:B--2---:R-:W-:Y:S05]  /*14220*/  RET.REL.NODEC R2 `(_ZN7cutlass13device_kernelIN5flash19enable_sm80_to_sm89INS1_16FlashAttnFwdSm80INS1_25CollectiveMainloopFwdSm80ILi8ELi1ELb1EN4cute5tupleIJNS5_1CILi128EEES8_S8_EEELi128ENS_10bfloat16_tEfNS_4arch4Sm80ELb1ELb0ELb1ELb0ELb1ELb0ELb1ELb1EEENS1_21CollectiveEpilogueFwdIS9_NS6_IJNS7_ILi1EEESF_SF_EEESA_SC_Li256ELb0ELb1ELb1ELb0EEENS1_30DynamicPersistentTileSchedulerILi256ELi256ELb1ELb1ELb0EEEEEEEEEvNT_6ParamsE) ;  /* 0xfffebdd002007950 */ /* 0x004fea0003c3ffff */
        .weak           $__internal_1_$__cuda_sm70_shflsync_idx_p
        .type           $__internal_1_$__cuda_sm70_shflsync_idx_p,@function
        .size           $__internal_1_$__cuda_sm70_shflsync_idx_p,(.L_x_3570 - $__internal_1_$__cuda_sm70_shflsync_idx_p)
$__internal_1_$__cuda_sm70_shflsync_idx_p:
[----:B------:R-:W-:-:S04]  /*14230*/  MOV R62, 0xffffffff ;  /* 0xffffffff003e7802 */ /* 0x000fc80000000f00 */
[----:B------:R-:W-:Y:S04]  /*14240*/  WARPSYNC R62 ;  /* 0x0000003e00007348 */ /* 0x000fe80003800000 */
[----:B------:R1:W2:Y:S02]  /*14250*/  SHFL.IDX PT, R52, R36, R52, R3 ;  /* 0x0000003424347389 */ /* 0x0002a400000e0003 */
[----:B-1----:R-:W-:-:S04]  /*14260*/  MOV R3, 0x0 ;  /* 0x0000000000037802 */ /* 0x002fc80000000f00 */
[----:B--2---:R-:W-:Y:S05]  /*14270*/  RET.REL.NODEC R2 `(_ZN7cutlass13device_kernelIN5flash19enable_sm80_to_sm89INS1_16FlashAttnFwdSm80INS1_25CollectiveMainloopFwdSm80ILi8ELi1ELb1EN4cute5tupleIJNS5_1CILi128EEES8_S8_EEELi128ENS_10bfloat16_tEfNS_4arch4Sm80ELb1ELb0ELb1ELb0ELb1ELb0ELb1ELb1EEENS1_21CollectiveEpilogueFwdIS9_NS6_IJNS7_ILi1EEESF_SF_EEESA_SC_Li256ELb0ELb1ELb1ELb0EEENS1_30DynamicPersistentTileSchedulerILi256ELi256ELb1ELb1ELb0EEEEEEEEEvNT_6ParamsE) ;  /* 0xfffebd8002007950 */ /* 0x004fea0003c3ffff */
.L_x_132:
        /* <DEDUP_REMOVED lines=16> */
.L_x_3570:


//--------------------- .text._ZN7cutlass13device_kernelIN5flash19enable_sm80_to_sm89INS1_16FlashAttnFwdSm80INS1_25CollectiveMainloopFwdSm80ILi4ELi1ELb0EN4cute5tupleIJNS5_1CILi128EEENS7_ILi64EEES8_EEELi128ENS_10bfloat16_tEfNS_4arch4Sm80ELb0ELb0ELb1ELb0ELb1ELb0ELb1ELb1EEENS1_21CollectiveEpilogueFwdINS6_IJS8_S8_S9_EEENS6_IJNS7_ILi1EEESH_SH_EEESB_SD_Li128ELb0ELb1ELb1ELb0EEENS1_19SingleTileSchedulerILb0ELb1ELb1ELi128EEEEEEEEEvNT_6ParamsE --------------------------
	.section	.text._ZN7cutlass13device_kernelIN5flash19enable_sm80_to_sm89INS1_16FlashAttnFwdSm80INS1_25CollectiveMainloopFwdSm80ILi4ELi1ELb0EN4cute5tupleIJNS5_1CILi128EEENS7_ILi64EEES8_EEELi128ENS_10bfloat16_tEfNS_4arch4Sm80ELb0ELb0ELb1ELb0ELb1ELb0ELb1ELb1EEENS1_21CollectiveEpilogueFwdINS6_IJS8_S8_S9_EEENS6_IJNS7_ILi1EEESH_SH_EEESB_SD_Li128ELb0ELb1ELb1ELb0EEENS1_19SingleTileSchedulerILb0ELb1ELb1ELi128EEEEEEEEEvNT_6ParamsE,"ax",@progbits
	.sectioninfo	@"SHI_REGISTERS=255"
	.align	128
.text._ZN7cutlass13device_kernelIN5flash19enable_sm80_to_sm89INS1_16FlashAttnFwdSm80INS1_25CollectiveMainloopFwdSm80ILi4ELi1ELb0EN4cute5tupleIJNS5_1CILi128EEENS7_ILi64EEES8_EEELi128ENS_10bfloat16_tEfNS_4arch4Sm80ELb0ELb0ELb1ELb0ELb1ELb0ELb1ELb1EEENS1_21CollectiveEpilogueFwdINS6_IJS8_S8_S9_EEENS6_IJNS7_ILi1EEESH_SH_EEESB_SD_Li128ELb0ELb1ELb1ELb0EEENS1_19SingleTileSchedulerILb0ELb1ELb1ELi128EEEEEEEEEvNT_6ParamsE:
        .type           _ZN7cutlass13device_kernelIN5flash19enable_sm80_to_sm89INS1_16FlashAttnFwdSm80INS1_25CollectiveMainloopFwdSm80ILi4ELi1ELb0EN4cute5tupleIJNS5_1CILi128EEENS7_ILi64EEES8_EEELi128ENS_10bfloat16_tEfNS_4arch4Sm80ELb0ELb0ELb1ELb0ELb1ELb0ELb1ELb1EEENS1_21CollectiveEpilogueFwdINS6_IJS8_S8_S9_EEENS6_IJNS7_ILi1EEESH_SH_EEESB_SD_Li128ELb0ELb1ELb1ELb0EEENS1_19SingleTileSchedulerILb0ELb1ELb1ELi128EEEEEEEEEvNT_6ParamsE,@function
        .size           _ZN7cutlass13device_kernelIN5flash19enable_sm80_to_sm89INS1_16FlashAttnFwdSm80INS1_25CollectiveMainloopFwdSm80ILi4ELi1ELb0EN4cute5tupleIJNS5_1CILi128EEENS7_ILi64EEES8_EEELi128ENS_10bfloat16_tEfNS_4arch4Sm80ELb0ELb0ELb1ELb0ELb1ELb0ELb1ELb1EEENS1_21CollectiveEpilogueFwdINS6_IJS8_S8_S9_EEENS6_IJNS7_ILi1EEESH_SH_EEESB_SD_Li128ELb0ELb1ELb1ELb0EEENS1_19SingleTileSchedulerILb0ELb1ELb1ELi128EEEEEEEEEvNT_6ParamsE,(.L_x_3573 - _ZN7cutlass13device_kernelIN5flash19enable_sm80_to_sm89INS1_16FlashAttnFwdSm80INS1_25CollectiveMainloopFwdSm80ILi4ELi1ELb0EN4cute5tupleIJNS5_1CILi128EEENS7_ILi64EEES8_EEELi128ENS_10bfloat16_tEfNS_4arch4Sm80ELb0ELb0ELb1ELb0ELb1ELb0ELb1ELb1EEENS1_21CollectiveEpilogueFwdINS6_IJS8_S8_S9_EEENS6_IJNS7_ILi1EEESH_SH_EEESB_SD_Li128ELb0ELb1ELb1ELb0EEENS1_19SingleTileSchedulerILb0ELb1ELb1ELi128EEEEEEEEEvNT_6ParamsE)
        .other          _ZN7cutlass13device_kernelIN5flash19enable_sm80_to_sm89INS1_16FlashAttnFwdSm80INS1_25CollectiveMainloopFwdSm80ILi4ELi1ELb0EN4cute5tupleIJNS5_1CILi128EEENS7_ILi64EEES8_EEELi128ENS_10bfloat16_tEfNS_4arch4Sm80ELb0ELb0ELb1ELb0ELb1ELb0ELb1ELb1EEENS1_21CollectiveEpilogueFwdINS6_IJS8_S8_S9_EEENS6_IJNS7_ILi1EEESH_SH_EEESB_SD_Li128ELb0ELb1ELb1ELb0EEENS1_19SingleTileSchedulerILb0ELb1ELb1ELi128EEEEEEEEEvNT_6ParamsE,@"STO_CUDA_ENTRY STV_DEFAULT"
_ZN7cutlass13device_kernelIN5flash19enable_sm80_to_sm89INS1_16FlashAttnFwdSm80INS1_25CollectiveMainloopFwdSm80ILi4ELi1ELb0EN4cute5tupleIJNS5_1CILi128EEENS7_ILi64EEES8_EEELi128ENS_10bfloat16_tEfNS_4arch4Sm80ELb0ELb0ELb1ELb0ELb1ELb0ELb1ELb1EEENS1_21CollectiveEpilogueFwdINS6_IJS8_S8_S9_EEENS6_IJNS7_ILi1EEESH_SH_EEESB_SD_Li128ELb0ELb1ELb1ELb0EEENS1_19SingleTileSchedulerILb0ELb1ELb1ELi128EEEEEEEEEvNT_6ParamsE:
        /* <DEDUP_REMOVED lines=18> */
.L_x_133:
[----:B------:R-:W-:Y:S02]  /*0120*/  ULDC.64 UR4, c[0x0][0x550] ;  /* 0x0001540000047ab9 */ /* 0x000fe40000000a00 */
[----:B------:R-:W-:Y:S02]  /*0130*/  UISETP.NE.AND UP0, UPT, UR4, 0x1, UPT ;  /* 0x000000010400788c */ /* 0x000fe4000bf05270 */
[----:B------:R-:W-:-:S02]  /*0140*/  UIMAD.WIDE.U32 UR8, UR6, UR5, URZ ;  /* 0x00000005060872a5 */ /* 0x000fc4000f8e003f */
[----:B------:R-:W-:Y:S02]  /*0150*/  ULDC UR4, c[0x0][0x558] ;  /* 0x0001560000047ab9 */ /* 0x000fe40000000800 */
[----:B------:R-:W-:-:S05]  /*0160*/  UMOV UR10, UR6 ;  /* 0x00000006000a7c82 */ /* 0x000fca0008000000 */
[----:B------:R-:W-:-:S03]  /*0170*/  @UP0 USHF.R.U32.HI UR10, URZ, UR4, UR9 ;  /* 0x000000043f0a0299 */ /* 0x000fc60008011609 */
.L_x_134:
        /* <DEDUP_REMOVED lines=28> */
[----:B------:R-:W-:Y:S05]  /*0340*/  @!P0 BRA `(.L_x_135) ;  /* 0x0000023000008947 */ /* 0x000fea0003800000 */
[----:B------:R-:W-:Y:S02]  /*0350*/  USHF.R.U32.HI UR4, URZ, 0x10, UR7 ;  /* 0x000000103f047899 */ /* 0x000fe40008011607 */
[----:B------:R-:W-:Y:S02]  /*0360*/  ULDC UR5, c[0x0][0x338] ;  /* 0x0000ce0000057ab9 */ /* 0x000fe40000000800 */
[----:B------:R-:W-:Y:S02]  /*0370*/  UISETP.NE.AND UP0, UPT, UR4, URZ, UPT ;  /* 0x0000003f0400728c */ /* 0x000fe4000bf05270 */
[----:B------:R-:W-:Y:S02]  /*0380*/  UMOV UR18, URZ ;  /* 0x0000003f00127c82 */ /* 0x000fe40008000000 */
[----:B------:R-:W-:-:S04]  /*0390*/  USEL UR5, UR4, UR5, UP0 ;  /* 0x0000000504057287 */ /* 0x000fc80008000000 */
[----:B------:R-:W-:Y:S02]  /*03a0*/  UIADD3 UR17, UR6, -0x1, UR5 ;  /* 0xffffffff06117890 */ /* 0x000fe4000fffe005 */
[----:B------:R-:W-:-:S05]  /*03b0*/  IMAD.U32 R3, RZ, RZ, UR5 ;  /* 0x00000005ff037e24 */ /* 0x000fca000f8e00ff */
[----:B------:R-:W-:-:S04]  /*03c0*/  IABS R0, R3 ;  /* 0x0000000300007213 */ /* 0x000fc80000000000 */
[----:B------:R-:W3:Y:S02]  /*03d0*/  R2UR UR16, R0 ;  /* 0x00000000001073c2 */ /* 0x000ee400000e0000 */
[----:B---3--:R-:W3:Y:S08]  /*03e0*/  I2F.RP R0, UR16 ;  /* 0x0000001000007d06 */ /* 0x008ef00008209400 */
[----:B---3--:R-:W3:Y:S02]  /*03f0*/  MUFU.RCP R0, R0 ;  /* 0x0000000000007308 */ /* 0x008ee40000001000 */
[----:B---3--:R-:W-:-:S06]  /*0400*/  IADD3 R0, R0, 0xffffffe, RZ ;  /* 0x0ffffffe00007810 */ /* 0x008fcc0007ffe0ff */
[----:B------:R-:W3:Y:S02]  /*0410*/  F2I.FTZ.U32.TRUNC.NTZ R0, R0 ;  /* 0x0000000000007305 */ /* 0x000ee4000021f000 */
[----:B---3--:R3:W4:Y:S02]  /*0420*/  R2UR UR19, R0 ;  /* 0x00000000001373c2 */ /* 0x00872400000e0000 */
[----:B---3--:R-:W-:Y:S01]  /*0430*/  IMAD.U32 R0, RZ, RZ, UR17 ;  /* 0x00000011ff007e24 */ /* 0x008fe2000f8e00ff */
[----:B----4-:R-:W-:Y:S02]  /*0440*/  UIADD3 UR4, URZ, -UR19, URZ ;  /* 0x800000133f047290 */ /* 0x010fe4000fffe03f */
[----:B------:R-:W-:Y:S02]  /*0450*/  ULOP3.LUT UR17, UR17, UR5, URZ, 0x3c, !UPT ;  /* 0x0000000511117292 */ /* 0x000fe4000f8e3c3f */
[----:B-1----:R-:W-:Y:S01]  /*0460*/  IABS R2, R0 ;  /* 0x0000000000027213 */ /* 0x002fe20000000000 */
[----:B------:R-:W-:Y:S01]  /*0470*/  UIMAD UR4, UR4, UR16, URZ ;  /* 0x00000010040472a4 */ /* 0x000fe2000f8e023f */
[----:B------:R-:W-:-:S02]  /*0480*/  IABS R0, R3 ;  /* 0x0000000300007213 */ /* 0x000fc40000000000 */
[----:B------:R-:W1:Y:S01]  /*0490*/  R2UR UR15, R2 ;  /* 0x00000000020f73c2 */ /* 0x000e6200000e0000 */
[----:B------:R-:W-:Y:S02]  /*04a0*/  UIMAD.WIDE.U32 UR18, UR19, UR4, UR18 ;  /* 0x00000004131272a5 */ /* 0x000fe4000f8e0012 */
[----:B------:R-:W-:-:S05]  /*04b0*/  IMAD.MOV R0, RZ, RZ, -R0 ;  /* 0x000000ffff007224 */ /* 0x000fca00078e0a00 */
[----:B------:R-:W3:Y:S01]  /*04c0*/  R2UR UR14, R0 ;  /* 0x00000000000e73c2 */ /* 0x000ee200000e0000 */
[----:B-1----:R-:W-:-:S04]  /*04d0*/  UIMAD.WIDE.U32 UR18, UR19, UR15, URZ ;  /* 0x0000000f131272a5 */ /* 0x002fc8000f8e003f */
[----:B---3--:R-:W-:-:S04]  /*04e0*/  UIMAD UR14, UR19, UR14, UR15 ;  /* 0x0000000e130e72a4 */ /* 0x008fc8000f8e020f */
        /* <DEDUP_REMOVED lines=9> */
.L_x_135:
[----:B------:R-:W-:Y:S01]  /*0580*/  ULOP3.LUT UR7, UR7, 0xffff, URZ, 0xc0, !UPT ;  /* 0x0000ffff07077892 */ /* 0x000fe2000f8ec03f */
[----:B------:R-:W-:Y:S01]  /*0590*/  PLOP3.LUT P4, PT, PT, PT, PT, 0x80, 0x0 ;  /* 0x000000000000781c */ /* 0x000fe20003f8f070 */
[----:B------:R-:W-:Y:S01]  /*05a0*/  CS2R R20, SRZ ;  /* 0x0000000000147805 */ /* 0x000fe2000001ff00 */
[----:B------:R-:W-:Y:S01]  /*05b0*/  CS2R R18, SRZ ;  /* 0x0000000000127805 */ /* 0x000fe2000001ff00 */
[----:B------:R-:W-:Y:S01]  /*05c0*/  UIMAD UR7, UR7, UR19, URZ ;  /* 0x00000013070772a4 */ /* 0x000fe2000f8e023f */
[----:B------:R-:W-:Y:S01]  /*05d0*/  CS2R R126, SRZ ;  /* 0x00000000007e7805 */ /* 0x000fe2000001ff00 */
        /* <DEDUP_REMOVED lines=76> */
[----:B-1----:R-:W-:Y:S02]  /*0aa0*/  IMAD.U32 R2, RZ, RZ, UR4 ;  /* 0x00000004ff027e24 */ /* 0x002fe4000f8e00ff */
[----:B------:R-:W-:Y:S01]  /*0ab0*/  IMAD.U32 R3, RZ, RZ, UR5 ;  /* 0x00000005ff037e24 */ /* 0x000fe2000f8e00ff */
[----:B------:R-:W1:Y:S01]  /*0ac0*/  S2R R12, SR_CTAID.X ;  /* 0x00000000000c7919 */ /* 0x000e620000002500 */
[----:B------:R-:W-:Y:S01]  /*0ad0*/  SHF.R.S32.HI R23, RZ, 0x1f, R208 ;  /* 0x0000001fff177819 */ /* 0x000fe200000114d0 */
[----:B------:R-:W-:Y:S02]  /*0ae0*/  USHF.R.S32.HI UR14, URZ, 0x1f, UR10 ;  /* 0x0000001f3f0e7899 */ /* 0x000fe4000801140a */
[----:B------:R3:W4:Y:S01]  /*0af0*/  @P0 LDG.E R7, [R2.64] ;  /* 0x0000000c02070981 */ /* 0x000722000c1e1900 */
[----:B------:R-:W-:Y:S01]  /*0b00*/  ULDC.64 UR4, c[0x0][0x1b8] ;  /* 0x00006e0000047ab9 */ /* 0x000fe20000000a00 */
[----:B------:R-:W-:Y:S01]  /*0b10*/  LEA.HI R13, R23, R208, RZ, 0x4 ;  /* 0x000000d0170d7211 */ /* 0x000fe200078f20ff */
[----:B------:R-:W-:Y:S01]  /*0b20*/  UIMAD UR14, UR14, UR4, URZ ;  /* 0x000000040e0e72a4 */ /* 0x000fe2000f8e023f */
[----:B------:R-:W-:Y:S01]  /*0b30*/  BSSY B0, `(.L_x_137) ;  /* 0x0000051000007945 */ /* 0x000fe20003800000 */
[----:B------:R-:W-:-:S02]  /*0b40*/  UIMAD.WIDE.U32 UR16, UR10, UR4, URZ ;  /* 0x000000040a1072a5 */ /* 0x000fc4000f8e003f */
[----:B------:R-:W-:Y:S02]  /*0b50*/  UIMAD UR14, UR10, UR5, UR14 ;  /* 0x000000050a0e72a4 */ /* 0x000fe4000f8e020e */
[----:B------:R-:W-:Y:S02]  /*0b60*/  USHF.R.S32.HI UR15, URZ, 0x1f, UR11 ;  /* 0x0000001f3f0f7899 */ /* 0x000fe4000801140b */
[----:B------:R-:W-:Y:S02]  /*0b70*/  ULDC.64 UR4, c[0x0][0x1c0] ;  /* 0x0000700000047ab9 */ /* 0x000fe40000000a00 */
[----:B------:R-:W-:Y:S02]  /*0b80*/  UIADD3 UR17, UR17, UR14, URZ ;  /* 0x0000000e11117290 */ /* 0x000fe4000fffe03f */
[----:B------:R-:W-:Y:S02]  /*0b90*/  UIMAD UR15, UR15, UR4, URZ ;  /* 0x000000040f0f72a4 */ /* 0x000fe4000f8e023f */
[----:B------:R-:W-:-:S02]  /*0ba0*/  UIMAD.WIDE.U32 UR16, UR11, UR4, UR16 ;  /* 0x000000040b1072a5 */ /* 0x000fc4000f8e0010 */
[----:B------:R-:W-:Y:S02]  /*0bb0*/  UIMAD UR5, UR11, UR5, UR15 ;  /* 0x000000050b0572a4 */ /* 0x000fe4000f8e020f */
[----:B------:R-:W-:Y:S02]  /*0bc0*/  ULDC UR4, c[0x0][0x2c4] ;  /* 0x0000b10000047ab9 */ /* 0x000fe40000000800 */
[----:B------:R-:W-:Y:S01]  /*0bd0*/  UIADD3 UR5, UR17, UR5, URZ ;  /* 0x0000000511057290 */ /* 0x000fe2000fffe03f */
[----:B---3--:R-:W-:Y:S01]  /*0be0*/  LEA.HI R2, R23, R208, RZ, 0x3 ;  /* 0x000000d017027211 */ /* 0x008fe200078f18ff */
[----:B------:R-:W-:Y:S01]  /*0bf0*/  IMAD.MOV.U32 R3, RZ, RZ, c[0x0][0x2c4] ;  /* 0x0000b100ff037624 */ /* 0x000fe200078e00ff */
[----:B------:R-:W-:Y:S02]  /*0c00*/  ULDC UR14, c[0x0][0x168] ;  /* 0x00005a00000e7ab9 */ /* 0x000fe40000000800 */
[----:B------:R-:W-:Y:S01]  /*0c10*/  LOP3.LUT R0, R2, 0xfffffff8, RZ, 0xc0, !PT ;  /* 0xfffffff802007812 */ /* 0x000fe200078ec0ff */
[----:B------:R-:W-:Y:S01]  /*0c20*/  UIMAD UR14, UR4, UR14, URZ ;  /* 0x0000000e040e72a4 */ /* 0x000fe2000f8e023f */
[----:B------:R-:W-:Y:S01]  /*0c30*/  ISETP.NE.AND P1, PT, R3, 0x1, PT ;  /* 0x000000010300780c */ /* 0x000fe20003f25270 */
[----:B------:R-:W-:Y:S01]  /*0c40*/  IMAD.U32 R3, RZ, RZ, UR17 ;  /* 0x00000011ff037e24 */ /* 0x000fe2000f8e00ff */
[----:B------:R-:W-:Y:S01]  /*0c50*/  SHF.R.S32.HI R17, RZ, 0x3, R2 ;  /* 0x00000003ff117819 */ /* 0x000fe20000011402 */
[----:B------:R-:W-:-:S02]  /*0c60*/  IMAD.IADD R34, R208, 0x1, -R0 ;  /* 0x00000001d0227824 */ /* 0x000fc400078e0a00 */
[----:B------:R-:W-:Y:S02]  /*0c70*/  IMAD.U32 R2, RZ, RZ, UR16 ;  /* 0x00000010ff027e24 */ /* 0x000fe4000f8e00ff */
[----:B------:R-:W-:Y:S02]  /*0c80*/  IMAD R158, R34, 0x10, R17 ;  /* 0x00000010229e7824 */ /* 0x000fe400078e0211 */
[----:B------:R-:W-:Y:S02]  /*0c90*/  IMAD.U32 R3, RZ, RZ, UR5 ;  /* 0x00000005ff037e24 */ /* 0x000fe4000f8e00ff */
[----:B-1----:R-:W-:Y:S01]  /*0ca0*/  IMAD R5, R12, 0x80, R158 ;  /* 0x000000800c057824 */ /* 0x002fe200078e029e */
[----:B------:R1:W-:Y:S01]  /*0cb0*/  STL [R1+0x48], R158 ;  /* 0x0000489e01007387 */ /* 0x0003e20000100800 */
[----:B------:R-:W-:Y:S02]  /*0cc0*/  IMAD.SHL.U32 R132, R34, 0x8, RZ ;  /* 0x0000000822847824 */ /* 0x000fe400078e00ff */
[----:B------:R-:W-:-:S03]  /*0cd0*/  @P1 IMAD.HI.U32 R0, R5, c[0x0][0x2c8], RZ ;  /* 0x0000b20005001a27 */ /* 0x000fc600078e00ff */
[----:B------:R-:W-:Y:S01]  /*0ce0*/  IADD3 R22, R132, 0x40, RZ ;  /* 0x0000004084167810 */ /* 0x000fe20007ffe0ff */
[----:B------:R-:W-:Y:S01]  /*0cf0*/  IMAD.MOV.U32 R4, RZ, RZ, R5 ;  /* 0x000000ffff047224 */ /* 0x000fe200078e0005 */
[----:B------:R-:W-:Y:S01]  /*0d00*/  @P1 SHF.R.U32.HI R4, RZ, c[0x0][0x2cc], R0 ;  /* 0x0000b300ff041a19 */ /* 0x000fe20000011600 */
[----:B------:R-:W-:Y:S01]  /*0d10*/  IMAD R12, R12, 0x80, R17 ;  /* 0x000000800c0c7824 */ /* 0x000fe200078e0211 */
[----:B------:R-:W-:Y:S02]  /*0d20*/  ISETP.GE.AND P3, PT, R132, c[0x0][0x198], PT ;  /* 0x0000660084007a0c */ /* 0x000fe40003f66270 */
[--C-:B------:R-:W-:Y:S01]  /*0d30*/  SHF.R.S32.HI R6, RZ, 0x1f, R4.reuse ;  /* 0x0000001fff067819 */ /* 0x100fe20000011404 */
[----:B------:R-:W-:Y:S01]  /*0d40*/  IMAD.MOV R0, RZ, RZ, -R4 ;  /* 0x000000ffff007224 */ /* 0x000fe200078e0a04 */
[----:B------:R-:W-:Y:S01]  /*0d50*/  ISETP.GE.AND P4, PT, R12, UR14, PT ;  /* 0x0000000e0c007c0c */ /* 0x000fe2000bf86270 */
[----:B------:R-:W-:-:S04]  /*0d60*/  IMAD.WIDE.U32 R2, R4, c[0x0][0x1b0], R2 ;  /* 0x00006c0004027a25 */ /* 0x000fc800078e0002 */
[----:B------:R-:W-:Y:S02]  /*0d70*/  IMAD R5, R0, c[0x0][0x2c4], R5 ;  /* 0x0000b10000057a24 */ /* 0x000fe400078e0205 */
[----:B------:R-:W-:-:S03]  /*0d80*/  IMAD R6, R6, c[0x0][0x1b0], RZ ;  /* 0x00006c0006067a24 */ /* 0x000fc600078e02ff */
[----:B------:R-:W-:Y:S01]  /*0d90*/  SHF.R.S32.HI R0, RZ, 0x1f, R5 ;  /* 0x0000001fff007819 */ /* 0x000fe20000011405 */
[----:B------:R-:W-:-:S04]  /*0da0*/  IMAD R4, R4, c[0x0][0x1b4], R6 ;  /* 0x00006d0004047a24 */ /* 0x000fc800078e0206 */
[----:B------:R-:W-:Y:S02]  /*0db0*/  IMAD.IADD R3, R3, 0x1, R4 ;  /* 0x0000000103037824 */ /* 0x000fe400078e0204 */
[----:B------:R-:W-:Y:S02]  /*0dc0*/  IMAD R0, R0, c[0x0][0x1a8], RZ ;  /* 0x00006a0000007a24 */ /* 0x000fe400078e02ff */
[----:B------:R-:W-:-:S04]  /*0dd0*/  IMAD.WIDE.U32 R2, R5, c[0x0][0x1a8], R2 ;  /* 0x00006a0005027a25 */ /* 0x000fc800078e0002 */
[----:B------:R-:W-:Y:S01]  /*0de0*/  IMAD R0, R5, c[0x0][0x1ac], R0 ;  /* 0x00006b0005007a24 */ /* 0x000fe200078e0200 */
[----:B------:R-:W-:Y:S01]  /*0df0*/  LEA R11, P1, R2, c[0x0][0x160], 0x1 ;  /* 0x00005800020b7a11 */ /* 0x000fe200078208ff */
[----:B------:R-:W-:Y:S02]  /*0e00*/  IMAD.SHL.U32 R4, R17, 0x40, RZ ;  /* 0x0000004011047824 */ /* 0x000fe400078e00ff */
[----:B------:R-:W-:Y:S01]  /*0e10*/  IMAD.IADD R0, R3, 0x1, R0 ;  /* 0x0000000103007824 */ /* 0x000fe200078e0200 */
[----:B------:R-:W-:-:S04]  /*0e20*/  LOP3.LUT R3, R13, 0xfffffff0, RZ, 0xc0, !PT ;  /* 0xfffffff00d037812 */ /* 0x000fc800078ec0ff */
[----:B------:R-:W-:Y:S01]  /*0e30*/  LEA.HI.X R10, R2, c[0x0][0x164], R0, 0x1, P1 ;  /* 0x00005900020a7a11 */ /* 0x000fe200008f0c00 */
[----:B------:R-:W-:Y:S01]  /*0e40*/  IMAD.IADD R0, R208, 0x1, -R3 ;  /* 0x00000001d0007824 */ /* 0x000fe200078e0a03 */
[----:B------:R-:W-:Y:S02]  /*0e50*/  LOP3.LUT R2, R4, 0x1c0, RZ, 0xc0, !PT ;  /* 0x000001c004027812 */ /* 0x000fe400078ec0ff */
[----:B------:R1:W3:Y:S02]  /*0e60*/  SHFL.IDX PT, R4, R11, RZ, 0x181f ;  /* 0x00181fff0b047589 */ /* 0x0002e400000e0000 */
[----:B------:R-:W-:Y:S02]  /*0e70*/  SHF.R.S32.HI R6, RZ, 0x1f, R0 ;  /* 0x0000001fff067819 */ /* 0x000fe40000011400 */
[----:B------:R-:W-:Y:S01]  /*0e80*/  SHF.R.U32.HI R3, RZ, 0x3, R2 ;  /* 0x00000003ff037819 */ /* 0x000fe20000011602 */
[----:B------:R1:W2:Y:S01]  /*0e90*/  SHFL.IDX PT, R5, R10, RZ, 0x181f ;  /* 0x00181fff0a057589 */ /* 0x0002a200000e0000 */
[----:B------:R-:W-:-:S02]  /*0ea0*/  LOP3.LUT R2, R2, 0x38, R132, 0xf8, !PT ;  /* 0x0000003802027812 */ /* 0x000fc400078ef884 */
[----:B------:R-:W-:Y:S02]  /*0eb0*/  LEA.HI R19, R6, R0, RZ, 0x3 ;  /* 0x0000000006137211 */ /* 0x000fe400078f18ff */
[----:B------:R-:W-:Y:S02]  /*0ec0*/  LOP3.LUT R3, R2, R3, RZ, 0x3c, !PT ;  /* 0x0000000302037212 */ /* 0x000fe400078e3cff */
[----:B------:R-:W-:Y:S02]  /*0ed0*/  LOP3.LUT R2, R19, 0xfffffff8, RZ, 0xc0, !PT ;  /* 0xfffffff813027812 */ /* 0x000fe400078ec0ff */
[----:B------:R-:W-:-:S03]  /*0ee0*/  LEA.HI R6, R23, R208, RZ, 0x6 ;  /* 0x000000d017067211 */ /* 0x000fc600078f30ff */
[----:B------:R-:W-:Y:S02]  /*0ef0*/  IMAD.IADD R18, R0, 0x1, -R2 ;  /* 0x0000000100127824 */ /* 0x000fe400078e0a02 */
[----:B------:R-:W-:Y:S02]  /*0f00*/  IMAD.SHL.U32 R0, R6, 0x8, RZ ;  /* 0x0000000806007824 */ /* 0x000fe400078e00ff */
[----:B------:R-:W-:Y:S02]  /*0f10*/  IMAD.MOV.U32 R2, RZ, RZ, 0x10 ;  /* 0x00000010ff027424 */ /* 0x000fe400078e00ff */
[----:B------:R-:W-:Y:S01]  /*0f20*/  IMAD.MOV.U32 R6, RZ, RZ, 0x20 ;  /* 0x00000020ff067424 */ /* 0x000fe200078e00ff */
[----:B------:R-:W-:Y:S01]  /*0f30*/  LOP3.LUT R9, R3, 0xfffffe00, R0, 0xf8, !PT ;  /* 0xfffffe0003097812 */ /* 0x000fe200078ef800 */
[----:B----4-:R1:W4:Y:S01]  /*0f40*/  @P0 R2UR UR15, R7 ;  /* 0x00000000070f03c2 */ /* 0x01032200000e0000 */
[----:B------:R-:W-:Y:S01]  /*0f50*/  ISETP.GE.AND P0, PT, R22, c[0x0][0x198], PT ;  /* 0x0000660016007a0c */ /* 0x000fe20003f06270 */
[----:B----4-:R-:W-:-:S03]  /*0f60*/  @!UP0 UMOV UR15, UR11 ;  /* 0x0000000b000f8c82 */ /* 0x010fc60008000000 */
[----:B------:R-:W-:-:S05]  /*0f70*/  R2P PR, R18, 0x6 ;  /* 0x0000000612007804 */ /* 0x000fca0000000000 */
[----:B------:R-:W-:Y:S02]  /*0f80*/  SEL R3, R2, 0xfffffff0, !P1 ;  /* 0xfffffff002037807 */ /* 0x000fe40004800000 */
[----:B------:R-:W-:Y:S01]  /*0f90*/  SEL R0, R6, 0xffffffe0, !P2 ;  /* 0xffffffe006007807 */ /* 0x000fe20005000000 */
[----:B------:R-:W-:Y:S05]  /*0fa0*/  @P4 BRA `(.L_x_138) ;  /* 0x0000009000004947 */ /* 0x000fea0003800000 */
[----:B--23--:R-:W-:Y:S01]  /*0fb0*/  SHF.R.S32.HI R2, RZ, 0x1f, R22 ;  /* 0x0000001fff027819 */ /* 0x00cfe20000011416 */
[----:B-1----:R-:W-:-:S03]  /*0fc0*/  IMAD.WIDE R6, R132, 0x2, R4 ;  /* 0x0000000284067825 */ /* 0x002fc600078e0204 */
[----:B------:R-:W-:-:S04]  /*0fd0*/  LEA.HI R2, R2, R22, RZ, 0x3 ;  /* 0x0000001602027211 */ /* 0x000fc800078f18ff */
[----:B------:R-:W-:Y:S02]  /*0fe0*/  LOP3.LUT R8, R2, 0xfffffff8, RZ, 0xc0, !PT ;  /* 0xfffffff802087812 */ /* 0x000fe400078ec0ff */
[----:B------:R-:W-:-:S03]  /*0ff0*/  SHF.L.U32 R2, R9, 0x1, RZ ;  /* 0x0000000109027819 */ /* 0x000fc600000006ff */
[----:B------:R-:W-:Y:S02]  /*1000*/  IMAD.WIDE R4, R8, 0x2, R4 ;  /* 0x0000000208047825 */ /* 0x000fe400078e0204 */
[----:B------:R-:W-:Y:S01]  /*1010*/  @!PT LDS RZ, [RZ] ;  /* 0x00000000fffff984 */ /* 0x000fe20000000800 */
[----:B------:R1:W-:Y:S04]  /*1020*/  LDGSTS.E.BYPASS.LTC128B.128 [R2+0x8100], [R6.64], !P3 ;  /* 0x0810000006027fae */ /* 0x0003e8000d901d4c */
[----:B------:R1:W-:Y:S02]  /*1030*/  LDGSTS.E.BYPASS.LTC128B.128 [R2+0xc100], [R4.64], !P0 ;  /* 0x0c10000004027fae */ /* 0x0003e4000c101d4c */
.L_x_138:
[----:B--23--:R-:W-:Y:S05]  /*1040*/  BSYNC B0 ;  /* 0x0000000000007941 */ /* 0x00cfea0003800000 */
.L_x_137:
[----:B-1----:R-:W-:Y:S01]  /*1050*/  IADD3 R2, R12, 0x10, RZ ;  /* 0x000000100c027810 */ /* 0x002fe20007ffe0ff */
[----:B------:R1:W2:Y:S01]  /*1060*/  SHFL.IDX PT, R5, R10, 0x1, 0x181f ;  /* 0x00381f000a057f89 */ /* 0x0002a200000e0000 */
[----:B------:R-:W-:Y:S02]  /*1070*/  BSSY B0, `(.L_x_139) ;  /* 0x000000d000007945 */ /* 0x000fe40003800000 */
[----:B------:R-:W-:Y:S01]  /*1080*/  ISETP.GE.AND P1, PT, R2, UR14, PT ;  /* 0x0000000e02007c0c */ /* 0x000fe2000bf26270 */
[----:B------:R1:W3:-:S12]  /*1090*/  SHFL.IDX PT, R4, R11, 0x1, 0x181f ;  /* 0x00381f000b047f89 */ /* 0x0002d800000e0000 */
[----:B------:R-:W-:Y:S05]  /*10a0*/  @P1 BRA `(.L_x_140) ;  /* 0x0000009000001947 */ /* 0x000fea0003800000 */
[----:B------:R-:W-:Y:S01]  /*10b0*/  SHF.R.S32.HI R2, RZ, 0x1f, R22 ;  /* 0x0000001fff027819 */ /* 0x000fe20000011416 */
[----:B--23--:R-:W-:-:S03]  /*10c0*/  IMAD.WIDE R6, R132, 0x2, R4 ;  /* 0x0000000284067825 */ /* 0x00cfc600078e0204 */
[----:B------:R-:W-:-:S04]  /*10d0*/  LEA.HI R2, R2, R22, RZ, 0x3 ;  /* 0x0000001602027211 */ /* 0x000fc800078f18ff */
[----:B------:R-:W-:Y:S02]  /*10e0*/  LOP3.LUT R8, R2, 0xfffffff8, RZ, 0xc0, !PT ;  /* 0xfffffff802087812 */ /* 0x000fe400078ec0ff */
[----:B------:R-:W-:-:S03]  /*10f0*/  SHF.L.U32 R2, R9, 0x1, RZ ;  /* 0x0000000109027819 */ /* 0x000fc600000006ff */
[----:B------:R-:W-:Y:S02]  /*1100*/  IMAD.WIDE R4, R8, 0x2, R4 ;  /* 0x0000000208047825 */ /* 0x000fe400078e0204 */
[----:B------:R-:W-:Y:S01]  /*1110*/  @!PT LDS RZ, [RZ] ;  /* 0x00000000fffff984 */ /* 0x000fe20000000800 */
[----:B------:R2:W-:Y:S04]  /*1120*/  LDGSTS.E.BYPASS.LTC128B.128 [R2+0x8900], [R6.64], !P3 ;  /* 0x0890000006027fae */ /* 0x0005e8000d901d4c */
[----:B------:R2:W-:Y:S02]  /*1130*/  LDGSTS.E.BYPASS.LTC128B.128 [R2+0xc900], [R4.64], !P0 ;  /* 0x0c90000004027fae */ /* 0x0005e4000c101d4c */
.L_x_140:
[----:B------:R-:W-:Y:S05]  /*1140*/  BSYNC B0 ;  /* 0x0000000000007941 */ /* 0x000fea0003800000 */
.L_x_139:
[----:B--2---:R-:W-:Y:S01]  /*1150*/  IADD3 R2, R12, 0x20, RZ ;  /* 0x000000200c027810 */ /* 0x004fe20007ffe0ff */
[----:B------:R2:W4:Y:S01]  /*1160*/  SHFL.IDX PT, R5, R10, 0x2, 0x181f ;  /* 0x00581f000a057f89 */ /* 0x00052200000e0000 */
[----:B------:R-:W-:Y:S02]  /*1170*/  BSSY B0, `(.L_x_141) ;  /* 0x000000d000007945 */ /* 0x000fe40003800000 */
[----:B------:R-:W-:Y:S01]  /*1180*/  ISETP.GE.AND P1, PT, R2, UR14, PT ;  /* 0x0000000e02007c0c */ /* 0x000fe2000bf26270 */
[----:B---3--:R2:W3:-:S12]  /*1190*/  SHFL.IDX PT, R4, R11, 0x2, 0x181f ;  /* 0x00581f000b047f89 */ /* 0x0084d800000e0000 */
[----:B------:R-:W-:Y:S05]  /*11a0*/  @P1 BRA `(.L_x_142) ;  /* 0x0000009000001947 */ /* 0x000fea0003800000 */
[----:B------:R-:W-:Y:S01]  /*11b0*/  SHF.R.S32.HI R2, RZ, 0x1f, R22 ;  /* 0x0000001fff027819 */ /* 0x000fe20000011416 */
[----:B---34-:R-:W-:-:S03]  /*11c0*/  IMAD.WIDE R6, R132, 0x2, R4 ;  /* 0x0000000284067825 */ /* 0x018fc600078e0204 */
[----:B------:R-:W-:-:S04]  /*11d0*/  LEA.HI R2, R2, R22, RZ, 0x3 ;  /* 0x0000001602027211 */ /* 0x000fc800078f18ff */
[----:B------:R-:W-:Y:S02]  /*11e0*/  LOP3.LUT R8, R2, 0xfffffff8, RZ, 0xc0, !PT ;  /* 0xfffffff802087812 */ /* 0x000fe400078ec0ff */
[----:B------:R-:W-:-:S03]  /*11f0*/  SHF.L.U32 R2, R9, 0x1, RZ ;  /* 0x0000000109027819 */ /* 0x000fc600000006ff */
[----:B------:R-:W-:Y:S02]  /*1200*/  IMAD.WIDE R4, R8, 0x2, R4 ;  /* 0x0000000208047825 */ /* 0x000fe400078e0204 */
[----:B------:R-:W-:Y:S01]  /*1210*/  @!PT LDS RZ, [RZ] ;  /* 0x00000000fffff984 */ /* 0x000fe20000000800 */
[----:B------:R3:W-:Y:S04]  /*1220*/  LDGSTS.E.BYPASS.LTC128B.128 [R2+0x9100], [R6.64], !P3 ;  /* 0x0910000006027fae */ /* 0x0007e8000d901d4c */
[----:B------:R3:W-:Y:S02]  /*1230*/  LDGSTS.E.BYPASS.LTC128B.128 [R2+0xd100], [R4.64], !P0 ;  /* 0x0d10000004027fae */ /* 0x0007e4000c101d4c */
.L_x_142:
[----:B------:R-:W-:Y:S05]  /*1240*/  BSYNC B0 ;  /* 0x0000000000007941 */ /* 0x000fea0003800000 */
.L_x_141:
[----:B---3--:R-:W-:Y:S01]  /*1250*/  IADD3 R2, R12, 0x30, RZ ;  /* 0x000000300c027810 */ /* 0x008fe20007ffe0ff */
[----:B----4-:R3:W4:Y:S01]  /*1260*/  SHFL.IDX PT, R5, R10, 0x3, 0x181f ;  /* 0x00781f000a057f89 */ /* 0x01072200000e0000 */
[----:B------:R-:W-:Y:S02]  /*1270*/  BSSY B0, `(.L_x_143) ;  /* 0x000000d000007945 */ /* 0x000fe40003800000 */
[----:B------:R-:W-:Y:S01]  /*1280*/  ISETP.GE.AND P1, PT, R2, UR14, PT ;  /* 0x0000000e02007c0c */ /* 0x000fe2000bf26270 */
[----:B------:R3:W1:-:S12]  /*1290*/  SHFL.IDX PT, R4, R11, 0x3, 0x181f ;  /* 0x00781f000b047f89 */ /* 0x00065800000e0000 */
[----:B------:R-:W-:Y:S05]  /*12a0*/  @P1 BRA `(.L_x_144) ;  /* 0x0000009000001947 */ /* 0x000fea0003800000 */
[----:B------:R-:W-:Y:S01]  /*12b0*/  SHF.R.S32.HI R2, RZ, 0x1f, R22 ;  /* 0x0000001fff027819 */ /* 0x000fe20000011416 */
[----:B-1--4-:R-:W-:-:S03]  /*12c0*/  IMAD.WIDE R6, R132, 0x2, R4 ;  /* 0x0000000284067825 */ /* 0x012fc600078e0204 */
[----:B------:R-:W-:-:S04]  /*12d0*/  LEA.HI R2, R2, R22, RZ, 0x3 ;  /* 0x0000001602027211 */ /* 0x000fc800078f18ff */
[----:B------:R-:W-:Y:S02]  /*12e0*/  LOP3.LUT R8, R2, 0xfffffff8, RZ, 0xc0, !PT ;  /* 0xfffffff802087812 */ /* 0x000fe400078ec0ff */
[----:B------:R-:W-:-:S03]  /*12f0*/  SHF.L.U32 R2, R9, 0x1, RZ ;  /* 0x0000000109027819 */ /* 0x000fc600000006ff */
[----:B------:R-:W-:Y:S02]  /*1300*/  IMAD.WIDE R4, R8, 0x2, R4 ;  /* 0x0000000208047825 */ /* 0x000fe400078e0204 */
[----:B------:R-:W-:Y:S01]  /*1310*/  @!PT LDS RZ, [RZ] ;  /* 0x00000000fffff984 */ /* 0x000fe20000000800 */
[----:B------:R1:W-:Y:S04]  /*1320*/  LDGSTS.E.BYPASS.LTC128B.128 [R2+0x9900], [R6.64], !P3 ;  /* 0x0990000006027fae */ /* 0x0003e8000d901d4c */
[----:B------:R1:W-:Y:S02]  /*1330*/  LDGSTS.E.BYPASS.LTC128B.128 [R2+0xd900], [R4.64], !P0 ;  /* 0x0d90000004027fae */ /* 0x0003e4000c101d4c */
.L_x_144:
[----:B------:R-:W-:Y:S05]  /*1340*/  BSYNC B0 ;  /* 0x0000000000007941 */ /* 0x000fea0003800000 */
.L_x_143:
[----:B-1----:R-:W-:Y:S01]  /*1350*/  IADD3 R2, R12, 0x40, RZ ;  /* 0x000000400c027810 */ /* 0x002fe20007ffe0ff */
[----:B----4-:R1:W4:Y:S01]  /*1360*/  SHFL.IDX PT, R5, R10, 0x4, 0x181f ;  /* 0x00981f000a057f89 */ /* 0x01032200000e0000 */
[----:B------:R-:W-:Y:S02]  /*1370*/  BSSY B0, `(.L_x_145) ;  /* 0x000000d000007945 */ /* 0x000fe40003800000 */
[----:B------:R-:W-:Y:S01]  /*1380*/  ISETP.GE.AND P1, PT, R2, UR14, PT ;  /* 0x0000000e02007c0c */ /* 0x000fe2000bf26270 */
[----:B------:R1:W2:-:S12]  /*1390*/  SHFL.IDX PT, R4, R11, 0x4, 0x181f ;  /* 0x00981f000b047f89 */ /* 0x00029800000e0000 */
[----:B------:R-:W-:Y:S05]  /*13a0*/  @P1 BRA `(.L_x_146) ;  /* 0x0000009000001947 */ /* 0x000fea0003800000 */
[----:B------:R-:W-:Y:S01]  /*13b0*/  SHF.R.S32.HI R2, RZ, 0x1f, R22 ;  /* 0x0000001fff027819 */ /* 0x000fe20000011416 */
[----:B--2-4-:R-:W-:-:S03]  /*13c0*/  IMAD.WIDE R6, R132, 0x2, R4 ;  /* 0x0000000284067825 */ /* 0x014fc600078e0204 */
[----:B------:R-:W-:-:S04]  /*13d0*/  LEA.HI R2, R2, R22, RZ, 0x3 ;  /* 0x0000001602027211 */ /* 0x000fc800078f18ff */
[----:B------:R-:W-:Y:S02]  /*13e0*/  LOP3.LUT R8, R2, 0xfffffff8, RZ, 0xc0, !PT ;  /* 0xfffffff802087812 */ /* 0x000fe400078ec0ff */
[----:B------:R-:W-:-:S03]  /*13f0*/  SHF.L.U32 R2, R9, 0x1, RZ ;  /* 0x0000000109027819 */ /* 0x000fc600000006ff */
[----:B------:R-:W-:Y:S02]  /*1400*/  IMAD.WIDE R4, R8, 0x2, R4 ;  /* 0x0000000208047825 */ /* 0x000fe400078e0204 */
[----:B------:R-:W-:Y:S01]  /*1410*/  @!PT LDS RZ, [RZ] ;  /* 0x00000000fffff984 */ /* 0x000fe20000000800 */
[----:B------:R2:W-:Y:S04]  /*1420*/  LDGSTS.E.BYPASS.LTC128B.128 [R2+0xa100], [R6.64], !P3 ;  /* 0x0a10000006027fae */ /* 0x0005e8000d901d4c */
[----:B------:R2:W-:Y:S02]  /*1430*/  LDGSTS.E.BYPASS.LTC128B.128 [R2+0xe100], [R4.64], !P0 ;  /* 0x0e10000004027fae */ /* 0x0005e4000c101d4c */
.L_x_146:
[----:B------:R-:W-:Y:S05]  /*1440*/  BSYNC B0 ;  /* 0x0000000000007941 */ /* 0x000fea0003800000 */
.L_x_145:
[----:B--2---:R-:W-:Y:S01]  /*1450*/  IADD3 R2, R12, 0x50, RZ ;  /* 0x000000500c027810 */ /* 0x004fe20007ffe0ff */
        /* <DEDUP_REMOVED lines=14> */
.L_x_148:
[----:B------:R-:W-:Y:S05]  /*1540*/  BSYNC B0 ;  /* 0x0000000000007941 */ /* 0x000fea0003800000 */
.L_x_147:
        /* <DEDUP_REMOVED lines=15> */
.L_x_150:
[----:B------:R-:W-:Y:S05]  /*1640*/  BSYNC B0 ;  /* 0x0000000000007941 */ /* 0x000fea0003800000 */
.L_x_149:
[----:B------:R-:W-:Y:S01]  /*1650*/  UIADD3 UR11, UR6, -0x1, URZ ;  /* 0xffffffff060b7890 */ /* 0x000fe2000fffe03f */
[----:B--2-4-:R-:W-:Y:S01]  /*1660*/  MOV R5, c[0x0][0x2b8] ;  /* 0x0000ae0000057a02 */ /* 0x014fe20000000f00 */
[----:B------:R-:W-:Y:S01]  /*1670*/  SHFL.IDX PT, R4, R11, 0x7, 0x181f ;  /* 0x00f81f000b047f89 */ /* 0x000fe200000e0000 */
[----:B------:R-:W-:Y:S01]  /*1680*/  IADD3 R6, R12, 0x70, RZ ;  /* 0x000000700c067810 */ /* 0x000fe20007ffe0ff */
[----:B------:R-:W-:Y:S01]  /*1690*/  USHF.R.S32.HI UR18, URZ, 0x1f, UR15 ;  /* 0x0000001f3f127899 */ /* 0x000fe2000801140f */
[----:B------:R-:W-:Y:S01]  /*16a0*/  ISETP.NE.AND P1, PT, R5, 0x1, PT ;  /* 0x000000010500780c */ /* 0x000fe20003f25270 */
[----:B------:R-:W-:Y:S01]  /*16b0*/  IMAD.U32 R2, RZ, RZ, UR11 ;  /* 0x0000000bff027e24 */ /* 0x000fe2000f8e00ff */
[----:B------:R-:W2:Y:S01]  /*16c0*/  SHFL.IDX PT, R5, R10, 0x7, 0x181f ;  /* 0x00f81f000a057f89 */ /* 0x000ea200000e0000 */
[----:B------:R-:W-:Y:S01]  /*16d0*/  ISETP.GE.AND P4, PT, R6, UR14, PT ;  /* 0x0000000e06007c0c */ /* 0x000fe2000bf86270 */
[----:B------:R-:W-:Y:S01]  /*16e0*/  ULDC.64 UR4, c[0x0][0x2b0] ;  /* 0x0000ac0000047ab9 */ /* 0x000fe20000000a00 */
[----:B------:R-:W-:Y:S01]  /*16f0*/  SHF.R.S32.HI R7, RZ, 0x1f, R22 ;  /* 0x0000001fff077819 */ /* 0x000fe20000011416 */
[----:B------:R-:W-:Y:S01]  /*1700*/  UIMAD UR18, UR18, UR4, URZ ;  /* 0x00000004121272a4 */ /* 0x000fe2000f8e023f */
[----:B------:R-:W-:Y:S01]  /*1710*/  LEA R2, R2, R158, 0x6 ;  /* 0x0000009e02027211 */ /* 0x000fe200078e30ff */
[----:B------:R-:W-:Y:S01]  /*1720*/  UIMAD.WIDE.U32 UR16, UR15, UR4, URZ ;  /* 0x000000040f1072a5 */ /* 0x000fe2000f8e003f */
[----:B------:R-:W-:Y:S01]  /*1730*/  SHF.L.U32 R156, R9, 0x1, RZ ;  /* 0x00000001099c7819 */ /* 0x000fe200000006ff */
[----:B------:R-:W-:Y:S01]  /*1740*/  UIMAD UR15, UR15, UR5, UR18 ;  /* 0x000000050f0f72a4 */ /* 0x000fe2000f8e0212 */
[C---:B------:R-:W-:Y:S01]  /*1750*/  IADD3 R8, R2.reuse, UR8, RZ ;  /* 0x0000000802087c10 */ /* 0x040fe2000fffe0ff */
[----:B------:R-:W-:Y:S01]  /*1760*/  IMAD.MOV.U32 R24, RZ, RZ, RZ ;  /* 0x000000ffff187224 */ /* 0x000fe200078e00ff */
[----:B------:R-:W-:Y:S01]  /*1770*/  ISETP.GE.AND P5, PT, R2, UR9, PT ;  /* 0x0000000902007c0c */ /* 0x000fe2000bfa6270 */
[----:B------:R-:W-:Y:S01]  /*1780*/  UIADD3 UR15, UR17, UR15, URZ ;  /* 0x0000000f110f7290 */ /* 0x000fe2000fffe03f */
[----:B------:R-:W-:Y:S01]  /*1790*/  SHF.R.S32.HI R16, RZ, 0x4, R13 ;  /* 0x00000004ff107819 */ /* 0x000fe2000001140d */
[----:B------:R-:W-:Y:S01]  /*17a0*/  @P1 IMAD.HI.U32 R6, R8, c[0x0][0x2bc], RZ ;  /* 0x0000af0008061a27 */ /* 0x000fe200078e00ff */
[----:B------:R-:W-:Y:S01]  /*17b0*/  ISETP.GT.OR P5, PT, R158, 0x3f, P5 ;  /* 0x0000003f9e00780c */ /* 0x000fe20002fa4670 */
[----:B------:R-:W-:Y:S01]  /*17c0*/  USHF.R.S32.HI UR14, URZ, 0x1f, UR10 ;  /* 0x0000001f3f0e7899 */ /* 0x000fe2000801140a */
[----:B------:R-:W-:Y:S01]  /*17d0*/  LEA.HI R155, R23, R208, RZ, 0x5 ;  /* 0x000000d0179b7211 */ /* 0x000fe200078f28ff */
[----:B------:R-:W-:Y:S01]  /*17e0*/  IMAD.MOV.U32 R2, RZ, RZ, R8 ;  /* 0x000000ffff027224 */ /* 0x000fe200078e0008 */
[----:B------:R-:W-:Y:S01]  /*17f0*/  @P1 SHF.R.U32.HI R2, RZ, c[0x0][0x2c0], R6 ;  /* 0x0000b000ff021a19 */ /* 0x000fe20000011606 */
[----:B------:R-:W-:Y:S01]  /*1800*/  ULDC.64 UR4, c[0x0][0x1e8] ;  /* 0x00007a0000047ab9 */ /* 0x000fe20000000a00 */
[----:B------:R-:W-:Y:S01]  /*1810*/  LEA.HI R6, R7, R22, RZ, 0x3 ;  /* 0x0000001607067211 */ /* 0x000fe200078f18ff */
[----:B------:R-:W-:Y:S01]  /*1820*/  STL [R1+0x4], R156 ;  /* 0x0000049c01007387 */ /* 0x000fe20000100800 */
[----:B-123--:R-:W-:-:S02]  /*1830*/  @!P4 IMAD.WIDE R10, R132, 0x2, R4 ;  /* 0x00000002840ac825 */ /* 0x00efc400078e0204 */
[----:B------:R-:W-:-:S03]  /*1840*/  LOP3.LUT R134, R6, 0xfffffff8, RZ, 0xc0, !PT ;  /* 0xfffffff806867812 */ /* 0x000fc600078ec0ff */
[----:B------:R-:W-:Y:S01]  /*1850*/  @!P5 IADD3 R7, P2, R2, UR16, RZ ;  /* 0x000000100207dc10 */ /* 0x000fe2000ff5e0ff */
[----:B------:R-:W-:Y:S01]  /*1860*/  @!PT LDS RZ, [RZ] ;  /* 0x00000000fffff984 */ /* 0x000fe20000000800 */
[----:B------:R1:W-:Y:S01]  /*1870*/  @!P4 LDGSTS.E.BYPASS.LTC128B.128 [R156+0xb900], [R10.64], !P3 ;  /* 0x0b9000000a9ccfae */ /* 0x0003e2000d901d4c */
[----:B------:R-:W-:Y:S02]  /*1880*/  @!P4 IMAD.WIDE R4, R134, 0x2, R4 ;  /* 0x000000028604c825 */ /* 0x000fe400078e0204 */
[C---:B------:R-:W-:Y:S02]  /*1890*/  @!P5 LEA.HI.X.SX32 R9, R2.reuse, UR15, 0x1, P2 ;  /* 0x0000000f0209dc11 */ /* 0x040fe400090f0eff */
[C---:B------:R-:W-:Y:S01]  /*18a0*/  @!P5 LEA R6, P2, R7.reuse, c[0x0][0x2a0], 0x2 ;  /* 0x0000a8000706da11 */ /* 0x040fe200078410ff */
[----:B------:R2:W-:Y:S03]  /*18b0*/  @!P4 LDGSTS.E.BYPASS.LTC128B.128 [R156+0xf900], [R4.64], !P0 ;  /* 0x0f900000049ccfae */ /* 0x0005e6000c101d4c */
[----:B------:R-:W-:Y:S01]  /*18c0*/  @!P5 LEA.HI.X R7, R7, c[0x0][0x2a4], R9, 0x2, P2 ;  /* 0x0000a9000707da11 */ /* 0x000fe200010f1409 */
[----:B------:R-:W0:Y:S04]  /*18d0*/  LDGDEPBAR ;  /* 0x00000000000079af */ /* 0x000e280000000000 */
[----:B------:R-:W-:Y:S06]  /*18e0*/  BAR.SYNC.DEFER_BLOCKING 0x0 ;  /* 0x0000000000007b1d */ /* 0x000fec0000010000 */
[----:B------:R-:W3:Y:S01]  /*18f0*/  @!P5 LDG.E R24, [R6.64] ;  /* 0x0000000c0618d981 */ /* 0x000ee2000c1e1900 */
[----:B------:R-:W-:Y:S01]  /*1900*/  IADD3 R2, -R2, RZ, RZ ;  /* 0x000000ff02027210 */ /* 0x000fe20007ffe1ff */
[----:B------:R-:W-:Y:S01]  /*1910*/  UIMAD UR18, UR14, UR4, URZ ;  /* 0x000000040e1272a4 */ /* 0x000fe2000f8e023f */
[----:B------:R-:W-:Y:S01]  /*1920*/  ISETP.GE.AND P4, PT, R132, c[0x0][0x1d4], PT ;  /* 0x0000750084007a0c */ /* 0x000fe20003f86270 */
[----:B------:R-:W-:Y:S01]  /*1930*/  UIMAD.WIDE.U32 UR20, UR10, UR4, URZ ;  /* 0x000000040a1472a5 */ /* 0x000fe2000f8e003f */
[----:B------:R-:W-:Y:S01]  /*1940*/  ISETP.GE.AND P3, PT, R22, c[0x0][0x1d4], PT ;  /* 0x0000750016007a0c */ /* 0x000fe20003f66270 */
[----:B------:R-:W-:Y:S01]  /*1950*/  IMAD R25, R2, c[0x0][0x2b8], R8 ;  /* 0x0000ae0002197a24 */ /* 0x000fe200078e0208 */
[----:B------:R-:W-:Y:S01]  /*1960*/  UIMAD UR18, UR10, UR5, UR18 ;  /* 0x000000050a1272a4 */ /* 0x000fe2000f8e0212 */
[----:B------:R-:W-:Y:S01]  /*1970*/  SHF.R.S32.HI R157, RZ, 0x1f, R132 ;  /* 0x0000001fff9d7819 */ /* 0x000fe20000011484 */
[----:B------:R-:W-:Y:S01]  /*1980*/  UIMAD UR9, UR11, -0x40, UR9 ;  /* 0xffffffc00b0978a4 */ /* 0x000fe2000f8e0209 */
[----:B--2---:R-:W-:Y:S01]  /*1990*/  IMAD.WIDE.U32 R4, R25, c[0x0][0x1e0], RZ ;  /* 0x0000780019047a25 */ /* 0x004fe200078e00ff */
[----:B------:R-:W-:Y:S01]  /*19a0*/  SHF.R.S32.HI R20, RZ, 0x1f, R25 ;  /* 0x0000001fff147819 */ /* 0x000fe20000011419 */
[----:B------:R-:W-:Y:S01]  /*19b0*/  UIADD3 UR18, UR21, UR18, URZ ;  /* 0x0000001215127290 */ /* 0x000fe2000fffe03f */
[----:B------:R-:W-:Y:S01]  /*19c0*/  STL [R1+0x34], R25 ;  /* 0x0000341901007387 */ /* 0x000fe20000100800 */
[----:B------:R-:W-:Y:S01]  /*19d0*/  ULDC.64 UR4, c[0x0][0x210] ;  /* 0x0000840000047ab9 */ /* 0x000fe20000000a00 */
[----:B------:R-:W-:Y:S01]  /*19e0*/  IADD3 R33, -R17, UR9, RZ ;  /* 0x0000000911217c10 */ /* 0x000fe2000fffe1ff */
[----:B------:R-:W-:Y:S01]  /*19f0*/  IMAD R2, R20, c[0x0][0x1e0], RZ ;  /* 0x0000780014027a24 */ /* 0x000fe200078e02ff */
[----:B------:R-:W-:-:S02]  /*1a00*/  UIMAD UR14, UR14, UR4, URZ ;  /* 0x000000040e0e72a4 */ /* 0x000fc4000f8e023f */
[----:B------:R-:W-:Y:S01]  /*1a10*/  ISETP.GE.AND P6, PT, R33, 0x1, PT ;  /* 0x000000012100780c */ /* 0x000fe20003fc6270 */
[----:B------:R-:W-:Y:S01]  /*1a20*/  IMAD R2, R25, c[0x0][0x1e4], R2 ;  /* 0x0000790019027a24 */ /* 0x000fe200078e0202 */
[C---:B------:R-:W-:Y:S01]  /*1a30*/  ISETP.GE.AND P5, PT, R33.reuse, 0x11, PT ;  /* 0x000000112100780c */ /* 0x040fe20003fa6270 */
[----:B------:R-:W-:Y:S01]  /*1a40*/  UIMAD.WIDE.U32 UR22, UR10, UR4, URZ ;  /* 0x000000040a1672a5 */ /* 0x000fe2000f8e003f */
[----:B------:R-:W-:Y:S01]  /*1a50*/  ISETP.GE.AND P2, PT, R33, 0x21, PT ;  /* 0x000000212100780c */ /* 0x000fe20003f46270 */
[----:B------:R-:W-:Y:S01]  /*1a60*/  IMAD.IADD R5, R5, 0x1, R2 ;  /* 0x0000000105057824 */ /* 0x000fe200078e0202 */
[----:B------:R-:W-:Y:S02]  /*1a70*/  UIMAD UR4, UR10, UR5, UR14 ;  /* 0x000000050a0472a4 */ /* 0x000fe4000f8e020e */
[----:B------:R-:W-:Y:S02]  /*1a80*/  UISETP.GT.AND UP0, UPT, UR11, UR7, UPT ;  /* 0x000000070b00728c */ /* 0x000fe4000bf04270 */
[----:B------:R-:W-:Y:S01]  /*1a90*/  UIADD3 UR4, UR23, UR4, URZ ;  /* 0x0000000417047290 */ /* 0x000fe2000fffe03f */
[----:B---3--:R-:W-:Y:S01]  /*1aa0*/  SHF.R.S32.HI R21, RZ, 0x1f, R24 ;  /* 0x0000001fff157819 */ /* 0x008fe20000011418 */
[----:B------:R-:W-:Y:S01]  /*1ab0*/  IMAD.WIDE.U32 R4, R24, c[0x0][0x1f0], R4 ;  /* 0x00007c0018047a25 */ /* 0x000fe200078e0004 */
[----:B------:R-:W-:Y:S03]  /*1ac0*/  STL [R1+0x2c], R24 ;  /* 0x00002c1801007387 */ /* 0x000fe60000100800 */
[----:B------:R-:W-:Y:S01]  /*1ad0*/  IMAD R6, R21, c[0x0][0x1f0], RZ ;  /* 0x00007c0015067a24 */ /* 0x000fe200078e02ff */
[----:B------:R-:W-:-:S03]  /*1ae0*/  IADD3 R2, P0, R4, UR20, RZ ;  /* 0x0000001404027c10 */ /* 0x000fc6000ff1e0ff */
[----:B------:R-:W-:-:S05]  /*1af0*/  IMAD R6, R24, c[0x0][0x1f4], R6 ;  /* 0x00007d0018067a24 */ /* 0x000fca00078e0206 */
[----:B------:R-:W-:Y:S02]  /*1b00*/  IADD3.X R4, R5, UR18, R6, P0, !PT ;  /* 0x0000001205047c10 */ /* 0x000fe400087fe406 */
[----:B------:R-:W-:-:S04]  /*1b10*/  LEA R6, P0, R2, c[0x0][0x1c8], 0x1 ;  /* 0x0000720002067a11 */ /* 0x000fc800078008ff */
[----:B------:R-:W-:Y:S01]  /*1b20*/  LEA.HI.X R2, R2, c[0x0][0x1cc], R4, 0x1, P0 ;  /* 0x0000730002027a11 */ /* 0x000fe200000f0c04 */
[----:B-1----:R-:W-:Y:S01]  /*1b30*/  SHFL.IDX PT, R10, R6, RZ, 0x181f ;  /* 0x00181fff060a7589 */ /* 0x002fe200000e0000 */
[----:B------:R-:W-:-:S03]  /*1b40*/  ISETP.GT.AND P0, PT, R33, 0x30, PT ;  /* 0x000000302100780c */ /* 0x000fc60003f04270 */
[----:B------:R-:W1:Y:S04]  /*1b50*/  SHFL.IDX PT, R11, R2, RZ, 0x181f ;  /* 0x00181fff020b7589 */ /* 0x000e6800000e0000 */
[----:B------:R-:W-:Y:S04]  /*1b60*/  SHFL.IDX PT, R4, R6, 0x1, 0x181f ;  /* 0x00381f0006047f89 */ /* 0x000fe800000e0000 */
[----:B------:R-:W2:Y:S04]  /*1b70*/  SHFL.IDX PT, R5, R2, 0x1, 0x181f ;  /* 0x00381f0002057f89 */ /* 0x000ea800000e0000 */
[----:B------:R-:W-:Y:S04]  /*1b80*/  SHFL.IDX PT, R8, R6, 0x2, 0x181f ;  /* 0x00581f0006087f89 */ /* 0x000fe800000e0000 */
[----:B------:R-:W3:Y:S04]  /*1b90*/  SHFL.IDX PT, R9, R2, 0x2, 0x181f ;  /* 0x00581f0002097f89 */ /* 0x000ee800000e0000 */
[----:B------:R-:W-:Y:S04]  /*1ba0*/  SHFL.IDX PT, R6, R6, 0x3, 0x181f ;  /* 0x00781f0006067f89 */ /* 0x000fe800000e0000 */
[----:B------:R4:W5:Y:S01]  /*1bb0*/  SHFL.IDX PT, R7, R2, 0x3, 0x181f ;  /* 0x00781f0002077f89 */ /* 0x00096200000e0000 */
[----:B-1----:R-:W-:-:S05]  /*1bc0*/  @P6 IMAD.WIDE R14, R132, 0x2, R10 ;  /* 0x00000002840e6825 */ /* 0x002fca00078e020a */
[----:B------:R1:W-:Y:S01]  /*1bd0*/  @P6 LDGSTS.E.BYPASS.LTC128B.128 [R156+0x4100], [R14.64], !P4 ;  /* 0x041000000e9c6fae */ /* 0x0003e2000e101d4c */
[----:B----4-:R-:W-:Y:S01]  /*1be0*/  LEA.HI R2, R13, R16, RZ, 0x1 ;  /* 0x000000100d027211 */ /* 0x010fe200078f08ff */
[----:B------:R-:W-:-:S03]  /*1bf0*/  @P6 IMAD.WIDE R12, R134, 0x2, R10 ;  /* 0x00000002860c6825 */ /* 0x000fc600078e020a */
[----:B------:R-:W-:Y:S01]  /*1c00*/  LOP3.LUT R2, R2, 0xfffffffe, RZ, 0xc0, !PT ;  /* 0xfffffffe02027812 */ /* 0x000fe200078ec0ff */
[----:B--2---:R-:W-:Y:S01]  /*1c10*/  @P5 IMAD.WIDE R10, R132, 0x2, R4 ;  /* 0x00000002840a5825 */ /* 0x004fe200078e0204 */
[----:B------:R2:W-:Y:S02]  /*1c20*/  @P6 LDGSTS.E.BYPASS.LTC128B.128 [R156+0x6100], [R12.64], !P3 ;  /* 0x061000000c9c6fae */ /* 0x0005e4000d901d4c */
[----:B------:R-:W-:Y:S02]  /*1c30*/  IADD3 R16, R16, -R2, RZ ;  /* 0x8000000210107210 */ /* 0x000fe40007ffe0ff */
[----:B------:R3:W-:Y:S01]  /*1c40*/  @P5 LDGSTS.E.BYPASS.LTC128B.128 [R156+0x4900], [R10.64], !P4 ;  /* 0x049000000a9c5fae */ /* 0x0007e2000e101d4c */
[----:B------:R-:W-:-:S04]  /*1c50*/  SHF.L.U32 R2, R34, 0x6, RZ ;  /* 0x0000000622027819 */ /* 0x000fc800000006ff */
[----:B------:R-:W-:Y:S01]  /*1c60*/  LOP3.LUT R2, R2, 0x1c0, RZ, 0xc0, !PT ;  /* 0x000001c002027812 */ /* 0x000fe200078ec0ff */
[----:B--2---:R-:W-:-:S04]  /*1c70*/  @P5 IMAD.WIDE R12, R134, 0x2, R4 ;  /* 0x00000002860c5825 */ /* 0x004fc800078e0204 */
[--C-:B---3--:R-:W-:Y:S01]  /*1c80*/  @P2 IMAD.WIDE R10, R132, 0x2, R8.reuse ;  /* 0x00000002840a2825 */ /* 0x108fe200078e0208 */
[----:B------:R2:W-:Y:S01]  /*1c90*/  @P5 LDGSTS.E.BYPASS.LTC128B.128 [R156+0x6900], [R12.64], !P3 ;  /* 0x069000000c9c5fae */ /* 0x0005e2000d901d4c */
[----:B------:R-:W-:Y:S02]  /*1ca0*/  ISETP.GE.AND P5, PT, R22, c[0x0][0x1d4], PT ;  /* 0x0000750016007a0c */ /* 0x000fe40003fa6270 */
[----:B------:R-:W-:Y:S01]  /*1cb0*/  @P2 IMAD.WIDE R8, R134, 0x2, R8 ;  /* 0x0000000286082825 */ /* 0x000fe200078e0208 */
[----:B------:R3:W-:Y:S03]  /*1cc0*/  @P2 LDGSTS.E.BYPASS.LTC128B.128 [R156+0x5100], [R10.64], !P4 ;  /* 0x051000000a9c2fae */ /* 0x0007e6000e101d4c */
[--C-:B-----5:R-:W-:Y:S01]  /*1cd0*/  @P0 IMAD.WIDE R4, R132, 0x2, R6.reuse ;  /* 0x0000000284040825 */ /* 0x120fe200078e0206 */
[----:B------:R4:W-:Y:S03]  /*1ce0*/  @P2 LDGSTS.E.BYPASS.LTC128B.128 [R156+0x7100], [R8.64], !P3 ;  /* 0x07100000089c2fae */ /* 0x0009e6000d901d4c */
[----:B------:R-:W-:Y:S01]  /*1cf0*/  @P0 IMAD.WIDE R6, R134, 0x2, R6 ;  /* 0x0000000286060825 */ /* 0x000fe200078e0206 */
[----:B------:R5:W-:Y:S04]  /*1d00*/  @P0 LDGSTS.E.BYPASS.LTC128B.128 [R156+0x5900], [R4.64], !P4 ;  /* 0x05900000049c0fae */ /* 0x000be8000e101d4c */
[----:B------:R1:W-:Y:S04]  /*1d10*/  @P0 LDGSTS.E.BYPASS.LTC128B.128 [R156+0x7900], [R6.64], !P3 ;  /* 0x07900000069c0fae */ /* 0x0003e8000d901d4c */
[----:B------:R-:W0:Y:S01]  /*1d20*/  LDGDEPBAR ;  /* 0x00000000000079af */ /* 0x000e220000000000 */
[----:B--2---:R-:W-:-:S04]  /*1d30*/  IMAD.WIDE.U32 R12, R25, c[0x0][0x208], RZ ;  /* 0x00008200190c7a25 */ /* 0x004fc800078e00ff */
[----:B----4-:R-:W-:Y:S02]  /*1d40*/  IMAD.SHL.U32 R8, R17, 0x8, RZ ;  /* 0x0000000811087824 */ /* 0x010fe400078e00ff */
[----:B-----5:R-:W-:Y:S01]  /*1d50*/  IMAD.SHL.U32 R4, R18, 0x40, RZ ;  /* 0x0000004012047824 */ /* 0x020fe200078e00ff */
[----:B------:R-:W-:Y:S02]  /*1d60*/  SHF.L.U32 R5, R16, 0x3, RZ ;  /* 0x0000000310057819 */ /* 0x000fe400000006ff */
[----:B------:R-:W-:Y:S01]  /*1d70*/  LOP3.LUT R8, R2, 0x8, R8, 0xf8, !PT ;  /* 0x0000000802087812 */ /* 0x000fe200078ef808 */
[----:B------:R-:W-:-:S04]  /*1d80*/  DEPBAR.LE SB0, 0x1 ;  /* 0x000080400000791a */ /* 0x000fc80000000000 */
[----:B------:R-:W-:-:S04]  /*1d90*/  DEPBAR.LE SB0, 0x0 ;  /* 0x000080000000791a */ /* 0x000fc80000000000 */
[----:B------:R-:W-:Y:S02]  /*1da0*/  LOP3.LUT R4, R4, 0x1c0, RZ, 0xc0, !PT ;  /* 0x000001c004047812 */ /* 0x000fe400078ec0ff */
[----:B-1----:R-:W-:Y:S02]  /*1db0*/  SHF.R.U32.HI R6, RZ, 0x3, R2 ;  /* 0x00000003ff067819 */ /* 0x002fe40000011602 */
[----:B------:R-:W-:Y:S01]  /*1dc0*/  LOP3.LUT R7, R4, 0x8, R5, 0xf8, !PT ;  /* 0x0000000804077812 */ /* 0x000fe200078ef805 */
[----:B------:R-:W-:Y:S01]  /*1dd0*/  IMAD.SHL.U32 R5, R19, 0x40, RZ ;  /* 0x0000004013057824 */ /* 0x000fe200078e00ff */
[----:B------:R-:W-:Y:S02]  /*1de0*/  SHF.R.U32.HI R4, RZ, 0x3, R4 ;  /* 0x00000003ff047819 */ /* 0x000fe40000011604 */
[----:B------:R-:W-:Y:S02]  /*1df0*/  SHF.L.U32 R2, R155, 0x5, RZ ;  /* 0x000000059b027819 */ /* 0x000fe400000006ff */
[----:B------:R-:W-:-:S02]  /*1e00*/  LOP3.LUT R6, R8, R6, RZ, 0x3c, !PT ;  /* 0x0000000608067212 */ /* 0x000fc400078e3cff */
[----:B------:R-:W-:Y:S02]  /*1e10*/  LOP3.LUT R154, R7, R4, RZ, 0x3c, !PT ;  /* 0x00000004079a7212 */ /* 0x000fe400078e3cff */
[----:B------:R-:W-:Y:S02]  /*1e20*/  LOP3.LUT R153, R5, 0xfffffe00, RZ, 0xc0, !PT ;  /* 0xfffffe0005997812 */ /* 0x000fe400078ec0ff */
[----:B------:R-:W-:Y:S02]  /*1e30*/  LOP3.LUT R4, R2, 0x7ffffc00, RZ, 0xc0, !PT ;  /* 0x7ffffc0002047812 */ /* 0x000fe400078ec0ff */
[----:B------:R-:W-:Y:S02]  /*1e40*/  LEA R2, R16, R6, 0x9 ;  /* 0x0000000610027211 */ /* 0x000fe400078e48ff */
[----:B------:R-:W-:-:S03]  /*1e50*/  IADD3 R4, R154, R153, R4 ;  /* 0x000000999a047210 */ /* 0x000fc60007ffe004 */
[----:B------:R-:W-:Y:S01]  /*1e60*/  IMAD.SHL.U32 R232, R2, 0x2, RZ ;  /* 0x0000000202e87824 */ /* 0x000fe200078e00ff */
[----:B------:R-:W-:Y:S01]  /*1e70*/  BAR.SYNC.DEFER_BLOCKING 0x0 ;  /* 0x0000000000007b1d */ /* 0x000fe20000010000 */
[----:B------:R-:W-:Y:S01]  /*1e80*/  SHF.L.U32 R239, R4, 0x1, RZ ;  /* 0x0000000104ef7819 */ /* 0x000fe200000006ff */
[----:B------:R-:W-:Y:S02]  /*1e90*/  IMAD R2, R20, c[0x0][0x208], RZ ;  /* 0x0000820014027a24 */ /* 0x000fe400078e02ff */
[----:B------:R-:W-:Y:S02]  /*1ea0*/  IADD3 R243, R232, 0x4120, RZ ;  /* 0x00004120e8f37810 */ /* 0x000fe40007ffe0ff */
[----:B------:R-:W-:Y:S01]  /*1eb0*/  IMAD R2, R25, c[0x0][0x20c], R2 ;  /* 0x0000830019027a24 */ /* 0x000fe200078e0202 */
[----:B------:R-:W-:Y:S01]  /*1ec0*/  LEA R240, R0, R239, 0x1 ;  /* 0x000000ef00f07211 */ /* 0x000fe200078e08ff */
[----:B------:R-:W-:-:S03]  /*1ed0*/  IMAD R241, R3, 0x2, R239 ;  /* 0x0000000203f17824 */ /* 0x000fc600078e02ef */
[----:B------:R-:W-:Y:S01]  /*1ee0*/  IADD3 R13, R13, R2, RZ ;  /* 0x000000020d0d7210 */ /* 0x000fe20007ffe0ff */
[----:B------:R-:W-:Y:S01]  /*1ef0*/  IMAD R2, R21, c[0x0][0x218], RZ ;  /* 0x0000860015027a24 */ /* 0x000fe200078e02ff */
[----:B------:R-:W-:Y:S02]  /*1f00*/  LEA R242, R0, R241, 0x1 ;  /* 0x000000f100f27211 */ /* 0x000fe400078e08ff */
[----:B------:R-:W-:Y:S01]  /*1f10*/  LEA R244, R3, R240, 0x1 ;  /* 0x000000f003f47211 */ /* 0x000fe200078e08ff */
[----:B------:R-:W-:-:S04]  /*1f20*/  IMAD.WIDE.U32 R12, R24, c[0x0][0x218], R12 ;  /* 0x00008600180c7a25 */ /* 0x000fc800078e000c */
[----:B------:R-:W-:Y:S01]  /*1f30*/  IMAD R2, R24, c[0x0][0x21c], R2 ;  /* 0x0000870018027a24 */ /* 0x000fe200078e0202 */
[----:B------:R-:W-:Y:S01]  /*1f40*/  IADD3 R14, P2, R12, UR22, RZ ;  /* 0x000000160c0e7c10 */ /* 0x000fe2000ff5e0ff */
[----:B------:R-:W-:Y:S01]  /*1f50*/  IMAD.WIDE R24, R132, 0x2, RZ ;  /* 0x0000000284187825 */ /* 0x000fe200078e02ff */
[----:B------:R-:W-:Y:S02]  /*1f60*/  LDSM.16.M88.4 R4, [R239+0xa100] ;  /* 0x00a10000ef04783b */ /* 0x000fe40000000200 */
[C---:B------:R-:W-:Y:S02]  /*1f70*/  LEA R12, P0, R14.reuse, c[0x0][0x1f8], 0x1 ;  /* 0x00007e000e0c7a11 */ /* 0x040fe400078008ff */
[----:B------:R-:W-:Y:S01]  /*1f80*/  IADD3.X R2, R13, UR4, R2, P2, !PT ;  /* 0x000000040d027c10 */ /* 0x000fe200097fe402 */
[----:B------:R-:W1:Y:S03]  /*1f90*/  LDSM.16.M88.4 R16, [R232+0x4100] ;  /* 0x00410000e810783b */ /* 0x000e660000000200 */
[----:B------:R-:W-:Y:S01]  /*1fa0*/  LEA.HI.X R2, R14, c[0x0][0x1fc], R2, 0x1, P0 ;  /* 0x00007f000e027a11 */ /* 0x000fe200000f0c02 */
[----:B------:R-:W-:Y:S01]  /*1fb0*/  LDSM.16.M88.4 R36, [R232+0x4900] ;  /* 0x00490000e824783b */ /* 0x000fe20000000200 */
[----:B------:R-:W-:-:S03]  /*1fc0*/  LOP3.LUT P0, RZ, R34, 0x2, RZ, 0xc0, !PT ;  /* 0x0000000222ff7812 */ /* 0x000fc6000780c0ff */
[----:B------:R-:W-:Y:S04]  /*1fd0*/  LDSM.16.M88.4 R40, [R232+0x5100] ;  /* 0x00510000e828783b */ /* 0x000fe80000000200 */
[----:B------:R-:W-:Y:S04]  /*1fe0*/  LDSM.16.M88.4 R48, [R232+0x5900] ;  /* 0x00590000e830783b */ /* 0x000fe80000000200 */
[----:B------:R-:W-:Y:S04]  /*1ff0*/  SHFL.IDX PT, R20, R12, RZ, 0x181f ;  /* 0x00181fff0c147589 */ /* 0x000fe800000e0000 */
[----:B------:R-:W2:Y:S04]  /*2000*/  SHFL.IDX PT, R13, R12, 0x2, 0x181f ;  /* 0x00581f000c0d7f89 */ /* 0x000ea800000e0000 */
[----:B------:R-:W-:Y:S04]  /*2010*/  SHFL.IDX PT, R21, R2, RZ, 0x181f ;  /* 0x00181fff02157589 */ /* 0x000fe800000e0000 */
[----:B------:R-:W-:Y:S04]  /*2020*/  SHFL.IDX PT, R30, R12, 0x3, 0x181f ;  /* 0x00781f000c1e7f89 */ /* 0x000fe800000e0000 */
[----:B------:R-:W4:Y:S04]  /*2030*/  SHFL.IDX PT, R31, R2, 0x2, 0x181f ;  /* 0x00581f00021f7f89 */ /* 0x000f2800000e0000 */
[----:B------:R-:W-:Y:S01]  /*2040*/  SHFL.IDX PT, R32, R2, 0x1, 0x181f ;  /* 0x00381f0002207f89 */ /* 0x000fe200000e0000 */
[----:B-1----:R-:W-:Y:S03]  /*2050*/  HMMA.16816.F32.BF16 R64, R4, R16, RZ ;  /* 0x000000100440723c */ /* 0x002fe600000418ff */
[----:B---3--:R-:W1:Y:S01]  /*2060*/  LDSM.16.M88.4 R8, [R239+0x8100] ;  /* 0x00810000ef08783b */ /* 0x008e620000000200 */
[----:B--2---:R-:W-:-:S04]  /*2070*/  IADD3 R14, P2, R24, R13, RZ ;  /* 0x0000000d180e7210 */ /* 0x004fc80007f5e0ff */
[C---:B------:R-:W-:Y:S08]  /*2080*/  HMMA.16816.F32.BF16 R68, R4.reuse, R36, RZ ;  /* 0x000000240444723c */ /* 0x040ff000000418ff */
[----:B------:R-:W-:Y:S01]  /*2090*/  HMMA.16816.F32.BF16 R72, R4, R40, RZ ;  /* 0x000000280448723c */ /* 0x000fe200000418ff */
[----:B----4-:R-:W-:-:S07]  /*20a0*/  IMAD.X R15, R25, 0x1, R31, P2 ;  /* 0x00000001190f7824 */ /* 0x010fce00010e061f */
[C---:B------:R-:W-:Y:S08]  /*20b0*/  HMMA.16816.F32.BF16 R76, R4.reuse, R48, RZ ;  /* 0x00000030044c723c */ /* 0x040ff000000418ff */
[C---:B------:R-:W-:Y:S08]  /*20c0*/  HMMA.16816.F32.BF16 R84, R4.reuse, R18, RZ ;  /* 0x000000120454723c */ /* 0x040ff000000418ff */
[C---:B------:R-:W-:Y:S08]  /*20d0*/  HMMA.16816.F32.BF16 R92, R4.reuse, R38, RZ ;  /* 0x00000026045c723c */ /* 0x040ff000000418ff */
[C---:B------:R-:W-:Y:S08]  /*20e0*/  HMMA.16816.F32.BF16 R100, R4.reuse, R42, RZ ;  /* 0x0000002a0464723c */ /* 0x040ff000000418ff */
[----:B------:R-:W-:Y:S01]  /*20f0*/  HMMA.16816.F32.BF16 R96, R4, R50, RZ ;  /* 0x000000320460723c */ /* 0x000fe200000418ff */
[----:B------:R-:W2:Y:S04]  /*2100*/  SHFL.IDX PT, R6, R12, 0x1, 0x181f ;  /* 0x00381f000c067f89 */ /* 0x000ea800000e0000 */
[----:B------:R3:W4:Y:S02]  /*2110*/  SHFL.IDX PT, R7, R2, 0x3, 0x181f ;  /* 0x00781f0002077f89 */ /* 0x00072400000e0000 */
[----:B------:R-:W-:Y:S01]  /*2120*/  IMAD.WIDE R4, R134, 0x2, RZ ;  /* 0x0000000286047825 */ /* 0x000fe200078e02ff */
[C---:B-1----:R-:W-:Y:S08]  /*2130*/  HMMA.16816.F32.BF16 R108, R8.reuse, R16, RZ ;  /* 0x00000010086c723c */ /* 0x042ff000000418ff */
[C---:B------:R-:W-:Y:S01]  /*2140*/  HMMA.16816.F32.BF16 R140, R8.reuse, R18, RZ ;  /* 0x00000012088c723c */ /* 0x040fe200000418ff */
[----:B------:R-:W-:Y:S07]  /*2150*/  LDSM.16.M88.4 R16, [R241+0xa100] ;  /* 0x00a10000f110783b */ /* 0x000fee0000000200 */
[----:B------:R-:W-:Y:S01]  /*2160*/  HMMA.16816.F32.BF16 R104, R8, R36, RZ ;  /* 0x000000240868723c */ /* 0x000fe200000418ff */
[----:B--2---:R-:W-:-:S02]  /*2170*/  IADD3 R22, P6, R24, R6, RZ ;  /* 0x0000000618167210 */ /* 0x004fc40007fde0ff */
[----:B---3--:R-:W-:Y:S02]  /*2180*/  IADD3 R2, R232, 0x4100, RZ ;  /* 0x00004100e8027810 */ /* 0x008fe40007ffe0ff */
[----:B------:R-:W-:Y:S02]  /*2190*/  IADD3.X R23, R25, R32, RZ, P6, !PT ;  /* 0x0000002019177210 */ /* 0x000fe400037fe4ff */
[----:B------:R-:W-:Y:S01]  /*21a0*/  @P0 IADD3 R243, R2, -0x20, RZ ;  /* 0xffffffe002f30810 */ /* 0x000fe20007ffe0ff */
[----:B------:R-:W-:Y:S01]  /*21b0*/  HMMA.16816.F32.BF16 R112, R8, R38, RZ ;  /* 0x000000260870723c */ /* 0x000fe200000418ff */
[----:B------:R-:W-:Y:S01]  /*21c0*/  IADD3 R26, P0, R20, R24, RZ ;  /* 0x00000018141a7210 */ /* 0x000fe20007f1e0ff */
[----:B------:R-:W-:Y:S01]  /*21d0*/  IMAD.MOV.U32 R2, RZ, RZ, 0x40 ;  /* 0x00000040ff027424 */ /* 0x000fe200078e00ff */
[----:B------:R-:W-:Y:S01]  /*21e0*/  ISETP.GE.AND P6, PT, R132, c[0x0][0x1d4], PT ;  /* 0x0000750084007a0c */ /* 0x000fe20003fc6270 */
[----:B------:R-:W1:Y:S01]  /*21f0*/  LDSM.16.M88.4 R56, [R243] ;  /* 0x00000000f338783b */ /* 0x000e620000000200 */
[----:B------:R-:W-:-:S02]  /*2200*/  IADD3.X R27, R21, R25, RZ, P0, !PT ;  /* 0x00000019151b7210 */ /* 0x000fc400007fe4ff */
[----:B------:R-:W-:Y:S01]  /*2210*/  IADD3 R28, P0, R24, R30, RZ ;  /* 0x0000001e181c7210 */ /* 0x000fe20007f1e0ff */
[----:B------:R-:W2:Y:S01]  /*2220*/  LDSM.16.M88.4 R52, [R243+0x800] ;  /* 0x00080000f334783b */ /* 0x000ea20000000200 */
[----:B------:R-:W-:Y:S01]  /*2230*/  IADD3 R24, P2, R20, R4, RZ ;  /* 0x0000000414187210 */ /* 0x000fe20007f5e0ff */
[C---:B------:R-:W-:Y:S01]  /*2240*/  HMMA.16816.F32.BF16 R60, R8.reuse, R48, RZ ;  /* 0x00000030083c723c */ /* 0x040fe200000418ff */
[----:B----4-:R-:W-:Y:S01]  /*2250*/  IADD3.X R29, R25, R7, RZ, P0, !PT ;  /* 0x00000007191d7210 */ /* 0x010fe200007fe4ff */
[----:B------:R-:W-:Y:S01]  /*2260*/  LDSM.16.M88.4 R44, [R243+0x1000] ;  /* 0x00100000f32c783b */ /* 0x000fe20000000200 */
[----:B------:R-:W-:Y:S02]  /*2270*/  IADD3.X R25, R21, R5, RZ, P2, !PT ;  /* 0x0000000515197210 */ /* 0x000fe400017fe4ff */
[C---:B------:R-:W-:Y:S01]  /*2280*/  IADD3 R12, P2, R4.reuse, R13, RZ ;  /* 0x0000000d040c7210 */ /* 0x040fe20007f5e0ff */
[----:B------:R-:W3:Y:S01]  /*2290*/  LDSM.16.M88.4 R36, [R243+0x1800] ;  /* 0x00180000f324783b */ /* 0x000ee20000000200 */
[----:B------:R-:W-:Y:S01]  /*22a0*/  IADD3 R20, P0, R4, R6, RZ ;  /* 0x0000000604147210 */ /* 0x000fe20007f1e0ff */
[----:B------:R-:W-:Y:S01]  /*22b0*/  HMMA.16816.F32.BF16 R88, R8, R40, RZ ;  /* 0x000000280858723c */ /* 0x000fe200000418ff */
[----:B------:R-:W-:-:S02]  /*22c0*/  IADD3.X R13, R5, R31, RZ, P2, !PT ;  /* 0x0000001f050d7210 */ /* 0x000fc400017fe4ff */
[----:B------:R-:W-:Y:S01]  /*22d0*/  ISETP.LT.OR P2, PT, R33, 0x1, P6 ;  /* 0x000000012100780c */ /* 0x000fe20003741670 */
[----:B------:R-:W-:Y:S01]  /*22e0*/  IMAD.X R21, R5, 0x1, R32, P0 ;  /* 0x0000000105157824 */ /* 0x000fe200000e0620 */
[----:B------:R-:W-:Y:S02]  /*22f0*/  IADD3 R30, P0, R4, R30, RZ ;  /* 0x0000001e041e7210 */ /* 0x000fe40007f1e0ff */
[----:B------:R-:W-:Y:S01]  /*2300*/  IADD3 R251, R243, 0x800, RZ ;  /* 0x00000800f3fb7810 */ /* 0x000fe20007ffe0ff */
[----:B------:R-:W-:Y:S01]  /*2310*/  HMMA.16816.F32.BF16 R80, R8, R42, RZ ;  /* 0x0000002a0850723c */ /* 0x000fe200000418ff */
[----:B------:R-:W-:Y:S02]  /*2320*/  IADD3.X R31, R5, R7, RZ, P0, !PT ;  /* 0x00000007051f7210 */ /* 0x000fe400007fe4ff */
[----:B------:R-:W-:Y:S01]  /*2330*/  ISETP.LT.OR P0, PT, R33, 0x1, P5 ;  /* 0x000000012100780c */ /* 0x000fe20002f01670 */
[----:B------:R-:W4:Y:S01]  /*2340*/  LDSM.16.M88.4 R4, [R241+0x8100] ;  /* 0x00810000f104783b */ /* 0x000f220000000200 */
[----:B------:R-:W-:-:S02]  /*2350*/  IADD3 R250, R243, 0x1000, RZ ;  /* 0x00001000f3fa7810 */ /* 0x000fc40007ffe0ff */
[----:B------:R-:W-:Y:S01]  /*2360*/  IADD3 R249, R243, 0x1800, RZ ;  /* 0x00001800f3f97810 */ /* 0x000fe20007ffe0ff */
[----:B------:R-:W-:Y:S01]  /*2370*/  @!PT LDS RZ, [RZ] ;  /* 0x00000000fffff984 */ /* 0x000fe20000000800 */
[----:B------:R-:W-:Y:S01]  /*2380*/  @!PT LDS RZ, [RZ] ;  /* 0x00000000fffff984 */ /* 0x000fe20000000800 */
[----:B------:R-:W-:Y:S01]  /*2390*/  @!PT LDS RZ, [RZ] ;  /* 0x00000000fffff984 */ /* 0x000fe20000000800 */
[----:B------:R5:W-:Y:S01]  /*23a0*/  LDGSTS.E.BYPASS.LTC128B.128 [R156+0x100], [R26.64], !P2 ;  /* 0x001000001a9c7fae */ /* 0x000be2000d101d4c */
[----:B------:R-:W-:Y:S01]  /*23b0*/  ISETP.LT.OR P2, PT, R33, 0x11, P6 ;  /* 0x000000112100780c */ /* 0x000fe20003741670 */
[----:B------:R-:W-:Y:S01]  /*23c0*/  HMMA.16816.F32.BF16 R48, R8, R50, RZ ;  /* 0x000000320830723c */ /* 0x000fe200000418ff */
[C---:B------:R-:W-:Y:S02]  /*23d0*/  IADD3 R248, R243.reuse, 0x2000, RZ ;  /* 0x00002000f3f87810 */ /* 0x040fe40007ffe0ff */
[C---:B------:R-:W-:Y:S02]  /*23e0*/  IADD3 R247, R243.reuse, 0x2800, RZ ;  /* 0x00002800f3f77810 */ /* 0x040fe40007ffe0ff */
[----:B------:R-:W-:Y:S01]  /*23f0*/  IADD3 R246, R243, 0x3000, RZ ;  /* 0x00003000f3f67810 */ /* 0x000fe20007ffe0ff */
[----:B------:R5:W-:Y:S01]  /*2400*/  LDGSTS.E.BYPASS.LTC128B.128 [R156+0x2100], [R24.64], !P0 ;  /* 0x02100000189c7fae */ /* 0x000be2000c101d4c */
[----:B------:R-:W-:Y:S01]  /*2410*/  ISETP.LT.OR P0, PT, R33, 0x11, P5 ;  /* 0x000000112100780c */ /* 0x000fe20002f01670 */
[----:B-1----:R-:W-:Y:S01]  /*2420*/  HMMA.16816.F32.BF16 R40, R16, R56, R64 ;  /* 0x000000381028723c */ /* 0x002fe20000041840 */
[----:B------:R-:W-:-:S03]  /*2430*/  IADD3 R245, R243, 0x3800, RZ ;  /* 0x00003800f3f57810 */ /* 0x000fc60007ffe0ff */
[----:B------:R1:W-:Y:S01]  /*2440*/  LDGSTS.E.BYPASS.LTC128B.128 [R156+0x900], [R22.64], !P2 ;  /* 0x00900000169c7fae */ /* 0x0003e2000d101d4c */
[C---:B------:R-:W-:Y:S02]  /*2450*/  ISETP.LT.OR P2, PT, R33.reuse, 0x21, P6 ;  /* 0x000000212100780c */ /* 0x040fe40003741670 */
[C---:B------:R-:W-:Y:S01]  /*2460*/  ISETP.LT.OR P6, PT, R33.reuse, 0x31, P6 ;  /* 0x000000312100780c */ /* 0x040fe200037c1670 */
[C---:B--2---:R-:W-:Y:S04]  /*2470*/  HMMA.16816.F32.BF16 R128, R16.reuse, R52, R68 ;  /* 0x000000341080723c */ /* 0x044fe80000041844 */
[----:B------:R1:W-:Y:S01]  /*2480*/  LDGSTS.E.BYPASS.LTC128B.128 [R156+0x2900], [R20.64], !P0 ;  /* 0x02900000149c7fae */ /* 0x0003e2000c101d4c */
[C---:B------:R-:W-:Y:S02]  /*2490*/  ISETP.LT.OR P0, PT, R33.reuse, 0x21, P5 ;  /* 0x000000212100780c */ /* 0x040fe40002f01670 */
[----:B------:R-:W-:Y:S01]  /*24a0*/  ISETP.LT.OR P5, PT, R33, 0x31, P5 ;  /* 0x000000312100780c */ /* 0x000fe20002fa1670 */
[----:B---3--:R-:W-:Y:S02]  /*24b0*/  HMMA.16816.F32.BF16 R68, R16, R36, R76 ;  /* 0x000000241044723c */ /* 0x008fe4000004184c */
[----:B------:R2:W-:Y:S01]  /*24c0*/  LDGSTS.E.BYPASS.LTC128B.128 [R156+0x1100], [R14.64], !P2 ;  /* 0x011000000e9c7fae */ /* 0x0005e2000d101d4c */
[----:B------:R-:W-:-:S04]  /*24d0*/  LOP3.LUT P2, RZ, R34, 0x4, RZ, 0xc0, !PT ;  /* 0x0000000422ff7812 */ /* 0x000fc8000784c0ff */
[----:B------:R-:W-:Y:S01]  /*24e0*/  SEL R2, R2, 0xffffffc0, !P2 ;  /* 0xffffffc002027807 */ /* 0x000fe20005000000 */
[----:B------:R-:W-:Y:S01]  /*24f0*/  HMMA.16816.F32.BF16 R72, R16, R44, R72 ;  /* 0x0000002c1048723c */ /* 0x000fe20000041848 */
[----:B------:R-:W-:Y:S01]  /*2500*/  PLOP3.LUT P2, PT, PT, PT, UP0, 0x80, 0x0 ;  /* 0x000000000000781c */ /* 0x000fe20003f4f008 */
[----:B------:R2:W-:Y:S01]  /*2510*/  LDGSTS.E.BYPASS.LTC128B.128 [R156+0x3100], [R12.64], !P0 ;  /* 0x031000000c9c7fae */ /* 0x0005e2000c101d4c */
[----:B------:R-:W-:Y:S01]  /*2520*/  IADD3 R238, R232, R2, RZ ;  /* 0x00000002e8ee7210 */ /* 0x000fe20007ffe0ff */
[----:B------:R-:W-:Y:S01]  /*2530*/  IMAD.IADD R237, R2, 0x1, R243 ;  /* 0x0000000102ed7824 */ /* 0x000fe200078e02f3 */
[----:B------:R-:W-:Y:S01]  /*2540*/  ISETP.GT.AND P0, PT, R158, 0x3f, PT ;  /* 0x0000003f9e00780c */ /* 0x000fe20003f04270 */
[----:B------:R3:W-:Y:S02]  /*2550*/  LDGSTS.E.BYPASS.LTC128B.128 [R156+0x1900], [R28.64], !P6 ;  /* 0x019000001c9c7fae */ /* 0x0007e4000f101d4c */
[----:B----4-:R-:W-:Y:S02]  /*2560*/  HMMA.16816.F32.BF16 R32, R4, R56, R108 ;  /* 0x000000380420723c */ /* 0x010fe4000004186c */
[----:B------:R3:W-:Y:S04]  /*2570*/  LDGSTS.E.BYPASS.LTC128B.128 [R156+0x3900], [R30.64], !P5 ;  /* 0x039000001e9c7fae */ /* 0x0007e8000e901d4c */
[----:B------:R-:W-:Y:S02]  /*2580*/  LDSM.16.M88.4 R8, [R240+0xa100] ;  /* 0x00a10000f008783b */ /* 0x000fe40000000200 */
[C---:B------:R-:W-:Y:S02]  /*2590*/  HMMA.16816.F32.BF16 R64, R16.reuse, R58, R84 ;  /* 0x0000003a1040723c */ /* 0x040fe40000041854 */
[----:B-1----:R-:W-:Y:S04]  /*25a0*/  LDSM.16.M88.4 R20, [R238+0x5100] ;  /* 0x00510000ee14783b */ /* 0x002fe80000000200 */
[----:B-----5:R-:W-:Y:S02]  /*25b0*/  LDSM.16.M88.4 R24, [R238+0x4900] ;  /* 0x00490000ee18783b */ /* 0x020fe40000000200 */
[C---:B------:R-:W-:Y:S02]  /*25c0*/  HMMA.16816.F32.BF16 R76, R16.reuse, R54, R92 ;  /* 0x00000036104c723c */ /* 0x040fe4000004185c */
[----:B------:R-:W-:Y:S04]  /*25d0*/  LDSM.16.M88.4 R84, [R237+0x1000] ;  /* 0x00100000ed54783b */ /* 0x000fe80000000200 */
[----:B--2---:R-:W-:Y:S02]  /*25e0*/  LDSM.16.M88.4 R12, [R240+0x8100] ;  /* 0x00810000f00c783b */ /* 0x004fe40000000200 */
[C---:B------:R-:W-:Y:S02]  /*25f0*/  HMMA.16816.F32.BF16 R144, R16.reuse, R46, R100 ;  /* 0x0000002e1090723c */ /* 0x040fe40000041864 */
[----:B------:R-:W-:Y:S04]  /*2600*/  LDSM.16.M88.4 R100, [R237+0x1800] ;  /* 0x00180000ed64783b */ /* 0x000fe80000000200 */
[----:B---3--:R-:W1:Y:S02]  /*2610*/  LDSM.16.M88.4 R28, [R238+0x4100] ;  /* 0x00410000ee1c783b */ /* 0x008e640000000200 */
[----:B------:R-:W-:Y:S02]  /*2620*/  HMMA.16816.F32.BF16 R136, R16, R38, R96 ;  /* 0x000000261088723c */ /* 0x000fe40000041860 */
[----:B------:R-:W2:Y:S04]  /*2630*/  LDSM.16.M88.4 R16, [R238+0x5900] ;  /* 0x00590000ee10783b */ /* 0x000ea80000000200 */
[----:B------:R-:W0:Y:S02]  /*2640*/  LDGDEPBAR ;  /* 0x00000000000079af */ /* 0x000e240000000000 */
[C---:B------:R-:W-:Y:S08]  /*2650*/  HMMA.16816.F32.BF16 R92, R4.reuse, R58, R140 ;  /* 0x0000003a045c723c */ /* 0x040ff0000004188c */
[C---:B------:R-:W-:Y:S01]  /*2660*/  HMMA.16816.F32.BF16 R116, R4.reuse, R36, R60 ;  /* 0x000000240474723c */ /* 0x040fe2000004183c */
[----:B------:R-:W-:Y:S07]  /*2670*/  LDSM.16.M88.4 R60, [R232+0x6100] ;  /* 0x00610000e83c783b */ /* 0x000fee0000000200 */
[C---:B------:R-:W-:Y:S01]  /*2680*/  HMMA.16816.F32.BF16 R48, R4.reuse, R38, R48 ;  /* 0x000000260430723c */ /* 0x040fe20000041830 */
[----:B------:R-:W-:Y:S07]  /*2690*/  LDSM.16.M88.4 R36, [R242+0x8100] ;  /* 0x00810000f224783b */ /* 0x000fee0000000200 */
[----:B------:R-:W-:Y:S08]  /*26a0*/  HMMA.16816.F32.BF16 R120, R4, R52, R104 ;  /* 0x000000340478723c */ /* 0x000ff00000041868 */
[----:B-1----:R-:W-:Y:S01]  /*26b0*/  HMMA.16816.F32.BF16 R56, R8, R28, R40 ;  /* 0x0000001c0838723c */ /* 0x002fe20000041828 */
[----:B------:R-:W1:Y:S07]  /*26c0*/  LDSM.16.M88.4 R40, [R237] ;  /* 0x00000000ed28783b */ /* 0x000e6e0000000200 */
[C---:B------:R-:W-:Y:S08]  /*26d0*/  HMMA.16816.F32.BF16 R124, R4.reuse, R44, R88 ;  /* 0x0000002c047c723c */ /* 0x040ff00000041858 */
[C---:B------:R-:W-:Y:S01]  /*26e0*/  HMMA.16816.F32.BF16 R112, R4.reuse, R54, R112 ;  /* 0x000000360470723c */ /* 0x040fe20000041870 */
[----:B------:R-:W-:Y:S07]  /*26f0*/  LDSM.16.M88.4 R52, [R237+0x800] ;  /* 0x00080000ed34783b */ /* 0x000fee0000000200 */
[----:B------:R-:W-:Y:S01]  /*2700*/  HMMA.16816.F32.BF16 R108, R4, R46, R80 ;  /* 0x0000002e046c723c */ /* 0x000fe20000041850 */
[----:B------:R-:W3:Y:S07]  /*2710*/  LDSM.16.M88.4 R4, [R242+0xa100] ;  /* 0x00a10000f204783b */ /* 0x000eee0000000200 */
[----:B------:R-:W-:Y:S01]  /*2720*/  HMMA.16816.F32.BF16 R44, R12, R28, R32 ;  /* 0x0000001c0c2c723c */ /* 0x000fe20000041820 */
[----:B------:R-:W4:Y:S07]  /*2730*/  LDSM.16.M88.4 R32, [R239+0xc100] ;  /* 0x00c10000ef20783b */ /* 0x000f2e0000000200 */
[C---:B------:R-:W-:Y:S08]  /*2740*/  HMMA.16816.F32.BF16 R96, R8.reuse, R20, R72 ;  /* 0x000000140860723c */ /* 0x040ff00000041848 */
[C---:B--2---:R-:W-:Y:S08]  /*2750*/  HMMA.16816.F32.BF16 R88, R8.reuse, R16, R68 ;  /* 0x000000100858723c */ /* 0x044ff00000041844 */
[C---:B------:R-:W-:Y:S08]  /*2760*/  HMMA.16816.F32.BF16 R104, R8.reuse, R24, R128 ;  /* 0x000000180868723c */ /* 0x040ff00000041880 */
[C---:B------:R-:W-:Y:S08]  /*2770*/  HMMA.16816.F32.BF16 R80, R8.reuse, R30, R64 ;  /* 0x0000001e0850723c */ /* 0x040ff00000041840 */
[C---:B------:R-:W-:Y:S08]  /*2780*/  HMMA.16816.F32.BF16 R76, R8.reuse, R26, R76 ;  /* 0x0000001a084c723c */ /* 0x040ff0000004184c */
[C---:B------:R-:W-:Y:S08]  /*2790*/  HMMA.16816.F32.BF16 R72, R8.reuse, R22, R144 ;  /* 0x000000160848723c */ /* 0x040ff00000041890 */
[----:B------:R-:W-:Y:S08]  /*27a0*/  HMMA.16816.F32.BF16 R68, R8, R18, R136 ;  /* 0x000000120844723c */ /* 0x000ff00000041888 */
[----:B-1----:R-:W-:Y:S08]  /*27b0*/  HMMA.16816.F32.BF16 R8, R36, R40, R44 ;  /* 0x000000282408723c */ /* 0x002ff0000004182c */
[C---:B------:R-:W-:Y:S01]  /*27c0*/  HMMA.16816.F32.BF16 R64, R12.reuse, R30, R92 ;  /* 0x0000001e0c40723c */ /* 0x040fe2000004185c */
[----:B------:R-:W1:Y:S07]  /*27d0*/  LDSM.16.M88.4 R28, [R239+0xe100] ;  /* 0x00e10000ef1c783b */ /* 0x000e6e0000000200 */
[C---:B------:R-:W-:Y:S08]  /*27e0*/  HMMA.16816.F32.BF16 R92, R12.reuse, R24, R120 ;  /* 0x000000180c5c723c */ /* 0x040ff00000041878 */
[C---:B------:R-:W-:Y:S08]  /*27f0*/  HMMA.16816.F32.BF16 R120, R12.reuse, R16, R116 ;  /* 0x000000100c78723c */ /* 0x040ff00000041874 */
[C---:B------:R-:W-:Y:S01]  /*2800*/  HMMA.16816.F32.BF16 R112, R12.reuse, R26, R112 ;  /* 0x0000001a0c70723c */ /* 0x040fe20000041870 */
[----:B------:R-:W-:Y:S07]  /*2810*/  LDSM.16.M88.4 R24, [R241+0xc100] ;  /* 0x00c10000f118783b */ /* 0x000fee0000000200 */
[C---:B------:R-:W-:Y:S08]  /*2820*/  HMMA.16816.F32.BF16 R124, R12.reuse, R20, R124 ;  /* 0x000000140c7c723c */ /* 0x040ff0000004187c */
[C---:B------:R-:W-:Y:S01]  /*2830*/  HMMA.16816.F32.BF16 R108, R12.reuse, R22, R108 ;  /* 0x000000160c6c723c */ /* 0x040fe2000004186c */
[----:B------:R-:W-:Y:S07]  /*2840*/  LDSM.16.M88.4 R20, [R241+0xe100] ;  /* 0x00e10000f114783b */ /* 0x000fee0000000200 */
[----:B------:R-:W-:Y:S01]  /*2850*/  HMMA.16816.F32.BF16 R116, R12, R18, R48 ;  /* 0x000000120c74723c */ /* 0x000fe20000041830 */
[----:B------:R-:W-:Y:S04]  /*2860*/  LDSM.16.M88.4 R48, [R238+0x6100] ;  /* 0x00610000ee30783b */ /* 0x000fe80000000200 */
[----:B------:R-:W-:Y:S03]  /*2870*/  LDSM.16.M88.4 R16, [R240+0xc100] ;  /* 0x00c10000f010783b */ /* 0x000fe60000000200 */
[----:B---3--:R-:W-:Y:S01]  /*2880*/  HMMA.16816.F32.BF16 R12, R4, R40, R56 ;  /* 0x00000028040c723c */ /* 0x008fe20000041838 */
[----:B------:R-:W2:Y:S07]  /*2890*/  LDSM.16.M88.4 R56, [R243+0x2000] ;  /* 0x00200000f338783b */ /* 0x000eae0000000200 */
[----:B----4-:R-:W-:Y:S08]  /*28a0*/  HMMA.16816.F32.BF16 R8, R32, R60, R8 ;  /* 0x0000003c2008723c */ /* 0x010ff00000041808 */
[C---:B------:R-:W-:Y:S08]  /*28b0*/  HMMA.16816.F32.BF16 R80, R4.reuse, R42, R80 ;  /* 0x0000002a0450723c */ /* 0x040ff00000041850 */
[C---:B------:R-:W-:Y:S08]  /*28c0*/  HMMA.16816.F32.BF16 R104, R4.reuse, R52, R104 ;  /* 0x000000340468723c */ /* 0x040ff00000041868 */
[C---:B------:R-:W-:Y:S08]  /*28d0*/  HMMA.16816.F32.BF16 R128, R4.reuse, R54, R76 ;  /* 0x000000360480723c */ /* 0x040ff0000004184c */
[C---:B------:R-:W-:Y:S08]  /*28e0*/  HMMA.16816.F32.BF16 R96, R4.reuse, R84, R96 ;  /* 0x000000540460723c */ /* 0x040ff00000041860 */
[C---:B------:R-:W-:Y:S08]  /*28f0*/  HMMA.16816.F32.BF16 R136, R4.reuse, R86, R72 ;  /* 0x000000560488723c */ /* 0x040ff00000041848 */
[C---:B------:R-:W-:Y:S08]  /*2900*/  HMMA.16816.F32.BF16 R140, R4.reuse, R100, R88 ;  /* 0x00000064048c723c */ /* 0x040ff00000041858 */
[----:B------:R-:W-:Y:S08]  /*2910*/  HMMA.16816.F32.BF16 R144, R4, R102, R68 ;  /* 0x000000660490723c */ /* 0x000ff00000041844 */
[----:B-1----:R-:W-:Y:S01]  /*2920*/  HMMA.16816.F32.BF16 R4, R28, R60, R12 ;  /* 0x0000003c1c04723c */ /* 0x002fe2000004180c */
[----:B------:R-:W1:Y:S07]  /*2930*/  LDSM.16.M88.4 R12, [R240+0xe100] ;  /* 0x00e10000f00c783b */ /* 0x000e6e0000000200 */
[----:B--2---:R-:W-:Y:S01]  /*2940*/  HMMA.16816.F32.BF16 R44, R24, R56, R8 ;  /* 0x00000038182c723c */ /* 0x004fe20000041808 */
[----:B------:R-:W-:Y:S07]  /*2950*/  LDSM.16.M88.4 R8, [R242+0xc100] ;  /* 0x00c10000f208783b */ /* 0x000fee0000000200 */
[C---:B------:R-:W-:Y:S01]  /*2960*/  HMMA.16816.F32.BF16 R64, R36.reuse, R42, R64 ;  /* 0x0000002a2440723c */ /* 0x040fe20000041840 */
[----:B------:R-:W2:Y:S07]  /*2970*/  LDSM.16.M88.4 R40, [R237+0x2000] ;  /* 0x00200000ed28783b */ /* 0x000eae0000000200 */
[C---:B------:R-:W-:Y:S08]  /*2980*/  HMMA.16816.F32.BF16 R92, R36.reuse, R52, R92 ;  /* 0x00000034245c723c */ /* 0x040ff0000004185c */
[----:B------:R-:W-:Y:S08]  /*2990*/  HMMA.16816.F32.BF16 R112, R36, R54, R112 ;  /* 0x000000362470723c */ /* 0x000ff00000041870 */
[----:B------:R-:W-:Y:S01]  /*29a0*/  HMMA.16816.F32.BF16 R52, R20, R56, R4 ;  /* 0x000000381434723c */ /* 0x000fe20000041804 */
[----:B------:R-:W-:Y:S07]  /*29b0*/  LDSM.16.M88.4 R4, [R244+0xe100] ;  /* 0x00e10000f404783b */ /* 0x000fee0000000200 */
[----:B------:R-:W-:Y:S01]  /*29c0*/  HMMA.16816.F32.BF16 R68, R16, R48, R44 ;  /* 0x000000301044723c */ /* 0x000fe2000004182c */
[----:B------:R-:W3:Y:S07]  /*29d0*/  LDSM.16.M88.4 R44, [R232+0x6900] ;  /* 0x00690000e82c783b */ /* 0x000eee0000000200 */
[-C--:B------:R-:W-:Y:S08]  /*29e0*/  HMMA.16816.F32.BF16 R64, R32, R62.reuse, R64 ;  /* 0x0000003e2040723c */ /* 0x080ff00000041840 */
[----:B------:R-:W-:Y:S08]  /*29f0*/  HMMA.16816.F32.BF16 R72, R28, R62, R80 ;  /* 0x0000003e1c48723c */ /* 0x000ff00000041850 */
[----:B-1----:R-:W-:Y:S01]  /*2a00*/  HMMA.16816.F32.BF16 R60, R12, R48, R52 ;  /* 0x000000300c3c723c */ /* 0x002fe20000041834 */
[----:B------:R-:W1:Y:S07]  /*2a10*/  LDSM.16.M88.4 R52, [R243+0x2800] ;  /* 0x00280000f334783b */ /* 0x000e6e0000000200 */
[----:B------:R-:W-:Y:S08]  /*2a20*/  HMMA.16816.F32.BF16 R64, R24, R58, R64 ;  /* 0x0000003a1840723c */ /* 0x000ff00000041840 */
[----:B--2---:R-:W-:Y:S08]  /*2a30*/  HMMA.16816.F32.BF16 R76, R8, R40, R68 ;  /* 0x00000028084c723c */ /* 0x004ff00000041844 */
[----:B------:R-:W-:Y:S08]  /*2a40*/  HMMA.16816.F32.BF16 R72, R20, R58, R72 ;  /* 0x0000003a1448723c */ /* 0x000ff00000041848 */
[----:B---3--:R-:W-:Y:S08]  /*2a50*/  HMMA.16816.F32.BF16 R68, R32, R44, R92 ;  /* 0x0000002c2044723c */ /* 0x008ff0000004185c */
[----:B------:R-:W-:Y:S01]  /*2a60*/  HMMA.16816.F32.BF16 R124, R36, R84, R124 ;  /* 0x00000054247c723c */ /* 0x000fe2000004187c */
[----:B------:R-:W-:-:S04]  /*2a70*/  FMUL.FTZ R2, R76, c[0x0][0x320] ;  /* 0x0000c8004c027a20 */ /* 0x000fc80000410000 */
[----:B------:R2:W3:Y:S03]  /*2a80*/  MUFU.TANH R152, R2 ;  /* 0x0000000200987308 */ /* 0x0004e60000002400 */
[C---:B------:R-:W-:Y:S08]  /*2a90*/  HMMA.16816.F32.BF16 R108, R36.reuse, R86, R108 ;  /* 0x00000056246c723c */ /* 0x040ff0000004186c */
[----:B------:R-:W-:Y:S01]  /*2aa0*/  HMMA.16816.F32.BF16 R120, R36, R100, R120 ;  /* 0x000000642478723c */ /* 0x000fe20000041878 */
[----:B--2---:R-:W-:-:S07]  /*2ab0*/  FMUL.FTZ R2, R77, c[0x0][0x320] ;  /* 0x0000c8004d027a20 */ /* 0x004fce0000410000 */
[----:B------:R-:W-:Y:S01]  /*2ac0*/  HMMA.16816.F32.BF16 R116, R36, R102, R116 ;  /* 0x000000662474723c */ /* 0x000fe20000041874 */
[----:B------:R-:W2:Y:S01]  /*2ad0*/  LDSM.16.M88.4 R36, [R238+0x6900] ;  /* 0x00690000ee24783b */ /* 0x000ea20000000200 */
[----:B------:R4:W1:Y:S06]  /*2ae0*/  MUFU.TANH R151, R2 ;  /* 0x0000000200977308 */ /* 0x00086c0000002400 */
[----:B------:R-:W-:Y:S08]  /*2af0*/  HMMA.16816.F32.BF16 R80, R4, R40, R60 ;  /* 0x000000280450723c */ /* 0x000ff0000004183c */
[----:B------:R-:W-:Y:S01]  /*2b00*/  HMMA.16816.F32.BF16 R60, R16, R50, R64 ;  /* 0x00000032103c723c */ /* 0x000fe20000041840 */
[----:B----4-:R-:W-:-:S04]  /*2b10*/  FMUL.FTZ R2, R78, c[0x0][0x320] ;  /* 0x0000c8004e027a20 */ /* 0x010fc80000410000 */
[----:B------:R4:W1:Y:S03]  /*2b20*/  MUFU.TANH R150, R2 ;  /* 0x0000000200967308 */ /* 0x0008660000002400 */
[----:B------:R-:W-:Y:S08]  /*2b30*/  HMMA.16816.F32.BF16 R56, R28, R44, R104 ;  /* 0x0000002c1c38723c */ /* 0x000ff00000041868 */
[----:B------:R-:W-:Y:S01]  /*2b40*/  HMMA.16816.F32.BF16 R64, R12, R50, R72 ;  /* 0x000000320c40723c */ /* 0x000fe20000041848 */
[----:B------:R-:W5:Y:S01]  /*2b50*/  LDSM.16.M88.4 R48, [R237+0x2800] ;  /* 0x00280000ed30783b */ /* 0x000f620000000200 */
[----:B----4-:R-:W-:-:S06]  /*2b60*/  FMUL.FTZ R2, R79, c[0x0][0x320] ;  /* 0x0000c8004f027a20 */ /* 0x010fcc0000410000 */
[----:B-1----:R-:W-:Y:S01]  /*2b70*/  HMMA.16816.F32.BF16 R68, R24, R52, R68 ;  /* 0x000000341844723c */ /* 0x002fe20000041844 */
[----:B------:R1:W4:Y:S07]  /*2b80*/  MUFU.TANH R149, R2 ;  /* 0x0000000200957308 */ /* 0x00032e0000002400 */
[----:B------:R-:W-:Y:S08]  /*2b90*/  HMMA.16816.F32.BF16 R72, R8, R42, R60 ;  /* 0x0000002a0848723c */ /* 0x000ff0000004183c */
[----:B------:R-:W-:Y:S01]  /*2ba0*/  HMMA.16816.F32.BF16 R60, R20, R52, R56 ;  /* 0x00000034143c723c */ /* 0x000fe20000041838 */
[----:B------:R-:W3:Y:S01]  /*2bb0*/  LDSM.16.M88.4 R56, [R232+0x7100] ;  /* 0x00710000e838783b */ /* 0x000ee20000000200 */
[----:B-1----:R-:W-:-:S04]  /*2bc0*/  FMUL.FTZ R2, R80, c[0x0][0x320] ;  /* 0x0000c80050027a20 */ /* 0x002fc80000410000 */
[----:B------:R1:W1:Y:S02]  /*2bd0*/  MUFU.TANH R148, R2 ;  /* 0x0000000200947308 */ /* 0x0002640000002400 */
[----:B------:R-:W-:Y:S08]  /*2be0*/  HMMA.16816.F32.BF16 R84, R4, R42, R64 ;  /* 0x0000002a0454723c */ /* 0x000ff00000041840 */
[----:B------:R-:W-:Y:S01]  /*2bf0*/  HMMA.16816.F32.BF16 R40, R32, R46, R112 ;  /* 0x0000002e2028723c */ /* 0x000fe20000041870 */
[----:B-1----:R-:W-:-:S07]  /*2c00*/  FMUL.FTZ R2, R81, c[0x0][0x320] ;  /* 0x0000c80051027a20 */ /* 0x002fce0000410000 */
[----:B--2---:R-:W-:Y:S01]  /*2c10*/  HMMA.16816.F32.BF16 R64, R16, R36, R68 ;  /* 0x000000241040723c */ /* 0x004fe20000041844 */
[----:B------:R1:W2:Y:S07]  /*2c20*/  MUFU.TANH R135, R2 ;  /* 0x0000000200877308 */ /* 0x0002ae0000002400 */
[----:B------:R-:W-:Y:S08]  /*2c30*/  HMMA.16816.F32.BF16 R68, R28, R46, R128 ;  /* 0x0000002e1c44723c */ /* 0x000ff00000041880 */
[----:B------:R-:W-:Y:S01]  /*2c40*/  HMMA.16816.F32.BF16 R44, R12, R36, R60 ;  /* 0x000000240c2c723c */ /* 0x000fe2000004183c */
[----:B-1----:R-:W-:-:S04]  /*2c50*/  FMUL.FTZ R2, R82, c[0x0][0x320] ;  /* 0x0000c80052027a20 */ /* 0x002fc80000410000 */
[----:B------:R1:W1:Y:S03]  /*2c60*/  MUFU.TANH R133, R2 ;  /* 0x0000000200857308 */ /* 0x0002660000002400 */
[----:B------:R-:W-:Y:S01]  /*2c70*/  HMMA.16816.F32.BF16 R60, R24, R54, R40 ;  /* 0x00000036183c723c */ /* 0x000fe20000041828 */
[----:B------:R-:W2:Y:S01]  /*2c80*/  LDSM.16.M88.4 R40, [R243+0x3000] ;  /* 0x00300000f328783b */ /* 0x000ea20000000200 */
[----:B-1----:R-:W-:Y:S11]  /*2c90*/  FMUL.FTZ R2, R83, c[0x0][0x320] ;  /* 0x0000c80053027a20 */ /* 0x002ff60000410000 */
[----:B------:R-:W-:Y:S03]  /*2ca0*/  @!UPT UIADD3 URZ, URZ, URZ, URZ ;  /* 0x0000003f3f3ff290 */ /* 0x000fe6000fffe03f */
[----:B-----5:R-:W-:Y:S01]  /*2cb0*/  HMMA.16816.F32.BF16 R76, R4, R48, R44 ;  /* 0x00000030044c723c */ /* 0x020fe2000004182c */
[----:B------:R1:W1:Y:S07]  /*2cc0*/  MUFU.TANH R114, R2 ;  /* 0x0000000200727308 */ /* 0x00026e0000002400 */
[----:B------:R-:W-:Y:S08]  /*2cd0*/  HMMA.16816.F32.BF16 R60, R16, R38, R60 ;  /* 0x00000026103c723c */ /* 0x000ff0000004183c */
[----:B---3--:R-:W-:Y:S01]  /*2ce0*/  HMMA.16816.F32.BF16 R44, R28, R56, R96 ;  /* 0x000000381c2c723c */ /* 0x008fe20000041860 */
[----:B-1----:R-:W-:-:S04]  /*2cf0*/  FMUL.FTZ R2, R72, c[0x0][0x320] ;  /* 0x0000c80048027a20 */ /* 0x002fc80000410000 */
[----:B------:R1:W3:Y:S02]  /*2d00*/  MUFU.TANH R115, R2 ;  /* 0x0000000200737308 */ /* 0x0002e40000002400 */
[----:B-1----:R-:W-:-:S06]  /*2d10*/  FMUL.FTZ R2, R73, c[0x0][0x320] ;  /* 0x0000c80049027a20 */ /* 0x002fcc0000410000 */
[----:B------:R1:W1:Y:S02]  /*2d20*/  MUFU.TANH R113, R2 ;  /* 0x0000000200717308 */ /* 0x0002640000002400 */
[----:B-1----:R-:W-:-:S06]  /*2d30*/  FMUL.FTZ R2, R74, c[0x0][0x320] ;  /* 0x0000c8004a027a20 */ /* 0x002fcc0000410000 */
[----:B------:R1:W1:Y:S02]  /*2d40*/  MUFU.TANH R112, R2 ;  /* 0x0000000200707308 */ /* 0x0002640000002400 */
[----:B-1----:R-:W-:Y:S02]  /*2d50*/  FMUL.FTZ R2, R75, c[0x0][0x320] ;  /* 0x0000c8004b027a20 */ /* 0x002fe40000410000 */
[----:B------:R-:W-:Y:S04]  /*2d60*/  HMMA.16816.F32.BF16 R72, R8, R48, R64 ;  /* 0x000000300848723c */ /* 0x000fe80000041840 */
[----:B------:R1:W1:Y:S04]  /*2d70*/  MUFU.TANH R107, R2 ;  /* 0x00000002006b7308 */ /* 0x0002680000002400 */
[----:B------:R-:W-:Y:S01]  /*2d80*/  HMMA.16816.F32.BF16 R64, R20, R54, R68 ;  /* 0x000000361440723c */ /* 0x000fe20000041844 */
[----:B------:R-:W5:Y:S07]  /*2d90*/  LDSM.16.M88.4 R52, [R238+0x7100] ;  /* 0x00710000ee34783b */ /* 0x000f6e0000000200 */
[----:B------:R-:W-:Y:S01]  /*2da0*/  HMMA.16816.F32.BF16 R68, R32, R56, R124 ;  /* 0x000000382044723c */ /* 0x000fe2000004187c */
[----:B-1----:R-:W-:-:S04]  /*2db0*/  FMUL.FTZ R2, R84, c[0x0][0x320] ;  /* 0x0000c80054027a20 */ /* 0x002fc80000410000 */
[----:B------:R1:W1:Y:S11]  /*2dc0*/  MUFU.TANH R106, R2 ;  /* 0x00000002006a7308 */ /* 0x0002760000002400 */
[----:B------:R-:W-:Y:S01]  /*2dd0*/  HMMA.16816.F32.BF16 R64, R12, R38, R64 ;  /* 0x000000260c40723c */ /* 0x000fe20000041840 */
[----:B------:R-:W3:Y:S01]  /*2de0*/  LDSM.16.M88.4 R36, [R237+0x3000] ;  /* 0x00300000ed24783b */ /* 0x000ee20000000200 */
[----:B-1----:R-:W-:-:S06]  /*2df0*/  FMUL.FTZ R2, R85, c[0x0][0x320] ;  /* 0x0000c80055027a20 */ /* 0x002fcc0000410000 */
[----:B--2---:R-:W-:Y:S01]  /*2e00*/  HMMA.16816.F32.BF16 R68, R24, R40, R68 ;  /* 0x000000281844723c */ /* 0x004fe20000041844 */
[----:B------:R1:W2:Y:S11]  /*2e10*/  MUFU.TANH R105, R2 ;  /* 0x0000000200697308 */ /* 0x0002b60000002400 */
[----:B------:R-:W-:Y:S04]  /*2e20*/  @!UPT UIADD3 URZ, URZ, URZ, URZ ;  /* 0x0000003f3f3ff290 */ /* 0x000fe8000fffe03f */
[----:B------:R-:W-:Y:S01]  /*2e30*/  HMMA.16816.F32.BF16 R80, R4, R50, R64 ;  /* 0x000000320450723c */ /* 0x000fe20000041840 */
[----:B-1----:R-:W-:-:S04]  /*2e40*/  FMUL.FTZ R2, R86, c[0x0][0x320] ;  /* 0x0000c80056027a20 */ /* 0x002fc80000410000 */
[----:B------:R1:W1:Y:S03]  /*2e50*/  MUFU.TANH R104, R2 ;  /* 0x0000000200687308 */ /* 0x0002660000002400 */
[----:B-----5:R-:W-:Y:S08]  /*2e60*/  HMMA.16816.F32.BF16 R64, R16, R52, R68 ;  /* 0x000000341040723c */ /* 0x020ff00000041844 */
[----:B------:R-:W-:Y:S01]  /*2e70*/  HMMA.16816.F32.BF16 R68, R28, R58, R136 ;  /* 0x0000003a1c44723c */ /* 0x000fe20000041888 */
[----:B-1----:R-:W-:-:S04]  /*2e80*/  FMUL.FTZ R2, R87, c[0x0][0x320] ;  /* 0x0000c80057027a20 */ /* 0x002fc80000410000 */
[----:B------:R1:W1:Y:S11]  /*2e90*/  MUFU.TANH R102, R2 ;  /* 0x0000000200667308 */ /* 0x0002760000002400 */
[----:B------:R-:W-:Y:S08]  /*2ea0*/  @!UPT UIADD3 URZ, URZ, URZ, URZ ;  /* 0x0000003f3f3ff290 */ /* 0x000ff0000fffe03f */
[----:B------:R-:W-:Y:S01]  /*2eb0*/  HMMA.16816.F32.BF16 R68, R20, R42, R68 ;  /* 0x0000002a1444723c */ /* 0x000fe20000041844 */
[----:B-1----:R-:W-:-:S04]  /*2ec0*/  FMUL.FTZ R2, R72, c[0x0][0x320] ;  /* 0x0000c80048027a20 */ /* 0x002fc80000410000 */
[----:B------:R1:W1:Y:S02]  /*2ed0*/  MUFU.TANH R103, R2 ;  /* 0x0000000200677308 */ /* 0x0002640000002400 */
[----:B-1----:R-:W-:Y:S11]  /*2ee0*/  FMUL.FTZ R2, R73, c[0x0][0x320] ;  /* 0x0000c80049027a20 */ /* 0x002ff60000410000 */
[----:B------:R-:W-:Y:S06]  /*2ef0*/  @!UPT UIADD3 URZ, URZ, URZ, URZ ;  /* 0x0000003f3f3ff290 */ /* 0x000fec000fffe03f */
[----:B------:R-:W-:Y:S01]  /*2f00*/  HMMA.16816.F32.BF16 R68, R12, R54, R68 ;  /* 0x000000360c44723c */ /* 0x000fe20000041844 */
[----:B------:R1:W1:Y:S02]  /*2f10*/  MUFU.TANH R101, R2 ;  /* 0x0000000200657308 */ /* 0x0002640000002400 */
[----:B-1----:R-:W-:-:S06]  /*2f20*/  FMUL.FTZ R2, R74, c[0x0][0x320] ;  /* 0x0000c8004a027a20 */ /* 0x002fcc0000410000 */
[----:B------:R1:W1:Y:S11]  /*2f30*/  MUFU.TANH R100, R2 ;  /* 0x0000000200647308 */ /* 0x0002760000002400 */
[----:B------:R-:W-:Y:S04]  /*2f40*/  @!UPT UIADD3 URZ, URZ, URZ, URZ ;  /* 0x0000003f3f3ff290 */ /* 0x000fe8000fffe03f */
[----:B---3--:R-:W-:Y:S01]  /*2f50*/  HMMA.16816.F32.BF16 R68, R4, R38, R68 ;  /* 0x000000260444723c */ /* 0x008fe20000041844 */
[----:B-1----:R-:W-:-:S07]  /*2f60*/  FMUL.FTZ R2, R75, c[0x0][0x320] ;  /* 0x0000c8004b027a20 */ /* 0x002fce0000410000 */
[----:B------:R-:W-:Y:S01]  /*2f70*/  HMMA.16816.F32.BF16 R72, R8, R50, R60 ;  /* 0x000000320848723c */ /* 0x000fe2000004183c */
[----:B------:R1:W3:Y:S07]  /*2f80*/  MUFU.TANH R95, R2 ;  /* 0x00000002005f7308 */ /* 0x0002ee0000002400 */
[----:B------:R-:W-:Y:S01]  /*2f90*/  HMMA.16816.F32.BF16 R60, R20, R40, R44 ;  /* 0x00000028143c723c */ /* 0x000fe2000004182c */
[----:B------:R-:W5:Y:S07]  /*2fa0*/  LDSM.16.M88.4 R44, [R232+0x7900] ;  /* 0x00790000e82c783b */ /* 0x000f6e0000000200 */
[----:B------:R-:W-:-:S02]  /*2fb0*/  FMUL.FTZ R68, R68, c[0x0][0x320] ;  /* 0x0000c80044447a20 */ /* 0x000fc40000410000 */
[----:B------:R-:W-:Y:S02]  /*2fc0*/  FMUL.FTZ R69, R69, c[0x0][0x320] ;  /* 0x0000c80045457a20 */ /* 0x000fe40000410000 */
[----:B------:R-:W-:Y:S01]  /*2fd0*/  FMUL.FTZ R70, R70, c[0x0][0x320] ;  /* 0x0000c80046467a20 */ /* 0x000fe20000410000 */
[----:B------:R-:W-:Y:S01]  /*2fe0*/  HMMA.16816.F32.BF16 R48, R32, R58, R108 ;  /* 0x0000003a2030723c */ /* 0x000fe2000004186c */
[----:B------:R-:W2:Y:S01]  /*2ff0*/  MUFU.TANH R68, R68 ;  /* 0x0000004400447308 */ /* 0x000ea20000002400 */
[----:B-1----:R-:W-:-:S07]  /*3000*/  FMUL.FTZ R2, R76, c[0x0][0x320] ;  /* 0x0000c8004c027a20 */ /* 0x002fce0000410000 */
[----:B------:R1:W1:Y:S02]  /*3010*/  MUFU.TANH R94, R2 ;  /* 0x00000002005e7308 */ /* 0x0002640000002400 */
[----:B------:R-:W-:Y:S06]  /*3020*/  HMMA.16816.F32.BF16 R56, R12, R52, R60 ;  /* 0x000000340c38723c */ /* 0x000fec000004183c */
[----:B------:R-:W2:Y:S07]  /*3030*/  MUFU.TANH R69, R69 ;  /* 0x0000004500457308 */ /* 0x000eae0000002400 */
[----:B------:R-:W-:Y:S01]  /*3040*/  HMMA.16816.F32.BF16 R60, R24, R42, R48 ;  /* 0x0000002a183c723c */ /* 0x000fe20000041830 */
[----:B-1----:R-:W-:Y:S01]  /*3050*/  FMUL.FTZ R2, R77, c[0x0][0x320] ;  /* 0x0000c8004d027a20 */ /* 0x002fe20000410000 */
[----:B------:R-:W1:Y:S01]  /*3060*/  LDSM.16.M88.4 R48, [R243+0x3800] ;  /* 0x00380000f330783b */ /* 0x000e620000000200 */
[----:B------:R-:W1:Y:S03]  /*3070*/  MUFU.TANH R70, R70 ;  /* 0x0000004600467308 */ /* 0x000e660000002400 */
[----:B------:R-:W1:Y:S05]  /*3080*/  LDSM.16.M88.4 R40, [R238+0x7900] ;  /* 0x00790000ee28783b */ /* 0x000e6a0000000200 */
[----:B------:R2:W1:Y:S02]  /*3090*/  MUFU.TANH R93, R2 ;  /* 0x00000002005d7308 */ /* 0x0004640000002400 */
[----:B--2---:R-:W-:-:S06]  /*30a0*/  FMUL.FTZ R2, R78, c[0x0][0x320] ;  /* 0x0000c8004e027a20 */ /* 0x004fcc0000410000 */
[----:B------:R2:W1:Y:S02]  /*30b0*/  MUFU.TANH R92, R2 ;  /* 0x00000002005c7308 */ /* 0x0004640000002400 */
[----:B--2---:R-:W-:Y:S02]  /*30c0*/  FMUL.FTZ R2, R79, c[0x0][0x320] ;  /* 0x0000c8004f027a20 */ /* 0x004fe40000410000 */
[----:B------:R-:W-:Y:S04]  /*30d0*/  HMMA.16816.F32.BF16 R76, R4, R36, R56 ;  /* 0x00000024044c723c */ /* 0x000fe80000041838 */
[----:B------:R2:W1:Y:S04]  /*30e0*/  MUFU.TANH R89, R2 ;  /* 0x0000000200597308 */ /* 0x0004680000002400 */
[----:B------:R-:W-:Y:S08]  /*30f0*/  HMMA.16816.F32.BF16 R56, R16, R54, R60 ;  /* 0x000000361038723c */ /* 0x000ff0000004183c */
[----:B-----5:R-:W-:Y:S01]  /*3100*/  HMMA.16816.F32.BF16 R60, R28, R44, R140 ;  /* 0x0000002c1c3c723c */ /* 0x020fe2000004188c */
[----:B--2---:R-:W-:-:S04]  /*3110*/  FMUL.FTZ R2, R72, c[0x0][0x320] ;  /* 0x0000c80048027a20 */ /* 0x004fc80000410000 */
[----:B------:R2:W1:Y:S03]  /*3120*/  MUFU.TANH R91, R2 ;  /* 0x00000002005b7308 */ /* 0x0004660000002400 */
[----:B------:R-:W-:Y:S01]  /*3130*/  HMMA.16816.F32.BF16 R28, R28, R46, R144 ;  /* 0x0000002e1c1c723c */ /* 0x000fe20000041890 */
[----:B--2---:R-:W-:Y:S11]  /*3140*/  FMUL.FTZ R2, R73, c[0x0][0x320] ;  /* 0x0000c80049027a20 */ /* 0x004ff60000410000 */
[----:B------:R-:W-:Y:S04]  /*3150*/  @!UPT UIADD3 URZ, URZ, URZ, URZ ;  /* 0x0000003f3f3ff290 */ /* 0x000fe8000fffe03f */
[----:B-1----:R-:W-:Y:S01]  /*3160*/  HMMA.16816.F32.BF16 R60, R20, R48, R60 ;  /* 0x00000030143c723c */ /* 0x002fe2000004183c */
[----:B------:R1:W2:Y:S02]  /*3170*/  MUFU.TANH R90, R2 ;  /* 0x00000002005a7308 */ /* 0x0002a40000002400 */
[----:B-1----:R-:W-:-:S06]  /*3180*/  FMUL.FTZ R2, R74, c[0x0][0x320] ;  /* 0x0000c8004a027a20 */ /* 0x002fcc0000410000 */
[----:B------:R1:W1:Y:S02]  /*3190*/  MUFU.TANH R88, R2 ;  /* 0x0000000200587308 */ /* 0x0002640000002400 */
[----:B-1----:R-:W-:Y:S02]  /*31a0*/  FMUL.FTZ R2, R75, c[0x0][0x320] ;  /* 0x0000c8004b027a20 */ /* 0x002fe40000410000 */
[----:B------:R-:W-:Y:S04]  /*31b0*/  HMMA.16816.F32.BF16 R72, R8, R36, R64 ;  /* 0x000000240848723c */ /* 0x000fe80000041840 */
[----:B------:R1:W1:Y:S04]  /*31c0*/  MUFU.TANH R87, R2 ;  /* 0x0000000200577308 */ /* 0x0002680000002400 */
[----:B------:R-:W-:Y:S01]  /*31d0*/  HMMA.16816.F32.BF16 R64, R32, R44, R120 ;  /* 0x0000002c2040723c */ /* 0x000fe20000041878 */
[----:B-1----:R-:W-:-:S04]  /*31e0*/  FMUL.FTZ R2, R80, c[0x0][0x320] ;  /* 0x0000c80050027a20 */ /* 0x002fc80000410000 */
[----:B------:R1:W1:Y:S11]  /*31f0*/  MUFU.TANH R86, R2 ;  /* 0x0000000200567308 */ /* 0x0002760000002400 */
[----:B------:R-:W-:Y:S08]  /*3200*/  @!UPT UIADD3 URZ, URZ, URZ, URZ ;  /* 0x0000003f3f3ff290 */ /* 0x000ff0000fffe03f */
[----:B------:R-:W-:Y:S01]  /*3210*/  HMMA.16816.F32.BF16 R52, R24, R48, R64 ;  /* 0x000000301834723c */ /* 0x000fe20000041840 */
[----:B-1----:R-:W-:-:S07]  /*3220*/  FMUL.FTZ R2, R81, c[0x0][0x320] ;  /* 0x0000c80051027a20 */ /* 0x002fce0000410000 */
[----:B------:R-:W-:Y:S01]  /*3230*/  HMMA.16816.F32.BF16 R64, R8, R38, R56 ;  /* 0x000000260840723c */ /* 0x000fe20000041838 */
[----:B------:R1:W1:Y:S07]  /*3240*/  MUFU.TANH R85, R2 ;  /* 0x0000000200557308 */ /* 0x00026e0000002400 */
[----:B------:R-:W-:Y:S01]  /*3250*/  HMMA.16816.F32.BF16 R56, R32, R46, R116 ;  /* 0x0000002e2038723c */ /* 0x000fe20000041874 */
[----:B------:R-:W5:Y:S01]  /*3260*/  LDSM.16.M88.4 R32, [R237+0x3800] ;  /* 0x00380000ed20783b */ /* 0x000f620000000200 */
[----:B------:R-:W-:-:S06]  /*3270*/  DEPBAR.LE SB0, 0x0 ;  /* 0x000080000000791a */ /* 0x000fcc0000000000 */
[----:B------:R-:W-:Y:S01]  /*3280*/  HMMA.16816.F32.BF16 R52, R16, R40, R52 ;  /* 0x000000281034723c */ /* 0x000fe20000041834 */
[----:B-1----:R-:W-:-:S04]  /*3290*/  FMUL.FTZ R2, R82, c[0x0][0x320] ;  /* 0x0000c80052027a20 */ /* 0x002fc80000410000 */
[----:B------:R1:W1:Y:S03]  /*32a0*/  MUFU.TANH R82, R2 ;  /* 0x0000000200527308 */ /* 0x0002660000002400 */
[----:B------:R-:W-:Y:S01]  /*32b0*/  HMMA.16816.F32.BF16 R36, R12, R40, R60 ;  /* 0x000000280c24723c */ /* 0x000fe2000004183c */
[----:B------:R-:W-:Y:S02]  /*32c0*/  FMUL.FTZ R65, R65, c[0x0][0x320] ;  /* 0x0000c80041417a20 */ /* 0x000fe40000410000 */
[----:B------:R-:W-:Y:S02]  /*32d0*/  FMUL.FTZ R66, R66, c[0x0][0x320] ;  /* 0x0000c80042427a20 */ /* 0x000fe40000410000 */
[----:B------:R-:W-:Y:S02]  /*32e0*/  FMUL.FTZ R67, R67, c[0x0][0x320] ;  /* 0x0000c80043437a20 */ /* 0x000fe40000410000 */
[----:B------:R-:W2:Y:S01]  /*32f0*/  MUFU.TANH R65, R65 ;  /* 0x0000004100417308 */ /* 0x000ea20000002400 */
[----:B------:R-:W-:Y:S01]  /*3300*/  HMMA.16816.F32.BF16 R24, R24, R50, R56 ;  /* 0x000000321818723c */ /* 0x000fe20000041838 */
[----:B-1----:R-:W-:-:S06]  /*3310*/  FMUL.FTZ R2, R83, c[0x0][0x320] ;  /* 0x0000c80053027a20 */ /* 0x002fcc0000410000 */
[----:B------:R-:W1:Y:S01]  /*3320*/  MUFU.TANH R66, R66 ;  /* 0x0000004200427308 */ /* 0x000e620000002400 */
[----:B------:R-:W-:Y:S07]  /*3330*/  HMMA.16816.F32.BF16 R48, R20, R50, R28 ;  /* 0x000000321430723c */ /* 0x000fee000004181c */
[----:B------:R1:W1:Y:S01]  /*3340*/  MUFU.TANH R81, R2 ;  /* 0x0000000200517308 */ /* 0x0002620000002400 */
[----:B-----5:R-:W-:Y:S07]  /*3350*/  HMMA.16816.F32.BF16 R52, R8, R32, R52 ;  /* 0x000000200834723c */ /* 0x020fee0000041834 */
[----:B------:R-:W2:Y:S01]  /*3360*/  MUFU.TANH R67, R67 ;  /* 0x0000004300437308 */ /* 0x000ea20000002400 */
[----:B------:R-:W-:Y:S01]  /*3370*/  HMMA.16816.F32.BF16 R16, R16, R42, R24 ;  /* 0x0000002a1010723c */ /* 0x000fe20000041818 */
[----:B-1----:R-:W-:-:S07]  /*3380*/  FMUL.FTZ R2, R72, c[0x0][0x320] ;  /* 0x0000c80048027a20 */ /* 0x002fce0000410000 */
[----:B------:R-:W-:Y:S01]  /*3390*/  HMMA.16816.F32.BF16 R12, R12, R42, R48 ;  /* 0x0000002a0c0c723c */ /* 0x000fe20000041830 */
[----:B------:R1:W1:Y:S07]  /*33a0*/  MUFU.TANH R83, R2 ;  /* 0x0000000200537308 */ /* 0x00026e0000002400 */
[----:B------:R-:W-:Y:S01]  /*33b0*/  HMMA.16816.F32.BF16 R20, R4, R32, R36 ;  /* 0x000000200414723c */ /* 0x000fe20000041824 */
[----:B------:R-:W-:Y:S02]  /*33c0*/  FMUL.FTZ R52, R52, c[0x0][0x320] ;  /* 0x0000c80034347a20 */ /* 0x000fe40000410000 */
[----:B------:R-:W-:-:S02]  /*33d0*/  FMUL.FTZ R53, R53, c[0x0][0x320] ;  /* 0x0000c80035357a20 */ /* 0x000fc40000410000 */
[----:B------:R-:W-:Y:S02]  /*33e0*/  FMUL.FTZ R54, R54, c[0x0][0x320] ;  /* 0x0000c80036367a20 */ /* 0x000fe40000410000 */
[----:B------:R-:W2:Y:S01]  /*33f0*/  MUFU.TANH R52, R52 ;  /* 0x0000003400347308 */ /* 0x000ea20000002400 */
[----:B------:R-:W-:Y:S01]  /*3400*/  HMMA.16816.F32.BF16 R8, R8, R34, R16 ;  /* 0x000000220808723c */ /* 0x000fe20000041810 */
[----:B-1----:R-:W-:-:S06]  /*3410*/  FMUL.FTZ R2, R73, c[0x0][0x320] ;  /* 0x0000c80049027a20 */ /* 0x002fcc0000410000 */
[----:B------:R1:W1:Y:S01]  /*3420*/  MUFU.TANH R84, R2 ;  /* 0x0000000200547308 */ /* 0x0002620000002400 */
[----:B------:R-:W-:Y:S07]  /*3430*/  HMMA.16816.F32.BF16 R4, R4, R34, R12 ;  /* 0x000000220404723c */ /* 0x000fee000004180c */
[----:B------:R-:W2:Y:S01]  /*3440*/  MUFU.TANH R53, R53 ;  /* 0x0000003500357308 */ /* 0x000ea20000002400 */
[----:B------:R-:W-:Y:S01]  /*3450*/  FMUL.FTZ R20, R20, c[0x0][0x320] ;  /* 0x0000c80014147a20 */ /* 0x000fe20000410000 */
[----:B------:R-:W-:Y:S01]  /*3460*/  SHF.R.S32.HI R15, RZ, 0x1f, R134 ;  /* 0x0000001fff0f7819 */ /* 0x000fe20000011486 */
[----:B------:R-:W-:-:S02]  /*3470*/  FMUL.FTZ R21, R21, c[0x0][0x320] ;  /* 0x0000c80015157a20 */ /* 0x000fc40000410000 */
[----:B------:R-:W-:Y:S02]  /*3480*/  FMUL.FTZ R22, R22, c[0x0][0x320] ;  /* 0x0000c80016167a20 */ /* 0x000fe40000410000 */
[----:B------:R-:W-:Y:S01]  /*3490*/  FMUL.FTZ R23, R23, c[0x0][0x320] ;  /* 0x0000c80017177a20 */ /* 0x000fe20000410000 */
[----:B------:R-:W2:Y:S01]  /*34a0*/  MUFU.TANH R54, R54 ;  /* 0x0000003600367308 */ /* 0x000ea20000002400 */
[----:B-1----:R-:W-:Y:S02]  /*34b0*/  FMUL.FTZ R2, R74, c[0x0][0x320] ;  /* 0x0000c8004a027a20 */ /* 0x002fe40000410000 */
[----:B------:R-:W-:Y:S02]  /*34c0*/  FMUL.FTZ R8, R8, c[0x0][0x320] ;  /* 0x0000c80008087a20 */ /* 0x000fe40000410000 */
[----:B------:R-:W-:Y:S02]  /*34d0*/  FMUL.FTZ R9, R9, c[0x0][0x320] ;  /* 0x0000c80009097a20 */ /* 0x000fe40000410000 */
[----:B------:R-:W-:Y:S01]  /*34e0*/  FMUL.FTZ R10, R10, c[0x0][0x320] ;  /* 0x0000c8000a0a7a20 */ /* 0x000fe20000410000 */
[----:B------:R1:W1:Y:S01]  /*34f0*/  MUFU.TANH R80, R2 ;  /* 0x0000000200507308 */ /* 0x0002620000002400 */
[----:B------:R-:W-:-:S02]  /*3500*/  FMUL.FTZ R11, R11, c[0x0][0x320] ;  /* 0x0000c8000b0b7a20 */ /* 0x000fc40000410000 */
[----:B------:R-:W-:Y:S02]  /*3510*/  FMUL.FTZ R5, R5, c[0x0][0x320] ;  /* 0x0000c80005057a20 */ /* 0x000fe40000410000 */
[----:B------:R-:W-:Y:S02]  /*3520*/  FMUL.FTZ R6, R6, c[0x0][0x320] ;  /* 0x0000c80006067a20 */ /* 0x000fe40000410000 */
[----:B------:R-:W-:Y:S01]  /*3530*/  FMUL.FTZ R7, R7, c[0x0][0x320] ;  /* 0x0000c80007077a20 */ /* 0x000fe20000410000 */
[----:B------:R-:W2:Y:S01]  /*3540*/  MUFU.TANH R33, R20 ;  /* 0x0000001400217308 */ /* 0x000ea20000002400 */
[----:B------:R-:W-:Y:S02]  /*3550*/  FMUL.FTZ R4, R4, c[0x0][0x320] ;  /* 0x0000c80004047a20 */ /* 0x000fe40000410000 */
[----:B-1----:R-:W-:-:S05]  /*3560*/  FMUL.FTZ R2, R75, c[0x0][0x320] ;  /* 0x0000c8004b027a20 */ /* 0x002fca0000410000 */
[----:B------:R-:W1:Y:S08]  /*3570*/  MUFU.TANH R32, R21 ;  /* 0x0000001500207308 */ /* 0x000e700000002400 */
[----:B------:R5:W1:Y:S08]  /*3580*/  MUFU.TANH R75, R2 ;  /* 0x00000002004b7308 */ /* 0x000a700000002400 */
[----:B------:R-:W1:Y:S01]  /*3590*/  MUFU.TANH R31, R22 ;  /* 0x00000016001f7308 */ /* 0x000e620000002400 */
[----:B-----5:R-:W-:-:S07]  /*35a0*/  FMUL.FTZ R2, R76, c[0x0][0x320] ;  /* 0x0000c8004c027a20 */ /* 0x020fce0000410000 */
        /* <DEDUP_REMOVED lines=16> */
[----:B------:R5:W1:Y:S08]  /*36b0*/  MUFU.TANH R28, R4 ;  /* 0x00000004001c7308 */ /* 0x000a700000002400 */
[----:B------:R1:W1:Y:S01]  /*36c0*/  MUFU.TANH R44, R2 ;  /* 0x00000002002c7308 */ /* 0x0002620000002400 */
[----:B-----5:R-:W-:Y:S01]  /*36d0*/  LOP3.LUT R4, R154, R153, RZ, 0xfc, !PT ;  /* 0x000000999a047212 */ /* 0x020fe200078efcff */
[----:B-1----:R-:W-:-:S06]  /*36e0*/  FMUL.FTZ R2, R71, c[0x0][0x320] ;  /* 0x0000c80047027a20 */ /* 0x002fcc0000410000 */
[----:B------:R1:W1:Y:S02]  /*36f0*/  MUFU.TANH R40, R2 ;  /* 0x0000000200287308 */ /* 0x0002640000002400 */
[----:B-1----:R-:W-:-:S06]  /*3700*/  FMUL.FTZ R2, R55, c[0x0][0x320] ;  /* 0x0000c80037027a20 */ /* 0x002fcc0000410000 */
[----:B------:R1:W1:Y:S02]  /*3710*/  MUFU.TANH R190, R2 ;  /* 0x0000000200be7308 */ /* 0x0002640000002400 */
[----:B-1----:R-:W-:-:S05]  /*3720*/  IADD3 R2, R156, 0x100, RZ ;  /* 0x000001009c027810 */ /* 0x002fca0007ffe0ff */
[----:B------:R1:W-:Y:S04]  /*3730*/  STL [R1+0x30], R2 ;  /* 0x0000300201007387 */ /* 0x0003e80000100800 */
[----:B------:R-:W-:Y:S06]  /*3740*/  BAR.SYNC.DEFER_BLOCKING 0x0 ;  /* 0x0000000000007b1d */ /* 0x000fec0000010000 */
[----:B------:R-:W-:Y:S05]  /*3750*/  @!P2 BRA `(.L_x_151) ;  /* 0x000004900000a947 */ /* 0x000fea0003800000 */
[----:B--234-:R-:W-:Y:S01]  /*3760*/  ULEA UR11, UR11, UR8, 0x6 ;  /* 0x000000080b0b7291 */ /* 0x01cfe2000f8e303f */
[----:B------:R-:W-:-:S05]  /*3770*/  IMAD.MOV.U32 R9, RZ, RZ, RZ ;  /* 0x000000ffff097224 */ /* 0x000fca00078e00ff */
[----:B------:R-:W-:-:S05]  /*3780*/  IMAD.U32 R5, RZ, RZ, UR11 ;  /* 0x0000000bff057e24 */ /* 0x000fca000f8e00ff */
[----:B------:R-:W-:-:S05]  /*3790*/  IADD3 R5, R5, -0x40, R158 ;  /* 0xffffffc005057810 */ /* 0x000fca0007ffe09e */
[----:B------:R-:W-:-:S04]  /*37a0*/  @P1 IMAD.HI.U32 R6, R5, c[0x0][0x2bc], RZ ;  /* 0x0000af0005061a27 */ /* 0x000fc800078e00ff */
[----:B-1----:R-:W-:Y:S01]  /*37b0*/  IMAD.MOV.U32 R2, RZ, RZ, R5 ;  /* 0x000000ffff027224 */ /* 0x002fe200078e0005 */
[----:B------:R-:W-:-:S04]  /*37c0*/  @P1 SHF.R.U32.HI R2, RZ, c[0x0][0x2c0], R6 ;  /* 0x0000b000ff021a19 */ /* 0x000fc80000011606 */
[----:B------:R-:W-:-:S04]  /*37d0*/  @!P0 IADD3 R7, P2, R2, UR16, RZ ;  /* 0x0000001002078c10 */ /* 0x000fc8000ff5e0ff */
[----:B------:R-:W-:Y:S02]  /*37e0*/  @!P0 LEA.HI.X.SX32 R8, R2, UR15, 0x1, P2 ;  /* 0x0000000f02088c11 */ /* 0x000fe400090f0eff */
[----:B------:R-:W-:-:S04]  /*37f0*/  @!P0 LEA R6, P2, R7, c[0x0][0x2a0], 0x2 ;  /* 0x0000a80007068a11 */ /* 0x000fc800078410ff */
[----:B------:R-:W-:-:S05]  /*3800*/  @!P0 LEA.HI.X R7, R7, c[0x0][0x2a4], R8, 0x2, P2 ;  /* 0x0000a90007078a11 */ /* 0x000fca00010f1408 */
[----:B------:R1:W2:Y:S01]  /*3810*/  @!P0 LDG.E R9, [R6.64] ;  /* 0x0000000c06098981 */ /* 0x0002a2000c1e1900 */
[----:B------:R-:W-:Y:S01]  /*3820*/  IMAD.MOV R2, RZ, RZ, -R2 ;  /* 0x000000ffff027224 */ /* 0x000fe200078e0a02 */
[----:B------:R-:W-:Y:S01]  /*3830*/  SEL R26, RZ, 0x10, P4 ;  /* 0x00000010ff1a7807 */ /* 0x000fe20002000000 */
[----:B------:R-:W-:Y:S01]  /*3840*/  IMAD.SHL.U32 R12, R132, 0x2, RZ ;  /* 0x00000002840c7824 */ /* 0x000fe200078e00ff */
[----:B------:R-:W-:Y:S01]  /*3850*/  SEL R25, RZ, 0x10, P3 ;  /* 0x00000010ff197807 */ /* 0x000fe20001800000 */
[----:B------:R-:W-:Y:S01]  /*3860*/  IMAD R10, R2, c[0x0][0x2b8], R5 ;  /* 0x0000ae00020a7a24 */ /* 0x000fe200078e0205 */
[----:B------:R-:W-:Y:S02]  /*3870*/  IADD3 R22, -R26, 0x10, RZ ;  /* 0x000000101a167810 */ /* 0x000fe40007ffe1ff */
[----:B------:R-:W-:Y:S02]  /*3880*/  IADD3 R11, -R25, 0x10, RZ ;  /* 0x00000010190b7810 */ /* 0x000fe40007ffe1ff */
[----:B------:R-:W-:Y:S01]  /*3890*/  SHF.R.S32.HI R2, RZ, 0x1f, R10 ;  /* 0x0000001fff027819 */ /* 0x000fe2000001140a */
[----:B------:R-:W-:Y:S01]  /*38a0*/  STL [R1+0x34], R10 ;  /* 0x0000340a01007387 */ /* 0x000fe20000100800 */
[----:B------:R-:W-:-:S02]  /*38b0*/  LOP3.LUT R22, R22, 0xf, RZ, 0xc0, !PT ;  /* 0x0000000f16167812 */ /* 0x000fc400078ec0ff */
[----:B------:R-:W-:Y:S01]  /*38c0*/  LOP3.LUT R11, R11, 0xf, RZ, 0xc0, !PT ;  /* 0x0000000f0b0b7812 */ /* 0x000fe200078ec0ff */
[----:B------:R-:W-:-:S04]  /*38d0*/  IMAD R2, R2, c[0x0][0x1e0], RZ ;  /* 0x0000780002027a24 */ /* 0x000fc800078e02ff */
[C---:B------:R-:W-:Y:S02]  /*38e0*/  IMAD R2, R10.reuse, c[0x0][0x1e4], R2 ;  /* 0x000079000a027a24 */ /* 0x040fe400078e0202 */
[----:B-1----:R-:W-:-:S04]  /*38f0*/  IMAD.WIDE.U32 R6, R10, c[0x0][0x1e0], RZ ;  /* 0x000078000a067a25 */ /* 0x002fc800078e00ff */
[----:B------:R-:W-:Y:S01]  /*3900*/  IMAD.IADD R7, R7, 0x1, R2 ;  /* 0x0000000107077824 */ /* 0x000fe200078e0202 */
[----:B--2---:R-:W-:-:S03]  /*3910*/  SHF.R.S32.HI R2, RZ, 0x1f, R9 ;  /* 0x0000001fff027819 */ /* 0x004fc60000011409 */
[----:B------:R-:W-:Y:S01]  /*3920*/  IMAD.WIDE.U32 R6, R9, c[0x0][0x1f0], R6 ;  /* 0x00007c0009067a25 */ /* 0x000fe200078e0006 */
[----:B------:R-:W-:Y:S03]  /*3930*/  STL [R1+0x2c], R9 ;  /* 0x00002c0901007387 */ /* 0x000fe60000100800 */
[----:B------:R-:W-:-:S04]  /*3940*/  IMAD R2, R2, c[0x0][0x1f0], RZ ;  /* 0x00007c0002027a24 */ /* 0x000fc800078e02ff */
[----:B------:R-:W-:Y:S01]  /*3950*/  IMAD R5, R9, c[0x0][0x1f4], R2 ;  /* 0x00007d0009057a24 */ /* 0x000fe200078e0202 */
[----:B------:R-:W-:-:S04]  /*3960*/  IADD3 R2, P2, R6, UR20, RZ ;  /* 0x0000001406027c10 */ /* 0x000fc8000ff5e0ff */
[----:B------:R-:W-:Y:S02]  /*3970*/  IADD3.X R6, R7, UR18, R5, P2, !PT ;  /* 0x0000001207067c10 */ /* 0x000fe400097fe405 */
[----:B------:R-:W-:-:S04]  /*3980*/  LEA R5, P2, R2, c[0x0][0x1c8], 0x1 ;  /* 0x0000720002057a11 */ /* 0x000fc800078408ff */
[----:B------:R-:W-:Y:S01]  /*3990*/  LEA.HI.X R2, R2, c[0x0][0x1cc], R6, 0x1, P2 ;  /* 0x0000730002027a11 */ /* 0x000fe200010f0c06 */
[----:B------:R-:W1:Y:S01]  /*39a0*/  SHFL.IDX PT, R10, R5, 0x3, 0x181f ;  /* 0x00781f00050a7f89 */ /* 0x000e6200000e0000 */
[----:B------:R-:W-:-:S03]  /*39b0*/  SHF.L.U64.HI R6, R132, 0x1, R157 ;  /* 0x0000000184067819 */ /* 0x000fc6000001029d */
[----:B------:R-:W2:Y:S04]  /*39c0*/  SHFL.IDX PT, R7, R2, 0x3, 0x181f ;  /* 0x00781f0002077f89 */ /* 0x000ea800000e0000 */
[----:B------:R-:W3:Y:S04]  /*39d0*/  SHFL.IDX PT, R18, R5, RZ, 0x181f ;  /* 0x00181fff05127589 */ /* 0x000ee800000e0000 */
[----:B------:R-:W-:Y:S04]  /*39e0*/  SHFL.IDX PT, R14, R5, 0x1, 0x181f ;  /* 0x00381f00050e7f89 */ /* 0x000fe800000e0000 */
[----:B------:R-:W4:Y:S04]  /*39f0*/  SHFL.IDX PT, R8, R2, RZ, 0x181f ;  /* 0x00181fff02087589 */ /* 0x000f2800000e0000 */
[----:B------:R5:W5:Y:S04]  /*3a00*/  SHFL.IDX PT, R9, R5, 0x2, 0x181f ;  /* 0x00581f0005097f89 */ /* 0x000b6800000e0000 */
[----:B------:R-:W5:Y:S01]  /*3a10*/  SHFL.IDX PT, R13, R2, 0x1, 0x181f ;  /* 0x00381f00020d7f89 */ /* 0x000f6200000e0000 */
[----:B-1----:R-:W-:-:S03]  /*3a20*/  IADD3 R22, P5, P2, R22, R10, R12 ;  /* 0x0000000a16167210 */ /* 0x002fc60007abe00c */
[----:B------:R1:W1:Y:S01]  /*3a30*/  SHFL.IDX PT, R24, R2, 0x2, 0x181f ;  /* 0x00581f0002187f89 */ /* 0x00026200000e0000 */
[----:B--2---:R-:W-:Y:S02]  /*3a40*/  IADD3.X R23, RZ, R7, R6, P5, P2 ;  /* 0x00000007ff177210 */ /* 0x004fe40002fe4406 */
[----:B---3--:R-:W-:-:S05]  /*3a50*/  IADD3 R20, P6, R18, R12, RZ ;  /* 0x0000000c12147210 */ /* 0x008fca0007fde0ff */
[----:B----4-:R-:W-:Y:S01]  /*3a60*/  IMAD.X R21, R8, 0x1, R6, P6 ;  /* 0x0000000108157824 */ /* 0x010fe200030e0606 */
[----:B-----5:R-:W-:-:S04]  /*3a70*/  SHF.L.U64.HI R5, R134, 0x1, R15 ;  /* 0x0000000186057819 */ /* 0x020fc8000001020f */
[----:B------:R2:W-:Y:S01]  /*3a80*/  LDGSTS.E.BYPASS.LTC128B.128 [R156+0x4100], [R20.64], !P4 ;  /* 0x04100000149c7fae */ /* 0x0005e2000e101d4c */
[----:B-1----:R-:W-:-:S05]  /*3a90*/  IMAD.SHL.U32 R2, R134, 0x2, RZ ;  /* 0x0000000286027824 */ /* 0x002fca00078e00ff */
[----:B------:R-:W-:-:S04]  /*3aa0*/  IADD3 R10, P5, P2, R11, R10, R2 ;  /* 0x0000000a0b0a7210 */ /* 0x000fc80007abe002 */
[--C-:B------:R-:W-:Y:S02]  /*3ab0*/  IADD3.X R11, RZ, R7, R5.reuse, P5, P2 ;  /* 0x00000007ff0b7210 */ /* 0x100fe40002fe4405 */
[----:B------:R-:W-:Y:S02]  /*3ac0*/  IADD3 R18, P5, R18, R2, RZ ;  /* 0x0000000212127210 */ /* 0x000fe40007fbe0ff */
[C---:B------:R-:W-:Y:S02]  /*3ad0*/  IADD3 R16, P2, R14.reuse, R12, RZ ;  /* 0x0000000c0e107210 */ /* 0x040fe40007f5e0ff */
[----:B------:R-:W-:Y:S01]  /*3ae0*/  IADD3 R14, P6, R14, R2, RZ ;  /* 0x000000020e0e7210 */ /* 0x000fe20007fde0ff */
[--C-:B------:R-:W-:Y:S01]  /*3af0*/  IMAD.X R19, R8, 0x1, R5.reuse, P5 ;  /* 0x0000000108137824 */ /* 0x100fe200028e0605 */
[----:B------:R-:W-:Y:S01]  /*3b00*/  IADD3 R12, P5, R9, R12, RZ ;  /* 0x0000000c090c7210 */ /* 0x000fe20007fbe0ff */
[--C-:B------:R-:W-:Y:S01]  /*3b10*/  IMAD.X R17, R13, 0x1, R6.reuse, P2 ;  /* 0x000000010d117824 */ /* 0x100fe200010e0606 */
[----:B------:R-:W-:Y:S01]  /*3b20*/  IADD3 R8, P2, R9, R2, RZ ;  /* 0x0000000209087210 */ /* 0x000fe20007f5e0ff */
[--C-:B------:R-:W-:Y:S01]  /*3b30*/  IMAD.X R15, R13, 0x1, R5.reuse, P6 ;  /* 0x000000010d0f7824 */ /* 0x100fe200030e0605 */
[----:B------:R-:W-:Y:S01]  /*3b40*/  ISETP.NE.U32.AND P6, PT, R26, RZ, PT ;  /* 0x000000ff1a00720c */ /* 0x000fe20003fc5070 */
[C---:B------:R-:W-:Y:S01]  /*3b50*/  IMAD.X R13, R24.reuse, 0x1, R6, P5 ;  /* 0x00000001180d7824 */ /* 0x040fe200028e0606 */
        /* <DEDUP_REMOVED lines=9> */
.L_x_151:
[----:B-1234-:R-:W-:Y:S01]  /*3bf0*/  LOP3.LUT R2, R155, 0xffffffe0, RZ, 0xc0, !PT ;  /* 0xffffffe09b027812 */ /* 0x01efe200078ec0ff */
[----:B------:R-:W-:Y:S01]  /*3c00*/  IMAD.U32 R5, RZ, RZ, UR9 ;  /* 0x00000009ff057e24 */ /* 0x000fe2000f8e00ff */
[----:B------:R-:W-:Y:S01]  /*3c10*/  STL [R1+0x90], R251 ;  /* 0x000090fb01007387 */ /* 0x000fe20000100800 */
[----:B------:R-:W-:-:S02]  /*3c20*/  IMAD.SHL.U32 R233, R4, 0x2, RZ ;  /* 0x0000000204e97824 */ /* 0x000fc400078e00ff */
[----:B------:R-:W-:Y:S01]  /*3c30*/  IMAD.IADD R2, R208, 0x1, -R2 ;  /* 0x00000001d0027824 */ /* 0x000fe200078e0a02 */
[----:B------:R-:W-:Y:S01]  /*3c40*/  STL [R1+0x8c], R250 ;  /* 0x00008cfa01007387 */ /* 0x000fe20000100800 */
[----:B------:R-:W-:Y:S01]  /*3c50*/  IMAD R234, R3, 0x2, R233 ;  /* 0x0000000203ea7824 */ /* 0x000fe200078e02e9 */
[C---:B------:R-:W-:Y:S02]  /*3c60*/  LEA R236, R0.reuse, R233, 0x1 ;  /* 0x000000e900ec7211 */ /* 0x040fe400078e08ff */
[----:B------:R-:W-:Y:S01]  /*3c70*/  SHF.R.S32.HI R8, RZ, 0x1f, R2 ;  /* 0x0000001fff087819 */ /* 0x000fe20000011402 */
[----:B------:R-:W-:Y:S01]  /*3c80*/  STL [R1+0x88], R249 ;  /* 0x000088f901007387 */ /* 0x000fe20000100800 */
[----:B------:R-:W-:Y:S02]  /*3c90*/  IMAD R235, R0, 0x2, R234 ;  /* 0x0000000200eb7824 */ /* 0x000fe400078e02ea */
[----:B------:R-:W-:Y:S01]  /*3ca0*/  LEA.HI R8, R8, R2, RZ, 0x2 ;  /* 0x0000000208087211 */ /* 0x000fe200078f10ff */
[----:B------:R-:W-:Y:S03]  /*3cb0*/  STL [R1+0x84], R248 ;  /* 0x000084f801007387 */ /* 0x000fe60000100800 */
[----:B------:R-:W-:Y:S01]  /*3cc0*/  LOP3.LUT R8, R8, 0x7ffffffc, RZ, 0xc0, !PT ;  /* 0x7ffffffc08087812 */ /* 0x000fe200078ec0ff */
[----:B------:R-:W-:Y:S03]  /*3cd0*/  STL [R1+0x80], R247 ;  /* 0x000080f701007387 */ /* 0x000fe60000100800 */
[----:B------:R-:W-:Y:S01]  /*3ce0*/  IADD3 R8, R2, -R8, RZ ;  /* 0x8000000802087210 */ /* 0x000fe20007ffe0ff */
[----:B------:R-:W-:Y:S04]  /*3cf0*/  STL [R1+0x7c], R246 ;  /* 0x00007cf601007387 */ /* 0x000fe80000100800 */
[----:B------:R-:W-:Y:S01]  /*3d00*/  IMAD R8, R8, -0x2, R5 ;  /* 0xfffffffe08087824 */ /* 0x000fe200078e0205 */
[----:B------:R-:W-:Y:S04]  /*3d10*/  STL [R1+0x78], R245 ;  /* 0x000078f501007387 */ /* 0x000fe80000100800 */
[C---:B------:R-:W-:Y:S01]  /*3d20*/  ISETP.GT.AND P2, PT, R8.reuse, RZ, PT ;  /* 0x000000ff0800720c */ /* 0x040fe20003f44270 */
[----:B------:R-:W-:Y:S01]  /*3d30*/  STL [R1+0x74], R244 ;  /* 0x000074f401007387 */ /* 0x000fe20000100800 */
[----:B------:R-:W-:-:S02]  /*3d40*/  ISETP.GT.AND P6, PT, R8, 0x1, PT ;  /* 0x000000010800780c */ /* 0x000fc40003fc4270 */
[----:B------:R-:W-:Y:S01]  /*3d50*/  ISETP.GT.AND P5, PT, R8, 0x8, PT ;  /* 0x000000080800780c */ /* 0x000fe20003fa4270 */
[----:B------:R-:W-:Y:S01]  /*3d60*/  STL [R1+0x70], R243 ;  /* 0x000070f301007387 */ /* 0x000fe20000100800 */
[----:B------:R-:W-:Y:S02]  /*3d70*/  FSEL R6, R148, -INF , P2 ;  /* 0xff80000094067808 */ /* 0x000fe40001000000 */
[----:B------:R-:W-:Y:S01]  /*3d80*/  FSEL R7, R135, -INF , P6 ;  /* 0xff80000087077808 */ /* 0x000fe20003000000 */
[----:B------:R-:W-:Y:S01]  /*3d90*/  STL [R1+0x6c], R242 ;  /* 0x00006cf201007387 */ /* 0x000fe20000100800 */
[----:B------:R-:W-:Y:S02]  /*3da0*/  FSEL R11, R133, -INF , P2 ;  /* 0xff800000850b7808 */ /* 0x000fe40001000000 */
[----:B------:R-:W-:Y:S01]  /*3db0*/  FSEL R120, R150, -INF , P2 ;  /* 0xff80000096787808 */ /* 0x000fe20001000000 */
[----:B------:R-:W-:Y:S01]  /*3dc0*/  STL [R1+0x68], R241 ;  /* 0x000068f101007387 */ /* 0x000fe20000100800 */
[----:B------:R-:W-:-:S02]  /*3dd0*/  FSEL R96, R152, -INF , P2 ;  /* 0xff80000098607808 */ /* 0x000fc40001000000 */
[----:B------:R-:W-:Y:S01]  /*3de0*/  ISETP.GT.AND P2, PT, R8, 0x9, PT ;  /* 0x000000090800780c */ /* 0x000fe20003f44270 */
[----:B------:R-:W-:Y:S01]  /*3df0*/  STL [R1+0x64], R240 ;  /* 0x000064f001007387 */ /* 0x000fe20000100800 */
[----:B------:R-:W-:Y:S02]  /*3e00*/  FSEL R9, R106, -INF , P5 ;  /* 0xff8000006a097808 */ /* 0x000fe40002800000 */
[----:B------:R-:W-:Y:S01]  /*3e10*/  FMNMX.FTZ R2, R6, R7, !PT ;  /* 0x0000000706027209 */ /* 0x000fe20007810000 */
        /* <DEDUP_REMOVED lines=15> */
[----:B------:R1:W-:Y:S01]  /*3f10*/  STL [R1+0x4c], R132 ;  /* 0x00004c8401007387 */ /* 0x0003e20000100800 */
[----:B------:R-:W-:Y:S02]  /*3f20*/  FSEL R17, R94, -INF , P6 ;  /* 0xff8000005e117808 */ /* 0x000fe40003000000 */
[----:B------:R-:W-:Y:S01]  /*3f30*/  FMNMX.FTZ R2, R10, R2, !PT ;  /* 0x000000020a027209 */ /* 0x000fe20007810000 */
[----:B------:R-:W-:Y:S01]  /*3f40*/  LDSM.16.MT88.4 R60, [R235+0x900] ;  /* 0x00090000eb3c783b */ /* 0x000fe20000004200 */
[----:B------:R-:W-:Y:S02]  /*3f50*/  FSEL R16, R102, -INF , P2 ;  /* 0xff80000066107808 */ /* 0x000fe40001000000 */
[----:B------:R-:W-:Y:S01]  /*3f60*/  FSEL R123, R107, -INF , P2 ;  /* 0xff8000006b7b7808 */ /* 0x000fe20001000000 */
[----:B------:R-:W-:Y:S01]  /*3f70*/  LDSM.16.MT88.4 R56, [R233+0x900] ;  /* 0x00090000e938783b */ /* 0x000fe20000004200 */
[----:B------:R-:W-:-:S02]  /*3f80*/  FSEL R99, R113, -INF , P2 ;  /* 0xff80000071637808 */ /* 0x000fc40001000000 */
[----:B------:R-:W-:Y:S01]  /*3f90*/  ISETP.GT.AND P2, PT, R8, 0x18, PT ;  /* 0x000000180800780c */ /* 0x000fe20003f44270 */
[----:B------:R-:W-:Y:S01]  /*3fa0*/  LDSM.16.MT88.4 R104, [R236+0x2100] ;  /* 0x00210000ec68783b */ /* 0x000fe20000004200 */
        /* <DEDUP_REMOVED lines=11> */
[----:B------:R-:W0:Y:S01]  /*4060*/  LDGDEPBAR ;  /* 0x00000000000079af */ /* 0x000e220000000000 */
[----:B------:R-:W-:Y:S02]  /*4070*/  FSEL R22, R89, -INF , P5 ;  /* 0xff80000059167808 */ /* 0x000fe40002800000 */
[----:B------:R-:W-:Y:S02]  /*4080*/  FSEL R125, R95, -INF , P5 ;  /* 0xff8000005f7d7808 */ /* 0x000fe40002800000 */
[----:B------:R-:W-:Y:S01]  /*4090*/  FSEL R113, R101, -INF , P5 ;  /* 0xff80000065717808 */ /* 0x000fe20002800000 */
[----:B------:R-:W-:Y:S01]  /*40a0*/  LDSM.16.MT88.4 R92, [R233+0x2100] ;  /* 0x00210000e95c783b */ /* 0x000fe20000004200 */
[----:B------:R-:W-:-:S02]  /*40b0*/  ISETP.GT.AND P5, PT, R8, 0x20, PT ;  /* 0x000000200800780c */ /* 0x000fc40003fa4270 */
[----:B------:R-:W-:Y:S01]  /*40c0*/  FSEL R20, R85, -INF , P6 ;  /* 0xff80000055147808 */ /* 0x000fe20003000000 */
[----:B------:R-:W-:Y:S01]  /*40d0*/  LDSM.16.MT88.4 R100, [R234+0x2100] ;  /* 0x00210000ea64783b */ /* 0x000fe20000004200 */
[----:B------:R-:W-:Y:S02]  /*40e0*/  FMNMX.FTZ R2, R19, R2, !PT ;  /* 0x0000000213027209 */ /* 0x000fe40007810000 */
[----:B------:R-:W-:Y:S02]  /*40f0*/  FSEL R23, R82, -INF , P2 ;  /* 0xff80000052177808 */ /* 0x000fe40001000000 */
[----:B------:R-:W-:Y:S02]  /*4100*/  FSEL R126, R88, -INF , P2 ;  /* 0xff800000587e7808 */ /* 0x000fe40001000000 */
[----:B------:R-:W-:Y:S02]  /*4110*/  FSEL R115, R91, -INF , P2 ;  /* 0xff8000005b737808 */ /* 0x000fe40001000000 */
[----:B------:R-:W-:-:S02]  /*4120*/  ISETP.GT.AND P2, PT, R8, 0x21, PT ;  /* 0x000000210800780c */ /* 0x000fc40003f44270 */
[----:B------:R-:W-:Y:S02]  /*4130*/  FSEL R180, R74, -INF , P5 ;  /* 0xff8000004ab47808 */ /* 0x000fe40002800000 */
[----:B------:R-:W-:Y:S02]  /*4140*/  FMNMX.FTZ R2, R20, R2, !PT ;  /* 0x0000000214027209 */ /* 0x000fe40007810000 */
[----:B------:R-:W-:Y:S02]  /*4150*/  FSEL R24, R81, -INF , P6 ;  /* 0xff80000051187808 */ /* 0x000fe40003000000 */
[----:B------:R-:W-:Y:S02]  /*4160*/  FSEL R127, R87, -INF , P6 ;  /* 0xff800000577f7808 */ /* 0x000fe40003000000 */
[----:B------:R-:W-:Y:S02]  /*4170*/  FSEL R114, R90, -INF , P6 ;  /* 0xff8000005a727808 */ /* 0x000fe40003000000 */
[----:B------:R-:W-:Y:S01]  /*4180*/  ISETP.GT.AND P6, PT, R8, 0x28, PT ;  /* 0x000000280800780c */ /* 0x000fe20003fc4270 */
[----:B------:R-:W-:Y:S01]  /*4190*/  LDSM.16.MT88.4 R88, [R235+0x100] ;  /* 0x00010000eb58783b */ /* 0x000fe20000004200 */
[----:B------:R-:W-:-:S02]  /*41a0*/  FSEL R175, R73, -INF , P2 ;  /* 0xff80000049af7808 */ /* 0x000fc40001000000 */
[----:B------:R-:W-:Y:S02]  /*41b0*/  FMNMX.FTZ R2, R180, R2, !PT ;  /* 0x00000002b4027209 */ /* 0x000fe40007810000 */
[----:B------:R-:W-:Y:S02]  /*41c0*/  FSEL R184, R72, -INF , P5 ;  /* 0xff80000048b87808 */ /* 0x000fe40002800000 */
[----:B------:R-:W-:Y:S02]  /*41d0*/  FSEL R172, R80, -INF , P5 ;  /* 0xff80000050ac7808 */ /* 0x000fe40002800000 */
[----:B------:R-:W-:Y:S02]  /*41e0*/  FSEL R169, R83, -INF , P5 ;  /* 0xff80000053a97808 */ /* 0x000fe40002800000 */
[----:B------:R-:W-:Y:S02]  /*41f0*/  ISETP.GT.AND P5, PT, R8, 0x29, PT ;  /* 0x000000290800780c */ /* 0x000fe40003fa4270 */
[----:B------:R-:W-:-:S02]  /*4200*/  FSEL R174, R68, -INF , P6 ;  /* 0xff80000044ae7808 */ /* 0x000fc40003000000 */
[----:B------:R-:W-:Y:S02]  /*4210*/  FMNMX.FTZ R2, R175, R2, !PT ;  /* 0x00000002af027209 */ /* 0x000fe40007810000 */
[----:B------:R-:W-:Y:S02]  /*4220*/  FSEL R183, R45, -INF , P2 ;  /* 0xff8000002db77808 */ /* 0x000fe40001000000 */
[----:B------:R-:W-:Y:S02]  /*4230*/  FSEL R171, R75, -INF , P2 ;  /* 0xff8000004bab7808 */ /* 0x000fe40001000000 */
[----:B------:R-:W-:Y:S01]  /*4240*/  FSEL R168, R84, -INF , P2 ;  /* 0xff80000054a87808 */ /* 0x000fe20001000000 */
[----:B------:R-:W-:Y:S01]  /*4250*/  LDSM.16.MT88.4 R72, [R236+0x900] ;  /* 0x00090000ec48783b */ /* 0x000fe20000004200 */
[----:B------:R-:W-:Y:S02]  /*4260*/  ISETP.GT.AND P2, PT, R8, 0x30, PT ;  /* 0x000000300800780c */ /* 0x000fe40003f44270 */
[----:B------:R-:W-:Y:S01]  /*4270*/  FSEL R173, R69, -INF , P5 ;  /* 0xff80000045ad7808 */ /* 0x000fe20002800000 */
[----:B------:R-:W-:Y:S01]  /*4280*/  LDSM.16.MT88.4 R84, [R236+0x100] ;  /* 0x00010000ec54783b */ /* 0x000fe20000004200 */
[----:B------:R-:W-:-:S02]  /*4290*/  FMNMX.FTZ R2, R174, R2, !PT ;  /* 0x00000002ae027209 */ /* 0x000fc40007810000 */
[----:B------:R-:W-:Y:S02]  /*42a0*/  FSEL R181, R40, -INF , P5 ;  /* 0xff80000028b57808 */ /* 0x000fe40002800000 */
[----:B------:R-:W-:Y:S01]  /*42b0*/  FSEL R136, R67, -INF , P5 ;  /* 0xff80000043887808 */ /* 0x000fe20002800000 */
[----:B------:R-:W-:Y:S01]  /*42c0*/  LDSM.16.MT88.4 R40, [R233+0x100] ;  /* 0x00010000e928783b */ /* 0x000fe20000004200 */
[----:B------:R-:W-:Y:S02]  /*42d0*/  FSEL R133, R65, -INF , P5 ;  /* 0xff80000041857808 */ /* 0x000fe40002800000 */
[----:B------:R-:W-:Y:S02]  /*42e0*/  FSEL R205, R33, -INF , P2 ;  /* 0xff80000021cd7808 */ /* 0x000fe40001000000 */
[----:B------:R-:W-:Y:S02]  /*42f0*/  ISETP.GT.AND P5, PT, R8, 0x31, PT ;  /* 0x000000310800780c */ /* 0x000fe40003fa4270 */
[----:B------:R-:W-:-:S02]  /*4300*/  FMNMX.FTZ R2, R173, R2, !PT ;  /* 0x00000002ad027209 */ /* 0x000fc40007810000 */
[----:B------:R-:W-:Y:S02]  /*4310*/  FSEL R182, R70, -INF , P6 ;  /* 0xff80000046b67808 */ /* 0x000fe40003000000 */
[----:B------:R-:W-:Y:S01]  /*4320*/  FSEL R170, R66, -INF , P6 ;  /* 0xff80000042aa7808 */ /* 0x000fe20003000000 */
[----:B------:R-:W-:Y:S01]  /*4330*/  LDSM.16.MT88.4 R68, [R233+0x2900] ;  /* 0x00290000e944783b */ /* 0x000fe20000004200 */
[----:B------:R-:W-:Y:S02]  /*4340*/  FSEL R135, R44, -INF , P6 ;  /* 0xff8000002c877808 */ /* 0x000fe40003000000 */
[----:B------:R-:W-:Y:S01]  /*4350*/  ISETP.GT.AND P6, PT, R8, 0x38, PT ;  /* 0x000000380800780c */ /* 0x000fe20003fc4270 */
[----:B------:R-:W-:Y:S01]  /*4360*/  LDSM.16.MT88.4 R64, [R234+0x2900] ;  /* 0x00290000ea40783b */ /* 0x000fe20000004200 */
[----:B-1----:R-:W-:Y:S02]  /*4370*/  FSEL R132, R32, -INF , P5 ;  /* 0xff80000020847808 */ /* 0x002fe40002800000 */
[----:B------:R-:W-:-:S02]  /*4380*/  FMNMX.FTZ R2, R205, R2, !PT ;  /* 0x00000002cd027209 */ /* 0x000fc40007810000 */
[----:B------:R-:W-:Y:S02]  /*4390*/  ISETP.GT.AND P5, PT, R8, 0x39, PT ;  /* 0x000000390800780c */ /* 0x000fe40003fa4270 */
[----:B------:R-:W-:Y:S02]  /*43a0*/  FSEL R241, R28, -INF , P6 ;  /* 0xff8000001cf17808 */ /* 0x000fe40003000000 */
[----:B------:R-:W-:Y:S02]  /*43b0*/  FMNMX.FTZ R2, R132, R2, !PT ;  /* 0x0000000284027209 */ /* 0x000fe40007810000 */
[----:B------:R-:W-:Y:S02]  /*43c0*/  FSEL R237, R27, -INF , P5 ;  /* 0xff8000001bed7808 */ /* 0x000fe40002800000 */
[----:B------:R-:W-:Y:S02]  /*43d0*/  FMNMX.FTZ R2, R241, R2, !PT ;  /* 0x00000002f1027209 */ /* 0x000fe40007810000 */
[----:B------:R-:W-:-:S02]  /*43e0*/  FSEL R240, R31, -INF , P2 ;  /* 0xff8000001ff07808 */ /* 0x000fc40001000000 */
[----:B------:R-:W-:Y:S02]  /*43f0*/  FMNMX.FTZ R2, R237, R2, !PT ;  /* 0x00000002ed027209 */ /* 0x000fe40007810000 */
[----:B------:R-:W-:Y:S02]  /*4400*/  FSEL R229, R54, -INF , P2 ;  /* 0xff80000036e57808 */ /* 0x000fe40001000000 */
[----:B------:R-:W-:Y:S01]  /*4410*/  FSEL R228, R52, -INF , P2 ;  /* 0xff80000034e47808 */ /* 0x000fe20001000000 */
[----:B------:R-:W1:Y:S01]  /*4420*/  SHFL.BFLY PT, R5, R2, 0x2, 0x1f ;  /* 0x0c401f0002057f89 */ /* 0x000e6200000e0000 */
[----:B------:R-:W-:Y:S02]  /*4430*/  FSEL R232, R30, -INF , P6 ;  /* 0xff8000001ee87808 */ /* 0x000fe40003000000 */
[----:B------:R-:W-:Y:S02]  /*4440*/  FSEL R212, R29, -INF , P5 ;  /* 0xff8000001dd47808 */ /* 0x000fe40002800000 */
[----:B------:R-:W-:-:S02]  /*4450*/  FMNMX.FTZ R0, R96, R97, !PT ;  /* 0x0000006160007209 */ /* 0x000fc40007810000 */
[----:B------:R-:W-:Y:S02]  /*4460*/  FSEL R191, R35, -INF , P6 ;  /* 0xff80000023bf7808 */ /* 0x000fe40003000000 */
[----:B------:R-:W-:Y:S02]  /*4470*/  FMNMX.FTZ R0, R98, R0, !PT ;  /* 0x0000000062007209 */ /* 0x000fe40007810000 */
[----:B------:R-:W-:Y:S02]  /*4480*/  FSEL R195, R34, -INF , P5 ;  /* 0xff80000022c37808 */ /* 0x000fe40002800000 */
[----:B------:R-:W-:Y:S02]  /*4490*/  FMNMX.FTZ R0, R99, R0, !PT ;  /* 0x0000000063007209 */ /* 0x000fe40007810000 */
[----:B------:R-:W-:Y:S02]  /*44a0*/  FSEL R189, R189, -INF , P6 ;  /* 0xff800000bdbd7808 */ /* 0x000fe40003000000 */
[----:B------:R-:W-:-:S02]  /*44b0*/  FMNMX.FTZ R0, R112, R0, !PT ;  /* 0x0000000070007209 */ /* 0x000fc40007810000 */
[----:B------:R-:W-:Y:S02]  /*44c0*/  FSEL R188, R188, -INF , P5 ;  /* 0xff800000bcbc7808 */ /* 0x000fe40002800000 */
[----:B------:R-:W-:Y:S02]  /*44d0*/  FMNMX.FTZ R0, R113, R0, !PT ;  /* 0x0000000071007209 */ /* 0x000fe40007810000 */
[----:B-1----:R-:W-:Y:S02]  /*44e0*/  FMNMX.FTZ R2, R2, R5, !PT ;  /* 0x0000000502027209 */ /* 0x002fe40007810000 */
[----:B------:R-:W-:-:S03]  /*44f0*/  FMNMX.FTZ R0, R115, R0, !PT ;  /* 0x0000000073007209 */ /* 0x000fc60007810000 */
[----:B------:R-:W1:Y:S01]  /*4500*/  SHFL.BFLY PT, R137, R2, 0x1, 0x1f ;  /* 0x0c201f0002897f89 */ /* 0x000e6200000e0000 */
[----:B------:R-:W-:-:S04]  /*4510*/  FMNMX.FTZ R0, R114, R0, !PT ;  /* 0x0000000072007209 */ /* 0x000fc80007810000 */
[----:B------:R-:W-:-:S04]  /*4520*/  FMNMX.FTZ R0, R169, R0, !PT ;  /* 0x00000000a9007209 */ /* 0x000fc80007810000 */
[----:B------:R-:W-:-:S04]  /*4530*/  FMNMX.FTZ R0, R168, R0, !PT ;  /* 0x00000000a8007209 */ /* 0x000fc80007810000 */
[----:B------:R-:W-:-:S04]  /*4540*/  FMNMX.FTZ R0, R135, R0, !PT ;  /* 0x0000000087007209 */ /* 0x000fc80007810000 */
[----:B------:R-:W-:-:S04]  /*4550*/  FMNMX.FTZ R0, R133, R0, !PT ;  /* 0x0000000085007209 */ /* 0x000fc80007810000 */
[----:B------:R-:W-:Y:S02]  /*4560*/  FMNMX.FTZ R0, R228, R0, !PT ;  /* 0x00000000e4007209 */ /* 0x000fe40007810000 */
[----:B-1----:R-:W-:Y:S02]  /*4570*/  FMNMX.FTZ R137, R2, R137, !PT ;  /* 0x0000008902897209 */ /* 0x002fe40007810000 */
[----:B------:R-:W-:Y:S02]  /*4580*/  FMNMX.FTZ R2, R11, R14, !PT ;  /* 0x0000000e0b027209 */ /* 0x000fe40007810000 */
[C---:B------:R-:W-:Y:S01]  /*4590*/  FSETP.NEU.FTZ.AND P2, PT, R137.reuse, -INF , PT ;  /* 0xff8000008900780b */ /* 0x040fe20003f5d000 */
[----:B------:R-:W-:Y:S01]  /*45a0*/  FMUL.FTZ R13, R137, c[0x0][0x2d0] ;  /* 0x0000b400890d7a20 */ /* 0x000fe20000410000 */
[----:B------:R-:W-:-:S04]  /*45b0*/  FMNMX.FTZ R2, R15, R2, !PT ;  /* 0x000000020f027209 */ /* 0x000fc80007810000 */
[----:B------:R-:W-:Y:S02]  /*45c0*/  FMNMX.FTZ R2, R16, R2, !PT ;  /* 0x0000000210027209 */ /* 0x000fe40007810000 */
[----:B------:R-:W-:Y:S02]  /*45d0*/  FSEL R13, R13, RZ, P2 ;  /* 0x000000ff0d0d7208 */ /* 0x000fe40001000000 */
[----:B------:R-:W-:Y:S02]  /*45e0*/  FMNMX.FTZ R2, R21, R2, !PT ;  /* 0x0000000215027209 */ /* 0x000fe40007810000 */
[----:B------:R-:W-:Y:S02]  /*45f0*/  ISETP.GT.AND P2, PT, R8, 0x31, PT ;  /* 0x000000310800780c */ /* 0x000fe40003f44270 */
[----:B------:R-:W-:Y:S02]  /*4600*/  FMNMX.FTZ R2, R22, R2, !PT ;  /* 0x0000000216027209 */ /* 0x000fe40007810000 */
[----:B------:R-:W-:-:S02]  /*4610*/  FSEL R239, R36, -INF , P2 ;  /* 0xff80000024ef7808 */ /* 0x000fc40001000000 */
[----:B------:R-:W-:-:S04]  /*4620*/  FMNMX.FTZ R2, R23, R2, !PT ;  /* 0x0000000217027209 */ /* 0x000fc80007810000 */
        /* <DEDUP_REMOVED lines=8> */
[----:B------:R-:W-:-:S05]  /*46b0*/  FMNMX.FTZ R2, R212, R2, !PT ;  /* 0x00000002d4027209 */ /* 0x000fca0007810000 */
[----:B------:R-:W1:Y:S02]  /*46c0*/  SHFL.BFLY PT, R5, R2, 0x2, 0x1f ;  /* 0x0c401f0002057f89 */ /* 0x000e6400000e0000 */
[----:B-1----:R-:W-:-:S05]  /*46d0*/  FMNMX.FTZ R2, R2, R5, !PT ;  /* 0x0000000502027209 */ /* 0x002fca0007810000 */
[----:B------:R-:W1:Y:S02]  /*46e0*/  SHFL.BFLY PT, R5, R2, 0x1, 0x1f ;  /* 0x0c201f0002057f89 */ /* 0x000e6400000e0000 */
[----:B-1----:R-:W-:Y:S01]  /*46f0*/  FMNMX.FTZ R2, R5, R2, !PT ;  /* 0x0000000205027209 */ /* 0x002fe20007810000 */
[----:B------:R-:W-:-:S03]  /*4700*/  FFMA.FTZ R5, R6, c[0x0][0x2d0], -R13 ;  /* 0x0000b40006057a23 */ /* 0x000fc6000001080d */
[C---:B------:R-:W-:Y:S01]  /*4710*/  FSETP.NEU.FTZ.AND P2, PT, R2.reuse, -INF , PT ;  /* 0xff8000000200780b */ /* 0x040fe20003f5d000 */
[----:B------:R-:W-:Y:S01]  /*4720*/  FMUL.FTZ R12, R2, c[0x0][0x2d0] ;  /* 0x0000b400020c7a20 */ /* 0x000fe20000410000 */
[----:B------:R1:W-:Y:S04]  /*4730*/  MUFU.EX2 R134, R5 ;  /* 0x0000000500867308 */ /* 0x0003e80000000800 */
[----:B------:R-:W-:Y:S02]  /*4740*/  FSEL R12, R12, RZ, P2 ;  /* 0x000000ff0c0c7208 */ /* 0x000fe40001000000 */
[----:B------:R-:W-:Y:S02]  /*4750*/  ISETP.GT.AND P2, PT, R8, 0x31, PT ;  /* 0x000000310800780c */ /* 0x000fe40003f44270 */
[----:B------:R-:W-:Y:S01]  /*4760*/  FMNMX.FTZ R8, R120, R121, !PT ;  /* 0x0000007978087209 */ /* 0x000fe20007810000 */
[--C-:B------:R-:W-:Y:S01]  /*4770*/  FFMA.FTZ R3, R15, c[0x0][0x2d0], -R12.reuse ;  /* 0x0000b4000f037a23 */ /* 0x100fe2000001080c */
[----:B------:R-:W-:Y:S01]  /*4780*/  FSEL R194, R53, -INF , P2 ;  /* 0xff80000035c27808 */ /* 0x000fe20001000000 */
[----:B------:R-:W-:Y:S01]  /*4790*/  FFMA.FTZ R4, R14, c[0x0][0x2d0], -R12 ;  /* 0x0000b4000e047a23 */ /* 0x000fe2000001080c */
[----:B------:R-:W-:Y:S01]  /*47a0*/  FMNMX.FTZ R8, R122, R8, !PT ;  /* 0x000000087a087209 */ /* 0x000fe20007810000 */
[----:B------:R2:W-:Y:S01]  /*47b0*/  MUFU.EX2 R246, R3 ;  /* 0x0000000300f67308 */ /* 0x0005e20000000800 */
[----:B------:R-:W-:Y:S01]  /*47c0*/  FMNMX.FTZ R0, R194, R0, !PT ;  /* 0x00000000c2007209 */ /* 0x000fe20007810000 */
[----:B------:R-:W-:Y:S01]  /*47d0*/  LDSM.16.MT88.4 R52, [R234+0x900] ;  /* 0x00090000ea34783b */ /* 0x000fe20000004200 */
[----:B-1----:R-:W-:Y:S01]  /*47e0*/  FFMA.FTZ R5, R7, c[0x0][0x2d0], -R13 ;  /* 0x0000b40007057a23 */ /* 0x002fe2000001080d */
[----:B------:R-:W-:-:S02]  /*47f0*/  FSEL R190, R190, -INF , P2 ;  /* 0xff800000bebe7808 */ /* 0x000fc40001000000 */
[----:B------:R-:W-:Y:S02]  /*4800*/  FMNMX.FTZ R0, R191, R0, !PT ;  /* 0x00000000bf007209 */ /* 0x000fe40007810000 */
[----:B------:R1:W3:Y:S02]  /*4810*/  MUFU.EX2 R214, R5 ;  /* 0x0000000500d67308 */ /* 0x0002e40000000800 */
[----:B------:R-:W-:Y:S01]  /*4820*/  FMNMX.FTZ R0, R195, R0, !PT ;  /* 0x00000000c3007209 */ /* 0x000fe20007810000 */
[----:B--2---:R-:W-:-:S05]  /*4830*/  FFMA.FTZ R3, R16, c[0x0][0x2d0], -R12 ;  /* 0x0000b40010037a23 */ /* 0x004fca000001080c */
[----:B------:R3:W-:Y:S01]  /*4840*/  MUFU.EX2 R230, R4 ;  /* 0x0000000400e67308 */ /* 0x0007e20000000800 */
[----:B-1----:R-:W-:-:S07]  /*4850*/  FFMA.FTZ R5, R9, c[0x0][0x2d0], -R13 ;  /* 0x0000b40009057a23 */ /* 0x002fce000001080d */
[----:B------:R1:W2:Y:S01]  /*4860*/  MUFU.EX2 R213, R3 ;  /* 0x0000000300d57308 */ /* 0x0002a20000000800 */
[----:B------:R-:W4:Y:S07]  /*4870*/  SHFL.BFLY PT, R9, R0, 0x2, 0x1f ;  /* 0x0c401f0000097f89 */ /* 0x000f2e00000e0000 */
[----:B------:R4:W-:Y:S01]  /*4880*/  MUFU.EX2 R206, R5 ;  /* 0x0000000500ce7308 */ /* 0x0009e20000000800 */
[----:B---3--:R-:W-:Y:S01]  /*4890*/  F2FP.BF16.PACK_AB R4, R214, R134 ;  /* 0x00000086d604723e */ /* 0x008fe200000010ff */
[----:B-1----:R-:W-:Y:S01]  /*48a0*/  FFMA.FTZ R3, R17, c[0x0][0x2d0], -R13 ;  /* 0x0000b40011037a23 */ /* 0x002fe2000001080d */
[----:B--2---:R-:W-:-:S05]  /*48b0*/  F2FP.BF16.PACK_AB R7, R213, R246 ;  /* 0x000000f6d507723e */ /* 0x004fca00000010ff */
[----:B------:R1:W-:Y:S01]  /*48c0*/  MUFU.EX2 R238, R3 ;  /* 0x0000000300ee7308 */ /* 0x0003e20000000800 */
[----:B----4-:R-:W-:Y:S01]  /*48d0*/  FFMA.FTZ R5, R10, c[0x0][0x2d0], -R13 ;  /* 0x0000b4000a057a23 */ /* 0x010fe2000001080d */
[----:B------:R-:W-:-:S06]  /*48e0*/  FMNMX.FTZ R0, R0, R9, !PT ;  /* 0x0000000900007209 */ /* 0x000fcc0007810000 */
[----:B------:R2:W3:Y:S01]  /*48f0*/  MUFU.EX2 R243, R5 ;  /* 0x0000000500f37308 */ /* 0x0004e20000000800 */
[----:B------:R-:W4:Y:S01]  /*4900*/  SHFL.BFLY PT, R16, R0, 0x1, 0x1f ;  /* 0x0c201f0000107f89 */ /* 0x000f2200000e0000 */
[----:B-1----:R-:W-:-:S06]  /*4910*/  FFMA.FTZ R3, R18, c[0x0][0x2d0], -R13 ;  /* 0x0000b40012037a23 */ /* 0x002fcc000001080d */
[----:B------:R1:W-:Y:S01]  /*4920*/  MUFU.EX2 R250, R3 ;  /* 0x0000000300fa7308 */ /* 0x0003e20000000800 */
[----:B--2---:R-:W-:Y:S01]  /*4930*/  FFMA.FTZ R5, R11, c[0x0][0x2d0], -R12 ;  /* 0x0000b4000b057a23 */ /* 0x004fe2000001080c */
[----:B---3--:R-:W-:-:S06]  /*4940*/  F2FP.BF16.PACK_AB R6, R243, R206 ;  /* 0x000000cef306723e */ /* 0x008fcc00000010ff */
[----:B------:R-:W2:Y:S01]  /*4950*/  MUFU.EX2 R242, R5 ;  /* 0x0000000500f27308 */ /* 0x000ea20000000800 */
[----:B----4-:R-:W-:Y:S02]  /*4960*/  FMNMX.FTZ R139, R0, R16, !PT ;  /* 0x00000010008b7209 */ /* 0x010fe40007810000 */
[----:B-1----:R-:W-:Y:S01]  /*4970*/  FMNMX.FTZ R3, R123, R8, !PT ;  /* 0x000000087b037209 */ /* 0x002fe20007810000 */
[----:B------:R-:W-:Y:S01]  /*4980*/  FFMA.FTZ R8, R19, c[0x0][0x2d0], -R13 ;  /* 0x0000b40013087a23 */ /* 0x000fe2000001080d */
[----:B------:R-:W-:Y:S02]  /*4990*/  FSETP.NEU.FTZ.AND P2, PT, R139, -INF , PT ;  /* 0xff8000008b00780b */ /* 0x000fe40003f5d000 */
[----:B------:R-:W-:Y:S01]  /*49a0*/  FMNMX.FTZ R3, R124, R3, !PT ;  /* 0x000000037c037209 */ /* 0x000fe20007810000 */
[----:B------:R1:W-:Y:S03]  /*49b0*/  MUFU.EX2 R207, R8 ;  /* 0x0000000800cf7308 */ /* 0x0003e60000000800 */
[----:B------:R-:W-:-:S02]  /*49c0*/  FMNMX.FTZ R3, R125, R3, !PT ;  /* 0x000000037d037209 */ /* 0x000fc40007810000 */
[----:B--2---:R-:W-:Y:S02]  /*49d0*/  F2FP.BF16.PACK_AB R5, R230, R242 ;  /* 0x000000f2e605723e */ /* 0x004fe400000010ff */
[----:B------:R-:W-:-:S04]  /*49e0*/  FMNMX.FTZ R3, R126, R3, !PT ;  /* 0x000000037e037209 */ /* 0x000fc80007810000 */
[----:B------:R-:W-:Y:S01]  /*49f0*/  FMNMX.FTZ R3, R127, R3, !PT ;  /* 0x000000037f037209 */ /* 0x000fe20007810000 */
[----:B------:R-:W-:Y:S03]  /*4a00*/  HMMA.16816.F32.BF16 R152, R4, R92, RZ ;  /* 0x0000005c0498723c */ /* 0x000fe600000418ff */
[----:B------:R-:W-:Y:S01]  /*4a10*/  FMNMX.FTZ R3, R172, R3, !PT ;  /* 0x00000003ac037209 */ /* 0x000fe20007810000 */
[----:B-1----:R-:W-:-:S04]  /*4a20*/  FFMA.FTZ R8, R20, c[0x0][0x2d0], -R13 ;  /* 0x0000b40014087a23 */ /* 0x002fc8000001080d */
[----:B------:R1:W2:Y:S01]  /*4a30*/  MUFU.EX2 R185, R8 ;  /* 0x0000000800b97308 */ /* 0x0002a20000000800 */
[C---:B------:R-:W-:Y:S08]  /*4a40*/  HMMA.16816.F32.BF16 R160, R4.reuse, R88, RZ ;  /* 0x0000005804a0723c */ /* 0x040ff000000418ff */
[----:B------:R-:W-:Y:S01]  /*4a50*/  HMMA.16816.F32.BF16 R148, R4, R100, RZ ;  /* 0x000000640494723c */ /* 0x000fe200000418ff */
[----:B-1----:R-:W-:Y:S01]  /*4a60*/  FFMA.FTZ R8, R21, c[0x0][0x2d0], -R12 ;  /* 0x0000b40015087a23 */ /* 0x002fe2000001080c */
[----:B--2---:R-:W-:-:S06]  /*4a70*/  F2FP.BF16.PACK_AB R10, R185, R207 ;  /* 0x000000cfb90a723e */ /* 0x004fcc00000010ff */
[C---:B------:R-:W-:Y:S01]  /*4a80*/  HMMA.16816.F32.BF16 R44, R4.reuse, R40, RZ ;  /* 0x00000028042c723c */ /* 0x040fe200000418ff */
[----:B------:R1:W-:Y:S07]  /*4a90*/  MUFU.EX2 R251, R8 ;  /* 0x0000000800fb7308 */ /* 0x0003ee0000000800 */
[C---:B------:R-:W-:Y:S08]  /*4aa0*/  HMMA.16816.F32.BF16 R164, R4.reuse, R84, RZ ;  /* 0x0000005404a4723c */ /* 0x040ff000000418ff */
[----:B------:R-:W-:Y:S01]  /*4ab0*/  HMMA.16816.F32.BF16 R144, R4, R104, RZ ;  /* 0x000000680490723c */ /* 0x000fe200000418ff */
[----:B-1----:R-:W-:Y:S01]  /*4ac0*/  FMNMX.FTZ R8, R171, R3, !PT ;  /* 0x00000003ab087209 */ /* 0x002fe20007810000 */
[----:B------:R-:W-:-:S03]  /*4ad0*/  FFMA.FTZ R3, R22, c[0x0][0x2d0], -R12 ;  /* 0x0000b40016037a23 */ /* 0x000fc6000001080c */
[----:B------:R-:W-:Y:S01]  /*4ae0*/  FMNMX.FTZ R8, R170, R8, !PT ;  /* 0x00000008aa087209 */ /* 0x000fe20007810000 */
[----:B------:R1:W2:Y:S02]  /*4af0*/  MUFU.EX2 R249, R3 ;  /* 0x0000000300f97308 */ /* 0x0002a40000000800 */
[C---:B------:R-:W-:Y:S08]  /*4b00*/  HMMA.16816.F32.BF16 R156, R4.reuse, R76, RZ ;  /* 0x0000004c049c723c */ /* 0x040ff000000418ff */
[----:B------:R-:W-:Y:S01]  /*4b10*/  HMMA.16816.F32.BF16 R140, R4, R108, RZ ;  /* 0x0000006c048c723c */ /* 0x000fe200000418ff */
[----:B-1----:R-:W-:Y:S01]  /*4b20*/  FMNMX.FTZ R3, R136, R8, !PT ;  /* 0x0000000888037209 */ /* 0x002fe20007810000 */
[----:B------:R-:W-:Y:S01]  /*4b30*/  FFMA.FTZ R8, R23, c[0x0][0x2d0], -R12 ;  /* 0x0000b40017087a23 */ /* 0x000fe2000001080c */
[----:B--2---:R-:W-:-:S05]  /*4b40*/  F2FP.BF16.PACK_AB R9, R249, R251 ;  /* 0x000000fbf909723e */ /* 0x004fca00000010ff */
[----:B------:R-:W-:Y:S01]  /*4b50*/  HMMA.16816.F32.BF16 R128, R4, R42, RZ ;  /* 0x0000002a0480723c */ /* 0x000fe200000418ff */
[----:B------:R-:W-:Y:S01]  /*4b60*/  FMNMX.FTZ R3, R229, R3, !PT ;  /* 0x00000003e5037209 */ /* 0x000fe20007810000 */
[----:B------:R1:W-:Y:S03]  /*4b70*/  MUFU.EX2 R187, R8 ;  /* 0x0000000800bb7308 */ /* 0x0003e60000000800 */
[----:B------:R-:W-:-:S03]  /*4b80*/  FMNMX.FTZ R3, R190, R3, !PT ;  /* 0x00000003be037209 */ /* 0x000fc60007810000 */
[----:B------:R-:W-:Y:S01]  /*4b90*/  HMMA.16816.F32.BF16 R116, R4, R78, RZ ;  /* 0x0000004e0474723c */ /* 0x000fe200000418ff */
[----:B------:R-:W-:-:S04]  /*4ba0*/  FMNMX.FTZ R3, R189, R3, !PT ;  /* 0x00000003bd037209 */ /* 0x000fc80007810000 */
[----:B------:R-:W-:Y:S01]  /*4bb0*/  FMNMX.FTZ R14, R188, R3, !PT ;  /* 0x00000003bc0e7209 */ /* 0x000fe20007810000 */
[----:B------:R-:W-:Y:S02]  /*4bc0*/  FMUL.FTZ R3, R139, c[0x0][0x2d0] ;  /* 0x0000b4008b037a20 */ /* 0x000fe40000410000 */
[C---:B------:R-:W-:Y:S01]  /*4bd0*/  HMMA.16816.F32.BF16 R80, R4.reuse, R86, RZ ;  /* 0x000000560450723c */ /* 0x040fe200000418ff */
[----:B-1----:R-:W-:Y:S01]  /*4be0*/  FFMA.FTZ R8, R24, c[0x0][0x2d0], -R12 ;  /* 0x0000b40018087a23 */ /* 0x002fe2000001080c */
[----:B------:R-:W1:Y:S01]  /*4bf0*/  SHFL.BFLY PT, R15, R14, 0x2, 0x1f ;  /* 0x0c401f000e0f7f89 */ /* 0x000e6200000e0000 */
[----:B------:R-:W-:Y:S02]  /*4c00*/  FSEL R3, R3, RZ, P2 ;  /* 0x000000ff03037208 */ /* 0x000fe40001000000 */
[----:B------:R2:W3:Y:S03]  /*4c10*/  MUFU.EX2 R247, R8 ;  /* 0x0000000800f77308 */ /* 0x0004e60000000800 */
[C---:B------:R-:W-:Y:S08]  /*4c20*/  HMMA.16816.F32.BF16 R36, R4.reuse, R90, RZ ;  /* 0x0000005a0424723c */ /* 0x040ff000000418ff */
[----:B------:R-:W-:Y:S01]  /*4c30*/  HMMA.16816.F32.BF16 R32, R4, R94, RZ ;  /* 0x0000005e0420723c */ /* 0x000fe200000418ff */
[----:B--2---:R-:W-:-:S02]  /*4c40*/  F2FP.BF16.PACK_AB R8, R250, R238 ;  /* 0x000000eefa08723e */ /* 0x004fc400000010ff */
[----:B---3--:R-:W-:-:S05]  /*4c50*/  F2FP.BF16.PACK_AB R11, R247, R187 ;  /* 0x000000bbf70b723e */ /* 0x008fca00000010ff */
[----:B------:R-:W-:Y:S01]  /*4c60*/  HMMA.16816.F32.BF16 R28, R4, R102, RZ ;  /* 0x00000066041c723c */ /* 0x000fe200000418ff */
[----:B-1----:R-:W-:-:S07]  /*4c70*/  FMNMX.FTZ R0, R14, R15, !PT ;  /* 0x0000000f0e007209 */ /* 0x002fce0007810000 */
[C---:B------:R-:W-:Y:S07]  /*4c80*/  HMMA.16816.F32.BF16 R16, R8.reuse, R68, R152 ;  /* 0x000000440810723c */ /* 0x040fee0000041898 */
[----:B------:R-:W-:Y:S01]  /*4c90*/  IMAD.MOV.U32 R155, RZ, RZ, R214 ;  /* 0x000000ffff9b7224 */ /* 0x000fe200078e00d6 */
[C---:B------:R-:W-:Y:S08]  /*4ca0*/  HMMA.16816.F32.BF16 R176, R8.reuse, R60, R160 ;  /* 0x0000003c08b0723c */ /* 0x040ff000000418a0 */
[----:B------:R-:W-:Y:S01]  /*4cb0*/  HMMA.16816.F32.BF16 R208, R8, R56, R44 ;  /* 0x0000003808d0723c */ /* 0x000fe2000004182c */
[----:B------:R-:W-:Y:S07]  /*4cc0*/  LDSM.16.MT88.4 R44, [R235+0x2900] ;  /* 0x00290000eb2c783b */ /* 0x000fee0000004200 */
[----:B------:R-:W-:Y:S01]  /*4cd0*/  MOV R204, R17 ;  /* 0x0000001100cc7202 */ /* 0x000fe20000000f00 */
[----:B------:R-:W-:Y:S01]  /*4ce0*/  IMAD.MOV.U32 R154, RZ, RZ, R19 ;  /* 0x000000ffff9a7224 */ /* 0x000fe200078e0013 */
[----:B------:R-:W-:Y:S01]  /*4cf0*/  MOV R152, R16 ;  /* 0x0000001000987202 */ /* 0x000fe20000000f00 */
[----:B------:R-:W-:Y:S01]  /*4d00*/  IMAD.MOV.U32 R153, RZ, RZ, R18 ;  /* 0x000000ffff997224 */ /* 0x000fe200078e0012 */
[----:B------:R-:W-:Y:S08]  /*4d10*/  HMMA.16816.F32.BF16 R24, R4, R106, RZ ;  /* 0x0000006a0418723c */ /* 0x000ff000000418ff */
[----:B------:R-:W-:Y:S08]  /*4d20*/  HMMA.16816.F32.BF16 R16, R8, R64, R148 ;  /* 0x000000400810723c */ /* 0x000ff00000041894 */
[----:B------:R-:W-:Y:S01]  /*4d30*/  HMMA.16816.F32.BF16 R20, R4, R110, RZ ;  /* 0x0000006e0414723c */ /* 0x000fe200000418ff */
[----:B------:R-:W1:Y:S06]  /*4d40*/  SHFL.BFLY PT, R5, R0, 0x1, 0x1f ;  /* 0x0c201f0000057f89 */ /* 0x000e6c00000e0000 */
[----:B------:R-:W-:Y:S01]  /*4d50*/  FFMA.FTZ R4, R96, c[0x0][0x2d0], -R3 ;  /* 0x0000b40060047a23 */ /* 0x000fe20000010803 */
[C---:B------:R-:W-:Y:S03]  /*4d60*/  HMMA.16816.F32.BF16 R224, R8.reuse, R72, R164 ;  /* 0x0000004808e0723c */ /* 0x040fe600000418a4 */
[----:B------:R2:W-:Y:S04]  /*4d70*/  MUFU.EX2 R193, R4 ;  /* 0x0000000400c17308 */ /* 0x0005e80000000800 */
[----:B------:R-:W-:Y:S01]  /*4d80*/  IMAD.MOV.U32 R167, RZ, RZ, R176 ;  /* 0x000000ffffa77224 */ /* 0x000fe200078e00b0 */
[----:B------:R-:W-:Y:S01]  /*4d90*/  MOV R166, R177 ;  /* 0x000000b100a67202 */ /* 0x000fe20000000f00 */
[----:B------:R-:W-:Y:S01]  /*4da0*/  IMAD.MOV.U32 R165, RZ, RZ, R178 ;  /* 0x000000ffffa57224 */ /* 0x000fe200078e00b2 */
[----:B------:R-:W-:Y:S01]  /*4db0*/  MOV R177, R19 ;  /* 0x0000001300b17202 */ /* 0x000fe20000000f00 */
[----:B------:R-:W-:Y:S01]  /*4dc0*/  IMAD.MOV.U32 R164, RZ, RZ, R179 ;  /* 0x000000ffffa47224 */ /* 0x000fe200078e00b3 */
[----:B------:R-:W-:Y:S01]  /*4dd0*/  HMMA.16816.F32.BF16 R220, R8, R52, R156 ;  /* 0x0000003408dc723c */ /* 0x000fe2000004189c */
[----:B------:R-:W-:-:S02]  /*4de0*/  IMAD.MOV.U32 R179, RZ, RZ, R17 ;  /* 0x000000ffffb37224 */ /* 0x000fc400078e0011 */
[----:B------:R-:W-:Y:S02]  /*4df0*/  IMAD.MOV.U32 R178, RZ, RZ, R18 ;  /* 0x000000ffffb27224 */ /* 0x000fe400078e0012 */
[----:B------:R-:W-:Y:S01]  /*4e00*/  IMAD.MOV.U32 R176, RZ, RZ, R16 ;  /* 0x000000ffffb07224 */ /* 0x000fe200078e0010 */
[----:B-1----:R-:W-:Y:S01]  /*4e10*/  FMNMX.FTZ R138, R0, R5, !PT ;  /* 0x00000005008a7209 */ /* 0x002fe20007810000 */
[--C-:B--2---:R-:W-:Y:S01]  /*4e20*/  FFMA.FTZ R4, R97, c[0x0][0x2d0], -R3.reuse ;  /* 0x0000b40061047a23 */ /* 0x104fe20000010803 */
[C---:B------:R-:W-:Y:S01]  /*4e30*/  HMMA.16816.F32.BF16 R16, R8.reuse, R48, R144 ;  /* 0x000000300810723c */ /* 0x040fe20000041890 */
[--C-:B------:R-:W-:Y:S01]  /*4e40*/  FFMA.FTZ R0, R113, c[0x0][0x2d0], -R3.reuse ;  /* 0x0000b40071007a23 */ /* 0x100fe20000010803 */
[----:B------:R-:W-:Y:S01]  /*4e50*/  FSETP.NEU.FTZ.AND P2, PT, R138, -INF , PT ;  /* 0xff8000008a00780b */ /* 0x000fe20003f5d000 */
[----:B------:R1:W-:Y:S05]  /*4e60*/  MUFU.EX2 R192, R4 ;  /* 0x0000000400c07308 */ /* 0x0003ea0000000800 */
[C---:B------:R-:W-:Y:S03]  /*4e70*/  HMMA.16816.F32.BF16 R128, R8.reuse, R58, R128 ;  /* 0x0000003a0880723c */ /* 0x040fe60000041880 */
[----:B------:R2:W-:Y:S05]  /*4e80*/  MUFU.EX2 R147, R0 ;  /* 0x0000000000937308 */ /* 0x0005ea0000000800 */
[----:B------:R-:W-:Y:S01]  /*4e90*/  HMMA.16816.F32.BF16 R156, R8, R54, R116 ;  /* 0x00000036089c723c */ /* 0x000fe20000041874 */
[----:B-1----:R-:W-:-:S04]  /*4ea0*/  FFMA.FTZ R4, R98, c[0x0][0x2d0], -R3 ;  /* 0x0000b40062047a23 */ /* 0x002fc80000010803 */
[----:B------:R1:W-:Y:S03]  /*4eb0*/  MUFU.EX2 R245, R4 ;  /* 0x0000000400f57308 */ /* 0x0003e60000000800 */
[----:B------:R-:W-:Y:S01]  /*4ec0*/  IMAD.MOV.U32 R146, RZ, RZ, R17 ;  /* 0x000000ffff927224 */ /* 0x000fe200078e0011 */
[----:B------:R-:W-:Y:S01]  /*4ed0*/  MOV R145, R19 ;  /* 0x0000001300917202 */ /* 0x000fe20000000f00 */
[----:B------:R-:W-:Y:S01]  /*4ee0*/  IMAD.MOV.U32 R144, RZ, RZ, R18 ;  /* 0x000000ffff907224 */ /* 0x000fe200078e0012 */
[----:B------:R-:W-:Y:S01]  /*4ef0*/  HMMA.16816.F32.BF16 R196, R8, R74, R80 ;  /* 0x0000004a08c4723c */ /* 0x000fe20000041850 */
[----:B--2---:R-:W-:-:S05]  /*4f00*/  FMUL.FTZ R0, R138, c[0x0][0x2d0] ;  /* 0x0000b4008a007a20 */ /* 0x004fca0000410000 */
[----:B------:R-:W-:Y:S02]  /*4f10*/  FSEL R0, R0, RZ, P2 ;  /* 0x000000ff00007208 */ /* 0x000fe40001000000 */
[----:B------:R-:W-:Y:S01]  /*4f20*/  HMMA.16816.F32.BF16 R200, R8, R62, R36 ;  /* 0x0000003e08c8723c */ /* 0x000fe20000041824 */
[----:B-1----:R-:W-:-:S04]  /*4f30*/  FFMA.FTZ R4, R99, c[0x0][0x2d0], -R3 ;  /* 0x0000b40063047a23 */ /* 0x002fc80000010803 */
[----:B------:R1:W-:Y:S03]  /*4f40*/  MUFU.EX2 R244, R4 ;  /* 0x0000000400f47308 */ /* 0x0003e60000000800 */
[C---:B------:R-:W-:Y:S01]  /*4f50*/  HMMA.16816.F32.BF16 R216, R8.reuse, R66, R28 ;  /* 0x0000004208d8723c */ /* 0x040fe2000004181c */
[--C-:B-1----:R-:W-:Y:S02]  /*4f60*/  FFMA.FTZ R4, R112, c[0x0][0x2d0], -R3.reuse ;  /* 0x0000b40070047a23 */ /* 0x102fe40000010803 */
[----:B------:R-:W-:Y:S02]  /*4f70*/  IMAD.MOV.U32 R112, RZ, RZ, R16 ;  /* 0x000000ffff707224 */ /* 0x000fe400078e0010 */
[----:B------:R1:W-:Y:S03]  /*4f80*/  MUFU.EX2 R15, R4 ;  /* 0x00000004000f7308 */ /* 0x0003e60000000800 */
[----:B------:R-:W-:Y:S01]  /*4f90*/  HMMA.16816.F32.BF16 R16, R8, R44, R140 ;  /* 0x0000002c0810723c */ /* 0x000fe2000004188c */
[----:B-1----:R-:W-:Y:S01]  /*4fa0*/  FFMA.FTZ R4, R115, c[0x0][0x2d0], -R3 ;  /* 0x0000b40073047a23 */ /* 0x002fe20000010803 */
[----:B------:R-:W-:-:S03]  /*4fb0*/  MOV R115, R213 ;  /* 0x000000d500737202 */ /* 0x000fc60000000f00 */
[----:B------:R1:W-:Y:S11]  /*4fc0*/  MUFU.EX2 R248, R4 ;  /* 0x0000000400f87308 */ /* 0x0003f60000000800 */
[----:B------:R-:W-:Y:S08]  /*4fd0*/  @!UPT UIADD3 URZ, URZ, URZ, URZ ;  /* 0x0000003f3f3ff290 */ /* 0x000ff0000fffe03f */
[----:B------:R-:W-:Y:S01]  /*4fe0*/  MOV R141, R18 ;  /* 0x00000012008d7202 */ /* 0x000fe20000000f00 */
[----:B------:R-:W-:Y:S01]  /*4ff0*/  IMAD.MOV.U32 R140, RZ, RZ, R19 ;  /* 0x000000ffff8c7224 */ /* 0x000fe200078e0013 */
[----:B------:R-:W-:Y:S01]  /*5000*/  MOV R98, R16 ;  /* 0x0000001000627202 */ /* 0x000fe20000000f00 */
[----:B------:R-:W-:Y:S02]  /*5010*/  IMAD.MOV.U32 R113, RZ, RZ, R17 ;  /* 0x000000ffff717224 */ /* 0x000fe400078e0011 */
[C---:B------:R-:W-:Y:S01]  /*5020*/  HMMA.16816.F32.BF16 R16, R8.reuse, R70, R32 ;  /* 0x000000460810723c */ /* 0x040fe20000041820 */
[----:B-1----:R-:W-:Y:S02]  /*5030*/  FFMA.FTZ R4, R114, c[0x0][0x2d0], -R3 ;  /* 0x0000b40072047a23 */ /* 0x002fe40000010803 */
[----:B------:R-:W-:Y:S02]  /*5040*/  IMAD.MOV.U32 R114, RZ, RZ, R212 ;  /* 0x000000ffff727224 */ /* 0x000fe400078e00d4 */
[----:B------:R1:W2:Y:S03]  /*5050*/  MUFU.EX2 R186, R4 ;  /* 0x0000000400ba7308 */ /* 0x0002a60000000800 */
[----:B------:R-:W-:Y:S11]  /*5060*/  HMMA.16816.F32.BF16 R212, R8, R46, R20 ;  /* 0x0000002e08d4723c */ /* 0x000ff60000041814 */
[----:B------:R-:W-:Y:S05]  /*5070*/  @!UPT UIADD3 URZ, URZ, URZ, URZ ;  /* 0x0000003f3f3ff290 */ /* 0x000fea000fffe03f */
[----:B------:R-:W-:Y:S01]  /*5080*/  IMAD.MOV.U32 R83, RZ, RZ, R17 ;  /* 0x000000ffff537224 */ /* 0x000fe200078e0011 */
[----:B------:R-:W-:Y:S01]  /*5090*/  MOV R81, R19 ;  /* 0x0000001300517202 */ /* 0x000fe20000000f00 */
[----:B-1----:R-:W-:Y:S01]  /*50a0*/  FFMA.FTZ R4, R120, c[0x0][0x2d0], -R0 ;  /* 0x0000b40078047a23 */ /* 0x002fe20000010800 */
[----:B--2---:R-:W-:Y:S01]  /*50b0*/  F2FP.BF16.PACK_AB R6, R186, R248 ;  /* 0x000000f8ba06723e */ /* 0x004fe200000010ff */
[----:B------:R-:W-:Y:S02]  /*50c0*/  IMAD.MOV.U32 R82, RZ, RZ, R18 ;  /* 0x000000ffff527224 */ /* 0x000fe400078e0012 */
[----:B------:R1:W-:Y:S01]  /*50d0*/  MUFU.EX2 R97, R4 ;  /* 0x0000000400617308 */ /* 0x0003e20000000800 */
[----:B------:R-:W-:Y:S02]  /*50e0*/  IMAD.MOV.U32 R80, RZ, RZ, R16 ;  /* 0x000000ffff507224 */ /* 0x000fe400078e0010 */
[----:B-1----:R-:W-:-:S05]  /*50f0*/  FFMA.FTZ R4, R121, c[0x0][0x2d0], -R0 ;  /* 0x0000b40079047a23 */ /* 0x002fca0000010800 */
[----:B------:R1:W2:Y:S02]  /*5100*/  MUFU.EX2 R96, R4 ;  /* 0x0000000400607308 */ /* 0x0002a40000000800 */
[----:B-1----:R-:W-:-:S06]  /*5110*/  FFMA.FTZ R4, R122, c[0x0][0x2d0], -R0 ;  /* 0x0000b4007a047a23 */ /* 0x002fcc0000010800 */
[----:B------:R1:W-:Y:S02]  /*5120*/  MUFU.EX2 R99, R4 ;  /* 0x0000000400637308 */ /* 0x0003e40000000800 */
[----:B-1----:R-:W-:Y:S02]  /*5130*/  FFMA.FTZ R4, R123, c[0x0][0x2d0], -R0 ;  /* 0x0000b4007b047a23 */ /* 0x002fe40000010800 */
[----:B------:R-:W-:Y:S04]  /*5140*/  HMMA.16816.F32.BF16 R120, R8, R50, R24 ;  /* 0x000000320878723c */ /* 0x000fe80000041818 */
[----:B------:R1:W3:Y:S03]  /*5150*/  MUFU.EX2 R14, R4 ;  /* 0x00000004000e7308 */ /* 0x0002e60000000800 */
[----:B------:R-:W-:-:S02]  /*5160*/  F2FP.BF16.PACK_AB R8, R192, R193 ;  /* 0x000000c1c008723e */ /* 0x000fc400000010ff */
[----:B------:R-:W-:Y:S02]  /*5170*/  F2FP.BF16.PACK_AB R10, R244, R245 ;  /* 0x000000f5f40a723e */ /* 0x000fe400000010ff */
[----:B--2---:R-:W-:Y:S01]  /*5180*/  F2FP.BF16.PACK_AB R9, R96, R97 ;  /* 0x000000616009723e */ /* 0x004fe200000010ff */
[----:B-1----:R-:W-:Y:S01]  /*5190*/  FFMA.FTZ R4, R124, c[0x0][0x2d0], -R0 ;  /* 0x0000b4007c047a23 */ /* 0x002fe20000010800 */
[----:B---3--:R-:W-:-:S03]  /*51a0*/  F2FP.BF16.PACK_AB R11, R14, R99 ;  /* 0x000000630e0b723e */ /* 0x008fc600000010ff */
[----:B------:R1:W-:Y:S04]  /*51b0*/  MUFU.EX2 R252, R4 ;  /* 0x0000000400fc7308 */ /* 0x0003e80000000800 */
[C---:B------:R-:W-:Y:S08]  /*51c0*/  HMMA.16816.F32.BF16 R20, R8.reuse, R40, RZ ;  /* 0x000000280814723c */ /* 0x040ff000000418ff */
[----:B------:R-:W-:Y:S01]  /*51d0*/  HMMA.16816.F32.BF16 R16, R8, R76, RZ ;  /* 0x0000004c0810723c */ /* 0x000fe200000418ff */
[----:B-1----:R-:W-:-:S06]  /*51e0*/  FFMA.FTZ R4, R125, c[0x0][0x2d0], -R0 ;  /* 0x0000b4007d047a23 */ /* 0x002fcc0000010800 */
[----:B------:R-:W-:Y:S01]  /*51f0*/  IMAD.MOV.U32 R77, RZ, RZ, R83 ;  /* 0x000000ffff4d7224 */ /* 0x000fe200078e0053 */
[----:B------:R1:W2:Y:S01]  /*5200*/  MUFU.EX2 R142, R4 ;  /* 0x00000004008e7308 */ /* 0x0002a20000000800 */
[----:B------:R-:W-:Y:S01]  /*5210*/  HMMA.16816.F32.BF16 R36, R8, R84, RZ ;  /* 0x000000540824723c */ /* 0x000fe200000418ff */
[----:B------:R-:W-:-:S06]  /*5220*/  IMAD.MOV.U32 R76, RZ, RZ, R80 ;  /* 0x000000ffff4c7224 */ /* 0x000fcc00078e0050 */
[----:B------:R-:W-:Y:S01]  /*5230*/  MOV R85, R147 ;  /* 0x0000009300557202 */ /* 0x000fe20000000f00 */
[----:B------:R-:W-:Y:S01]  /*5240*/  HMMA.16816.F32.BF16 R32, R8, R88, RZ ;  /* 0x000000580820723c */ /* 0x000fe200000418ff */
[----:B------:R-:W-:Y:S02]  /*5250*/  IMAD.MOV.U32 R84, RZ, RZ, R82 ;  /* 0x000000ffff547224 */ /* 0x000fe400078e0052 */
[----:B-1----:R-:W-:Y:S01]  /*5260*/  FFMA.FTZ R4, R126, c[0x0][0x2d0], -R0 ;  /* 0x0000b4007e047a23 */ /* 0x002fe20000010800 */
[----:B--2---:R-:W-:-:S04]  /*5270*/  F2FP.BF16.PACK_AB R5, R142, R252 ;  /* 0x000000fc8e05723e */ /* 0x004fc800000010ff */
[C---:B------:R-:W-:Y:S01]  /*5280*/  HMMA.16816.F32.BF16 R28, R8.reuse, R92, RZ ;  /* 0x0000005c081c723c */ /* 0x040fe200000418ff */
[----:B------:R-:W-:Y:S01]  /*5290*/  MOV R88, R98 ;  /* 0x0000006200587202 */ /* 0x000fe20000000f00 */
[----:B------:R1:W-:Y:S01]  /*52a0*/  MUFU.EX2 R231, R4 ;  /* 0x0000000400e77308 */ /* 0x0003e20000000800 */
[----:B------:R-:W-:Y:S02]  /*52b0*/  IMAD.MOV.U32 R98, RZ, RZ, R206 ;  /* 0x000000ffff627224 */ /* 0x000fe400078e00ce */
[----:B------:R-:W-:Y:S02]  /*52c0*/  IMAD.MOV.U32 R89, RZ, RZ, R205 ;  /* 0x000000ffff597224 */ /* 0x000fe400078e00cd */
[----:B------:R-:W-:Y:S01]  /*52d0*/  IMAD.MOV.U32 R92, RZ, RZ, R140 ;  /* 0x000000ffff5c7224 */ /* 0x000fe200078e008c */
[----:B------:R-:W-:Y:S01]  /*52e0*/  HMMA.16816.F32.BF16 R24, R8, R100, RZ ;  /* 0x000000640818723c */ /* 0x000fe200000418ff */
[----:B------:R-:W-:Y:S01]  /*52f0*/  IMAD.MOV.U32 R93, RZ, RZ, R113 ;  /* 0x000000ffff5d7224 */ /* 0x000fe200078e0071 */
[----:B------:R-:W-:-:S05]  /*5300*/  MOV R140, R112 ;  /* 0x00000070008c7202 */ /* 0x000fca0000000f00 */
[----:B------:R-:W-:Y:S01]  /*5310*/  IMAD.MOV.U32 R100, RZ, RZ, R141 ;  /* 0x000000ffff647224 */ /* 0x000fe200078e008d */
[----:B------:R-:W-:Y:S01]  /*5320*/  MOV R101, R155 ;  /* 0x0000009b00657202 */ /* 0x000fe20000000f00 */
[----:B------:R-:W-:Y:S01]  /*5330*/  IMAD.MOV.U32 R155, RZ, RZ, R207 ;  /* 0x000000ffff9b7224 */ /* 0x000fe200078e00cf */
[----:B------:R-:W-:Y:S01]  /*5340*/  HMMA.16816.F32.BF16 R40, R8, R42, RZ ;  /* 0x0000002a0828723c */ /* 0x000fe200000418ff */
[----:B-1----:R-:W-:Y:S02]  /*5350*/  FFMA.FTZ R4, R127, c[0x0][0x2d0], -R0 ;  /* 0x0000b4007f047a23 */ /* 0x002fe40000010800 */
[----:B------:R-:W-:Y:S02]  /*5360*/  IMAD.MOV.U32 R141, RZ, RZ, R179 ;  /* 0x000000ffff8d7224 */ /* 0x000fe400078e00b3 */
[----:B------:R1:W2:Y:S02]  /*5370*/  MUFU.EX2 R143, R4 ;  /* 0x00000004008f7308 */ /* 0x0002a40000000800 */
[----:B-1----:R-:W-:Y:S01]  /*5380*/  F2FP.BF16.PACK_AB R4, R147, R15 ;  /* 0x0000000f9304723e */ /* 0x002fe200000010ff */
[----:B------:R-:W-:Y:S01]  /*5390*/  IMAD.MOV.U32 R147, RZ, RZ, R204 ;  /* 0x000000ffff937224 */ /* 0x000fe200078e00cc */
[----:B--2---:R-:W-:-:S07]  /*53a0*/  F2FP.BF16.PACK_AB R7, R143, R231 ;  /* 0x000000e78f07723e */ /* 0x004fce00000010ff */
[C---:B------:R-:W-:Y:S07]  /*53b0*/  HMMA.16816.F32.BF16 R148, R4.reuse, R56, R20 ;  /* 0x000000380494723c */ /* 0x040fee0000041814 */
[----:B------:R-:W-:Y:S01]  /*53c0*/  MOV R56, R145 ;  /* 0x0000009100387202 */ /* 0x000fe20000000f00 */
[----:B------:R-:W-:Y:S01]  /*53d0*/  HMMA.16816.F32.BF16 R160, R4, R52, R16 ;  /* 0x0000003404a0723c */ /* 0x000fe20000041810 */
[----:B------:R-:W-:Y:S01]  /*53e0*/  IMAD.MOV.U32 R57, RZ, RZ, R144 ;  /* 0x000000ffff397224 */ /* 0x000fe200078e0090 */
[----:B------:R-:W-:Y:S01]  /*53f0*/  MOV R145, R177 ;  /* 0x000000b100917202 */ /* 0x000fe20000000f00 */
[----:B------:R-:W-:-:S04]  /*5400*/  IMAD.MOV.U32 R144, RZ, RZ, R178 ;  /* 0x000000ffff907224 */ /* 0x000fc800078e00b2 */
[----:B------:R-:W-:Y:S01]  /*5410*/  IMAD.MOV.U32 R53, RZ, RZ, R146 ;  /* 0x000000ffff357224 */ /* 0x000fe200078e0092 */
[----:B------:R-:W-:Y:S01]  /*5420*/  HMMA.16816.F32.BF16 R20, R8, R104, RZ ;  /* 0x000000680814723c */ /* 0x000fe200000418ff */
[----:B------:R-:W-:Y:S01]  /*5430*/  MOV R52, R81 ;  /* 0x0000005100347202 */ /* 0x000fe20000000f00 */
[----:B------:R-:W-:-:S05]  /*5440*/  IMAD.MOV.U32 R146, RZ, RZ, R176 ;  /* 0x000000ffff927224 */ /* 0x000fca00078e00b0 */
[----:B------:R-:W-:Y:S01]  /*5450*/  MOV R104, R140 ;  /* 0x0000008c00687202 */ /* 0x000fe20000000f00 */
[----:B------:R-:W-:Y:S01]  /*5460*/  HMMA.16816.F32.BF16 R16, R8, R108, RZ ;  /* 0x0000006c0810723c */ /* 0x000fe200000418ff */
[----:B------:R-:W-:-:S06]  /*5470*/  MOV R105, R53 ;  /* 0x0000003500697202 */ /* 0x000fcc0000000f00 */
[----:B------:R-:W-:Y:S01]  /*5480*/  IMAD.MOV.U32 R109, RZ, RZ, R114 ;  /* 0x000000ffff6d7224 */ /* 0x000fe200078e0072 */
[----:B------:R-:W-:Y:S01]  /*5490*/  MOV R108, R115 ;  /* 0x00000073006c7202 */ /* 0x000fe20000000f00 */
[C---:B------:R-:W-:Y:S07]  /*54a0*/  HMMA.16816.F32.BF16 R176, R4.reuse, R72, R36 ;  /* 0x0000004804b0723c */ /* 0x040fee0000041824 */
[----:B------:R-:W-:Y:S01]  /*54b0*/  IMAD.MOV.U32 R73, RZ, RZ, R147 ;  /* 0x000000ffff497224 */ /* 0x000fe200078e0093 */
[----:B------:R-:W-:Y:S01]  /*54c0*/  HMMA.16816.F32.BF16 R80, R4, R60, R32 ;  /* 0x0000003c0450723c */ /* 0x000fe20000041820 */
[----:B------:R-:W-:-:S07]  /*54d0*/  IMAD.MOV.U32 R72, RZ, RZ, R152 ;  /* 0x000000ffff487224 */ /* 0x000fce00078e0098 */
[C---:B------:R-:W-:Y:S08]  /*54e0*/  HMMA.16816.F32.BF16 R124, R4.reuse, R68, R28 ;  /* 0x00000044047c723c */ /* 0x040ff0000004181c */
[C---:B------:R-:W-:Y:S08]  /*54f0*/  HMMA.16816.F32.BF16 R116, R4.reuse, R64, R24 ;  /* 0x000000400474723c */ /* 0x040ff00000041818 */
[C---:B------:R-:W-:Y:S08]  /*5500*/  HMMA.16816.F32.BF16 R112, R4.reuse, R48, R20 ;  /* 0x000000300470723c */ /* 0x040ff00000041814 */
[----:B------:R-:W-:Y:S08]  /*5510*/  HMMA.16816.F32.BF16 R204, R4, R44, R16 ;  /* 0x0000002c04cc723c */ /* 0x000ff00000041810 */
[C---:B------:R-:W-:Y:S07]  /*5520*/  HMMA.16816.F32.BF16 R36, R8.reuse, R78, RZ ;  /* 0x0000004e0824723c */ /* 0x040fee00000418ff */
[----:B------:R-:W-:Y:S01]  /*5530*/  IMAD.MOV.U32 R79, RZ, RZ, R52 ;  /* 0x000000ffff4f7224 */ /* 0x000fe200078e0034 */
[----:B------:R-:W-:Y:S01]  /*5540*/  HMMA.16816.F32.BF16 R32, R8, R86, RZ ;  /* 0x000000560820723c */ /* 0x000fe200000418ff */
[----:B------:R-:W-:Y:S01]  /*5550*/  IMAD.MOV.U32 R78, RZ, RZ, R84 ;  /* 0x000000ffff4e7224 */ /* 0x000fe200078e0054 */
[----:B------:R-:W-:-:S05]  /*5560*/  MOV R84, R185 ;  /* 0x000000b900547202 */ /* 0x000fca0000000f00 */
[----:B------:R-:W-:Y:S01]  /*5570*/  IMAD.MOV.U32 R86, RZ, RZ, R100 ;  /* 0x000000ffff567224 */ /* 0x000fe200078e0064 */
[----:B------:R-:W-:Y:S01]  /*5580*/  HMMA.16816.F32.BF16 R28, R8, R90, RZ ;  /* 0x0000005a081c723c */ /* 0x000fe200000418ff */
[----:B------:R-:W-:Y:S02]  /*5590*/  MOV R100, R155 ;  /* 0x0000009b00647202 */ /* 0x000fe40000000f00 */
[----:B------:R-:W-:Y:S01]  /*55a0*/  MOV R87, R92 ;  /* 0x0000005c00577202 */ /* 0x000fe20000000f00 */
[----:B------:R-:W-:-:S03]  /*55b0*/  IMAD.MOV.U32 R92, RZ, RZ, R187 ;  /* 0x000000ffff5c7224 */ /* 0x000fc600078e00bb */
[----:B------:R-:W-:Y:S01]  /*55c0*/  IMAD.MOV.U32 R90, RZ, RZ, R144 ;  /* 0x000000ffff5a7224 */ /* 0x000fe200078e0090 */
[----:B------:R-:W-:Y:S01]  /*55d0*/  HMMA.16816.F32.BF16 R24, R8, R94, RZ ;  /* 0x0000005e0818723c */ /* 0x000fe200000418ff */
[----:B------:R-:W-:-:S06]  /*55e0*/  MOV R91, R145 ;  /* 0x00000091005b7202 */ /* 0x000fcc0000000f00 */
[----:B------:R-:W-:Y:S01]  /*55f0*/  IMAD.MOV.U32 R94, RZ, RZ, R88 ;  /* 0x000000ffff5e7224 */ /* 0x000fe200078e0058 */
[C---:B------:R-:W-:Y:S01]  /*5600*/  HMMA.16816.F32.BF16 R20, R8.reuse, R102, RZ ;  /* 0x000000660814723c */ /* 0x040fe200000418ff */
[----:B------:R-:W-:Y:S02]  /*5610*/  IMAD.MOV.U32 R88, RZ, RZ, R146 ;  /* 0x000000ffff587224 */ /* 0x000fe400078e0092 */
[----:B------:R-:W-:Y:S02]  /*5620*/  IMAD.MOV.U32 R95, RZ, RZ, R93 ;  /* 0x000000ffff5f7224 */ /* 0x000fe400078e005d */
[----:B------:R-:W-:Y:S02]  /*5630*/  IMAD.MOV.U32 R93, RZ, RZ, R186 ;  /* 0x000000ffff5d7224 */ /* 0x000fe400078e00ba */
[----:B------:R-:W-:Y:S01]  /*5640*/  MOV R103, R89 ;  /* 0x0000005900677202 */ /* 0x000fe20000000f00 */
[----:B------:R-:W-:Y:S01]  /*5650*/  HMMA.16816.F32.BF16 R16, R8, R106, RZ ;  /* 0x0000006a0810723c */ /* 0x000fe200000418ff */
[----:B------:R-:W-:-:S02]  /*5660*/  IMAD.MOV.U32 R89, RZ, RZ, R141 ;  /* 0x000000ffff597224 */ /* 0x000fc400078e008d */
[----:B------:R-:W-:-:S04]  /*5670*/  IMAD.MOV.U32 R102, RZ, RZ, R56 ;  /* 0x000000ffff667224 */ /* 0x000fc800078e0038 */
[----:B------:R-:W-:Y:S01]  /*5680*/  IMAD.MOV.U32 R107, RZ, RZ, R57 ;  /* 0x000000ffff6b7224 */ /* 0x000fe200078e0039 */
[----:B------:R-:W-:Y:S01]  /*5690*/  HMMA.16816.F32.BF16 R8, R8, R110, RZ ;  /* 0x0000006e0808723c */ /* 0x000fe200000418ff */
[----:B------:R-:W-:-:S06]  /*56a0*/  MOV R106, R154 ;  /* 0x0000009a006a7202 */ /* 0x000fcc0000000f00 */
[----:B------:R-:W-:Y:S01]  /*56b0*/  IMAD.MOV.U32 R111, RZ, RZ, R153 ;  /* 0x000000ffff6f7224 */ /* 0x000fe200078e0099 */
[----:B------:R-:W-:Y:S01]  /*56c0*/  HMMA.16816.F32.BF16 R40, R4, R58, R40 ;  /* 0x0000003a0428723c */ /* 0x000fe20000041828 */
[----:B------:R-:W-:Y:S02]  /*56d0*/  IMAD.MOV.U32 R110, RZ, RZ, R94 ;  /* 0x000000ffff6e7224 */ /* 0x000fe400078e005e */
[----:B------:R-:W-:-:S05]  /*56e0*/  IMAD.MOV.U32 R94, RZ, RZ, R108 ;  /* 0x000000ffff5e7224 */ /* 0x000fca00078e006c */
[C---:B------:R-:W-:Y:S08]  /*56f0*/  HMMA.16816.F32.BF16 R36, R4.reuse, R54, R36 ;  /* 0x000000360424723c */ /* 0x040ff00000041824 */
[C---:B------:R-:W-:Y:S08]  /*5700*/  HMMA.16816.F32.BF16 R32, R4.reuse, R74, R32 ;  /* 0x0000004a0420723c */ /* 0x040ff00000041820 */
[----:B------:R-:W-:Y:S01]  /*5710*/  HMMA.16816.F32.BF16 R28, R4, R62, R28 ;  /* 0x0000003e041c723c */ /* 0x000fe2000004181c */
[----:B------:R-:W-:Y:S01]  /*5720*/  MOV R75, R106 ;  /* 0x0000006a004b7202 */ /* 0x000fe20000000f00 */
[----:B------:R-:W-:-:S02]  /*5730*/  IMAD.MOV.U32 R106, RZ, RZ, R107 ;  /* 0x000000ffff6a7224 */ /* 0x000fc400078e006b */
[----:B------:R-:W-:Y:S02]  /*5740*/  IMAD.MOV.U32 R74, RZ, RZ, R111 ;  /* 0x000000ffff4a7224 */ /* 0x000fe400078e006f */
[----:B------:R-:W-:Y:S01]  /*5750*/  IMAD.MOV.U32 R107, RZ, RZ, R102 ;  /* 0x000000ffff6b7224 */ /* 0x000fe200078e0066 */
[----:B------:R-:W-:Y:S01]  /*5760*/  MOV R102, R86 ;  /* 0x0000005600667202 */ /* 0x000fe20000000f00 */
[----:B------:R-:W-:Y:S01]  /*5770*/  HMMA.16816.F32.BF16 R68, R4, R70, R24 ;  /* 0x000000460444723c */ /* 0x000fe20000041818 */
[----:B------:R-:W-:Y:S01]  /*5780*/  LDSM.16.MT88.4 R24, [R234+0x1100] ;  /* 0x00110000ea18783b */ /* 0x000fe20000004200 */
[----:B------:R-:W-:Y:S01]  /*5790*/  IMAD.MOV.U32 R111, RZ, RZ, R95 ;  /* 0x000000ffff6f7224 */ /* 0x000fe200078e005f */
[----:B------:R-:W-:Y:S01]  /*57a0*/  MOV R95, R109 ;  /* 0x0000006d005f7202 */ /* 0x000fe20000000f00 */
[----:B------:R-:W-:-:S04]  /*57b0*/  IMAD.MOV.U32 R86, RZ, RZ, R251 ;  /* 0x000000ffff567224 */ /* 0x000fc800078e00fb */
[C---:B------:R-:W-:Y:S01]  /*57c0*/  HMMA.16816.F32.BF16 R64, R4.reuse, R66, R20 ;  /* 0x000000420440723c */ /* 0x040fe20000041814 */
[----:B------:R-:W-:Y:S07]  /*57d0*/  LDSM.16.MT88.4 R20, [R236+0x1100] ;  /* 0x00110000ec14783b */ /* 0x000fee0000004200 */
[C---:B------:R-:W-:Y:S01]  /*57e0*/  HMMA.16816.F32.BF16 R48, R4.reuse, R50, R16 ;  /* 0x000000320430723c */ /* 0x040fe20000041810 */
[----:B------:R-:W1:Y:S07]  /*57f0*/  LDSM.16.MT88.4 R16, [R233+0x1100] ;  /* 0x00110000e910783b */ /* 0x000e6e0000004200 */
[----:B------:R-:W-:Y:S01]  /*5800*/  HMMA.16816.F32.BF16 R44, R4, R46, R8 ;  /* 0x0000002e042c723c */ /* 0x000fe20000041808 */
[----:B------:R-:W-:Y:S01]  /*5810*/  MOV R108, R249 ;  /* 0x000000f9006c7202 */ /* 0x000fe20000000f00 */
[----:B------:R-:W-:Y:S01]  /*5820*/  IMAD.MOV.U32 R109, RZ, RZ, R248 ;  /* 0x000000ffff6d7224 */ /* 0x000fe200078e00f8 */
[----:B------:R2:W5:Y:S04]  /*5830*/  LDL.LU R251, [R1+0x90] ;  /* 0x0000900001fb7983 */ /* 0x0005680000300800 */
[----:B------:R-:W-:-:S02]  /*5840*/  FFMA.FTZ R4, R169, c[0x0][0x2d0], -R3 ;  /* 0x0000b400a9047a23 */ /* 0x000fc40000010803 */
[----:B------:R-:W-:Y:S01]  /*5850*/  FFMA.FTZ R5, R174, c[0x0][0x2d0], -R13 ;  /* 0x0000b400ae057a23 */ /* 0x000fe2000001080d */
[----:B------:R-:W-:Y:S01]  /*5860*/  MOV R174, R165 ;  /* 0x000000a500ae7202 */ /* 0x000fe20000000f00 */
[----:B------:R3:W-:Y:S08]  /*5870*/  MUFU.EX2 R61, R4 ;  /* 0x00000004003d7308 */ /* 0x0007f00000000800 */
[----:B------:R-:W-:Y:S01]  /*5880*/  MUFU.EX2 R59, R5 ;  /* 0x00000005003b7308 */ /* 0x000fe20000000800 */
[----:B---3--:R-:W-:-:S07]  /*5890*/  FFMA.FTZ R4, R168, c[0x0][0x2d0], -R3 ;  /* 0x0000b400a8047a23 */ /* 0x008fce0000010803 */
[----:B------:R3:W4:Y:S02]  /*58a0*/  MUFU.EX2 R140, R4 ;  /* 0x00000004008c7308 */ /* 0x0007240000000800 */
[----:B---3--:R-:W-:Y:S01]  /*58b0*/  FFMA.FTZ R4, R135, c[0x0][0x2d0], -R3 ;  /* 0x0000b40087047a23 */ /* 0x008fe20000010803 */
[----:B----4-:R-:W-:-:S05]  /*58c0*/  F2FP.BF16.PACK_AB R8, R140, R61 ;  /* 0x0000003d8c08723e */ /* 0x010fca00000010ff */
[----:B------:R3:W-:Y:S02]  /*58d0*/  MUFU.EX2 R135, R4 ;  /* 0x0000000400877308 */ /* 0x0007e40000000800 */
[----:B---3--:R-:W-:-:S06]  /*58e0*/  FFMA.FTZ R4, R133, c[0x0][0x2d0], -R3 ;  /* 0x0000b40085047a23 */ /* 0x008fcc0000010803 */
[----:B------:R3:W4:Y:S02]  /*58f0*/  MUFU.EX2 R141, R4 ;  /* 0x00000004008d7308 */ /* 0x0007240000000800 */
[----:B---3--:R-:W-:Y:S01]  /*5900*/  FFMA.FTZ R4, R172, c[0x0][0x2d0], -R0 ;  /* 0x0000b400ac047a23 */ /* 0x008fe20000010800 */
[----:B----4-:R-:W-:Y:S01]  /*5910*/  F2FP.BF16.PACK_AB R10, R141, R135 ;  /* 0x000000878d0a723e */ /* 0x010fe200000010ff */
[----:B------:R-:W-:-:S04]  /*5920*/  IMAD.MOV.U32 R172, RZ, RZ, R167 ;  /* 0x000000ffffac7224 */ /* 0x000fc800078e00a7 */
[----:B------:R3:W-:Y:S02]  /*5930*/  MUFU.EX2 R57, R4 ;  /* 0x0000000400397308 */ /* 0x0007e40000000800 */
[----:B---3--:R-:W-:-:S06]  /*5940*/  FFMA.FTZ R4, R171, c[0x0][0x2d0], -R0 ;  /* 0x0000b400ab047a23 */ /* 0x008fcc0000010800 */
[----:B------:R3:W4:Y:S02]  /*5950*/  MUFU.EX2 R60, R4 ;  /* 0x00000004003c7308 */ /* 0x0007240000000800 */
[----:B---3--:R-:W-:Y:S01]  /*5960*/  FFMA.FTZ R4, R170, c[0x0][0x2d0], -R0 ;  /* 0x0000b400aa047a23 */ /* 0x008fe20000010800 */
[----:B----4-:R-:W-:-:S05]  /*5970*/  F2FP.BF16.PACK_AB R9, R60, R57 ;  /* 0x000000393c09723e */ /* 0x010fca00000010ff */
[----:B------:R3:W-:Y:S02]  /*5980*/  MUFU.EX2 R63, R4 ;  /* 0x00000004003f7308 */ /* 0x0007e40000000800 */
[----:B---3--:R-:W-:-:S06]  /*5990*/  FFMA.FTZ R4, R136, c[0x0][0x2d0], -R0 ;  /* 0x0000b40088047a23 */ /* 0x008fcc0000010800 */
[----:B------:R3:W4:Y:S02]  /*59a0*/  MUFU.EX2 R133, R4 ;  /* 0x0000000400857308 */ /* 0x0007240000000800 */
[----:B---3--:R-:W-:Y:S01]  /*59b0*/  FFMA.FTZ R4, R180, c[0x0][0x2d0], -R13 ;  /* 0x0000b400b4047a23 */ /* 0x008fe2000001080d */
[----:B----4-:R-:W-:-:S05]  /*59c0*/  F2FP.BF16.PACK_AB R11, R133, R63 ;  /* 0x0000003f850b723e */ /* 0x010fca00000010ff */
[----:B------:R3:W-:Y:S02]  /*59d0*/  MUFU.EX2 R54, R4 ;  /* 0x0000000400367308 */ /* 0x0007e40000000800 */
[C---:B-1----:R-:W-:Y:S08]  /*59e0*/  HMMA.16816.F32.BF16 R148, R8.reuse, R16, R148 ;  /* 0x000000100894723c */ /* 0x042ff00000041894 */
[----:B------:R-:W-:Y:S01]  /*59f0*/  HMMA.16816.F32.BF16 R40, R8, R18, R40 ;  /* 0x000000120828723c */ /* 0x000fe20000041828 */
[----:B---3--:R-:W-:-:S02]  /*5a00*/  FFMA.FTZ R4, R175, c[0x0][0x2d0], -R13 ;  /* 0x0000b400af047a23 */ /* 0x008fc4000001080d */
[----:B------:R-:W-:Y:S02]  /*5a10*/  IMAD.MOV.U32 R175, RZ, RZ, R164 ;  /* 0x000000ffffaf7224 */ /* 0x000fe400078e00a4 */
[----:B------:R1:W-:Y:S03]  /*5a20*/  MUFU.EX2 R56, R4 ;  /* 0x0000000400387308 */ /* 0x0003e60000000800 */
[C---:B------:R-:W-:Y:S08]  /*5a30*/  HMMA.16816.F32.BF16 R176, R8.reuse, R20, R176 ;  /* 0x0000001408b0723c */ /* 0x040ff000000418b0 */
[----:B------:R-:W-:Y:S01]  /*5a40*/  HMMA.16816.F32.BF16 R32, R8, R22, R32 ;  /* 0x000000160820723c */ /* 0x000fe20000041820 */
[----:B-1----:R-:W-:-:S07]  /*5a50*/  FFMA.FTZ R4, R173, c[0x0][0x2d0], -R13 ;  /* 0x0000b400ad047a23 */ /* 0x002fce000001080d */
[C---:B------:R-:W-:Y:S01]  /*5a60*/  HMMA.16816.F32.BF16 R160, R8.reuse, R24, R160 ;  /* 0x0000001808a0723c */ /* 0x040fe200000418a0 */
[----:B------:R-:W-:Y:S01]  /*5a70*/  IMAD.MOV.U32 R173, RZ, RZ, R166 ;  /* 0x000000ffffad7224 */ /* 0x000fe200078e00a6 */
[----:B------:R1:W3:Y:S06]  /*5a80*/  MUFU.EX2 R62, R4 ;  /* 0x00000004003e7308 */ /* 0x0002ec0000000800 */
[----:B------:R-:W-:Y:S01]  /*5a90*/  HMMA.16816.F32.BF16 R36, R8, R26, R36 ;  /* 0x0000001a0824723c */ /* 0x000fe20000041824 */
[----:B-1----:R-:W-:Y:S01]  /*5aa0*/  FFMA.FTZ R4, R184, c[0x0][0x2d0], -R12 ;  /* 0x0000b400b8047a23 */ /* 0x002fe2000001080c */
[----:B---3--:R-:W-:-:S03]  /*5ab0*/  F2FP.BF16.PACK_AB R6, R62, R59 ;  /* 0x0000003b3e06723e */ /* 0x008fc600000010ff */
[----:B------:R1:W-:Y:S02]  /*5ac0*/  MUFU.EX2 R52, R4 ;  /* 0x0000000400347308 */ /* 0x0003e40000000800 */
[----:B-1----:R-:W-:-:S06]  /*5ad0*/  FFMA.FTZ R4, R183, c[0x0][0x2d0], -R12 ;  /* 0x0000b400b7047a23 */ /* 0x002fcc000001080c */
[----:B------:R1:W3:Y:S02]  /*5ae0*/  MUFU.EX2 R53, R4 ;  /* 0x0000000400357308 */ /* 0x0002e40000000800 */
[----:B-1----:R-:W-:Y:S01]  /*5af0*/  FFMA.FTZ R4, R182, c[0x0][0x2d0], -R12 ;  /* 0x0000b400b6047a23 */ /* 0x002fe2000001080c */
[----:B---3--:R-:W-:-:S05]  /*5b00*/  F2FP.BF16.PACK_AB R5, R53, R52 ;  /* 0x000000343505723e */ /* 0x008fca00000010ff */
[----:B------:R1:W-:Y:S02]  /*5b10*/  MUFU.EX2 R55, R4 ;  /* 0x0000000400377308 */ /* 0x0003e40000000800 */
[----:B-1----:R-:W-:-:S06]  /*5b20*/  FFMA.FTZ R4, R181, c[0x0][0x2d0], -R12 ;  /* 0x0000b400b5047a23 */ /* 0x002fcc000001080c */
[----:B------:R1:W3:Y:S02]  /*5b30*/  MUFU.EX2 R58, R4 ;  /* 0x00000004003a7308 */ /* 0x0002e40000000800 */
[----:B-1----:R-:W-:Y:S02]  /*5b40*/  F2FP.BF16.PACK_AB R4, R56, R54 ;  /* 0x000000363804723e */ /* 0x002fe400000010ff */
[----:B---3--:R-:W-:-:S07]  /*5b50*/  F2FP.BF16.PACK_AB R7, R58, R55 ;  /* 0x000000373a07723e */ /* 0x008fce00000010ff */
[C---:B------:R-:W-:Y:S08]  /*5b60*/  HMMA.16816.F32.BF16 R144, R4.reuse, R16, R208 ;  /* 0x000000100490723c */ /* 0x040ff000000418d0 */
[C---:B------:R-:W-:Y:S01]  /*5b70*/  HMMA.16816.F32.BF16 R152, R4.reuse, R18, R128 ;  /* 0x000000120498723c */ /* 0x040fe20000041880 */
[----:B------:R-:W1:Y:S07]  /*5b80*/  LDSM.16.MT88.4 R16, [R235+0x1100] ;  /* 0x00110000eb10783b */ /* 0x000e6e0000004200 */
[C---:B------:R-:W-:Y:S08]  /*5b90*/  HMMA.16816.F32.BF16 R180, R4.reuse, R20, R224 ;  /* 0x0000001404b4723c */ /* 0x040ff000000418e0 */
[C---:B------:R-:W-:Y:S01]  /*5ba0*/  HMMA.16816.F32.BF16 R184, R4.reuse, R22, R196 ;  /* 0x0000001604b8723c */ /* 0x040fe200000418c4 */
[----:B------:R-:W-:Y:S07]  /*5bb0*/  LDSM.16.MT88.4 R20, [R234+0x3100] ;  /* 0x00310000ea14783b */ /* 0x000fee0000004200 */
[----:B------:R-:W-:Y:S01]  /*5bc0*/  HMMA.16816.F32.BF16 R164, R4, R24, R220 ;  /* 0x0000001804a4723c */ /* 0x000fe200000418dc */
[----:B------:R-:W-:-:S07]  /*5bd0*/  IMAD.MOV.U32 R136, RZ, RZ, R102 ;  /* 0x000000ffff887224 */ /* 0x000fce00078e0066 */
[----:B------:R-:W-:Y:S01]  /*5be0*/  HMMA.16816.F32.BF16 R168, R4, R26, R156 ;  /* 0x0000001a04a8723c */ /* 0x000fe2000004189c */
[----:B------:R-:W3:Y:S07]  /*5bf0*/  LDSM.16.MT88.4 R24, [R233+0x3100] ;  /* 0x00310000e918783b */ /* 0x000eee0000004200 */
[-C--:B-1----:R-:W-:Y:S08]  /*5c00*/  HMMA.16816.F32.BF16 R224, R8, R16.reuse, R80 ;  /* 0x0000001008e0723c */ /* 0x082ff00000041850 */
[C---:B------:R-:W-:Y:S07]  /*5c10*/  HMMA.16816.F32.BF16 R196, R4.reuse, R16, R172 ;  /* 0x0000001004c4723c */ /* 0x040fee00000418ac */
[----:B------:R-:W-:Y:S01]  /*5c20*/  MOV R172, R103 ;  /* 0x0000006700ac7202 */ /* 0x000fe20000000f00 */
[----:B------:R-:W-:Y:S01]  /*5c30*/  HMMA.16816.F32.BF16 R200, R4, R18, R200 ;  /* 0x0000001204c8723c */ /* 0x000fe200000418c8 */
[----:B------:R-:W-:-:S07]  /*5c40*/  IMAD.MOV.U32 R103, RZ, RZ, R87 ;  /* 0x000000ffff677224 */ /* 0x000fce00078e0057 */
[----:B------:R-:W-:Y:S01]  /*5c50*/  HMMA.16816.F32.BF16 R220, R8, R18, R28 ;  /* 0x0000001208dc723c */ /* 0x000fe2000004181c */
[----:B------:R-:W1:Y:S04]  /*5c60*/  LDSM.16.MT88.4 R16, [R236+0x3100] ;  /* 0x00310000ec10783b */ /* 0x000e680000004200 */
[----:B------:R-:W4:Y:S01]  /*5c70*/  LDSM.16.MT88.4 R28, [R235+0x3100] ;  /* 0x00310000eb1c783b */ /* 0x000f220000004200 */
[----:B------:R-:W-:Y:S01]  /*5c80*/  IMAD.MOV.U32 R87, RZ, RZ, R250 ;  /* 0x000000ffff577224 */ /* 0x000fe200078e00fa */
[----:B------:R-:W-:Y:S01]  /*5c90*/  MOV R174, R110 ;  /* 0x0000006e00ae7202 */ /* 0x000fe20000000f00 */
[----:B------:R-:W-:Y:S01]  /*5ca0*/  IMAD.MOV.U32 R173, RZ, RZ, R172 ;  /* 0x000000ffffad7224 */ /* 0x000fe200078e00ac */
[----:B------:R-:W-:Y:S01]  /*5cb0*/  MOV R172, R103 ;  /* 0x0000006700ac7202 */ /* 0x000fe20000000f00 */
[----:B------:R-:W-:Y:S01]  /*5cc0*/  IMAD.MOV.U32 R175, RZ, RZ, R111 ;  /* 0x000000ffffaf7224 */ /* 0x000fe200078e006f */
[----:B------:R-:W-:Y:S01]  /*5cd0*/  MOV R102, R86 ;  /* 0x0000005600667202 */ /* 0x000fe20000000f00 */
[----:B------:R-:W-:Y:S01]  /*5ce0*/  IMAD.MOV.U32 R110, RZ, RZ, R94 ;  /* 0x000000ffff6e7224 */ /* 0x000fe200078e005e */
[----:B---3--:R-:W-:Y:S01]  /*5cf0*/  HMMA.16816.F32.BF16 R72, R4, R24, R72 ;  /* 0x000000180448723c */ /* 0x008fe20000041848 */
[----:B------:R-:W-:Y:S01]  /*5d00*/  IMAD.MOV.U32 R111, RZ, RZ, R95 ;  /* 0x000000ffff6f7224 */ /* 0x000fe200078e005f */
[----:B------:R-:W-:Y:S01]  /*5d10*/  MOV R95, R109 ;  /* 0x0000006d005f7202 */ /* 0x000fe20000000f00 */
[----:B------:R-:W-:Y:S01]  /*5d20*/  IMAD.MOV.U32 R103, RZ, RZ, R87 ;  /* 0x000000ffff677224 */ /* 0x000fe200078e0057 */
[----:B------:R2:W5:Y:S01]  /*5d30*/  LDL.LU R250, [R1+0x8c] ;  /* 0x00008c0001fa7983 */ /* 0x0005620000300800 */
[----:B------:R-:W-:Y:S01]  /*5d40*/  IMAD.MOV.U32 R94, RZ, RZ, R108 ;  /* 0x000000ffff5e7224 */ /* 0x000fe200078e006c */
[----:B------:R-:W-:Y:S01]  /*5d50*/  MOV R108, R93 ;  /* 0x0000005d006c7202 */ /* 0x000fe20000000f00 */
        /* <DEDUP_REMOVED lines=8> */
[----:B------:R-:W-:-:S02]  /*5de0*/  IMAD.MOV.U32 R84, RZ, RZ, R244 ;  /* 0x000000ffff547224 */ /* 0x000fc400078e00f4 */
[----:B------:R-:W-:Y:S01]  /*5df0*/  IMAD.MOV.U32 R210, RZ, RZ, R174 ;  /* 0x000000ffffd27224 */ /* 0x000fe200078e00ae */
[----:B------:R-:W-:Y:S01]  /*5e00*/  MOV R111, R94 ;  /* 0x0000005e006f7202 */ /* 0x000fe20000000f00 */
[----:B------:R-:W-:Y:S01]  /*5e10*/  IMAD.MOV.U32 R211, RZ, RZ, R175 ;  /* 0x000000ffffd37224 */ /* 0x000fe200078e00af */
[C---:B------:R-:W-:Y:S01]  /*5e20*/  HMMA.16816.F32.BF16 R88, R4.reuse, R20, R88 ;  /* 0x000000140458723c */ /* 0x040fe20000041858 */
[----:B------:R-:W-:Y:S01]  /*5e30*/  IMAD.MOV.U32 R174, RZ, RZ, R172 ;  /* 0x000000ffffae7224 */ /* 0x000fe200078e00ac */
[----:B------:R-:W-:Y:S01]  /*5e40*/  MOV R94, R87 ;  /* 0x00000057005e7202 */ /* 0x000fe20000000f00 */
[----:B------:R-:W-:Y:S01]  /*5e50*/  IMAD.MOV.U32 R93, RZ, RZ, R245 ;  /* 0x000000ffff5d7224 */ /* 0x000fe200078e00f5 */
[----:B------:R2:W5:Y:S01]  /*5e60*/  LDL.LU R249, [R1+0x88] ;  /* 0x0000880001f97983 */ /* 0x0005620000300800 */
[----:B------:R-:W-:Y:S02]  /*5e70*/  IMAD.MOV.U32 R175, RZ, RZ, R110 ;  /* 0x000000ffffaf7224 */ /* 0x000fe400078e006e */
[----:B------:R-:W-:Y:S01]  /*5e80*/  IMAD.MOV.U32 R172, RZ, RZ, R102 ;  /* 0x000000ffffac7224 */ /* 0x000fe200078e0066 */
[----:B------:R-:W-:Y:S01]  /*5e90*/  MOV R87, R100 ;  /* 0x0000006400577202 */ /* 0x000fe20000000f00 */
[----:B------:R-:W-:Y:S01]  /*5ea0*/  IMAD.MOV.U32 R110, RZ, RZ, R103 ;  /* 0x000000ffff6e7224 */ /* 0x000fe200078e0067 */
[----:B------:R-:W-:Y:S01]  /*5eb0*/  MOV R130, R210 ;  /* 0x000000d200827202 */ /* 0x000fe20000000f00 */
[----:B------:R-:W-:Y:S01]  /*5ec0*/  IMAD.MOV.U32 R102, RZ, RZ, R95 ;  /* 0x000000ffff667224 */ /* 0x000fe200078e005f */
[----:B------:R-:W-:Y:S01]  /*5ed0*/  MOV R100, R84 ;  /* 0x0000005400647202 */ /* 0x000fe20000000f00 */
[----:B------:R-:W-:Y:S01]  /*5ee0*/  IMAD.MOV.U32 R103, RZ, RZ, R86 ;  /* 0x000000ffff677224 */ /* 0x000fe200078e0056 */
[----:B-1----:R-:W-:Y:S01]  /*5ef0*/  HMMA.16816.F32.BF16 R104, R4, R16, R104 ;  /* 0x000000100468723c */ /* 0x002fe20000041868 */
[----:B------:R-:W-:Y:S01]  /*5f00*/  IMAD.MOV.U32 R95, RZ, RZ, R108 ;  /* 0x000000ffff5f7224 */ /* 0x000fe200078e006c */
[----:B------:R-:W-:Y:S01]  /*5f10*/  MOV R84, R242 ;  /* 0x000000f200547202 */ /* 0x000fe20000000f00 */
[----:B------:R-:W-:Y:S01]  /*5f20*/  IMAD.MOV.U32 R86, RZ, RZ, R109 ;  /* 0x000000ffff567224 */ /* 0x000fe200078e006d */
[----:B------:R2:W5:Y:S01]  /*5f30*/  LDL.LU R248, [R1+0x84] ;  /* 0x0000840001f87983 */ /* 0x0005620000300800 */
[----:B------:R-:W-:-:S02]  /*5f40*/  IMAD.MOV.U32 R108, RZ, RZ, R92 ;  /* 0x000000ffff6c7224 */ /* 0x000fc400078e005c */
[----:B------:R-:W-:Y:S02]  /*5f50*/  IMAD.MOV.U32 R109, RZ, RZ, R93 ;  /* 0x000000ffff6d7224 */ /* 0x000fe400078e005d */
[----:B------:R-:W-:Y:S02]  /*5f60*/  IMAD.MOV.U32 R129, RZ, RZ, R209 ;  /* 0x000000ffff817224 */ /* 0x000fe400078e00d1 */
[----:B------:R-:W-:Y:S02]  /*5f70*/  IMAD.MOV.U32 R131, RZ, RZ, R211 ;  /* 0x000000ffff837224 */ /* 0x000fe400078e00d3 */
        /* <DEDUP_REMOVED lines=12> */
[----:B------:R-:W-:Y:S01]  /*6040*/  HMMA.16816.F32.BF16 R76, R4, R26, R76 ;  /* 0x0000001a044c723c */ /* 0x000fe2000004184c */
[----:B------:R-:W-:Y:S01]  /*6050*/  IMAD.MOV.U32 R136, RZ, RZ, R103 ;  /* 0x000000ffff887224 */ /* 0x000fe200078e0067 */
[----:B------:R2:W5:Y:S01]  /*6060*/  LDL.LU R247, [R1+0x80] ;  /* 0x0000800001f77983 */ /* 0x0005620000300800 */
[----:B------:R-:W-:-:S02]  /*6070*/  IMAD.MOV.U32 R172, RZ, RZ, R110 ;  /* 0x000000ffffac7224 */ /* 0x000fc400078e006e */
[----:B------:R-:W-:Y:S01]  /*6080*/  IMAD.MOV.U32 R102, RZ, RZ, R86 ;  /* 0x000000ffff667224 */ /* 0x000fe200078e0056 */
[----:B------:R-:W-:Y:S01]  /*6090*/  MOV R128, R209 ;  /* 0x000000d100807202 */ /* 0x000fe20000000f00 */
[----:B------:R-:W-:Y:S01]  /*60a0*/  IMAD.MOV.U32 R103, RZ, RZ, R87 ;  /* 0x000000ffff677224 */ /* 0x000fe200078e0057 */
[----:B------:R-:W-:Y:S01]  /*60b0*/  MOV R87, R92 ;  /* 0x0000005c00577202 */ /* 0x000fe20000000f00 */
[----:B------:R-:W-:Y:S01]  /*60c0*/  IMAD.MOV.U32 R95, RZ, RZ, R109 ;  /* 0x000000ffff5f7224 */ /* 0x000fe200078e006d */
[----:B------:R-:W-:Y:S01]  /*60d0*/  HMMA.16816.F32.BF16 R64, R8, R22, R64 ;  /* 0x000000160840723c */ /* 0x000fe20000041840 */
[----:B------:R-:W-:Y:S01]  /*60e0*/  IMAD.MOV.U32 R110, RZ, RZ, R94 ;  /* 0x000000ffff6e7224 */ /* 0x000fe200078e005e */
[----:B------:R-:W-:Y:S01]  /*60f0*/  MOV R94, R108 ;  /* 0x0000006c005e7202 */ /* 0x000fe20000000f00 */
[----:B------:R-:W-:Y:S01]  /*6100*/  IMAD.MOV.U32 R86, RZ, RZ, R100 ;  /* 0x000000ffff567224 */ /* 0x000fe200078e0064 */
[----:B------:R-:W-:Y:S01]  /*6110*/  MOV R100, R14 ;  /* 0x0000000e00647202 */ /* 0x000fe20000000f00 */
[----:B------:R-:W-:Y:S01]  /*6120*/  IMAD.MOV.U32 R109, RZ, RZ, R84 ;  /* 0x000000ffff6d7224 */ /* 0x000fe200078e0054 */
[----:B------:R2:W5:Y:S01]  /*6130*/  LDL.LU R246, [R1+0x7c] ;  /* 0x00007c0001f67983 */ /* 0x0005620000300800 */
[----:B------:R-:W-:-:S02]  /*6140*/  IMAD.MOV.U32 R84, RZ, RZ, R237 ;  /* 0x000000ffff547224 */ /* 0x000fc400078e00ed */
[----:B------:R-:W-:Y:S02]  /*6150*/  IMAD.MOV.U32 R108, RZ, RZ, R93 ;  /* 0x000000ffff6c7224 */ /* 0x000fe400078e005d */
[----:B------:R-:W-:Y:S01]  /*6160*/  IMAD.MOV.U32 R158, RZ, RZ, R131 ;  /* 0x000000ffff9e7224 */ /* 0x000fe200078e0083 */
[----:B------:R-:W-:Y:S01]  /*6170*/  MOV R131, R173 ;  /* 0x000000ad00837202 */ /* 0x000fe20000000f00 */
[----:B------:R-:W-:Y:S01]  /*6180*/  IMAD.MOV.U32 R130, RZ, RZ, R210 ;  /* 0x000000ffff827224 */ /* 0x000fe200078e00d2 */
[----:B------:R-:W-:Y:S01]  /*6190*/  MOV R209, R111 ;  /* 0x0000006f00d17202 */ /* 0x000fe20000000f00 */
[----:B------:R-:W-:Y:S02]  /*61a0*/  IMAD.MOV.U32 R93, RZ, RZ, R239 ;  /* 0x000000ffff5d7224 */ /* 0x000fe400078e00ef */
[----:B------:R-:W-:Y:S02]  /*61b0*/  IMAD.MOV.U32 R159, RZ, RZ, R208 ;  /* 0x000000ffff9f7224 */ /* 0x000fe400078e00d0 */
[----:B------:R-:W-:-:S02]  /*61c0*/  IMAD.MOV.U32 R92, RZ, RZ, R240 ;  /* 0x000000ffff5c7224 */ /* 0x000fc400078e00f0 */
        /* <DEDUP_REMOVED lines=14> */
[C---:B------:R-:W-:Y:S01]  /*62b0*/  HMMA.16816.F32.BF16 R48, R8.reuse, R18, R48 ;  /* 0x000000120830723c */ /* 0x040fe20000041830 */
[----:B------:R-:W-:Y:S01]  /*62c0*/  IMAD.MOV.U32 R103, RZ, RZ, R108 ;  /* 0x000000ffff677224 */ /* 0x000fe200078e006c */
[----:B------:R-:W-:Y:S01]  /*62d0*/  MOV R14, R238 ;  /* 0x000000ee000e7202 */ /* 0x000fe20000000f00 */
[----:B------:R-:W-:Y:S01]  /*62e0*/  IMAD.MOV.U32 R86, RZ, RZ, R109 ;  /* 0x000000ffff567224 */ /* 0x000fe200078e006d */
[----:B------:R2:W5:Y:S01]  /*62f0*/  LDL.LU R245, [R1+0x78] ;  /* 0x0000780001f57983 */ /* 0x0005620000300800 */
[----:B------:R-:W-:Y:S02]  /*6300*/  IMAD.MOV.U32 R109, RZ, RZ, R93 ;  /* 0x000000ffff6d7224 */ /* 0x000fe400078e005d */
[----:B------:R-:W-:Y:S02]  /*6310*/  IMAD.MOV.U32 R84, RZ, RZ, R232 ;  /* 0x000000ffff547224 */ /* 0x000fe400078e00e8 */
[----:B------:R-:W-:Y:S01]  /*6320*/  IMAD.MOV.U32 R82, RZ, RZ, R159 ;  /* 0x000000ffff527224 */ /* 0x000fe200078e009f */
[----:B------:R-:W-:Y:S01]  /*6330*/  MOV R159, R209 ;  /* 0x000000d1009f7202 */ /* 0x000fe20000000f00 */
[----:B------:R-:W-:Y:S01]  /*6340*/  IMAD.MOV.U32 R110, RZ, RZ, R95 ;  /* 0x000000ffff6e7224 */ /* 0x000fe200078e005f */
[----:B------:R-:W-:Y:S01]  /*6350*/  MOV R157, R211 ;  /* 0x000000d3009d7202 */ /* 0x000fe20000000f00 */
[----:B------:R-:W-:Y:S01]  /*6360*/  IMAD.MOV.U32 R108, RZ, RZ, R92 ;  /* 0x000000ffff6c7224 */ /* 0x000fe200078e005c */
[----:B----4-:R-:W-:Y:S01]  /*6370*/  HMMA.16816.F32.BF16 R44, R8, R30, R44 ;  /* 0x0000001e082c723c */ /* 0x010fe2000004182c */
[----:B------:R-:W-:Y:S01]  /*6380*/  IMAD.MOV.U32 R209, RZ, RZ, R102 ;  /* 0x000000ffffd17224 */ /* 0x000fe200078e0066 */
[----:B------:R-:W-:Y:S01]  /*6390*/  MOV R102, R87 ;  /* 0x0000005700667202 */ /* 0x000fe20000000f00 */
[----:B------:R-:W-:Y:S01]  /*63a0*/  IMAD.MOV.U32 R128, RZ, RZ, R208 ;  /* 0x000000ffff807224 */ /* 0x000fe200078e00d0 */
[----:B------:R-:W-:Y:S01]  /*63b0*/  MOV R208, R111 ;  /* 0x0000006f00d07202 */ /* 0x000fe20000000f00 */
[----:B------:R-:W-:Y:S01]  /*63c0*/  IMAD.MOV.U32 R158, RZ, RZ, R210 ;  /* 0x000000ffff9e7224 */ /* 0x000fe200078e00d2 */
[----:B------:R-:W-:Y:S01]  /*63d0*/  MOV R210, R103 ;  /* 0x0000006700d27202 */ /* 0x000fe20000000f00 */
[----:B------:R-:W-:Y:S01]  /*63e0*/  IMAD.MOV.U32 R211, RZ, RZ, R86 ;  /* 0x000000ffffd37224 */ /* 0x000fe200078e0056 */
[C---:B------:R-:W-:Y:S01]  /*63f0*/  HMMA.16816.F32.BF16 R92, R4.reuse, R22, R216 ;  /* 0x00000016045c723c */ /* 0x040fe200000418d8 */
[----:B------:R-:W-:Y:S01]  /*6400*/  IMAD.MOV.U32 R87, RZ, RZ, R100 ;  /* 0x000000ffff577224 */ /* 0x000fe200078e0064 */
[----:B------:R-:W-:Y:S01]  /*6410*/  MOV R86, R109 ;  /* 0x0000006d00567202 */ /* 0x000fe20000000f00 */
[----:B------:R-:W-:Y:S01]  /*6420*/  IMAD.MOV.U32 R103, RZ, RZ, R108 ;  /* 0x000000ffff677224 */ /* 0x000fe200078e006c */
[----:B------:R-:W-:Y:S01]  /*6430*/  MOV R100, R84 ;  /* 0x0000005400647202 */ /* 0x000fe20000000f00 */
[----:B------:R-:W-:Y:S01]  /*6440*/  IMAD.MOV.U32 R84, RZ, RZ, R85 ;  /* 0x000000ffff547224 */ /* 0x000fe200078e0055 */
[----:B------:R2:W5:Y:S01]  /*6450*/  LDL.LU R244, [R1+0x74] ;  /* 0x0000740001f47983 */ /* 0x0005620000300800 */
[----:B------:R-:W-:Y:S01]  /*6460*/  MOV R219, R156 ;  /* 0x0000009c00db7202 */ /* 0x000fe20000000f00 */
[----:B------:R-:W-:Y:S01]  /*6470*/  IMAD.MOV.U32 R156, RZ, RZ, R110 ;  /* 0x000000ffff9c7224 */ /* 0x000fe200078e006e */
[----:B------:R-:W-:Y:S01]  /*6480*/  MOV R85, R134 ;  /* 0x0000008600557202 */ /* 0x000fe20000000f00 */
[C---:B------:R-:W-:Y:S01]  /*6490*/  HMMA.16816.F32.BF16 R108, R4.reuse, R18, R120 ;  /* 0x00000012046c723c */ /* 0x040fe20000041878 */
[----:B------:R-:W-:Y:S01]  /*64a0*/  IMAD.MOV.U32 R218, RZ, RZ, R132 ;  /* 0x000000ffffda7224 */ /* 0x000fe200078e0084 */
[----:B------:R2:W5:Y:S04]  /*64b0*/  LDL.LU R243, [R1+0x70] ;  /* 0x0000700001f37983 */ /* 0x0005680000300800 */
[----:B------:R2:W5:Y:S02]  /*64c0*/  LDL.LU R242, [R1+0x6c] ;  /* 0x00006c0001f27983 */ /* 0x0005640000300800 */
[C---:B------:R-:W-:Y:S02]  /*64d0*/  HMMA.16816.F32.BF16 R120, R4.reuse, R28, R80 ;  /* 0x0000001c0478723c */ /* 0x040fe40000041850 */
[----:B------:R2:W5:Y:S04]  /*64e0*/  LDL.LU R241, [R1+0x68] ;  /* 0x0000680001f17983 */ /* 0x0005680000300800 */
[----:B------:R2:W5:Y:S01]  /*64f0*/  LDL.LU R240, [R1+0x64] ;  /* 0x0000640001f07983 */ /* 0x0005620000300800 */
        /* <DEDUP_REMOVED lines=11> */
[----:B------:R2:W5:Y:S01]  /*65b0*/  LDL.LU R239, [R1+0x60] ;  /* 0x0000600001ef7983 */ /* 0x0005620000300800 */
[----:B------:R-:W-:Y:S03]  /*65c0*/  HMMA.16816.F32.BF16 R84, R4, R30, R212 ;  /* 0x0000001e0454723c */ /* 0x000fe600000418d4 */
[----:B------:R2:W5:Y:S04]  /*65d0*/  LDL.LU R238, [R1+0x5c] ;  /* 0x00005c0001ee7983 */ /* 0x0005680000300800 */
[--C-:B------:R-:W-:Y:S01]  /*65e0*/  FFMA.FTZ R4, R228, c[0x0][0x2d0], -R3.reuse ;  /* 0x0000b400e4047a23 */ /* 0x100fe20000010803 */
[----:B------:R-:W-:Y:S01]  /*65f0*/  MOV R7, R219 ;  /* 0x000000db00077202 */ /* 0x000fe20000000f00 */
[----:B------:R-:W-:Y:S01]  /*6600*/  IMAD.MOV.U32 R6, RZ, RZ, R218 ;  /* 0x000000ffff067224 */ /* 0x000fe200078e00da */
[C---:B------:R-:W-:Y:S01]  /*6610*/  HMMA.16816.F32.BF16 R212, R8.reuse, R26, R68 ;  /* 0x0000001a08d4723c */ /* 0x040fe20000041844 */
[----:B------:R1:W-:Y:S01]  /*6620*/  MUFU.EX2 R22, R4 ;  /* 0x0000000400167308 */ /* 0x0003e20000000800 */
[----:B------:R-:W-:Y:S01]  /*6630*/  MOV R5, R103 ;  /* 0x0000006700057202 */ /* 0x000fe20000000f00 */
[----:B------:R2:W5:Y:S05]  /*6640*/  LDL.LU R237, [R1+0x58] ;  /* 0x0000580001ed7983 */ /* 0x00056a0000300800 */
[----:B------:R-:W-:Y:S01]  /*6650*/  HMMA.16816.F32.BF16 R216, R8, R24, R124 ;  /* 0x0000001808d8723c */ /* 0x000fe2000004187c */
[----:B------:R-:W-:Y:S01]  /*6660*/  MOV R70, R7 ;  /* 0x0000000700467202 */ /* 0x000fe20000000f00 */
[----:B------:R-:W-:Y:S01]  /*6670*/  IMAD.MOV.U32 R71, RZ, RZ, R208 ;  /* 0x000000ffff477224 */ /* 0x000fe200078e00d0 */
[----:B------:R2:W5:Y:S01]  /*6680*/  LDL.LU R232, [R1+0x54] ;  /* 0x0000540001e87983 */ /* 0x0005620000300800 */
[----:B-1----:R-:W-:-:S03]  /*6690*/  FFMA.FTZ R4, R194, c[0x0][0x2d0], -R3 ;  /* 0x0000b400c2047a23 */ /* 0x002fc60000010803 */
[----:B------:R-:W-:Y:S01]  /*66a0*/  MOV R124, R209 ;  /* 0x000000d1007c7202 */ /* 0x000fe20000000f00 */
[----:B------:R-:W-:Y:S01]  /*66b0*/  IMAD.MOV.U32 R125, RZ, RZ, R210 ;  /* 0x000000ffff7d7224 */ /* 0x000fe200078e00d2 */
[----:B------:R-:W-:Y:S01]  /*66c0*/  MOV R126, R211 ;  /* 0x000000d3007e7202 */ /* 0x000fe20000000f00 */
[----:B------:R1:W3:Y:S01]  /*66d0*/  MUFU.EX2 R24, R4 ;  /* 0x0000000400187308 */ /* 0x0002e20000000800 */
[----:B------:R-:W-:Y:S02]  /*66e0*/  IMAD.MOV.U32 R127, RZ, RZ, R102 ;  /* 0x000000ffff7f7224 */ /* 0x000fe400078e0066 */
[----:B------:R-:W-:Y:S01]  /*66f0*/  IMAD.MOV.U32 R69, RZ, RZ, R6 ;  /* 0x000000ffff457224 */ /* 0x000fe200078e0006 */
[----:B------:R-:W-:Y:S01]  /*6700*/  MOV R7, R101 ;  /* 0x0000006500077202 */ /* 0x000fe20000000f00 */
[----:B------:R2:W5:Y:S01]  /*6710*/  LDL.LU R134, [R1+0x50] ;  /* 0x0000500001867983 */ /* 0x0005620000300800 */
[--C-:B-1----:R-:W-:Y:S01]  /*6720*/  FFMA.FTZ R4, R191, c[0x0][0x2d0], -R3.reuse ;  /* 0x0000b400bf047a23 */ /* 0x102fe20000010803 */
[----:B------:R-:W-:Y:S01]  /*6730*/  HMMA.16816.F32.BF16 R208, R8, R20, R116 ;  /* 0x0000001408d0723c */ /* 0x000fe20000041874 */
[----:B------:R-:W-:Y:S01]  /*6740*/  FFMA.FTZ R3, R195, c[0x0][0x2d0], -R3 ;  /* 0x0000b400c3037a23 */ /* 0x000fe20000010803 */
[----:B------:R2:W5:Y:S03]  /*6750*/  LDL.LU R132, [R1+0x4c] ;  /* 0x00004c0001847983 */ /* 0x0005660000300800 */
[----:B------:R1:W-:Y:S02]  /*6760*/  MUFU.EX2 R23, R3 ;  /* 0x0000000300177308 */ /* 0x0003e40000000800 */
[----:B-1----:R-:W-:-:S06]  /*6770*/  FFMA.FTZ R3, R229, c[0x0][0x2d0], -R0 ;  /* 0x0000b400e5037a23 */ /* 0x002fcc0000010800 */
[----:B------:R1:W-:Y:S01]  /*6780*/  MUFU.EX2 R18, R3 ;  /* 0x0000000300127308 */ /* 0x0003e20000000800 */
[----:B------:R-:W-:Y:S02]  /*6790*/  IMAD.MOV.U32 R6, RZ, RZ, R100 ;  /* 0x000000ffff067224 */ /* 0x000fe400078e0064 */
[----:B-1----:R-:W-:-:S05]  /*67a0*/  FFMA.FTZ R3, R190, c[0x0][0x2d0], -R0 ;  /* 0x0000b400be037a23 */ /* 0x002fca0000010800 */
[----:B------:R1:W4:Y:S02]  /*67b0*/  MUFU.EX2 R19, R3 ;  /* 0x0000000300137308 */ /* 0x0003240000000800 */
[--C-:B-1----:R-:W-:Y:S02]  /*67c0*/  FFMA.FTZ R3, R189, c[0x0][0x2d0], -R0.reuse ;  /* 0x0000b400bd037a23 */ /* 0x102fe40000010800 */
[----:B------:R-:W-:Y:S01]  /*67d0*/  FFMA.FTZ R0, R188, c[0x0][0x2d0], -R0 ;  /* 0x0000b400bc007a23 */ /* 0x000fe20000010800 */
[----:B------:R-:W-:Y:S03]  /*67e0*/  HMMA.16816.F32.BF16 R100, R8, R16, R112 ;  /* 0x000000100864723c */ /* 0x000fe60000041870 */
[----:B------:R-:W-:Y:S01]  /*67f0*/  MUFU.EX2 R21, R3 ;  /* 0x0000000300157308 */ /* 0x000fe20000000800 */
[----:B------:R-:W-:Y:S07]  /*6800*/  LDSM.16.MT88.4 R188, [R236+0x1900] ;  /* 0x00190000ecbc783b */ /* 0x000fee0000004200 */
[----:B------:R1:W-:Y:S02]  /*6810*/  MUFU.EX2 R20, R0 ;  /* 0x0000000000147308 */ /* 0x0003e40000000800 */
[----:B-1----:R-:W-:-:S02]  /*6820*/  FFMA.FTZ R0, R70, c[0x0][0x2d0], -R13 ;  /* 0x0000b40046007a23 */ /* 0x002fc4000001080d */
        /* <DEDUP_REMOVED lines=19> */
[----:B------:R-:W-:-:S02]  /*6960*/  MOV R130, R15 ;  /* 0x0000000f00827202 */ /* 0x000fc40000000f00 */
[----:B------:R1:W-:Y:S01]  /*6970*/  MUFU.EX2 R15, R0 ;  /* 0x00000000000f7308 */ /* 0x0003e20000000800 */
[----:B------:R-:W-:Y:S01]  /*6980*/  IMAD.MOV.U32 R27, RZ, RZ, R71 ;  /* 0x000000ffff1b7224 */ /* 0x000fe200078e0047 */
[----:B------:R-:W-:Y:S01]  /*6990*/  MOV R68, R124 ;  /* 0x0000007c00447202 */ /* 0x000fe20000000f00 */
[----:B------:R-:W-:Y:S01]  /*69a0*/  IMAD.MOV.U32 R71, RZ, RZ, R6 ;  /* 0x000000ffff477224 */ /* 0x000fe200078e0006 */
[----:B------:R-:W-:Y:S01]  /*69b0*/  MOV R124, R7 ;  /* 0x00000007007c7202 */ /* 0x000fe20000000f00 */
[----:B------:R-:W-:Y:S02]  /*69c0*/  IMAD.MOV.U32 R6, RZ, RZ, R128 ;  /* 0x000000ffff067224 */ /* 0x000fe400078e0080 */
[----:B-1----:R-:W-:-:S04]  /*69d0*/  FFMA.FTZ R0, R69, c[0x0][0x2d0], -R13 ;  /* 0x0000b40045007a23 */ /* 0x002fc8000001080d */
[----:B------:R1:W-:Y:S01]  /*69e0*/  MUFU.EX2 R16, R0 ;  /* 0x0000000000107308 */ /* 0x0003e20000000800 */
[----:B------:R-:W-:Y:S01]  /*69f0*/  IMAD.MOV.U32 R69, RZ, RZ, R126 ;  /* 0x000000ffff457224 */ /* 0x000fe200078e007e */
[----:B------:R-:W-:Y:S01]  /*6a00*/  MOV R128, R129 ;  /* 0x0000008100807202 */ /* 0x000fe20000000f00 */
[----:B------:R-:W-:Y:S02]  /*6a10*/  IMAD.MOV.U32 R126, RZ, RZ, R158 ;  /* 0x000000ffff7e7224 */ /* 0x000fe400078e009e */
[----:B------:R-:W-:Y:S01]  /*6a20*/  IMAD.MOV.U32 R129, RZ, RZ, R130 ;  /* 0x000000ffff817224 */ /* 0x000fe200078e0082 */
[----:B------:R-:W-:Y:S01]  /*6a30*/  MOV R130, R14 ;  /* 0x0000000e00827202 */ /* 0x000fe20000000f00 */
[----:B------:R-:W-:Y:S02]  /*6a40*/  IMAD.MOV.U32 R7, RZ, RZ, R80 ;  /* 0x000000ffff077224 */ /* 0x000fe400078e0050 */
[----:B-1----:R-:W-:-:S04]  /*6a50*/  FFMA.FTZ R0, R70, c[0x0][0x2d0], -R13 ;  /* 0x0000b40046007a23 */ /* 0x002fc8000001080d */
[----:B------:R1:W-:Y:S01]  /*6a60*/  MUFU.EX2 R17, R0 ;  /* 0x0000000000117308 */ /* 0x0003e20000000800 */
[----:B------:R-:W-:Y:S01]  /*6a70*/  MOV R80, R81 ;  /* 0x0000005100507202 */ /* 0x000fe20000000f00 */
[----:B------:R-:W-:Y:S01]  /*6a80*/  IMAD.MOV.U32 R81, RZ, RZ, R82 ;  /* 0x000000ffff517224 */ /* 0x000fe200078e0052 */
[----:B------:R-:W-:Y:S01]  /*6a90*/  MOV R70, R5 ;  /* 0x0000000500467202 */ /* 0x000fe20000000f00 */
[----:B------:R-:W-:Y:S01]  /*6aa0*/  FFMA.FTZ R3, R69, c[0x0][0x2d0], -R12 ;  /* 0x0000b40045037a23 */ /* 0x000fe2000001080c */
[----:B------:R-:W-:Y:S01]  /*6ab0*/  MOV R82, R83 ;  /* 0x0000005300527202 */ /* 0x000fe20000000f00 */
[----:B------:R-:W-:Y:S01]  /*6ac0*/  IMAD.MOV.U32 R114, RZ, RZ, R124 ;  /* 0x000000ffff727224 */ /* 0x000fe200078e007c */
[----:B------:R-:W-:Y:S01]  /*6ad0*/  MOV R5, R159 ;  /* 0x0000009f00057202 */ /* 0x000fe20000000f00 */
[----:B------:R-:W-:Y:S01]  /*6ae0*/  IMAD.MOV.U32 R115, RZ, RZ, R126 ;  /* 0x000000ffff737224 */ /* 0x000fe200078e007e */
[----:B------:R-:W-:Y:S01]  /*6af0*/  MOV R124, R174 ;  /* 0x000000ae007c7202 */ /* 0x000fe20000000f00 */
[----:B-1----:R-:W-:Y:S01]  /*6b00*/  FFMA.FTZ R0, R125, c[0x0][0x2d0], -R13 ;  /* 0x0000b4007d007a23 */ /* 0x002fe2000001080d */
[----:B------:R-:W-:-:S03]  /*6b10*/  MOV R125, R157 ;  /* 0x0000009d007d7202 */ /* 0x000fc60000000f00 */
[----:B------:R1:W-:Y:S01]  /*6b20*/  MUFU.EX2 R14, R0 ;  /* 0x00000000000e7308 */ /* 0x0003e20000000800 */
[----:B------:R-:W-:Y:S01]  /*6b30*/  IMAD.MOV.U32 R83, RZ, RZ, R156 ;  /* 0x000000ffff537224 */ /* 0x000fe200078e009c */
[----:B------:R-:W-:Y:S01]  /*6b40*/  MOV R126, R172 ;  /* 0x000000ac007e7202 */ /* 0x000fe20000000f00 */
[----:B------:R-:W-:Y:S01]  /*6b50*/  IMAD.MOV.U32 R69, RZ, RZ, R173 ;  /* 0x000000ffff457224 */ /* 0x000fe200078e00ad */
[----:B------:R-:W2:Y:S01]  /*6b60*/  LDSM.16.MT88.4 R156, [R233+0x1900] ;  /* 0x00190000e99c783b */ /* 0x000ea20000004200 */
[----:B------:R-:W-:Y:S01]  /*6b70*/  HMMA.16816.F32.BF16 R116, R8, R28, R204 ;  /* 0x0000001c0874723c */ /* 0x000fe200000418cc */
[----:B-1----:R-:W-:Y:S01]  /*6b80*/  FFMA.FTZ R0, R27, c[0x0][0x2d0], -R12 ;  /* 0x0000b4001b007a23 */ /* 0x002fe2000001080c */
[----:B------:R-:W-:Y:S01]  /*6b90*/  MOV R27, R125 ;  /* 0x0000007d001b7202 */ /* 0x000fe20000000f00 */
[----:B------:R-:W-:Y:S01]  /*6ba0*/  IMAD.MOV.U32 R125, RZ, RZ, R175 ;  /* 0x000000ffff7d7224 */ /* 0x000fe200078e00af */
[----:B------:R-:W1:Y:S01]  /*6bb0*/  MUFU.EX2 R25, R4 ;  /* 0x0000000400197308 */ /* 0x000e620000000800 */
[----:B------:R-:W1:Y:S01]  /*6bc0*/  LDSM.16.MT88.4 R172, [R234+0x1900] ;  /* 0x00190000eaac783b */ /* 0x000e620000004200 */
[----:B------:R-:W-:Y:S01]  /*6bd0*/  IMAD.MOV.U32 R113, RZ, RZ, R70 ;  /* 0x000000ffff717224 */ /* 0x000fe200078e0046 */
[----:B------:R-:W-:Y:S01]  /*6be0*/  MOV R112, R71 ;  /* 0x0000004700707202 */ /* 0x000fe20000000f00 */
[----:B------:R-:W-:Y:S01]  /*6bf0*/  FADD.FTZ R10, R114, R230 ;  /* 0x000000e6720a7221 */ /* 0x000fe20000010000 */
[----:B------:R-:W-:-:S02]  /*6c00*/  MOV R28, R124 ;  /* 0x0000007c001c7202 */ /* 0x000fc40000000f00 */
[----:B------:R-:W-:Y:S01]  /*6c10*/  MOV R30, R126 ;  /* 0x0000007e001e7202 */ /* 0x000fe20000000f00 */
[----:B------:R3:W-:Y:S01]  /*6c20*/  MUFU.EX2 R11, R0 ;  /* 0x00000000000b7308 */ /* 0x0007e20000000800 */
[----:B------:R-:W-:Y:S01]  /*6c30*/  FADD.FTZ R9, R97, R96 ;  /* 0x0000006061097221 */ /* 0x000fe20000010000 */
[----:B------:R-:W-:Y:S01]  /*6c40*/  LDSM.16.MT88.4 R204, [R235+0x1900] ;  /* 0x00190000ebcc783b */ /* 0x000fe20000004200 */
[----:B---3--:R-:W-:-:S05]  /*6c50*/  FFMA.FTZ R0, R68, c[0x0][0x2d0], -R12 ;  /* 0x0000b40044007a23 */ /* 0x008fca000001080c */
[----:B------:R3:W1:Y:S02]  /*6c60*/  MUFU.EX2 R26, R0 ;  /* 0x00000000001a7308 */ /* 0x0006640000000800 */
[----:B---3--:R-:W-:-:S06]  /*6c70*/  FFMA.FTZ R0, R6, c[0x0][0x2d0], -R12 ;  /* 0x0000b40006007a23 */ /* 0x008fcc000001080c */
[----:B------:R-:W-:Y:S08]  /*6c80*/  MUFU.EX2 R12, R3 ;  /* 0x00000003000c7308 */ /* 0x000ff00000000800 */
[----:B------:R-:W3:Y:S01]  /*6c90*/  MUFU.EX2 R13, R0 ;  /* 0x00000000000d7308 */ /* 0x000ee20000000800 */
[----:B------:R-:W-:Y:S01]  /*6ca0*/  MOV R68, R5 ;  /* 0x0000000500447202 */ /* 0x000fe20000000f00 */
[----:B------:R-:W-:Y:S01]  /*6cb0*/  IMAD.MOV.U32 R6, RZ, RZ, R128 ;  /* 0x000000ffff067224 */ /* 0x000fe200078e0080 */
[----:B------:R-:W-:Y:S01]  /*6cc0*/  MOV R5, R129 ;  /* 0x0000008100057202 */ /* 0x000fe20000000f00 */
[----:B------:R-:W-:Y:S01]  /*6cd0*/  IMAD.MOV.U32 R71, RZ, RZ, R130 ;  /* 0x000000ffff477224 */ /* 0x000fe200078e0082 */
[----:B------:R-:W-:Y:S01]  /*6ce0*/  MOV R70, R131 ;  /* 0x0000008300467202 */ /* 0x000fe20000000f00 */
[----:B------:R-:W-:Y:S01]  /*6cf0*/  IMAD.MOV.U32 R31, RZ, RZ, R125 ;  /* 0x000000ffff1f7224 */ /* 0x000fe200078e007d */
[----:B------:R-:W-:Y:S01]  /*6d00*/  F2FP.BF16.PACK_AB R128, R24, R22 ;  /* 0x000000161880723e */ /* 0x000fe200000010ff */
[----:B------:R-:W-:Y:S01]  /*6d10*/  IMAD.MOV.U32 R230, RZ, RZ, R127 ;  /* 0x000000ffffe67224 */ /* 0x000fe200078e007f */
[----:B----4-:R-:W-:-:S02]  /*6d20*/  F2FP.BF16.PACK_AB R129, R19, R18 ;  /* 0x000000121381723e */ /* 0x010fc400000010ff */
[----:B-1----:R-:W-:Y:S02]  /*6d30*/  F2FP.BF16.PACK_AB R130, R23, R25 ;  /* 0x000000191782723e */ /* 0x002fe400000010ff */
[----:B------:R-:W-:Y:S02]  /*6d40*/  F2FP.BF16.PACK_AB R131, R20, R21 ;  /* 0x000000151483723e */ /* 0x000fe400000010ff */
[----:B------:R-:W-:Y:S02]  /*6d50*/  F2FP.BF16.PACK_AB R124, R16, R15 ;  /* 0x0000000f107c723e */ /* 0x000fe400000010ff */
[----:B------:R-:W-:Y:S02]  /*6d60*/  F2FP.BF16.PACK_AB R125, R26, R11 ;  /* 0x0000000b1a7d723e */ /* 0x000fe400000010ff */
[----:B------:R-:W-:Y:S02]  /*6d70*/  F2FP.BF16.PACK_AB R126, R14, R17 ;  /* 0x000000110e7e723e */ /* 0x000fe400000010ff */
[----:B---3--:R-:W-:Y:S01]  /*6d80*/  F2FP.BF16.PACK_AB R127, R13, R12 ;  /* 0x0000000c0d7f723e */ /* 0x008fe200000010ff */
[-C--:B--2---:R-:W-:Y:S08]  /*6d90*/  HMMA.16816.F32.BF16 R148, R128, R156.reuse, R148 ;  /* 0x0000009c8094723c */ /* 0x084ff00000041894 */
[C---:B------:R-:W-:Y:S08]  /*6da0*/  HMMA.16816.F32.BF16 R144, R124.reuse, R156, R144 ;  /* 0x0000009c7c90723c */ /* 0x040ff00000041890 */
[----:B------:R-:W-:Y:S08]  /*6db0*/  HMMA.16816.F32.BF16 R152, R124, R158, R152 ;  /* 0x0000009e7c98723c */ /* 0x000ff00000041898 */
[-C--:B------:R-:W-:Y:S08]  /*6dc0*/  HMMA.16816.F32.BF16 R160, R128, R172.reuse, R160 ;  /* 0x000000ac80a0723c */ /* 0x080ff000000418a0 */
[C---:B------:R-:W-:Y:S08]  /*6dd0*/  HMMA.16816.F32.BF16 R164, R124.reuse, R172, R164 ;  /* 0x000000ac7ca4723c */ /* 0x040ff000000418a4 */
[----:B------:R-:W-:Y:S08]  /*6de0*/  HMMA.16816.F32.BF16 R168, R124, R174, R168 ;  /* 0x000000ae7ca8723c */ /* 0x000ff000000418a8 */
[C---:B------:R-:W-:Y:S07]  /*6df0*/  HMMA.16816.F32.BF16 R156, R128.reuse, R158, R40 ;  /* 0x0000009e809c723c */ /* 0x040fee0000041828 */
[----:B------:R-:W-:Y:S01]  /*6e00*/  MOV R41, R5 ;  /* 0x0000000500297202 */ /* 0x000fe20000000f00 */
[----:B------:R-:W-:Y:S01]  /*6e10*/  HMMA.16816.F32.BF16 R172, R128, R174, R36 ;  /* 0x000000ae80ac723c */ /* 0x000fe20000041824 */
[----:B------:R-:W-:-:S06]  /*6e20*/  IMAD.MOV.U32 R40, RZ, RZ, R6 ;  /* 0x000000ffff287224 */ /* 0x000fcc00078e0006 */
[----:B------:R-:W-:Y:S02]  /*6e30*/  MOV R39, R7 ;  /* 0x0000000700277202 */ /* 0x000fe40000000f00 */
[----:B------:R-:W1:Y:S01]  /*6e40*/  LDSM.16.MT88.4 R4, [R235+0x3900] ;  /* 0x00390000eb04783b */ /* 0x000e620000004200 */
[----:B------:R-:W-:Y:S01]  /*6e50*/  FADD.FTZ R3, R193, R192 ;  /* 0x000000c0c1037221 */ /* 0x000fe20000010000 */
[----:B------:R-:W-:Y:S01]  /*6e60*/  HMMA.16816.F32.BF16 R176, R128, R188, R176 ;  /* 0x000000bc80b0723c */ /* 0x000fe200000418b0 */
[----:B------:R-:W-:Y:S01]  /*6e70*/  IMAD.MOV.U32 R0, RZ, RZ, R82 ;  /* 0x000000ffff007224 */ /* 0x000fe200078e0052 */
[----:B------:R-:W-:Y:S02]  /*6e80*/  MOV R36, R83 ;  /* 0x0000005300247202 */ /* 0x000fe40000000f00 */
[----:B------:R-:W-:Y:S01]  /*6e90*/  MOV R37, R81 ;  /* 0x0000005100257202 */ /* 0x000fe20000000f00 */
[----:B------:R-:W-:-:S03]  /*6ea0*/  FADD.FTZ R0, R0, R3 ;  /* 0x0000000300007221 */ /* 0x000fc60000010000 */
[----:B------:R-:W-:Y:S01]  /*6eb0*/  HMMA.16816.F32.BF16 R180, R124, R188, R180 ;  /* 0x000000bc7cb4723c */ /* 0x000fe200000418b4 */
[----:B------:R-:W-:-:S07]  /*6ec0*/  FADD.FTZ R8, R113, R112 ;  /* 0x0000007071087221 */ /* 0x000fce0000010000 */
[----:B------:R-:W-:Y:S01]  /*6ed0*/  HMMA.16816.F32.BF16 R184, R124, R190, R184 ;  /* 0x000000be7cb8723c */ /* 0x000fe200000418b8 */
[----:B------:R-:W-:-:S07]  /*6ee0*/  FADD.FTZ R10, R36, R10 ;  /* 0x0000000a240a7221 */ /* 0x000fce0000010000 */
[----:B------:R-:W-:Y:S01]  /*6ef0*/  HMMA.16816.F32.BF16 R188, R128, R190, R32 ;  /* 0x000000be80bc723c */ /* 0x000fe20000041820 */
[----:B------:R-:W-:Y:S01]  /*6f00*/  IMAD.MOV.U32 R38, RZ, RZ, R80 ;  /* 0x000000ffff267224 */ /* 0x000fe200078e0050 */
[----:B------:R-:W-:Y:S01]  /*6f10*/  MOV R43, R70 ;  /* 0x00000046002b7202 */ /* 0x000fe20000000f00 */
[----:B------:R-:W-:Y:S01]  /*6f20*/  IMAD.MOV.U32 R228, RZ, RZ, R115 ;  /* 0x000000ffffe47224 */ /* 0x000fe200078e0073 */
[----:B------:R-:W2:Y:S03]  /*6f30*/  LDSM.16.MT88.4 R80, [R233+0x3900] ;  /* 0x00390000e950783b */ /* 0x000ea60000004200 */
[----:B------:R-:W-:Y:S01]  /*6f40*/  IMAD.MOV.U32 R34, RZ, RZ, R99 ;  /* 0x000000ffff227224 */ /* 0x000fe200078e0063 */
[----:B------:R-:W-:Y:S01]  /*6f50*/  MOV R35, R98 ;  /* 0x0000006200237202 */ /* 0x000fe20000000f00 */
[----:B------:R-:W-:Y:S01]  /*6f60*/  IMAD.MOV.U32 R42, RZ, RZ, R71 ;  /* 0x000000ffff2a7224 */ /* 0x000fe200078e0047 */
[----:B------:R-:W3:Y:S01]  /*6f70*/  LDSM.16.MT88.4 R96, [R234+0x3900] ;  /* 0x00390000ea60783b */ /* 0x000ee20000004200 */
[----:B------:R-:W-:-:S02]  /*6f80*/  FADD.FTZ R3, R34, R9 ;  /* 0x0000000922037221 */ /* 0x000fc40000010000 */
[----:B------:R-:W-:Y:S01]  /*6f90*/  FADD.FTZ R9, R37, R0 ;  /* 0x0000000025097221 */ /* 0x000fe20000010000 */
[----:B-1----:R-:W-:Y:S01]  /*6fa0*/  HMMA.16816.F32.BF16 R120, R124, R4, R120 ;  /* 0x000000047c78723c */ /* 0x002fe20000041878 */
[----:B------:R-:W-:Y:S01]  /*6fb0*/  FADD.FTZ R8, R35, R8 ;  /* 0x0000000823087221 */ /* 0x000fe20000010000 */
[----:B------:R-:W1:Y:S01]  /*6fc0*/  LDSM.16.MT88.4 R112, [R236+0x3900] ;  /* 0x00390000ec70783b */ /* 0x000e620000004200 */
[----:B------:R-:W-:Y:S02]  /*6fd0*/  FADD.FTZ R0, R40, R10 ;  /* 0x0000000a28007221 */ /* 0x000fe40000010000 */
[----:B------:R-:W-:-:S03]  /*6fe0*/  FADD.FTZ R9, R41, R9 ;  /* 0x0000000929097221 */ /* 0x000fc60000010000 */
[----:B------:R-:W-:Y:S07]  /*6ff0*/  HMMA.16816.F32.BF16 R116, R128, R4, R116 ;  /* 0x000000048074723c */ /* 0x000fee0000041874 */
[----:B------:R-:W-:Y:S02]  /*7000*/  FADD.FTZ R4, R38, R3 ;  /* 0x0000000326047221 */ /* 0x000fe40000010000 */
[----:B------:R-:W-:Y:S02]  /*7010*/  FADD.FTZ R3, R39, R8 ;  /* 0x0000000827037221 */ /* 0x000fe40000010000 */
[----:B------:R-:W-:-:S02]  /*7020*/  FADD.FTZ R5, R43, R0 ;  /* 0x000000002b057221 */ /* 0x000fc40000010000 */
[----:B------:R-:W-:Y:S02]  /*7030*/  FADD.FTZ R0, R230, R9 ;  /* 0x00000009e6007221 */ /* 0x000fe40000010000 */
[----:B------:R-:W-:Y:S02]  /*7040*/  FADD.FTZ R8, R252, R4 ;  /* 0x00000004fc087221 */ /* 0x000fe40000010000 */
[----:B------:R-:W-:Y:S01]  /*7050*/  FADD.FTZ R4, R42, R3 ;  /* 0x000000032a047221 */ /* 0x000fe20000010000 */
[----:B------:R-:W-:Y:S01]  /*7060*/  MOV R229, R68 ;  /* 0x0000004400e57202 */ /* 0x000fe20000000f00 */
[----:B------:R-:W-:Y:S02]  /*7070*/  FADD.FTZ R0, R28, R0 ;  /* 0x000000001c007221 */ /* 0x000fe40000010000 */
[----:B------:R-:W-:Y:S02]  /*7080*/  FADD.FTZ R3, R142, R8 ;  /* 0x000000088e037221 */ /* 0x000fe40000010000 */
[----:B------:R-:W-:-:S02]  /*7090*/  FADD.FTZ R5, R31, R5 ;  /* 0x000000051f057221 */ /* 0x000fc40000010000 */
[----:B------:R-:W-:Y:S02]  /*70a0*/  IMAD.MOV.U32 R29, RZ, RZ, R69 ;  /* 0x000000ffff1d7224 */ /* 0x000fe400078e0045 */
[----:B------:R-:W-:Y:S02]  /*70b0*/  FADD.FTZ R4, R30, R4 ;  /* 0x000000041e047221 */ /* 0x000fe40000010000 */
[----:B------:R-:W-:Y:S02]  /*70c0*/  FADD.FTZ R0, R228, R0 ;  /* 0x00000000e4007221 */ /* 0x000fe40000010000 */
[----:B------:R-:W-:Y:S02]  /*70d0*/  FADD.FTZ R3, R231, R3 ;  /* 0x00000003e7037221 */ /* 0x000fe40000010000 */
[----:B------:R-:W-:Y:S02]  /*70e0*/  FADD.FTZ R5, R229, R5 ;  /* 0x00000005e5057221 */ /* 0x000fe40000010000 */
[----:B------:R-:W-:-:S02]  /*70f0*/  FADD.FTZ R4, R29, R4 ;  /* 0x000000041d047221 */ /* 0x000fc40000010000 */
[----:B------:R-:W-:Y:S02]  /*7100*/  FADD.FTZ R0, R61, R0 ;  /* 0x000000003d007221 */ /* 0x000fe40000010000 */
        /* <DEDUP_REMOVED lines=25> */
[----:B------:R-:W-:Y:S01]  /*72a0*/  FADD.FTZ R5, R26, R5 ;  /* 0x000000051a057221 */ /* 0x000fe20000010000 */
[----:B------:R-:W-:Y:S01]  /*72b0*/  HMMA.16816.F32.BF16 R196, R124, R204, R196 ;  /* 0x000000cc7cc4723c */ /* 0x000fe200000418c4 */
[----:B------:R-:W-:Y:S02]  /*72c0*/  FADD.FTZ R4, R16, R4 ;  /* 0x0000000410047221 */ /* 0x000fe40000010000 */
[----:B------:R-:W-:Y:S02]  /*72d0*/  FADD.FTZ R0, R23, R0 ;  /* 0x0000000017007221 */ /* 0x000fe40000010000 */
[----:B------:R-:W-:-:S03]  /*72e0*/  FADD.FTZ R3, R21, R3 ;  /* 0x0000000315037221 */ /* 0x000fc60000010000 */
[----:B------:R-:W-:Y:S01]  /*72f0*/  HMMA.16816.F32.BF16 R200, R124, R206, R200 ;  /* 0x000000ce7cc8723c */ /* 0x000fe200000418c8 */
[----:B------:R-:W-:Y:S02]  /*7300*/  FADD.FTZ R5, R12, R5 ;  /* 0x000000050c057221 */ /* 0x000fe40000010000 */
[----:B------:R-:W-:-:S05]  /*7310*/  FADD.FTZ R4, R17, R4 ;  /* 0x0000000411047221 */ /* 0x000fca0000010000 */
[C---:B--2---:R-:W-:Y:S01]  /*7320*/  HMMA.16816.F32.BF16 R72, R124.reuse, R80, R72 ;  /* 0x000000507c48723c */ /* 0x044fe20000041848 */
[----:B------:R2:W-:Y:S07]  /*7330*/  STL [R1+0x3c], R0 ;  /* 0x00003c0001007387 */ /* 0x0005ee0000100800 */
[----:B------:R-:W-:Y:S01]  /*7340*/  HMMA.16816.F32.BF16 R76, R124, R82, R76 ;  /* 0x000000527c4c723c */ /* 0x000fe2000004184c */
[----:B------:R-:W-:-:S07]  /*7350*/  UIADD3 UR6, UR6, -0x2, URZ ;  /* 0xfffffffe06067890 */ /* 0x000fce000fffe03f */
[C---:B---3--:R-:W-:Y:S08]  /*7360*/  HMMA.16816.F32.BF16 R88, R124.reuse, R96, R88 ;  /* 0x000000607c58723c */ /* 0x048ff00000041858 */
[----:B------:R-:W-:Y:S01]  /*7370*/  HMMA.16816.F32.BF16 R92, R124, R98, R92 ;  /* 0x000000627c5c723c */ /* 0x000fe2000004185c */
[----:B--2---:R-:W-:-:S07]  /*7380*/  FADD.FTZ R0, R13, R5 ;  /* 0x000000050d007221 */ /* 0x004fce0000010000 */
[C---:B-1----:R-:W-:Y:S08]  /*7390*/  HMMA.16816.F32.BF16 R104, R124.reuse, R112, R104 ;  /* 0x000000707c68723c */ /* 0x042ff00000041868 */
[C---:B------:R-:W-:Y:S08]  /*73a0*/  HMMA.16816.F32.BF16 R108, R124.reuse, R114, R108 ;  /* 0x000000727c6c723c */ /* 0x040ff0000004186c */
[----:B------:R-:W-:Y:S08]  /*73b0*/  HMMA.16816.F32.BF16 R124, R124, R6, R84 ;  /* 0x000000067c7c723c */ /* 0x000ff00000041854 */
        /* <DEDUP_REMOVED lines=8> */
[----:B------:R-:W-:-:S07]  /*7440*/  UISETP.GE.AND UP0, UPT, UR6, UR7, UPT ;  /* 0x000000070600728c */ /* 0x000fce000bf06270 */
[----:B------:R-:W-:Y:S07]  /*7450*/  HMMA.16816.F32.BF16 R128, R128, R6, R44 ;  /* 0x000000068080723c */ /* 0x000fee000004182c */
[----:B------:R-:W-:Y:S02]  /*7460*/  FADD.FTZ R6, R20, R3 ;  /* 0x0000000314067221 */ /* 0x000fe40000010000 */
[----:B------:R-:W-:-:S03]  /*7470*/  FADD.FTZ R3, R14, R4 ;  /* 0x000000040e037221 */ /* 0x000fc60000010000 */
[----:B------:R1:W-:Y:S04]  /*7480*/  STL [R1+0x38], R6 ;  /* 0x0000380601007387 */ /* 0x0003e80000100800 */
[----:B------:R1:W-:Y:S04]  /*7490*/  STL [R1+0x40], R0 ;  /* 0x0000400001007387 */ /* 0x0003e80000100800 */
[----:B------:R1:W-:Y:S01]  /*74a0*/  STL [R1+0x44], R3 ;  /* 0x0000440301007387 */ /* 0x0003e20000100800 */
[----:B------:R-:W-:Y:S11]  /*74b0*/  PLOP3.LUT P2, PT, PT, PT, UP0, 0x80, 0x0 ;  /* 0x000000000000781c */ /* 0x000ff60003f4f008 */
[----:B------:R-:W-:Y:S02]  /*74c0*/  @!UPT UIADD3 URZ, URZ, URZ, URZ ;  /* 0x0000003f3f3ff290 */ /* 0x000fe4000fffe03f */
[----:B------:R-:W-:Y:S05]  /*74d0*/  @!P2 BRA `(.L_x_152) ;  /* 0x000051f00000a947 */ /* 0x000fea0003800000 */
[----:B-----5:R-:W-:Y:S01]  /*74e0*/  SHF.R.S32.HI R27, RZ, 0x1f, R132 ;  /* 0x0000001fff1b7819 */ /* 0x020fe20000011484 */
[C---:B------:R-:W-:Y:S01]  /*74f0*/  IMAD.SHL.U32 R4, R132.reuse, 0x2, RZ ;  /* 0x0000000284047824 */ /* 0x040fe200078e00ff */
[----:B------:R-:W-:Y:S01]  /*7500*/  SHF.R.S32.HI R136, RZ, 0x1f, R134 ;  /* 0x0000001fff887819 */ /* 0x000fe20000011486 */
[----:B------:R-:W-:Y:S01]  /*7510*/  IMAD.MOV.U32 R141, RZ, RZ, R2 ;  /* 0x000000ffff8d7224 */ /* 0x000fe200078e0002 */
[----:B-1----:R-:W-:Y:S01]  /*7520*/  SHF.L.U64.HI R0, R132, 0x1, R27 ;  /* 0x0000000184007819 */ /* 0x002fe2000001021b */
[----:B------:R-:W-:Y:S01]  /*7530*/  IMAD.MOV.U32 R132, RZ, RZ, R138 ;  /* 0x000000ffff847224 */ /* 0x000fe200078e008a */
[C---:B------:R-:W-:Y:S02]  /*7540*/  SHF.L.U64.HI R3, R134.reuse, 0x1, R136 ;  /* 0x0000000186037819 */ /* 0x040fe40000010288 */
[----:B------:R-:W-:Y:S01]  /*7550*/  MOV R140, R137 ;  /* 0x00000089008c7202 */ /* 0x000fe20000000f00 */
[----:B------:R1:W-:Y:S04]  /*7560*/  STL [R1+0x18], R0 ;  /* 0x0000180001007387 */ /* 0x0003e80000100800 */
[----:B------:R-:W-:Y:S04]  /*7570*/  STL [R1+0x14], R4 ;  /* 0x0000140401007387 */ /* 0x000fe80000100800 */
[----:B------:R2:W-:Y:S01]  /*7580*/  STL [R1+0x10], R3 ;  /* 0x0000100301007387 */ /* 0x0005e20000100800 */
[----:B-1----:R-:W-:-:S05]  /*7590*/  IMAD.SHL.U32 R0, R134, 0x2, RZ ;  /* 0x0000000286007824 */ /* 0x002fca00078e00ff */
[----:B------:R1:W-:Y:S01]  /*75a0*/  STL [R1+0xc], R0 ;  /* 0x00000c0001007387 */ /* 0x0003e20000100800 */
[----:B--2---:R-:W-:Y:S01]  /*75b0*/  MOV R3, R139 ;  /* 0x0000008b00037202 */ /* 0x004fe20000000f00 */
[----:B------:R-:W-:Y:S05]  /*75c0*/  BRA `(.L_x_153) ;  /* 0x0000044000007947 */ /* 0x000fea0003800000 */
.L_x_155:
[----:B------:R-:W2:Y:S01]  /*75d0*/  LDL R12, [R1+0x48] ;  /* 0x00004800010c7983 */ /* 0x000ea20000100800 */
[----:B------:R-:W-:Y:S01]  /*75e0*/  ULEA UR5, UR6, UR8, 0x6 ;  /* 0x0000000806057291 */ /* 0x000fe2000f8e303f */
[----:B------:R-:W-:Y:S02]  /*75f0*/  IMAD.MOV.U32 R7, RZ, RZ, RZ ;  /* 0x000000ffff077224 */ /* 0x000fe400078e00ff */
[----:B------:R-:W3:Y:S03]  /*7600*/  LDL R39, [R1+0x14] ;  /* 0x0000140001277983 */ /* 0x000ee60000100800 */
[----:B------:R-:W-:Y:S01]  /*7610*/  IMAD.U32 R2, RZ, RZ, UR5 ;  /* 0x00000005ff027e24 */ /* 0x000fe2000f8e00ff */
[----:B------:R-:W4:Y:S04]  /*7620*/  LDL R38, [R1+0xc] ;  /* 0x00000c0001267983 */ /* 0x000f280000100800 */
[----:B------:R-:W5:Y:S04]  /*7630*/  LDL R37, [R1+0x18] ;  /* 0x0000180001257983 */ /* 0x000f680000100800 */
[----:B------:R-:W3:Y:S04]  /*7640*/  LDL R36, [R1+0x10] ;  /* 0x0000100001247983 */ /* 0x000ee80000100800 */
[----:B------:R-:W3:Y:S01]  /*7650*/  LDL R35, [R1+0x4] ;  /* 0x0000040001237983 */ /* 0x000ee20000100800 */
[----:B--2---:R-:W-:Y:S05]  /*7660*/  IADD3 R2, R2, -0x40, R12 ;  /* 0xffffffc002027810 */ /* 0x004fea0007ffe00c */
        /* <DEDUP_REMOVED lines=8> */
[----:B------:R-:W-:Y:S04]  /*76f0*/  @!P0 LEA.HI.X R5, R5, c[0x0][0x2a4], R6, 0x2, P2 ;  /* 0x0000a90005058a11 */ /* 0x000fe800010f1406 */
[----:B------:R-:W-:Y:S01]  /*7700*/  STL [R1+0x34], R8 ;  /* 0x0000340801007387 */ /* 0x000fe20000100800 */
[----:B------:R-:W-:Y:S03]  /*7710*/  SHF.R.S32.HI R0, RZ, 0x1f, R8 ;  /* 0x0000001fff007819 */ /* 0x000fe60000011408 */
[----:B------:R1:W2:Y:S02]  /*7720*/  @!P0 LDG.E R7, [R4.64] ;  /* 0x0000000c04078981 */ /* 0x0002a4000c1e1900 */
[----:B------:R-:W-:Y:S04]  /*7730*/  IMAD R0, R0, c[0x0][0x1e0], RZ ;  /* 0x0000780000007a24 */ /* 0x000fe800078e02ff */
[C---:B------:R-:W-:Y:S02]  /*7740*/  IMAD R0, R8.reuse, c[0x0][0x1e4], R0 ;  /* 0x0000790008007a24 */ /* 0x040fe400078e0200 */
[----:B-1----:R-:W-:Y:S04]  /*7750*/  IMAD.WIDE.U32 R4, R8, c[0x0][0x1e0], RZ ;  /* 0x0000780008047a25 */ /* 0x002fe800078e00ff */
[----:B------:R-:W-:Y:S01]  /*7760*/  IMAD.IADD R5, R5, 0x1, R0 ;  /* 0x0000000105057824 */ /* 0x000fe200078e0200 */
[----:B--2---:R-:W-:Y:S01]  /*7770*/  STL [R1+0x2c], R7 ;  /* 0x00002c0701007387 */ /* 0x004fe20000100800 */
[----:B------:R-:W-:Y:S02]  /*7780*/  SHF.R.S32.HI R2, RZ, 0x1f, R7 ;  /* 0x0000001fff027819 */ /* 0x000fe40000011407 */
[C---:B------:R-:W-:Y:S04]  /*7790*/  IMAD.WIDE.U32 R4, R7.reuse, c[0x0][0x1f0], R4 ;  /* 0x00007c0007047a25 */ /* 0x040fe800078e0004 */
[----:B------:R-:W-:Y:S01]  /*77a0*/  IMAD R2, R2, c[0x0][0x1f0], RZ ;  /* 0x00007c0002027a24 */ /* 0x000fe200078e02ff */
[----:B------:R-:W-:Y:S03]  /*77b0*/  IADD3 R0, P2, R4, UR20, RZ ;  /* 0x0000001404007c10 */ /* 0x000fe6000ff5e0ff */
[----:B------:R-:W-:Y:S05]  /*77c0*/  IMAD R2, R7, c[0x0][0x1f4], R2 ;  /* 0x00007d0007027a24 */ /* 0x000fea00078e0202 */
[----:B------:R-:W-:Y:S02]  /*77d0*/  IADD3.X R4, R5, UR18, R2, P2, !PT ;  /* 0x0000001205047c10 */ /* 0x000fe400097fe402 */
[C---:B------:R-:W-:Y:S04]  /*77e0*/  LEA R2, P2, R0.reuse, c[0x0][0x1c8], 0x1 ;  /* 0x0000720000027a11 */ /* 0x040fe800078408ff */
[----:B------:R-:W-:Y:S01]  /*77f0*/  LEA.HI.X R0, R0, c[0x0][0x1cc], R4, 0x1, P2 ;  /* 0x0000730000007a11 */ /* 0x000fe200010f0c04 */
[----:B------:R-:W3:Y:S04]  /*7800*/  SHFL.IDX PT, R6, R2, RZ, 0x181f ;  /* 0x00181fff02067589 */ /* 0x000ee800000e0000 */
[----:B------:R-:W5:Y:S04]  /*7810*/  SHFL.IDX PT, R5, R0, RZ, 0x181f ;  /* 0x00181fff00057589 */ /* 0x000f6800000e0000 */
[----:B------:R-:W1:Y:S04]  /*7820*/  SHFL.IDX PT, R12, R2, 0x1, 0x181f ;  /* 0x00381f00020c7f89 */ /* 0x000e6800000e0000 */
[----:B------:R-:W2:Y:S04]  /*7830*/  SHFL.IDX PT, R13, R0, 0x1, 0x181f ;  /* 0x00381f00000d7f89 */ /* 0x000ea800000e0000 */
[----:B------:R-:W2:Y:S04]  /*7840*/  SHFL.IDX PT, R11, R2, 0x2, 0x181f ;  /* 0x00581f00020b7f89 */ /* 0x000ea800000e0000 */
[----:B------:R-:W2:Y:S04]  /*7850*/  SHFL.IDX PT, R14, R0, 0x2, 0x181f ;  /* 0x00581f00000e7f89 */ /* 0x000ea800000e0000 */
[----:B------:R-:W2:Y:S01]  /*7860*/  SHFL.IDX PT, R2, R2, 0x3, 0x181f ;  /* 0x00781f0002027f89 */ /* 0x000ea200000e0000 */
[CC--:B---3--:R-:W-:Y:S02]  /*7870*/  IADD3 R8, P6, R6.reuse, R39.reuse, RZ ;  /* 0x0000002706087210 */ /* 0x0c8fe40007fde0ff */
[----:B----4-:R-:W-:Y:S01]  /*7880*/  IADD3 R6, P5, R6, R38, RZ ;  /* 0x0000002606067210 */ /* 0x010fe20007fbe0ff */
[----:B------:R-:W3:Y:S02]  /*7890*/  SHFL.IDX PT, R0, R0, 0x3, 0x181f ;  /* 0x00781f0000007f89 */ /* 0x000ee400000e0000 */
[C-C-:B-----5:R-:W-:Y:S01]  /*78a0*/  IMAD.X R9, R5.reuse, 0x1, R37.reuse, P6 ;  /* 0x0000000105097824 */ /* 0x160fe200030e0625 */
[----:B------:R-:W-:Y:S02]  /*78b0*/  IADD3.X R7, R5, R36, RZ, P5, !PT ;  /* 0x0000002405077210 */ /* 0x000fe40002ffe4ff */
[CC--:B-1----:R-:W-:Y:S02]  /*78c0*/  IADD3 R4, P2, R12.reuse, R39.reuse, RZ ;  /* 0x000000270c047210 */ /* 0x0c2fe40007f5e0ff */
[----:B------:R1:W-:Y:S01]  /*78d0*/  LDGSTS.E.BYPASS.LTC128B.128 [R35+0x4100], [R8.64], !P4 ;  /* 0x0410000008237fae */ /* 0x0003e2000e101d4c */
[-C--:B------:R-:W-:Y:S02]  /*78e0*/  IADD3 R12, P5, R12, R38.reuse, RZ ;  /* 0x000000260c0c7210 */ /* 0x080fe40007fbe0ff */
[--C-:B--2---:R-:W-:Y:S01]  /*78f0*/  IMAD.X R5, R13, 0x1, R37.reuse, P2 ;  /* 0x000000010d057824 */ /* 0x104fe200010e0625 */
[----:B------:R2:W-:Y:S01]  /*7900*/  LDGSTS.E.BYPASS.LTC128B.128 [R35+0x6100], [R6.64], !P3 ;  /* 0x0610000006237fae */ /* 0x0005e2000d901d4c */
[-C--:B------:R-:W-:Y:S01]  /*7910*/  IADD3 R10, P2, R11, R39.reuse, RZ ;  /* 0x000000270b0a7210 */ /* 0x080fe20007f5e0ff */
[--C-:B------:R-:W-:Y:S02]  /*7920*/  IMAD.X R13, R13, 0x1, R36.reuse, P5 ;  /* 0x000000010d0d7824 */ /* 0x100fe400028e0624 */
[----:B------:R4:W-:Y:S04]  /*7930*/  LDGSTS.E.BYPASS.LTC128B.128 [R35+0x4900], [R4.64], !P4 ;  /* 0x0490000004237fae */ /* 0x0009e8000e101d4c */
[----:B------:R3:W-:Y:S01]  /*7940*/  LDGSTS.E.BYPASS.LTC128B.128 [R35+0x6900], [R12.64], !P3 ;  /* 0x069000000c237fae */ /* 0x0007e2000d901d4c */
[----:B-1----:R-:W-:Y:S01]  /*7950*/  IADD3 R8, P6, R11, R38, RZ ;  /* 0x000000260b087210 */ /* 0x002fe20007fde0ff */
[--C-:B------:R-:W-:Y:S01]  /*7960*/  IMAD.X R11, R14, 0x1, R37.reuse, P2 ;  /* 0x000000010e0b7824 */ /* 0x100fe200010e0625 */
[----:B--2---:R-:W-:Y:S04]  /*7970*/  IADD3 R6, P5, R2, R39, RZ ;  /* 0x0000002702067210 */ /* 0x004fe80007fbe0ff */
[----:B------:R1:W-:Y:S01]  /*7980*/  LDGSTS.E.BYPASS.LTC128B.128 [R35+0x5100], [R10.64], !P4 ;  /* 0x051000000a237fae */ /* 0x0003e2000e101d4c */
[----:B------:R-:W-:Y:S02]  /*7990*/  IADD3.X R9, R14, R36, RZ, P6, !PT ;  /* 0x000000240e097210 */ /* 0x000fe400037fe4ff */
[----:B----4-:R-:W-:Y:S01]  /*79a0*/  IADD3 R4, P2, R2, R38, RZ ;  /* 0x0000002602047210 */ /* 0x010fe20007f5e0ff */
[C---:B---3--:R-:W-:Y:S02]  /*79b0*/  IMAD.X R7, R0.reuse, 0x1, R37, P5 ;  /* 0x0000000100077824 */ /* 0x048fe400028e0625 */
[----:B------:R1:W-:Y:S02]  /*79c0*/  LDGSTS.E.BYPASS.LTC128B.128 [R35+0x7100], [R8.64], !P3 ;  /* 0x0710000008237fae */ /* 0x0003e4000d901d4c */
[----:B------:R-:W-:Y:S02]  /*79d0*/  IMAD.X R5, R0, 0x1, R36, P2 ;  /* 0x0000000100057824 */ /* 0x000fe400010e0624 */
[----:B------:R1:W-:Y:S04]  /*79e0*/  LDGSTS.E.BYPASS.LTC128B.128 [R35+0x5900], [R6.64], !P4 ;  /* 0x0590000006237fae */ /* 0x0003e8000e101d4c */
[----:B------:R1:W-:Y:S01]  /*79f0*/  LDGSTS.E.BYPASS.LTC128B.128 [R35+0x7900], [R4.64], !P3 ;  /* 0x0790000004237fae */ /* 0x0003e2000d901d4c */
[----:B------:R-:W-:-:S05]  /*7a00*/  BRA `(.L_x_154) ;  /* 0x0000172000007947 */ /* 0x000fca0003800000 */
.L_x_153:
[----:B------:R-:W2:Y:S01]  /*7a10*/  LDL R4, [R1+0x34] ;  /* 0x0000340001047983 */ /* 0x000ea20000100800 */
[----:B------:R-:W-:Y:S04]  /*7a20*/  DEPBAR.LE SB0, 0x0 ;  /* 0x000080000000791a */ /* 0x000fe80000000000 */
[----:B------:R-:W3:Y:S01]  /*7a30*/  LDL R2, [R1+0x2c] ;  /* 0x00002c0001027983 */ /* 0x000ee20000100800 */
[----:B------:R-:W-:Y:S03]  /*7a40*/  UISETP.GT.AND UP0, UPT, UR6, UR7, UPT ;  /* 0x000000070600728c */ /* 0x000fe6000bf04270 */
[----:B------:R-:W4:Y:S04]  /*7a50*/  LDL R58, [R1+0x14] ;  /* 0x00001400013a7983 */ /* 0x000f280000100800 */
[----:B------:R-:W5:Y:S04]  /*7a60*/  LDL R57, [R1+0x18] ;  /* 0x0000180001397983 */ /* 0x000f680000100800 */
[----:B------:R-:W4:Y:S04]  /*7a70*/  LDL R56, [R1+0xc] ;  /* 0x00000c0001387983 */ /* 0x000f280000100800 */
[----:B------:R-:W4:Y:S04]  /*7a80*/  LDL R54, [R1+0x30] ;  /* 0x0000300001367983 */ /* 0x000f280000100800 */
[----:B------:R-:W4:Y:S04]  /*7a90*/  LDL R55, [R1+0x10] ;  /* 0x0000100001377983 */ /* 0x000f280000100800 */
[----:B------:R-:W-:Y:S08]  /*7aa0*/  BAR.SYNC.DEFER_BLOCKING 0x0 ;  /* 0x0000000000007b1d */ /* 0x000ff00000010000 */
[----:B------:R-:W-:Y:S08]  /*7ab0*/  LDSM.16.M88.4 R64, [R239+0x8100] ;  /* 0x00810000ef40783b */ /* 0x000ff00000000200 */
[----:B------:R-:W1:Y:S08]  /*7ac0*/  LDSM.16.M88.4 R16, [R232+0x4100] ;  /* 0x00410000e810783b */ /* 0x000e700000000200 */
[----:B------:R-:W1:Y:S08]  /*7ad0*/  LDSM.16.M88.4 R60, [R239+0xa100] ;  /* 0x00a10000ef3c783b */ /* 0x000e700000000200 */
[----:B------:R-:W1:Y:S08]  /*7ae0*/  LDSM.16.M88.4 R32, [R232+0x4900] ;  /* 0x00490000e820783b */ /* 0x000e700000000200 */
[----:B------:R-:W-:Y:S08]  /*7af0*/  LDSM.16.M88.4 R48, [R232+0x5100] ;  /* 0x00510000e830783b */ /* 0x000ff00000000200 */
[----:B------:R-:W-:Y:S08]  /*7b00*/  LDSM.16.M88.4 R136, [R232+0x5900] ;  /* 0x00590000e888783b */ /* 0x000ff00000000200 */
[----:B------:R-:W-:Y:S08]  /*7b10*/  LDSM.16.M88.4 R208, [R241+0x8100] ;  /* 0x00810000f1d0783b */ /* 0x000ff00000000200 */
[----:B------:R-:W-:Y:S08]  /*7b20*/  LDSM.16.M88.4 R212, [R243] ;  /* 0x00000000f3d4783b */ /* 0x000ff00000000200 */
[----:B------:R-:W-:Y:S08]  /*7b30*/  LDSM.16.M88.4 R216, [R241+0xa100] ;  /* 0x00a10000f1d8783b */ /* 0x000ff00000000200 */
[----:B------:R-:W-:Y:S08]  /*7b40*/  LDSM.16.M88.4 R220, [R251] ;  /* 0x00000000fbdc783b */ /* 0x000ff00000000200 */
[----:B------:R-:W-:Y:S08]  /*7b50*/  LDSM.16.M88.4 R224, [R250] ;  /* 0x00000000fae0783b */ /* 0x000ff00000000200 */
[----:B------:R-:W-:Y:S01]  /*7b60*/  LDSM.16.M88.4 R228, [R249] ;  /* 0x00000000f9e4783b */ /* 0x000fe20000000200 */
[----:B-12---:R-:W-:Y:S01]  /*7b70*/  SHF.R.S32.HI R0, RZ, 0x1f, R4 ;  /* 0x0000001fff007819 */ /* 0x006fe20000011404 */
[----:B------:R-:W-:Y:S04]  /*7b80*/  IMAD.WIDE.U32 R8, R4, c[0x0][0x208], RZ ;  /* 0x0000820004087a25 */ /* 0x000fe800078e00ff */
[----:B------:R-:W-:Y:S04]  /*7b90*/  IMAD R0, R0, c[0x0][0x208], RZ ;  /* 0x0000820000007a24 */ /* 0x000fe800078e02ff */
[----:B------:R-:W-:Y:S02]  /*7ba0*/  IMAD R0, R4, c[0x0][0x20c], R0 ;  /* 0x0000830004007a24 */ /* 0x000fe400078e0200 */
[-C--:B------:R-:W-:Y:S03]  /*7bb0*/  HMMA.16816.F32.BF16 R4, R64, R16.reuse, RZ ;  /* 0x000000104004723c */ /* 0x080fe600000418ff */
[----:B------:R-:W-:Y:S02]  /*7bc0*/  IADD3 R9, R9, R0, RZ ;  /* 0x0000000009097210 */ /* 0x000fe40007ffe0ff */
[----:B---3--:R-:W-:Y:S03]  /*7bd0*/  SHF.R.S32.HI R0, RZ, 0x1f, R2 ;  /* 0x0000001fff007819 */ /* 0x008fe60000011402 */
[----:B------:R-:W-:Y:S02]  /*7be0*/  IMAD.WIDE.U32 R12, R2, c[0x0][0x218], R8 ;  /* 0x00008600020c7a25 */ /* 0x000fe400078e0008 */
[C---:B------:R-:W-:Y:S02]  /*7bf0*/  HMMA.16816.F32.BF16 R8, R60.reuse, R16, RZ ;  /* 0x000000103c08723c */ /* 0x040fe400000418ff */
[----:B------:R-:W-:Y:S04]  /*7c00*/  IMAD R0, R0, c[0x0][0x218], RZ ;  /* 0x0000860000007a24 */ /* 0x000fe800078e02ff */
[----:B------:R-:W-:Y:S01]  /*7c10*/  IMAD R2, R2, c[0x0][0x21c], R0 ;  /* 0x0000870002027a24 */ /* 0x000fe200078e0200 */
[----:B------:R-:W-:Y:S05]  /*7c20*/  IADD3 R0, P2, R12, UR22, RZ ;  /* 0x000000160c007c10 */ /* 0x000fea000ff5e0ff */
[----:B------:R-:W-:Y:S02]  /*7c30*/  IADD3.X R16, R13, UR4, R2, P2, !PT ;  /* 0x000000040d107c10 */ /* 0x000fe400097fe402 */
[-C--:B------:R-:W-:Y:S01]  /*7c40*/  HMMA.16816.F32.BF16 R12, R60, R18.reuse, RZ ;  /* 0x000000123c0c723c */ /* 0x080fe200000418ff */
[C---:B------:R-:W-:Y:S04]  /*7c50*/  LEA R2, P2, R0.reuse, c[0x0][0x1f8], 0x1 ;  /* 0x00007e0000027a11 */ /* 0x040fe800078408ff */
[----:B------:R-:W-:Y:S01]  /*7c60*/  LEA.HI.X R0, R0, c[0x0][0x1fc], R16, 0x1, P2 ;  /* 0x00007f0000007a11 */ /* 0x000fe200010f0c10 */
[----:B------:R-:W4:Y:S02]  /*7c70*/  SHFL.IDX PT, R38, R2, RZ, 0x181f ;  /* 0x00181fff02267589 */ /* 0x000f2400000e0000 */
[C---:B------:R-:W-:Y:S06]  /*7c80*/  HMMA.16816.F32.BF16 R16, R64.reuse, R18, RZ ;  /* 0x000000124010723c */ /* 0x040fec00000418ff */
[----:B------:R-:W5:Y:S02]  /*7c90*/  SHFL.IDX PT, R39, R0, RZ, 0x181f ;  /* 0x00181fff00277589 */ /* 0x000f6400000e0000 */
[-C--:B------:R-:W-:Y:S06]  /*7ca0*/  HMMA.16816.F32.BF16 R20, R64, R32.reuse, RZ ;  /* 0x000000204014723c */ /* 0x080fec00000418ff */
[----:B------:R-:W1:Y:S02]  /*7cb0*/  SHFL.IDX PT, R46, R2, 0x1, 0x181f ;  /* 0x00381f00022e7f89 */ /* 0x000e6400000e0000 */
[C---:B------:R-:W-:Y:S06]  /*7cc0*/  HMMA.16816.F32.BF16 R24, R60.reuse, R32, RZ ;  /* 0x000000203c18723c */ /* 0x040fec00000418ff */
[----:B------:R-:W2:Y:S01]  /*7cd0*/  SHFL.IDX PT, R43, R0, 0x1, 0x181f ;  /* 0x00381f00002b7f89 */ /* 0x000ea200000e0000 */
[C---:B----4-:R-:W-:Y:S01]  /*7ce0*/  IADD3 R36, P5, R38.reuse, R58, RZ ;  /* 0x0000003a26247210 */ /* 0x050fe20007fbe0ff */
[-C--:B------:R-:W-:Y:S01]  /*7cf0*/  HMMA.16816.F32.BF16 R28, R60, R34.reuse, RZ ;  /* 0x000000223c1c723c */ /* 0x080fe200000418ff */
[----:B------:R-:W-:Y:S03]  /*7d00*/  IADD3 R38, P2, R38, R56, RZ ;  /* 0x0000003826267210 */ /* 0x000fe60007f5e0ff */
[C---:B-----5:R-:W-:Y:S02]  /*7d10*/  IADD3.X R37, R39.reuse, R57, RZ, P5, !PT ;  /* 0x0000003927257210 */ /* 0x060fe40002ffe4ff */
[----:B------:R-:W3:Y:S02]  /*7d20*/  SHFL.IDX PT, R52, R2, 0x2, 0x181f ;  /* 0x00581f0002347f89 */ /* 0x000ee400000e0000 */
[C---:B------:R-:W-:Y:S04]  /*7d30*/  HMMA.16816.F32.BF16 R32, R64.reuse, R34, RZ ;  /* 0x000000224020723c */ /* 0x040fe800000418ff */
[----:B------:R-:W-:Y:S02]  /*7d40*/  IADD3.X R39, R39, R55, RZ, P2, !PT ;  /* 0x0000003727277210 */ /* 0x000fe400017fe4ff */
[C---:B-1----:R-:W-:Y:S01]  /*7d50*/  IADD3 R40, P2, R46.reuse, R58, RZ ;  /* 0x0000003a2e287210 */ /* 0x042fe20007f5e0ff */
[----:B------:R1:W-:Y:S01]  /*7d60*/  LDGSTS.E.BYPASS.LTC128B.128 [R54], [R36.64], !P4 ;  /* 0x0000000024367fae */ /* 0x0003e2000e101d4c */
[----:B------:R-:W-:Y:S04]  /*7d70*/  IADD3 R46, P6, R46, R56, RZ ;  /* 0x000000382e2e7210 */ /* 0x000fe80007fde0ff */
[C---:B--2---:R-:W-:Y:S03]  /*7d80*/  IADD3.X R41, R43.reuse, R57, RZ, P2, !PT ;  /* 0x000000392b297210 */ /* 0x044fe600017fe4ff */
[----:B------:R-:W2:Y:S01]  /*7d90*/  SHFL.IDX PT, R42, R0, 0x2, 0x181f ;  /* 0x00581f00002a7f89 */ /* 0x000ea200000e0000 */
[----:B------:R-:W-:Y:S07]  /*7da0*/  IADD3.X R47, R43, R55, RZ, P6, !PT ;  /* 0x000000372b2f7210 */ /* 0x000fee00037fe4ff */
[----:B------:R1:W-:Y:S01]  /*7db0*/  LDGSTS.E.BYPASS.LTC128B.128 [R54+0x2000], [R38.64], !P3 ;  /* 0x0200000026367fae */ /* 0x0003e2000d901d4c */
[C---:B---3--:R-:W-:Y:S02]  /*7dc0*/  IADD3 R44, P5, R52.reuse, R58, RZ ;  /* 0x0000003a342c7210 */ /* 0x048fe40007fbe0ff */
[----:B------:R-:W-:Y:S05]  /*7dd0*/  IADD3 R52, P2, R52, R56, RZ ;  /* 0x0000003834347210 */ /* 0x000fea0007f5e0ff */
[----:B------:R3:W-:Y:S08]  /*7de0*/  LDGSTS.E.BYPASS.LTC128B.128 [R54+0x800], [R40.64], !P4 ;  /* 0x0080000028367fae */ /* 0x0007f0000e101d4c */
[----:B------:R4:W-:Y:S01]  /*7df0*/  LDGSTS.E.BYPASS.LTC128B.128 [R54+0x2800], [R46.64], !P3 ;  /* 0x028000002e367fae */ /* 0x0009e2000d901d4c */
[C---:B--2---:R-:W-:Y:S02]  /*7e00*/  IADD3.X R45, R42.reuse, R57, RZ, P5, !PT ;  /* 0x000000392a2d7210 */ /* 0x044fe40002ffe4ff */
[----:B------:R-:W-:Y:S05]  /*7e10*/  IADD3.X R53, R42, R55, RZ, P2, !PT ;  /* 0x000000372a357210 */ /* 0x000fea00017fe4ff */
[----:B------:R4:W-:Y:S01]  /*7e20*/  LDGSTS.E.BYPASS.LTC128B.128 [R54+0x1000], [R44.64], !P4 ;  /* 0x010000002c367fae */ /* 0x0009e2000e101d4c */
[-C--:B-1----:R-:W-:Y:S07]  /*7e30*/  HMMA.16816.F32.BF16 R36, R64, R48.reuse, RZ ;  /* 0x000000304024723c */ /* 0x082fee00000418ff */
[----:B------:R-:W1:Y:S01]  /*7e40*/  SHFL.IDX PT, R2, R2, 0x3, 0x181f ;  /* 0x00781f0002027f89 */ /* 0x000e6200000e0000 */
[C---:B---3--:R-:W-:Y:S07]  /*7e50*/  HMMA.16816.F32.BF16 R40, R60.reuse, R48, RZ ;  /* 0x000000303c28723c */ /* 0x048fee00000418ff */
[----:B------:R-:W2:Y:S08]  /*7e60*/  SHFL.IDX PT, R0, R0, 0x3, 0x181f ;  /* 0x00781f0000007f89 */ /* 0x000eb000000e0000 */
[----:B------:R3:W-:Y:S01]  /*7e70*/  LDGSTS.E.BYPASS.LTC128B.128 [R54+0x3000], [R52.64], !P3 ;  /* 0x0300000034367fae */ /* 0x0007e2000d901d4c */
[-C--:B----4-:R-:W-:Y:S01]  /*7e80*/  HMMA.16816.F32.BF16 R44, R60, R50.reuse, RZ ;  /* 0x000000323c2c723c */ /* 0x090fe200000418ff */
[----:B-1----:R-:W-:Y:S04]  /*7e90*/  IADD3 R48, P2, R2, R58, RZ ;  /* 0x0000003a02307210 */ /* 0x002fe80007f5e0ff */
[----:B--2---:R-:W-:Y:S05]  /*7ea0*/  IADD3.X R49, R0, R57, RZ, P2, !PT ;  /* 0x0000003900317210 */ /* 0x004fea00017fe4ff */
[----:B------:R1:W-:Y:S02]  /*7eb0*/  LDGSTS.E.BYPASS.LTC128B.128 [R54+0x1800], [R48.64], !P4 ;  /* 0x0180000030367fae */ /* 0x0003e4000e101d4c */
[----:B---3--:R-:W-:Y:S04]  /*7ec0*/  IADD3 R52, P2, R2, R56, RZ ;  /* 0x0000003802347210 */ /* 0x008fe80007f5e0ff */
[----:B------:R-:W-:Y:S02]  /*7ed0*/  IADD3.X R53, R0, R55, RZ, P2, !PT ;  /* 0x0000003700357210 */ /* 0x000fe400017fe4ff */
[----:B------:R-:W-:Y:S03]  /*7ee0*/  PLOP3.LUT P2, PT, PT, PT, UP0, 0x80, 0x0 ;  /* 0x000000000000781c */ /* 0x000fe60003f4f008 */
[----:B------:R2:W-:Y:S08]  /*7ef0*/  LDGSTS.E.BYPASS.LTC128B.128 [R54+0x3800], [R52.64], !P3 ;  /* 0x0380000034367fae */ /* 0x0005f0000d901d4c */
[----:B------:R-:W0:Y:S01]  /*7f00*/  LDGDEPBAR ;  /* 0x00000000000079af */ /* 0x000e220000000000 */
[C---:B-1----:R-:W-:Y:S08]  /*7f10*/  HMMA.16816.F32.BF16 R48, R64.reuse, R50, RZ ;  /* 0x000000324030723c */ /* 0x042ff000000418ff */
[-C--:B--2---:R-:W-:Y:S08]  /*7f20*/  HMMA.16816.F32.BF16 R52, R64, R136.reuse, RZ ;  /* 0x000000884034723c */ /* 0x084ff000000418ff */
[C---:B------:R-:W-:Y:S08]  /*7f30*/  HMMA.16816.F32.BF16 R56, R60.reuse, R136, RZ ;  /* 0x000000883c38723c */ /* 0x040ff000000418ff */
[-C--:B------:R-:W-:Y:S08]  /*7f40*/  HMMA.16816.F32.BF16 R60, R60, R138.reuse, RZ ;  /* 0x0000008a3c3c723c */ /* 0x080ff000000418ff */
[----:B------:R-:W-:Y:S01]  /*7f50*/  HMMA.16816.F32.BF16 R64, R64, R138, RZ ;  /* 0x0000008a4040723c */ /* 0x000fe200000418ff */
[----:B------:R-:W-:Y:S07]  /*7f60*/  LDSM.16.M88.4 R136, [R240+0x8100] ;  /* 0x00810000f088783b */ /* 0x000fee0000000200 */
[-C--:B------:R-:W-:Y:S08]  /*7f70*/  HMMA.16816.F32.BF16 R4, R208, R212.reuse, R4 ;  /* 0x000000d4d004723c */ /* 0x080ff00000041804 */
[C---:B------:R-:W-:Y:S08]  /*7f80*/  HMMA.16816.F32.BF16 R8, R216.reuse, R212, R8 ;  /* 0x000000d4d808723c */ /* 0x040ff00000041808 */
[-C--:B------:R-:W-:Y:S08]  /*7f90*/  HMMA.16816.F32.BF16 R12, R216, R214.reuse, R12 ;  /* 0x000000d6d80c723c */ /* 0x080ff0000004180c */
[C---:B------:R-:W-:Y:S01]  /*7fa0*/  HMMA.16816.F32.BF16 R16, R208.reuse, R214, R16 ;  /* 0x000000d6d010723c */ /* 0x040fe20000041810 */
[----:B------:R-:W1:Y:S07]  /*7fb0*/  LDSM.16.M88.4 R212, [R238+0x4100] ;  /* 0x00410000eed4783b */ /* 0x000e6e0000000200 */
[-C--:B------:R-:W-:Y:S08]  /*7fc0*/  HMMA.16816.F32.BF16 R20, R208, R220.reuse, R20 ;  /* 0x000000dcd014723c */ /* 0x080ff00000041814 */
[C---:B------:R-:W-:Y:S08]  /*7fd0*/  HMMA.16816.F32.BF16 R24, R216.reuse, R220, R24 ;  /* 0x000000dcd818723c */ /* 0x040ff00000041818 */
[-C--:B------:R-:W-:Y:S08]  /*7fe0*/  HMMA.16816.F32.BF16 R28, R216, R222.reuse, R28 ;  /* 0x000000ded81c723c */ /* 0x080ff0000004181c */
[C---:B------:R-:W-:Y:S01]  /*7ff0*/  HMMA.16816.F32.BF16 R32, R208.reuse, R222, R32 ;  /* 0x000000ded020723c */ /* 0x040fe20000041820 */
[----:B------:R-:W2:Y:S07]  /*8000*/  LDSM.16.M88.4 R220, [R240+0xa100] ;  /* 0x00a10000f0dc783b */ /* 0x000eae0000000200 */
[-C--:B------:R-:W-:Y:S08]  /*8010*/  HMMA.16816.F32.BF16 R36, R208, R224.reuse, R36 ;  /* 0x000000e0d024723c */ /* 0x080ff00000041824 */
[C---:B------:R-:W-:Y:S08]  /*8020*/  HMMA.16816.F32.BF16 R40, R216.reuse, R224, R40 ;  /* 0x000000e0d828723c */ /* 0x040ff00000041828 */
[-C--:B------:R-:W-:Y:S08]  /*8030*/  HMMA.16816.F32.BF16 R44, R216, R226.reuse, R44 ;  /* 0x000000e2d82c723c */ /* 0x080ff0000004182c */
[C---:B------:R-:W-:Y:S01]  /*8040*/  HMMA.16816.F32.BF16 R48, R208.reuse, R226, R48 ;  /* 0x000000e2d030723c */ /* 0x040fe20000041830 */
[----:B------:R-:W-:Y:S07]  /*8050*/  LDSM.16.M88.4 R224, [R238+0x5900] ;  /* 0x00590000eee0783b */ /* 0x000fee0000000200 */
[-C--:B------:R-:W-:Y:S08]  /*8060*/  HMMA.16816.F32.BF16 R52, R208, R228.reuse, R52 ;  /* 0x000000e4d034723c */ /* 0x080ff00000041834 */
[C---:B------:R-:W-:Y:S08]  /*8070*/  HMMA.16816.F32.BF16 R56, R216.reuse, R228, R56 ;  /* 0x000000e4d838723c */ /* 0x040ff00000041838 */
[-C--:B------:R-:W-:Y:S01]  /*8080*/  HMMA.16816.F32.BF16 R60, R216, R230.reuse, R60 ;  /* 0x000000e6d83c723c */ /* 0x080fe2000004183c */
[----:B------:R-:W-:Y:S07]  /*8090*/  LDSM.16.M88.4 R216, [R238+0x5100] ;  /* 0x00510000eed8783b */ /* 0x000fee0000000200 */
[----:B------:R-:W-:Y:S01]  /*80a0*/  HMMA.16816.F32.BF16 R64, R208, R230, R64 ;  /* 0x000000e6d040723c */ /* 0x000fe20000041840 */
[----:B------:R-:W3:Y:S07]  /*80b0*/  LDSM.16.M88.4 R208, [R238+0x4900] ;  /* 0x00490000eed0783b */ /* 0x000eee0000000200 */
[-C--:B-1----:R-:W-:Y:S08]  /*80c0*/  HMMA.16816.F32.BF16 R4, R136, R212.reuse, R4 ;  /* 0x000000d48804723c */ /* 0x082ff00000041804 */
[C---:B--2---:R-:W-:Y:S08]  /*80d0*/  HMMA.16816.F32.BF16 R8, R220.reuse, R212, R8 ;  /* 0x000000d4dc08723c */ /* 0x044ff00000041808 */
[-C--:B------:R-:W-:Y:S08]  /*80e0*/  HMMA.16816.F32.BF16 R12, R220, R214.reuse, R12 ;  /* 0x000000d6dc0c723c */ /* 0x080ff0000004180c */
[C---:B------:R-:W-:Y:S01]  /*80f0*/  HMMA.16816.F32.BF16 R16, R136.reuse, R214, R16 ;  /* 0x000000d68810723c */ /* 0x040fe20000041810 */
[----:B------:R-:W-:Y:S07]  /*8100*/  LDSM.16.M88.4 R212, [R237] ;  /* 0x00000000edd4783b */ /* 0x000fee0000000200 */
[-C--:B---3--:R-:W-:Y:S08]  /*8110*/  HMMA.16816.F32.BF16 R20, R136, R208.reuse, R20 ;  /* 0x000000d08814723c */ /* 0x088ff00000041814 */
        /* <DEDUP_REMOVED lines=11> */
[-C--:B------:R-:W-:Y:S01]  /*81d0*/  HMMA.16816.F32.BF16 R60, R220, R226.reuse, R60 ;  /* 0x000000e2dc3c723c */ /* 0x080fe2000004183c */
[----:B------:R-:W-:Y:S07]  /*81e0*/  LDSM.16.M88.4 R220, [R237+0x1000] ;  /* 0x00100000eddc783b */ /* 0x000fee0000000200 */
[----:B------:R-:W-:Y:S01]  /*81f0*/  HMMA.16816.F32.BF16 R64, R136, R226, R64 ;  /* 0x000000e28840723c */ /* 0x000fe20000041840 */
[----:B------:R-:W3:Y:S07]  /*8200*/  LDSM.16.M88.4 R136, [R237+0x800] ;  /* 0x00080000ed88783b */ /* 0x000eee0000000200 */
[-C--:B-1----:R-:W-:Y:S01]  /*8210*/  HMMA.16816.F32.BF16 R4, R208, R212.reuse, R4 ;  /* 0x000000d4d004723c */ /* 0x082fe20000041804 */
[----:B------:R-:W1:Y:S07]  /*8220*/  LDSM.16.M88.4 R224, [R237+0x1800] ;  /* 0x00180000ede0783b */ /* 0x000e6e0000000200 */
[C---:B--2---:R-:W-:Y:S08]  /*8230*/  HMMA.16816.F32.BF16 R8, R216.reuse, R212, R8 ;  /* 0x000000d4d808723c */ /* 0x044ff00000041808 */
[-C--:B------:R-:W-:Y:S08]  /*8240*/  HMMA.16816.F32.BF16 R12, R216, R214.reuse, R12 ;  /* 0x000000d6d80c723c */ /* 0x080ff0000004180c */
[C---:B------:R-:W-:Y:S01]  /*8250*/  HMMA.16816.F32.BF16 R16, R208.reuse, R214, R16 ;  /* 0x000000d6d010723c */ /* 0x040fe20000041810 */
[----:B------:R-:W-:Y:S07]  /*8260*/  LDSM.16.M88.4 R212, [R232+0x6100] ;  /* 0x00610000e8d4783b */ /* 0x000fee0000000200 */
[-C--:B---3--:R-:W-:Y:S08]  /*8270*/  HMMA.16816.F32.BF16 R20, R208, R136.reuse, R20 ;  /* 0x00000088d014723c */ /* 0x088ff00000041814 */
        /* <DEDUP_REMOVED lines=8> */
[----:B------:R-:W3:Y:S07]  /*8300*/  LDSM.16.M88.4 R220, [R239+0xe100] ;  /* 0x00e10000efdc783b */ /* 0x000eee0000000200 */
[-C--:B-1----:R-:W-:Y:S08]  /*8310*/  HMMA.16816.F32.BF16 R52, R208, R224.reuse, R52 ;  /* 0x000000e0d034723c */ /* 0x082ff00000041834 */
[C---:B------:R-:W-:Y:S08]  /*8320*/  HMMA.16816.F32.BF16 R56, R216.reuse, R224, R56 ;  /* 0x000000e0d838723c */ /* 0x040ff00000041838 */
[-C--:B------:R-:W-:Y:S01]  /*8330*/  HMMA.16816.F32.BF16 R60, R216, R226.reuse, R60 ;  /* 0x000000e2d83c723c */ /* 0x080fe2000004183c */
[----:B------:R-:W-:Y:S07]  /*8340*/  LDSM.16.M88.4 R216, [R232+0x7100] ;  /* 0x00710000e8d8783b */ /* 0x000fee0000000200 */
[----:B------:R-:W-:Y:S01]  /*8350*/  HMMA.16816.F32.BF16 R64, R208, R226, R64 ;  /* 0x000000e2d040723c */ /* 0x000fe20000041840 */
[----:B------:R-:W1:Y:S07]  /*8360*/  LDSM.16.M88.4 R208, [R232+0x6900] ;  /* 0x00690000e8d0783b */ /* 0x000e6e0000000200 */
[-C--:B--2---:R-:W-:Y:S01]  /*8370*/  HMMA.16816.F32.BF16 R4, R136, R212.reuse, R4 ;  /* 0x000000d48804723c */ /* 0x084fe20000041804 */
[----:B------:R-:W2:Y:S07]  /*8380*/  LDSM.16.M88.4 R224, [R232+0x7900] ;  /* 0x00790000e8e0783b */ /* 0x000eae0000000200 */
[C---:B---3--:R-:W-:Y:S08]  /*8390*/  HMMA.16816.F32.BF16 R8, R220.reuse, R212, R8 ;  /* 0x000000d4dc08723c */ /* 0x048ff00000041808 */
[-C--:B------:R-:W-:Y:S08]  /*83a0*/  HMMA.16816.F32.BF16 R12, R220, R214.reuse, R12 ;  /* 0x000000d6dc0c723c */ /* 0x080ff0000004180c */
[C---:B------:R-:W-:Y:S01]  /*83b0*/  HMMA.16816.F32.BF16 R16, R136.reuse, R214, R16 ;  /* 0x000000d68810723c */ /* 0x040fe20000041810 */
[----:B------:R-:W-:Y:S07]  /*83c0*/  LDSM.16.M88.4 R212, [R248] ;  /* 0x00000000f8d4783b */ /* 0x000fee0000000200 */
[-C--:B-1----:R-:W-:Y:S08]  /*83d0*/  HMMA.16816.F32.BF16 R20, R136, R208.reuse, R20 ;  /* 0x000000d08814723c */ /* 0x082ff00000041814 */
        /* <DEDUP_REMOVED lines=8> */
[----:B------:R-:W3:Y:S07]  /*8460*/  LDSM.16.M88.4 R216, [R241+0xe100] ;  /* 0x00e10000f1d8783b */ /* 0x000eee0000000200 */
[-C--:B--2---:R-:W-:Y:S08]  /*8470*/  HMMA.16816.F32.BF16 R52, R136, R224.reuse, R52 ;  /* 0x000000e08834723c */ /* 0x084ff00000041834 */
[C---:B------:R-:W-:Y:S08]  /*8480*/  HMMA.16816.F32.BF16 R56, R220.reuse, R224, R56 ;  /* 0x000000e0dc38723c */ /* 0x040ff00000041838 */
[-C--:B------:R-:W-:Y:S01]  /*8490*/  HMMA.16816.F32.BF16 R60, R220, R226.reuse, R60 ;  /* 0x000000e2dc3c723c */ /* 0x080fe2000004183c */
[----:B------:R-:W-:Y:S07]  /*84a0*/  LDSM.16.M88.4 R220, [R246] ;  /* 0x00000000f6dc783b */ /* 0x000fee0000000200 */
[----:B------:R-:W-:Y:S01]  /*84b0*/  HMMA.16816.F32.BF16 R64, R136, R226, R64 ;  /* 0x000000e28840723c */ /* 0x000fe20000041840 */
[----:B------:R-:W2:Y:S07]  /*84c0*/  LDSM.16.M88.4 R136, [R247] ;  /* 0x00000000f788783b */ /* 0x000eae0000000200 */
[-C--:B-1----:R-:W-:Y:S01]  /*84d0*/  HMMA.16816.F32.BF16 R4, R208, R212.reuse, R4 ;  /* 0x000000d4d004723c */ /* 0x082fe20000041804 */
[----:B------:R-:W1:Y:S07]  /*84e0*/  LDSM.16.M88.4 R224, [R245] ;  /* 0x00000000f5e0783b */ /* 0x000e6e0000000200 */
[C---:B---3--:R-:W-:Y:S08]  /*84f0*/  HMMA.16816.F32.BF16 R8, R216.reuse, R212, R8 ;  /* 0x000000d4d808723c */ /* 0x048ff00000041808 */
[-C--:B------:R-:W-:Y:S08]  /*8500*/  HMMA.16816.F32.BF16 R12, R216, R214.reuse, R12 ;  /* 0x000000d6d80c723c */ /* 0x080ff0000004180c */
[C---:B------:R-:W-:Y:S01]  /*8510*/  HMMA.16816.F32.BF16 R16, R208.reuse, R214, R16 ;  /* 0x000000d6d010723c */ /* 0x040fe20000041810 */
[----:B------:R-:W-:Y:S07]  /*8520*/  LDSM.16.M88.4 R212, [R238+0x6100] ;  /* 0x00610000eed4783b */ /* 0x000fee0000000200 */
[-C--:B--2---:R-:W-:Y:S08]  /*8530*/  HMMA.16816.F32.BF16 R20, R208, R136.reuse, R20 ;  /* 0x00000088d014723c */ /* 0x084ff00000041814 */
        /* <DEDUP_REMOVED lines=12> */
[----:B------:R-:W1:Y:S07]  /*8600*/  LDSM.16.M88.4 R216, [R238+0x6900] ;  /* 0x00690000eed8783b */ /* 0x000e6e0000000200 */
[----:B------:R-:W-:Y:S01]  /*8610*/  HMMA.16816.F32.BF16 R64, R208, R226, R64 ;  /* 0x000000e2d040723c */ /* 0x000fe20000041840 */
[----:B------:R-:W4:Y:S07]  /*8620*/  LDSM.16.M88.4 R208, [R238+0x7100] ;  /* 0x00710000eed0783b */ /* 0x000f2e0000000200 */
[-C--:B--2---:R-:W-:Y:S01]  /*8630*/  HMMA.16816.F32.BF16 R4, R136, R212.reuse, R4 ;  /* 0x000000d48804723c */ /* 0x084fe20000041804 */
[----:B------:R-:W2:Y:S07]  /*8640*/  LDSM.16.M88.4 R224, [R238+0x7900] ;  /* 0x00790000eee0783b */ /* 0x000eae0000000200 */
[C---:B---3--:R-:W-:Y:S08]  /*8650*/  HMMA.16816.F32.BF16 R8, R220.reuse, R212, R8 ;  /* 0x000000d4dc08723c */ /* 0x048ff00000041808 */
[-C--:B------:R-:W-:Y:S08]  /*8660*/  HMMA.16816.F32.BF16 R12, R220, R214.reuse, R12 ;  /* 0x000000d6dc0c723c */ /* 0x080ff0000004180c */
[C---:B------:R-:W-:Y:S01]  /*8670*/  HMMA.16816.F32.BF16 R16, R136.reuse, R214, R16 ;  /* 0x000000d68810723c */ /* 0x040fe20000041810 */
[----:B------:R-:W-:Y:S07]  /*8680*/  LDSM.16.M88.4 R212, [R242+0xc100] ;  /* 0x00c10000f2d4783b */ /* 0x000fee0000000200 */
[-C--:B-1----:R-:W-:Y:S08]  /*8690*/  HMMA.16816.F32.BF16 R20, R136, R216.reuse, R20 ;  /* 0x000000d88814723c */ /* 0x082ff00000041814 */
[C---:B------:R-:W-:Y:S08]  /*86a0*/  HMMA.16816.F32.BF16 R24, R220.reuse, R216, R24 ;  /* 0x000000d8dc18723c */ /* 0x040ff00000041818 */
[-C--:B------:R-:W-:Y:S08]  /*86b0*/  HMMA.16816.F32.BF16 R28, R220, R218.reuse, R28 ;  /* 0x000000dadc1c723c */ /* 0x080ff0000004181c */
[C---:B------:R-:W-:Y:S01]  /*86c0*/  HMMA.16816.F32.BF16 R32, R136.reuse, R218, R32 ;  /* 0x000000da8820723c */ /* 0x040fe20000041820 */
[----:B------:R-:W1:Y:S07]  /*86d0*/  LDSM.16.M88.4 R216, [R237+0x2000] ;  /* 0x00200000edd8783b */ /* 0x000e6e0000000200 */
[-C--:B----4-:R-:W-:Y:S08]  /*86e0*/  HMMA.16816.F32.BF16 R36, R136, R208.reuse, R36 ;  /* 0x000000d08824723c */ /* 0x090ff00000041824 */
[C---:B------:R-:W-:Y:S08]  /*86f0*/  HMMA.16816.F32.BF16 R40, R220.reuse, R208, R40 ;  /* 0x000000d0dc28723c */ /* 0x040ff00000041828 */
[-C--:B------:R-:W-:Y:S08]  /*8700*/  HMMA.16816.F32.BF16 R44, R220, R210.reuse, R44 ;  /* 0x000000d2dc2c723c */ /* 0x080ff0000004182c */
[C---:B------:R-:W-:Y:S01]  /*8710*/  HMMA.16816.F32.BF16 R48, R136.reuse, R210, R48 ;  /* 0x000000d28830723c */ /* 0x040fe20000041830 */
[----:B------:R-:W3:Y:S07]  /*8720*/  LDSM.16.M88.4 R208, [R244+0xe100] ;  /* 0x00e10000f4d0783b */ /* 0x000eee0000000200 */
[-C--:B--2---:R-:W-:Y:S08]  /*8730*/  HMMA.16816.F32.BF16 R52, R136, R224.reuse, R52 ;  /* 0x000000e08834723c */ /* 0x084ff00000041834 */
[C---:B------:R-:W-:Y:S08]  /*8740*/  HMMA.16816.F32.BF16 R56, R220.reuse, R224, R56 ;  /* 0x000000e0dc38723c */ /* 0x040ff00000041838 */
[-C--:B------:R-:W-:Y:S08]  /*8750*/  HMMA.16816.F32.BF16 R60, R220, R226.reuse, R60 ;  /* 0x000000e2dc3c723c */ /* 0x080ff0000004183c */
[----:B------:R-:W-:Y:S08]  /*8760*/  HMMA.16816.F32.BF16 R64, R136, R226, R64 ;  /* 0x000000e28840723c */ /* 0x000ff00000041840 */
[-C--:B-1----:R-:W-:Y:S08]  /*8770*/  HMMA.16816.F32.BF16 R4, R212, R216.reuse, R4 ;  /* 0x000000d8d404723c */ /* 0x082ff00000041804 */
[C---:B---3--:R-:W-:Y:S08]  /*8780*/  HMMA.16816.F32.BF16 R8, R208.reuse, R216, R8 ;  /* 0x000000d8d008723c */ /* 0x048ff00000041808 */
[-C--:B------:R-:W-:Y:S08]  /*8790*/  HMMA.16816.F32.BF16 R12, R208, R218.reuse, R12 ;  /* 0x000000dad00c723c */ /* 0x080ff0000004180c */
        /* <DEDUP_REMOVED lines=16> */
[----:B------:R-:W-:Y:S05]  /*88a0*/  FMUL.FTZ R14, R14, c[0x0][0x320] ;  /* 0x0000c8000e0e7a20 */ /* 0x000fea0000410000 */
[----:B------:R1:W-:Y:S10]  /*88b0*/  MUFU.TANH R223, R7 ;  /* 0x0000000700df7308 */ /* 0x0003f40000002400 */
[----:B------:R-:W-:Y:S10]  /*88c0*/  MUFU.TANH R222, R8 ;  /* 0x0000000800de7308 */ /* 0x000ff40000002400 */
[----:B------:R-:W-:Y:S01]  /*88d0*/  MUFU.TANH R225, R9 ;  /* 0x0000000900e17308 */ /* 0x000fe20000002400 */
[----:B-1----:R-:W1:Y:S09]  /*88e0*/  LDSM.16.M88.4 R4, [R237+0x2800] ;  /* 0x00280000ed04783b */ /* 0x002e720000000200 */
[----:B------:R-:W-:Y:S10]  /*88f0*/  MUFU.TANH R220, R10 ;  /* 0x0000000a00dc7308 */ /* 0x000ff40000002400 */
[----:B------:R2:W-:Y:S10]  /*8900*/  MUFU.TANH R226, R11 ;  /* 0x0000000b00e27308 */ /* 0x0005f40000002400 */
[----:B------:R3:W-:Y:S10]  /*8910*/  MUFU.TANH R219, R15 ;  /* 0x0000000f00db7308 */ /* 0x0007f40000002400 */
[----:B------:R4:W-:Y:S01]  /*8920*/  MUFU.TANH R142, R16 ;  /* 0x00000010008e7308 */ /* 0x0009e20000002400 */
[----:B--2---:R-:W2:Y:S01]  /*8930*/  LDSM.16.M88.4 R8, [R237+0x3000] ;  /* 0x00300000ed08783b */ /* 0x004ea20000000200 */
[-C--:B-1----:R-:W-:Y:S08]  /*8940*/  HMMA.16816.F32.BF16 R20, R212, R4.reuse, R20 ;  /* 0x00000004d414723c */ /* 0x082ff00000041814 */
[----:B------:R-:W-:Y:S01]  /*8950*/  MUFU.TANH R218, R12 ;  /* 0x0000000c00da7308 */ /* 0x000fe20000002400 */
[C---:B------:R-:W-:Y:S04]  /*8960*/  HMMA.16816.F32.BF16 R24, R208.reuse, R4, R24 ;  /* 0x00000004d018723c */ /* 0x040fe80000041818 */
[----:B---3--:R-:W-:Y:S02]  /*8970*/  FMUL.FTZ R15, R17, c[0x0][0x320] ;  /* 0x0000c800110f7a20 */ /* 0x008fe40000410000 */
[----:B------:R-:W-:Y:S03]  /*8980*/  FMUL.FTZ R17, R19, c[0x0][0x320] ;  /* 0x0000c80013117a20 */ /* 0x000fe60000410000 */
[----:B------:R-:W-:Y:S01]  /*8990*/  MUFU.TANH R217, R13 ;  /* 0x0000000d00d97308 */ /* 0x000fe20000002400 */
[-C--:B------:R-:W-:Y:S03]  /*89a0*/  HMMA.16816.F32.BF16 R28, R208, R6.reuse, R28 ;  /* 0x00000006d01c723c */ /* 0x080fe6000004181c */
[----:B----4-:R-:W-:Y:S05]  /*89b0*/  FMUL.FTZ R16, R18, c[0x0][0x320] ;  /* 0x0000c80012107a20 */ /* 0x010fea0000410000 */
[C---:B------:R-:W-:Y:S01]  /*89c0*/  HMMA.16816.F32.BF16 R32, R212.reuse, R6, R32 ;  /* 0x00000006d420723c */ /* 0x040fe20000041820 */
[----:B------:R-:W-:Y:S01]  /*89d0*/  MUFU.TANH R224, R14 ;  /* 0x0000000e00e07308 */ /* 0x000fe20000002400 */
[----:B------:R-:W1:Y:S01]  /*89e0*/  LDSM.16.M88.4 R4, [R237+0x3800] ;  /* 0x00380000ed04783b */ /* 0x000e620000000200 */
[----:B------:R-:W-:Y:S04]  /*89f0*/  DEPBAR.LE SB0, 0x0 ;  /* 0x000080000000791a */ /* 0x000fe80000000000 */
[----:B------:R-:W-:Y:S02]  /*8a00*/  FMUL.FTZ R20, R20, c[0x0][0x320] ;  /* 0x0000c80014147a20 */ /* 0x000fe40000410000 */
[----:B------:R-:W-:Y:S02]  /*8a10*/  FMUL.FTZ R21, R21, c[0x0][0x320] ;  /* 0x0000c80015157a20 */ /* 0x000fe40000410000 */
[----:B------:R-:W3:Y:S01]  /*8a20*/  MUFU.TANH R0, R20 ;  /* 0x0000001400007308 */ /* 0x000ee20000002400 */
[----:B------:R-:W-:Y:S01]  /*8a30*/  BAR.SYNC.DEFER_BLOCKING 0x0 ;  /* 0x0000000000007b1d */ /* 0x000fe20000010000 */
[----:B------:R-:W-:Y:S02]  /*8a40*/  FMUL.FTZ R22, R22, c[0x0][0x320] ;  /* 0x0000c80016167a20 */ /* 0x000fe40000410000 */
[----:B------:R-:W-:Y:S01]  /*8a50*/  FMUL.FTZ R24, R24, c[0x0][0x320] ;  /* 0x0000c80018187a20 */ /* 0x000fe20000410000 */
[-C--:B--2---:R-:W-:Y:S05]  /*8a60*/  HMMA.16816.F32.BF16 R36, R212, R8.reuse, R36 ;  /* 0x00000008d424723c */ /* 0x084fea0000041824 */
[----:B------:R-:W2:Y:S01]  /*8a70*/  MUFU.TANH R2, R21 ;  /* 0x0000001500027308 */ /* 0x000ea20000002400 */
[----:B------:R-:W-:Y:S02]  /*8a80*/  FMUL.FTZ R23, R23, c[0x0][0x320] ;  /* 0x0000c80017177a20 */ /* 0x000fe40000410000 */
[----:B------:R-:W-:Y:S01]  /*8a90*/  FMUL.FTZ R32, R32, c[0x0][0x320] ;  /* 0x0000c80020207a20 */ /* 0x000fe20000410000 */
[C---:B------:R-:W-:Y:S04]  /*8aa0*/  HMMA.16816.F32.BF16 R40, R208.reuse, R8, R40 ;  /* 0x00000008d028723c */ /* 0x040fe80000041828 */
[----:B------:R-:W-:Y:S02]  /*8ab0*/  FMUL.FTZ R33, R33, c[0x0][0x320] ;  /* 0x0000c80021217a20 */ /* 0x000fe40000410000 */
[----:B------:R-:W-:Y:S01]  /*8ac0*/  MUFU.TANH R15, R15 ;  /* 0x0000000f000f7308 */ /* 0x000fe20000002400 */
[----:B------:R-:W-:Y:S01]  /*8ad0*/  FMUL.FTZ R25, R25, c[0x0][0x320] ;  /* 0x0000c80019197a20 */ /* 0x000fe20000410000 */
[-C--:B------:R-:W-:Y:S01]  /*8ae0*/  HMMA.16816.F32.BF16 R44, R208, R10.reuse, R44 ;  /* 0x0000000ad02c723c */ /* 0x080fe2000004182c */
[----:B---3--:R3:W-:Y:S03]  /*8af0*/  STL [R1+0x24], R0 ;  /* 0x0000240001007387 */ /* 0x0087e60000100800 */
[----:B------:R-:W-:Y:S02]  /*8b00*/  FMUL.FTZ R26, R26, c[0x0][0x320] ;  /* 0x0000c8001a1a7a20 */ /* 0x000fe40000410000 */
[----:B------:R-:W-:Y:S02]  /*8b10*/  FMUL.FTZ R27, R27, c[0x0][0x320] ;  /* 0x0000c8001b1b7a20 */ /* 0x000fe40000410000 */
[----:B------:R-:W-:Y:S01]  /*8b20*/  MUFU.TANH R16, R16 ;  /* 0x0000001000107308 */ /* 0x000fe20000002400 */
[C---:B------:R-:W-:Y:S01]  /*8b30*/  HMMA.16816.F32.BF16 R48, R212.reuse, R10, R48 ;  /* 0x0000000ad430723c */ /* 0x040fe20000041830 */
[----:B--2---:R-:W-:Y:S03]  /*8b40*/  STL [R1+0x20], R2 ;  /* 0x0000200201007387 */ /* 0x004fe60000100800 */
[----:B------:R-:W-:Y:S02]  /*8b50*/  FMUL.FTZ R28, R28, c[0x0][0x320] ;  /* 0x0000c8001c1c7a20 */ /* 0x000fe40000410000 */
[----:B------:R-:W-:Y:S02]  /*8b60*/  FMUL.FTZ R29, R29, c[0x0][0x320] ;  /* 0x0000c8001d1d7a20 */ /* 0x000fe40000410000 */
[-C--:B-1----:R-:W-:Y:S01]  /*8b70*/  HMMA.16816.F32.BF16 R52, R212, R4.reuse, R52 ;  /* 0x00000004d434723c */ /* 0x082fe20000041834 */
[----:B------:R-:W-:Y:S03]  /*8b80*/  MUFU.TANH R17, R17 ;  /* 0x0000001100117308 */ /* 0x000fe60000002400 */
[----:B------:R-:W-:Y:S02]  /*8b90*/  FMUL.FTZ R30, R30, c[0x0][0x320] ;  /* 0x0000c8001e1e7a20 */ /* 0x000fe40000410000 */
[----:B------:R-:W-:Y:S02]  /*8ba0*/  FMUL.FTZ R31, R31, c[0x0][0x320] ;  /* 0x0000c8001f1f7a20 */ /* 0x000fe40000410000 */
[C---:B------:R-:W-:Y:S03]  /*8bb0*/  HMMA.16816.F32.BF16 R56, R208.reuse, R4, R56 ;  /* 0x00000004d038723c */ /* 0x040fe60000041838 */
[----:B---3--:R-:W1:Y:S01]  /*8bc0*/  MUFU.TANH R0, R22 ;  /* 0x0000001600007308 */ /* 0x008e620000002400 */
[----:B------:R-:W-:Y:S02]  /*8bd0*/  FMUL.FTZ R34, R34, c[0x0][0x320] ;  /* 0x0000c80022227a20 */ /* 0x000fe40000410000 */
[----:B------:R-:W-:Y:S02]  /*8be0*/  FMUL.FTZ R42, R42, c[0x0][0x320] ;  /* 0x0000c8002a2a7a20 */ /* 0x000fe40000410000 */
[-C--:B------:R-:W-:Y:S04]  /*8bf0*/  HMMA.16816.F32.BF16 R60, R208, R6.reuse, R60 ;  /* 0x00000006d03c723c */ /* 0x080fe8000004183c */
[----:B------:R-:W-:Y:S01]  /*8c00*/  FMUL.FTZ R44, R44, c[0x0][0x320] ;  /* 0x0000c8002c2c7a20 */ /* 0x000fe20000410000 */
[----:B------:R-:W-:Y:S01]  /*8c10*/  MUFU.TANH R22, R23 ;  /* 0x0000001700167308 */ /* 0x000fe20000002400 */
[----:B------:R-:W-:Y:S02]  /*8c20*/  FMUL.FTZ R45, R45, c[0x0][0x320] ;  /* 0x0000c8002d2d7a20 */ /* 0x000fe40000410000 */
[----:B------:R-:W-:Y:S04]  /*8c30*/  HMMA.16816.F32.BF16 R64, R212, R6, R64 ;  /* 0x00000006d440723c */ /* 0x000fe80000041840 */
[----:B------:R-:W-:Y:S02]  /*8c40*/  FMUL.FTZ R46, R46, c[0x0][0x320] ;  /* 0x0000c8002e2e7a20 */ /* 0x000fe40000410000 */
[----:B------:R-:W-:Y:S01]  /*8c50*/  FMUL.FTZ R48, R48, c[0x0][0x320] ;  /* 0x0000c80030307a20 */ /* 0x000fe20000410000 */
[----:B------:R-:W-:Y:S01]  /*8c60*/  MUFU.TANH R21, R25 ;  /* 0x0000001900157308 */ /* 0x000fe20000002400 */
[----:B------:R-:W-:Y:S01]  /*8c70*/  FMUL.FTZ R50, R50, c[0x0][0x320] ;  /* 0x0000c80032327a20 */ /* 0x000fe20000410000 */
[----:B-1----:R1:W-:Y:S03]  /*8c80*/  STL [R1+0x1c], R0 ;  /* 0x00001c0001007387 */ /* 0x0023e60000100800 */
        /* <DEDUP_REMOVED lines=29> */
[----:B------:R-:W-:Y:S01]  /*8e60*/  FMUL.FTZ R66, R66, c[0x0][0x320] ;  /* 0x0000c80042427a20 */ /* 0x000fe20000410000 */
[----:B-1----:R1:W-:Y:S01]  /*8e70*/  STL [R1+0x28], R0 ;  /* 0x0000280001007387 */ /* 0x0023e20000100800 */
[----:B------:R-:W-:Y:S05]  /*8e80*/  FMUL.FTZ R67, R67, c[0x0][0x320] ;  /* 0x0000c80043437a20 */ /* 0x000fea0000410000 */
[----:B------:R-:W-:Y:S10]  /*8e90*/  MUFU.TANH R26, R30 ;  /* 0x0000001e001a7308 */ /* 0x000ff40000002400 */
[----:B------:R-:W-:Y:S10]  /*8ea0*/  MUFU.TANH R19, R31 ;  /* 0x0000001f00137308 */ /* 0x000ff40000002400 */
[----:B-1----:R-:W1:Y:S10]  /*8eb0*/  MUFU.TANH R0, R32 ;  /* 0x0000002000007308 */ /* 0x002e740000002400 */
[----:B------:R-:W-:Y:S10]  /*8ec0*/  MUFU.TANH R28, R34 ;  /* 0x00000022001c7308 */ /* 0x000ff40000002400 */
[----:B------:R-:W-:Y:S01]  /*8ed0*/  MUFU.TANH R23, R35 ;  /* 0x0000002300177308 */ /* 0x000fe20000002400 */
[----:B-1----:R1:W-:Y:S09]  /*8ee0*/  STL [R1], R0 ;  /* 0x0000000001007387 */ /* 0x0023f20000100800 */
[----:B------:R-:W-:Y:S10]  /*8ef0*/  MUFU.TANH R32, R36 ;  /* 0x0000002400207308 */ /* 0x000ff40000002400 */
[----:B------:R-:W-:Y:S10]  /*8f00*/  MUFU.TANH R31, R37 ;  /* 0x00000025001f7308 */ /* 0x000ff40000002400 */
[----:B-1----:R-:W1:Y:S10]  /*8f10*/  MUFU.TANH R0, R33 ;  /* 0x0000002100007308 */ /* 0x002e740000002400 */
[----:B------:R2:W3:Y:S10]  /*8f20*/  MUFU.TANH R20, R38 ;  /* 0x0000002600147308 */ /* 0x0004f40000002400 */
[----:B------:R2:W4:Y:S01]  /*8f30*/  MUFU.TANH R29, R39 ;  /* 0x00000027001d7308 */ /* 0x0005220000002400 */
[----:B-1----:R1:W-:Y:S09]  /*8f40*/  STL [R1+0x8], R0 ;  /* 0x0000080001007387 */ /* 0x0023f20000100800 */
[----:B------:R2:W2:Y:S10]  /*8f50*/  MUFU.TANH R25, R40 ;  /* 0x0000002800197308 */ /* 0x0004b40000002400 */
[----:B------:R2:W2:Y:S01]  /*8f60*/  MUFU.TANH R24, R41 ;  /* 0x0000002900187308 */ /* 0x0004a20000002400 */
[----:B-1----:R-:W-:Y:S09]  /*8f70*/  FMUL.FTZ R0, R63, c[0x0][0x320] ;  /* 0x0000c8003f007a20 */ /* 0x002ff20000410000 */
        /* <DEDUP_REMOVED lines=27> */
.L_x_154:
[----:B------:R-:W2:Y:S01]  /*9130*/  LDL.LU R41, [R1+0x20] ;  /* 0x0000200001297983 */ /* 0x000ea20000300800 */
[----:B------:R-:W-:Y:S01]  /*9140*/  FMNMX.FTZ R0, R143, R3, !PT ;  /* 0x000000038f007209 */ /* 0x000fe20007810000 */
[----:B------:R-:W-:Y:S01]  /*9150*/  IMAD.MOV.U32 R47, RZ, RZ, R139 ;  /* 0x000000ffff2f7224 */ /* 0x000fe200078e008b */
[----:B------:R-:W-:Y:S01]  /*9160*/  FMNMX.FTZ R2, R222, R140, !PT ;  /* 0x0000008cde027209 */ /* 0x000fe20007810000 */
[----:B------:R-:W3:Y:S01]  /*9170*/  LDL.LU R40, [R1+0x24] ;  /* 0x0000240001287983 */ /* 0x000ee20000300800 */
[----:B------:R-:W-:Y:S01]  /*9180*/  FMNMX.FTZ R0, R221, R0, !PT ;  /* 0x00000000dd007209 */ /* 0x000fe20007810000 */
[----:B------:R-:W-:Y:S01]  /*9190*/  UISETP.GT.AND UP0, UPT, UR6, UR7, UPT ;  /* 0x000000070600728c */ /* 0x000fe2000bf04270 */
[----:B------:R-:W-:Y:S01]  /*91a0*/  FMNMX.FTZ R2, R225, R2, !PT ;  /* 0x00000002e1027209 */ /* 0x000fe20007810000 */
[----:B------:R-:W4:Y:S01]  /*91b0*/  LDL.LU R43, [R1] ;  /* 0x00000000012b7983 */ /* 0x000f220000300800 */
[----:B------:R-:W-:Y:S01]  /*91c0*/  FMNMX.FTZ R0, R142, R0, !PT ;  /* 0x000000008e007209 */ /* 0x000fe20007810000 */
[----:B------:R-:W-:Y:S01]  /*91d0*/  UIADD3 UR6, UR6, -0x1, URZ ;  /* 0xffffffff06067890 */ /* 0x000fe2000fffe03f */
[----:B------:R-:W-:Y:S01]  /*91e0*/  FMNMX.FTZ R2, R218, R2, !PT ;  /* 0x00000002da027209 */ /* 0x000fe20007810000 */
[----:B------:R-:W2:Y:S01]  /*91f0*/  LDL.LU R49, [R1+0x8] ;  /* 0x0000080001317983 */ /* 0x000ea20000300800 */
[----:B------:R-:W-:Y:S02]  /*9200*/  FMNMX.FTZ R0, R15, R0, !PT ;  /* 0x000000000f007209 */ /* 0x000fe40007810000 */
[----:B------:R-:W-:Y:S01]  /*9210*/  FMNMX.FTZ R2, R217, R2, !PT ;  /* 0x00000002d9027209 */ /* 0x000fe20007810000 */
[----:B------:R-:W-:Y:S01]  /*9220*/  STL [R1+0x7c], R248 ;  /* 0x00007cf801007387 */ /* 0x000fe20000100800 */
[----:B-1----:R-:W-:Y:S02]  /*9230*/  MOV R35, R138 ;  /* 0x0000008a00237202 */ /* 0x002fe40000000f00 */
[----:B------:R-:W-:Y:S01]  /*9240*/  FMNMX.FTZ R4, R216, R132, !PT ;  /* 0x00000084d8047209 */ /* 0x000fe20007810000 */
[----:B------:R-:W-:Y:S01]  /*9250*/  STL [R1+0x78], R247 ;  /* 0x000078f701007387 */ /* 0x000fe20000100800 */
[----:B------:R-:W-:Y:S02]  /*9260*/  FMNMX.FTZ R5, R220, R141, !PT ;  /* 0x0000008ddc057209 */ /* 0x000fe40007810000 */
        /* <DEDUP_REMOVED lines=8> */
[----:B------:R-:W-:Y:S02]  /*92f0*/  MOV R52, R28 ;  /* 0x0000001c00347202 */ /* 0x000fe40000000f00 */
[----:B------:R-:W-:Y:S01]  /*9300*/  MOV R53, R134 ;  /* 0x0000008600357202 */ /* 0x000fe20000000f00 */
[----:B------:R-:W-:Y:S01]  /*9310*/  STL [R1+0x68], R243 ;  /* 0x000068f301007387 */ /* 0x000fe20000100800 */
[----:B------:R-:W-:Y:S02]  /*9320*/  FMNMX.FTZ R5, R219, R5, !PT ;  /* 0x00000005db057209 */ /* 0x000fe40007810000 */
[----:B------:R-:W-:Y:S01]  /*9330*/  MOV R54, R23 ;  /* 0x0000001700367202 */ /* 0x000fe20000000f00 */
[----:B------:R1:W-:Y:S01]  /*9340*/  STL [R1+0x64], R242 ;  /* 0x000064f201007387 */ /* 0x0003e20000100800 */
[----:B------:R-:W-:Y:S02]  /*9350*/  MOV R55, R133 ;  /* 0x0000008500377202 */ /* 0x000fe40000000f00 */
[----:B------:R-:W-:Y:S01]  /*9360*/  FMNMX.FTZ R5, R53, R5, !PT ;  /* 0x0000000535057209 */ /* 0x000fe20007810000 */
[----:B------:R-:W-:Y:S01]  /*9370*/  LDSM.16.MT88.4 R36, [R234+0x100] ;  /* 0x00010000ea24783b */ /* 0x000fe20000004200 */
[----:B------:R-:W-:Y:S02]  /*9380*/  MOV R56, R20 ;  /* 0x0000001400387202 */ /* 0x000fe40000000f00 */
[----:B------:R-:W-:Y:S02]  /*9390*/  FMNMX.FTZ R5, R55, R5, !PT ;  /* 0x0000000537057209 */ /* 0x000fe40007810000 */
[----:B------:R-:W-:Y:S02]  /*93a0*/  PLOP3.LUT P2, PT, PT, PT, UP0, 0x80, 0x0 ;  /* 0x000000000000781c */ /* 0x000fe40003f4f008 */
[----:B------:R-:W-:Y:S01]  /*93b0*/  FMNMX.FTZ R5, R26, R5, !PT ;  /* 0x000000051a057209 */ /* 0x000fe20007810000 */
[----:B------:R-:W0:Y:S03]  /*93c0*/  LDGDEPBAR ;  /* 0x00000000000079af */ /* 0x000e260000000000 */
[----:B------:R-:W-:Y:S04]  /*93d0*/  FMNMX.FTZ R5, R19, R5, !PT ;  /* 0x0000000513057209 */ /* 0x000fe80007810000 */
[----:B------:R-:W-:Y:S01]  /*93e0*/  FMNMX.FTZ R5, R30, R5, !PT ;  /* 0x000000051e057209 */ /* 0x000fe20007810000 */
[----:B-1----:R-:W2:Y:S04]  /*93f0*/  LDL.LU R242, [R1+0x1c] ;  /* 0x00001c0001f27983 */ /* 0x002ea80000300800 */
[----:B------:R1:W-:Y:S04]  /*9400*/  STL [R1+0x60], R241 ;  /* 0x000060f101007387 */ /* 0x0003e80000100800 */
[----:B-1----:R-:W2:Y:S04]  /*9410*/  LDL.LU R241, [R1+0x28] ;  /* 0x0000280001f17983 */ /* 0x002ea80000300800 */
[----:B------:R1:W-:Y:S04]  /*9420*/  STL [R1+0x5c], R240 ;  /* 0x00005cf001007387 */ /* 0x0003e80000100800 */
[----:B------:R-:W-:Y:S04]  /*9430*/  STL [R1+0x58], R239 ;  /* 0x000058ef01007387 */ /* 0x000fe80000100800 */
[----:B------:R1:W-:Y:S04]  /*9440*/  STL [R1+0x54], R238 ;  /* 0x000054ee01007387 */ /* 0x0003e80000100800 */
[----:B------:R1:W-:Y:S04]  /*9450*/  STL [R1+0x50], R237 ;  /* 0x000050ed01007387 */ /* 0x0003e80000100800 */
[----:B------:R1:W-:Y:S02]  /*9460*/  STL [R1+0x4c], R232 ;  /* 0x00004ce801007387 */ /* 0x0003e40000100800 */
[----:B-1----:R-:W-:Y:S02]  /*9470*/  MOV R240, R27 ;  /* 0x0000001b00f07202 */ /* 0x002fe40000000f00 */
[----:B------:R-:W-:Y:S02]  /*9480*/  MOV R238, R22 ;  /* 0x0000001600ee7202 */ /* 0x000fe40000000f00 */
[----:B------:R-:W-:Y:S02]  /*9490*/  MOV R237, R21 ;  /* 0x0000001500ed7202 */ /* 0x000fe40000000f00 */
[----:B------:R-:W-:Y:S01]  /*94a0*/  LDSM.16.MT88.4 R20, [R233+0x100] ;  /* 0x00010000e914783b */ /* 0x000fe20000004200 */
[----:B------:R-:W-:Y:S02]  /*94b0*/  MOV R232, R137 ;  /* 0x0000008900e87202 */ /* 0x000fe40000000f00 */
[----:B--2---:R-:W-:Y:S02]  /*94c0*/  FMNMX.FTZ R2, R241, R2, !PT ;  /* 0x00000002f1027209 */ /* 0x004fe40007810000 */
[----:B---3--:R-:W-:Y:S02]  /*94d0*/  FMNMX.FTZ R0, R40, R0, !PT ;  /* 0x0000000028007209 */ /* 0x008fe40007810000 */
[----:B------:R-:W-:Y:S02]  /*94e0*/  FMNMX.FTZ R2, R237, R2, !PT ;  /* 0x00000002ed027209 */ /* 0x000fe40007810000 */
[----:B------:R-:W-:Y:S02]  /*94f0*/  FMNMX.FTZ R0, R41, R0, !PT ;  /* 0x0000000029007209 */ /* 0x000fe40007810000 */
[----:B------:R-:W-:Y:S02]  /*9500*/  FMNMX.FTZ R2, R240, R2, !PT ;  /* 0x00000002f0027209 */ /* 0x000fe40007810000 */
[----:B----4-:R-:W-:Y:S02]  /*9510*/  FMNMX.FTZ R0, R43, R0, !PT ;  /* 0x000000002b007209 */ /* 0x010fe40007810000 */
        /* <DEDUP_REMOVED lines=20> */
[----:B------:R-:W1:Y:S03]  /*9660*/  SHFL.BFLY PT, R7, R0, 0x2, 0x1f ;  /* 0x0c401f0000077f89 */ /* 0x000e6600000e0000 */
[----:B------:R-:W-:Y:S04]  /*9670*/  FMNMX.FTZ R4, R52, R4, !PT ;  /* 0x0000000434047209 */ /* 0x000fe80007810000 */
[----:B------:R-:W-:Y:S01]  /*9680*/  FMNMX.FTZ R4, R54, R4, !PT ;  /* 0x0000000436047209 */ /* 0x000fe20007810000 */
[----:B------:R-:W2:Y:S03]  /*9690*/  SHFL.BFLY PT, R137, R2, 0x2, 0x1f ;  /* 0x0c401f0002897f89 */ /* 0x000ea600000e0000 */
[----:B------:R-:W-:Y:S04]  /*96a0*/  FMNMX.FTZ R4, R56, R4, !PT ;  /* 0x0000000438047209 */ /* 0x000fe80007810000 */
[----:B------:R-:W-:Y:S04]  /*96b0*/  FMNMX.FTZ R4, R29, R4, !PT ;  /* 0x000000041d047209 */ /* 0x000fe80007810000 */
[----:B------:R-:W-:Y:S04]  /*96c0*/  FMNMX.FTZ R4, R46, R4, !PT ;  /* 0x000000042e047209 */ /* 0x000fe80007810000 */
[----:B------:R-:W-:Y:S02]  /*96d0*/  FMNMX.FTZ R4, R45, R4, !PT ;  /* 0x000000042d047209 */ /* 0x000fe40007810000 */
[----:B-1----:R-:W-:Y:S02]  /*96e0*/  FMNMX.FTZ R0, R0, R7, !PT ;  /* 0x0000000700007209 */ /* 0x002fe40007810000 */
[----:B------:R-:W-:Y:S03]  /*96f0*/  FMNMX.FTZ R4, R252, R4, !PT ;  /* 0x00000004fc047209 */ /* 0x000fe60007810000 */
[----:B------:R-:W1:Y:S01]  /*9700*/  SHFL.BFLY PT, R139, R0, 0x1, 0x1f ;  /* 0x0c201f00008b7f89 */ /* 0x000e6200000e0000 */
[----:B------:R-:W-:Y:S02]  /*9710*/  FMNMX.FTZ R4, R231, R4, !PT ;  /* 0x00000004e7047209 */ /* 0x000fe40007810000 */
[----:B--2---:R-:W-:Y:S02]  /*9720*/  FMNMX.FTZ R137, R2, R137, !PT ;  /* 0x0000008902897209 */ /* 0x004fe40007810000 */
[----:B------:R-:W-:Y:S02]  /*9730*/  FMNMX.FTZ R2, R18, R5, !PT ;  /* 0x0000000512027209 */ /* 0x000fe40007810000 */
[----:B------:R-:W-:Y:S01]  /*9740*/  FMNMX.FTZ R4, R214, R4, !PT ;  /* 0x00000004d6047209 */ /* 0x000fe20007810000 */
[----:B------:R-:W2:Y:S01]  /*9750*/  SHFL.BFLY PT, R5, R137, 0x1, 0x1f ;  /* 0x0c201f0089057f89 */ /* 0x000ea200000e0000 */
[----:B------:R-:W-:Y:S02]  /*9760*/  FMNMX.FTZ R2, R42, R2, !PT ;  /* 0x000000022a027209 */ /* 0x000fe40007810000 */
[----:B------:R-:W-:Y:S02]  /*9770*/  FMNMX.FTZ R4, R213, R4, !PT ;  /* 0x00000004d5047209 */ /* 0x000fe40007810000 */
[----:B------:R-:W-:Y:S03]  /*9780*/  FMNMX.FTZ R2, R33, R2, !PT ;  /* 0x0000000221027209 */ /* 0x000fe60007810000 */
[----:B------:R-:W3:Y:S01]  /*9790*/  SHFL.BFLY PT, R6, R4, 0x2, 0x1f ;  /* 0x0c401f0004067f89 */ /* 0x000ee200000e0000 */
[----:B-1----:R-:W-:Y:S05]  /*97a0*/  FMNMX.FTZ R139, R0, R139, !PT ;  /* 0x0000008b008b7209 */ /* 0x002fea0007810000 */
[C---:B------:R-:W-:Y:S01]  /*97b0*/  FADD.FTZ R0, -R139.reuse, R3 ;  /* 0x000000038b007221 */ /* 0x040fe20000010100 */
[----:B------:R-:W-:Y:S01]  /*97c0*/  FMNMX.FTZ R3, R34, R2, !PT ;  /* 0x0000000222037209 */ /* 0x000fe20007810000 */
[----:B------:R-:W-:Y:S01]  /*97d0*/  FMUL.FTZ R208, R139, c[0x0][0x2d0] ;  /* 0x0000b4008bd07a20 */ /* 0x000fe20000410000 */
[----:B--2---:R-:W-:Y:S01]  /*97e0*/  FMNMX.FTZ R137, R137, R5, !PT ;  /* 0x0000000589897209 */ /* 0x004fe20007810000 */
[----:B------:R-:W-:Y:S01]  /*97f0*/  FMUL.FTZ R2, R0, c[0x0][0x2d0] ;  /* 0x0000b40000027a20 */ /* 0x000fe20000410000 */
[----:B------:R-:W-:Y:S01]  /*9800*/  FMNMX.FTZ R0, R44, R3, !PT ;  /* 0x000000032c007209 */ /* 0x000fe20007810000 */
[--C-:B------:R-:W-:Y:S02]  /*9810*/  FFMA.FTZ R212, R212, c[0x0][0x2d0], -R208.reuse ;  /* 0x0000b400d4d47a23 */ /* 0x100fe400000108d0 */
[----:B------:R-:W1:Y:S01]  /*9820*/  MUFU.EX2 R134, R2 ;  /* 0x0000000200867308 */ /* 0x000e620000000800 */
[----:B------:R-:W-:Y:S01]  /*9830*/  FMNMX.FTZ R0, R136, R0, !PT ;  /* 0x0000000088007209 */ /* 0x000fe20007810000 */
[----:B------:R-:W-:Y:S01]  /*9840*/  FMUL.FTZ R210, R137, c[0x0][0x2d0] ;  /* 0x0000b40089d27a20 */ /* 0x000fe20000410000 */
[----:B---3--:R-:W-:Y:S01]  /*9850*/  FMNMX.FTZ R4, R4, R6, !PT ;  /* 0x0000000604047209 */ /* 0x008fe20007810000 */
[--C-:B------:R-:W-:Y:S01]  /*9860*/  FFMA.FTZ R227, R227, c[0x0][0x2d0], -R208.reuse ;  /* 0x0000b400e3e37a23 */ /* 0x100fe200000108d0 */
[----:B------:R-:W-:Y:S03]  /*9870*/  FMNMX.FTZ R0, R135, R0, !PT ;  /* 0x0000000087007209 */ /* 0x000fe60007810000 */
[----:B------:R-:W2:Y:S08]  /*9880*/  SHFL.BFLY PT, R138, R4, 0x1, 0x1f ;  /* 0x0c201f00048a7f89 */ /* 0x000eb000000e0000 */
[----:B------:R-:W3:Y:S01]  /*9890*/  SHFL.BFLY PT, R3, R0, 0x2, 0x1f ;  /* 0x0c401f0000037f89 */ /* 0x000ee200000e0000 */
[C---:B-1----:R-:W-:Y:S02]  /*98a0*/  FMUL.FTZ R5, R134.reuse, R149 ;  /* 0x0000009586057220 */ /* 0x042fe40000410000 */
[C---:B------:R-:W-:Y:S02]  /*98b0*/  FMUL.FTZ R64, R134.reuse, R204 ;  /* 0x000000cc86407220 */ /* 0x040fe40000410000 */
[C---:B------:R-:W-:Y:S02]  /*98c0*/  FMUL.FTZ R65, R134.reuse, R205 ;  /* 0x000000cd86417220 */ /* 0x040fe40000410000 */
[----:B------:R-:W-:Y:S01]  /*98d0*/  FMUL.FTZ R68, R134, R68 ;  /* 0x0000004486447220 */ /* 0x000fe20000410000 */
[----:B--2---:R-:W-:Y:S01]  /*98e0*/  FMNMX.FTZ R138, R4, R138, !PT ;  /* 0x0000008a048a7209 */ /* 0x004fe20007810000 */
[----:B------:R-:W-:Y:S02]  /*98f0*/  FFMA.FTZ R4, R143, c[0x0][0x2d0], -R208 ;  /* 0x0000b4008f047a23 */ /* 0x000fe400000108d0 */
[----:B------:R-:W-:Y:S02]  /*9900*/  FMUL.FTZ R69, R134, R69 ;  /* 0x0000004586457220 */ /* 0x000fe40000410000 */
[C---:B------:R-:W-:Y:S01]  /*9910*/  FMUL.FTZ R209, R138.reuse, c[0x0][0x2d0] ;  /* 0x0000b4008ad17a20 */ /* 0x040fe20000410000 */
[----:B------:R-:W-:Y:S01]  /*9920*/  MUFU.EX2 R8, R4 ;  /* 0x0000000400087308 */ /* 0x000fe20000000800 */
[----:B------:R-:W-:Y:S01]  /*9930*/  FADD.FTZ R2, -R138, R132 ;  /* 0x000000848a027221 */ /* 0x000fe20000010100 */
[----:B---3--:R-:W-:Y:S01]  /*9940*/  FMNMX.FTZ R0, R0, R3, !PT ;  /* 0x0000000300007209 */ /* 0x008fe20007810000 */
[----:B------:R-:W-:Y:S02]  /*9950*/  FFMA.FTZ R3, R15, c[0x0][0x2d0], -R208 ;  /* 0x0000b4000f037a23 */ /* 0x000fe400000108d0 */
[----:B------:R-:W-:Y:S02]  /*9960*/  FMUL.FTZ R2, R2, c[0x0][0x2d0] ;  /* 0x0000b40002027a20 */ /* 0x000fe40000410000 */
[C---:B------:R-:W-:Y:S02]  /*9970*/  FMUL.FTZ R80, R134.reuse, R80 ;  /* 0x0000005086507220 */ /* 0x040fe40000410000 */
[C---:B------:R-:W-:Y:S01]  /*9980*/  FMUL.FTZ R81, R134.reuse, R81 ;  /* 0x0000005186517220 */ /* 0x040fe20000410000 */
[----:B------:R1:W-:Y:S01]  /*9990*/  MUFU.EX2 R245, R3 ;  /* 0x0000000300f57308 */ /* 0x0003e20000000800 */
[C---:B------:R-:W-:Y:S02]  /*99a0*/  FMUL.FTZ R84, R134.reuse, R84 ;  /* 0x0000005486547220 */ /* 0x040fe40000410000 */
[C---:B------:R-:W-:Y:S02]  /*99b0*/  FMUL.FTZ R85, R134.reuse, R85 ;  /* 0x0000005586557220 */ /* 0x040fe40000410000 */
[C---:B------:R-:W-:Y:S02]  /*99c0*/  FMUL.FTZ R96, R134.reuse, R96 ;  /* 0x0000006086607220 */ /* 0x040fe40000410000 */
[C---:B------:R-:W-:Y:S02]  /*99d0*/  FMUL.FTZ R97, R134.reuse, R97 ;  /* 0x0000006186617220 */ /* 0x040fe40000410000 */
[C---:B------:R-:W-:Y:S01]  /*99e0*/  FMUL.FTZ R100, R134.reuse, R100 ;  /* 0x0000006486647220 */ /* 0x040fe20000410000 */
[----:B------:R2:W3:Y:S01]  /*99f0*/  MUFU.EX2 R133, R2 ;  /* 0x0000000200857308 */ /* 0x0004e20000000800 */
[----:B------:R-:W-:Y:S02]  /*9a00*/  FMUL.FTZ R101, R134, R101 ;  /* 0x0000006586657220 */ /* 0x000fe40000410000 */
[--C-:B------:R-:W-:Y:S02]  /*9a10*/  FFMA.FTZ R214, R214, c[0x0][0x2d0], -R209.reuse ;  /* 0x0000b400d6d67a23 */ /* 0x100fe400000108d1 */
[C---:B------:R-:W-:Y:S02]  /*9a20*/  FMUL.FTZ R112, R134.reuse, R112 ;  /* 0x0000007086707220 */ /* 0x040fe40000410000 */
[C---:B------:R-:W-:Y:S02]  /*9a30*/  FMUL.FTZ R113, R134.reuse, R113 ;  /* 0x0000007186717220 */ /* 0x040fe40000410000 */
[C---:B------:R-:W-:Y:S02]  /*9a40*/  FMUL.FTZ R116, R134.reuse, R116 ;  /* 0x0000007486747220 */ /* 0x040fe40000410000 */
[C---:B------:R-:W-:Y:S02]  /*9a50*/  FMUL.FTZ R117, R134.reuse, R117 ;  /* 0x0000007586757220 */ /* 0x040fe40000410000 */
[----:B------:R-:W-:Y:S02]  /*9a60*/  FMUL.FTZ R128, R134, R128 ;  /* 0x0000008086807220 */ /* 0x000fe40000410000 */
[--C-:B-1----:R-:W-:Y:S02]  /*9a70*/  FFMA.FTZ R3, R216, c[0x0][0x2d0], -R209.reuse ;  /* 0x0000b400d8037a23 */ /* 0x102fe400000108d1 */
[----:B------:R-:W-:Y:S02]  /*9a80*/  FMUL.FTZ R129, R134, R129 ;  /* 0x0000008186817220 */ /* 0x000fe40000410000 */
[----:B------:R1:W-:Y:S01]  /*9a90*/  MUFU.EX2 R9, R3 ;  /* 0x0000000300097308 */ /* 0x0003e20000000800 */
[--C-:B------:R-:W-:Y:S02]  /*9aa0*/  FFMA.FTZ R231, R231, c[0x0][0x2d0], -R209.reuse ;  /* 0x0000b400e7e77a23 */ /* 0x100fe400000108d1 */
[----:B--2---:R-:W-:Y:S02]  /*9ab0*/  FADD.FTZ R2, -R137, R140 ;  /* 0x0000008c89027221 */ /* 0x004fe40000010100 */
[C---:B---3--:R-:W-:Y:S02]  /*9ac0*/  FMUL.FTZ R6, R133.reuse, R150 ;  /* 0x0000009685067220 */ /* 0x048fe40000410000 */
[----:B------:R-:W-:Y:S02]  /*9ad0*/  FMUL.FTZ R2, R2, c[0x0][0x2d0] ;  /* 0x0000b40002027a20 */ /* 0x000fe40000410000 */
[C---:B------:R-:W-:Y:S02]  /*9ae0*/  FMUL.FTZ R7, R133.reuse, R151 ;  /* 0x0000009785077220 */ /* 0x040fe40000410000 */
[----:B------:R2:W3:Y:S01]  /*9af0*/  MUFU.EX2 R132, R2 ;  /* 0x0000000200847308 */ /* 0x0004e20000000800 */
[C---:B------:R-:W-:Y:S02]  /*9b00*/  FMUL.FTZ R66, R133.reuse, R206 ;  /* 0x000000ce85427220 */ /* 0x040fe40000410000 */
[C---:B------:R-:W-:Y:S02]  /*9b10*/  FMUL.FTZ R67, R133.reuse, R207 ;  /* 0x000000cf85437220 */ /* 0x040fe40000410000 */
[C---:B------:R-:W-:Y:S01]  /*9b20*/  FMUL.FTZ R70, R133.reuse, R70 ;  /* 0x0000004685467220 */ /* 0x040fe20000410000 */
[----:B------:R-:W-:Y:S01]  /*9b30*/  LDSM.16.MT88.4 R204, [R235+0x1900] ;  /* 0x00190000ebcc783b */ /* 0x000fe20000004200 */
[C---:B------:R-:W-:Y:S02]  /*9b40*/  FMUL.FTZ R71, R133.reuse, R71 ;  /* 0x0000004785477220 */ /* 0x040fe40000410000 */
[----:B------:R-:W-:Y:S02]  /*9b50*/  FMUL.FTZ R82, R133, R82 ;  /* 0x0000005285527220 */ /* 0x000fe40000410000 */
[--C-:B-1----:R-:W-:Y:S02]  /*9b60*/  FFMA.FTZ R3, R223, c[0x0][0x2d0], -R209.reuse ;  /* 0x0000b400df037a23 */ /* 0x102fe400000108d1 */
[C---:B------:R-:W-:Y:S02]  /*9b70*/  FMUL.FTZ R83, R133.reuse, R83 ;  /* 0x0000005385537220 */ /* 0x040fe40000410000 */
[----:B------:R1:W-:Y:S01]  /*9b80*/  MUFU.EX2 R223, R3 ;  /* 0x0000000300df7308 */ /* 0x0003e20000000800 */
[C---:B------:R-:W-:Y:S02]  /*9b90*/  FMUL.FTZ R86, R133.reuse, R86 ;  /* 0x0000005685567220 */ /* 0x040fe40000410000 */
[C---:B------:R-:W-:Y:S02]  /*9ba0*/  FMUL.FTZ R87, R133.reuse, R87 ;  /* 0x0000005785577220 */ /* 0x040fe40000410000 */
[C---:B------:R-:W-:Y:S02]  /*9bb0*/  FMUL.FTZ R98, R133.reuse, R98 ;  /* 0x0000006285627220 */ /* 0x040fe40000410000 */
[----:B------:R-:W-:Y:S02]  /*9bc0*/  FMUL.FTZ R99, R133, R99 ;  /* 0x0000006385637220 */ /* 0x000fe40000410000 */
[--C-:B--2---:R-:W-:Y:S02]  /*9bd0*/  FFMA.FTZ R2, R221, c[0x0][0x2d0], -R208.reuse ;  /* 0x0000b400dd027a23 */ /* 0x104fe400000108d0 */
[C---:B---3--:R-:W-:Y:S01]  /*9be0*/  FMUL.FTZ R13, R132.reuse, R153 ;  /* 0x00000099840d7220 */ /* 0x048fe20000410000 */
[----:B------:R-:W-:Y:S01]  /*9bf0*/  MOV R153, R30 ;  /* 0x0000001e00997202 */ /* 0x000fe20000000f00 */
[----:B------:R2:W-:Y:S01]  /*9c00*/  MUFU.EX2 R239, R2 ;  /* 0x0000000200ef7308 */ /* 0x0005e20000000800 */
[C---:B------:R-:W-:Y:S01]  /*9c10*/  FMUL.FTZ R12, R132.reuse, R152 ;  /* 0x00000098840c7220 */ /* 0x040fe20000410000 */
[----:B------:R-:W-:Y:S01]  /*9c20*/  MOV R152, R40 ;  /* 0x0000002800987202 */ /* 0x000fe20000000f00 */
[C---:B------:R-:W-:Y:S01]  /*9c30*/  FMUL.FTZ R28, R132.reuse, R168 ;  /* 0x000000a8841c7220 */ /* 0x040fe20000410000 */
[----:B------:R-:W-:Y:S01]  /*9c40*/  MOV R168, R29 ;  /* 0x0000001d00a87202 */ /* 0x000fe20000000f00 */
[C---:B------:R-:W-:Y:S01]  /*9c50*/  FMUL.FTZ R29, R132.reuse, R169 ;  /* 0x000000a9841d7220 */ /* 0x040fe20000410000 */
[----:B------:R-:W-:Y:S01]  /*9c60*/  MOV R169, R56 ;  /* 0x0000003800a97202 */ /* 0x000fe20000000f00 */
[C---:B------:R-:W-:Y:S02]  /*9c70*/  FMUL.FTZ R40, R132.reuse, R180 ;  /* 0x000000b484287220 */ /* 0x040fe40000410000 */
[----:B------:R-:W-:Y:S02]  /*9c80*/  FMUL.FTZ R56, R132, R196 ;  /* 0x000000c484387220 */ /* 0x000fe40000410000 */
[--C-:B-1----:R-:W-:Y:S01]  /*9c90*/  FFMA.FTZ R3, R16, c[0x0][0x2d0], -R209.reuse ;  /* 0x0000b40010037a23 */ /* 0x102fe200000108d1 */
[----:B------:R-:W-:Y:S01]  /*9ca0*/  MUFU.EX2 R196, R227 ;  /* 0x000000e300c47308 */ /* 0x000fe20000000800 */
[----:B------:R-:W-:Y:S01]  /*9cb0*/  FMUL.FTZ R16, R134, R156 ;  /* 0x0000009c86107220 */ /* 0x000fe20000410000 */
[----:B------:R-:W-:Y:S01]  /*9cc0*/  MOV R156, R35 ;  /* 0x00000023009c7202 */ /* 0x000fe20000000f00 */
[C---:B------:R-:W-:Y:S01]  /*9cd0*/  FMUL.FTZ R35, R133.reuse, R175 ;  /* 0x000000af85237220 */ /* 0x040fe20000410000 */
[----:B------:R-:W-:Y:S01]  /*9ce0*/  MOV R175, R52 ;  /* 0x0000003400af7202 */ /* 0x000fe20000000f00 */
[----:B------:R-:W-:Y:S02]  /*9cf0*/  FMUL.FTZ R57, R132, R197 ;  /* 0x000000c584397220 */ /* 0x000fe40000410000 */
[--C-:B------:R-:W-:Y:S02]  /*9d00*/  FFMA.FTZ R152, R152, c[0x0][0x2d0], -R208.reuse ;  /* 0x0000b40098987a23 */ /* 0x100fe400000108d0 */
[C---:B------:R-:W-:Y:S01]  /*9d10*/  FMUL.FTZ R60, R132.reuse, R200 ;  /* 0x000000c8843c7220 */ /* 0x040fe20000410000 */
[----:B------:R1:W-:Y:S01]  /*9d20*/  MUFU.EX2 R247, R3 ;  /* 0x0000000300f77308 */ /* 0x0003e20000000800 */
[----:B------:R-:W-:Y:S02]  /*9d30*/  FMUL.FTZ R61, R132, R201 ;  /* 0x000000c9843d7220 */ /* 0x000fe40000410000 */
[----:B--2---:R-:W-:Y:S02]  /*9d40*/  FFMA.FTZ R2, R142, c[0x0][0x2d0], -R208 ;  /* 0x0000b4008e027a23 */ /* 0x004fe400000108d0 */
[C---:B------:R-:W-:Y:S02]  /*9d50*/  FMUL.FTZ R72, R132.reuse, R72 ;  /* 0x0000004884487220 */ /* 0x040fe40000410000 */
[C---:B------:R-:W-:Y:S02]  /*9d60*/  FMUL.FTZ R73, R132.reuse, R73 ;  /* 0x0000004984497220 */ /* 0x040fe40000410000 */
[C---:B------:R-:W-:Y:S01]  /*9d70*/  FMUL.FTZ R76, R132.reuse, R76 ;  /* 0x0000004c844c7220 */ /* 0x040fe20000410000 */
[----:B------:R2:W3:Y:S01]  /*9d80*/  MUFU.EX2 R248, R2 ;  /* 0x0000000200f87308 */ /* 0x0004e20000000800 */
[C---:B------:R-:W-:Y:S02]  /*9d90*/  FMUL.FTZ R77, R132.reuse, R77 ;  /* 0x0000004d844d7220 */ /* 0x040fe40000410000 */
[C---:B------:R-:W-:Y:S02]  /*9da0*/  FMUL.FTZ R88, R132.reuse, R88 ;  /* 0x0000005884587220 */ /* 0x040fe40000410000 */
[C---:B------:R-:W-:Y:S02]  /*9db0*/  FMUL.FTZ R89, R132.reuse, R89 ;  /* 0x0000005984597220 */ /* 0x040fe40000410000 */
[C---:B------:R-:W-:Y:S02]  /*9dc0*/  FMUL.FTZ R92, R132.reuse, R92 ;  /* 0x0000005c845c7220 */ /* 0x040fe40000410000 */
[----:B------:R-:W-:Y:S01]  /*9dd0*/  FMUL.FTZ R93, R132, R93 ;  /* 0x0000005d845d7220 */ /* 0x000fe20000410000 */
[----:B------:R-:W-:Y:S01]  /*9de0*/  MUFU.EX2 R197, R152 ;  /* 0x0000009800c57308 */ /* 0x000fe20000000800 */
[C---:B------:R-:W-:Y:S02]  /*9df0*/  FMUL.FTZ R102, R133.reuse, R102 ;  /* 0x0000006685667220 */ /* 0x040fe40000410000 */
[----:B------:R-:W-:Y:S02]  /*9e00*/  FMUL.FTZ R103, R133, R103 ;  /* 0x0000006785677220 */ /* 0x000fe40000410000 */
[--C-:B-1----:R-:W-:Y:S02]  /*9e10*/  FFMA.FTZ R3, R222, c[0x0][0x2d0], -R210.reuse ;  /* 0x0000b400de037a23 */ /* 0x102fe400000108d2 */
[C---:B------:R-:W-:Y:S02]  /*9e20*/  FMUL.FTZ R104, R132.reuse, R104 ;  /* 0x0000006884687220 */ /* 0x040fe40000410000 */
[C---:B------:R-:W-:Y:S01]  /*9e30*/  FMUL.FTZ R105, R132.reuse, R105 ;  /* 0x0000006984697220 */ /* 0x040fe20000410000 */
[----:B------:R1:W-:Y:S01]  /*9e40*/  MUFU.EX2 R221, R3 ;  /* 0x0000000300dd7308 */ /* 0x0003e20000000800 */
[C---:B------:R-:W-:Y:S02]  /*9e50*/  FMUL.FTZ R108, R132.reuse, R108 ;  /* 0x0000006c846c7220 */ /* 0x040fe40000410000 */
[----:B------:R-:W-:Y:S01]  /*9e60*/  FMUL.FTZ R109, R132, R109 ;  /* 0x0000006d846d7220 */ /* 0x000fe20000410000 */
[----:B--2---:R-:W2:Y:S01]  /*9e70*/  SHFL.BFLY PT, R2, R0, 0x1, 0x1f ;  /* 0x0c201f0000027f89 */ /* 0x004ea200000e0000 */
[----:B---3--:R-:W-:Y:S01]  /*9e80*/  F2FP.BF16.PACK_AB R142, R245, R248 ;  /* 0x000000f8f58e723e */ /* 0x008fe200000010ff */
[--C-:B------:R-:W-:Y:S02]  /*9e90*/  FFMA.FTZ R156, R156, c[0x0][0x2d0], -R210.reuse ;  /* 0x0000b4009c9c7a23 */ /* 0x100fe400000108d2 */
[C---:B------:R-:W-:Y:S02]  /*9ea0*/  FMUL.FTZ R114, R133.reuse, R114 ;  /* 0x0000007285727220 */ /* 0x040fe40000410000 */
[C---:B------:R-:W-:Y:S02]  /*9eb0*/  FMUL.FTZ R115, R133.reuse, R115 ;  /* 0x0000007385737220 */ /* 0x040fe40000410000 */
[C---:B------:R-:W-:Y:S02]  /*9ec0*/  FMUL.FTZ R118, R133.reuse, R118 ;  /* 0x0000007685767220 */ /* 0x040fe40000410000 */
[----:B------:R-:W-:Y:S02]  /*9ed0*/  FMUL.FTZ R119, R133, R119 ;  /* 0x0000007785777220 */ /* 0x000fe40000410000 */
[C---:B------:R-:W-:Y:S02]  /*9ee0*/  FMUL.FTZ R120, R132.reuse, R120 ;  /* 0x0000007884787220 */ /* 0x040fe40000410000 */
[C---:B------:R-:W-:Y:S02]  /*9ef0*/  FMUL.FTZ R121, R132.reuse, R121 ;  /* 0x0000007984797220 */ /* 0x040fe40000410000 */
[C---:B------:R-:W-:Y:S02]  /*9f00*/  FMUL.FTZ R124, R132.reuse, R124 ;  /* 0x0000007c847c7220 */ /* 0x040fe40000410000 */
[C---:B------:R-:W-:Y:S02]  /*9f10*/  FMUL.FTZ R125, R132.reuse, R125 ;  /* 0x0000007d847d7220 */ /* 0x040fe40000410000 */
[--C-:B-1----:R-:W-:Y:S01]  /*9f20*/  FFMA.FTZ R3, R225, c[0x0][0x2d0], -R210.reuse ;  /* 0x0000b400e1037a23 */ /* 0x102fe200000108d2 */
[----:B------:R-:W-:Y:S01]  /*9f30*/  MOV R225, R9 ;  /* 0x0000000900e17202 */ /* 0x000fe20000000f00 */
[----:B------:R-:W-:Y:S02]  /*9f40*/  FMUL.FTZ R9, R132, R145 ;  /* 0x0000009184097220 */ /* 0x000fe40000410000 */
[----:B------:R1:W-:Y:S01]  /*9f50*/  MUFU.EX2 R222, R3 ;  /* 0x0000000300de7308 */ /* 0x0003e20000000800 */
[----:B--2---:R-:W-:Y:S01]  /*9f60*/  FMNMX.FTZ R2, R2, R0, !PT ;  /* 0x0000000002027209 */ /* 0x004fe20007810000 */
[----:B------:R-:W-:Y:S02]  /*9f70*/  FFMA.FTZ R0, R17, c[0x0][0x2d0], -R209 ;  /* 0x0000b40011007a23 */ /* 0x000fe400000108d1 */
[----:B------:R-:W-:Y:S01]  /*9f80*/  FMUL.FTZ R17, R134, R157 ;  /* 0x0000009d86117220 */ /* 0x000fe20000410000 */
[----:B------:R-:W-:Y:S01]  /*9f90*/  MOV R157, R19 ;  /* 0x00000013009d7202 */ /* 0x000fe20000000f00 */
[C---:B------:R-:W-:Y:S01]  /*9fa0*/  FMUL.FTZ R19, R133.reuse, R159 ;  /* 0x0000009f85137220 */ /* 0x040fe20000410000 */
[----:B------:R-:W-:Y:S01]  /*9fb0*/  MOV R159, R51 ;  /* 0x00000033009f7202 */ /* 0x000fe20000000f00 */
[C---:B------:R-:W-:Y:S02]  /*9fc0*/  FMUL.FTZ R51, R133.reuse, R191 ;  /* 0x000000bf85337220 */ /* 0x040fe40000410000 */
[----:B------:R2:W3:Y:S01]  /*9fd0*/  MUFU.EX2 R244, R0 ;  /* 0x0000000000f47308 */ /* 0x0004e20000000800 */
[C---:B------:R-:W-:Y:S02]  /*9fe0*/  FMUL.FTZ R130, R133.reuse, R130 ;  /* 0x0000008285827220 */ /* 0x040fe40000410000 */
[----:B------:R-:W-:Y:S02]  /*9ff0*/  FMUL.FTZ R131, R133, R131 ;  /* 0x0000008385837220 */ /* 0x000fe40000410000 */
[--C-:B-1----:R-:W-:Y:S05]  /*a000*/  FFMA.FTZ R3, R218, c[0x0][0x2d0], -R210.reuse ;  /* 0x0000b400da037a23 */ /* 0x102fea00000108d2 */
[----:B------:R1:W-:Y:S01]  /*a010*/  MUFU.EX2 R246, R3 ;  /* 0x0000000300f67308 */ /* 0x0003e20000000800 */
[----:B--2---:R-:W-:Y:S01]  /*a020*/  FADD.FTZ R0, -R2, R141 ;  /* 0x0000008d02007221 */ /* 0x004fe20000010100 */
[----:B---3--:R-:W-:Y:S02]  /*a030*/  F2FP.BF16.PACK_AB R143, R244, R247 ;  /* 0x000000f7f48f723e */ /* 0x008fe400000010ff */
[----:B------:R-:W-:Y:S01]  /*a040*/  F2FP.BF16.PACK_AB R141, R223, R225 ;  /* 0x000000e1df8d723e */ /* 0x000fe200000010ff */
[----:B------:R-:W-:Y:S06]  /*a050*/  FMUL.FTZ R0, R0, c[0x0][0x2d0] ;  /* 0x0000b40000007a20 */ /* 0x000fec0000410000 */
[----:B------:R-:W2:Y:S01]  /*a060*/  MUFU.EX2 R0, R0 ;  /* 0x0000000000007308 */ /* 0x000ea20000000800 */
[----:B-1----:R-:W-:Y:S09]  /*a070*/  FFMA.FTZ R3, R217, c[0x0][0x2d0], -R210 ;  /* 0x0000b400d9037a23 */ /* 0x002ff200000108d2 */
[----:B------:R1:W3:Y:S01]  /*a080*/  MUFU.EX2 R243, R3 ;  /* 0x0000000300f37308 */ /* 0x0002e20000000800 */
[C---:B--2---:R-:W-:Y:S02]  /*a090*/  FMUL.FTZ R10, R0.reuse, R146 ;  /* 0x00000092000a7220 */ /* 0x044fe40000410000 */
[C---:B------:R-:W-:Y:S02]  /*a0a0*/  FMUL.FTZ R11, R0.reuse, R147 ;  /* 0x00000093000b7220 */ /* 0x040fe40000410000 */
[C---:B------:R-:W-:Y:S01]  /*a0b0*/  FMUL.FTZ R14, R0.reuse, R154 ;  /* 0x0000009a000e7220 */ /* 0x040fe20000410000 */
[----:B------:R-:W-:Y:S01]  /*a0c0*/  MOV R154, R18 ;  /* 0x00000012009a7202 */ /* 0x000fe20000000f00 */
[C---:B------:R-:W-:Y:S01]  /*a0d0*/  FMUL.FTZ R15, R0.reuse, R155 ;  /* 0x0000009b000f7220 */ /* 0x040fe20000410000 */
[----:B------:R-:W-:Y:S01]  /*a0e0*/  MOV R155, R42 ;  /* 0x0000002a009b7202 */ /* 0x000fe20000000f00 */
[----:B------:R-:W-:Y:S01]  /*a0f0*/  FMUL.FTZ R18, R133, R158 ;  /* 0x0000009e85127220 */ /* 0x000fe20000410000 */
[----:B------:R-:W-:Y:S01]  /*a100*/  MOV R158, R26 ;  /* 0x0000001a009e7202 */ /* 0x000fe20000000f00 */
[----:B------:R-:W-:Y:S02]  /*a110*/  FMUL.FTZ R26, R0, R166 ;  /* 0x000000a6001a7220 */ /* 0x000fe40000410000 */
[----:B-1----:R-:W-:Y:S01]  /*a120*/  FMUL.FTZ R3, R2, c[0x0][0x2d0] ;  /* 0x0000b40002037a20 */ /* 0x002fe20000410000 */
[----:B---3--:R-:W-:Y:S01]  /*a130*/  F2FP.BF16.PACK_AB R146, R243, R246 ;  /* 0x000000f6f392723e */ /* 0x008fe200000010ff */
[----:B------:R-:W-:Y:S01]  /*a140*/  FMUL.FTZ R30, R0, R170 ;  /* 0x000000aa001e7220 */ /* 0x000fe20000410000 */
[----:B------:R-:W-:Y:S01]  /*a150*/  MOV R170, R31 ;  /* 0x0000001f00aa7202 */ /* 0x000fe20000000f00 */
[--C-:B------:R-:W-:Y:S01]  /*a160*/  FFMA.FTZ R4, R220, c[0x0][0x2d0], -R3.reuse ;  /* 0x0000b400dc047a23 */ /* 0x100fe20000010803 */
[----:B------:R-:W-:Y:S01]  /*a170*/  MOV R220, R44 ;  /* 0x0000002c00dc7202 */ /* 0x000fe20000000f00 */
[----:B------:R-:W-:Y:S01]  /*a180*/  FMUL.FTZ R31, R0, R171 ;  /* 0x000000ab001f7220 */ /* 0x000fe20000410000 */
[----:B------:R-:W-:Y:S01]  /*a190*/  MOV R171, R32 ;  /* 0x0000002000ab7202 */ /* 0x000fe20000000f00 */
[----:B------:R1:W-:Y:S01]  /*a1a0*/  MUFU.EX2 R216, R4 ;  /* 0x0000000400d87308 */ /* 0x0003e20000000800 */
[----:B------:R-:W-:Y:S01]  /*a1b0*/  FMUL.FTZ R32, R134, R172 ;  /* 0x000000ac86207220 */ /* 0x000fe20000410000 */
[----:B------:R-:W-:Y:S01]  /*a1c0*/  MOV R172, R55 ;  /* 0x0000003700ac7202 */ /* 0x000fe20000000f00 */
[----:B------:R-:W-:Y:S02]  /*a1d0*/  IMAD.MOV.U32 R166, RZ, RZ, R34 ;  /* 0x000000ffffa67224 */ /* 0x000fe400078e0022 */
[----:B------:R-:W-:Y:S01]  /*a1e0*/  FMUL.FTZ R34, R133, R174 ;  /* 0x000000ae85227220 */ /* 0x000fe20000410000 */
[----:B------:R-:W-:Y:S01]  /*a1f0*/  MOV R174, R53 ;  /* 0x0000003500ae7202 */ /* 0x000fe20000000f00 */
[C---:B------:R-:W-:Y:S02]  /*a200*/  FMUL.FTZ R27, R0.reuse, R167 ;  /* 0x000000a7001b7220 */ /* 0x040fe40000410000 */
[C---:B------:R-:W-:Y:S02]  /*a210*/  FMUL.FTZ R42, R0.reuse, R182 ;  /* 0x000000b6002a7220 */ /* 0x040fe40000410000 */
[----:B------:R-:W-:Y:S02]  /*a220*/  IMAD.MOV.U32 R167, RZ, RZ, R46 ;  /* 0x000000ffffa77224 */ /* 0x000fe400078e002e */
[----:B------:R-:W-:Y:S02]  /*a230*/  FMUL.FTZ R46, R0, R186 ;  /* 0x000000ba002e7220 */ /* 0x000fe40000410000 */
[----:B------:R-:W-:Y:S02]  /*a240*/  FMUL.FTZ R44, R132, R184 ;  /* 0x000000b8842c7220 */ /* 0x000fe40000410000 */
[C---:B------:R-:W-:Y:S02]  /*a250*/  FMUL.FTZ R58, R0.reuse, R198 ;  /* 0x000000c6003a7220 */ /* 0x040fe40000410000 */
[C---:B------:R-:W-:Y:S02]  /*a260*/  FMUL.FTZ R59, R0.reuse, R199 ;  /* 0x000000c7003b7220 */ /* 0x040fe40000410000 */
[C---:B------:R-:W-:Y:S02]  /*a270*/  FMUL.FTZ R62, R0.reuse, R202 ;  /* 0x000000ca003e7220 */ /* 0x040fe40000410000 */
[----:B------:R-:W-:Y:S02]  /*a280*/  FMUL.FTZ R63, R0, R203 ;  /* 0x000000cb003f7220 */ /* 0x000fe40000410000 */
[--C-:B-1----:R-:W-:Y:S01]  /*a290*/  FFMA.FTZ R4, R226, c[0x0][0x2d0], -R3.reuse ;  /* 0x0000b400e2047a23 */ /* 0x102fe20000010803 */
[----:B------:R-:W-:Y:S01]  /*a2a0*/  MOV R226, R8 ;  /* 0x0000000800e27202 */ /* 0x000fe20000000f00 */
[----:B------:R-:W-:Y:S01]  /*a2b0*/  FMUL.FTZ R8, R132, R144 ;  /* 0x0000009084087220 */ /* 0x000fe20000410000 */
[----:B------:R-:W-:Y:S01]  /*a2c0*/  F2FP.BF16.PACK_AB R144, R222, R221 ;  /* 0x000000ddde90723e */ /* 0x000fe200000010ff */
[----:B------:R1:W2:Y:S01]  /*a2d0*/  MUFU.EX2 R217, R4 ;  /* 0x0000000400d97308 */ /* 0x0002a20000000800 */
[----:B------:R-:W-:Y:S01]  /*a2e0*/  F2FP.BF16.PACK_AB R140, R239, R226 ;  /* 0x000000e2ef8c723e */ /* 0x000fe200000010ff */
[C---:B------:R-:W-:Y:S02]  /*a2f0*/  FMUL.FTZ R74, R0.reuse, R74 ;  /* 0x0000004a004a7220 */ /* 0x040fe40000410000 */
        /* <DEDUP_REMOVED lines=9> */
[----:B------:R-:W-:Y:S02]  /*a390*/  FMUL.FTZ R110, R0, R110 ;  /* 0x0000006e006e7220 */ /* 0x000fe40000410000 */
[--C-:B-1----:R-:W-:Y:S01]  /*a3a0*/  FFMA.FTZ R4, R224, c[0x0][0x2d0], -R3.reuse ;  /* 0x0000b400e0047a23 */ /* 0x102fe20000010803 */
[----:B--2---:R-:W-:Y:S01]  /*a3b0*/  F2FP.BF16.PACK_AB R145, R217, R216 ;  /* 0x000000d8d991723e */ /* 0x004fe200000010ff */
[----:B------:R-:W-:Y:S01]  /*a3c0*/  FMUL.FTZ R111, R0, R111 ;  /* 0x0000006f006f7220 */ /* 0x000fe20000410000 */
[----:B------:R-:W-:Y:S01]  /*a3d0*/  MOV R224, R45 ;  /* 0x0000002d00e07202 */ /* 0x000fe20000000f00 */
[----:B------:R1:W-:Y:S01]  /*a3e0*/  MUFU.EX2 R218, R4 ;  /* 0x0000000400da7308 */ /* 0x0003e20000000800 */
[----:B------:R-:W-:Y:S02]  /*a3f0*/  FMUL.FTZ R45, R132, R185 ;  /* 0x000000b9842d7220 */ /* 0x000fe40000410000 */
[C---:B------:R-:W-:Y:S02]  /*a400*/  FMUL.FTZ R122, R0.reuse, R122 ;  /* 0x0000007a007a7220 */ /* 0x040fe40000410000 */
[C---:B------:R-:W-:Y:S02]  /*a410*/  FMUL.FTZ R123, R0.reuse, R123 ;  /* 0x0000007b007b7220 */ /* 0x040fe40000410000 */
[C---:B------:R-:W-:Y:S02]  /*a420*/  FMUL.FTZ R126, R0.reuse, R126 ;  /* 0x0000007e007e7220 */ /* 0x040fe40000410000 */
[----:B------:R-:W-:Y:S01]  /*a430*/  FMUL.FTZ R127, R0, R127 ;  /* 0x0000007f007f7220 */ /* 0x000fe20000410000 */
[----:B------:R-:W-:Y:S01]  /*a440*/  MUFU.EX2 R185, R156 ;  /* 0x0000009c00b97308 */ /* 0x000fe20000000800 */
[--C-:B-1----:R-:W-:Y:S09]  /*a450*/  FFMA.FTZ R4, R219, c[0x0][0x2d0], -R3.reuse ;  /* 0x0000b400db047a23 */ /* 0x102ff20000010803 */
[----:B------:R1:W2:Y:S02]  /*a460*/  MUFU.EX2 R219, R4 ;  /* 0x0000000400db7308 */ /* 0x0002a40000000800 */
[C---:B-1----:R-:W-:Y:S01]  /*a470*/  FMUL.FTZ R4, R134.reuse, R148 ;  /* 0x0000009486047220 */ /* 0x042fe20000410000 */
[----:B--2---:R-:W-:Y:S01]  /*a480*/  F2FP.BF16.PACK_AB R147, R219, R218 ;  /* 0x000000dadb93723e */ /* 0x004fe200000010ff */
[----:B------:R-:W-:Y:S05]  /*a490*/  LDSM.16.MT88.4 R148, [R235+0x100] ;  /* 0x00010000eb94783b */ /* 0x000fea0000004200 */
[-C--:B------:R-:W-:Y:S08]  /*a4a0*/  HMMA.16816.F32.BF16 R4, R140, R20.reuse, R4 ;  /* 0x000000148c04723c */ /* 0x080ff00000041804 */
[C---:B------:R-:W-:Y:S07]  /*a4b0*/  HMMA.16816.F32.BF16 R8, R144.reuse, R20, R8 ;  /* 0x000000149008723c */ /* 0x040fee0000041808 */
[C---:B------:R-:W-:Y:S01]  /*a4c0*/  FMUL.FTZ R20, R134.reuse, R160 ;  /* 0x000000a086147220 */ /* 0x040fe20000410000 */
[-C--:B------:R-:W-:Y:S01]  /*a4d0*/  HMMA.16816.F32.BF16 R12, R144, R22.reuse, R12 ;  /* 0x00000016900c723c */ /* 0x080fe2000004180c */
[----:B------:R-:W-:Y:S03]  /*a4e0*/  MOV R160, R50 ;  /* 0x0000003200a07202 */ /* 0x000fe60000000f00 */
[C---:B------:R-:W-:Y:S02]  /*a4f0*/  FMUL.FTZ R50, R133.reuse, R190 ;  /* 0x000000be85327220 */ /* 0x040fe40000410000 */
[----:B------:R-:W-:Y:S01]  /*a500*/  IMAD.MOV.U32 R180, RZ, RZ, R160 ;  /* 0x000000ffffb47224 */ /* 0x000fe200078e00a0 */
[----:B------:R-:W-:Y:S01]  /*a510*/  MOV R160, R154 ;  /* 0x0000009a00a07202 */ /* 0x000fe20000000f00 */
[C---:B------:R-:W-:Y:S01]  /*a520*/  HMMA.16816.F32.BF16 R16, R140.reuse, R22, R16 ;  /* 0x000000168c10723c */ /* 0x040fe20000041810 */
[C---:B------:R-:W-:Y:S03]  /*a530*/  FMUL.FTZ R21, R134.reuse, R161 ;  /* 0x000000a186157220 */ /* 0x040fe60000410000 */
[----:B------:R-:W-:Y:S01]  /*a540*/  MOV R161, R48 ;  /* 0x0000003000a17202 */ /* 0x000fe20000000f00 */
[----:B------:R-:W-:Y:S02]  /*a550*/  FMUL.FTZ R48, R134, R188 ;  /* 0x000000bc86307220 */ /* 0x000fe40000410000 */
[C---:B------:R-:W-:Y:S02]  /*a560*/  FMUL.FTZ R22, R133.reuse, R162 ;  /* 0x000000a285167220 */ /* 0x040fe40000410000 */
[----:B------:R-:W-:Y:S03]  /*a570*/  FMUL.FTZ R23, R133, R163 ;  /* 0x000000a385177220 */ /* 0x000fe60000410000 */
[----:B------:R-:W-:Y:S01]  /*a580*/  IMAD.MOV.U32 R162, RZ, RZ, R24 ;  /* 0x000000ffffa27224 */ /* 0x000fe200078e0018 */
[----:B------:R-:W-:Y:S01]  /*a590*/  MOV R163, R25 ;  /* 0x0000001900a37202 */ /* 0x000fe20000000f00 */
[----:B------:R-:W-:Y:S01]  /*a5a0*/  FMUL.FTZ R24, R132, R164 ;  /* 0x000000a484187220 */ /* 0x000fe20000410000 */
[----:B------:R-:W-:Y:S01]  /*a5b0*/  MOV R164, R33 ;  /* 0x0000002100a47202 */ /* 0x000fe20000000f00 */
[-C--:B------:R-:W-:Y:S01]  /*a5c0*/  HMMA.16816.F32.BF16 R20, R140, R36.reuse, R20 ;  /* 0x000000248c14723c */ /* 0x080fe20000041814 */
[----:B------:R-:W-:Y:S01]  /*a5d0*/  FMUL.FTZ R33, R134, R173 ;  /* 0x000000ad86217220 */ /* 0x000fe20000410000 */
[----:B------:R-:W-:Y:S01]  /*a5e0*/  MOV R173, R54 ;  /* 0x0000003600ad7202 */ /* 0x000fe20000000f00 */
[----:B------:R-:W-:Y:S01]  /*a5f0*/  FMUL.FTZ R25, R132, R165 ;  /* 0x000000a584197220 */ /* 0x000fe20000410000 */
[----:B------:R-:W1:Y:S01]  /*a600*/  LDSM.16.MT88.4 R52, [R236+0x100] ;  /* 0x00010000ec34783b */ /* 0x000e620000004200 */
[--C-:B------:R-:W-:Y:S01]  /*a610*/  FFMA.FTZ R163, R163, c[0x0][0x2d0], -R210.reuse ;  /* 0x0000b400a3a37a23 */ /* 0x100fe200000108d2 */
[----:B------:R-:W-:Y:S01]  /*a620*/  MOV R165, R47 ;  /* 0x0000002f00a57202 */ /* 0x000fe20000000f00 */
[--C-:B------:R-:W-:Y:S02]  /*a630*/  FFMA.FTZ R162, R162, c[0x0][0x2d0], -R210.reuse ;  /* 0x0000b400a2a27a23 */ /* 0x100fe400000108d2 */
[--C-:B------:R-:W-:Y:S01]  /*a640*/  FFMA.FTZ R160, R160, c[0x0][0x2d0], -R3.reuse ;  /* 0x0000b400a0a07a23 */ /* 0x100fe20000010803 */
[C---:B------:R-:W-:Y:S01]  /*a650*/  HMMA.16816.F32.BF16 R24, R144.reuse, R36, R24 ;  /* 0x000000249018723c */ /* 0x040fe20000041818 */
[----:B------:R-:W-:Y:S01]  /*a660*/  MUFU.EX2 R201, R163 ;  /* 0x000000a300c97308 */ /* 0x000fe20000000800 */
[----:B------:R-:W-:Y:S02]  /*a670*/  FMUL.FTZ R47, R0, R187 ;  /* 0x000000bb002f7220 */ /* 0x000fe40000410000 */
[--C-:B------:R-:W-:Y:S02]  /*a680*/  FFMA.FTZ R165, R165, c[0x0][0x2d0], -R210.reuse ;  /* 0x0000b400a5a57a23 */ /* 0x100fe400000108d2 */
[----:B------:R-:W-:Y:S02]  /*a690*/  FFMA.FTZ R180, R180, c[0x0][0x2d0], -R210 ;  /* 0x0000b400b4b47a23 */ /* 0x000fe400000108d2 */
[-C--:B------:R-:W-:Y:S01]  /*a6a0*/  HMMA.16816.F32.BF16 R28, R144, R38.reuse, R28 ;  /* 0x00000026901c723c */ /* 0x080fe2000004181c */
[C---:B------:R-:W-:Y:S02]  /*a6b0*/  FMUL.FTZ R36, R134.reuse, R176 ;  /* 0x000000b086247220 */ /* 0x040fe40000410000 */
[----:B------:R-:W-:Y:S01]  /*a6c0*/  MUFU.EX2 R188, R165 ;  /* 0x000000a500bc7308 */ /* 0x000fe20000000800 */
[----:B------:R-:W-:Y:S01]  /*a6d0*/  MOV R176, R49 ;  /* 0x0000003100b07202 */ /* 0x000fe20000000f00 */
[C---:B------:R-:W-:Y:S02]  /*a6e0*/  FMUL.FTZ R49, R134.reuse, R189 ;  /* 0x000000bd86317220 */ /* 0x040fe40000410000 */
[----:B------:R-:W-:Y:S01]  /*a6f0*/  FMUL.FTZ R37, R134, R177 ;  /* 0x000000b186257220 */ /* 0x000fe20000410000 */
[C---:B------:R-:W-:Y:S01]  /*a700*/  HMMA.16816.F32.BF16 R32, R140.reuse, R38, R32 ;  /* 0x000000268c20723c */ /* 0x040fe20000041820 */
[----:B------:R-:W-:Y:S03]  /*a710*/  MOV R177, R43 ;  /* 0x0000002b00b17202 */ /* 0x000fe60000000f00 */
[----:B------:R-:W-:Y:S02]  /*a720*/  FMUL.FTZ R43, R0, R183 ;  /* 0x000000b7002b7220 */ /* 0x000fe40000410000 */
[--C-:B------:R-:W-:Y:S02]  /*a730*/  FFMA.FTZ R183, R136, c[0x0][0x2d0], -R3.reuse ;  /* 0x0000b40088b77a23 */ /* 0x100fe40000010803 */
[C---:B------:R-:W-:Y:S01]  /*a740*/  FMUL.FTZ R38, R133.reuse, R178 ;  /* 0x000000b285267220 */ /* 0x040fe20000410000 */
[----:B------:R-:W-:Y:S03]  /*a750*/  MOV R178, R41 ;  /* 0x0000002900b27202 */ /* 0x000fe60000000f00 */
[----:B------:R-:W-:Y:S02]  /*a760*/  FMUL.FTZ R39, R133, R179 ;  /* 0x000000b385277220 */ /* 0x000fe40000410000 */
[----:B------:R-:W-:Y:S01]  /*a770*/  FMUL.FTZ R41, R132, R181 ;  /* 0x000000b584297220 */ /* 0x000fe20000410000 */
[----:B------:R-:W-:Y:S01]  /*a780*/  MOV R181, R159 ;  /* 0x0000009f00b57202 */ /* 0x000fe20000000f00 */
[----:B------:R-:W-:Y:S01]  /*a790*/  FFMA.FTZ R152, R178, c[0x0][0x2d0], -R208 ;  /* 0x0000b400b2987a23 */ /* 0x000fe200000108d0 */
[----:B------:R-:W-:Y:S02]  /*a7a0*/  MOV R178, R161 ;  /* 0x000000a100b27202 */ /* 0x000fe40000000f00 */
[-C--:B-1----:R-:W-:Y:S01]  /*a7b0*/  HMMA.16816.F32.BF16 R36, R140, R52.reuse, R36 ;  /* 0x000000348c24723c */ /* 0x082fe20000041824 */
[----:B------:R-:W-:Y:S01]  /*a7c0*/  MOV R161, R153 ;  /* 0x0000009900a17202 */ /* 0x000fe20000000f00 */
[--C-:B------:R-:W-:Y:S01]  /*a7d0*/  FFMA.FTZ R182, R181, c[0x0][0x2d0], -R210.reuse ;  /* 0x0000b400b5b67a23 */ /* 0x100fe200000108d2 */
[----:B------:R1:W-:Y:S01]  /*a7e0*/  MUFU.EX2 R184, R152 ;  /* 0x0000009800b87308 */ /* 0x0003e20000000800 */
[----:B------:R-:W-:Y:S02]  /*a7f0*/  FFMA.FTZ R178, R178, c[0x0][0x2d0], -R210 ;  /* 0x0000b400b2b27a23 */ /* 0x000fe400000108d2 */
[----:B------:R-:W-:Y:S02]  /*a800*/  FFMA.FTZ R161, R161, c[0x0][0x2d0], -R3 ;  /* 0x0000b400a1a17a23 */ /* 0x000fe40000010803 */
[C---:B------:R-:W-:Y:S05]  /*a810*/  HMMA.16816.F32.BF16 R40, R144.reuse, R52, R40 ;  /* 0x000000349028723c */ /* 0x040fea0000041828 */
[----:B------:R-:W-:Y:S02]  /*a820*/  MUFU.EX2 R202, R161 ;  /* 0x000000a100ca7308 */ /* 0x000fe40000000800 */
[C---:B------:R-:W-:Y:S01]  /*a830*/  FMUL.FTZ R53, R134.reuse, R193 ;  /* 0x000000c186357220 */ /* 0x040fe20000410000 */
[-C--:B------:R-:W-:Y:S01]  /*a840*/  HMMA.16816.F32.BF16 R44, R144, R54.reuse, R44 ;  /* 0x00000036902c723c */ /* 0x080fe2000004182c */
[----:B------:R-:W2:Y:S03]  /*a850*/  LDL.LU R193, [R1+0x3c] ;  /* 0x00003c0001c17983 */ /* 0x000ea60000300800 */
[----:B------:R-:W-:Y:S01]  /*a860*/  FMUL.FTZ R52, R134, R192 ;  /* 0x000000c086347220 */ /* 0x000fe20000410000 */
[----:B------:R-:W3:Y:S03]  /*a870*/  LDL.LU R191, [R1+0x38] ;  /* 0x0000380001bf7983 */ /* 0x000ee60000300800 */
[C---:B------:R-:W-:Y:S01]  /*a880*/  HMMA.16816.F32.BF16 R48, R140.reuse, R54, R48 ;  /* 0x000000368c30723c */ /* 0x040fe20000041830 */
[----:B------:R-:W4:Y:S03]  /*a890*/  LDL.LU R190, [R1+0x44] ;  /* 0x0000440001be7983 */ /* 0x000f260000300800 */
[--C-:B-1----:R-:W-:Y:S01]  /*a8a0*/  FFMA.FTZ R152, R242, c[0x0][0x2d0], -R209.reuse ;  /* 0x0000b400f2987a23 */ /* 0x102fe200000108d1 */
[----:B------:R-:W3:Y:S02]  /*a8b0*/  LDL.LU R189, [R1+0x40] ;  /* 0x0000400001bd7983 */ /* 0x000ee40000300800 */
[C---:B------:R-:W-:Y:S01]  /*a8c0*/  FMUL.FTZ R54, R133.reuse, R194 ;  /* 0x000000c285367220 */ /* 0x040fe20000410000 */
[----:B------:R1:W-:Y:S01]  /*a8d0*/  MUFU.EX2 R242, R152 ;  /* 0x0000009800f27308 */ /* 0x0003e20000000800 */
[----:B------:R-:W-:Y:S07]  /*a8e0*/  FMUL.FTZ R55, R133, R195 ;  /* 0x000000c385377220 */ /* 0x000fee0000410000 */
[-C--:B------:R-:W-:Y:S02]  /*a8f0*/  HMMA.16816.F32.BF16 R52, R140, R148.reuse, R52 ;  /* 0x000000948c34723c */ /* 0x080fe40000041834 */
[----:B------:R-:W-:Y:S06]  /*a900*/  MUFU.EX2 R195, R231 ;  /* 0x000000e700c37308 */ /* 0x000fec0000000800 */
[C---:B------:R-:W-:Y:S08]  /*a910*/  HMMA.16816.F32.BF16 R56, R144.reuse, R148, R56 ;  /* 0x000000949038723c */ /* 0x040ff00000041838 */
[-C--:B------:R-:W-:Y:S01]  /*a920*/  HMMA.16816.F32.BF16 R60, R144, R150.reuse, R60 ;  /* 0x00000096903c723c */ /* 0x080fe2000004183c */
[----:B-1----:R-:W-:Y:S04]  /*a930*/  FFMA.FTZ R152, R238, c[0x0][0x2d0], -R209 ;  /* 0x0000b400ee987a23 */ /* 0x002fe800000108d1 */
[----:B------:R1:W-:Y:S03]  /*a940*/  MUFU.EX2 R238, R152 ;  /* 0x0000009800ee7308 */ /* 0x0003e60000000800 */
[C---:B------:R-:W-:Y:S01]  /*a950*/  HMMA.16816.F32.BF16 R64, R140.reuse, R150, R64 ;  /* 0x000000968c40723c */ /* 0x040fe20000041840 */
[----:B------:R-:W1:Y:S03]  /*a960*/  LDSM.16.MT88.4 R148, [R233+0x2100] ;  /* 0x00210000e994783b */ /* 0x000e660000004200 */
[--C-:B-1----:R-:W-:Y:S01]  /*a970*/  FFMA.FTZ R152, R177, c[0x0][0x2d0], -R208.reuse ;  /* 0x0000b400b1987a23 */ /* 0x102fe200000108d0 */
[----:B------:R-:W-:Y:S03]  /*a980*/  MOV R177, R240 ;  /* 0x000000f000b17202 */ /* 0x000fe60000000f00 */
[----:B------:R1:W-:Y:S01]  /*a990*/  MUFU.EX2 R200, R152 ;  /* 0x0000009800c87308 */ /* 0x0003e20000000800 */
[-C--:B------:R-:W-:Y:S08]  /*a9a0*/  HMMA.16816.F32.BF16 R68, R140, R148.reuse, R68 ;  /* 0x000000948c44723c */ /* 0x080ff00000041844 */
[C---:B------:R-:W-:Y:S01]  /*a9b0*/  HMMA.16816.F32.BF16 R72, R144.reuse, R148, R72 ;  /* 0x000000949048723c */ /* 0x040fe20000041848 */
[--C-:B-1----:R-:W-:Y:S03]  /*a9c0*/  FFMA.FTZ R152, R176, c[0x0][0x2d0], -R208.reuse ;  /* 0x0000b400b0987a23 */ /* 0x102fe600000108d0 */
[----:B------:R-:W-:Y:S01]  /*a9d0*/  FFMA.FTZ R176, R228, c[0x0][0x2d0], -R208 ;  /* 0x0000b400e4b07a23 */ /* 0x000fe200000108d0 */
[----:B------:R1:W-:Y:S03]  /*a9e0*/  MUFU.EX2 R187, R152 ;  /* 0x0000009800bb7308 */ /* 0x0003e60000000800 */
[-C--:B------:R-:W-:Y:S08]  /*a9f0*/  HMMA.16816.F32.BF16 R76, R144, R150.reuse, R76 ;  /* 0x00000096904c723c */ /* 0x080ff0000004184c */
[C---:B------:R-:W-:Y:S01]  /*aa00*/  HMMA.16816.F32.BF16 R80, R140.reuse, R150, R80 ;  /* 0x000000968c50723c */ /* 0x040fe20000041850 */
[----:B------:R-:W1:Y:S03]  /*aa10*/  LDSM.16.MT88.4 R148, [R234+0x2100] ;  /* 0x00210000ea94783b */ /* 0x000e660000004200 */
[--C-:B-1----:R-:W-:Y:S04]  /*aa20*/  FFMA.FTZ R152, R241, c[0x0][0x2d0], -R210.reuse ;  /* 0x0000b400f1987a23 */ /* 0x102fe800000108d2 */
[----:B------:R1:W-:Y:S01]  /*aa30*/  MUFU.EX2 R241, R152 ;  /* 0x0000009800f17308 */ /* 0x0003e20000000800 */
[-C--:B------:R-:W-:Y:S03]  /*aa40*/  HMMA.16816.F32.BF16 R84, R140, R148.reuse, R84 ;  /* 0x000000948c54723c */ /* 0x080fe60000041854 */
[----:B-1----:R-:W-:Y:S06]  /*aa50*/  FFMA.FTZ R152, R237, c[0x0][0x2d0], -R210 ;  /* 0x0000b400ed987a23 */ /* 0x002fec00000108d2 */
[----:B------:R1:W-:Y:S01]  /*aa60*/  MUFU.EX2 R237, R152 ;  /* 0x0000009800ed7308 */ /* 0x0003e20000000800 */
[C---:B------:R-:W-:Y:S08]  /*aa70*/  HMMA.16816.F32.BF16 R88, R144.reuse, R148, R88 ;  /* 0x000000949058723c */ /* 0x040ff00000041858 */
[-C--:B------:R-:W-:Y:S08]  /*aa80*/  HMMA.16816.F32.BF16 R92, R144, R150.reuse, R92 ;  /* 0x00000096905c723c */ /* 0x080ff0000004185c */
[C---:B------:R-:W-:Y:S01]  /*aa90*/  HMMA.16816.F32.BF16 R96, R140.reuse, R150, R96 ;  /* 0x000000968c60723c */ /* 0x040fe20000041860 */
[----:B------:R-:W1:Y:S03]  /*aaa0*/  LDSM.16.MT88.4 R148, [R236+0x2100] ;  /* 0x00210000ec94783b */ /* 0x000e660000004200 */
[----:B-1----:R-:W-:Y:S04]  /*aab0*/  FFMA.FTZ R152, R174, c[0x0][0x2d0], -R3 ;  /* 0x0000b400ae987a23 */ /* 0x002fe80000010803 */
[----:B------:R1:W-:Y:S01]  /*aac0*/  MUFU.EX2 R240, R152 ;  /* 0x0000009800f07308 */ /* 0x0003e20000000800 */
[-C--:B------:R-:W-:Y:S08]  /*aad0*/  HMMA.16816.F32.BF16 R100, R140, R148.reuse, R100 ;  /* 0x000000948c64723c */ /* 0x080ff00000041864 */
[C---:B------:R-:W-:Y:S07]  /*aae0*/  HMMA.16816.F32.BF16 R104, R144.reuse, R148, R104 ;  /* 0x000000949068723c */ /* 0x040fee0000041868 */
[----:B------:R-:W-:Y:S01]  /*aaf0*/  FFMA.FTZ R148, R175, c[0x0][0x2d0], -R209 ;  /* 0x0000b400af947a23 */ /* 0x000fe200000108d1 */
[-C--:B------:R-:W-:Y:S01]  /*ab00*/  HMMA.16816.F32.BF16 R108, R144, R150.reuse, R108 ;  /* 0x00000096906c723c */ /* 0x080fe2000004186c */
[----:B------:R-:W-:Y:S03]  /*ab10*/  MOV R175, R173 ;  /* 0x000000ad00af7202 */ /* 0x000fe60000000f00 */
[----:B------:R-:W-:Y:S01]  /*ab20*/  MOV R173, R172 ;  /* 0x000000ac00ad7202 */ /* 0x000fe20000000f00 */
[----:B------:R-:W-:Y:S01]  /*ab30*/  IMAD.MOV.U32 R172, RZ, RZ, R171 ;  /* 0x000000ffffac7224 */ /* 0x000fe200078e00ab */
[----:B------:R-:W-:Y:S02]  /*ab40*/  MOV R171, R170 ;  /* 0x000000aa00ab7202 */ /* 0x000fe40000000f00 */
[C---:B------:R-:W-:Y:S01]  /*ab50*/  HMMA.16816.F32.BF16 R112, R140.reuse, R150, R112 ;  /* 0x000000968c70723c */ /* 0x040fe20000041870 */
[----:B------:R-:W-:Y:S03]  /*ab60*/  MOV R170, R169 ;  /* 0x000000a900aa7202 */ /* 0x000fe60000000f00 */
[----:B------:R-:W-:Y:S01]  /*ab70*/  MOV R169, R168 ;  /* 0x000000a800a97202 */ /* 0x000fe20000000f00 */
[----:B-1----:R-:W-:Y:S01]  /*ab80*/  FFMA.FTZ R152, R173, c[0x0][0x2d0], -R3 ;  /* 0x0000b400ad987a23 */ /* 0x002fe20000010803 */
[----:B------:R-:W-:Y:S01]  /*ab90*/  MOV R168, R167 ;  /* 0x000000a700a87202 */ /* 0x000fe20000000f00 */
[--C-:B------:R-:W-:Y:S01]  /*aba0*/  FFMA.FTZ R174, R171, c[0x0][0x2d0], -R208.reuse ;  /* 0x0000b400abae7a23 */ /* 0x100fe200000108d0 */
[----:B------:R-:W-:Y:S01]  /*abb0*/  MOV R167, R224 ;  /* 0x000000e000a77202 */ /* 0x000fe20000000f00 */
[----:B------:R-:W-:Y:S02]  /*abc0*/  FFMA.FTZ R173, R230, c[0x0][0x2d0], -R208 ;  /* 0x0000b400e6ad7a23 */ /* 0x000fe400000108d0 */
[----:B------:R-:W-:Y:S01]  /*abd0*/  MUFU.EX2 R203, R174 ;  /* 0x000000ae00cb7308 */ /* 0x000fe20000000800 */
[----:B------:R-:W-:Y:S02]  /*abe0*/  MOV R224, R220 ;  /* 0x000000dc00e07202 */ /* 0x000fe40000000f00 */
[----:B------:R-:W-:Y:S01]  /*abf0*/  MOV R171, R170 ;  /* 0x000000aa00ab7202 */ /* 0x000fe20000000f00 */
[----:B------:R-:W-:Y:S01]  /*ac00*/  IMAD.MOV.U32 R170, RZ, RZ, R169 ;  /* 0x000000ffffaa7224 */ /* 0x000fe200078e00a9 */
[----:B------:R-:W-:Y:S01]  /*ac10*/  MOV R169, R168 ;  /* 0x000000a800a97202 */ /* 0x000fe20000000f00 */
[----:B------:R-:W-:Y:S01]  /*ac20*/  FFMA.FTZ R181, R224, c[0x0][0x2d0], -R3 ;  /* 0x0000b400e0b57a23 */ /* 0x000fe20000010803 */
[----:B------:R-:W-:Y:S01]  /*ac30*/  MOV R168, R167 ;  /* 0x000000a700a87202 */ /* 0x000fe20000000f00 */
[--C-:B------:R-:W-:Y:S01]  /*ac40*/  FFMA.FTZ R171, R171, c[0x0][0x2d0], -R209.reuse ;  /* 0x0000b400abab7a23 */ /* 0x100fe200000108d1 */
[----:B------:R-:W-:Y:S01]  /*ac50*/  MOV R167, R166 ;  /* 0x000000a600a77202 */ /* 0x000fe20000000f00 */
[----:B------:R1:W-:Y:S01]  /*ac60*/  MUFU.EX2 R220, R148 ;  /* 0x0000009400dc7308 */ /* 0x0003e20000000800 */
[----:B------:R-:W-:Y:S01]  /*ac70*/  MOV R166, R164 ;  /* 0x000000a400a67202 */ /* 0x000fe20000000f00 */
[--C-:B------:R-:W-:Y:S01]  /*ac80*/  FFMA.FTZ R170, R170, c[0x0][0x2d0], -R209.reuse ;  /* 0x0000b400aaaa7a23 */ /* 0x100fe200000108d1 */
[----:B------:R-:W-:Y:S01]  /*ac90*/  MOV R164, R232 ;  /* 0x000000e800a47202 */ /* 0x000fe20000000f00 */
[--C-:B------:R-:W-:Y:S01]  /*aca0*/  FFMA.FTZ R169, R169, c[0x0][0x2d0], -R209.reuse ;  /* 0x0000b400a9a97a23 */ /* 0x100fe200000108d1 */
[----:B------:R-:W-:Y:S01]  /*acb0*/  MOV R179, R167 ;  /* 0x000000a700b37202 */ /* 0x000fe20000000f00 */
[----:B------:R-:W-:Y:S01]  /*acc0*/  FFMA.FTZ R168, R168, c[0x0][0x2d0], -R209 ;  /* 0x0000b400a8a87a23 */ /* 0x000fe200000108d1 */
[----:B------:R-:W-:Y:S01]  /*acd0*/  MOV R167, R166 ;  /* 0x000000a600a77202 */ /* 0x000fe20000000f00 */
[----:B------:R-:W-:Y:S01]  /*ace0*/  FFMA.FTZ R164, R164, c[0x0][0x2d0], -R210 ;  /* 0x0000b400a4a47a23 */ /* 0x000fe200000108d2 */
[----:B------:R-:W-:Y:S01]  /*acf0*/  MOV R166, R155 ;  /* 0x0000009b00a67202 */ /* 0x000fe20000000f00 */
[----:B------:R2:W-:Y:S01]  /*ad00*/  MUFU.EX2 R232, R152 ;  /* 0x0000009800e87308 */ /* 0x0005e20000000800 */
[--C-:B------:R-:W-:Y:S02]  /*ad10*/  FFMA.FTZ R179, R179, c[0x0][0x2d0], -R3.reuse ;  /* 0x0000b400b3b37a23 */ /* 0x100fe40000010803 */
[--C-:B------:R-:W-:Y:S02]  /*ad20*/  FFMA.FTZ R167, R167, c[0x0][0x2d0], -R3.reuse ;  /* 0x0000b400a7a77a23 */ /* 0x100fe40000010803 */
[----:B------:R-:W-:Y:S05]  /*ad30*/  FFMA.FTZ R166, R166, c[0x0][0x2d0], -R3 ;  /* 0x0000b400a6a67a23 */ /* 0x000fea0000010803 */
[----:B------:R-:W3:Y:S01]  /*ad40*/  MUFU.EX2 R173, R173 ;  /* 0x000000ad00ad7308 */ /* 0x000ee20000000800 */
[--C-:B-1----:R-:W-:Y:S02]  /*ad50*/  FFMA.FTZ R148, R175, c[0x0][0x2d0], -R209.reuse ;  /* 0x0000b400af947a23 */ /* 0x102fe400000108d1 */
[--C-:B------:R-:W-:Y:S02]  /*ad60*/  FFMA.FTZ R175, R172, c[0x0][0x2d0], -R208.reuse ;  /* 0x0000b400acaf7a23 */ /* 0x100fe400000108d0 */
[--C-:B------:R-:W-:Y:S05]  /*ad70*/  FFMA.FTZ R172, R229, c[0x0][0x2d0], -R208.reuse ;  /* 0x0000b400e5ac7a23 */ /* 0x100fea00000108d0 */
[----:B------:R1:W-:Y:S01]  /*ad80*/  MUFU.EX2 R186, R148 ;  /* 0x0000009400ba7308 */ /* 0x0003e20000000800 */
[----:B------:R-:W-:Y:S02]  /*ad90*/  FFMA.FTZ R208, R211, c[0x0][0x2d0], -R208 ;  /* 0x0000b400d3d07a23 */ /* 0x000fe400000108d0 */
[--C-:B--2---:R-:W-:Y:S02]  /*ada0*/  FFMA.FTZ R152, R177, c[0x0][0x2d0], -R210.reuse ;  /* 0x0000b400b1987a23 */ /* 0x104fe400000108d2 */
[----:B------:R-:W-:Y:S02]  /*adb0*/  FFMA.FTZ R210, R215, c[0x0][0x2d0], -R210 ;  /* 0x0000b400d7d27a23 */ /* 0x000fe400000108d2 */
[--C-:B------:R-:W-:Y:S03]  /*adc0*/  FFMA.FTZ R177, R252, c[0x0][0x2d0], -R209.reuse ;  /* 0x0000b400fcb17a23 */ /* 0x100fe600000108d1 */
[----:B------:R2:W-:Y:S01]  /*add0*/  MUFU.EX2 R211, R152 ;  /* 0x0000009800d37308 */ /* 0x0005e20000000800 */
[----:B------:R-:W-:Y:S02]  /*ade0*/  FFMA.FTZ R209, R213, c[0x0][0x2d0], -R209 ;  /* 0x0000b400d5d17a23 */ /* 0x000fe400000108d1 */
[----:B------:R-:W-:Y:S02]  /*adf0*/  FFMA.FTZ R134, R134, R193, R226 ;  /* 0x000000c186867223 */ /* 0x000fe400000100e2 */
[----:B----4-:R-:W-:Y:S02]  /*ae00*/  FFMA.FTZ R136, R132, R190, R221 ;  /* 0x000000be84887223 */ /* 0x010fe400000100dd */
[----:B---3--:R-:W-:Y:S03]  /*ae10*/  FFMA.FTZ R0, R0, R189, R216 ;  /* 0x000000bd00007223 */ /* 0x008fe600000100d8 */
[----:B------:R3:W-:Y:S01]  /*ae20*/  MUFU.EX2 R213, R167 ;  /* 0x000000a700d57308 */ /* 0x0007e20000000800 */
[----:B------:R-:W-:Y:S01]  /*ae30*/  FADD.FTZ R0, R217, R0 ;  /* 0x00000000d9007221 */ /* 0x000fe20000010000 */
[----:B-1----:R-:W1:Y:S03]  /*ae40*/  LDSM.16.MT88.4 R148, [R235+0x2100] ;  /* 0x00210000eb94783b */ /* 0x002e660000004200 */
[----:B------:R-:W-:Y:S05]  /*ae50*/  FADD.FTZ R0, R218, R0 ;  /* 0x00000000da007221 */ /* 0x000fea0000010000 */
[----:B------:R-:W4:Y:S01]  /*ae60*/  MUFU.EX2 R198, R175 ;  /* 0x000000af00c67308 */ /* 0x000f220000000800 */
[----:B--2---:R-:W2:Y:S09]  /*ae70*/  LDSM.16.MT88.4 R152, [R233+0x900] ;  /* 0x00090000e998783b */ /* 0x004eb20000004200 */
[----:B------:R-:W-:Y:S01]  /*ae80*/  MUFU.EX2 R172, R172 ;  /* 0x000000ac00ac7308 */ /* 0x000fe20000000800 */
[----:B---3--:R-:W-:Y:S09]  /*ae90*/  MOV R167, R173 ;  /* 0x000000ad00a77202 */ /* 0x008ff20000000f00 */
[----:B------:R-:W-:Y:S01]  /*aea0*/  MUFU.EX2 R215, R169 ;  /* 0x000000a900d77308 */ /* 0x000fe20000000800 */
[----:B----4-:R-:W-:Y:S09]  /*aeb0*/  F2FP.BF16.PACK_AB R132, R203, R198 ;  /* 0x000000c6cb84723e */ /* 0x010ff200000010ff */
[----:B------:R-:W-:Y:S01]  /*aec0*/  MUFU.EX2 R169, R160 ;  /* 0x000000a000a97308 */ /* 0x000fe20000000800 */
[-C--:B-1----:R-:W-:Y:S09]  /*aed0*/  HMMA.16816.F32.BF16 R116, R140, R148.reuse, R116 ;  /* 0x000000948c74723c */ /* 0x082ff20000041874 */
[----:B------:R-:W-:Y:S01]  /*aee0*/  MUFU.EX2 R193, R212 ;  /* 0x000000d400c17308 */ /* 0x000fe20000000800 */
[C---:B------:R-:W-:Y:S07]  /*aef0*/  HMMA.16816.F32.BF16 R120, R144.reuse, R148, R120 ;  /* 0x000000949078723c */ /* 0x040fee0000041878 */
[--C-:B------:R-:W-:Y:S01]  /*af00*/  FFMA.FTZ R148, R158, c[0x0][0x2d0], -R3.reuse ;  /* 0x0000b4009e947a23 */ /* 0x100fe20000010803 */
[-C--:B------:R-:W-:Y:S01]  /*af10*/  HMMA.16816.F32.BF16 R124, R144, R150.reuse, R124 ;  /* 0x00000096907c723c */ /* 0x080fe2000004187c */
[----:B------:R-:W-:Y:S06]  /*af20*/  MUFU.EX2 R252, R214 ;  /* 0x000000d600fc7308 */ /* 0x000fec0000000800 */
[--C-:B------:R-:W-:Y:S01]  /*af30*/  FFMA.FTZ R144, R157, c[0x0][0x2d0], -R3.reuse ;  /* 0x0000b4009d907a23 */ /* 0x100fe20000010803 */
[----:B------:R-:W-:Y:S01]  /*af40*/  HMMA.16816.F32.BF16 R128, R140, R150, R128 ;  /* 0x000000968c80723c */ /* 0x000fe20000041880 */
[----:B------:R-:W1:Y:S02]  /*af50*/  LDSM.16.MT88.4 R156, [R234+0x900] ;  /* 0x00090000ea9c783b */ /* 0x000e640000004200 */
[----:B------:R3:W-:Y:S01]  /*af60*/  MUFU.EX2 R192, R148 ;  /* 0x0000009400c07308 */ /* 0x0007e20000000800 */
[----:B------:R-:W-:Y:S01]  /*af70*/  F2FP.BF16.PACK_AB R145, R232, R240 ;  /* 0x000000f0e891723e */ /* 0x000fe200000010ff */
[----:B------:R-:W-:Y:S01]  /*af80*/  FFMA.FTZ R3, R135, c[0x0][0x2d0], -R3 ;  /* 0x0000b40087037a23 */ /* 0x000fe20000010803 */
[----:B------:R-:W-:Y:S02]  /*af90*/  F2FP.BF16.PACK_AB R146, R185, R211 ;  /* 0x000000d3b992723e */ /* 0x000fe400000010ff */
[----:B------:R-:W-:Y:S04]  /*afa0*/  F2FP.BF16.PACK_AB R141, R238, R242 ;  /* 0x000000f2ee8d723e */ /* 0x000fe800000010ff */
[----:B------:R-:W-:Y:S01]  /*afb0*/  F2FP.BF16.PACK_AB R140, R184, R197 ;  /* 0x000000c5b88c723e */ /* 0x000fe200000010ff */
[----:B------:R4:W4:Y:S01]  /*afc0*/  MUFU.EX2 R194, R144 ;  /* 0x0000009000c27308 */ /* 0x0009220000000800 */
[----:B------:R-:W-:Y:S02]  /*afd0*/  F2FP.BF16.PACK_AB R142, R187, R200 ;  /* 0x000000c8bb8e723e */ /* 0x000fe400000010ff */
[----:B------:R-:W-:Y:S07]  /*afe0*/  F2FP.BF16.PACK_AB R143, R186, R220 ;  /* 0x000000dcba8f723e */ /* 0x000fee00000010ff */
[-C--:B--2---:R-:W-:Y:S01]  /*aff0*/  HMMA.16816.F32.BF16 R4, R140, R152.reuse, R4 ;  /* 0x000000988c04723c */ /* 0x084fe20000041804 */
[----:B------:R-:W-:Y:S01]  /*b000*/  MUFU.EX2 R231, R209 ;  /* 0x000000d100e77308 */ /* 0x000fe20000000800 */
[----:B---3--:R-:W2:Y:S09]  /*b010*/  LDSM.16.MT88.4 R148, [R236+0x900] ;  /* 0x00090000ec94783b */ /* 0x008eb20000004200 */
[----:B------:R-:W-:Y:S01]  /*b020*/  MUFU.EX2 R199, R171 ;  /* 0x000000ab00c77308 */ /* 0x000fe20000000800 */
[----:B----4-:R-:W-:Y:S02]  /*b030*/  F2FP.BF16.PACK_AB R144, R237, R241 ;  /* 0x000000f1ed90723e */ /* 0x010fe400000010ff */
[----:B------:R-:W-:Y:S07]  /*b040*/  F2FP.BF16.PACK_AB R147, R194, R192 ;  /* 0x000000c0c293723e */ /* 0x000fee00000010ff */
[----:B------:R3:W-:Y:S01]  /*b050*/  MUFU.EX2 R171, R162 ;  /* 0x000000a200ab7308 */ /* 0x0007e20000000800 */
[C---:B------:R-:W-:Y:S08]  /*b060*/  HMMA.16816.F32.BF16 R8, R144.reuse, R152, R8 ;  /* 0x000000989008723c */ /* 0x040ff00000041808 */
[-C--:B------:R-:W-:Y:S01]  /*b070*/  HMMA.16816.F32.BF16 R12, R144, R154.reuse, R12 ;  /* 0x0000009a900c723c */ /* 0x080fe2000004180c */
[----:B------:R-:W4:Y:S07]  /*b080*/  MUFU.EX2 R168, R168 ;  /* 0x000000a800a87308 */ /* 0x000f2e0000000800 */
[C---:B------:R-:W-:Y:S01]  /*b090*/  HMMA.16816.F32.BF16 R16, R140.reuse, R154, R16 ;  /* 0x0000009a8c10723c */ /* 0x040fe20000041810 */
[----:B------:R-:W2:Y:S02]  /*b0a0*/  LDSM.16.MT88.4 R152, [R235+0x900] ;  /* 0x00090000eb98783b */ /* 0x000ea40000004200 */
[----:B------:R-:W4:Y:S05]  /*b0b0*/  MUFU.EX2 R166, R166 ;  /* 0x000000a600a67308 */ /* 0x000f2a0000000800 */
[-C--:B-1----:R-:W-:Y:S01]  /*b0c0*/  HMMA.16816.F32.BF16 R20, R140, R156.reuse, R20 ;  /* 0x0000009c8c14723c */ /* 0x082fe20000041814 */
[----:B---3--:R-:W-:Y:S04]  /*b0d0*/  LDSM.16.MT88.4 R160, [R236+0x3100] ;  /* 0x00310000eca0783b */ /* 0x008fe80000004200 */
[----:B------:R1:W-:Y:S03]  /*b0e0*/  MUFU.EX2 R230, R178 ;  /* 0x000000b200e67308 */ /* 0x0003e60000000800 */
[C---:B------:R-:W-:Y:S01]  /*b0f0*/  HMMA.16816.F32.BF16 R24, R144.reuse, R156, R24 ;  /* 0x0000009c9018723c */ /* 0x040fe20000041818 */
[----:B----4-:R-:W-:Y:S06]  /*b100*/  F2FP.BF16.PACK_AB R135, R168, R215 ;  /* 0x000000d7a887723e */ /* 0x010fec00000010ff */
[----:B------:R-:W-:Y:S01]  /*b110*/  FFMA.FTZ R156, R133, R191, R225 ;  /* 0x000000bf859c7223 */ /* 0x000fe200000100e1 */
[-C--:B------:R-:W-:Y:S01]  /*b120*/  HMMA.16816.F32.BF16 R28, R144, R158.reuse, R28 ;  /* 0x0000009e901c723c */ /* 0x080fe2000004181c */
[----:B------:R-:W-:Y:S03]  /*b130*/  MUFU.EX2 R225, R210 ;  /* 0x000000d200e17308 */ /* 0x000fe60000000800 */
[----:B------:R-:W-:Y:S01]  /*b140*/  MOV R216, R166 ;  /* 0x000000a600d87202 */ /* 0x000fe20000000f00 */
[----:B------:R-:W-:Y:S02]  /*b150*/  FADD.FTZ R165, R223, R156 ;  /* 0x0000009cdfa57221 */ /* 0x000fe40000010000 */
[----:B------:R-:W-:Y:S01]  /*b160*/  FADD.FTZ R166, R239, R134 ;  /* 0x00000086efa67221 */ /* 0x000fe20000010000 */
[C---:B------:R-:W-:Y:S01]  /*b170*/  HMMA.16816.F32.BF16 R32, R140.reuse, R158, R32 ;  /* 0x0000009e8c20723c */ /* 0x040fe20000041820 */
[----:B------:R-:W-:Y:S02]  /*b180*/  LDSM.16.MT88.4 R156, [R233+0x3100] ;  /* 0x00310000e99c783b */ /* 0x000fe40000004200 */
[----:B------:R3:W-:Y:S01]  /*b190*/  MUFU.EX2 R239, R176 ;  /* 0x000000b000ef7308 */ /* 0x0007e20000000800 */
[----:B------:R-:W-:Y:S02]  /*b1a0*/  F2FP.BF16.PACK_AB R134, R172, R167 ;  /* 0x000000a7ac86723e */ /* 0x000fe400000010ff */
[----:B-1----:R-:W-:Y:S02]  /*b1b0*/  MOV R178, R215 ;  /* 0x000000d700b27202 */ /* 0x002fe40000000f00 */
[-C--:B--2---:R-:W-:Y:S05]  /*b1c0*/  HMMA.16816.F32.BF16 R36, R140, R148.reuse, R36 ;  /* 0x000000948c24723c */ /* 0x084fea0000041824 */
[----:B------:R1:W-:Y:S03]  /*b1d0*/  MUFU.EX2 R228, R179 ;  /* 0x000000b300e47308 */ /* 0x0003e60000000800 */
[C---:B------:R-:W-:Y:S07]  /*b1e0*/  HMMA.16816.F32.BF16 R40, R144.reuse, R148, R40 ;  /* 0x000000949028723c */ /* 0x040fee0000041828 */
[----:B------:R-:W-:Y:S01]  /*b1f0*/  MUFU.EX2 R223, R3 ;  /* 0x0000000300df7308 */ /* 0x000fe20000000800 */
[-C--:B------:R-:W-:Y:S01]  /*b200*/  HMMA.16816.F32.BF16 R44, R144, R150.reuse, R44 ;  /* 0x00000096902c723c */ /* 0x080fe2000004182c */
[----:B---3--:R-:W-:Y:S07]  /*b210*/  MOV R176, R220 ;  /* 0x000000dc00b07202 */ /* 0x008fee0000000f00 */
[C---:B------:R-:W-:Y:S01]  /*b220*/  HMMA.16816.F32.BF16 R48, R140.reuse, R150, R48 ;  /* 0x000000968c30723c */ /* 0x040fe20000041830 */
[----:B------:R-:W2:Y:S01]  /*b230*/  LDSM.16.MT88.4 R148, [R233+0x2900] ;  /* 0x00290000e994783b */ /* 0x000ea20000004200 */
[----:B------:R-:W3:Y:S02]  /*b240*/  MUFU.EX2 R170, R170 ;  /* 0x000000aa00aa7308 */ /* 0x000ee40000000800 */
[----:B-1----:R-:W-:Y:S04]  /*b250*/  MOV R179, R216 ;  /* 0x000000d800b37202 */ /* 0x002fe80000000f00 */
[-C--:B------:R-:W-:Y:S04]  /*b260*/  HMMA.16816.F32.BF16 R52, R140, R152.reuse, R52 ;  /* 0x000000988c34723c */ /* 0x080fe80000041834 */
[----:B------:R-:W1:Y:S04]  /*b270*/  MUFU.EX2 R164, R164 ;  /* 0x000000a400a47308 */ /* 0x000e680000000800 */
[C---:B------:R-:W-:Y:S06]  /*b280*/  HMMA.16816.F32.BF16 R56, R144.reuse, R152, R56 ;  /* 0x000000989038723c */ /* 0x040fec0000041838 */
[----:B------:R-:W-:Y:S02]  /*b290*/  MUFU.EX2 R177, R177 ;  /* 0x000000b100b17308 */ /* 0x000fe40000000800 */
[-C--:B------:R-:W-:Y:S01]  /*b2a0*/  HMMA.16816.F32.BF16 R60, R144, R154.reuse, R60 ;  /* 0x0000009a903c723c */ /* 0x080fe2000004183c */
[----:B---3--:R-:W-:Y:S07]  /*b2b0*/  F2FP.BF16.PACK_AB R133, R170, R199 ;  /* 0x000000c7aa85723e */ /* 0x008fee00000010ff */
[C---:B------:R-:W-:Y:S01]  /*b2c0*/  HMMA.16816.F32.BF16 R64, R140.reuse, R154, R64 ;  /* 0x0000009a8c40723c */ /* 0x040fe20000041840 */
[----:B------:R-:W3:Y:S01]  /*b2d0*/  LDSM.16.MT88.4 R152, [R234+0x2900] ;  /* 0x00290000ea98783b */ /* 0x000ee20000004200 */
[----:B------:R4:W-:Y:S02]  /*b2e0*/  MUFU.EX2 R229, R180 ;  /* 0x000000b400e57308 */ /* 0x0009e40000000800 */
[----:B-1----:R-:W-:Y:S01]  /*b2f0*/  MOV R221, R164 ;  /* 0x000000a400dd7202 */ /* 0x002fe20000000f00 */
[----:B------:R-:W-:Y:S01]  /*b300*/  FADD.FTZ R164, R222, R136 ;  /* 0x00000088dea47221 */ /* 0x000fe20000010000 */
[----:B------:R-:W-:Y:S01]  /*b310*/  MOV R222, R172 ;  /* 0x000000ac00de7202 */ /* 0x000fe20000000f00 */
[----:B------:R-:W-:Y:S01]  /*b320*/  IMAD.MOV.U32 R136, RZ, RZ, R168 ;  /* 0x000000ffff887224 */ /* 0x000fe200078e00a8 */
[-C--:B--2---:R-:W-:Y:S01]  /*b330*/  HMMA.16816.F32.BF16 R68, R140, R148.reuse, R68 ;  /* 0x000000948c44723c */ /* 0x084fe20000041844 */
[----:B------:R-:W-:Y:S03]  /*b340*/  LDSM.16.MT88.4 R172, [R234+0x1900] ;  /* 0x00190000eaac783b */ /* 0x000fe60000004200 */
[----:B------:R1:W-:Y:S01]  /*b350*/  MUFU.EX2 R168, R208 ;  /* 0x000000d000a87308 */ /* 0x0003e20000000800 */
[----:B------:R-:W-:Y:S03]  /*b360*/  FADD.FTZ R3, R246, R164 ;  /* 0x000000a4f6037221 */ /* 0x000fe60000010000 */
[C---:B------:R-:W-:Y:S01]  /*b370*/  HMMA.16816.F32.BF16 R72, R144.reuse, R148, R72 ;  /* 0x000000949048723c */ /* 0x040fe20000041848 */
[----:B------:R-:W-:Y:S03]  /*b380*/  FADD.FTZ R220, R243, R3 ;  /* 0x00000003f3dc7221 */ /* 0x000fe60000010000 */
[----:B------:R-:W-:Y:S02]  /*b390*/  MOV R3, R211 ;  /* 0x000000d300037202 */ /* 0x000fe40000000f00 */
[----:B------:R2:W-:Y:S02]  /*b3a0*/  MUFU.EX2 R226, R182 ;  /* 0x000000b600e27308 */ /* 0x0005e40000000800 */
[-C--:B------:R-:W-:Y:S01]  /*b3b0*/  HMMA.16816.F32.BF16 R76, R144, R150.reuse, R76 ;  /* 0x00000096904c723c */ /* 0x080fe2000004184c */
[-C--:B----4-:R-:W-:Y:S07]  /*b3c0*/  MOV R180, R221.reuse ;  /* 0x000000dd00b47202 */ /* 0x090fee0000000f00 */
[----:B------:R4:W4:Y:S01]  /*b3d0*/  MUFU.EX2 R227, R181 ;  /* 0x000000b500e37308 */ /* 0x0009220000000800 */
[C---:B------:R-:W-:Y:S01]  /*b3e0*/  HMMA.16816.F32.BF16 R80, R140.reuse, R150, R80 ;  /* 0x000000968c50723c */ /* 0x040fe20000041850 */
[----:B------:R-:W4:Y:S07]  /*b3f0*/  LDSM.16.MT88.4 R148, [R236+0x2900] ;  /* 0x00290000ec94783b */ /* 0x000f2e0000004200 */
[-C--:B---3--:R-:W-:Y:S01]  /*b400*/  HMMA.16816.F32.BF16 R84, R140, R152.reuse, R84 ;  /* 0x000000988c54723c */ /* 0x088fe20000041854 */
[----:B-1----:R-:W-:Y:S01]  /*b410*/  LDSM.16.MT88.4 R208, [R233+0x3900] ;  /* 0x00390000e9d0783b */ /* 0x002fe20000004200 */
[----:B------:R-:W1:Y:S02]  /*b420*/  MUFU.EX2 R224, R183 ;  /* 0x000000b700e07308 */ /* 0x000e640000000800 */
[----:B--2---:R-:W-:Y:S01]  /*b430*/  MOV R182, R136 ;  /* 0x0000008800b67202 */ /* 0x004fe20000000f00 */
[----:B------:R-:W-:Y:S03]  /*b440*/  FADD.FTZ R136, R247, R165 ;  /* 0x000000a5f7887221 */ /* 0x000fe60000010000 */
[C---:B------:R-:W-:Y:S01]  /*b450*/  HMMA.16816.F32.BF16 R88, R144.reuse, R152, R88 ;  /* 0x000000989058723c */ /* 0x040fe20000041858 */
[----:B----4-:R-:W-:Y:S07]  /*b460*/  MOV R181, R222 ;  /* 0x000000de00b57202 */ /* 0x010fee0000000f00 */
[-C--:B------:R-:W-:Y:S08]  /*b470*/  HMMA.16816.F32.BF16 R92, R144, R154.reuse, R92 ;  /* 0x0000009a905c723c */ /* 0x080ff0000004185c */
[C---:B------:R-:W-:Y:S01]  /*b480*/  HMMA.16816.F32.BF16 R96, R140.reuse, R154, R96 ;  /* 0x0000009a8c60723c */ /* 0x040fe20000041860 */
[----:B------:R-:W2:Y:S07]  /*b490*/  LDSM.16.MT88.4 R152, [R235+0x2900] ;  /* 0x00290000eb98783b */ /* 0x000eae0000004200 */
[-C--:B------:R-:W-:Y:S08]  /*b4a0*/  HMMA.16816.F32.BF16 R100, R140, R148.reuse, R100 ;  /* 0x000000948c64723c */ /* 0x080ff00000041864 */
[C---:B------:R-:W-:Y:S08]  /*b4b0*/  HMMA.16816.F32.BF16 R104, R144.reuse, R148, R104 ;  /* 0x000000949068723c */ /* 0x040ff00000041868 */
[-C--:B------:R-:W-:Y:S08]  /*b4c0*/  HMMA.16816.F32.BF16 R108, R144, R150.reuse, R108 ;  /* 0x00000096906c723c */ /* 0x080ff0000004186c */
[C---:B------:R-:W-:Y:S01]  /*b4d0*/  HMMA.16816.F32.BF16 R112, R140.reuse, R150, R112 ;  /* 0x000000968c70723c */ /* 0x040fe20000041870 */
[----:B------:R-:W3:Y:S07]  /*b4e0*/  LDSM.16.MT88.4 R148, [R233+0x1100] ;  /* 0x00110000e994783b */ /* 0x000eee0000004200 */
[-C--:B--2---:R-:W-:Y:S08]  /*b4f0*/  HMMA.16816.F32.BF16 R116, R140, R152.reuse, R116 ;  /* 0x000000988c74723c */ /* 0x084ff00000041874 */
[C---:B------:R-:W-:Y:S08]  /*b500*/  HMMA.16816.F32.BF16 R120, R144.reuse, R152, R120 ;  /* 0x000000989078723c */ /* 0x040ff00000041878 */
[-C--:B------:R-:W-:Y:S01]  /*b510*/  HMMA.16816.F32.BF16 R124, R144, R154.reuse, R124 ;  /* 0x0000009a907c723c */ /* 0x080fe2000004187c */
[----:B------:R-:W2:Y:S07]  /*b520*/  LDSM.16.MT88.4 R144, [R234+0x1100] ;  /* 0x00110000ea90783b */ /* 0x000eae0000004200 */
[----:B------:R-:W-:Y:S01]  /*b530*/  HMMA.16816.F32.BF16 R128, R140, R154, R128 ;  /* 0x0000009a8c80723c */ /* 0x000fe20000041880 */
[----:B------:R-:W4:Y:S06]  /*b540*/  LDSM.16.MT88.4 R152, [R236+0x1100] ;  /* 0x00110000ec98783b */ /* 0x000f2c0000004200 */
[----:B------:R-:W-:Y:S01]  /*b550*/  F2FP.BF16.PACK_AB R142, R188, R221 ;  /* 0x000000ddbc8e723e */ /* 0x000fe200000010ff */
[----:B------:R-:W-:Y:S01]  /*b560*/  FADD.FTZ R221, R244, R136 ;  /* 0x00000088f4dd7221 */ /* 0x000fe20000010000 */
[-C--:B---3--:R-:W-:Y:S03]  /*b570*/  HMMA.16816.F32.BF16 R4, R132, R148.reuse, R4 ;  /* 0x000000948404723c */ /* 0x088fe60000041804 */
[----:B------:R-:W-:Y:S01]  /*b580*/  F2FP.BF16.PACK_AB R143, R213, R216 ;  /* 0x000000d8d58f723e */ /* 0x000fe200000010ff */
[----:B------:R-:W-:Y:S01]  /*b590*/  FADD.FTZ R136, R219, R0 ;  /* 0x00000000db887221 */ /* 0x000fe20000010000 */
[----:B------:R-:W-:Y:S01]  /*b5a0*/  F2FP.BF16.PACK_AB R140, R171, R201 ;  /* 0x000000c9ab8c723e */ /* 0x000fe200000010ff */
[----:B------:R-:W-:Y:S01]  /*b5b0*/  LDSM.16.MT88.4 R216, [R236+0x3900] ;  /* 0x00390000ecd8783b */ /* 0x000fe20000004200 */
[----:B------:R-:W-:Y:S01]  /*b5c0*/  F2FP.BF16.PACK_AB R141, R169, R202 ;  /* 0x000000caa98d723e */ /* 0x000fe200000010ff */
[----:B------:R-:W-:Y:S06]  /*b5d0*/  IMAD.MOV.U32 R0, RZ, RZ, R213 ;  /* 0x000000ffff007224 */ /* 0x000fec00078e00d5 */
[C---:B------:R-:W-:Y:S01]  /*b5e0*/  HMMA.16816.F32.BF16 R8, R140.reuse, R148, R8 ;  /* 0x000000948c08723c */ /* 0x040fe20000041808 */
[----:B------:R-:W-:Y:S07]  /*b5f0*/  LDSM.16.MT88.4 R212, [R234+0x3900] ;  /* 0x00390000ead4783b */ /* 0x000fee0000004200 */
[-C--:B------:R-:W-:Y:S08]  /*b600*/  HMMA.16816.F32.BF16 R12, R140, R150.reuse, R12 ;  /* 0x000000968c0c723c */ /* 0x080ff0000004180c */
[C---:B------:R-:W-:Y:S01]  /*b610*/  HMMA.16816.F32.BF16 R16, R132.reuse, R150, R16 ;  /* 0x000000968410723c */ /* 0x040fe20000041810 */
[----:B------:R-:W3:Y:S07]  /*b620*/  LDSM.16.MT88.4 R148, [R235+0x1100] ;  /* 0x00110000eb94783b */ /* 0x000eee0000004200 */
[-C--:B--2---:R-:W-:Y:S08]  /*b630*/  HMMA.16816.F32.BF16 R20, R132, R144.reuse, R20 ;  /* 0x000000908414723c */ /* 0x084ff00000041814 */
[C---:B------:R-:W-:Y:S08]  /*b640*/  HMMA.16816.F32.BF16 R24, R140.reuse, R144, R24 ;  /* 0x000000908c18723c */ /* 0x040ff00000041818 */
[-C--:B------:R-:W-:Y:S08]  /*b650*/  HMMA.16816.F32.BF16 R28, R140, R146.reuse, R28 ;  /* 0x000000928c1c723c */ /* 0x080ff0000004181c */
[C---:B------:R-:W-:Y:S01]  /*b660*/  HMMA.16816.F32.BF16 R32, R132.reuse, R146, R32 ;  /* 0x000000928420723c */ /* 0x040fe20000041820 */
[----:B------:R-:W2:Y:S07]  /*b670*/  LDSM.16.MT88.4 R144, [R234+0x3100] ;  /* 0x00310000ea90783b */ /* 0x000eae0000004200 */
[-C--:B----4-:R-:W-:Y:S08]  /*b680*/  HMMA.16816.F32.BF16 R36, R132, R152.reuse, R36 ;  /* 0x000000988424723c */ /* 0x090ff00000041824 */
[C---:B------:R-:W-:Y:S08]  /*b690*/  HMMA.16816.F32.BF16 R40, R140.reuse, R152, R40 ;  /* 0x000000988c28723c */ /* 0x040ff00000041828 */
[-C--:B------:R-:W-:Y:S08]  /*b6a0*/  HMMA.16816.F32.BF16 R44, R140, R154.reuse, R44 ;  /* 0x0000009a8c2c723c */ /* 0x080ff0000004182c */
[C---:B------:R-:W-:Y:S01]  /*b6b0*/  HMMA.16816.F32.BF16 R48, R132.reuse, R154, R48 ;  /* 0x0000009a8430723c */ /* 0x040fe20000041830 */
[----:B------:R-:W4:Y:S07]  /*b6c0*/  LDSM.16.MT88.4 R152, [R235+0x3100] ;  /* 0x00310000eb98783b */ /* 0x000f2e0000004200 */
[-C--:B---3--:R-:W-:Y:S08]  /*b6d0*/  HMMA.16816.F32.BF16 R52, R132, R148.reuse, R52 ;  /* 0x000000948434723c */ /* 0x088ff00000041834 */
[C---:B------:R-:W-:Y:S08]  /*b6e0*/  HMMA.16816.F32.BF16 R56, R140.reuse, R148, R56 ;  /* 0x000000948c38723c */ /* 0x040ff00000041838 */
[-C--:B------:R-:W-:Y:S08]  /*b6f0*/  HMMA.16816.F32.BF16 R60, R140, R150.reuse, R60 ;  /* 0x000000968c3c723c */ /* 0x080ff0000004183c */
[C---:B------:R-:W-:Y:S08]  /*b700*/  HMMA.16816.F32.BF16 R64, R132.reuse, R150, R64 ;  /* 0x000000968440723c */ /* 0x040ff00000041840 */
[-C--:B------:R-:W-:Y:S08]  /*b710*/  HMMA.16816.F32.BF16 R68, R132, R156.reuse, R68 ;  /* 0x0000009c8444723c */ /* 0x080ff00000041844 */
[C---:B------:R-:W-:Y:S08]  /*b720*/  HMMA.16816.F32.BF16 R72, R140.reuse, R156, R72 ;  /* 0x0000009c8c48723c */ /* 0x040ff00000041848 */
[-C--:B------:R-:W-:Y:S08]  /*b730*/  HMMA.16816.F32.BF16 R76, R140, R158.reuse, R76 ;  /* 0x0000009e8c4c723c */ /* 0x080ff0000004184c */
[C---:B------:R-:W-:Y:S01]  /*b740*/  HMMA.16816.F32.BF16 R80, R132.reuse, R158, R80 ;  /* 0x0000009e8450723c */ /* 0x040fe20000041850 */
[----:B------:R-:W3:Y:S07]  /*b750*/  LDSM.16.MT88.4 R156, [R233+0x1900] ;  /* 0x00190000e99c783b */ /* 0x000eee0000004200 */
[-C--:B--2---:R-:W-:Y:S08]  /*b760*/  HMMA.16816.F32.BF16 R84, R132, R144.reuse, R84 ;  /* 0x000000908454723c */ /* 0x084ff00000041854 */
[C---:B------:R-:W-:Y:S08]  /*b770*/  HMMA.16816.F32.BF16 R88, R140.reuse, R144, R88 ;  /* 0x000000908c58723c */ /* 0x040ff00000041858 */
[-C--:B------:R-:W-:Y:S08]  /*b780*/  HMMA.16816.F32.BF16 R92, R140, R146.reuse, R92 ;  /* 0x000000928c5c723c */ /* 0x080ff0000004185c */
[C---:B------:R-:W-:Y:S08]  /*b790*/  HMMA.16816.F32.BF16 R96, R132.reuse, R146, R96 ;  /* 0x000000928460723c */ /* 0x040ff00000041860 */
[-C--:B------:R-:W-:Y:S08]  /*b7a0*/  HMMA.16816.F32.BF16 R100, R132, R160.reuse, R100 ;  /* 0x000000a08464723c */ /* 0x080ff00000041864 */
[C---:B------:R-:W-:Y:S07]  /*b7b0*/  HMMA.16816.F32.BF16 R104, R140.reuse, R160, R104 ;  /* 0x000000a08c68723c */ /* 0x040fee0000041868 */
[----:B------:R-:W-:Y:S01]  /*b7c0*/  MOV R161, R188 ;  /* 0x000000bc00a17202 */ /* 0x000fe20000000f00 */
[-C--:B------:R-:W-:Y:S01]  /*b7d0*/  HMMA.16816.F32.BF16 R108, R140, R162.reuse, R108 ;  /* 0x000000a28c6c723c */ /* 0x080fe2000004186c */
[----:B------:R-:W2:Y:S07]  /*b7e0*/  LDSM.16.MT88.4 R188, [R236+0x1900] ;  /* 0x00190000ecbc783b */ /* 0x000eae0000004200 */
[C---:B------:R-:W-:Y:S08]  /*b7f0*/  HMMA.16816.F32.BF16 R112, R132.reuse, R162, R112 ;  /* 0x000000a28470723c */ /* 0x040ff00000041870 */
[-C--:B----4-:R-:W-:Y:S08]  /*b800*/  HMMA.16816.F32.BF16 R116, R132, R152.reuse, R116 ;  /* 0x000000988474723c */ /* 0x090ff00000041874 */
[C---:B------:R-:W-:Y:S08]  /*b810*/  HMMA.16816.F32.BF16 R120, R140.reuse, R152, R120 ;  /* 0x000000988c78723c */ /* 0x040ff00000041878 */
[-C--:B------:R-:W-:Y:S07]  /*b820*/  HMMA.16816.F32.BF16 R124, R140, R154.reuse, R124 ;  /* 0x0000009a8c7c723c */ /* 0x080fee000004187c */
[----:B------:R-:W-:Y:S01]  /*b830*/  FADD.FTZ R140, R248, R166 ;  /* 0x000000a6f88c7221 */ /* 0x000fe20000010000 */
[----:B------:R-:W-:Y:S01]  /*b840*/  HMMA.16816.F32.BF16 R128, R132, R154, R128 ;  /* 0x0000009a8480723c */ /* 0x000fe20000041880 */
[----:B------:R-:W-:Y:S01]  /*b850*/  F2FP.BF16.PACK_AB R141, R227, R228 ;  /* 0x000000e4e38d723e */ /* 0x000fe200000010ff */
[----:B------:R4:W5:Y:S02]  /*b860*/  LDL.LU R248, [R1+0x7c] ;  /* 0x00007c0001f87983 */ /* 0x0009640000300800 */
[----:B------:R-:W-:Y:S01]  /*b870*/  FADD.FTZ R222, R245, R140 ;  /* 0x0000008cf5de7221 */ /* 0x000fe20000010000 */
[----:B------:R-:W-:Y:S01]  /*b880*/  F2FP.BF16.PACK_AB R140, R229, R230 ;  /* 0x000000e6e58c723e */ /* 0x000fe200000010ff */
[----:B------:R4:W5:Y:S01]  /*b890*/  LDL.LU R247, [R1+0x78] ;  /* 0x0000780001f77983 */ /* 0x0009620000300800 */
[----:B------:R-:W-:Y:S02]  /*b8a0*/  F2FP.BF16.PACK_AB R132, R196, R239 ;  /* 0x000000efc484723e */ /* 0x000fe400000010ff */
[----:B------:R-:W-:Y:S01]  /*b8b0*/  F2FP.BF16.PACK_AB R133, R195, R177 ;  /* 0x000000b1c385723e */ /* 0x000fe200000010ff */
[----:B------:R4:W5:Y:S02]  /*b8c0*/  LDL.LU R246, [R1+0x74] ;  /* 0x0000740001f67983 */ /* 0x0009640000300800 */
[----:B------:R-:W-:Y:S02]  /*b8d0*/  F2FP.BF16.PACK_AB R134, R168, R193 ;  /* 0x000000c1a886723e */ /* 0x000fe400000010ff */
[----:B------:R-:W-:Y:S01]  /*b8e0*/  F2FP.BF16.PACK_AB R135, R231, R252 ;  /* 0x000000fce787723e */ /* 0x000fe200000010ff */
[----:B------:R4:W5:Y:S01]  /*b8f0*/  LDL.LU R245, [R1+0x70] ;  /* 0x0000700001f57983 */ /* 0x0009620000300800 */
[----:B------:R-:W-:Y:S02]  /*b900*/  F2FP.BF16.PACK_AB R142, R225, R226 ;  /* 0x000000e2e18e723e */ /* 0x000fe400000010ff */
[----:B-1----:R-:W-:Y:S01]  /*b910*/  F2FP.BF16.PACK_AB R143, R223, R224 ;  /* 0x000000e0df8f723e */ /* 0x002fe200000010ff */
[----:B------:R4:W5:Y:S02]  /*b920*/  LDL.LU R244, [R1+0x6c] ;  /* 0x00006c0001f47983 */ /* 0x0009640000300800 */
[-C--:B---3--:R-:W-:Y:S02]  /*b930*/  HMMA.16816.F32.BF16 R148, R132, R156.reuse, R4 ;  /* 0x0000009c8494723c */ /* 0x088fe40000041804 */
[----:B------:R-:W1:Y:S06]  /*b940*/  LDSM.16.MT88.4 R4, [R235+0x3900] ;  /* 0x00390000eb04783b */ /* 0x000e6c0000004200 */
[C---:B------:R-:W-:Y:S02]  /*b950*/  HMMA.16816.F32.BF16 R144, R140.reuse, R156, R8 ;  /* 0x0000009c8c90723c */ /* 0x040fe40000041808 */
[----:B------:R4:W5:Y:S05]  /*b960*/  LDL.LU R243, [R1+0x68] ;  /* 0x0000680001f37983 */ /* 0x00096a0000300800 */
[----:B------:R-:W-:Y:S01]  /*b970*/  MOV R9, R161 ;  /* 0x000000a100097202 */ /* 0x000fe20000000f00 */
[-C--:B------:R-:W-:Y:S01]  /*b980*/  HMMA.16816.F32.BF16 R152, R140, R158.reuse, R12 ;  /* 0x0000009e8c98723c */ /* 0x080fe2000004180c */
[----:B------:R-:W-:Y:S03]  /*b990*/  MOV R10, R176 ;  /* 0x000000b0000a7202 */ /* 0x000fe60000000f00 */
[----:B------:R-:W-:Y:S02]  /*b9a0*/  MOV R11, R200 ;  /* 0x000000c8000b7202 */ /* 0x000fe40000000f00 */
[----:B------:R-:W-:Y:S02]  /*b9b0*/  MOV R8, R197 ;  /* 0x000000c500087202 */ /* 0x000fe40000000f00 */
[C---:B------:R-:W-:Y:S01]  /*b9c0*/  HMMA.16816.F32.BF16 R156, R132.reuse, R158, R16 ;  /* 0x0000009e849c723c */ /* 0x040fe20000041810 */
[----:B------:R-:W-:Y:S03]  /*b9d0*/  MOV R15, R168 ;  /* 0x000000a8000f7202 */ /* 0x000fe60000000f00 */
[----:B------:R-:W-:Y:S01]  /*b9e0*/  MOV R14, R193 ;  /* 0x000000c1000e7202 */ /* 0x000fe20000000f00 */
[----:B------:R-:W-:Y:S01]  /*b9f0*/  FADD.FTZ R8, R8, R222 ;  /* 0x000000de08087221 */ /* 0x000fe20000010000 */
[----:B------:R-:W-:Y:S02]  /*ba00*/  MOV R12, R182 ;  /* 0x000000b6000c7202 */ /* 0x000fe40000000f00 */
[-C--:B------:R-:W-:Y:S01]  /*ba10*/  HMMA.16816.F32.BF16 R160, R132, R172.reuse, R20 ;  /* 0x000000ac84a0723c */ /* 0x080fe20000041814 */
[----:B------:R-:W-:Y:S03]  /*ba20*/  MOV R18, R177 ;  /* 0x000000b100127202 */ /* 0x000fe60000000f00 */
[----:B------:R-:W-:Y:S02]  /*ba30*/  MOV R16, R179 ;  /* 0x000000b300107202 */ /* 0x000fe40000000f00 */
[----:B------:R-:W-:Y:S01]  /*ba40*/  MOV R17, R181 ;  /* 0x000000b500117202 */ /* 0x000fe20000000f00 */
[----:B------:R-:W-:Y:S01]  /*ba50*/  IMAD.MOV.U32 R20, RZ, RZ, R169 ;  /* 0x000000ffff147224 */ /* 0x000fe200078e00a9 */
[----:B------:R-:W-:Y:S02]  /*ba60*/  MOV R21, R167 ;  /* 0x000000a700157202 */ /* 0x000fe40000000f00 */
[C---:B------:R-:W-:Y:S02]  /*ba70*/  HMMA.16816.F32.BF16 R164, R140.reuse, R172, R24 ;  /* 0x000000ac8ca4723c */ /* 0x040fe40000041818 */
[----:B------:R-:W-:Y:S02]  /*ba80*/  MOV R22, R178 ;  /* 0x000000b200167202 */ /* 0x000fe40000000f00 */
[----:B------:R-:W-:Y:S02]  /*ba90*/  MOV R23, R180 ;  /* 0x000000b400177202 */ /* 0x000fe40000000f00 */
[----:B------:R-:W-:Y:S02]  /*baa0*/  MOV R13, R195 ;  /* 0x000000c3000d7202 */ /* 0x000fe40000000f00 */
[----:B------:R-:W-:Y:S04]  /*bab0*/  MOV R27, R171 ;  /* 0x000000ab001b7202 */ /* 0x000fe80000000f00 */
[----:B------:R-:W-:Y:S02]  /*bac0*/  MOV R26, R170 ;  /* 0x000000aa001a7202 */ /* 0x000fe40000000f00 */
[-C--:B------:R-:W-:Y:S01]  /*bad0*/  HMMA.16816.F32.BF16 R168, R140, R174.reuse, R28 ;  /* 0x000000ae8ca8723c */ /* 0x080fe2000004181c */
[----:B------:R-:W-:Y:S02]  /*bae0*/  MOV R19, R196 ;  /* 0x000000c400137202 */ /* 0x000fe40000000f00 */
[----:B------:R-:W-:Y:S02]  /*baf0*/  MOV R25, R203 ;  /* 0x000000cb00197202 */ /* 0x000fe40000000f00 */
[----:B------:R-:W-:Y:S02]  /*bb00*/  MOV R24, R202 ;  /* 0x000000ca00187202 */ /* 0x000fe40000000f00 */
[----:B------:R-:W-:Y:S01]  /*bb10*/  MOV R31, R201 ;  /* 0x000000c9001f7202 */ /* 0x000fe20000000f00 */
[C---:B------:R-:W-:Y:S01]  /*bb20*/  HMMA.16816.F32.BF16 R172, R132.reuse, R174, R32 ;  /* 0x000000ae84ac723c */ /* 0x040fe20000041820 */
[----:B------:R-:W-:Y:S03]  /*bb30*/  MOV R30, R199 ;  /* 0x000000c7001e7202 */ /* 0x000fe60000000f00 */
[----:B------:R-:W-:Y:S01]  /*bb40*/  IMAD.MOV.U32 R29, RZ, RZ, R198 ;  /* 0x000000ffff1d7224 */ /* 0x000fe200078e00c6 */
[----:B------:R-:W-:Y:S02]  /*bb50*/  MOV R28, R194 ;  /* 0x000000c2001c7202 */ /* 0x000fe40000000f00 */
[----:B------:R-:W-:Y:S01]  /*bb60*/  IMAD.MOV.U32 R34, RZ, RZ, R186 ;  /* 0x000000ffff227224 */ /* 0x000fe200078e00ba */
[-C--:B--2---:R-:W-:Y:S01]  /*bb70*/  HMMA.16816.F32.BF16 R176, R132, R188.reuse, R36 ;  /* 0x000000bc84b0723c */ /* 0x084fe20000041824 */
[----:B------:R-:W-:Y:S03]  /*bb80*/  MOV R32, R192 ;  /* 0x000000c000207202 */ /* 0x000fe60000000f00 */
[----:B------:R-:W-:Y:S02]  /*bb90*/  MOV R33, R187 ;  /* 0x000000bb00217202 */ /* 0x000fe40000000f00 */
[----:B------:R-:W-:Y:S02]  /*bba0*/  MOV R35, R185 ;  /* 0x000000b900237202 */ /* 0x000fe40000000f00 */
[C---:B------:R-:W-:Y:S01]  /*bbb0*/  HMMA.16816.F32.BF16 R180, R140.reuse, R188, R40 ;  /* 0x000000bc8cb4723c */ /* 0x040fe20000041828 */
[----:B------:R-:W-:Y:S04]  /*bbc0*/  MOV R39, R184 ;  /* 0x000000b800277202 */ /* 0x000fe80000000f00 */
[----:B------:R-:W-:Y:S02]  /*bbd0*/  MOV R38, R39 ;  /* 0x0000002700267202 */ /* 0x000fe40000000f00 */
[----:B------:R-:W-:Y:S01]  /*bbe0*/  MOV R39, R32 ;  /* 0x0000002000277202 */ /* 0x000fe20000000f00 */
[-C--:B------:R-:W-:Y:S01]  /*bbf0*/  HMMA.16816.F32.BF16 R184, R140, R190.reuse, R44 ;  /* 0x000000be8cb8723c */ /* 0x080fe2000004182c */
[----:B------:R-:W-:Y:S03]  /*bc00*/  MOV R32, R33 ;  /* 0x0000002100207202 */ /* 0x000fe60000000f00 */
[----:B------:R-:W-:Y:S02]  /*bc10*/  MOV R33, R34 ;  /* 0x0000002200217202 */ /* 0x000fe40000000f00 */
[----:B------:R-:W-:Y:S02]  /*bc20*/  MOV R34, R35 ;  /* 0x0000002300227202 */ /* 0x000fe40000000f00 */
[C---:B------:R-:W-:Y:S01]  /*bc30*/  HMMA.16816.F32.BF16 R188, R132.reuse, R190, R48 ;  /* 0x000000be84bc723c */ /* 0x040fe20000041830 */
[----:B------:R-:W-:Y:S03]  /*bc40*/  MOV R35, R28 ;  /* 0x0000001c00237202 */ /* 0x000fe60000000f00 */
[----:B------:R-:W-:Y:S01]  /*bc50*/  IMAD.MOV.U32 R28, RZ, RZ, R29 ;  /* 0x000000ffff1c7224 */ /* 0x000fe200078e001d */
        /* <DEDUP_REMOVED lines=8> */
[----:B------:R-:W-:Y:S02]  /*bce0*/  MOV R27, R20 ;  /* 0x00000014001b7202 */ /* 0x000fe40000000f00 */
[----:B------:R-:W-:Y:S01]  /*bcf0*/  MOV R20, R21 ;  /* 0x0000001500147202 */ /* 0x000fe20000000f00 */
[----:B------:R-:W-:Y:S01]  /*bd00*/  IMAD.MOV.U32 R21, RZ, RZ, R22 ;  /* 0x000000ffff157224 */ /* 0x000fe200078e0016 */
[-C--:B------:R-:W-:Y:S01]  /*bd10*/  HMMA.16816.F32.BF16 R200, R140, R206.reuse, R60 ;  /* 0x000000ce8cc8723c */ /* 0x080fe2000004183c */
[----:B------:R-:W-:Y:S03]  /*bd20*/  MOV R22, R23 ;  /* 0x0000001700167202 */ /* 0x000fe60000000f00 */
[----:B------:R-:W-:Y:S02]  /*bd30*/  MOV R23, R16 ;  /* 0x0000001000177202 */ /* 0x000fe40000000f00 */
[----:B------:R-:W-:Y:S02]  /*bd40*/  MOV R16, R17 ;  /* 0x0000001100107202 */ /* 0x000fe40000000f00 */
[----:B------:R-:W-:Y:S01]  /*bd50*/  MOV R17, R12 ;  /* 0x0000000c00117202 */ /* 0x000fe20000000f00 */
[C---:B------:R-:W-:Y:S03]  /*bd60*/  HMMA.16816.F32.BF16 R204, R132.reuse, R206, R64 ;  /* 0x000000ce84cc723c */ /* 0x040fe60000041840 */
[----:B------:R-:W-:Y:S02]  /*bd70*/  MOV R12, R9 ;  /* 0x00000009000c7202 */ /* 0x000fe40000000f00 */
[----:B------:R-:W-:Y:S02]  /*bd80*/  MOV R9, R0 ;  /* 0x0000000000097202 */ /* 0x000fe40000000f00 */
[----:B------:R-:W-:Y:S01]  /*bd90*/  MOV R0, R3 ;  /* 0x0000000300007202 */ /* 0x000fe20000000f00 */
[----:B------:R-:W-:Y:S01]  /*bda0*/  FADD.FTZ R3, R242, R221 ;  /* 0x000000ddf2037221 */ /* 0x000fe20000010000 */
[----:B------:R-:W-:Y:S01]  /*bdb0*/  MOV R37, R38 ;  /* 0x0000002600257202 */ /* 0x000fe20000000f00 */
[-C--:B------:R-:W-:Y:S01]  /*bdc0*/  HMMA.16816.F32.BF16 R68, R132, R208.reuse, R68 ;  /* 0x000000d08444723c */ /* 0x080fe20000041844 */
[----:B------:R4:W5:Y:S01]  /*bdd0*/  LDL.LU R242, [R1+0x64] ;  /* 0x0000640001f27983 */ /* 0x0009620000300800 */
[----:B------:R-:W-:Y:S01]  /*bde0*/  MOV R38, R39 ;  /* 0x0000002700267202 */ /* 0x000fe20000000f00 */
[----:B------:R-:W-:Y:S01]  /*bdf0*/  IMAD.MOV.U32 R39, RZ, RZ, R32 ;  /* 0x000000ffff277224 */ /* 0x000fe200078e0020 */
[----:B------:R-:W-:Y:S01]  /*be00*/  MOV R32, R33 ;  /* 0x0000002100207202 */ /* 0x000fe20000000f00 */
[----:B------:R-:W-:Y:S01]  /*be10*/  FADD.FTZ R3, R238, R3 ;  /* 0x00000003ee037221 */ /* 0x000fe20000010000 */
[----:B------:R-:W-:Y:S02]  /*be20*/  MOV R33, R34 ;  /* 0x0000002200217202 */ /* 0x000fe40000000f00 */
[----:B------:R-:W-:Y:S01]  /*be30*/  MOV R34, R35 ;  /* 0x0000002300227202 */ /* 0x000fe20000000f00 */
[C---:B------:R-:W-:Y:S03]  /*be40*/  HMMA.16816.F32.BF16 R72, R140.reuse, R208, R72 ;  /* 0x000000d08c48723c */ /* 0x040fe60000041848 */
[----:B------:R-:W-:Y:S01]  /*be50*/  MOV R35, R28 ;  /* 0x0000001c00237202 */ /* 0x000fe20000000f00 */
[----:B------:R-:W-:Y:S01]  /*be60*/  FADD.FTZ R10, R10, R3 ;  /* 0x000000030a0a7221 */ /* 0x000fe20000010000 */
[----:B------:R-:W-:Y:S02]  /*be70*/  MOV R28, R29 ;  /* 0x0000001d001c7202 */ /* 0x000fe40000000f00 */
[----:B------:R-:W-:Y:S01]  /*be80*/  MOV R29, R30 ;  /* 0x0000001e001d7202 */ /* 0x000fe20000000f00 */
[-C--:B------:R-:W-:Y:S01]  /*be90*/  HMMA.16816.F32.BF16 R76, R140, R210.reuse, R76 ;  /* 0x000000d28c4c723c */ /* 0x080fe2000004184c */
[----:B------:R-:W-:Y:S03]  /*bea0*/  MOV R30, R31 ;  /* 0x0000001f001e7202 */ /* 0x000fe60000000f00 */
[----:B------:R-:W-:Y:S02]  /*beb0*/  MOV R31, R24 ;  /* 0x00000018001f7202 */ /* 0x000fe40000000f00 */
[----:B------:R-:W-:Y:S01]  /*bec0*/  MOV R24, R25 ;  /* 0x0000001900187202 */ /* 0x000fe20000000f00 */
[----:B------:R-:W-:Y:S01]  /*bed0*/  IMAD.MOV.U32 R25, RZ, RZ, R26 ;  /* 0x000000ffff197224 */ /* 0x000fe200078e001a */
[----:B------:R-:W-:Y:S01]  /*bee0*/  MOV R26, R27 ;  /* 0x0000001b001a7202 */ /* 0x000fe20000000f00 */
[C---:B------:R-:W-:Y:S03]  /*bef0*/  HMMA.16816.F32.BF16 R80, R132.reuse, R210, R80 ;  /* 0x000000d28450723c */ /* 0x040fe60000041850 */
[----:B------:R-:W-:Y:S02]  /*bf00*/  MOV R27, R20 ;  /* 0x00000014001b7202 */ /* 0x000fe40000000f00 */
[----:B------:R-:W-:Y:S02]  /*bf10*/  MOV R20, R21 ;  /* 0x0000001500147202 */ /* 0x000fe40000000f00 */
[----:B------:R-:W-:Y:S01]  /*bf20*/  MOV R21, R22 ;  /* 0x0000001600157202 */ /* 0x000fe20000000f00 */
[-C--:B------:R-:W-:Y:S01]  /*bf30*/  HMMA.16816.F32.BF16 R84, R132, R212.reuse, R84 ;  /* 0x000000d48454723c */ /* 0x080fe20000041854 */
[----:B------:R-:W-:Y:S03]  /*bf40*/  MOV R22, R23 ;  /* 0x0000001700167202 */ /* 0x000fe60000000f00 */
[----:B------:R-:W-:Y:S02]  /*bf50*/  MOV R23, R16 ;  /* 0x0000001000177202 */ /* 0x000fe40000000f00 */
[----:B------:R-:W-:Y:S02]  /*bf60*/  MOV R16, R17 ;  /* 0x0000001100107202 */ /* 0x000fe40000000f00 */
[----:B------:R-:W-:Y:S01]  /*bf70*/  MOV R17, R12 ;  /* 0x0000000c00117202 */ /* 0x000fe20000000f00 */
[C---:B------:R-:W-:Y:S03]  /*bf80*/  HMMA.16816.F32.BF16 R88, R140.reuse, R212, R88 ;  /* 0x000000d48c58723c */ /* 0x040fe60000041858 */
[----:B------:R-:W-:Y:S01]  /*bf90*/  MOV R12, R9 ;  /* 0x00000009000c7202 */ /* 0x000fe20000000f00 */
[----:B------:R-:W-:Y:S01]  /*bfa0*/  IMAD.MOV.U32 R9, RZ, RZ, R0 ;  /* 0x000000ffff097224 */ /* 0x000fe200078e0000 */
[----:B------:R-:W-:Y:S01]  /*bfb0*/  MOV R36, R37 ;  /* 0x0000002500247202 */ /* 0x000fe20000000f00 */
[----:B------:R-:W-:Y:S01]  /*bfc0*/  FADD.FTZ R0, R241, R220 ;  /* 0x000000dcf1007221 */ /* 0x000fe20000010000 */
[----:B------:R-:W-:Y:S01]  /*bfd0*/  MOV R37, R38 ;  /* 0x0000002600257202 */ /* 0x000fe20000000f00 */
[----:B------:R4:W5:Y:S01]  /*bfe0*/  LDL.LU R241, [R1+0x60] ;  /* 0x0000600001f17983 */ /* 0x0009620000300800 */
[----:B------:R-:W-:Y:S01]  /*bff0*/  MOV R38, R39 ;  /* 0x0000002700267202 */ /* 0x000fe20000000f00 */
[-C--:B------:R-:W-:Y:S02]  /*c000*/  HMMA.16816.F32.BF16 R92, R140, R214.reuse, R92 ;  /* 0x000000d68c5c723c */ /* 0x080fe4000004185c */
[----:B------:R-:W-:Y:S01]  /*c010*/  FADD.FTZ R0, R237, R0 ;  /* 0x00000000ed007221 */ /* 0x000fe20000010000 */
[----:B------:R-:W-:Y:S02]  /*c020*/  MOV R39, R32 ;  /* 0x0000002000277202 */ /* 0x000fe40000000f00 */
[----:B------:R-:W-:Y:S01]  /*c030*/  MOV R32, R33 ;  /* 0x0000002100207202 */ /* 0x000fe20000000f00 */
[----:B------:R-:W-:Y:S01]  /*c040*/  FADD.FTZ R9, R9, R0 ;  /* 0x0000000009097221 */ /* 0x000fe20000010000 */
[----:B------:R-:W-:Y:S01]  /*c050*/  MOV R33, R34 ;  /* 0x0000002200217202 */ /* 0x000fe20000000f00 */
[C---:B------:R-:W-:Y:S01]  /*c060*/  HMMA.16816.F32.BF16 R96, R132.reuse, R214, R96 ;  /* 0x000000d68460723c */ /* 0x040fe20000041860 */
[----:B------:R-:W-:Y:S03]  /*c070*/  MOV R34, R35 ;  /* 0x0000002300227202 */ /* 0x000fe60000000f00 */
[----:B------:R-:W-:Y:S02]  /*c080*/  MOV R35, R28 ;  /* 0x0000001c00237202 */ /* 0x000fe40000000f00 */
[----:B------:R-:W-:Y:S01]  /*c090*/  MOV R28, R29 ;  /* 0x0000001d001c7202 */ /* 0x000fe20000000f00 */
[----:B------:R-:W-:Y:S01]  /*c0a0*/  IMAD.MOV.U32 R29, RZ, RZ, R30 ;  /* 0x000000ffff1d7224 */ /* 0x000fe200078e001e */
[----:B------:R-:W-:Y:S01]  /*c0b0*/  MOV R30, R31 ;  /* 0x0000001f001e7202 */ /* 0x000fe20000000f00 */
[-C--:B------:R-:W-:Y:S03]  /*c0c0*/  HMMA.16816.F32.BF16 R100, R132, R216.reuse, R100 ;  /* 0x000000d88464723c */ /* 0x080fe60000041864 */
[----:B------:R-:W-:Y:S02]  /*c0d0*/  MOV R31, R24 ;  /* 0x00000018001f7202 */ /* 0x000fe40000000f00 */
[----:B------:R-:W-:Y:S02]  /*c0e0*/  MOV R24, R25 ;  /* 0x0000001900187202 */ /* 0x000fe40000000f00 */
[----:B------:R-:W-:Y:S01]  /*c0f0*/  MOV R25, R26 ;  /* 0x0000001a00197202 */ /* 0x000fe20000000f00 */
[C---:B------:R-:W-:Y:S01]  /*c100*/  HMMA.16816.F32.BF16 R104, R140.reuse, R216, R104 ;  /* 0x000000d88c68723c */ /* 0x040fe20000041868 */
[----:B------:R-:W-:Y:S03]  /*c110*/  MOV R26, R27 ;  /* 0x0000001b001a7202 */ /* 0x000fe60000000f00 */
[----:B------:R-:W-:Y:S02]  /*c120*/  MOV R27, R20 ;  /* 0x00000014001b7202 */ /* 0x000fe40000000f00 */
[----:B------:R-:W-:Y:S02]  /*c130*/  MOV R20, R21 ;  /* 0x0000001500147202 */ /* 0x000fe40000000f00 */
[----:B------:R-:W-:Y:S01]  /*c140*/  MOV R21, R22 ;  /* 0x0000001600157202 */ /* 0x000fe20000000f00 */
[-C--:B------:R-:W-:Y:S03]  /*c150*/  HMMA.16816.F32.BF16 R108, R140, R218.reuse, R108 ;  /* 0x000000da8c6c723c */ /* 0x080fe6000004186c */
[----:B------:R-:W-:Y:S01]  /*c160*/  MOV R22, R23 ;  /* 0x0000001700167202 */ /* 0x000fe20000000f00 */
[----:B------:R-:W-:Y:S01]  /*c170*/  IMAD.MOV.U32 R23, RZ, RZ, R16 ;  /* 0x000000ffff177224 */ /* 0x000fe200078e0010 */
[----:B------:R-:W-:Y:S02]  /*c180*/  MOV R16, R17 ;  /* 0x0000001100107202 */ /* 0x000fe40000000f00 */
[----:B------:R-:W-:Y:S01]  /*c190*/  MOV R17, R12 ;  /* 0x0000000c00117202 */ /* 0x000fe20000000f00 */
[----:B------:R-:W-:Y:S01]  /*c1a0*/  FADD.FTZ R12, R240, R136 ;  /* 0x00000088f00c7221 */ /* 0x000fe20000010000 */
[----:B------:R-:W-:Y:S01]  /*c1b0*/  MOV R43, R36 ;  /* 0x00000024002b7202 */ /* 0x000fe20000000f00 */
[----:B------:R4:W5:Y:S01]  /*c1c0*/  LDL.LU R240, [R1+0x5c] ;  /* 0x00005c0001f07983 */ /* 0x0009620000300800 */
[C---:B------:R-:W-:Y:S01]  /*c1d0*/  HMMA.16816.F32.BF16 R112, R132.reuse, R218, R112 ;  /* 0x000000da8470723c */ /* 0x040fe20000041870 */
[----:B------:R-:W-:Y:S01]  /*c1e0*/  FADD.FTZ R12, R232, R12 ;  /* 0x0000000ce80c7221 */ /* 0x000fe20000010000 */
[----:B------:R-:W-:Y:S01]  /*c1f0*/  MOV R36, R37 ;  /* 0x0000002500247202 */ /* 0x000fe20000000f00 */
[----:B------:R-:W-:Y:S01]  /*c200*/  FADD.FTZ R8, R43, R8 ;  /* 0x000000082b087221 */ /* 0x000fe20000010000 */
[----:B------:R-:W-:Y:S02]  /*c210*/  MOV R37, R38 ;  /* 0x0000002600257202 */ /* 0x000fe40000000f00 */
[----:B------:R-:W-:Y:S01]  /*c220*/  MOV R38, R39 ;  /* 0x0000002700267202 */ /* 0x000fe20000000f00 */
[----:B------:R-:W-:Y:S01]  /*c230*/  FADD.FTZ R11, R11, R8 ;  /* 0x000000080b0b7221 */ /* 0x000fe20000010000 */
[----:B------:R-:W-:Y:S01]  /*c240*/  MOV R39, R32 ;  /* 0x0000002000277202 */ /* 0x000fe20000000f00 */
[----:B------:R-:W-:Y:S01]  /*c250*/  FADD.FTZ R8, R36, R12 ;  /* 0x0000000c24087221 */ /* 0x000fe20000010000 */
[-C--:B-1----:R-:W-:Y:S02]  /*c260*/  HMMA.16816.F32.BF16 R116, R132, R4.reuse, R116 ;  /* 0x000000048474723c */ /* 0x082fe40000041874 */
[----:B------:R-:W-:Y:S01]  /*c270*/  FADD.FTZ R3, R37, R11 ;  /* 0x0000000b25037221 */ /* 0x000fe20000010000 */
[----:B------:R-:W-:Y:S01]  /*c280*/  MOV R32, R33 ;  /* 0x0000002100207202 */ /* 0x000fe20000000f00 */
[----:B------:R-:W-:Y:S01]  /*c290*/  FADD.FTZ R0, R38, R10 ;  /* 0x0000000a26007221 */ /* 0x000fe20000010000 */
[----:B------:R-:W-:Y:S01]  /*c2a0*/  MOV R33, R34 ;  /* 0x0000002200217202 */ /* 0x000fe20000000f00 */
[----:B------:R-:W-:Y:S01]  /*c2b0*/  IMAD.MOV.U32 R34, RZ, RZ, R35 ;  /* 0x000000ffff227224 */ /* 0x000fe200078e0023 */
[----:B------:R-:W-:Y:S01]  /*c2c0*/  MOV R35, R28 ;  /* 0x0000001c00237202 */ /* 0x000fe20000000f00 */
[----:B------:R-:W-:Y:S01]  /*c2d0*/  FADD.FTZ R12, R39, R9 ;  /* 0x00000009270c7221 */ /* 0x000fe20000010000 */
[----:B------:R-:W-:Y:S01]  /*c2e0*/  MOV R28, R29 ;  /* 0x0000001d001c7202 */ /* 0x000fe20000000f00 */
[C---:B------:R-:W-:Y:S02]  /*c2f0*/  HMMA.16816.F32.BF16 R120, R140.reuse, R4, R120 ;  /* 0x000000048c78723c */ /* 0x040fe40000041878 */
[----:B------:R-:W-:Y:S01]  /*c300*/  FADD.FTZ R10, R33, R3 ;  /* 0x00000003210a7221 */ /* 0x000fe20000010000 */
[----:B------:R-:W-:Y:S01]  /*c310*/  MOV R29, R30 ;  /* 0x0000001e001d7202 */ /* 0x000fe20000000f00 */
[----:B------:R-:W-:Y:S01]  /*c320*/  FADD.FTZ R11, R32, R8 ;  /* 0x00000008200b7221 */ /* 0x000fe20000010000 */
[----:B------:R-:W-:Y:S01]  /*c330*/  MOV R30, R31 ;  /* 0x0000001f001e7202 */ /* 0x000fe20000000f00 */
[----:B------:R-:W-:Y:S01]  /*c340*/  FADD.FTZ R9, R34, R0 ;  /* 0x0000000022097221 */ /* 0x000fe20000010000 */
[----:B------:R-:W-:Y:S01]  /*c350*/  MOV R31, R24 ;  /* 0x00000018001f7202 */ /* 0x000fe20000000f00 */
[----:B------:R-:W-:Y:S01]  /*c360*/  FADD.FTZ R8, R35, R12 ;  /* 0x0000000c23087221 */ /* 0x000fe20000010000 */
[----:B------:R-:W-:Y:S01]  /*c370*/  MOV R24, R25 ;  /* 0x0000001900187202 */ /* 0x000fe20000000f00 */
[-C--:B------:R-:W-:Y:S02]  /*c380*/  HMMA.16816.F32.BF16 R124, R140, R6.reuse, R124 ;  /* 0x000000068c7c723c */ /* 0x080fe4000004187c */
[----:B------:R-:W-:Y:S01]  /*c390*/  FADD.FTZ R0, R29, R10 ;  /* 0x0000000a1d007221 */ /* 0x000fe20000010000 */
[----:B------:R-:W-:Y:S01]  /*c3a0*/  MOV R25, R26 ;  /* 0x0000001a00197202 */ /* 0x000fe20000000f00 */
[----:B------:R-:W-:Y:S01]  /*c3b0*/  FADD.FTZ R3, R28, R11 ;  /* 0x0000000b1c037221 */ /* 0x000fe20000010000 */
[----:B------:R-:W-:Y:S01]  /*c3c0*/  MOV R26, R27 ;  /* 0x0000001b001a7202 */ /* 0x000fe20000000f00 */
[----:B------:R-:W-:Y:S01]  /*c3d0*/  FADD.FTZ R11, R30, R9 ;  /* 0x000000091e0b7221 */ /* 0x000fe20000010000 */
[----:B------:R-:W-:Y:S01]  /*c3e0*/  MOV R27, R20 ;  /* 0x00000014001b7202 */ /* 0x000fe20000000f00 */
[----:B------:R-:W-:Y:S01]  /*c3f0*/  IMAD.MOV.U32 R20, RZ, RZ, R21 ;  /* 0x000000ffff147224 */ /* 0x000fe200078e0015 */
[----:B------:R-:W-:Y:S01]  /*c400*/  MOV R21, R22 ;  /* 0x0000001600157202 */ /* 0x000fe20000000f00 */
[----:B------:R-:W-:Y:S02]  /*c410*/  HMMA.16816.F32.BF16 R128, R132, R6, R128 ;  /* 0x000000068480723c */ /* 0x000fe40000041880 */
[----:B------:R-:W-:Y:S01]  /*c420*/  FADD.FTZ R10, R31, R8 ;  /* 0x000000081f0a7221 */ /* 0x000fe20000010000 */
[----:B------:R-:W-:Y:S01]  /*c430*/  MOV R22, R23 ;  /* 0x0000001700167202 */ /* 0x000fe20000000f00 */
[----:B------:R-:W-:Y:S01]  /*c440*/  FADD.FTZ R8, R25, R0 ;  /* 0x0000000019087221 */ /* 0x000fe20000010000 */
[----:B------:R-:W-:Y:S01]  /*c450*/  MOV R23, R16 ;  /* 0x0000001000177202 */ /* 0x000fe20000000f00 */
[----:B------:R-:W-:Y:S01]  /*c460*/  FADD.FTZ R9, R24, R3 ;  /* 0x0000000318097221 */ /* 0x000fe20000010000 */
[----:B------:R-:W-:Y:S01]  /*c470*/  MOV R16, R17 ;  /* 0x0000001100107202 */ /* 0x000fe20000000f00 */
[----:B------:R-:W-:Y:S01]  /*c480*/  FADD.FTZ R4, R26, R11 ;  /* 0x0000000b1a047221 */ /* 0x000fe20000010000 */
[----:B------:R-:W-:Y:S02]  /*c490*/  MOV R17, R239 ;  /* 0x000000ef00117202 */ /* 0x000fe40000000f00 */
[----:B------:R4:W5:Y:S01]  /*c4a0*/  LDL.LU R239, [R1+0x58] ;  /* 0x0000580001ef7983 */ /* 0x0009620000300800 */
[----:B------:R-:W-:Y:S01]  /*c4b0*/  FADD.FTZ R3, R27, R10 ;  /* 0x0000000a1b037221 */ /* 0x000fe20000010000 */
[----:B------:R-:W-:Y:S01]  /*c4c0*/  MOV R141, R2 ;  /* 0x00000002008d7202 */ /* 0x000fe20000000f00 */
[----:B------:R-:W-:Y:S01]  /*c4d0*/  FADD.FTZ R10, R21, R8 ;  /* 0x00000008150a7221 */ /* 0x000fe20000010000 */
        /* <DEDUP_REMOVED lines=9> */
[----:B------:R-:W-:Y:S02]  /*c570*/  FADD.FTZ R8, R16, R0 ;  /* 0x0000000010087221 */ /* 0x000fe40000010000 */
        /* <DEDUP_REMOVED lines=9> */
[----:B------:R-:W-:Y:S01]  /*c610*/  FADD.FTZ R4, R231, R4 ;  /* 0x00000004e7047221 */ /* 0x000fe20000010000 */
[----:B------:R-:W-:Y:S01]  /*c620*/  STL [R1+0x3c], R5 ;  /* 0x00003c0501007387 */ /* 0x000fe20000100800 */
[----:B------:R-:W-:Y:S02]  /*c630*/  FADD.FTZ R3, R226, R3 ;  /* 0x00000003e2037221 */ /* 0x000fe40000010000 */
[----:B------:R-:W-:Y:S01]  /*c640*/  FADD.FTZ R0, R227, R8 ;  /* 0x00000008e3007221 */ /* 0x000fe20000010000 */
[----:B------:R-:W-:Y:S01]  /*c650*/  STL [R1+0x38], R4 ;  /* 0x0000380401007387 */ /* 0x000fe20000100800 */
[----:B------:R-:W-:Y:S02]  /*c660*/  FADD.FTZ R3, R225, R3 ;  /* 0x00000003e1037221 */ /* 0x000fe40000010000 */
[----:B------:R-:W-:Y:S03]  /*c670*/  FADD.FTZ R0, R224, R0 ;  /* 0x00000000e0007221 */ /* 0x000fe60000010000 */
[----:B------:R1:W-:Y:S01]  /*c680*/  STL [R1+0x44], R3 ;  /* 0x0000440301007387 */ /* 0x0003e20000100800 */
[----:B------:R-:W-:Y:S05]  /*c690*/  FADD.FTZ R0, R223, R0 ;  /* 0x00000000df007221 */ /* 0x000fea0000010000 */
[----:B------:R4:W-:Y:S01]  /*c6a0*/  STL [R1+0x40], R0 ;  /* 0x0000400001007387 */ /* 0x0009e20000100800 */
[----:B-1----:R-:W-:Y:S01]  /*c6b0*/  MOV R3, R139 ;  /* 0x0000008b00037202 */ /* 0x002fe20000000f00 */
[----:B----45:R-:W-:-:S05]  /*c6c0*/  @P2 BRA `(.L_x_153) ;  /* 0xffffb34000002947 */ /* 0x030fca000383ffff */
.L_x_152:
[----:B-1----:R-:W2:Y:S04]  /*c6d0*/  LDL.LU R0, [R1+0x3c] ;  /* 0x00003c0001007983 */ /* 0x002ea80000300800 */
[----:B------:R-:W3:Y:S04]  /*c6e0*/  LDL.LU R4, [R1+0x38] ;  /* 0x0000380001047983 */ /* 0x000ee80000300800 */
[----:B------:R-:W4:Y:S04]  /*c6f0*/  LDL.LU R8, [R1+0x44] ;  /* 0x0000440001087983 */ /* 0x000f280000300800 */
[----:B------:R-:W4:Y:S01]  /*c700*/  LDL.LU R5, [R1+0x40] ;  /* 0x0000400001057983 */ /* 0x000f220000300800 */
[----:B------:R-:W-:-:S02]  /*c710*/  MOV R18, 0xff800000 ;  /* 0xff80000000127802 */ /* 0x000fc40000000f00 */
[----:B------:R-:W-:Y:S02]  /*c720*/  MOV R19, 0xff800000 ;  /* 0xff80000000137802 */ /* 0x000fe40000000f00 */
[----:B------:R-:W-:Y:S02]  /*c730*/  MOV R20, 0xff800000 ;  /* 0xff80000000147802 */ /* 0x000fe40000000f00 */
[----:B------:R-:W-:Y:S02]  /*c740*/  MOV R21, 0xff800000 ;  /* 0xff80000000157802 */ /* 0x000fe40000000f00 */
[----:B------:R-:W-:Y:S01]  /*c750*/  PLOP3.LUT P4, PT, PT, PT, PT, 0x8, 0x0 ;  /* 0x000000000000781c */ /* 0x000fe20003f8e170 */
[----:B--2---:R-:W1:Y:S04]  /*c760*/  SHFL.BFLY PT, R11, R0, 0x2, 0x1f ;  /* 0x0c401f00000b7f89 */ /* 0x004e6800000e0000 */
[----:B---3--:R-:W2:Y:S04]  /*c770*/  SHFL.BFLY PT, R9, R4, 0x2, 0x1f ;  /* 0x0c401f0004097f89 */ /* 0x008ea800000e0000 */
[----:B----4-:R-:W3:Y:S04]  /*c780*/  SHFL.BFLY PT, R7, R8, 0x2, 0x1f ;  /* 0x0c401f0008077f89 */ /* 0x010ee800000e0000 */
[----:B------:R-:W4:Y:S01]  /*c790*/  SHFL.BFLY PT, R6, R5, 0x2, 0x1f ;  /* 0x0c401f0005067f89 */ /* 0x000f2200000e0000 */
[----:B-1----:R-:W-:-:S02]  /*c7a0*/  FADD.FTZ R11, R11, R0 ;  /* 0x000000000b0b7221 */ /* 0x002fc40000010000 */
[----:B--2---:R-:W-:-:S03]  /*c7b0*/  FADD.FTZ R9, R9, R4 ;  /* 0x0000000409097221 */ /* 0x004fc60000010000 */
[----:B------:R-:W1:Y:S01]  /*c7c0*/  SHFL.BFLY PT, R0, R11, 0x1, 0x1f ;  /* 0x0c201f000b007f89 */ /* 0x000e6200000e0000 */
[----:B---3--:R-:W-:-:S03]  /*c7d0*/  FADD.FTZ R7, R7, R8 ;  /* 0x0000000807077221 */ /* 0x008fc60000010000 */
[----:B------:R-:W2:Y:S01]  /*c7e0*/  SHFL.BFLY PT, R4, R9, 0x1, 0x1f ;  /* 0x0c201f0009047f89 */ /* 0x000ea200000e0000 */
[----:B----4-:R-:W-:-:S03]  /*c7f0*/  FADD.FTZ R6, R6, R5 ;  /* 0x0000000506067221 */ /* 0x010fc60000010000 */
[----:B------:R-:W3:Y:S04]  /*c800*/  SHFL.BFLY PT, R3, R7, 0x1, 0x1f ;  /* 0x0c201f0007037f89 */ /* 0x000ee800000e0000 */
[----:B------:R-:W4:Y:S01]  /*c810*/  SHFL.BFLY PT, R5, R6, 0x1, 0x1f ;  /* 0x0c201f0006057f89 */ /* 0x000f2200000e0000 */
[----:B-1----:R-:W-:Y:S01]  /*c820*/  FADD.FTZ R11, R11, R0 ;  /* 0x000000000b0b7221 */ /* 0x002fe20000010000 */
[----:B------:R-:W-:Y:S01]  /*c830*/  MOV R0, RZ ;  /* 0x000000ff00007202 */ /* 0x000fe20000000f00 */
[----:B--2---:R-:W-:-:S03]  /*c840*/  FADD.FTZ R9, R9, R4 ;  /* 0x0000000409097221 */ /* 0x004fc60000010000 */
[----:B------:R-:W-:Y:S02]  /*c850*/  FSETP.NE.FTZ.AND P3, PT, R11, RZ, PT ;  /* 0x000000ff0b00720b */ /* 0x000fe40003f75000 */
[----:B------:R-:W-:Y:S01]  /*c860*/  MOV R4, RZ ;  /* 0x000000ff00047202 */ /* 0x000fe20000000f00 */
[----:B---3--:R-:W-:Y:S01]  /*c870*/  FADD.FTZ R7, R7, R3 ;  /* 0x0000000307077221 */ /* 0x008fe20000010000 */
[----:B------:R-:W-:Y:S02]  /*c880*/  FSETP.NE.FTZ.AND P2, PT, R9, RZ, PT ;  /* 0x000000ff0900720b */ /* 0x000fe40003f55000 */
[----:B------:R-:W-:Y:S01]  /*c890*/  MOV R3, RZ ;  /* 0x000000ff00037202 */ /* 0x000fe20000000f00 */
[----:B----4-:R-:W-:Y:S01]  /*c8a0*/  FADD.FTZ R6, R5, R6 ;  /* 0x0000000605067221 */ /* 0x010fe20000010000 */
[----:B------:R-:W-:-:S04]  /*c8b0*/  FSETP.NE.FTZ.AND P1, PT, R7, RZ, PT ;  /* 0x000000ff0700720b */ /* 0x000fc80003f35000 */
[----:B------:R-:W-:Y:S01]  /*c8c0*/  FSETP.NE.FTZ.AND P0, PT, R6, RZ, PT ;  /* 0x000000ff0600720b */ /* 0x000fe20003f15000 */
[----:B------:R-:W1:Y:S08]  /*c8d0*/  @P3 MUFU.RCP R0, R11 ;  /* 0x0000000b00003308 */ /* 0x000e700000001000 */
[----:B------:R-:W2:Y:S04]  /*c8e0*/  @P1 MUFU.RCP R3, R7 ;  /* 0x0000000700031308 */ /* 0x000ea80000001000 */
[----:B------:R-:W-:Y:S01]  /*c8f0*/  @P0 MOV R8, 0x3f317218 ;  /* 0x3f31721800080802 */ /* 0x000fe20000000f00 */
[----:B-1----:R-:W-:-:S03]  /*c900*/  FMUL.FTZ R148, R0, R148 ;  /* 0x0000009400947220 */ /* 0x002fc60000410000 */
[----:B------:R-:W1:Y:S01]  /*c910*/  @P2 MUFU.RCP R4, R9 ;  /* 0x0000000900042308 */ /* 0x000e620000001000 */
[C---:B------:R-:W-:Y:S02]  /*c920*/  FMUL.FTZ R149, R0.reuse, R149 ;  /* 0x0000009500957220 */ /* 0x040fe40000410000 */
[C---:B------:R-:W-:Y:S02]  /*c930*/  FMUL.FTZ R156, R0.reuse, R156 ;  /* 0x0000009c009c7220 */ /* 0x040fe40000410000 */
[C---:B------:R-:W-:Y:S02]  /*c940*/  FMUL.FTZ R157, R0.reuse, R157 ;  /* 0x0000009d009d7220 */ /* 0x040fe40000410000 */
[C---:B------:R-:W-:Y:S01]  /*c950*/  FMUL.FTZ R160, R0.reuse, R160 ;  /* 0x000000a000a07220 */ /* 0x040fe20000410000 */
[----:B------:R-:W-:Y:S01]  /*c960*/  @P3 MUFU.LG2 R11, R11 ;  /* 0x0000000b000b3308 */ /* 0x000fe20000000c00 */
[C---:B------:R-:W-:Y:S02]  /*c970*/  FMUL.FTZ R161, R0.reuse, R161 ;  /* 0x000000a100a17220 */ /* 0x040fe40000410000 */
[----:B------:R-:W-:-:S02]  /*c980*/  FMUL.FTZ R172, R0, R172 ;  /* 0x000000ac00ac7220 */ /* 0x000fc40000410000 */
[C---:B------:R-:W-:Y:S02]  /*c990*/  FMUL.FTZ R173, R0.reuse, R173 ;  /* 0x000000ad00ad7220 */ /* 0x040fe40000410000 */
[C---:B------:R-:W-:Y:S01]  /*c9a0*/  FMUL.FTZ R176, R0.reuse, R176 ;  /* 0x000000b000b07220 */ /* 0x040fe20000410000 */
[----:B------:R-:W-:Y:S01]  /*c9b0*/  @P2 MUFU.LG2 R9, R9 ;  /* 0x0000000900092308 */ /* 0x000fe20000000c00 */
[C---:B------:R-:W-:Y:S02]  /*c9c0*/  FMUL.FTZ R177, R0.reuse, R177 ;  /* 0x000000b100b17220 */ /* 0x040fe40000410000 */
[C---:B------:R-:W-:Y:S02]  /*c9d0*/  FMUL.FTZ R188, R0.reuse, R188 ;  /* 0x000000bc00bc7220 */ /* 0x040fe40000410000 */
[C---:B------:R-:W-:Y:S02]  /*c9e0*/  FMUL.FTZ R189, R0.reuse, R189 ;  /* 0x000000bd00bd7220 */ /* 0x040fe40000410000 */
[C---:B------:R-:W-:Y:S01]  /*c9f0*/  FMUL.FTZ R192, R0.reuse, R192 ;  /* 0x000000c000c07220 */ /* 0x040fe20000410000 */
[----:B------:R-:W-:Y:S01]  /*ca00*/  @P1 MUFU.LG2 R7, R7 ;  /* 0x0000000700071308 */ /* 0x000fe20000000c00 */
        /* <DEDUP_REMOVED lines=18> */
[----:B------:R-:W-:Y:S01]  /*cb30*/  FMUL.FTZ R129, R0, R129 ;  /* 0x0000008100817220 */ /* 0x000fe20000410000 */
[----:B------:R-:W-:Y:S01]  /*cb40*/  MOV R0, RZ ;  /* 0x000000ff00007202 */ /* 0x000fe20000000f00 */
[----:B--2---:R-:W-:-:S02]  /*cb50*/  FMUL.FTZ R144, R3, R144 ;  /* 0x0000009003907220 */ /* 0x004fc40000410000 */
[C---:B------:R-:W-:Y:S02]  /*cb60*/  FMUL.FTZ R145, R3.reuse, R145 ;  /* 0x0000009103917220 */ /* 0x040fe40000410000 */
[C---:B------:R-:W-:Y:S01]  /*cb70*/  FMUL.FTZ R152, R3.reuse, R152 ;  /* 0x0000009803987220 */ /* 0x040fe20000410000 */
[----:B------:R-:W2:Y:S01]  /*cb80*/  @P0 MUFU.RCP R0, R6 ;  /* 0x0000000600000308 */ /* 0x000ea20000001000 */
[C---:B------:R-:W-:Y:S02]  /*cb90*/  FMUL.FTZ R153, R3.reuse, R153 ;  /* 0x0000009903997220 */ /* 0x040fe40000410000 */
[C---:B------:R-:W-:Y:S02]  /*cba0*/  FMUL.FTZ R164, R3.reuse, R164 ;  /* 0x000000a403a47220 */ /* 0x040fe40000410000 */
[C---:B------:R-:W-:Y:S02]  /*cbb0*/  FMUL.FTZ R165, R3.reuse, R165 ;  /* 0x000000a503a57220 */ /* 0x040fe40000410000 */
[C---:B------:R-:W-:Y:S01]  /*cbc0*/  FMUL.FTZ R168, R3.reuse, R168 ;  /* 0x000000a803a87220 */ /* 0x040fe20000410000 */
[----:B------:R-:W3:Y:S01]  /*cbd0*/  @P0 MUFU.LG2 R6, R6 ;  /* 0x0000000600060308 */ /* 0x000ee20000000c00 */
        /* <DEDUP_REMOVED lines=25> */
[----:B------:R-:W-:Y:S01]  /*cd70*/  @P2 MOV R3, 0x3f317218 ;  /* 0x3f31721800032802 */ /* 0x000fe20000000f00 */
[----:B-1----:R-:W-:-:S02]  /*cd80*/  FMUL.FTZ R150, R4, R150 ;  /* 0x0000009604967220 */ /* 0x002fc40000410000 */
        /* <DEDUP_REMOVED lines=31> */
[----:B------:R-:W-:Y:S01]  /*cf80*/  @P3 MOV R4, 0x3f317218 ;  /* 0x3f31721800043802 */ /* 0x000fe20000000f00 */
[C---:B--2---:R-:W-:Y:S02]  /*cf90*/  FMUL.FTZ R146, R0.reuse, R146 ;  /* 0x0000009200927220 */ /* 0x044fe40000410000 */
        /* <DEDUP_REMOVED lines=30> */
[----:B------:R-:W-:Y:S01]  /*d180*/  FMUL.FTZ R127, R0, R127 ;  /* 0x0000007f007f7220 */ /* 0x000fe20000410000 */
[----:B------:R-:W-:Y:S01]  /*d190*/  @P1 MOV R0, 0x3f317218 ;  /* 0x3f31721800001802 */ /* 0x000fe20000000f00 */
[----:B------:R-:W-:Y:S02]  /*d1a0*/  @P2 FMUL.FTZ R5, R3, c[0x0][0x2d0] ;  /* 0x0000b40003052a20 */ /* 0x000fe40000410000 */
[----:B------:R-:W-:Y:S02]  /*d1b0*/  @P3 FMUL.FTZ R10, R4, c[0x0][0x2d0] ;  /* 0x0000b400040a3a20 */ /* 0x000fe40000410000 */
[----:B------:R-:W-:-:S02]  /*d1c0*/  @P1 FMUL.FTZ R3, R0, c[0x0][0x2d0] ;  /* 0x0000b40000031a20 */ /* 0x000fc40000410000 */
[----:B------:R-:W-:Y:S02]  /*d1d0*/  @P3 FMUL.FTZ R11, R11, 0.69314718246459960938 ;  /* 0x3f3172180b0b3820 */ /* 0x000fe40000410000 */
[----:B------:R-:W-:Y:S02]  /*d1e0*/  @P2 FMUL.FTZ R9, R9, 0.69314718246459960938 ;  /* 0x3f31721809092820 */ /* 0x000fe40000410000 */
[----:B------:R-:W-:Y:S02]  /*d1f0*/  @P1 FMUL.FTZ R7, R7, 0.69314718246459960938 ;  /* 0x3f31721807071820 */ /* 0x000fe40000410000 */
[----:B---3--:R-:W-:Y:S02]  /*d200*/  @P0 FMUL.FTZ R4, R6, 0.69314718246459960938 ;  /* 0x3f31721806040820 */ /* 0x008fe40000410000 */
[----:B------:R-:W-:Y:S02]  /*d210*/  @P0 FMUL.FTZ R0, R8, c[0x0][0x2d0] ;  /* 0x0000b40008000a20 */ /* 0x000fe40000410000 */
[----:B------:R-:W-:-:S02]  /*d220*/  @P3 FFMA.FTZ R18, R10, R139, R11 ;  /* 0x0000008b0a123223 */ /* 0x000fc4000001000b */
[----:B------:R-:W-:Y:S02]  /*d230*/  @P2 FFMA.FTZ R19, R5, R138, R9 ;  /* 0x0000008a05132223 */ /* 0x000fe40000010009 */
[----:B------:R-:W-:Y:S02]  /*d240*/  @P1 FFMA.FTZ R20, R3, R137, R7 ;  /* 0x0000008903141223 */ /* 0x000fe40000010007 */
[----:B------:R-:W-:Y:S02]  /*d250*/  @P0 FFMA.FTZ R21, R0, R2, R4 ;  /* 0x0000000200150223 */ /* 0x000fe40000010004 */
.L_x_136:
[----:B------:R-:W-:Y:S05]  /*d260*/  @P4 BRA `(.L_x_156) ;  /* 0x0000209000004947 */ /* 0x000fea0003800000 */
[----:B------:R-:W3:Y:S01]  /*d270*/  S2R R16, SR_TID.X ;  /* 0x0000000000107919 */ /* 0x000ee20000002100 */
[----:B------:R-:W-:Y:S01]  /*d280*/  ULDC.64 UR4, c[0x0][0x4d0] ;  /* 0x0001340000047ab9 */ /* 0x000fe20000000a00 */
[----:B------:R-:W-:Y:S01]  /*d290*/  IMAD R4, RZ, RZ, -UR10 ;  /* 0x8000000aff047e24 */ /* 0x000fe2000f8e02ff */
[----:B--2---:R-:W-:Y:S01]  /*d2a0*/  UIMAD.WIDE.U32 UR8, UR10, UR4, URZ ;  /* 0x000000040a0872a5 */ /* 0x004fe2000f8e003f */
[----:B------:R-:W2:Y:S01]  /*d2b0*/  S2R R11, SR_CTAID.Y ;  /* 0x00000000000b7919 */ /* 0x000ea20000002600 */
[----:B------:R-:W-:Y:S01]  /*d2c0*/  USHF.R.S32.HI UR6, URZ, 0x1f, UR10 ;  /* 0x0000001f3f067899 */ /* 0x000fe2000801140a */
[----:B------:R-:W-:Y:S01]  /*d2d0*/  MOV R24, c[0x0][0x4e8] ;  /* 0x00013a0000187a02 */ /* 0x000fe20000000f00 */
[----:B------:R-:W-:Y:S01]  /*d2e0*/  BSSY B0, `(.L_x_157) ;  /* 0x00000db000007945 */ /* 0x000fe20003800000 */
[----:B------:R-:W4:Y:S01]  /*d2f0*/  S2R R9, SR_CTAID.Z ;  /* 0x0000000000097919 */ /* 0x000f220000002700 */
[----:B------:R-:W-:Y:S01]  /*d300*/  IMAD.U32 R3, RZ, RZ, UR9 ;  /* 0x00000009ff037e24 */ /* 0x000fe2000f8e00ff */
[----:B------:R-:W-:Y:S01]  /*d310*/  UIMAD UR7, UR6, UR4, URZ ;  /* 0x00000004060772a4 */ /* 0x000fe2000f8e023f */
[----:B-1----:R-:W-:Y:S01]  /*d320*/  IMAD.U32 R2, RZ, RZ, UR8 ;  /* 0x00000008ff027e24 */ /* 0x002fe2000f8e00ff */
[----:B------:R-:W1:Y:S04]  /*d330*/  S2R R15, SR_CTAID.X ;  /* 0x00000000000f7919 */ /* 0x000e680000002500 */
[----:B------:R-:W-:Y:S01]  /*d340*/  BAR.SYNC.DEFER_BLOCKING 0x1, 0x80 ;  /* 0x0042000000007b1d */ /* 0x000fe20000010000 */
[----:B------:R-:W-:Y:S01]  /*d350*/  UIMAD UR5, UR10, UR5, UR7 ;  /* 0x000000050a0572a4 */ /* 0x000fe2000f8e0207 */
[C---:B------:R-:W-:Y:S01]  /*d360*/  ISETP.NE.AND P0, PT, R24.reuse, 0x1, PT ;  /* 0x000000011800780c */ /* 0x040fe20003f05270 */
[----:B------:R-:W-:-:S02]  /*d370*/  IMAD R24, R24, c[0x0][0x388], RZ ;  /* 0x0000e20018187a24 */ /* 0x000fc400078e02ff */
[----:B------:R-:W-:Y:S01]  /*d380*/  UIADD3 UR5, UR9, UR5, URZ ;  /* 0x0000000509057290 */ /* 0x000fe2000fffe03f */
[----:B---3--:R-:W-:-:S05]  /*d390*/  SHF.R.S32.HI R6, RZ, 0x1f, R16 ;  /* 0x0000001fff067819 */ /* 0x008fca0000011410 */
[----:B------:R-:W-:Y:S01]  /*d3a0*/  IMAD.U32 R5, RZ, RZ, UR5 ;  /* 0x00000005ff057e24 */ /* 0x000fe2000f8e00ff */
[-C--:B------:R-:W-:Y:S01]  /*d3b0*/  LEA.HI R0, R6, R16.reuse, RZ, 0x2 ;  /* 0x0000001006007211 */ /* 0x080fe200078f10ff */
[----:B--2---:R-:W-:Y:S01]  /*d3c0*/  IMAD R12, R4, c[0x0][0x550], R11 ;  /* 0x00015400040c7a24 */ /* 0x004fe200078e020b */
[-C--:B------:R-:W-:Y:S01]  /*d3d0*/  LEA.HI R6, R6, R16.reuse, RZ, 0x5 ;  /* 0x0000001006067211 */ /* 0x080fe200078f28ff */
[----:B------:R-:W-:Y:S01]  /*d3e0*/  IMAD.MOV.U32 R4, RZ, RZ, R2 ;  /* 0x000000ffff047224 */ /* 0x000fe200078e0002 */
[----:B------:R-:W-:Y:S01]  /*d3f0*/  LOP3.LUT R0, R0, 0xfffffffc, RZ, 0xc0, !PT ;  /* 0xfffffffc00007812 */ /* 0x000fe200078ec0ff */
[----:B------:R-:W-:Y:S01]  /*d400*/  ULDC.64 UR4, c[0x0][0x438] ;  /* 0x00010e0000047ab9 */ /* 0x000fe20000000a00 */
[----:B------:R-:W-:Y:S01]  /*d410*/  LOP3.LUT R7, R6, 0xffffffe0, RZ, 0xc0, !PT ;  /* 0xffffffe006077812 */ /* 0x000fe200078ec0ff */
[----:B------:R-:W-:Y:S01]  /*d420*/  UIMAD UR6, UR6, UR4, URZ ;  /* 0x00000004060672a4 */ /* 0x000fe2000f8e023f */
[----:B------:R-:W-:Y:S01]  /*d430*/  IADD3 R0, -R0, R16, RZ ;  /* 0x0000001000007210 */ /* 0x000fe20007ffe1ff */
[----:B------:R-:W-:Y:S01]  /*d440*/  UIMAD.WIDE.U32 UR8, UR10, UR4, URZ ;  /* 0x000000040a0872a5 */ /* 0x000fe2000f8e003f */
[--C-:B------:R-:W-:Y:S01]  /*d450*/  SHF.R.S32.HI R8, RZ, 0x5, R6.reuse ;  /* 0x00000005ff087819 */ /* 0x100fe20000011406 */
[----:B------:R-:W-:Y:S01]  /*d460*/  IMAD.IADD R16, R16, 0x1, -R7 ;  /* 0x0000000110107824 */ /* 0x000fe200078e0a07 */
[----:B------:R-:W-:Y:S01]  /*d470*/  LEA.HI R3, R0, R0, RZ, 0x1 ;  /* 0x0000000000037211 */ /* 0x000fe200078f08ff */
[----:B------:R-:W-:Y:S01]  /*d480*/  UIMAD UR4, UR10, UR5, UR6 ;  /* 0x000000050a0472a4 */ /* 0x000fe2000f8e0206 */
[----:B------:R-:W-:Y:S01]  /*d490*/  SHF.R.S32.HI R2, RZ, 0x1f, R6 ;  /* 0x0000001fff027819 */ /* 0x000fe20000011406 */
[----:B----4-:R-:W-:Y:S01]  /*d4a0*/  IMAD.WIDE.U32 R4, R9, c[0x0][0x4d8], R4 ;  /* 0x0001360009047a25 */ /* 0x010fe200078e0004 */
[----:B------:R-:W-:Y:S01]  /*d4b0*/  LOP3.LUT R7, R3, 0x1ffffffe, RZ, 0xc0, !PT ;  /* 0x1ffffffe03077812 */ /* 0x000fe200078ec0ff */
[----:B------:R-:W-:Y:S01]  /*d4c0*/  UIADD3 UR4, UR9, UR4, URZ ;  /* 0x0000000409047290 */ /* 0x000fe2000fffe03f */
[----:B------:R-:W-:-:S02]  /*d4d0*/  LEA.HI R2, R2, R8, RZ, 0x2 ;  /* 0x0000000802027211 */ /* 0x000fc400078f10ff */
[----:B------:R-:W-:Y:S01]  /*d4e0*/  IADD3 R7, R0, -R7, RZ ;  /* 0x8000000700077210 */ /* 0x000fe20007ffe0ff */
[----:B------:R-:W-:Y:S01]  /*d4f0*/  IMAD.SHL.U32 R0, R3, 0x20, RZ ;  /* 0x0000002003007824 */ /* 0x000fe200078e00ff */
[----:B------:R-:W-:Y:S02]  /*d500*/  SHF.R.S32.HI R3, RZ, 0x1f, R16 ;  /* 0x0000001fff037819 */ /* 0x000fe40000011410 */
[----:B------:R-:W-:Y:S02]  /*d510*/  LOP3.LUT R2, R2, 0xffffffc, RZ, 0xc0, !PT ;  /* 0x0ffffffc02027812 */ /* 0x000fe400078ec0ff */
[----:B------:R-:W-:Y:S01]  /*d520*/  LEA.HI R17, R3, R16, RZ, 0x2 ;  /* 0x0000001003117211 */ /* 0x000fe200078f10ff */
[----:B------:R-:W-:Y:S01]  /*d530*/  IMAD.U32 R3, RZ, RZ, UR9 ;  /* 0x00000009ff037e24 */ /* 0x000fe2000f8e00ff */
[----:B------:R-:W-:Y:S01]  /*d540*/  LOP3.LUT R0, R0, 0xffffffc0, RZ, 0xc0, !PT ;  /* 0xffffffc000007812 */ /* 0x000fe200078ec0ff */
[----:B------:R-:W-:Y:S01]  /*d550*/  IMAD.IADD R8, R8, 0x1, -R2 ;  /* 0x0000000108087824 */ /* 0x000fe200078e0a02 */
[----:B------:R-:W-:Y:S01]  /*d560*/  SHF.R.S32.HI R6, RZ, 0x2, R17 ;  /* 0x00000002ff067819 */ /* 0x000fe20000011411 */
[----:B------:R-:W-:Y:S01]  /*d570*/  IMAD.U32 R2, RZ, RZ, UR8 ;  /* 0x00000008ff027e24 */ /* 0x000fe2000f8e00ff */
[----:B------:R-:W-:Y:S01]  /*d580*/  SHF.R.S32.HI R10, RZ, 0x1f, R9 ;  /* 0x0000001fff0a7819 */ /* 0x000fe20000011409 */
[----:B------:R-:W-:Y:S01]  /*d590*/  IMAD R7, R7, 0x8, R0 ;  /* 0x0000000807077824 */ /* 0x000fe200078e0200 */
[----:B------:R-:W-:Y:S01]  /*d5a0*/  MOV R3, UR4 ;  /* 0x0000000400037c02 */ /* 0x000fe20008000f00 */
[----:B------:R-:W-:Y:S01]  /*d5b0*/  IMAD R14, R8, 0x10, R6 ;  /* 0x00000010080e7824 */ /* 0x000fe200078e0206 */
[----:B------:R-:W-:Y:S01]  /*d5c0*/  LOP3.LUT P1, RZ, R16, 0x3, RZ, 0xc0, !PT ;  /* 0x0000000310ff7812 */ /* 0x000fe2000782c0ff */
[----:B------:R-:W-:-:S02]  /*d5d0*/  IMAD R0, R10, c[0x0][0x4d8], RZ ;  /* 0x000136000a007a24 */ /* 0x000fc400078e02ff */
[----:B------:R-:W-:Y:S01]  /*d5e0*/  IMAD R6, R10, c[0x0][0x440], RZ ;  /* 0x000110000a067a24 */ /* 0x000fe200078e02ff */
[----:B------:R-:W-:Y:S01]  /*d5f0*/  IADD3 R8, R14, R7, RZ ;  /* 0x000000070e087210 */ /* 0x000fe20007ffe0ff */
[C---:B------:R-:W-:Y:S02]  /*d600*/  IMAD R0, R9.reuse, c[0x0][0x4dc], R0 ;  /* 0x0001370009007a24 */ /* 0x040fe400078e0200 */
[----:B------:R-:W-:Y:S02]  /*d610*/  IMAD R6, R9, c[0x0][0x444], R6 ;  /* 0x0001110009067a24 */ /* 0x000fe400078e0206 */
[----:B-1----:R-:W-:Y:S02]  /*d620*/  IMAD R8, R15, 0x80, R8 ;  /* 0x000000800f087824 */ /* 0x002fe400078e0208 */
[----:B------:R-:W-:-:S04]  /*d630*/  IMAD.WIDE.U32 R2, R9, c[0x0][0x440], R2 ;  /* 0x0001100009027a25 */ /* 0x000fc800078e0002 */
[----:B------:R-:W-:-:S04]  /*d640*/  @P0 IMAD.HI.U32 R11, R8, c[0x0][0x4ec], RZ ;  /* 0x00013b00080b0a27 */ /* 0x000fc800078e00ff */
[----:B------:R-:W-:Y:S01]  /*d650*/  IMAD.IADD R5, R5, 0x1, R0 ;  /* 0x0000000105057824 */ /* 0x000fe200078e0200 */
[----:B------:R-:W-:Y:S01]  /*d660*/  SHF.R.S32.HI R0, RZ, 0x1f, R12 ;  /* 0x0000001fff007819 */ /* 0x000fe2000001140c */
[----:B------:R-:W-:Y:S01]  /*d670*/  IMAD.IADD R3, R3, 0x1, R6 ;  /* 0x0000000103037824 */ /* 0x000fe200078e0206 */
[----:B------:R-:W-:Y:S01]  /*d680*/  MOV R6, R8 ;  /* 0x0000000800067202 */ /* 0x000fe20000000f00 */
[----:B------:R-:W-:Y:S01]  /*d690*/  @P0 IMAD.HI.U32 R10, R8, c[0x0][0x4ec], RZ ;  /* 0x00013b00080a0a27 */ /* 0x000fe200078e00ff */
[----:B------:R-:W-:-:S03]  /*d6a0*/  @P0 SHF.R.U32.HI R6, RZ, c[0x0][0x4f0], R11 ;  /* 0x00013c00ff060a19 */ /* 0x000fc6000001160b */
[----:B------:R-:W-:Y:S01]  /*d6b0*/  IMAD.MOV.U32 R7, RZ, RZ, R8 ;  /* 0x000000ffff077224 */ /* 0x000fe200078e0008 */
[----:B------:R-:W-:Y:S01]  /*d6c0*/  @P0 SHF.R.U32.HI R7, RZ, c[0x0][0x4f0], R10 ;  /* 0x00013c00ff070a19 */ /* 0x000fe2000001160a */
[C---:B------:R-:W-:Y:S02]  /*d6d0*/  IMAD R9, R0.reuse, c[0x0][0x448], RZ ;  /* 0x0001120000097a24 */ /* 0x040fe400078e02ff */
[----:B------:R-:W-:Y:S02]  /*d6e0*/  IMAD R0, R0, c[0x0][0x4e0], RZ ;  /* 0x0001380000007a24 */ /* 0x000fe400078e02ff */
[----:B------:R-:W-:Y:S02]  /*d6f0*/  IMAD.MOV R10, RZ, RZ, -R6 ;  /* 0x000000ffff0a7224 */ /* 0x000fe400078e0a06 */
[C---:B------:R-:W-:Y:S01]  /*d700*/  IMAD R11, R12.reuse, c[0x0][0x44c], R9 ;  /* 0x000113000c0b7a24 */ /* 0x040fe200078e0209 */
[----:B------:R-:W-:Y:S01]  /*d710*/  SHF.R.S32.HI R9, RZ, 0x1f, R7 ;  /* 0x0000001fff097819 */ /* 0x000fe20000011407 */
[----:B------:R-:W-:-:S02]  /*d720*/  IMAD R13, R12, c[0x0][0x4e4], R0 ;  /* 0x000139000c0d7a24 */ /* 0x000fc400078e0200 */
[----:B------:R-:W-:-:S04]  /*d730*/  IMAD.WIDE.U32 R4, R12, c[0x0][0x4e0], R4 ;  /* 0x000138000c047a25 */ /* 0x000fc800078e0004 */
[----:B------:R-:W-:Y:S01]  /*d740*/  IMAD R0, R10, c[0x0][0x4e8], R8 ;  /* 0x00013a000a007a24 */ /* 0x000fe200078e0208 */
[----:B------:R-:W-:Y:S01]  /*d750*/  SHF.R.S32.HI R10, RZ, 0x1f, R6 ;  /* 0x0000001fff0a7819 */ /* 0x000fe20000011406 */
[----:B------:R-:W-:Y:S01]  /*d760*/  IMAD R9, R9, c[0x0][0x430], RZ ;  /* 0x00010c0009097a24 */ /* 0x000fe200078e02ff */
[----:B------:R-:W-:Y:S01]  /*d770*/  IADD3 R4, P0, R6, R4, RZ ;  /* 0x0000000406047210 */ /* 0x000fe20007f1e0ff */
[----:B------:R-:W-:Y:S01]  /*d780*/  IMAD.WIDE.U32 R2, R12, c[0x0][0x448], R2 ;  /* 0x000112000c027a25 */ /* 0x000fe200078e0002 */
[----:B------:R-:W-:Y:S02]  /*d790*/  SHF.R.S32.HI R6, RZ, 0x1f, R0 ;  /* 0x0000001fff067819 */ /* 0x000fe40000011400 */
[----:B------:R-:W-:Y:S01]  /*d7a0*/  IADD3.X R5, R10, R5, R13, P0, !PT ;  /* 0x000000050a057210 */ /* 0x000fe200007fe40d */
[----:B------:R-:W-:Y:S01]  /*d7b0*/  IMAD R10, R7, c[0x0][0x434], R9 ;  /* 0x00010d00070a7a24 */ /* 0x000fe200078e0209 */
[----:B------:R-:W-:Y:S01]  /*d7c0*/  IADD3 R3, R3, R11, RZ ;  /* 0x0000000b03037210 */ /* 0x000fe20007ffe0ff */
[----:B------:R-:W-:-:S02]  /*d7d0*/  IMAD R9, R6, c[0x0][0x4c8], RZ ;  /* 0x0001320006097a24 */ /* 0x000fc400078e02ff */
[----:B------:R-:W-:Y:S02]  /*d7e0*/  IMAD.MOV R6, RZ, RZ, -R7 ;  /* 0x000000ffff067224 */ /* 0x000fe400078e0a07 */
[----:B------:R-:W-:-:S04]  /*d7f0*/  IMAD.WIDE.U32 R4, R0, c[0x0][0x4c8], R4 ;  /* 0x0001320000047a25 */ /* 0x000fc800078e0004 */
[----:B------:R-:W-:Y:S02]  /*d800*/  IMAD R0, R0, c[0x0][0x4cc], R9 ;  /* 0x0001330000007a24 */ /* 0x000fe400078e0209 */
[----:B------:R-:W-:Y:S01]  /*d810*/  IMAD R13, R6, c[0x0][0x4e8], R8 ;  /* 0x00013a00060d7a24 */ /* 0x000fe200078e0208 */
[C---:B------:R-:W-:Y:S01]  /*d820*/  LEA R6, P0, R4.reuse, c[0x0][0x4a8], 0x2 ;  /* 0x00012a0004067a11 */ /* 0x040fe200078010ff */
[----:B------:R-:W-:Y:S01]  /*d830*/  IMAD.WIDE.U32 R2, R7, c[0x0][0x430], R2 ;  /* 0x00010c0007027a25 */ /* 0x000fe200078e0002 */
[----:B------:R-:W-:Y:S02]  /*d840*/  IADD3 R0, R5, R0, RZ ;  /* 0x0000000005007210 */ /* 0x000fe40007ffe0ff */
[----:B------:R-:W-:Y:S01]  /*d850*/  SHF.R.S32.HI R7, RZ, 0x1f, R13 ;  /* 0x0000001fff077819 */ /* 0x000fe2000001140d */
[----:B------:R-:W-:Y:S01]  /*d860*/  IMAD.IADD R3, R3, 0x1, R10 ;  /* 0x0000000103037824 */ /* 0x000fe200078e020a */
[----:B------:R-:W-:Y:S01]  /*d870*/  LEA.HI.X R0, R4, c[0x0][0x4ac], R0, 0x2, P0 ;  /* 0x00012b0004007a11 */ /* 0x000fe200000f1400 */
[----:B------:R-:W-:Y:S01]  /*d880*/  IMAD R12, R15, 0x80, R14 ;  /* 0x000000800f0c7824 */ /* 0x000fe200078e020e */
[----:B------:R-:W-:Y:S01]  /*d890*/  SHFL.IDX PT, R4, R6, RZ, 0x1c1f ;  /* 0x001c1fff06047589 */ /* 0x000fe200000e0000 */
[----:B------:R-:W-:-:S02]  /*d8a0*/  IMAD R7, R7, c[0x0][0x428], RZ ;  /* 0x00010a0007077a24 */ /* 0x000fc400078e02ff */
[C---:B------:R-:W-:Y:S01]  /*d8b0*/  IMAD.WIDE.U32 R2, R13.reuse, c[0x0][0x428], R2 ;  /* 0x00010a000d027a25 */ /* 0x040fe200078e0002 */
[----:B------:R-:W1:Y:S01]  /*d8c0*/  SHFL.IDX PT, R5, R0, RZ, 0x1c1f ;  /* 0x001c1fff00057589 */ /* 0x000e6200000e0000 */
[C---:B------:R-:W-:Y:S02]  /*d8d0*/  IADD3 R14, R12.reuse, 0x40, RZ ;  /* 0x000000400c0e7810 */ /* 0x040fe40007ffe0ff */
[----:B------:R-:W-:Y:S01]  /*d8e0*/  IMAD R15, R13, c[0x0][0x42c], R7 ;  /* 0x00010b000d0f7a24 */ /* 0x000fe200078e0207 */
[----:B------:R-:W-:Y:S01]  /*d8f0*/  SHFL.IDX PT, R10, R6, 0x1, 0x1c1f ;  /* 0x003c1f00060a7f89 */ /* 0x000fe200000e0000 */
[C---:B------:R-:W-:Y:S02]  /*d900*/  IADD3 R13, R12.reuse, 0x48, RZ ;  /* 0x000000480c0d7810 */ /* 0x040fe40007ffe0ff */
[-C--:B------:R-:W-:Y:S01]  /*d910*/  ISETP.GE.OR P4, PT, R12, R24.reuse, P1 ;  /* 0x000000180c00720c */ /* 0x080fe20000f86670 */
[----:B------:R-:W2:Y:S01]  /*d920*/  SHFL.IDX PT, R11, R0, 0x1, 0x1c1f ;  /* 0x003c1f00000b7f89 */ /* 0x000ea200000e0000 */
[-C--:B------:R-:W-:Y:S01]  /*d930*/  ISETP.GE.OR P2, PT, R14, R24.reuse, P1 ;  /* 0x000000180e00720c */ /* 0x080fe20000f46670 */
[----:B------:R-:W-:Y:S01]  /*d940*/  IMAD.IADD R3, R3, 0x1, R15 ;  /* 0x0000000103037824 */ /* 0x000fe200078e020f */
[----:B------:R-:W-:Y:S01]  /*d950*/  LEA R23, P0, R2, c[0x0][0x400], 0x2 ;  /* 0x0001000002177a11 */ /* 0x000fe200078010ff */
[----:B------:R-:W-:Y:S01]  /*d960*/  SHFL.IDX PT, R8, R6, 0x2, 0x1c1f ;  /* 0x005c1f0006087f89 */ /* 0x000fe200000e0000 */
[----:B------:R-:W-:-:S02]  /*d970*/  ISETP.GE.AND P5, PT, R14, R24, PT ;  /* 0x000000180e00720c */ /* 0x000fc40003fa6270 */
[----:B------:R-:W-:Y:S01]  /*d980*/  LEA.HI.X R22, R2, c[0x0][0x404], R3, 0x2, P0 ;  /* 0x0001010002167a11 */ /* 0x000fe200000f1403 */
[----:B------:R-:W3:Y:S01]  /*d990*/  SHFL.IDX PT, R9, R0, 0x2, 0x1c1f ;  /* 0x005c1f0000097f89 */ /* 0x000ee200000e0000 */
[----:B------:R-:W-:-:S03]  /*d9a0*/  ISETP.GE.AND P6, PT, R13, R24, PT ;  /* 0x000000180d00720c */ /* 0x000fc60003fc6270 */
[----:B------:R-:W-:Y:S04]  /*d9b0*/  SHFL.IDX PT, R6, R6, 0x3, 0x1c1f ;  /* 0x007c1f0006067f89 */ /* 0x000fe800000e0000 */
[----:B------:R4:W2:Y:S04]  /*d9c0*/  SHFL.IDX PT, R7, R0, 0x3, 0x1c1f ;  /* 0x007c1f0000077f89 */ /* 0x0008a800000e0000 */
[----:B-1----:R1:W-:Y:S04]  /*d9d0*/  @!P4 ST.E [R4.64], R18 ;  /* 0x000000120400c985 */ /* 0x0023e8000c10190c */
[----:B------:R1:W1:Y:S04]  /*d9e0*/  SHFL.IDX PT, R2, R23, RZ, 0x1c1f ;  /* 0x001c1fff17027589 */ /* 0x00026800000e0000 */
[----:B------:R1:W1:Y:S01]  /*d9f0*/  SHFL.IDX PT, R3, R22, RZ, 0x1c1f ;  /* 0x001c1fff16037589 */ /* 0x00026200000e0000 */
[----:B----4-:R-:W-:-:S04]  /*da00*/  IADD3 R0, R12, 0x8, RZ ;  /* 0x000000080c007810 */ /* 0x010fc80007ffe0ff */
[CC--:B------:R-:W-:Y:S02]  /*da10*/  ISETP.GE.OR P3, PT, R0.reuse, R24.reuse, P1 ;  /* 0x000000180000720c */ /* 0x0c0fe40000f66670 */
[-C--:B------:R-:W-:Y:S02]  /*da20*/  ISETP.GE.OR P1, PT, R13, R24.reuse, P1 ;  /* 0x000000180d00720c */ /* 0x080fe40000f26670 */
[----:B------:R-:W-:Y:S02]  /*da30*/  ISETP.GE.AND P0, PT, R0, R24, PT ;  /* 0x000000180000720c */ /* 0x000fe40003f06270 */
[----:B------:R-:W-:-:S04]  /*da40*/  LOP3.LUT R0, R17, 0x7ffffffc, RZ, 0xc0, !PT ;  /* 0x7ffffffc11007812 */ /* 0x000fc800078ec0ff */
[----:B------:R-:W-:-:S03]  /*da50*/  IADD3 R0, R16, -R0, RZ ;  /* 0x8000000010007210 */ /* 0x000fc60007ffe0ff */
[----:B--2---:R2:W-:Y:S02]  /*da60*/  @!P3 ST.E [R10.64], R19 ;  /* 0x000000130a00b985 */ /* 0x0045e4000c10190c */
[----:B------:R-:W-:Y:S02]  /*da70*/  IMAD.SHL.U32 R0, R0, 0x2, RZ ;  /* 0x0000000200007824 */ /* 0x000fe400078e00ff */
[----:B---3--:R2:W-:Y:S04]  /*da80*/  @!P2 ST.E [R8.64], R20 ;  /* 0x000000140800a985 */ /* 0x0085e8000c10190c */
[----:B------:R2:W-:Y:S01]  /*da90*/  @!P1 ST.E [R6.64], R21 ;  /* 0x0000001506009985 */ /* 0x0005e2000c10190c */
[----:B------:R-:W-:-:S13]  /*daa0*/  ISETP.GE.AND P1, PT, R12, R24, PT ;  /* 0x000000180c00720c */ /* 0x000fda0003f26270 */
[----:B------:R-:W-:Y:S05]  /*dab0*/  @P1 BRA `(.L_x_158) ;  /* 0x000005d000001947 */ /* 0x000fea0003800000 */
[C---:B-1----:R-:W-:Y:S02]  /*dac0*/  IADD3 R4, R0.reuse, 0x8, RZ ;  /* 0x0000000800047810 */ /* 0x042fe40007ffe0ff */
[----:B------:R-:W-:Y:S02]  /*dad0*/  IADD3 R5, R0, 0x10, RZ ;  /* 0x0000001000057810 */ /* 0x000fe40007ffe0ff */
[----:B------:R-:W-:Y:S02]  /*dae0*/  ISETP.GE.AND P3, PT, R4, c[0x0][0x3c8], PT ;  /* 0x0000f20004007a0c */ /* 0x000fe40003f66270 */
[----:B------:R-:W-:Y:S02]  /*daf0*/  ISETP.GE.AND P2, PT, R5, c[0x0][0x3c8], PT ;  /* 0x0000f20005007a0c */ /* 0x000fe40003f46270 */
[C---:B------:R-:W-:Y:S02]  /*db00*/  ISETP.GE.AND P4, PT, R0.reuse, c[0x0][0x3c8], PT ;  /* 0x0000f20000007a0c */ /* 0x040fe40003f86270 */
[----:B--2---:R-:W-:-:S02]  /*db10*/  IADD3 R8, R0, 0x18, RZ ;  /* 0x0000001800087810 */ /* 0x004fc40007ffe0ff */
[----:B------:R-:W-:Y:S02]  /*db20*/  IADD3 R10, R0, 0x38, RZ ;  /* 0x00000038000a7810 */ /* 0x000fe40007ffe0ff */
[----:B------:R-:W-:-:S03]  /*db30*/  ISETP.GE.AND P1, PT, R8, c[0x0][0x3c8], PT ;  /* 0x0000f20008007a0c */ /* 0x000fc60003f26270 */
[----:B------:R-:W-:Y:S02]  /*db40*/  @!P3 LEA.HI R4, R4, R4, RZ, 0x1 ;  /* 0x000000040404b211 */ /* 0x000fe400078f08ff */
[----:B------:R-:W-:Y:S02]  /*db50*/  @!P2 LEA.HI R9, R5, R5, RZ, 0x1 ;  /* 0x000000050509a211 */ /* 0x000fe400078f08ff */
[----:B------:R-:W-:Y:S01]  /*db60*/  @!P3 LOP3.LUT R4, R4, 0xfffffffe, RZ, 0xc0, !PT ;  /* 0xfffffffe0404b812 */ /* 0x000fe200078ec0ff */
[----:B------:R-:W-:Y:S01]  /*db70*/  @!P4 IMAD.WIDE R6, R0, 0x4, R2 ;  /* 0x000000040006c825 */ /* 0x000fe200078e0202 */
[----:B------:R-:W-:-:S03]  /*db80*/  @!P2 LOP3.LUT R9, R9, 0xfffffffe, RZ, 0xc0, !PT ;  /* 0xfffffffe0909a812 */ /* 0x000fc600078ec0ff */
[----:B------:R-:W-:Y:S01]  /*db90*/  @!P3 IMAD.WIDE R4, R4, 0x4, R2 ;  /* 0x000000040404b825 */ /* 0x000fe200078e0202 */
[----:B------:R1:W-:Y:S01]  /*dba0*/  @!P4 ST.E.64 [R6.64], R148 ;  /* 0x000000940600c985 */ /* 0x0003e2000c101b0c */
[----:B------:R-:W-:-:S03]  /*dbb0*/  @!P1 LEA.HI R8, R8, R8, RZ, 0x1 ;  /* 0x0000000808089211 */ /* 0x000fc600078f08ff */
[----:B------:R2:W-:Y:S01]  /*dbc0*/  @!P3 ST.E.64 [R4.64], R156 ;  /* 0x0000009c0400b985 */ /* 0x0005e2000c101b0c */
[----:B------:R-:W-:Y:S02]  /*dbd0*/  @!P1 LOP3.LUT R8, R8, 0xfffffffe, RZ, 0xc0, !PT ;  /* 0xfffffffe08089812 */ /* 0x000fe400078ec0ff */
[C---:B-1----:R-:W-:Y:S02]  /*dbe0*/  IADD3 R7, R0.reuse, 0x20, RZ ;  /* 0x0000002000077810 */ /* 0x042fe40007ffe0ff */
[C---:B------:R-:W-:Y:S01]  /*dbf0*/  IADD3 R6, R0.reuse, 0x28, RZ ;  /* 0x0000002800067810 */ /* 0x040fe20007ffe0ff */
[----:B--2---:R-:W-:Y:S01]  /*dc00*/  @!P2 IMAD.WIDE R4, R9, 0x4, R2 ;  /* 0x000000040904a825 */ /* 0x004fe200078e0202 */
[----:B------:R-:W-:Y:S02]  /*dc10*/  IADD3 R9, R0, 0x30, RZ ;  /* 0x0000003000097810 */ /* 0x000fe40007ffe0ff */
[----:B------:R-:W-:Y:S02]  /*dc20*/  ISETP.GE.AND P4, PT, R7, c[0x0][0x3c8], PT ;  /* 0x0000f20007007a0c */ /* 0x000fe40003f86270 */
[----:B------:R1:W-:Y:S01]  /*dc30*/  @!P2 ST.E.64 [R4.64], R160 ;  /* 0x000000a00400a985 */ /* 0x0003e2000c101b0c */
[----:B------:R-:W-:-:S02]  /*dc40*/  ISETP.GE.AND P3, PT, R6, c[0x0][0x3c8], PT ;  /* 0x0000f20006007a0c */ /* 0x000fc40003f66270 */
[----:B------:R-:W-:Y:S01]  /*dc50*/  ISETP.GE.AND P2, PT, R9, c[0x0][0x3c8], PT ;  /* 0x0000f20009007a0c */ /* 0x000fe20003f46270 */
[----:B-1----:R-:W-:-:S07]  /*dc60*/  @!P1 IMAD.WIDE R4, R8, 0x4, R2 ;  /* 0x0000000408049825 */ /* 0x002fce00078e0202 */
[----:B------:R-:W-:Y:S01]  /*dc70*/  @!P4 LEA.HI R8, R7, R7, RZ, 0x1 ;  /* 0x000000070708c211 */ /* 0x000fe200078f08ff */
[----:B------:R1:W-:Y:S01]  /*dc80*/  @!P1 ST.E.64 [R4.64], R172 ;  /* 0x000000ac04009985 */ /* 0x0003e2000c101b0c */
[----:B------:R-:W-:Y:S02]  /*dc90*/  ISETP.GE.AND P1, PT, R10, c[0x0][0x3c8], PT ;  /* 0x0000f2000a007a0c */ /* 0x000fe40003f26270 */
[----:B------:R-:W-:-:S11]  /*dca0*/  @!P4 LOP3.LUT R8, R8, 0xfffffffe, RZ, 0xc0, !PT ;  /* 0xfffffffe0808c812 */ /* 0x000fd600078ec0ff */
[----:B------:R-:W-:Y:S02]  /*dcb0*/  @!P1 LEA.HI R10, R10, R10, RZ, 0x1 ;  /* 0x0000000a0a0a9211 */ /* 0x000fe400078f08ff */
[----:B-1----:R-:W-:Y:S02]  /*dcc0*/  @!P3 LEA.HI R5, R6, R6, RZ, 0x1 ;  /* 0x000000060605b211 */ /* 0x002fe400078f08ff */
[----:B------:R-:W-:Y:S01]  /*dcd0*/  @!P2 LEA.HI R4, R9, R9, RZ, 0x1 ;  /* 0x000000090904a211 */ /* 0x000fe200078f08ff */
[--C-:B------:R-:W-:Y:S01]  /*dce0*/  @!P4 IMAD.WIDE R8, R8, 0x4, R2.reuse ;  /* 0x000000040808c825 */ /* 0x100fe200078e0202 */
[----:B------:R-:W-:Y:S02]  /*dcf0*/  @!P3 LOP3.LUT R5, R5, 0xfffffffe, RZ, 0xc0, !PT ;  /* 0xfffffffe0505b812 */ /* 0x000fe400078ec0ff */
[----:B------:R-:W-:Y:S02]  /*dd00*/  @!P2 LOP3.LUT R4, R4, 0xfffffffe, RZ, 0xc0, !PT ;  /* 0xfffffffe0404a812 */ /* 0x000fe400078ec0ff */
[----:B------:R1:W-:Y:S01]  /*dd10*/  @!P4 ST.E.64 [R8.64], R176 ;  /* 0x000000b00800c985 */ /* 0x0003e2000c101b0c */
[----:B------:R-:W-:-:S04]  /*dd20*/  @!P3 IMAD.WIDE R6, R5, 0x4, R2 ;  /* 0x000000040506b825 */ /* 0x000fc800078e0202 */
[----:B------:R-:W-:Y:S01]  /*dd30*/  @!P2 IMAD.WIDE R4, R4, 0x4, R2 ;  /* 0x000000040404a825 */ /* 0x000fe200078e0202 */
[----:B------:R2:W-:Y:S04]  /*dd40*/  @!P3 ST.E.64 [R6.64], R188 ;  /* 0x000000bc0600b985 */ /* 0x0005e8000c101b0c */
[----:B------:R3:W-:Y:S01]  /*dd50*/  @!P2 ST.E.64 [R4.64], R192 ;  /* 0x000000c00400a985 */ /* 0x0007e2000c101b0c */
[----:B-1----:R-:W-:Y:S02]  /*dd60*/  @!P1 LOP3.LUT R8, R10, 0xfffffffe, RZ, 0xc0, !PT ;  /* 0xfffffffe0a089812 */ /* 0x002fe400078ec0ff */
[----:B------:R-:W-:-:S03]  /*dd70*/  IADD3 R9, R0, 0x40, RZ ;  /* 0x0000004000097810 */ /* 0x000fc60007ffe0ff */
[----:B--2---:R-:W-:Y:S01]  /*dd80*/  @!P1 IMAD.WIDE R6, R8, 0x4, R2 ;  /* 0x0000000408069825 */ /* 0x004fe200078e0202 */
[----:B------:R-:W-:Y:S02]  /*dd90*/  ISETP.GE.AND P4, PT, R9, c[0x0][0x3c8], PT ;  /* 0x0000f20009007a0c */ /* 0x000fe40003f86270 */
[C---:B------:R-:W-:Y:S02]  /*dda0*/  IADD3 R8, R0.reuse, 0x58, RZ ;  /* 0x0000005800087810 */ /* 0x040fe40007ffe0ff */
[C---:B---3--:R-:W-:Y:S01]  /*ddb0*/  IADD3 R5, R0.reuse, 0x48, RZ ;  /* 0x0000004800057810 */ /* 0x048fe20007ffe0ff */
[----:B------:R1:W-:Y:S01]  /*ddc0*/  @!P1 ST.E.64 [R6.64], R204 ;  /* 0x000000cc06009985 */ /* 0x0003e2000c101b0c */
[----:B------:R-:W-:Y:S02]  /*ddd0*/  IADD3 R4, R0, 0x50, RZ ;  /* 0x0000005000047810 */ /* 0x000fe40007ffe0ff */
[----:B------:R-:W-:Y:S02]  /*dde0*/  ISETP.GE.AND P3, PT, R5, c[0x0][0x3c8], PT ;  /* 0x0000f20005007a0c */ /* 0x000fe40003f66270 */
[----:B------:R-:W-:-:S02]  /*ddf0*/  ISETP.GE.AND P2, PT, R4, c[0x0][0x3c8], PT ;  /* 0x0000f20004007a0c */ /* 0x000fc40003f46270 */
[----:B------:R-:W-:Y:S02]  /*de00*/  ISETP.GE.AND P1, PT, R8, c[0x0][0x3c8], PT ;  /* 0x0000f20008007a0c */ /* 0x000fe40003f26270 */
[----:B------:R-:W-:-:S09]  /*de10*/  @!P4 LEA.HI R9, R9, R9, RZ, 0x1 ;  /* 0x000000090909c211 */ /* 0x000fd200078f08ff */
[----:B------:R-:W-:Y:S02]  /*de20*/  @!P2 LEA.HI R4, R4, R4, RZ, 0x1 ;  /* 0x000000040404a211 */ /* 0x000fe400078f08ff */
[----:B------:R-:W-:-:S04]  /*de30*/  @!P1 LEA.HI R8, R8, R8, RZ, 0x1 ;  /* 0x0000000808089211 */ /* 0x000fc800078f08ff */
[----:B------:R-:W-:Y:S02]  /*de40*/  @!P1 LOP3.LUT R10, R8, 0xfffffffe, RZ, 0xc0, !PT ;  /* 0xfffffffe080a9812 */ /* 0x000fe400078ec0ff */
[----:B-1----:R-:W-:Y:S02]  /*de50*/  @!P3 LEA.HI R6, R5, R5, RZ, 0x1 ;  /* 0x000000050506b211 */ /* 0x002fe400078f08ff */
[----:B------:R-:W-:Y:S02]  /*de60*/  @!P4 LOP3.LUT R5, R9, 0xfffffffe, RZ, 0xc0, !PT ;  /* 0xfffffffe0905c812 */ /* 0x000fe400078ec0ff */
[----:B------:R-:W-:Y:S02]  /*de70*/  @!P3 LOP3.LUT R9, R6, 0xfffffffe, RZ, 0xc0, !PT ;  /* 0xfffffffe0609b812 */ /* 0x000fe400078ec0ff */
[----:B------:R-:W-:Y:S01]  /*de80*/  @!P2 LOP3.LUT R6, R4, 0xfffffffe, RZ, 0xc0, !PT ;  /* 0xfffffffe0406a812 */ /* 0x000fe200078ec0ff */
[----:B------:R-:W-:-:S04]  /*de90*/  @!P4 IMAD.WIDE R4, R5, 0x4, R2 ;  /* 0x000000040504c825 */ /* 0x000fc800078e0202 */
[--C-:B------:R-:W-:Y:S01]  /*dea0*/  @!P3 IMAD.WIDE R8, R9, 0x4, R2.reuse ;  /* 0x000000040908b825 */ /* 0x100fe200078e0202 */
[----:B------:R1:W-:Y:S03]  /*deb0*/  @!P4 ST.E.64 [R4.64], R68 ;  /* 0x000000440400c985 */ /* 0x0003e6000c101b0c */
[--C-:B------:R-:W-:Y:S01]  /*dec0*/  @!P2 IMAD.WIDE R6, R6, 0x4, R2.reuse ;  /* 0x000000040606a825 */ /* 0x100fe200078e0202 */
[----:B------:R2:W-:Y:S04]  /*ded0*/  @!P3 ST.E.64 [R8.64], R80 ;  /* 0x000000500800b985 */ /* 0x0005e8000c101b0c */
[----:B------:R3:W-:Y:S01]  /*dee0*/  @!P2 ST.E.64 [R6.64], R84 ;  /* 0x000000540600a985 */ /* 0x0007e2000c101b0c */
[----:B-1----:R-:W-:Y:S01]  /*def0*/  @!P1 IMAD.WIDE R4, R10, 0x4, R2 ;  /* 0x000000040a049825 */ /* 0x002fe200078e0202 */
[----:B--2---:R-:W-:-:S04]  /*df00*/  IADD3 R8, R0, 0x60, RZ ;  /* 0x0000006000087810 */ /* 0x004fc80007ffe0ff */
[----:B------:R1:W-:Y:S01]  /*df10*/  @!P1 ST.E.64 [R4.64], R96 ;  /* 0x0000006004009985 */ /* 0x0003e2000c101b0c */
[----:B---3--:R-:W-:Y:S02]  /*df20*/  IADD3 R6, R0, 0x68, RZ ;  /* 0x0000006800067810 */ /* 0x008fe40007ffe0ff */
[----:B------:R-:W-:Y:S02]  /*df30*/  ISETP.GE.AND P4, PT, R8, c[0x0][0x3c8], PT ;  /* 0x0000f20008007a0c */ /* 0x000fe40003f86270 */
[----:B------:R-:W-:-:S11]  /*df40*/  ISETP.GE.AND P3, PT, R6, c[0x0][0x3c8], PT ;  /* 0x0000f20006007a0c */ /* 0x000fd60003f66270 */
[----:B------:R-:W-:Y:S02]  /*df50*/  @!P4 LEA.HI R8, R8, R8, RZ, 0x1 ;  /* 0x000000080808c211 */ /* 0x000fe400078f08ff */
[----:B------:R-:W-:-:S04]  /*df60*/  @!P3 LEA.HI R7, R6, R6, RZ, 0x1 ;  /* 0x000000060607b211 */ /* 0x000fc800078f08ff */
[----:B------:R-:W-:Y:S02]  /*df70*/  @!P3 LOP3.LUT R7, R7, 0xfffffffe, RZ, 0xc0, !PT ;  /* 0xfffffffe0707b812 */ /* 0x000fe400078ec0ff */
[C---:B-1----:R-:W-:Y:S02]  /*df80*/  IADD3 R5, R0.reuse, 0x70, RZ ;  /* 0x0000007000057810 */ /* 0x042fe40007ffe0ff */
[----:B------:R-:W-:Y:S02]  /*df90*/  IADD3 R4, R0, 0x78, RZ ;  /* 0x0000007800047810 */ /* 0x000fe40007ffe0ff */
[----:B------:R-:W-:Y:S02]  /*dfa0*/  ISETP.GE.AND P2, PT, R5, c[0x0][0x3c8], PT ;  /* 0x0000f20005007a0c */ /* 0x000fe40003f46270 */
[----:B------:R-:W-:-:S11]  /*dfb0*/  ISETP.GE.AND P1, PT, R4, c[0x0][0x3c8], PT ;  /* 0x0000f20004007a0c */ /* 0x000fd60003f26270 */
[----:B------:R-:W-:Y:S02]  /*dfc0*/  @!P2 LEA.HI R6, R5, R5, RZ, 0x1 ;  /* 0x000000050506a211 */ /* 0x000fe400078f08ff */
[----:B------:R-:W-:Y:S02]  /*dfd0*/  @!P1 LEA.HI R4, R4, R4, RZ, 0x1 ;  /* 0x0000000404049211 */ /* 0x000fe400078f08ff */
[----:B------:R-:W-:Y:S02]  /*dfe0*/  @!P4 LOP3.LUT R5, R8, 0xfffffffe, RZ, 0xc0, !PT ;  /* 0xfffffffe0805c812 */ /* 0x000fe400078ec0ff */
[----:B------:R-:W-:Y:S01]  /*dff0*/  @!P2 LOP3.LUT R10, R6, 0xfffffffe, RZ, 0xc0, !PT ;  /* 0xfffffffe060aa812 */ /* 0x000fe200078ec0ff */
[----:B------:R-:W-:Y:S01]  /*e000*/  @!P3 IMAD.WIDE R6, R7, 0x4, R2 ;  /* 0x000000040706b825 */ /* 0x000fe200078e0202 */
[----:B------:R-:W-:-:S03]  /*e010*/  @!P1 LOP3.LUT R11, R4, 0xfffffffe, RZ, 0xc0, !PT ;  /* 0xfffffffe040b9812 */ /* 0x000fc600078ec0ff */
[----:B------:R-:W-:-:S04]  /*e020*/  @!P4 IMAD.WIDE R8, R5, 0x4, R2 ;  /* 0x000000040508c825 */ /* 0x000fc800078e0202 */
[--C-:B------:R-:W-:Y:S01]  /*e030*/  @!P2 IMAD.WIDE R4, R10, 0x4, R2.reuse ;  /* 0x000000040a04a825 */ /* 0x100fe200078e0202 */
[----:B------:R1:W-:Y:S03]  /*e040*/  @!P4 ST.E.64 [R8.64], R100 ;  /* 0x000000640800c985 */ /* 0x0003e6000c101b0c */
[----:B------:R-:W-:Y:S01]  /*e050*/  @!P1 IMAD.WIDE R2, R11, 0x4, R2 ;  /* 0x000000040b029825 */ /* 0x000fe200078e0202 */
[----:B------:R1:W-:Y:S04]  /*e060*/  @!P3 ST.E.64 [R6.64], R112 ;  /* 0x000000700600b985 */ /* 0x0003e8000c101b0c */
[----:B------:R1:W-:Y:S04]  /*e070*/  @!P2 ST.E.64 [R4.64], R116 ;  /* 0x000000740400a985 */ /* 0x0003e8000c101b0c */
[----:B------:R1:W-:Y:S02]  /*e080*/  @!P1 ST.E.64 [R2.64], R128 ;  /* 0x0000008002009985 */ /* 0x0003e4000c101b0c */
.L_x_158:
[----:B-1----:R-:W-:Y:S05]  /*e090*/  BSYNC B0 ;  /* 0x0000000000007941 */ /* 0x002fea0003800000 */
.L_x_157:
[----:B------:R1:W3:Y:S01]  /*e0a0*/  SHFL.IDX PT, R3, R22, 0x1, 0x1c1f ;  /* 0x003c1f0016037f89 */ /* 0x0002e200000e0000 */
[----:B------:R-:W-:Y:S03]  /*e0b0*/  BSSY B0, `(.L_x_159) ;  /* 0x0000060000007945 */ /* 0x000fe60003800000 */
[----:B------:R1:W4:Y:S01]  /*e0c0*/  SHFL.IDX PT, R2, R23, 0x1, 0x1c1f ;  /* 0x003c1f0017027f89 */ /* 0x00032200000e0000 */
[----:B------:R-:W-:Y:S05]  /*e0d0*/  @P0 BRA `(.L_x_160) ;  /* 0x000005d000000947 */ /* 0x000fea0003800000 */
[C---:B--2---:R-:W-:Y:S02]  /*e0e0*/  IADD3 R6, R0.reuse, 0x8, RZ ;  /* 0x0000000800067810 */ /* 0x044fe40007ffe0ff */
[----:B------:R-:W-:-:S02]  /*e0f0*/  IADD3 R5, R0, 0x10, RZ ;  /* 0x0000001000057810 */ /* 0x000fc40007ffe0ff */
[C---:B------:R-:W-:Y:S02]  /*e100*/  ISETP.GE.AND P0, PT, R0.reuse, c[0x0][0x3c8], PT ;  /* 0x0000f20000007a0c */ /* 0x040fe40003f06270 */
[----:B------:R-:W-:Y:S02]  /*e110*/  IADD3 R4, R0, 0x18, RZ ;  /* 0x0000001800047810 */ /* 0x000fe40007ffe0ff */
[----:B------:R-:W-:Y:S02]  /*e120*/  ISETP.GE.AND P4, PT, R6, c[0x0][0x3c8], PT ;  /* 0x0000f20006007a0c */ /* 0x000fe40003f86270 */
[----:B------:R-:W-:Y:S02]  /*e130*/  ISETP.GE.AND P3, PT, R5, c[0x0][0x3c8], PT ;  /* 0x0000f20005007a0c */ /* 0x000fe40003f66270 */
[----:B------:R-:W-:Y:S02]  /*e140*/  ISETP.GE.AND P2, PT, R4, c[0x0][0x3c8], PT ;  /* 0x0000f20004007a0c */ /* 0x000fe40003f46270 */
[----:B------:R-:W-:-:S02]  /*e150*/  IADD3 R10, R0, 0x20, RZ ;  /* 0x00000020000a7810 */ /* 0x000fc40007ffe0ff */
[C---:B------:R-:W-:Y:S01]  /*e160*/  IADD3 R11, R0.reuse, 0x28, RZ ;  /* 0x00000028000b7810 */ /* 0x040fe20007ffe0ff */
[----:B---34-:R-:W-:Y:S01]  /*e170*/  @!P0 IMAD.WIDE R8, R0, 0x4, R2 ;  /* 0x0000000400088825 */ /* 0x018fe200078e0202 */
[----:B------:R-:W-:Y:S02]  /*e180*/  ISETP.GE.AND P1, PT, R10, c[0x0][0x3c8], PT ;  /* 0x0000f2000a007a0c */ /* 0x000fe40003f26270 */
[----:B------:R-:W-:Y:S02]  /*e190*/  IADD3 R12, R0, 0x50, RZ ;  /* 0x00000050000c7810 */ /* 0x000fe40007ffe0ff */
[----:B------:R-:W-:Y:S01]  /*e1a0*/  @!P4 LEA.HI R7, R6, R6, RZ, 0x1 ;  /* 0x000000060607c211 */ /* 0x000fe200078f08ff */
[----:B------:R2:W-:Y:S01]  /*e1b0*/  @!P0 ST.E.64 [R8.64], R150 ;  /* 0x0000009608008985 */ /* 0x0005e2000c101b0c */
[----:B------:R-:W-:Y:S02]  /*e1c0*/  @!P3 LEA.HI R6, R5, R5, RZ, 0x1 ;  /* 0x000000050506b211 */ /* 0x000fe400078f08ff */
[----:B------:R-:W-:-:S02]  /*e1d0*/  @!P2 LEA.HI R4, R4, R4, RZ, 0x1 ;  /* 0x000000040404a211 */ /* 0x000fc400078f08ff */
[----:B------:R-:W-:Y:S02]  /*e1e0*/  @!P4 LOP3.LUT R5, R7, 0xfffffffe, RZ, 0xc0, !PT ;  /* 0xfffffffe0705c812 */ /* 0x000fe400078ec0ff */
[----:B------:R-:W-:Y:S02]  /*e1f0*/  @!P3 LOP3.LUT R6, R6, 0xfffffffe, RZ, 0xc0, !PT ;  /* 0xfffffffe0606b812 */ /* 0x000fe400078ec0ff */
[----:B------:R-:W-:Y:S02]  /*e200*/  ISETP.GE.AND P0, PT, R11, c[0x0][0x3c8], PT ;  /* 0x0000f2000b007a0c */ /* 0x000fe40003f06270 */
[----:B------:R-:W-:Y:S01]  /*e210*/  @!P2 LOP3.LUT R4, R4, 0xfffffffe, RZ, 0xc0, !PT ;  /* 0xfffffffe0404a812 */ /* 0x000fe200078ec0ff */
[----:B------:R-:W-:-:S04]  /*e220*/  @!P3 IMAD.WIDE R6, R6, 0x4, R2 ;  /* 0x000000040606b825 */ /* 0x000fc800078e0202 */
[----:B--2---:R-:W-:-:S04]  /*e230*/  @!P4 IMAD.WIDE R8, R5, 0x4, R2 ;  /* 0x000000040508c825 */ /* 0x004fc800078e0202 */
[----:B------:R-:W-:Y:S01]  /*e240*/  @!P2 IMAD.WIDE R4, R4, 0x4, R2 ;  /* 0x000000040404a825 */ /* 0x000fe200078e0202 */
[----:B------:R2:W-:Y:S04]  /*e250*/  @!P4 ST.E.64 [R8.64], R158 ;  /* 0x0000009e0800c985 */ /* 0x0005e8000c101b0c */
[----:B------:R3:W-:Y:S04]  /*e260*/  @!P3 ST.E.64 [R6.64], R162 ;  /* 0x000000a20600b985 */ /* 0x0007e8000c101b0c */
[----:B------:R4:W-:Y:S01]  /*e270*/  @!P2 ST.E.64 [R4.64], R174 ;  /* 0x000000ae0400a985 */ /* 0x0009e2000c101b0c */
[----:B--2---:R-:W-:-:S02]  /*e280*/  IADD3 R8, R0, 0x30, RZ ;  /* 0x0000003000087810 */ /* 0x004fc40007ffe0ff */
[----:B------:R-:W-:Y:S02]  /*e290*/  IADD3 R9, R0, 0x40, RZ ;  /* 0x0000004000097810 */ /* 0x000fe40007ffe0ff */
[----:B---3--:R-:W-:Y:S02]  /*e2a0*/  @!P1 LEA.HI R6, R10, R10, RZ, 0x1 ;  /* 0x0000000a0a069211 */ /* 0x008fe400078f08ff */
[----:B------:R-:W-:Y:S02]  /*e2b0*/  IADD3 R10, R0, 0x38, RZ ;  /* 0x00000038000a7810 */ /* 0x000fe40007ffe0ff */
[----:B----4-:R-:W-:Y:S02]  /*e2c0*/  @!P0 LEA.HI R4, R11, R11, RZ, 0x1 ;  /* 0x0000000b0b048211 */ /* 0x010fe400078f08ff */
[----:B------:R-:W-:Y:S02]  /*e2d0*/  @!P1 LOP3.LUT R6, R6, 0xfffffffe, RZ, 0xc0, !PT ;  /* 0xfffffffe06069812 */ /* 0x000fe400078ec0ff */
[----:B------:R-:W-:-:S02]  /*e2e0*/  @!P0 LOP3.LUT R4, R4, 0xfffffffe, RZ, 0xc0, !PT ;  /* 0xfffffffe04048812 */ /* 0x000fc400078ec0ff */
[----:B------:R-:W-:Y:S01]  /*e2f0*/  IADD3 R11, R0, 0x48, RZ ;  /* 0x00000048000b7810 */ /* 0x000fe20007ffe0ff */
[--C-:B------:R-:W-:Y:S01]  /*e300*/  @!P1 IMAD.WIDE R6, R6, 0x4, R2.reuse ;  /* 0x0000000406069825 */ /* 0x100fe200078e0202 */
[----:B------:R-:W-:Y:S02]  /*e310*/  ISETP.GE.AND P4, PT, R8, c[0x0][0x3c8], PT ;  /* 0x0000f20008007a0c */ /* 0x000fe40003f86270 */
[----:B------:R-:W-:Y:S01]  /*e320*/  ISETP.GE.AND P3, PT, R10, c[0x0][0x3c8], PT ;  /* 0x0000f2000a007a0c */ /* 0x000fe20003f66270 */
[----:B------:R-:W-:Y:S01]  /*e330*/  @!P0 IMAD.WIDE R4, R4, 0x4, R2 ;  /* 0x0000000404048825 */ /* 0x000fe200078e0202 */
[----:B------:R-:W-:Y:S01]  /*e340*/  ISETP.GE.AND P2, PT, R9, c[0x0][0x3c8], PT ;  /* 0x0000f20009007a0c */ /* 0x000fe20003f46270 */
[----:B------:R2:W-:Y:S01]  /*e350*/  @!P1 ST.E.64 [R6.64], R178 ;  /* 0x000000b206009985 */ /* 0x0005e2000c101b0c */
[----:B------:R-:W-:-:S03]  /*e360*/  ISETP.GE.AND P1, PT, R11, c[0x0][0x3c8], PT ;  /* 0x0000f2000b007a0c */ /* 0x000fc60003f26270 */
[----:B------:R3:W-:Y:S01]  /*e370*/  @!P0 ST.E.64 [R4.64], R190 ;  /* 0x000000be04008985 */ /* 0x0007e2000c101b0c */
[----:B------:R-:W-:-:S13]  /*e380*/  ISETP.GE.AND P0, PT, R12, c[0x0][0x3c8], PT ;  /* 0x0000f2000c007a0c */ /* 0x000fda0003f06270 */
[----:B------:R-:W-:-:S04]  /*e390*/  @!P0 LEA.HI R12, R12, R12, RZ, 0x1 ;  /* 0x0000000c0c0c8211 */ /* 0x000fc800078f08ff */
[----:B------:R-:W-:Y:S02]  /*e3a0*/  @!P0 LOP3.LUT R12, R12, 0xfffffffe, RZ, 0xc0, !PT ;  /* 0xfffffffe0c0c8812 */ /* 0x000fe400078ec0ff */
[----:B--2---:R-:W-:Y:S02]  /*e3b0*/  @!P3 LEA.HI R6, R10, R10, RZ, 0x1 ;  /* 0x0000000a0a06b211 */ /* 0x004fe400078f08ff */
[----:B------:R-:W-:Y:S02]  /*e3c0*/  @!P1 LEA.HI R7, R11, R11, RZ, 0x1 ;  /* 0x0000000b0b079211 */ /* 0x000fe400078f08ff */
[----:B---3--:R-:W-:Y:S02]  /*e3d0*/  @!P4 LEA.HI R4, R8, R8, RZ, 0x1 ;  /* 0x000000080804c211 */ /* 0x008fe400078f08ff */
[----:B------:R-:W-:Y:S02]  /*e3e0*/  @!P2 LEA.HI R5, R9, R9, RZ, 0x1 ;  /* 0x000000090905a211 */ /* 0x000fe400078f08ff */
[----:B------:R-:W-:-:S02]  /*e3f0*/  @!P4 LOP3.LUT R4, R4, 0xfffffffe, RZ, 0xc0, !PT ;  /* 0xfffffffe0404c812 */ /* 0x000fc400078ec0ff */
[----:B------:R-:W-:Y:S02]  /*e400*/  @!P3 LOP3.LUT R6, R6, 0xfffffffe, RZ, 0xc0, !PT ;  /* 0xfffffffe0606b812 */ /* 0x000fe400078ec0ff */
[----:B------:R-:W-:Y:S01]  /*e410*/  @!P2 LOP3.LUT R10, R5, 0xfffffffe, RZ, 0xc0, !PT ;  /* 0xfffffffe050aa812 */ /* 0x000fe200078ec0ff */
[----:B------:R-:W-:Y:S01]  /*e420*/  @!P4 IMAD.WIDE R4, R4, 0x4, R2 ;  /* 0x000000040404c825 */ /* 0x000fe200078e0202 */
[----:B------:R-:W-:-:S03]  /*e430*/  @!P1 LOP3.LUT R7, R7, 0xfffffffe, RZ, 0xc0, !PT ;  /* 0xfffffffe07079812 */ /* 0x000fc600078ec0ff */
[--C-:B------:R-:W-:Y:S01]  /*e440*/  @!P3 IMAD.WIDE R8, R6, 0x4, R2.reuse ;  /* 0x000000040608b825 */ /* 0x100fe200078e0202 */
[----:B------:R2:W-:Y:S03]  /*e450*/  @!P4 ST.E.64 [R4.64], R194 ;  /* 0x000000c20400c985 */ /* 0x0005e6000c101b0c */
[--C-:B------:R-:W-:Y:S01]  /*e460*/  @!P2 IMAD.WIDE R10, R10, 0x4, R2.reuse ;  /* 0x000000040a0aa825 */ /* 0x100fe200078e0202 */
[----:B------:R3:W-:Y:S03]  /*e470*/  @!P3 ST.E.64 [R8.64], R206 ;  /* 0x000000ce0800b985 */ /* 0x0007e6000c101b0c */
[--C-:B------:R-:W-:Y:S01]  /*e480*/  @!P1 IMAD.WIDE R6, R7, 0x4, R2.reuse ;  /* 0x0000000407069825 */ /* 0x100fe200078e0202 */
[----:B------:R-:W-:Y:S04]  /*e490*/  @!P2 ST.E.64 [R10.64], R70 ;  /* 0x000000460a00a985 */ /* 0x000fe8000c101b0c */
[----:B------:R4:W-:Y:S01]  /*e4a0*/  @!P1 ST.E.64 [R6.64], R82 ;  /* 0x0000005206009985 */ /* 0x0009e2000c101b0c */
[----:B--2---:R-:W-:Y:S01]  /*e4b0*/  @!P0 IMAD.WIDE R4, R12, 0x4, R2 ;  /* 0x000000040c048825 */ /* 0x004fe200078e0202 */
[----:B---3--:R-:W-:-:S04]  /*e4c0*/  IADD3 R8, R0, 0x58, RZ ;  /* 0x0000005800087810 */ /* 0x008fc80007ffe0ff */
[----:B------:R2:W-:Y:S01]  /*e4d0*/  @!P0 ST.E.64 [R4.64], R86 ;  /* 0x0000005604008985 */ /* 0x0005e2000c101b0c */
[----:B------:R-:W-:Y:S02]  /*e4e0*/  ISETP.GE.AND P4, PT, R8, c[0x0][0x3c8], PT ;  /* 0x0000f20008007a0c */ /* 0x000fe40003f86270 */
[C---:B----4-:R-:W-:Y:S02]  /*e4f0*/  IADD3 R7, R0.reuse, 0x60, RZ ;  /* 0x0000006000077810 */ /* 0x050fe40007ffe0ff */
[----:B------:R-:W-:Y:S02]  /*e500*/  IADD3 R6, R0, 0x68, RZ ;  /* 0x0000006800067810 */ /* 0x000fe40007ffe0ff */
[----:B------:R-:W-:Y:S02]  /*e510*/  ISETP.GE.AND P3, PT, R7, c[0x0][0x3c8], PT ;  /* 0x0000f20007007a0c */ /* 0x000fe40003f66270 */
[----:B------:R-:W-:-:S05]  /*e520*/  ISETP.GE.AND P2, PT, R6, c[0x0][0x3c8], PT ;  /* 0x0000f20006007a0c */ /* 0x000fca0003f46270 */
[----:B------:R-:W-:-:S06]  /*e530*/  @!P4 LEA.HI R9, R8, R8, RZ, 0x1 ;  /* 0x000000080809c211 */ /* 0x000fcc00078f08ff */
[----:B------:R-:W-:Y:S02]  /*e540*/  @!P3 LEA.HI R8, R7, R7, RZ, 0x1 ;  /* 0x000000070708b211 */ /* 0x000fe400078f08ff */
[----:B------:R-:W-:Y:S02]  /*e550*/  @!P2 LEA.HI R7, R6, R6, RZ, 0x1 ;  /* 0x000000060607a211 */ /* 0x000fe400078f08ff */
[----:B------:R-:W-:Y:S02]  /*e560*/  @!P3 LOP3.LUT R8, R8, 0xfffffffe, RZ, 0xc0, !PT ;  /* 0xfffffffe0808b812 */ /* 0x000fe400078ec0ff */
[C---:B--2---:R-:W-:Y:S02]  /*e570*/  IADD3 R5, R0.reuse, 0x70, RZ ;  /* 0x0000007000057810 */ /* 0x044fe40007ffe0ff */
[----:B------:R-:W-:Y:S02]  /*e580*/  IADD3 R4, R0, 0x78, RZ ;  /* 0x0000007800047810 */ /* 0x000fe40007ffe0ff */
[----:B------:R-:W-:-:S02]  /*e590*/  ISETP.GE.AND P1, PT, R5, c[0x0][0x3c8], PT ;  /* 0x0000f20005007a0c */ /* 0x000fc40003f26270 */
[----:B------:R-:W-:Y:S02]  /*e5a0*/  ISETP.GE.AND P0, PT, R4, c[0x0][0x3c8], PT ;  /* 0x0000f20004007a0c */ /* 0x000fe40003f06270 */
[----:B------:R-:W-:-:S09]  /*e5b0*/  @!P2 LOP3.LUT R7, R7, 0xfffffffe, RZ, 0xc0, !PT ;  /* 0xfffffffe0707a812 */ /* 0x000fd200078ec0ff */
[----:B------:R-:W-:Y:S02]  /*e5c0*/  @!P1 LEA.HI R6, R5, R5, RZ, 0x1 ;  /* 0x0000000505069211 */ /* 0x000fe400078f08ff */
[----:B------:R-:W-:Y:S02]  /*e5d0*/  @!P0 LEA.HI R4, R4, R4, RZ, 0x1 ;  /* 0x0000000404048211 */ /* 0x000fe400078f08ff */
[----:B------:R-:W-:Y:S01]  /*e5e0*/  @!P4 LOP3.LUT R5, R9, 0xfffffffe, RZ, 0xc0, !PT ;  /* 0xfffffffe0905c812 */ /* 0x000fe200078ec0ff */
[--C-:B------:R-:W-:Y:S01]  /*e5f0*/  @!P3 IMAD.WIDE R8, R8, 0x4, R2.reuse ;  /* 0x000000040808b825 */ /* 0x100fe200078e0202 */
[----:B------:R-:W-:Y:S02]  /*e600*/  @!P1 LOP3.LUT R12, R6, 0xfffffffe, RZ, 0xc0, !PT ;  /* 0xfffffffe060c9812 */ /* 0x000fe400078ec0ff */
[----:B------:R-:W-:Y:S01]  /*e610*/  @!P0 LOP3.LUT R13, R4, 0xfffffffe, RZ, 0xc0, !PT ;  /* 0xfffffffe040d8812 */ /* 0x000fe200078ec0ff */
[----:B------:R-:W-:-:S04]  /*e620*/  @!P4 IMAD.WIDE R10, R5, 0x4, R2 ;  /* 0x00000004050ac825 */ /* 0x000fc800078e0202 */
[--C-:B------:R-:W-:Y:S01]  /*e630*/  @!P2 IMAD.WIDE R6, R7, 0x4, R2.reuse ;  /* 0x000000040706a825 */ /* 0x100fe200078e0202 */
[----:B------:R2:W-:Y:S03]  /*e640*/  @!P4 ST.E.64 [R10.64], R98 ;  /* 0x000000620a00c985 */ /* 0x0005e6000c101b0c */
[--C-:B------:R-:W-:Y:S01]  /*e650*/  @!P1 IMAD.WIDE R4, R12, 0x4, R2.reuse ;  /* 0x000000040c049825 */ /* 0x100fe200078e0202 */
[----:B------:R2:W-:Y:S03]  /*e660*/  @!P3 ST.E.64 [R8.64], R102 ;  /* 0x000000660800b985 */ /* 0x0005e6000c101b0c */
[----:B------:R-:W-:Y:S01]  /*e670*/  @!P0 IMAD.WIDE R2, R13, 0x4, R2 ;  /* 0x000000040d028825 */ /* 0x000fe200078e0202 */
[----:B------:R2:W-:Y:S04]  /*e680*/  @!P2 ST.E.64 [R6.64], R114 ;  /* 0x000000720600a985 */ /* 0x0005e8000c101b0c */
[----:B------:R2:W-:Y:S04]  /*e690*/  @!P1 ST.E.64 [R4.64], R118 ;  /* 0x0000007604009985 */ /* 0x0005e8000c101b0c */
[----:B------:R2:W-:Y:S02]  /*e6a0*/  @!P0 ST.E.64 [R2.64], R130 ;  /* 0x0000008202008985 */ /* 0x0005e4000c101b0c */
.L_x_160:
[----:B------:R-:W-:Y:S05]  /*e6b0*/  BSYNC B0 ;  /* 0x0000000000007941 */ /* 0x000fea0003800000 */
.L_x_159:
[----:B--23--:R2:W3:Y:S01]  /*e6c0*/  SHFL.IDX PT, R3, R22, 0x2, 0x1c1f ;  /* 0x005c1f0016037f89 */ /* 0x00c4e200000e0000 */
[----:B------:R-:W-:Y:S03]  /*e6d0*/  BSSY B0, `(.L_x_161) ;  /* 0x0000060000007945 */ /* 0x000fe60003800000 */
[----:B----4-:R2:W4:Y:S01]  /*e6e0*/  SHFL.IDX PT, R2, R23, 0x2, 0x1c1f ;  /* 0x005c1f0017027f89 */ /* 0x01052200000e0000 */
[----:B------:R-:W-:Y:S05]  /*e6f0*/  @P5 BRA `(.L_x_162) ;  /* 0x000005d000005947 */ /* 0x000fea0003800000 */
[C---:B------:R-:W-:Y:S02]  /*e700*/  IADD3 R5, R0.reuse, 0x8, RZ ;  /* 0x0000000800057810 */ /* 0x040fe40007ffe0ff */
[----:B------:R-:W-:-:S02]  /*e710*/  IADD3 R4, R0, 0x10, RZ ;  /* 0x0000001000047810 */ /* 0x000fc40007ffe0ff */
[----:B------:R-:W-:Y:S02]  /*e720*/  ISETP.GE.AND P2, PT, R5, c[0x0][0x3c8], PT ;  /* 0x0000f20005007a0c */ /* 0x000fe40003f46270 */
[----:B------:R-:W-:Y:S02]  /*e730*/  ISETP.GE.AND P1, PT, R4, c[0x0][0x3c8], PT ;  /* 0x0000f20004007a0c */ /* 0x000fe40003f26270 */
[C---:B------:R-:W-:Y:S02]  /*e740*/  ISETP.GE.AND P3, PT, R0.reuse, c[0x0][0x3c8], PT ;  /* 0x0000f20000007a0c */ /* 0x040fe40003f66270 */
[C---:B------:R-:W-:Y:S02]  /*e750*/  IADD3 R10, R0.reuse, 0x18, RZ ;  /* 0x00000018000a7810 */ /* 0x040fe40007ffe0ff */
[----:B------:R-:W-:Y:S02]  /*e760*/  IADD3 R11, R0, 0x20, RZ ;  /* 0x00000020000b7810 */ /* 0x000fe40007ffe0ff */
[----:B------:R-:W-:-:S02]  /*e770*/  ISETP.GE.AND P0, PT, R10, c[0x0][0x3c8], PT ;  /* 0x0000f2000a007a0c */ /* 0x000fc40003f06270 */
[----:B------:R-:W-:Y:S02]  /*e780*/  ISETP.GE.AND P5, PT, R11, c[0x0][0x3c8], PT ;  /* 0x0000f2000b007a0c */ /* 0x000fe40003fa6270 */
[----:B------:R-:W-:Y:S02]  /*e790*/  @!P2 LEA.HI R5, R5, R5, RZ, 0x1 ;  /* 0x000000050505a211 */ /* 0x000fe400078f08ff */
[----:B------:R-:W-:Y:S01]  /*e7a0*/  @!P1 LEA.HI R4, R4, R4, RZ, 0x1 ;  /* 0x0000000404049211 */ /* 0x000fe200078f08ff */
[--C-:B---34-:R-:W-:Y:S01]  /*e7b0*/  @!P3 IMAD.WIDE R6, R0, 0x4, R2.reuse ;  /* 0x000000040006b825 */ /* 0x118fe200078e0202 */
[----:B------:R-:W-:Y:S02]  /*e7c0*/  @!P2 LOP3.LUT R5, R5, 0xfffffffe, RZ, 0xc0, !PT ;  /* 0xfffffffe0505a812 */ /* 0x000fe400078ec0ff */
[----:B------:R-:W-:Y:S02]  /*e7d0*/  @!P1 LOP3.LUT R8, R4, 0xfffffffe, RZ, 0xc0, !PT ;  /* 0xfffffffe04089812 */ /* 0x000fe400078ec0ff */
[----:B------:R3:W-:Y:S01]  /*e7e0*/  @!P3 ST.E.64 [R6.64], R144 ;  /* 0x000000900600b985 */ /* 0x0007e2000c101b0c */
[----:B------:R-:W-:Y:S01]  /*e7f0*/  @!P2 IMAD.WIDE R4, R5, 0x4, R2 ;  /* 0x000000040504a825 */ /* 0x000fe200078e0202 */
[----:B------:R-:W-:-:S03]  /*e800*/  IADD3 R12, R0, 0x48, RZ ;  /* 0x00000048000c7810 */ /* 0x000fc60007ffe0ff */
[----:B------:R-:W-:Y:S01]  /*e810*/  @!P1 IMAD.WIDE R8, R8, 0x4, R2 ;  /* 0x0000000408089825 */ /* 0x000fe200078e0202 */
[----:B------:R4:W-:Y:S04]  /*e820*/  @!P2 ST.E.64 [R4.64], R152 ;  /* 0x000000980400a985 */ /* 0x0009e8000c101b0c */
[----:B------:R1:W-:Y:S01]  /*e830*/  @!P1 ST.E.64 [R8.64], R164 ;  /* 0x000000a408009985 */ /* 0x0003e2000c101b0c */
[----:B---3--:R-:W-:Y:S02]  /*e840*/  IADD3 R7, R0, 0x28, RZ ;  /* 0x0000002800077810 */ /* 0x008fe40007ffe0ff */
[----:B------:R-:W-:Y:S02]  /*e850*/  @!P5 LEA.HI R6, R11, R11, RZ, 0x1 ;  /* 0x0000000b0b06d211 */ /* 0x000fe400078f08ff */
[----:B------:R-:W-:-:S02]  /*e860*/  ISETP.GE.AND P4, PT, R7, c[0x0][0x3c8], PT ;  /* 0x0000f20007007a0c */ /* 0x000fc40003f86270 */
[----:B----4-:R-:W-:Y:S02]  /*e870*/  @!P0 LEA.HI R4, R10, R10, RZ, 0x1 ;  /* 0x0000000a0a048211 */ /* 0x010fe400078f08ff */
[----:B------:R-:W-:Y:S02]  /*e880*/  IADD3 R10, R0, 0x40, RZ ;  /* 0x00000040000a7810 */ /* 0x000fe40007ffe0ff */
[----:B------:R-:W-:Y:S02]  /*e890*/  @!P0 LOP3.LUT R4, R4, 0xfffffffe, RZ, 0xc0, !PT ;  /* 0xfffffffe04048812 */ /* 0x000fe400078ec0ff */
[C---:B-1----:R-:W-:Y:S02]  /*e8a0*/  IADD3 R8, R0.reuse, 0x30, RZ ;  /* 0x0000003000087810 */ /* 0x042fe40007ffe0ff */
[----:B------:R-:W-:Y:S01]  /*e8b0*/  IADD3 R9, R0, 0x38, RZ ;  /* 0x0000003800097810 */ /* 0x000fe20007ffe0ff */
[----:B------:R-:W-:Y:S01]  /*e8c0*/  @!P0 IMAD.WIDE R4, R4, 0x4, R2 ;  /* 0x0000000404048825 */ /* 0x000fe200078e0202 */
[----:B------:R-:W-:-:S02]  /*e8d0*/  ISETP.GE.AND P3, PT, R8, c[0x0][0x3c8], PT ;  /* 0x0000f20008007a0c */ /* 0x000fc40003f66270 */
[----:B------:R-:W-:Y:S02]  /*e8e0*/  ISETP.GE.AND P2, PT, R9, c[0x0][0x3c8], PT ;  /* 0x0000f20009007a0c */ /* 0x000fe40003f46270 */
[----:B------:R-:W-:Y:S01]  /*e8f0*/  @!P5 LOP3.LUT R6, R6, 0xfffffffe, RZ, 0xc0, !PT ;  /* 0xfffffffe0606d812 */ /* 0x000fe200078ec0ff */
[----:B------:R1:W-:Y:S01]  /*e900*/  @!P0 ST.E.64 [R4.64], R168 ;  /* 0x000000a804008985 */ /* 0x0003e2000c101b0c */
[----:B------:R-:W-:Y:S02]  /*e910*/  ISETP.GE.AND P1, PT, R10, c[0x0][0x3c8], PT ;  /* 0x0000f2000a007a0c */ /* 0x000fe40003f26270 */
[----:B------:R-:W-:-:S13]  /*e920*/  ISETP.GE.AND P0, PT, R12, c[0x0][0x3c8], PT ;  /* 0x0000f2000c007a0c */ /* 0x000fda0003f06270 */
[----:B------:R-:W-:-:S04]  /*e930*/  @!P0 LEA.HI R12, R12, R12, RZ, 0x1 ;  /* 0x0000000c0c0c8211 */ /* 0x000fc800078f08ff */
[----:B------:R-:W-:Y:S01]  /*e940*/  @!P0 LOP3.LUT R12, R12, 0xfffffffe, RZ, 0xc0, !PT ;  /* 0xfffffffe0c0c8812 */ /* 0x000fe200078ec0ff */
[----:B-1----:R-:W-:Y:S01]  /*e950*/  @!P5 IMAD.WIDE R4, R6, 0x4, R2 ;  /* 0x000000040604d825 */ /* 0x002fe200078e0202 */
[----:B------:R-:W-:Y:S02]  /*e960*/  @!P4 LEA.HI R6, R7, R7, RZ, 0x1 ;  /* 0x000000070706c211 */ /* 0x000fe400078f08ff */
[----:B------:R-:W-:Y:S02]  /*e970*/  @!P1 LEA.HI R7, R10, R10, RZ, 0x1 ;  /* 0x0000000a0a079211 */ /* 0x000fe400078f08ff */
[----:B------:R1:W-:Y:S01]  /*e980*/  @!P5 ST.E.64 [R4.64], R180 ;  /* 0x000000b40400d985 */ /* 0x0003e2000c101b0c */
[----:B------:R-:W-:Y:S02]  /*e990*/  @!P4 LOP3.LUT R6, R6, 0xfffffffe, RZ, 0xc0, !PT ;  /* 0xfffffffe0606c812 */ /* 0x000fe400078ec0ff */
[----:B------:R-:W-:Y:S02]  /*e9a0*/  @!P1 LOP3.LUT R7, R7, 0xfffffffe, RZ, 0xc0, !PT ;  /* 0xfffffffe07079812 */ /* 0x000fe400078ec0ff */
[----:B-1----:R-:W-:-:S02]  /*e9b0*/  @!P3 LEA.HI R5, R8, R8, RZ, 0x1 ;  /* 0x000000080805b211 */ /* 0x002fc400078f08ff */
[----:B------:R-:W-:Y:S02]  /*e9c0*/  @!P2 LEA.HI R4, R9, R9, RZ, 0x1 ;  /* 0x000000090904a211 */ /* 0x000fe400078f08ff */
[----:B------:R-:W-:Y:S02]  /*e9d0*/  @!P3 LOP3.LUT R8, R5, 0xfffffffe, RZ, 0xc0, !PT ;  /* 0xfffffffe0508b812 */ /* 0x000fe400078ec0ff */
[----:B------:R-:W-:Y:S01]  /*e9e0*/  @!P2 LOP3.LUT R10, R4, 0xfffffffe, RZ, 0xc0, !PT ;  /* 0xfffffffe040aa812 */ /* 0x000fe200078ec0ff */
[----:B------:R-:W-:-:S04]  /*e9f0*/  @!P4 IMAD.WIDE R4, R6, 0x4, R2 ;  /* 0x000000040604c825 */ /* 0x000fc800078e0202 */
[--C-:B------:R-:W-:Y:S01]  /*ea00*/  @!P3 IMAD.WIDE R8, R8, 0x4, R2.reuse ;  /* 0x000000040808b825 */ /* 0x100fe200078e0202 */
[----:B------:R1:W-:Y:S03]  /*ea10*/  @!P4 ST.E.64 [R4.64], R184 ;  /* 0x000000b80400c985 */ /* 0x0003e6000c101b0c */
[--C-:B------:R-:W-:Y:S01]  /*ea20*/  @!P2 IMAD.WIDE R10, R10, 0x4, R2.reuse ;  /* 0x000000040a0aa825 */ /* 0x100fe200078e0202 */
[----:B------:R3:W-:Y:S03]  /*ea30*/  @!P3 ST.E.64 [R8.64], R196 ;  /* 0x000000c40800b985 */ /* 0x0007e6000c101b0c */
[--C-:B------:R-:W-:Y:S01]  /*ea40*/  @!P1 IMAD.WIDE R6, R7, 0x4, R2.reuse ;  /* 0x0000000407069825 */ /* 0x100fe200078e0202 */
[----:B------:R-:W-:Y:S04]  /*ea50*/  @!P2 ST.E.64 [R10.64], R200 ;  /* 0x000000c80a00a985 */ /* 0x000fe8000c101b0c */
[----:B------:R4:W-:Y:S01]  /*ea60*/  @!P1 ST.E.64 [R6.64], R72 ;  /* 0x0000004806009985 */ /* 0x0009e2000c101b0c */
[----:B-1----:R-:W-:Y:S01]  /*ea70*/  @!P0 IMAD.WIDE R4, R12, 0x4, R2 ;  /* 0x000000040c048825 */ /* 0x002fe200078e0202 */
[----:B---3--:R-:W-:-:S04]  /*ea80*/  IADD3 R9, R0, 0x50, RZ ;  /* 0x0000005000097810 */ /* 0x008fc80007ffe0ff */
[----:B------:R1:W-:Y:S01]  /*ea90*/  @!P0 ST.E.64 [R4.64], R76 ;  /* 0x0000004c04008985 */ /* 0x0003e2000c101b0c */
[----:B------:R-:W-:Y:S02]  /*eaa0*/  IADD3 R8, R0, 0x58, RZ ;  /* 0x0000005800087810 */ /* 0x000fe40007ffe0ff */
[----:B------:R-:W-:Y:S02]  /*eab0*/  ISETP.GE.AND P5, PT, R9, c[0x0][0x3c8], PT ;  /* 0x0000f20009007a0c */ /* 0x000fe40003fa6270 */
[----:B------:R-:W-:Y:S02]  /*eac0*/  ISETP.GE.AND P4, PT, R8, c[0x0][0x3c8], PT ;  /* 0x0000f20008007a0c */ /* 0x000fe40003f86270 */
[C---:B----4-:R-:W-:Y:S02]  /*ead0*/  IADD3 R7, R0.reuse, 0x60, RZ ;  /* 0x0000006000077810 */ /* 0x050fe40007ffe0ff */
[----:B------:R-:W-:Y:S02]  /*eae0*/  IADD3 R6, R0, 0x68, RZ ;  /* 0x0000006800067810 */ /* 0x000fe40007ffe0ff */
[----:B------:R-:W-:-:S02]  /*eaf0*/  ISETP.GE.AND P3, PT, R7, c[0x0][0x3c8], PT ;  /* 0x0000f20007007a0c */ /* 0x000fc40003f66270 */
[----:B------:R-:W-:-:S03]  /*eb00*/  ISETP.GE.AND P2, PT, R6, c[0x0][0x3c8], PT ;  /* 0x0000f20006007a0c */ /* 0x000fc60003f46270 */
[----:B------:R-:W-:Y:S02]  /*eb10*/  @!P5 LEA.HI R9, R9, R9, RZ, 0x1 ;  /* 0x000000090909d211 */ /* 0x000fe400078f08ff */
[----:B------:R-:W-:-:S04]  /*eb20*/  @!P4 LEA.HI R10, R8, R8, RZ, 0x1 ;  /* 0x00000008080ac211 */ /* 0x000fc800078f08ff */
[----:B------:R-:W-:Y:S02]  /*eb30*/  @!P4 LOP3.LUT R10, R10, 0xfffffffe, RZ, 0xc0, !PT ;  /* 0xfffffffe0a0ac812 */ /* 0x000fe400078ec0ff */
[----:B------:R-:W-:Y:S02]  /*eb40*/  @!P3 LEA.HI R8, R7, R7, RZ, 0x1 ;  /* 0x000000070708b211 */ /* 0x000fe400078f08ff */
[----:B------:R-:W-:Y:S01]  /*eb50*/  @!P2 LEA.HI R7, R6, R6, RZ, 0x1 ;  /* 0x000000060607a211 */ /* 0x000fe200078f08ff */
[----:B------:R-:W-:Y:S01]  /*eb60*/  @!P4 IMAD.WIDE R10, R10, 0x4, R2 ;  /* 0x000000040a0ac825 */ /* 0x000fe200078e0202 */
[----:B------:R-:W-:Y:S02]  /*eb70*/  @!P3 LOP3.LUT R8, R8, 0xfffffffe, RZ, 0xc0, !PT ;  /* 0xfffffffe0808b812 */ /* 0x000fe400078ec0ff */
[C---:B-1----:R-:W-:Y:S02]  /*eb80*/  IADD3 R5, R0.reuse, 0x70, RZ ;  /* 0x0000007000057810 */ /* 0x042fe40007ffe0ff */
[----:B------:R-:W-:-:S02]  /*eb90*/  IADD3 R4, R0, 0x78, RZ ;  /* 0x0000007800047810 */ /* 0x000fc40007ffe0ff */
[----:B------:R-:W-:Y:S02]  /*eba0*/  ISETP.GE.AND P1, PT, R5, c[0x0][0x3c8], PT ;  /* 0x0000f20005007a0c */ /* 0x000fe40003f26270 */
[----:B------:R-:W-:Y:S02]  /*ebb0*/  ISETP.GE.AND P0, PT, R4, c[0x0][0x3c8], PT ;  /* 0x0000f20004007a0c */ /* 0x000fe40003f06270 */
[----:B------:R-:W-:-:S09]  /*ebc0*/  @!P2 LOP3.LUT R7, R7, 0xfffffffe, RZ, 0xc0, !PT ;  /* 0xfffffffe0707a812 */ /* 0x000fd200078ec0ff */
[----:B------:R-:W-:Y:S02]  /*ebd0*/  @!P1 LEA.HI R6, R5, R5, RZ, 0x1 ;  /* 0x0000000505069211 */ /* 0x000fe400078f08ff */
[----:B------:R-:W-:Y:S01]  /*ebe0*/  @!P5 LOP3.LUT R5, R9, 0xfffffffe, RZ, 0xc0, !PT ;  /* 0xfffffffe0905d812 */ /* 0x000fe200078ec0ff */
[--C-:B------:R-:W-:Y:S01]  /*ebf0*/  @!P3 IMAD.WIDE R8, R8, 0x4, R2.reuse ;  /* 0x000000040808b825 */ /* 0x100fe200078e0202 */
[----:B------:R-:W-:Y:S02]  /*ec00*/  @!P0 LEA.HI R4, R4, R4, RZ, 0x1 ;  /* 0x0000000404048211 */ /* 0x000fe400078f08ff */
[----:B------:R-:W-:Y:S01]  /*ec10*/  @!P1 LOP3.LUT R14, R6, 0xfffffffe, RZ, 0xc0, !PT ;  /* 0xfffffffe060e9812 */ /* 0x000fe200078ec0ff */
[----:B------:R-:W-:Y:S01]  /*ec20*/  @!P5 IMAD.WIDE R12, R5, 0x4, R2 ;  /* 0x00000004050cd825 */ /* 0x000fe200078e0202 */
[----:B------:R-:W-:-:S03]  /*ec30*/  @!P0 LOP3.LUT R15, R4, 0xfffffffe, RZ, 0xc0, !PT ;  /* 0xfffffffe040f8812 */ /* 0x000fc600078ec0ff */
[--C-:B------:R-:W-:Y:S01]  /*ec40*/  @!P2 IMAD.WIDE R6, R7, 0x4, R2.reuse ;  /* 0x000000040706a825 */ /* 0x100fe200078e0202 */
[----:B------:R1:W-:Y:S03]  /*ec50*/  @!P5 ST.E.64 [R12.64], R88 ;  /* 0x000000580c00d985 */ /* 0x0003e6000c101b0c */
[--C-:B------:R-:W-:Y:S01]  /*ec60*/  @!P1 IMAD.WIDE R4, R14, 0x4, R2.reuse ;  /* 0x000000040e049825 */ /* 0x100fe200078e0202 */
[----:B------:R1:W-:Y:S03]  /*ec70*/  @!P4 ST.E.64 [R10.64], R92 ;  /* 0x0000005c0a00c985 */ /* 0x0003e6000c101b0c */
[----:B------:R-:W-:Y:S01]  /*ec80*/  @!P0 IMAD.WIDE R2, R15, 0x4, R2 ;  /* 0x000000040f028825 */ /* 0x000fe200078e0202 */
[----:B------:R1:W-:Y:S04]  /*ec90*/  @!P3 ST.E.64 [R8.64], R104 ;  /* 0x000000680800b985 */ /* 0x0003e8000c101b0c */
[----:B------:R1:W-:Y:S04]  /*eca0*/  @!P2 ST.E.64 [R6.64], R108 ;  /* 0x0000006c0600a985 */ /* 0x0003e8000c101b0c */
[----:B------:R1:W-:Y:S04]  /*ecb0*/  @!P1 ST.E.64 [R4.64], R120 ;  /* 0x0000007804009985 */ /* 0x0003e8000c101b0c */
[----:B------:R1:W-:Y:S02]  /*ecc0*/  @!P0 ST.E.64 [R2.64], R124 ;  /* 0x0000007c02008985 */ /* 0x0003e4000c101b0c */
.L_x_162:
[----:B------:R-:W-:Y:S05]  /*ecd0*/  BSYNC B0 ;  /* 0x0000000000007941 */ /* 0x000fea0003800000 */
.L_x_161:
[----:B-1-3--:R1:W3:Y:S04]  /*ece0*/  SHFL.IDX PT, R3, R22, 0x3, 0x1c1f ;  /* 0x007c1f0016037f89 */ /* 0x00a2e800000e0000 */
[----:B----4-:R1:W4:Y:S01]  /*ecf0*/  SHFL.IDX PT, R2, R23, 0x3, 0x1c1f ;  /* 0x007c1f0017027f89 */ /* 0x01032200000e0000 */
[----:B------:R-:W-:Y:S05]  /*ed00*/  @P6 EXIT ;  /* 0x000000000000694d */ /* 0x000fea0003800000 */
[C---:B------:R-:W-:Y:S02]  /*ed10*/  ISETP.GE.AND P0, PT, R0.reuse, c[0x0][0x3c8], PT ;  /* 0x0000f20000007a0c */ /* 0x040fe40003f06270 */
[----:B------:R-:W-:-:S02]  /*ed20*/  IADD3 R5, R0, 0x8, RZ ;  /* 0x0000000800057810 */ /* 0x000fc40007ffe0ff */
[----:B------:R-:W-:Y:S02]  /*ed30*/  IADD3 R4, R0, 0x10, RZ ;  /* 0x0000001000047810 */ /* 0x000fe40007ffe0ff */
[----:B------:R-:W-:Y:S02]  /*ed40*/  ISETP.GE.AND P6, PT, R5, c[0x0][0x3c8], PT ;  /* 0x0000f20005007a0c */ /* 0x000fe40003fc6270 */
[----:B------:R-:W-:Y:S02]  /*ed50*/  ISETP.GE.AND P5, PT, R4, c[0x0][0x3c8], PT ;  /* 0x0000f20004007a0c */ /* 0x000fe40003fa6270 */
[C---:B------:R-:W-:Y:S02]  /*ed60*/  IADD3 R8, R0.reuse, 0x18, RZ ;  /* 0x0000001800087810 */ /* 0x040fe40007ffe0ff */
[C---:B------:R-:W-:Y:S01]  /*ed70*/  IADD3 R9, R0.reuse, 0x20, RZ ;  /* 0x0000002000097810 */ /* 0x040fe20007ffe0ff */
[C---:B---34-:R-:W-:Y:S01]  /*ed80*/  @!P0 IMAD.WIDE R6, R0.reuse, 0x4, R2 ;  /* 0x0000000400068825 */ /* 0x058fe200078e0202 */
[----:B------:R-:W-:-:S02]  /*ed90*/  IADD3 R10, R0, 0x28, RZ ;  /* 0x00000028000a7810 */ /* 0x000fc40007ffe0ff */
[C---:B------:R-:W-:Y:S02]  /*eda0*/  IADD3 R11, R0.reuse, 0x30, RZ ;  /* 0x00000030000b7810 */ /* 0x040fe40007ffe0ff */
[----:B------:R3:W-:Y:S01]  /*edb0*/  @!P0 ST.E.64 [R6.64], R146 ;  /* 0x0000009206008985 */ /* 0x0007e2000c101b0c */
[----:B------:R-:W-:Y:S02]  /*edc0*/  IADD3 R12, R0, 0x38, RZ ;  /* 0x00000038000c7810 */ /* 0x000fe40007ffe0ff */
[----:B------:R-:W-:Y:S02]  /*edd0*/  @!P5 LEA.HI R4, R4, R4, RZ, 0x1 ;  /* 0x000000040404d211 */ /* 0x000fe400078f08ff */
[----:B------:R-:W-:Y:S02]  /*ede0*/  ISETP.GE.AND P4, PT, R8, c[0x0][0x3c8], PT ;  /* 0x0000f20008007a0c */ /* 0x000fe40003f86270 */
[----:B------:R-:W-:Y:S02]  /*edf0*/  ISETP.GE.AND P3, PT, R9, c[0x0][0x3c8], PT ;  /* 0x0000f20009007a0c */ /* 0x000fe40003f66270 */
[----:B------:R-:W-:-:S02]  /*ee00*/  @!P5 LOP3.LUT R4, R4, 0xfffffffe, RZ, 0xc0, !PT ;  /* 0xfffffffe0404d812 */ /* 0x000fc400078ec0ff */
[----:B------:R-:W-:Y:S02]  /*ee10*/  ISETP.GE.AND P2, PT, R10, c[0x0][0x3c8], PT ;  /* 0x0000f2000a007a0c */ /* 0x000fe40003f46270 */
[----:B------:R-:W-:Y:S02]  /*ee20*/  ISETP.GE.AND P1, PT, R11, c[0x0][0x3c8], PT ;  /* 0x0000f2000b007a0c */ /* 0x000fe40003f26270 */
[----:B------:R-:W-:Y:S02]  /*ee30*/  ISETP.GE.AND P0, PT, R12, c[0x0][0x3c8], PT ;  /* 0x0000f2000c007a0c */ /* 0x000fe40003f06270 */
[C---:B------:R-:W-:Y:S02]  /*ee40*/  IADD3 R14, R0.reuse, 0x40, RZ ;  /* 0x00000040000e7810 */ /* 0x040fe40007ffe0ff */
[----:B------:R-:W-:Y:S02]  /*ee50*/  IADD3 R15, R0, 0x48, RZ ;  /* 0x00000048000f7810 */ /* 0x000fe40007ffe0ff */
[----:B---3--:R-:W-:Y:S01]  /*ee60*/  @!P6 LEA.HI R6, R5, R5, RZ, 0x1 ;  /* 0x000000050506e211 */ /* 0x008fe200078f08ff */
[----:B------:R-:W-:-:S03]  /*ee70*/  @!P5 IMAD.WIDE R4, R4, 0x4, R2 ;  /* 0x000000040404d825 */ /* 0x000fc600078e0202 */
[----:B------:R-:W-:-:S05]  /*ee80*/  @!P6 LOP3.LUT R6, R6, 0xfffffffe, RZ, 0xc0, !PT ;  /* 0xfffffffe0606e812 */ /* 0x000fca00078ec0ff */
[----:B------:R-:W-:-:S05]  /*ee90*/  @!P6 IMAD.WIDE R6, R6, 0x4, R2 ;  /* 0x000000040606e825 */ /* 0x000fca00078e0202 */
[----:B------:R3:W-:Y:S01]  /*eea0*/  @!P6 ST.E.64 [R6.64], R154 ;  /* 0x0000009a0600e985 */ /* 0x0007e2000c101b0c */
[----:B------:R-:W-:-:S03]  /*eeb0*/  ISETP.GE.AND P6, PT, R14, c[0x0][0x3c8], PT ;  /* 0x0000f2000e007a0c */ /* 0x000fc60003fc6270 */
[----:B------:R4:W-:Y:S01]  /*eec0*/  @!P5 ST.E.64 [R4.64], R166 ;  /* 0x000000a60400d985 */ /* 0x0009e2000c101b0c */
[----:B------:R-:W-:Y:S02]  /*eed0*/  ISETP.GE.AND P5, PT, R15, c[0x0][0x3c8], PT ;  /* 0x0000f2000f007a0c */ /* 0x000fe40003fa6270 */
[----:B---3--:R-:W-:Y:S02]  /*eee0*/  @!P2 LEA.HI R7, R10, R10, RZ, 0x1 ;  /* 0x0000000a0a07a211 */ /* 0x008fe400078f08ff */
[----:B------:R-:W-:Y:S02]  /*eef0*/  @!P1 LEA.HI R6, R11, R11, RZ, 0x1 ;  /* 0x0000000b0b069211 */ /* 0x000fe400078f08ff */
[----:B----4-:R-:W-:Y:S02]  /*ef00*/  @!P4 LEA.HI R4, R8, R8, RZ, 0x1 ;  /* 0x000000080804c211 */ /* 0x010fe400078f08ff */
[----:B------:R-:W-:Y:S02]  /*ef10*/  @!P3 LEA.HI R8, R9, R9, RZ, 0x1 ;  /* 0x000000090908b211 */ /* 0x000fe400078f08ff */
[----:B------:R-:W-:-:S02]  /*ef20*/  @!P0 LEA.HI R5, R12, R12, RZ, 0x1 ;  /* 0x0000000c0c058211 */ /* 0x000fc400078f08ff */
[----:B------:R-:W-:Y:S02]  /*ef30*/  @!P4 LOP3.LUT R4, R4, 0xfffffffe, RZ, 0xc0, !PT ;  /* 0xfffffffe0404c812 */ /* 0x000fe400078ec0ff */
[----:B------:R-:W-:Y:S02]  /*ef40*/  @!P3 LOP3.LUT R8, R8, 0xfffffffe, RZ, 0xc0, !PT ;  /* 0xfffffffe0808b812 */ /* 0x000fe400078ec0ff */
[----:B------:R-:W-:Y:S01]  /*ef50*/  @!P2 LOP3.LUT R7, R7, 0xfffffffe, RZ, 0xc0, !PT ;  /* 0xfffffffe0707a812 */ /* 0x000fe200078ec0ff */
[--C-:B------:R-:W-:Y:S01]  /*ef60*/  @!P4 IMAD.WIDE R12, R4, 0x4, R2.reuse ;  /* 0x00000004040cc825 */ /* 0x100fe200078e0202 */
[----:B------:R-:W-:Y:S02]  /*ef70*/  @!P1 LOP3.LUT R6, R6, 0xfffffffe, RZ, 0xc0, !PT ;  /* 0xfffffffe06069812 */ /* 0x000fe400078ec0ff */
[----:B------:R-:W-:Y:S01]  /*ef80*/  @!P0 LOP3.LUT R5, R5, 0xfffffffe, RZ, 0xc0, !PT ;  /* 0xfffffffe05058812 */ /* 0x000fe200078ec0ff */
[--C-:B------:R-:W-:Y:S01]  /*ef90*/  @!P3 IMAD.WIDE R10, R8, 0x4, R2.reuse ;  /* 0x00000004080ab825 */ /* 0x100fe200078e0202 */
[----:B------:R3:W-:Y:S03]  /*efa0*/  @!P4 ST.E.64 [R12.64], R170 ;  /* 0x000000aa0c00c985 */ /* 0x0007e6000c101b0c */
[--C-:B------:R-:W-:Y:S01]  /*efb0*/  @!P2 IMAD.WIDE R8, R7, 0x4, R2.reuse ;  /* 0x000000040708a825 */ /* 0x100fe200078e0202 */
[----:B------:R4:W-:Y:S03]  /*efc0*/  @!P3 ST.E.64 [R10.64], R182 ;  /* 0x000000b60a00b985 */ /* 0x0009e6000c101b0c */
[--C-:B------:R-:W-:Y:S01]  /*efd0*/  @!P1 IMAD.WIDE R6, R6, 0x4, R2.reuse ;  /* 0x0000000406069825 */ /* 0x100fe200078e0202 */
[----:B------:R1:W-:Y:S03]  /*efe0*/  @!P2 ST.E.64 [R8.64], R186 ;  /* 0x000000ba0800a985 */ /* 0x0003e6000c101b0c */
[----:B------:R-:W-:Y:S01]  /*eff0*/  @!P0 IMAD.WIDE R4, R5, 0x4, R2 ;  /* 0x0000000405048825 */ /* 0x000fe200078e0202 */
[----:B------:R-:W-:Y:S04]  /*f000*/  @!P1 ST.E.64 [R6.64], R198 ;  /* 0x000000c606009985 */ /* 0x000fe8000c101b0c */
[----:B------:R2:W-:Y:S01]  /*f010*/  @!P0 ST.E.64 [R4.64], R202 ;  /* 0x000000ca04008985 */ /* 0x0005e2000c101b0c */
[----:B---3--:R-:W-:-:S02]  /*f020*/  IADD3 R12, R0, 0x70, RZ ;  /* 0x00000070000c7810 */ /* 0x008fc40007ffe0ff */
[C---:B----4-:R-:W-:Y:S02]  /*f030*/  IADD3 R10, R0.reuse, 0x60, RZ ;  /* 0x00000060000a7810 */ /* 0x050fe40007ffe0ff */
[C---:B------:R-:W-:Y:S02]  /*f040*/  IADD3 R11, R0.reuse, 0x68, RZ ;  /* 0x00000068000b7810 */ /* 0x040fe40007ffe0ff */
[C---:B-1----:R-:W-:Y:S02]  /*f050*/  IADD3 R8, R0.reuse, 0x50, RZ ;  /* 0x0000005000087810 */ /* 0x042fe40007ffe0ff */
[----:B------:R-:W-:Y:S02]  /*f060*/  IADD3 R9, R0, 0x58, RZ ;  /* 0x0000005800097810 */ /* 0x000fe40007ffe0ff */
[----:B------:R-:W-:Y:S02]  /*f070*/  ISETP.GE.AND P4, PT, R8, c[0x0][0x3c8], PT ;  /* 0x0000f20008007a0c */ /* 0x000fe40003f86270 */
[----:B------:R-:W-:-:S02]  /*f080*/  ISETP.GE.AND P3, PT, R9, c[0x0][0x3c8], PT ;  /* 0x0000f20009007a0c */ /* 0x000fc40003f66270 */
[----:B--2---:R-:W-:Y:S02]  /*f090*/  @!P6 LEA.HI R4, R14, R14, RZ, 0x1 ;  /* 0x0000000e0e04e211 */ /* 0x004fe400078f08ff */
[----:B------:R-:W-:Y:S02]  /*f0a0*/  @!P5 LEA.HI R5, R15, R15, RZ, 0x1 ;  /* 0x0000000f0f05d211 */ /* 0x000fe400078f08ff */
[----:B------:R-:W-:Y:S02]  /*f0b0*/  @!P6 LOP3.LUT R4, R4, 0xfffffffe, RZ, 0xc0, !PT ;  /* 0xfffffffe0404e812 */ /* 0x000fe400078ec0ff */
[----:B------:R-:W-:Y:S02]  /*f0c0*/  ISETP.GE.AND P2, PT, R10, c[0x0][0x3c8], PT ;  /* 0x0000f2000a007a0c */ /* 0x000fe40003f46270 */
[----:B------:R-:W-:Y:S01]  /*f0d0*/  @!P5 LOP3.LUT R5, R5, 0xfffffffe, RZ, 0xc0, !PT ;  /* 0xfffffffe0505d812 */ /* 0x000fe200078ec0ff */
[----:B------:R-:W-:Y:S01]  /*f0e0*/  @!P6 IMAD.WIDE R6, R4, 0x4, R2 ;  /* 0x000000040406e825 */ /* 0x000fe200078e0202 */
[----:B------:R-:W-:-:S02]  /*f0f0*/  ISETP.GE.AND P1, PT, R11, c[0x0][0x3c8], PT ;  /* 0x0000f2000b007a0c */ /* 0x000fc40003f26270 */
[----:B------:R-:W-:Y:S01]  /*f100*/  ISETP.GE.AND P0, PT, R12, c[0x0][0x3c8], PT ;  /* 0x0000f2000c007a0c */ /* 0x000fe20003f06270 */
[----:B------:R-:W-:Y:S01]  /*f110*/  @!P5 IMAD.WIDE R4, R5, 0x4, R2 ;  /* 0x000000040504d825 */ /* 0x000fe200078e0202 */
[----:B------:R1:W-:Y:S01]  /*f120*/  @!P6 ST.E.64 [R6.64], R74 ;  /* 0x0000004a0600e985 */ /* 0x0003e2000c101b0c */
[----:B------:R-:W-:-:S03]  /*f130*/  IADD3 R0, R0, 0x78, RZ ;  /* 0x0000007800007810 */ /* 0x000fc60007ffe0ff */
[----:B------:R2:W-:Y:S01]  /*f140*/  @!P5 ST.E.64 [R4.64], R78 ;  /* 0x0000004e0400d985 */ /* 0x0005e2000c101b0c */
[----:B-1----:R-:W-:-:S04]  /*f150*/  @!P2 LEA.HI R7, R10, R10, RZ, 0x1 ;  /* 0x0000000a0a07a211 */ /* 0x002fc800078f08ff */
[----:B------:R-:W-:Y:S02]  /*f160*/  @!P1 LEA.HI R6, R11, R11, RZ, 0x1 ;  /* 0x0000000b0b069211 */ /* 0x000fe400078f08ff */
[----:B--2---:R-:W-:Y:S02]  /*f170*/  @!P4 LEA.HI R4, R8, R8, RZ, 0x1 ;  /* 0x000000080804c211 */ /* 0x004fe400078f08ff */
[----:B------:R-:W-:Y:S02]  /*f180*/  @!P3 LEA.HI R8, R9, R9, RZ, 0x1 ;  /* 0x000000090908b211 */ /* 0x000fe400078f08ff */
[----:B------:R-:W-:Y:S02]  /*f190*/  @!P0 LEA.HI R5, R12, R12, RZ, 0x1 ;  /* 0x0000000c0c058211 */ /* 0x000fe400078f08ff */
[----:B------:R-:W-:Y:S02]  /*f1a0*/  @!P4 LOP3.LUT R4, R4, 0xfffffffe, RZ, 0xc0, !PT ;  /* 0xfffffffe0404c812 */ /* 0x000fe400078ec0ff */
[----:B------:R-:W-:-:S02]  /*f1b0*/  @!P3 LOP3.LUT R8, R8, 0xfffffffe, RZ, 0xc0, !PT ;  /* 0xfffffffe0808b812 */ /* 0x000fc400078ec0ff */
        /* <DEDUP_REMOVED lines=20> */
.L_x_156:
[----:B------:R-:W3:Y:S02]  /*f300*/  S2R R0, SR_TID.X ;  /* 0x0000000000007919 */ /* 0x000ee40000002100 */
[----:B---3--:R-:W-:-:S13]  /*f310*/  ISETP.GT.AND P0, PT, R0, 0x7f, PT ;  /* 0x0000007f0000780c */ /* 0x008fda0003f04270 */
[----:B------:R-:W-:Y:S05]  /*f320*/  @P0 EXIT ;  /* 0x000000000000094d */ /* 0x000fea0003800000 */
[----:B------:R-:W3:Y:S01]  /*f330*/  S2R R8, SR_CTAID.X ;  /* 0x0000000000087919 */ /* 0x000ee20000002500 */
[----:B------:R-:W-:-:S05]  /*f340*/  MOV R3, c[0x0][0x4e8] ;  /* 0x00013a0000037a02 */ /* 0x000fca0000000f00 */
[----:B-1----:R-:W-:Y:S01]  /*f350*/  IMAD R2, R3, c[0x0][0x388], RZ ;  /* 0x0000e20003027a24 */ /* 0x002fe200078e02ff */
[----:B---3--:R-:W-:-:S04]  /*f360*/  LEA R8, R8, R0, 0x7 ;  /* 0x0000000008087211 */ /* 0x008fc800078e38ff */
[----:B------:R-:W-:-:S13]  /*f370*/  ISETP.GE.AND P0, PT, R8, R2, PT ;  /* 0x000000020800720c */ /* 0x000fda0003f06270 */
[----:B------:R-:W-:Y:S05]  /*f380*/  @P0 EXIT ;  /* 0x000000000000094d */ /* 0x000fea0003800000 */
[----:B------:R-:W1:Y:S01]  /*f390*/  S2R R7, SR_CTAID.Z ;  /* 0x0000000000077919 */ /* 0x000e620000002700 */
[----:B------:R-:W-:Y:S01]  /*f3a0*/  USHF.R.S32.HI UR6, URZ, 0x1f, UR10 ;  /* 0x0000001f3f067899 */ /* 0x000fe2000801140a */
[----:B------:R-:W-:Y:S01]  /*f3b0*/  ISETP.NE.AND P0, PT, R3, 0x1, PT ;  /* 0x000000010300780c */ /* 0x000fe20003f05270 */
[----:B------:R-:W-:Y:S01]  /*f3c0*/  ULDC.64 UR4, c[0x0][0x4d0] ;  /* 0x0001340000047ab9 */ /* 0x000fe20000000a00 */
[----:B------:R-:W3:Y:S01]  /*f3d0*/  S2R R9, SR_CTAID.Y ;  /* 0x0000000000097919 */ /* 0x000ee20000002600 */
[----:B------:R-:W-:Y:S01]  /*f3e0*/  UIMAD UR6, UR6, UR4, URZ ;  /* 0x00000004060672a4 */ /* 0x000fe2000f8e023f */
[----:B------:R-:W-:Y:S01]  /*f3f0*/  IADD3 R4, RZ, -UR10, RZ ;  /* 0x8000000aff047c10 */ /* 0x000fe2000fffe0ff */
[----:B--2---:R-:W-:Y:S01]  /*f400*/  UIMAD.WIDE.U32 UR8, UR10, UR4, URZ ;  /* 0x000000040a0872a5 */ /* 0x004fe2000f8e003f */
        /* <DEDUP_REMOVED lines=11> */
[----:B---3--:R-:W-:Y:S02]  /*f4c0*/  IMAD R4, R4, c[0x0][0x550], R9 ;  /* 0x0001540004047a24 */ /* 0x008fe400078e0209 */
[----:B------:R-:W-:Y:S01]  /*f4d0*/  IMAD R5, R7, c[0x0][0x4dc], R6 ;  /* 0x0001370007057a24 */ /* 0x000fe200078e0206 */
[----:B------:R-:W-:Y:S02]  /*f4e0*/  IADD3 R7, -R0, RZ, RZ ;  /* 0x000000ff00077210 */ /* 0x000fe40007ffe1ff */
[----:B------:R-:W-:Y:S01]  /*f4f0*/  SHF.R.S32.HI R6, RZ, 0x1f, R4 ;  /* 0x0000001fff067819 */ /* 0x000fe20000011404 */
[----:B------:R-:W-:Y:S02]  /*f500*/  IMAD.IADD R3, R5, 0x1, R3 ;  /* 0x0000000105037824 */ /* 0x000fe400078e0203 */
[----:B------:R-:W-:Y:S01]  /*f510*/  IMAD R5, R7, c[0x0][0x4e8], R8 ;  /* 0x00013a0007057a24 */ /* 0x000fe200078e0208 */
[----:B------:R-:W-:Y:S01]  /*f520*/  SHF.R.S32.HI R7, RZ, 0x1f, R0 ;  /* 0x0000001fff077819 */ /* 0x000fe20000011400 */
[----:B------:R-:W-:-:S02]  /*f530*/  IMAD R6, R6, c[0x0][0x4e0], RZ ;  /* 0x0001380006067a24 */ /* 0x000fc400078e02ff */
        /* <DEDUP_REMOVED lines=14> */
.L_x_163:
        /* <DEDUP_REMOVED lines=14> */
.L_x_3573:


//--------------------- .text._ZN7cutlass13device_kernelIN5flash19enable_sm80_to_sm89INS1_16FlashAttnFwdSm80INS1_25CollectiveMainloopFwdSm80ILi8ELi1ELb1EN4cute5tupleIJNS5_1CILi128EEENS7_ILi112EEES8_EEELi128ENS_10bfloat16_tEfNS_4arch4Sm80ELb0ELb0ELb1ELb1ELb1ELb0ELb1ELb1EEENS1_21CollectiveEpilogueFwdINS6_IJS8_S8_S9_EEENS6_IJNS7_ILi1EEESH_SH_EEESB_SD_Li256ELb1ELb1ELb1ELb0EEENS1_36VarlenDynamicPersistentTileSchedulerILi128ELi112ELi256ELi256ELb1ELb1ELb0ELb0ELb1ELb1EEEEEEEEEvNT_6ParamsE --------------------------
	.section	.text._ZN7cutlass13device_kernelIN5flash19enable_sm80_to_sm89INS1_16FlashAttnFwdSm80INS1_25CollectiveMainloopFwdSm80ILi8ELi1ELb1EN4cute5tupleIJNS5_1CILi128EEENS7_ILi112EEES8_EEELi128ENS_10bfloat16_tEfNS_4arch4Sm80ELb0ELb0ELb1ELb1ELb1ELb0ELb1ELb1EEENS1_21CollectiveEpilogueFwdINS6_IJS8_S8_S9_EEENS6_IJNS7_ILi1EEESH_SH_EEESB_SD_Li256ELb1ELb1ELb1ELb0EEENS1_36VarlenDynamicPersistentTileSchedulerILi128ELi112ELi256ELi256ELb1ELb1ELb0ELb0ELb1ELb1EEEEEEEEEvNT_6ParamsE,"ax",@progbits
	.sectioninfo	@"SHI_REGISTERS=255"
	.align	128
.text._ZN7cutlass13device_kernelIN5flash19enable_sm80_to_sm89INS1_16FlashAttnFwdSm80INS1_25CollectiveMainloopFwdSm80ILi8ELi1ELb1EN4cute5tupleIJNS5_1CILi128EEENS7_ILi112EEES8_EEELi128ENS_10bfloat16_tEfNS_4arch4Sm80ELb0ELb0ELb1ELb1ELb1ELb0ELb1ELb1EEENS1_21CollectiveEpilogueFwdINS6_IJS8_S8_S9_EEENS6_IJNS7_ILi1EEESH_SH_EEESB_SD_Li256ELb1ELb1ELb1ELb0EEENS1_36VarlenDynamicPersistentTileSchedulerILi128ELi112ELi256ELi256ELb1ELb1ELb0ELb0ELb1ELb1EEEEEEEEEvNT_6ParamsE:
        .type           _ZN7cutlass13device_kernelIN5flash19enable_sm80_to_sm89INS1_16FlashAttnFwdSm80INS1_25CollectiveMainloopFwdSm80ILi8ELi1ELb1EN4cute5tupleIJNS5_1CILi128EEENS7_ILi112EEES8_EEELi128ENS_10bfloat16_tEfNS_4arch4Sm80ELb0ELb0ELb1ELb1ELb1ELb0ELb1ELb1EEENS1_21CollectiveEpilogueFwdINS6_IJS8_S8_S9_EEENS6_IJNS7_ILi1EEESH_SH_EEESB_SD_Li256ELb1ELb1ELb1ELb0EEENS1_36VarlenDynamicPersistentTileSchedulerILi128ELi112ELi256ELi256ELb1ELb1ELb0ELb0ELb1ELb1EEEEEEEEEvNT_6ParamsE,@function
        .size           _ZN7cutlass13device_kernelIN5flash19enable_sm80_to_sm89INS1_16FlashAttnFwdSm80INS1_25CollectiveMainloopFwdSm80ILi8ELi1ELb1EN4cute5tupleIJNS5_1CILi128EEENS7_ILi112EEES8_EEELi128ENS_10bfloat16_tEfNS_4arch4Sm80ELb0ELb0ELb1ELb1ELb1ELb0ELb1ELb1EEENS1_21CollectiveEpilogueFwdINS6_IJS8_S8_S9_EEENS6_IJNS7_ILi1EEESH_SH_EEESB_SD_Li256ELb1ELb1ELb1ELb0EEENS1_36VarlenDynamicPersistentTileSchedulerILi128ELi112ELi256ELi256ELb1ELb1ELb0ELb0ELb1ELb1EEEEEEEEEvNT_6ParamsE,(.L_x_3574 - _ZN7cutlass13device_kernelIN5flash19enable_sm80_to_sm89INS1_16FlashAttnFwdSm80INS1_25CollectiveMainloopFwdSm80ILi8ELi1ELb1EN4cute5tupleIJNS5_1CILi128EEENS7_ILi112EEES8_EEELi128ENS_10bfloat16_tEfNS_4arch4Sm80ELb0ELb0ELb1ELb1ELb1ELb0ELb1ELb1EEENS1_21CollectiveEpilogueFwdINS6_IJS8_S8_S9_EEENS6_IJNS7_ILi1EEESH_SH_EEESB_SD_Li256ELb1ELb1ELb1ELb0EEENS1_36VarlenDynamicPersistentTileSchedulerILi128ELi112ELi256ELi256ELb1ELb1ELb0ELb0ELb1ELb1EEEEEEEEEvNT_6ParamsE)
        .other          _ZN7cutlass13device_kernelIN5flash19enable_sm80_to_sm89INS1_16FlashAttnFwdSm80INS1_25CollectiveMainloopFwdSm80ILi8ELi1ELb1EN4cute5tupleIJNS5_1CILi128EEENS7_ILi112EEES8_EEELi128ENS_10bfloat16_tEfNS_4arch4Sm80ELb0ELb0ELb1ELb1ELb1ELb0ELb1ELb1EEENS1_21CollectiveEpilogueFwdINS6_IJS8_S8_S9_EEENS6_IJNS7_ILi1EEESH_SH_EEESB_SD_Li256ELb1ELb1ELb1ELb0EEENS1_36VarlenDynamicPersistentTileSchedulerILi128ELi112ELi256ELi256ELb1ELb1ELb0ELb0ELb1ELb1EEEEEEEEEvNT_6ParamsE,@"STO_CUDA_ENTRY STV_DEFAULT"
_ZN7cutlass13device_kernelIN5flash19enable_sm80_to_sm89INS1_16FlashAttnFwdSm80INS1_25CollectiveMainloopFwdSm80ILi8ELi1ELb1EN4cute5tupleIJNS5_1CILi128EEENS7_ILi112EEES8_EEELi128ENS_10bfloat16_tEfNS_4arch4Sm80ELb0ELb0ELb1ELb1ELb1ELb0ELb1ELb1EEENS1_21CollectiveEpilogueFwdINS6_IJS8_S8_S9_EEENS6_IJNS7_ILi1EEESH_SH_EEESB_SD_Li256ELb1ELb1ELb1ELb0EEENS1_36VarlenDynamicPersistentTileSchedulerILi128ELi112ELi256ELi256ELb1ELb1ELb0ELb0ELb1ELb1EEEEEEEEEvNT_6ParamsE:
[----:B------:R-:W-:Y:S02]  /*0000*/  MOV R1, c[0x0][0x28] ;  /* 0x00000a0000017a02 */ /* 0x000fe40000000f00 */
[----:B------:R-:W1:Y:S01]  /*0010*/  S2R R2, SR_TID.X ;  /* 0x0000000000027919 */ /* 0x000e620000002100 */
[----:B------:R-:W-:Y:S01]  /*0020*/  ULDC.64 UR8, c[0x0][0x118] ;  /* 0x0000460000087ab9 */ /* 0x000fe20000000a00 */
[----:B------:R-:W-:Y:S02]  /*0030*/  IADD3 R1, R1, -0xb8, RZ ;  /* 0xffffff4801017810 */ /* 0x000fe40007ffe0ff */
[----:B-1----:R-:W-:-:S06]  /*0040*/  SHF.R.U32.HI R0, RZ, 0x5, R2 ;  /* 0x00000005ff007819 */ /* 0x002fcc0000011602 */
[----:B------:R-:W1:Y:S02]  /*0050*/  SHFL.IDX PT, R0, R0, RZ, 0x1f ;  /* 0x00001fff00007589 */ /* 0x000e6400000e0000 */
[----:B-1----:R-:W1:Y:S02]  /*0060*/  R2UR UR6, R0 ;  /* 0x00000000000673c2 */ /* 0x002e6400000e0000 */
[----:B-1----:R-:W-:-:S13]  /*0070*/  ISETP.NE.AND P0, PT, RZ, UR6, PT ;  /* 0x00000006ff007c0c */ /* 0x002fda000bf05270 */
[----:B------:R-:W-:Y:S06]  /*0080*/  @P0 BAR.SYNC.DEFER_BLOCKING 0x5, 0x100 ;  /* 0x0144000000000b1d */ /* 0x000fec0000010000 */
[----:B------:R-:W1:Y:S04]  /*0090*/  @P0 LDS.128 R244, [0xf100] ;  /* 0x00f10000fff40984 */ /* 0x000e680000000c00 */
[----:B------:R-:W-:Y:S06]  /*00a0*/  @P0 BAR.ARV 0x4, 0x100 ;  /* 0x0104000000000b1d */ /* 0x000fec0000002000 */
[----:B------:R-:W-:Y:S05]  /*00b0*/  @P0 BRA `(.L_x_164) ;  /* 0x00000a7000000947 */ /* 0x000fea0003800000 */
[----:B------:R-:W-:Y:S01]  /*00c0*/  LOP3.LUT R13, R2, 0x1f, RZ, 0xc0, !PT ;  /* 0x0000001f020d7812 */ /* 0x000fe200078ec0ff */
[----:B------:R-:W-:Y:S01]  /*00d0*/  CS2R R8, SRZ ;  /* 0x0000000000087805 */ /* 0x000fe2000001ff00 */
[----:B------:R-:W-:-:S02]  /*00e0*/  IMAD.MOV.U32 R7, RZ, RZ, RZ ;  /* 0x000000ffff077224 */ /* 0x000fc400078e00ff */
[----:B------:R-:W-:-:S04]  /*00f0*/  ISETP.NE.AND P6, PT, R13, 0x1f, PT ;  /* 0x0000001f0d00780c */ /* 0x000fc80003fc5270 */
[----:B------:R-:W-:-:S13]  /*0100*/  ISETP.GE.OR P0, PT, R13, c[0x0][0x53c], !P6 ;  /* 0x00014f000d007a0c */ /* 0x000fda0007706670 */
[----:B------:R-:W-:Y:S02]  /*0110*/  @!P0 IMAD.MOV.U32 R4, RZ, RZ, 0x4 ;  /* 0x00000004ff048424 */ /* 0x000fe400078e00ff */
[----:B------:R-:W-:Y:S02]  /*0120*/  @!P0 IMAD.MOV.U32 R2, RZ, RZ, 0x4 ;  /* 0x00000004ff028424 */ /* 0x000fe400078e00ff */
[----:B------:R-:W-:-:S04]  /*0130*/  @!P0 IMAD.WIDE.U32 R4, R13, R4, c[0x0][0x580] ;  /* 0x000160000d048625 */ /* 0x000fc800078e0004 */
[C---:B------:R-:W-:Y:S01]  /*0140*/  @!P0 IMAD.WIDE.U32 R2, R13.reuse, R2, c[0x0][0x578] ;  /* 0x00015e000d028625 */ /* 0x040fe200078e0002 */
[----:B------:R-:W2:Y:S04]  /*0150*/  @!P0 LDG.E R8, [R4.64] ;  /* 0x0000000804088981 */ /* 0x000ea8000c1e1900 */
[----:B------:R-:W2:Y:S01]  /*0160*/  @!P0 LDG.E R7, [R2.64] ;  /* 0x0000000802078981 */ /* 0x000ea2000c1e1900 */
[C---:B------:R-:W-:Y:S01]  /*0170*/  ISETP.NE.AND P5, PT, R13.reuse, RZ, PT ;  /* 0x000000ff0d00720c */ /* 0x040fe20003fa5270 */
[----:B------:R-:W3:Y:S01]  /*0180*/  S2UR UR4, SR_CTAID.X ;  /* 0x00000000000479c3 */ /* 0x000ee20000002500 */
[C---:B------:R-:W-:Y:S02]  /*0190*/  ISETP.GE.U32.AND P4, PT, R13.reuse, 0x2, PT ;  /* 0x000000020d00780c */ /* 0x040fe40003f86070 */
[----:B------:R-:W-:-:S02]  /*01a0*/  ISETP.GE.U32.AND P3, PT, R13, 0x4, PT ;  /* 0x000000040d00780c */ /* 0x000fc40003f66070 */
[C---:B------:R-:W-:Y:S02]  /*01b0*/  ISETP.GE.U32.AND P2, PT, R13.reuse, 0x8, PT ;  /* 0x000000080d00780c */ /* 0x040fe40003f46070 */
[----:B------:R-:W-:Y:S01]  /*01c0*/  ISETP.GE.U32.AND P1, PT, R13, 0x10, PT ;  /* 0x000000100d00780c */ /* 0x000fe20003f26070 */
[----:B--2---:R-:W-:-:S05]  /*01d0*/  IMAD R4, R8, R7, RZ ;  /* 0x0000000708047224 */ /* 0x004fca00078e02ff */
[----:B------:R-:W2:Y:S02]  /*01e0*/  SHFL.UP PT, R0, R4, 0x1, RZ ;  /* 0x0420000004007989 */ /* 0x000ea400000e00ff */
[----:B--2---:R-:W-:-:S05]  /*01f0*/  SEL R0, R0, RZ, P5 ;  /* 0x000000ff00007207 */ /* 0x004fca0002800000 */
[----:B------:R-:W-:-:S05]  /*0200*/  IMAD.IADD R4, R4, 0x1, R0 ;  /* 0x0000000104047824 */ /* 0x000fca00078e0200 */
        /* <DEDUP_REMOVED lines=12> */
[----:B------:R-:W2:Y:S02]  /*02d0*/  SHFL.IDX PT, R6, R4, 0x1f, 0x1f ;  /* 0x03e01f0004067f89 */ /* 0x000ea400000e0000 */
[----:B--2---:R-:W-:-:S04]  /*02e0*/  IMAD R6, R6, c[0x0][0x538], RZ ;  /* 0x00014e0006067a24 */ /* 0x004fc800078e02ff */
[----:B------:R-:W-:Y:S01]  /*02f0*/  IMAD.MOV.U32 R0, RZ, RZ, R6 ;  /* 0x000000ffff007224 */ /* 0x000fe200078e0006 */
[----:B---3--:R-:W-:-:S13]  /*0300*/  ISETP.GT.AND P0, PT, R6, UR4, PT ;  /* 0x0000000406007c0c */ /* 0x008fda000bf04270 */
[----:B------:R-:W-:Y:S05]  /*0310*/  @P0 BRA `(.L_x_165) ;  /* 0x0000027000000947 */ /* 0x000fea0003800000 */
[----:B------:R-:W-:Y:S02]  /*0320*/  MOV R6, R0 ;  /* 0x0000000000067202 */ /* 0x000fe40000000f00 */
[----:B------:R-:W-:-:S04]  /*0330*/  MOV R9, RZ ;  /* 0x000000ff00097202 */ /* 0x000fc80000000f00 */
.L_x_169:
[----:B------:R-:W-:-:S04]  /*0340*/  IADD3 R0, R9, 0x1f, RZ ;  /* 0x0000001f09007810 */ /* 0x000fc80007ffe0ff */
[----:B------:R-:W-:-:S13]  /*0350*/  ISETP.GE.AND P0, PT, R0, c[0x0][0x53c], PT ;  /* 0x00014f0000007a0c */ /* 0x000fda0003f06270 */
[----:B------:R-:W-:Y:S05]  /*0360*/  @P0 BRA `(.L_x_166) ;  /* 0x0000074000000947 */ /* 0x000fea0003800000 */
[----:B------:R-:W-:Y:S01]  /*0370*/  MOV R9, R0 ;  /* 0x0000000000097202 */ /* 0x000fe20000000f00 */
[----:B------:R-:W-:Y:S01]  /*0380*/  IMAD.MOV.U32 R7, RZ, RZ, RZ ;  /* 0x000000ffff077224 */ /* 0x000fe200078e00ff */
[----:B------:R-:W-:Y:S02]  /*0390*/  MOV R8, RZ ;  /* 0x000000ff00087202 */ /* 0x000fe40000000f00 */
[----:B------:R-:W-:-:S04]  /*03a0*/  IADD3 R0, R13, R9, RZ ;  /* 0x000000090d007210 */ /* 0x000fc80007ffe0ff */
[----:B------:R-:W-:-:S13]  /*03b0*/  ISETP.GE.OR P0, PT, R0, c[0x0][0x53c], !P6 ;  /* 0x00014f0000007a0c */ /* 0x000fda0007706670 */
[----:B------:R-:W-:Y:S01]  /*03c0*/  @!P0 MOV R2, 0x4 ;  /* 0x0000000400028802 */ /* 0x000fe20000000f00 */
[----:B------:R-:W-:-:S04]  /*03d0*/  @!P0 IMAD.MOV.U32 R3, RZ, RZ, 0x4 ;  /* 0x00000004ff038424 */ /* 0x000fc800078e00ff */
[----:B------:R-:W-:-:S04]  /*03e0*/  @!P0 IMAD.WIDE R4, R0, R2, c[0x0][0x580] ;  /* 0x0001600000048625 */ /* 0x000fc800078e0202 */
[----:B------:R-:W-:Y:S01]  /*03f0*/  @!P0 IMAD.WIDE R2, R0, R3, c[0x0][0x578] ;  /* 0x00015e0000028625 */ /* 0x000fe200078e0203 */
[----:B------:R-:W2:Y:S04]  /*0400*/  @!P0 LDG.E R8, [R4.64] ;  /* 0x0000000804088981 */ /* 0x000ea8000c1e1900 */
[----:B------:R-:W2:Y:S02]  /*0410*/  @!P0 LDG.E R7, [R2.64] ;  /* 0x0000000802078981 */ /* 0x000ea4000c1e1900 */
[----:B--2---:R-:W-:Y:S01]  /*0420*/  IMAD R5, R8, R7, RZ ;  /* 0x0000000708057224 */ /* 0x004fe200078e02ff */
[----:B------:R-:W-:Y:S05]  /*0430*/  BRA.DIV ~URZ, `(.L_x_167) ;  /* 0x0000e2a27f007947 */ /* 0x000fea000b800000 */
[----:B------:R2:W3:Y:S02]  /*0440*/  SHFL.UP PT, R0, R5, 0x1, RZ ;  /* 0x0420000005007989 */ /* 0x0004e400000e00ff */
.L_x_276:
[----:B---3--:R-:W-:-:S04]  /*0450*/  SEL R0, R0, RZ, P5 ;  /* 0x000000ff00007207 */ /* 0x008fc80002800000 */
[----:B--2---:R-:W-:Y:S01]  /*0460*/  IADD3 R5, R5, R0, RZ ;  /* 0x0000000005057210 */ /* 0x004fe20007ffe0ff */
[----:B------:R-:W-:Y:S05]  /*0470*/  BRA.DIV ~URZ, `(.L_x_168) ;  /* 0x0000e2c27f007947 */ /* 0x000fea000b800000 */
        /* <DEDUP_REMOVED lines=12> */
[----:B------:R2:W3:Y:S02]  /*0540*/  SHFL.IDX PT, R0, R4, 0x1f, 0x1f ;  /* 0x03e01f0004007f89 */ /* 0x0004e400000e0000 */
.L_x_277:
[----:B---3--:R-:W-:-:S05]  /*0550*/  IMAD R0, R0, c[0x0][0x538], RZ ;  /* 0x00014e0000007a24 */ /* 0x008fca00078e02ff */
[----:B------:R-:W-:-:S04]  /*0560*/  IADD3 R6, R0, R6, RZ ;  /* 0x0000000600067210 */ /* 0x000fc80007ffe0ff */
[----:B------:R-:W-:-:S13]  /*0570*/  ISETP.GT.AND P0, PT, R6, UR4, PT ;  /* 0x0000000406007c0c */ /* 0x000fda000bf04270 */
[----:B-12---:R-:W-:Y:S05]  /*0580*/  @!P0 BRA `(.L_x_169) ;  /* 0xfffffdb000008947 */ /* 0x006fea000383ffff */
.L_x_165:
[----:B------:R-:W-:-:S05]  /*0590*/  IADD3 R12, -R0, R6, RZ ;  /* 0x00000006000c7210 */ /* 0x000fca0007ffe1ff */
[----:B------:R-:W-:-:S05]  /*05a0*/  IMAD R0, R4, c[0x0][0x538], R12 ;  /* 0x00014e0004007a24 */ /* 0x000fca00078e020c */
[----:B------:R-:W-:Y:S01]  /*05b0*/  ISETP.GT.AND P0, PT, R0, UR4, PT ;  /* 0x0000000400007c0c */ /* 0x000fe2000bf04270 */
[----:B------:R-:W-:-:S12]  /*05c0*/  BRA.DIV ~URZ, `(.L_x_170) ;  /* 0x0000e3327f007947 */ /* 0x000fd8000b800000 */
[----:B------:R-:W-:-:S04]  /*05d0*/  VOTE.ANY R0, PT, !P0 ;  /* 0x0000000000007806 */ /* 0x000fc800040e0100 */
.L_x_278:
[----:B-1----:R1:W2:Y:S01]  /*05e0*/  POPC R247, R0 ;  /* 0x0000000000f77309 */ /* 0x0022a20000000000 */
[----:B------:R-:W-:Y:S05]  /*05f0*/  BRA.DIV ~URZ, `(.L_x_171) ;  /* 0x0000e3427f007947 */ /* 0x000fea000b800000 */
[----:B--2---:R2:W3:Y:S01]  /*0600*/  SHFL.IDX PT, R11, R8, R247, 0x1f ;  /* 0x00001ff7080b7589 */ /* 0x0044e200000e0000 */
[----:B------:R-:W-:-:S03]  /*0610*/  MOV R6, RZ ;  /* 0x000000ff00067202 */ /* 0x000fc60000000f00 */
[----:B------:R2:W4:Y:S04]  /*0620*/  SHFL.IDX PT, R10, R7, R247, 0x1f ;  /* 0x00001ff7070a7589 */ /* 0x00052800000e0000 */
.L_x_279:
[----:B------:R-:W-:Y:S01]  /*0630*/  ISETP.NE.AND P0, PT, R0, RZ, PT ;  /* 0x000000ff0000720c */ /* 0x000fe20003f05270 */
[----:B------:R-:W-:-:S12]  /*0640*/  BSSY B0, `(.L_x_172) ;  /* 0x0000005000007945 */ /* 0x000fd80003800000 */
[----:B------:R-:W-:Y:S05]  /*0650*/  @!P0 BRA `(.L_x_173) ;  /* 0x0000003000008947 */ /* 0x000fea0003800000 */
[----:B------:R-:W-:Y:S01]  /*0660*/  IADD3 R36, R247, -0x1, RZ ;  /* 0xfffffffff7247810 */ /* 0x000fe20007ffe0ff */
[----:B------:R-:W-:Y:S05]  /*0670*/  BRA.DIV ~URZ, `(.L_x_174) ;  /* 0x0000e3a27f007947 */ /* 0x000fea000b800000 */
[----:B------:R1:W2:Y:S02]  /*0680*/  SHFL.IDX PT, R6, R4, R36, 0x1f ;  /* 0x00001f2404067589 */ /* 0x0002a400000e0000 */
.L_x_173:
[----:B------:R-:W-:Y:S05]  /*0690*/  BSYNC B0 ;  /* 0x0000000000007941 */ /* 0x000fea0003800000 */
.L_x_172:
[----:B-1-3--:R-:W-:Y:S01]  /*06a0*/  IABS R0, R11 ;  /* 0x0000000b00007213 */ /* 0x00afe20000000000 */
[----:B--2---:R-:W-:Y:S02]  /*06b0*/  IMAD R244, R6, c[0x0][0x538], R12 ;  /* 0x00014e0006f47a24 */ /* 0x004fe400078e020c */
[----:B------:R-:W-:Y:S02]  /*06c0*/  IMAD.IADD R247, R247, 0x1, R9 ;  /* 0x00000001f7f77824 */ /* 0x000fe400078e0209 */
[----:B------:R-:W-:Y:S01]  /*06d0*/  IMAD.MOV.U32 R5, RZ, RZ, R0 ;  /* 0x000000ffff057224 */ /* 0x000fe200078e0000 */
[----:B----4-:R-:W-:Y:S02]  /*06e0*/  IABS R0, R10 ;  /* 0x0000000a00007213 */ /* 0x010fe40000000000 */
[----:B------:R-:W-:Y:S01]  /*06f0*/  IADD3 R245, -R244, UR4, RZ ;  /* 0x00000004f4f57c10 */ /* 0x000fe2000fffe1ff */
[----:B------:R-:W1:Y:S02]  /*0700*/  I2F.RP R2, R5 ;  /* 0x0000000500027306 */ /* 0x000e640000209400 */
[----:B------:R-:W-:Y:S01]  /*0710*/  IMAD.MOV.U32 R7, RZ, RZ, R0 ;  /* 0x000000ffff077224 */ /* 0x000fe200078e0000 */
[----:B------:R-:W-:-:S02]  /*0720*/  IABS R6, R245 ;  /* 0x000000f500067213 */ /* 0x000fc40000000000 */
[----:B------:R-:W-:-:S03]  /*0730*/  IABS R0, R11 ;  /* 0x0000000b00007213 */ /* 0x000fc60000000000 */
[----:B------:R-:W-:Y:S01]  /*0740*/  I2F.RP R8, R7 ;  /* 0x0000000700087306 */ /* 0x000fe20000209400 */
[----:B------:R-:W-:-:S07]  /*0750*/  IADD3 R0, RZ, -R0, RZ ;  /* 0x80000000ff007210 */ /* 0x000fce0007ffe0ff */
[----:B-1----:R-:W1:Y:S02]  /*0760*/  MUFU.RCP R2, R2 ;  /* 0x0000000200027308 */ /* 0x002e640000001000 */
[----:B-1----:R-:W-:-:S06]  /*0770*/  IADD3 R2, R2, 0xffffffe, RZ ;  /* 0x0ffffffe02027810 */ /* 0x002fcc0007ffe0ff */
[----:B------:R-:W1:Y:S02]  /*0780*/  F2I.FTZ.U32.TRUNC.NTZ R3, R2 ;  /* 0x0000000200037305 */ /* 0x000e64000021f000 */
[----:B-1----:R-:W-:-:S04]  /*0790*/  IMAD.MOV R2, RZ, RZ, -R3 ;  /* 0x000000ffff027224 */ /* 0x002fc800078e0a03 */
[----:B------:R-:W-:Y:S02]  /*07a0*/  IMAD R4, R2, R5, RZ ;  /* 0x0000000502047224 */ /* 0x000fe400078e02ff */
[----:B------:R-:W-:-:S04]  /*07b0*/  IMAD.MOV.U32 R2, RZ, RZ, RZ ;  /* 0x000000ffff027224 */ /* 0x000fc800078e00ff */
[----:B------:R-:W-:-:S04]  /*07c0*/  IMAD.HI.U32 R2, R3, R4, R2 ;  /* 0x0000000403027227 */ /* 0x000fc800078e0002 */
[----:B------:R-:W-:-:S04]  /*07d0*/  IMAD.MOV.U32 R3, RZ, RZ, R6 ;  /* 0x000000ffff037224 */ /* 0x000fc800078e0006 */
[----:B------:R-:W-:-:S04]  /*07e0*/  IMAD.HI.U32 R2, R2, R3, RZ ;  /* 0x0000000302027227 */ /* 0x000fc800078e00ff */
[----:B------:R-:W-:Y:S02]  /*07f0*/  IMAD R0, R2, R0, R3 ;  /* 0x0000000002007224 */ /* 0x000fe400078e0203 */
[----:B------:R-:W1:Y:S03]  /*0800*/  MUFU.RCP R3, R8 ;  /* 0x0000000800037308 */ /* 0x000e660000001000 */
[----:B------:R-:W-:Y:S02]  /*0810*/  ISETP.GT.U32.AND P1, PT, R5, R0, PT ;  /* 0x000000000500720c */ /* 0x000fe40003f24070 */
[----:B-1----:R-:W-:-:S11]  /*0820*/  IADD3 R3, R3, 0xffffffe, RZ ;  /* 0x0ffffffe03037810 */ /* 0x002fd60007ffe0ff */
[----:B------:R-:W-:Y:S01]  /*0830*/  @!P1 IMAD.IADD R0, R0, 0x1, -R5 ;  /* 0x0000000100009824 */ /* 0x000fe200078e0a05 */
[----:B------:R-:W-:Y:S02]  /*0840*/  @!P1 IADD3 R2, R2, 0x1, RZ ;  /* 0x0000000102029810 */ /* 0x000fe40007ffe0ff */
[----:B------:R-:W-:Y:S01]  /*0850*/  ISETP.NE.AND P1, PT, R11, RZ, PT ;  /* 0x000000ff0b00720c */ /* 0x000fe20003f25270 */
[----:B------:R-:W1:Y:S01]  /*0860*/  F2I.FTZ.U32.TRUNC.NTZ R3, R3 ;  /* 0x0000000300037305 */ /* 0x000e62000021f000 */
[----:B------:R-:W-:Y:S02]  /*0870*/  ISETP.GE.U32.AND P2, PT, R0, R5, PT ;  /* 0x000000050000720c */ /* 0x000fe40003f46070 */
[----:B------:R-:W-:-:S04]  /*0880*/  LOP3.LUT R0, R245, R11, RZ, 0x3c, !PT ;  /* 0x0000000bf5007212 */ /* 0x000fc800078e3cff */
[----:B------:R-:W-:-:S07]  /*0890*/  ISETP.GE.AND P0, PT, R0, RZ, PT ;  /* 0x000000ff0000720c */ /* 0x000fce0003f06270 */
[----:B------:R-:W-:Y:S02]  /*08a0*/  @P2 IADD3 R2, R2, 0x1, RZ ;  /* 0x0000000102022810 */ /* 0x000fe40007ffe0ff */
[----:B-1----:R-:W-:-:S03]  /*08b0*/  IADD3 R0, RZ, -R3, RZ ;  /* 0x80000003ff007210 */ /* 0x002fc60007ffe0ff */
[----:B------:R-:W-:Y:S02]  /*08c0*/  IMAD.MOV.U32 R4, RZ, RZ, R2 ;  /* 0x000000ffff047224 */ /* 0x000fe400078e0002 */
[----:B------:R-:W-:Y:S01]  /*08d0*/  IMAD.MOV.U32 R2, RZ, RZ, R0 ;  /* 0x000000ffff027224 */ /* 0x000fe200078e0000 */
[----:B------:R-:W-:Y:S01]  /*08e0*/  IABS R0, R10 ;  /* 0x0000000a00007213 */ /* 0x000fe20000000000 */
[----:B------:R-:W-:Y:S01]  /*08f0*/  @!P0 IMAD.MOV R4, RZ, RZ, -R4 ;  /* 0x000000ffff048224 */ /* 0x000fe200078e0a04 */
[----:B------:R-:W-:Y:S01]  /*0900*/  @!P1 LOP3.LUT R4, RZ, R11, RZ, 0x33, !PT ;  /* 0x0000000bff049212 */ /* 0x000fe200078e33ff */
[----:B------:R-:W-:Y:S01]  /*0910*/  IMAD R5, R2, R7, RZ ;  /* 0x0000000702057224 */ /* 0x000fe200078e02ff */
[----:B------:R-:W-:Y:S01]  /*0920*/  MOV R2, RZ ;  /* 0x000000ff00027202 */ /* 0x000fe20000000f00 */
[----:B------:R-:W-:Y:S01]  /*0930*/  IMAD.MOV R6, RZ, RZ, -R0 ;  /* 0x000000ffff067224 */ /* 0x000fe200078e0a00 */
[----:B------:R-:W-:-:S03]  /*0940*/  IABS R8, R4 ;  /* 0x0000000400087213 */ /* 0x000fc60000000000 */
[----:B------:R-:W-:-:S04]  /*0950*/  IMAD.HI.U32 R0, R3, R5, R2 ;  /* 0x0000000503007227 */ /* 0x000fc800078e0002 */
[----:B------:R-:W-:Y:S02]  /*0960*/  IMAD.MOV.U32 R2, RZ, RZ, R8 ;  /* 0x000000ffff027224 */ /* 0x000fe400078e0008 */
[----:B------:R-:W-:Y:S02]  /*0970*/  IMAD.MOV.U32 R3, RZ, RZ, R6 ;  /* 0x000000ffff037224 */ /* 0x000fe400078e0006 */
[----:B------:R-:W-:-:S04]  /*0980*/  IMAD.HI.U32 R0, R0, R2, RZ ;  /* 0x0000000200007227 */ /* 0x000fc800078e00ff */
[----:B------:R-:W-:Y:S02]  /*0990*/  IMAD R2, R0, R3, R2 ;  /* 0x0000000300027224 */ /* 0x000fe400078e0202 */
[----:B------:R-:W-:-:S03]  /*09a0*/  IMAD R3, R4, R11, RZ ;  /* 0x0000000b04037224 */ /* 0x000fc600078e02ff */
[----:B------:R-:W-:Y:S02]  /*09b0*/  ISETP.GT.U32.AND P1, PT, R7, R2, PT ;  /* 0x000000020700720c */ /* 0x000fe40003f24070 */
[----:B------:R-:W-:-:S11]  /*09c0*/  IADD3 R245, R245, -R3, RZ ;  /* 0x80000003f5f57210 */ /* 0x000fd60007ffe0ff */
[----:B------:R-:W-:Y:S01]  /*09d0*/  @!P1 IMAD.IADD R2, R2, 0x1, -R7 ;  /* 0x0000000102029824 */ /* 0x000fe200078e0a07 */
[----:B------:R-:W-:Y:S02]  /*09e0*/  @!P1 IADD3 R0, R0, 0x1, RZ ;  /* 0x0000000100009810 */ /* 0x000fe40007ffe0ff */
[----:B------:R-:W-:Y:S02]  /*09f0*/  ISETP.NE.AND P1, PT, R10, RZ, PT ;  /* 0x000000ff0a00720c */ /* 0x000fe40003f25270 */
[----:B------:R-:W-:Y:S02]  /*0a00*/  ISETP.GE.U32.AND P2, PT, R2, R7, PT ;  /* 0x000000070200720c */ /* 0x000fe40003f46070 */
[----:B------:R-:W-:-:S04]  /*0a10*/  LOP3.LUT R2, R4, R10, RZ, 0x3c, !PT ;  /* 0x0000000a04027212 */ /* 0x000fc800078e3cff */
[----:B------:R-:W-:-:S07]  /*0a20*/  ISETP.GE.AND P0, PT, R2, RZ, PT ;  /* 0x000000ff0200720c */ /* 0x000fce0003f06270 */
[----:B------:R-:W-:-:S06]  /*0a30*/  @P2 IADD3 R0, R0, 0x1, RZ ;  /* 0x0000000100002810 */ /* 0x000fcc0007ffe0ff */
[----:B------:R-:W-:Y:S02]  /*0a40*/  @!P0 IADD3 R0, -R0, RZ, RZ ;  /* 0x000000ff00008210 */ /* 0x000fe40007ffe1ff */
[----:B------:R-:W-:-:S05]  /*0a50*/  @!P1 LOP3.LUT R0, RZ, R10, RZ, 0x33, !PT ;  /* 0x0000000aff009212 */ /* 0x000fca00078e33ff */
[--C-:B------:R-:W-:Y:S02]  /*0a60*/  IMAD.MOV R2, RZ, RZ, -R0.reuse ;  /* 0x000000ffff027224 */ /* 0x100fe400078e0a00 */
[C---:B------:R-:W-:Y:S02]  /*0a70*/  IMAD R0, R10.reuse, 0x1000000, R0 ;  /* 0x010000000a007824 */ /* 0x040fe400078e0200 */
[----:B------:R-:W-:-:S04]  /*0a80*/  IMAD R2, R10, R2, R4 ;  /* 0x000000020a027224 */ /* 0x000fc800078e0204 */
[----:B------:R-:W-:Y:S01]  /*0a90*/  IMAD R246, R2, 0x10000, R0 ;  /* 0x0001000002f67824 */ /* 0x000fe200078e0200 */
[----:B------:R-:W-:Y:S05]  /*0aa0*/  BRA `(.L_x_175) ;  /* 0x0000004000007947 */ /* 0x000fea0003800000 */
.L_x_166:
[----:B-1----:R-:W-:Y:S01]  /*0ab0*/  IMAD.MOV.U32 R245, RZ, RZ, RZ ;  /* 0x000000fffff57224 */ /* 0x002fe200078e00ff */
[----:B------:R-:W-:Y:S01]  /*0ac0*/  MOV R246, RZ ;  /* 0x000000ff00f67202 */ /* 0x000fe20000000f00 */
[----:B------:R-:W-:Y:S01]  /*0ad0*/  IMAD.U32 R244, RZ, RZ, UR4 ;  /* 0x00000004fff47e24 */ /* 0x000fe2000f8e00ff */
[----:B------:R-:W-:Y:S02]  /*0ae0*/  MOV R247, c[0x0][0x53c] ;  /* 0x00014f0000f77a02 */ /* 0x000fe40000000f00 */
.L_x_175:
[----:B------:R-:W-:Y:S01]  /*0af0*/  ISETP.NE.AND P0, PT, R13, RZ, PT ;  /* 0x000000ff0d00720c */ /* 0x000fe20003f05270 */
[----:B------:R-:W-:-:S12]  /*0b00*/  WARPSYNC 0xffffffff ;  /* 0xffffffff00007948 */ /* 0x000fd80003800000 */
[----:B------:R1:W-:Y:S04]  /*0b10*/  @!P0 STS.128 [0xf100], R244 ;  /* 0x00f100f4ff008388 */ /* 0x0003e80000000c00 */
[----:B------:R-:W-:Y:S06]  /*0b20*/  BAR.ARV 0x5, 0x100 ;  /* 0x0144000000007b1d */ /* 0x000fec0000002000 */
.L_x_164:
[----:B-1----:R-:W-:-:S13]  /*0b30*/  ISETP.GE.AND P0, PT, R247, c[0x0][0x53c], PT ;  /* 0x00014f00f7007a0c */ /* 0x002fda0003f06270 */
[----:B------:R-:W-:Y:S05]  /*0b40*/  @P0 EXIT ;  /* 0x000000000000094d */ /* 0x000fea0003800000 */
[----:B------:R-:W1:Y:S01]  /*0b50*/  S2R R16, SR_TID.X ;  /* 0x0000000000107919 */ /* 0x000e620000002100 */
[----:B------:R-:W-:Y:S02]  /*0b60*/  ULDC UR5, c[0x0][0x2ac] ;  /* 0x0000ab0000057ab9 */ /* 0x000fe40000000800 */
[----:B------:R-:W-:Y:S02]  /*0b70*/  ULDC UR4, c[0x0][0x1d0] ;  /* 0x0000740000047ab9 */ /* 0x000fe40000000800 */
[----:B------:R-:W-:Y:S01]  /*0b80*/  UIMAD UR5, UR5, UR4, URZ ;  /* 0x00000004050572a4 */ /* 0x000fe2000f8e023f */
[----:B-1----:R-:W-:-:S04]  /*0b90*/  SHF.R.S32.HI R7, RZ, 0x1f, R16 ;  /* 0x0000001fff077819 */ /* 0x002fc80000011410 */
[CC--:B------:R-:W-:Y:S02]  /*0ba0*/  LEA.HI R2, R7.reuse, R16.reuse, RZ, 0x4 ;  /* 0x0000001007027211 */ /* 0x0c0fe400078f20ff */
[----:B------:R-:W-:Y:S02]  /*0bb0*/  LEA.HI R15, R7, R16, RZ, 0x2 ;  /* 0x00000010070f7211 */ /* 0x000fe400078f10ff */
[----:B------:R-:W-:Y:S02]  /*0bc0*/  SHF.R.S32.HI R3, RZ, 0x4, R2 ;  /* 0x00000004ff037819 */ /* 0x000fe40000011402 */
[--C-:B------:R-:W-:Y:S02]  /*0bd0*/  SHF.R.S32.HI R8, RZ, 0x2, R15.reuse ;  /* 0x00000002ff087819 */ /* 0x100fe4000001140f */
[----:B------:R-:W-:Y:S02]  /*0be0*/  LEA.HI R0, R2, R3, RZ, 0x1 ;  /* 0x0000000302007211 */ /* 0x000fe400078f08ff */
[----:B------:R-:W-:-:S02]  /*0bf0*/  SHF.R.S32.HI R4, RZ, 0x1f, R15 ;  /* 0x0000001fff047819 */ /* 0x000fc4000001140f */
[----:B------:R-:W-:Y:S02]  /*0c00*/  LOP3.LUT R0, R0, 0xfffffffe, RZ, 0xc0, !PT ;  /* 0xfffffffe00007812 */ /* 0x000fe400078ec0ff */
[CC--:B------:R-:W-:Y:S02]  /*0c10*/  LEA.HI R9, R7.reuse, R16.reuse, RZ, 0x3 ;  /* 0x0000001007097211 */ /* 0x0c0fe400078f18ff */
[----:B------:R-:W-:Y:S01]  /*0c20*/  LEA.HI R10, R7, R16, RZ, 0x5 ;  /* 0x00000010070a7211 */ /* 0x000fe200078f28ff */
[----:B------:R-:W-:Y:S01]  /*0c30*/  IMAD.IADD R13, R3, 0x1, -R0 ;  /* 0x00000001030d7824 */ /* 0x000fe200078e0a00 */
[----:B------:R-:W-:Y:S02]  /*0c40*/  LOP3.LUT R0, R2, 0xfffffff0, RZ, 0xc0, !PT ;  /* 0xfffffff002007812 */ /* 0x000fe400078ec0ff */
[----:B------:R-:W-:Y:S02]  /*0c50*/  LEA.HI R3, R4, R8, RZ, 0x3 ;  /* 0x0000000804037211 */ /* 0x000fe400078f18ff */
[----:B------:R-:W-:Y:S01]  /*0c60*/  SHF.R.S32.HI R234, RZ, 0x3, R9 ;  /* 0x00000003ffea7819 */ /* 0x000fe20000011409 */
[----:B------:R-:W-:Y:S01]  /*0c70*/  IMAD.IADD R2, R16, 0x1, -R0 ;  /* 0x0000000110027824 */ /* 0x000fe200078e0a00 */
[----:B------:R-:W-:-:S02]  /*0c80*/  LOP3.LUT R4, R9, 0xfffffff8, RZ, 0xc0, !PT ;  /* 0xfffffff809047812 */ /* 0x000fc400078ec0ff */
[----:B------:R-:W-:Y:S01]  /*0c90*/  LOP3.LUT R0, R3, 0xfffffff8, RZ, 0xc0, !PT ;  /* 0xfffffff803007812 */ /* 0x000fe200078ec0ff */
[----:B------:R-:W-:Y:S01]  /*0ca0*/  IMAD.SHL.U32 R3, R234, 0x40, RZ ;  /* 0x00000040ea037824 */ /* 0x000fe200078e00ff */
[----:B------:R-:W-:Y:S01]  /*0cb0*/  LEA.HI R7, R7, R16, RZ, 0x6 ;  /* 0x0000001007077211 */ /* 0x000fe200078f30ff */
[----:B------:R-:W-:Y:S01]  /*0cc0*/  IMAD.IADD R233, R16, 0x1, -R4 ;  /* 0x0000000110e97824 */ /* 0x000fe200078e0a04 */
[----:B------:R-:W-:Y:S01]  /*0cd0*/  SHF.R.S32.HI R4, RZ, 0x1f, R2 ;  /* 0x0000001fff047819 */ /* 0x000fe20000011402 */
[----:B------:R-:W-:Y:S01]  /*0ce0*/  IMAD.IADD R8, R8, 0x1, -R0 ;  /* 0x0000000108087824 */ /* 0x000fe200078e0a00 */
[----:B------:R-:W-:Y:S01]  /*0cf0*/  LOP3.LUT R0, R3, 0x1c0, RZ, 0xc0, !PT ;  /* 0x000001c003007812 */ /* 0x000fe200078ec0ff */
[C---:B------:R-:W-:Y:S01]  /*0d00*/  IMAD.SHL.U32 R231, R233.reuse, 0x8, RZ ;  /* 0x00000008e9e77824 */ /* 0x040fe200078e00ff */
[----:B------:R-:W-:Y:S01]  /*0d10*/  LEA.HI R14, R4, R2, RZ, 0x3 ;  /* 0x00000002040e7211 */ /* 0x000fe200078f18ff */
[----:B------:R-:W-:Y:S01]  /*0d20*/  IMAD.SHL.U32 R5, R233, 0x40, RZ ;  /* 0x00000040e9057824 */ /* 0x000fe200078e00ff */
[----:B------:R-:W-:Y:S01]  /*0d30*/  SHF.R.U32.HI R6, RZ, 0x3, R0 ;  /* 0x00000003ff067819 */ /* 0x000fe20000011600 */
[----:B------:R-:W-:Y:S01]  /*0d40*/  IMAD.SHL.U32 R7, R7, 0x8, RZ ;  /* 0x0000000807077824 */ /* 0x000fe200078e00ff */
[----:B------:R-:W-:-:S02]  /*0d50*/  LOP3.LUT R3, R0, 0x38, R231, 0xf8, !PT ;  /* 0x0000003800037812 */ /* 0x000fc400078ef8e7 */
[----:B------:R-:W-:Y:S02]  /*0d60*/  LOP3.LUT R4, R14, 0xfffffff8, RZ, 0xc0, !PT ;  /* 0xfffffff80e047812 */ /* 0x000fe400078ec0ff */
[----:B------:R-:W-:Y:S02]  /*0d70*/  LOP3.LUT R12, R3, R6, RZ, 0x3c, !PT ;  /* 0x00000006030c7212 */ /* 0x000fe400078e3cff */
[----:B------:R-:W-:Y:S01]  /*0d80*/  LOP3.LUT R0, R5, 0x1c0, RZ, 0xc0, !PT ;  /* 0x000001c005007812 */ /* 0x000fe200078ec0ff */
[----:B------:R-:W-:Y:S01]  /*0d90*/  IMAD.IADD R3, R2, 0x1, -R4 ;  /* 0x0000000102037824 */ /* 0x000fe200078e0a04 */
[----:B------:R-:W-:Y:S02]  /*0da0*/  LOP3.LUT R4, R10, 0xffffffe0, RZ, 0xc0, !PT ;  /* 0xffffffe00a047812 */ /* 0x000fe400078ec0ff */
[----:B------:R-:W-:Y:S02]  /*0db0*/  LOP3.LUT R5, R0, 0x8, R9, 0xf8, !PT ;  /* 0x0000000800057812 */ /* 0x000fe400078ef809 */
[----:B------:R-:W-:Y:S01]  /*0dc0*/  SHF.R.U32.HI R2, RZ, 0x3, R0 ;  /* 0x00000003ff027819 */ /* 0x000fe20000011600 */
[----:B------:R-:W-:Y:S01]  /*0dd0*/  IMAD.IADD R18, R16, 0x1, -R4 ;  /* 0x0000000110127824 */ /* 0x000fe200078e0a04 */
[----:B------:R-:W-:-:S02]  /*0de0*/  SHF.R.S32.HI R9, RZ, 0x5, R10 ;  /* 0x00000005ff097819 */ /* 0x000fc4000001140a */
[----:B------:R-:W-:Y:S02]  /*0df0*/  SHF.R.S32.HI R0, RZ, 0x1f, R10 ;  /* 0x0000001fff007819 */ /* 0x000fe4000001140a */
[----:B------:R-:W-:Y:S02]  /*0e00*/  SHF.R.S32.HI R11, RZ, 0x1f, R18 ;  /* 0x0000001fff0b7819 */ /* 0x000fe40000011412 */
[----:B------:R-:W-:Y:S02]  /*0e10*/  LEA.HI R0, R0, R9, RZ, 0x3 ;  /* 0x0000000900007211 */ /* 0x000fe400078f18ff */
[----:B------:R-:W-:Y:S02]  /*0e20*/  LOP3.LUT R10, R5, R2, RZ, 0x3c, !PT ;  /* 0x00000002050a7212 */ /* 0x000fe400078e3cff */
[----:B------:R-:W-:Y:S01]  /*0e30*/  LOP3.LUT R2, R15, 0xfffffffc, RZ, 0xc0, !PT ;  /* 0xfffffffc0f027812 */ /* 0x000fe200078ec0ff */
[----:B------:R-:W-:Y:S01]  /*0e40*/  IMAD.MOV.U32 R15, RZ, RZ, 0x20 ;  /* 0x00000020ff0f7424 */ /* 0x000fe200078e00ff */
[----:B------:R-:W-:-:S02]  /*0e50*/  LOP3.LUT R0, R0, 0xffffff8, RZ, 0xc0, !PT ;  /* 0x0ffffff800007812 */ /* 0x000fc400078ec0ff */
[----:B------:R-:W-:Y:S01]  /*0e60*/  LEA.HI R11, R11, R18, RZ, 0x2 ;  /* 0x000000120b0b7211 */ /* 0x000fe200078f10ff */
[----:B------:R-:W-:Y:S01]  /*0e70*/  IMAD.IADD R2, R16, 0x1, -R2 ;  /* 0x0000000110027824 */ /* 0x000fe200078e0a02 */
[----:B------:R-:W-:Y:S01]  /*0e80*/  LOP3.LUT R6, R8, 0x1, RZ, 0xc0, !PT ;  /* 0x0000000108067812 */ /* 0x000fe200078ec0ff */
[----:B------:R-:W-:Y:S01]  /*0e90*/  IMAD.IADD R5, R9, 0x1, -R0 ;  /* 0x0000000109057824 */ /* 0x000fe200078e0a00 */
[----:B------:R-:W-:Y:S01]  /*0ea0*/  SHF.R.S32.HI R4, RZ, 0x2, R11 ;  /* 0x00000002ff047819 */ /* 0x000fe2000001140b */
[----:B------:R-:W-:Y:S01]  /*0eb0*/  IMAD.MOV.U32 R16, RZ, RZ, 0x10 ;  /* 0x00000010ff107424 */ /* 0x000fe200078e00ff */
[----:B------:R-:W-:Y:S02]  /*0ec0*/  LEA.HI R0, R2, R2, RZ, 0x1 ;  /* 0x0000000202007211 */ /* 0x000fe400078f08ff */
[----:B------:R-:W-:Y:S01]  /*0ed0*/  ISETP.NE.U32.AND P0, PT, R6, 0x1, PT ;  /* 0x000000010600780c */ /* 0x000fe20003f05070 */
[----:B------:R-:W-:Y:S01]  /*0ee0*/  IMAD R17, R5, 0x10, R4 ;  /* 0x0000001005117824 */ /* 0x000fe200078e0204 */
[----:B------:R-:W-:Y:S01]  /*0ef0*/  LOP3.LUT R5, R0, 0x1ffffffe, RZ, 0xc0, !PT ;  /* 0x1ffffffe00057812 */ /* 0x000fe200078ec0ff */
[----:B------:R-:W-:Y:S01]  /*0f00*/  IMAD.SHL.U32 R4, R8, 0x40, RZ ;  /* 0x0000004008047824 */ /* 0x000fe200078e00ff */
[----:B------:R-:W-:Y:S01]  /*0f10*/  LOP3.LUT R12, R12, 0x7ffffe00, R7, 0xf8, !PT ;  /* 0x7ffffe000c0c7812 */ /* 0x000fe200078ef807 */
[----:B------:R-:W-:Y:S01]  /*0f20*/  IMAD R7, R9, 0x200, R2 ;  /* 0x0000020009077824 */ /* 0x000fe200078e0202 */
[----:B------:R-:W-:Y:S01]  /*0f30*/  R2P PR, R8, 0x6 ;  /* 0x0000000608007804 */ /* 0x000fe20000000000 */
[----:B------:R-:W-:Y:S01]  /*0f40*/  IMAD.IADD R8, R2, 0x1, -R5 ;  /* 0x0000000102087824 */ /* 0x000fe200078e0a05 */
[----:B------:R-:W-:Y:S01]  /*0f50*/  LOP3.LUT R4, R4, 0x1c0, RZ, 0xc0, !PT ;  /* 0x000001c004047812 */ /* 0x000fe200078ec0ff */
[----:B------:R-:W-:Y:S01]  /*0f60*/  IMAD.SHL.U32 R6, R13, 0x8, RZ ;  /* 0x000000080d067824 */ /* 0x000fe200078e00ff */
[C---:B------:R-:W-:Y:S01]  /*0f70*/  LOP3.LUT P4, RZ, R3.reuse, 0x2, RZ, 0xc0, !PT ;  /* 0x0000000203ff7812 */ /* 0x040fe2000788c0ff */
[----:B------:R-:W-:Y:S01]  /*0f80*/  IMAD R8, R8, 0x8, R17 ;  /* 0x0000000808087824 */ /* 0x000fe200078e0211 */
[----:B------:R-:W-:Y:S01]  /*0f90*/  LEA.HI R2, R4, R4, RZ, 0x1d ;  /* 0x0000000404027211 */ /* 0x000fe200078fe8ff */
[----:B------:R1:W-:Y:S01]  /*0fa0*/  STL [R1+0xac], R17 ;  /* 0x0000ac1101007387 */ /* 0x0003e20000100800 */
[C---:B------:R-:W-:Y:S01]  /*0fb0*/  LOP3.LUT P3, RZ, R3.reuse, 0x4, RZ, 0xc0, !PT ;  /* 0x0000000403ff7812 */ /* 0x040fe2000786c0ff */
[----:B------:R-:W-:Y:S01]  /*0fc0*/  IMAD.SHL.U32 R3, R3, 0x40, RZ ;  /* 0x0000004003037824 */ /* 0x000fe200078e00ff */
[----:B------:R-:W-:Y:S01]  /*0fd0*/  IADD3 R235, R231, 0x40, RZ ;  /* 0x00000040e7eb7810 */ /* 0x000fe20007ffe0ff */
[----:B------:R-:W-:Y:S01]  /*0fe0*/  IMAD.U32 R7, R7, 0x2, R2 ;  /* 0x0000000207077824 */ /* 0x000fe200078e0002 */
[----:B------:R-:W-:Y:S01]  /*0ff0*/  LOP3.LUT R2, R11, 0x7ffffffc, RZ, 0xc0, !PT ;  /* 0x7ffffffc0b027812 */ /* 0x000fe200078ec0ff */
[----:B------:R2:W-:Y:S01]  /*1000*/  STL [R1+0xb0], R8 ;  /* 0x0000b00801007387 */ /* 0x0005e20000100800 */
[----:B------:R-:W-:Y:S01]  /*1010*/  LOP3.LUT R3, R3, 0x1c0, RZ, 0xc0, !PT ;  /* 0x000001c003037812 */ /* 0x000fe200078ec0ff */
[----:B------:R-:W-:Y:S01]  /*1020*/  IMAD R0, R13, 0x200, R10 ;  /* 0x000002000d007824 */ /* 0x000fe200078e020a */
[----:B------:R-:W-:Y:S01]  /*1030*/  SEL R5, R16, 0xfffffff0, !P4 ;  /* 0xfffffff010057807 */ /* 0x000fe20006000000 */
[----:B------:R-:W-:Y:S01]  /*1040*/  IMAD.IADD R2, R18, 0x1, -R2 ;  /* 0x0000000112027824 */ /* 0x000fe200078e0a02 */
[----:B------:R-:W-:Y:S01]  /*1050*/  LOP3.LUT R6, R3, 0x8, R6, 0xf8, !PT ;  /* 0x0000000803067812 */ /* 0x000fe200078ef806 */
[----:B------:R-:W-:Y:S01]  /*1060*/  IMAD.MOV.U32 R10, RZ, RZ, 0x40 ;  /* 0x00000040ff0a7424 */ /* 0x000fe200078e00ff */
[----:B------:R-:W-:Y:S01]  /*1070*/  SHF.R.U32.HI R3, RZ, 0x3, R3 ;  /* 0x00000003ff037819 */ /* 0x000fe20000011603 */
[----:B------:R-:W-:Y:S01]  /*1080*/  IMAD.SHL.U32 R26, R2, 0x2, RZ ;  /* 0x00000002021a7824 */ /* 0x000fe200078e00ff */
[----:B------:R-:W-:Y:S01]  /*1090*/  SEL R4, R15, 0xffffffe0, !P3 ;  /* 0xffffffe00f047807 */ /* 0x000fe20005800000 */
[----:B------:R-:W-:Y:S01]  /*10a0*/  IMAD.SHL.U32 R200, R12, 0x2, RZ ;  /* 0x000000020cc87824 */ /* 0x000fe200078e00ff */
[----:B------:R-:W-:Y:S01]  /*10b0*/  LOP3.LUT R3, R6, R3, RZ, 0x3c, !PT ;  /* 0x0000000306037212 */ /* 0x000fe200078e3cff */
[----:B------:R-:W-:Y:S01]  /*10c0*/  IMAD.SHL.U32 R6, R14, 0x40, RZ ;  /* 0x000000400e067824 */ /* 0x000fe200078e00ff */
[C---:B------:R-:W-:Y:S01]  /*10d0*/  IADD3 R25, R26.reuse, 0x8, RZ ;  /* 0x000000081a197810 */ /* 0x040fe20007ffe0ff */
[----:B------:R-:W-:Y:S01]  /*10e0*/  STL [R1+0x4c], R26 ;  /* 0x00004c1a01007387 */ /* 0x000fe20000100800 */
[C---:B------:R-:W-:Y:S01]  /*10f0*/  IADD3 R24, R26.reuse, 0x10, RZ ;  /* 0x000000101a187810 */ /* 0x040fe20007ffe0ff */
[----:B------:R-:W-:Y:S01]  /*1100*/  IMAD.IADD R4, R5, 0x1, R4 ;  /* 0x0000000105047824 */ /* 0x000fe200078e0204 */
[C---:B------:R-:W-:Y:S01]  /*1110*/  IADD3 R23, R26.reuse, 0x18, RZ ;  /* 0x000000181a177810 */ /* 0x040fe20007ffe0ff */
[----:B------:R-:W-:Y:S01]  /*1120*/  STL [R1+0x48], R25 ;  /* 0x0000481901007387 */ /* 0x000fe20000100800 */
[----:B------:R-:W-:-:S02]  /*1130*/  IADD3 R22, R26, 0x20, RZ ;  /* 0x000000201a167810 */ /* 0x000fc40007ffe0ff */
[C---:B------:R-:W-:Y:S01]  /*1140*/  IADD3 R21, R26.reuse, 0x28, RZ ;  /* 0x000000281a157810 */ /* 0x040fe20007ffe0ff */
[----:B------:R-:W-:Y:S01]  /*1150*/  STL [R1+0x44], R24 ;  /* 0x0000441801007387 */ /* 0x000fe20000100800 */
[C---:B------:R-:W-:Y:S02]  /*1160*/  IADD3 R20, R26.reuse, 0x30, RZ ;  /* 0x000000301a147810 */ /* 0x040fe40007ffe0ff */
[C---:B------:R-:W-:Y:S01]  /*1170*/  IADD3 R19, R26.reuse, 0x38, RZ ;  /* 0x000000381a137810 */ /* 0x040fe20007ffe0ff */
[----:B------:R-:W-:Y:S01]  /*1180*/  STL [R1+0x40], R23 ;  /* 0x0000401701007387 */ /* 0x000fe20000100800 */
[C---:B------:R-:W-:Y:S02]  /*1190*/  IADD3 R18, R26.reuse, 0x40, RZ ;  /* 0x000000401a127810 */ /* 0x040fe40007ffe0ff */
[C---:B-1----:R-:W-:Y:S01]  /*11a0*/  IADD3 R17, R26.reuse, 0x48, RZ ;  /* 0x000000481a117810 */ /* 0x042fe20007ffe0ff */
[----:B------:R-:W-:Y:S01]  /*11b0*/  STL [R1+0x3c], R22 ;  /* 0x00003c1601007387 */ /* 0x000fe20000100800 */
[----:B------:R-:W-:-:S02]  /*11c0*/  IADD3 R16, R26, 0x50, RZ ;  /* 0x000000501a107810 */ /* 0x000fc40007ffe0ff */
[----:B------:R-:W-:Y:S01]  /*11d0*/  LOP3.LUT R3, R3, 0x7ffffe00, R6, 0xf8, !PT ;  /* 0x7ffffe0003037812 */ /* 0x000fe200078ef806 */
[----:B------:R-:W-:Y:S01]  /*11e0*/  STL [R1+0x38], R21 ;  /* 0x0000381501007387 */ /* 0x000fe20000100800 */
[----:B------:R-:W-:Y:S02]  /*11f0*/  IADD3 R14, R26, 0x58, RZ ;  /* 0x000000581a0e7810 */ /* 0x000fe40007ffe0ff */
[----:B------:R-:W-:Y:S01]  /*1200*/  SHF.R.S32.HI R6, RZ, 0x1f, R235 ;  /* 0x0000001fff067819 */ /* 0x000fe200000114eb */
[----:B------:R1:W-:Y:S01]  /*1210*/  STL [R1+0x34], R20 ;  /* 0x0000341401007387 */ /* 0x0003e20000100800 */
[----:B------:R-:W-:Y:S02]  /*1220*/  LEA R71, R0, 0x8100, 0x1 ;  /* 0x0000810000477811 */ /* 0x000fe400078e08ff */
[----:B------:R-:W-:Y:S01]  /*1230*/  IADD3 R13, R26, 0x60, RZ ;  /* 0x000000601a0d7810 */ /* 0x000fe20007ffe0ff */
[----:B------:R-:W-:Y:S01]  /*1240*/  STL [R1+0x30], R19 ;  /* 0x0000301301007387 */ /* 0x000fe20000100800 */
[----:B------:R-:W-:-:S02]  /*1250*/  SEL R6, R10, 0xffffffc0, !P2 ;  /* 0xffffffc00a067807 */ /* 0x000fc40005000000 */
[----:B------:R-:W-:Y:S01]  /*1260*/  SEL R0, R10, 0xffffffc0, !P3 ;  /* 0xffffffc00a007807 */ /* 0x000fe20005800000 */
[----:B------:R-:W-:Y:S01]  /*1270*/  STL [R1+0x2c], R18 ;  /* 0x00002c1201007387 */ /* 0x000fe20000100800 */
[C---:B------:R-:W-:Y:S02]  /*1280*/  IADD3 R12, R26.reuse, 0x68, RZ ;  /* 0x000000681a0c7810 */ /* 0x040fe40007ffe0ff */
[----:B------:R-:W-:Y:S01]  /*1290*/  IADD3 R11, R26, 0x70, RZ ;  /* 0x000000701a0b7810 */ /* 0x000fe20007ffe0ff */
[----:B------:R3:W-:Y:S01]  /*12a0*/  STL [R1+0x28], R17 ;  /* 0x0000281101007387 */ /* 0x0007e20000100800 */
[----:B------:R-:W-:Y:S02]  /*12b0*/  LEA R10, R7, 0x80, 0x1 ;  /* 0x00000080070a7811 */ /* 0x000fe400078e08ff */
[----:B------:R-:W-:Y:S01]  /*12c0*/  SHF.R.S32.HI R7, RZ, 0x1f, R25 ;  /* 0x0000001fff077819 */ /* 0x000fe20000011419 */
[----:B------:R-:W-:Y:S01]  /*12d0*/  STL [R1+0x24], R16 ;  /* 0x0000241001007387 */ /* 0x000fe20000100800 */
[----:B------:R-:W-:-:S02]  /*12e0*/  SHF.R.S32.HI R5, RZ, 0x1f, R231 ;  /* 0x0000001fff057819 */ /* 0x000fc400000114e7 */
[C---:B------:R-:W-:Y:S01]  /*12f0*/  SEL R5, R15.reuse, 0xffffffe0, !P1 ;  /* 0xffffffe00f057807 */ /* 0x040fe20004800000 */
[----:B------:R-:W-:Y:S01]  /*1300*/  STL [R1+0x20], R14 ;  /* 0x0000200e01007387 */ /* 0x000fe20000100800 */
[----:B------:R-:W-:Y:S02]  /*1310*/  SEL R2, R15, 0xffffffe0, !P4 ;  /* 0xffffffe00f027807 */ /* 0x000fe40006000000 */
[----:B--2---:R-:W-:Y:S01]  /*1320*/  IADD3 R8, R26, 0x78, RZ ;  /* 0x000000781a087810 */ /* 0x004fe20007ffe0ff */
[----:B------:R-:W-:Y:S01]  /*1330*/  STL [R1+0x1c], R13 ;  /* 0x00001c0d01007387 */ /* 0x000fe20000100800 */
[----:B------:R-:W-:Y:S02]  /*1340*/  SHF.R.S32.HI R15, RZ, 0x1f, R24 ;  /* 0x0000001fff0f7819 */ /* 0x000fe40000011418 */
[----:B-1----:R-:W-:Y:S01]  /*1350*/  SHF.R.S32.HI R20, RZ, 0x1f, R20 ;  /* 0x0000001fff147819 */ /* 0x002fe20000011414 */
[----:B------:R-:W-:Y:S01]  /*1360*/  STL [R1+0x18], R12 ;  /* 0x0000180c01007387 */ /* 0x000fe20000100800 */
[----:B------:R-:W-:-:S03]  /*1370*/  LEA R189, R3, 0x100, 0x1 ;  /* 0x0000010003bd7811 */ /* 0x000fc600078e08ff */
[----:B------:R-:W-:Y:S01]  /*1380*/  STL [R1+0x14], R11 ;  /* 0x0000140b01007387 */ /* 0x000fe20000100800 */
[--C-:B------:R-:W-:Y:S01]  /*1390*/  IADD3 R192, R0, R189, R2.reuse ;  /* 0x000000bd00c07210 */ /* 0x100fe20007ffe002 */
[----:B------:R-:W-:Y:S02]  /*13a0*/  IMAD R195, R9, 0x800, R189 ;  /* 0x0000080009c37824 */ /* 0x000fe400078e02bd */
[----:B------:R1:W-:Y:S01]  /*13b0*/  STL [R1+0xa8], R7 ;  /* 0x0000a80701007387 */ /* 0x0003e20000100800 */
[----:B---3--:R-:W-:Y:S01]  /*13c0*/  SHF.R.S32.HI R17, RZ, 0x1f, R17 ;  /* 0x0000001fff117819 */ /* 0x008fe20000011411 */
[C---:B------:R-:W-:Y:S02]  /*13d0*/  IMAD.IADD R191, R189.reuse, 0x1, R2 ;  /* 0x00000001bdbf7824 */ /* 0x040fe400078e0202 */
[----:B------:R-:W-:Y:S01]  /*13e0*/  STL [R1+0x10], R8 ;  /* 0x0000100801007387 */ /* 0x000fe20000100800 */
[----:B------:R-:W-:Y:S02]  /*13f0*/  IMAD.IADD R196, R2, 0x1, R195 ;  /* 0x0000000102c47824 */ /* 0x000fe400078e02c3 */
[----:B------:R-:W-:Y:S01]  /*1400*/  IMAD R194, R4, 0x2, R189 ;  /* 0x0000000204c27824 */ /* 0x000fe200078e02bd */
[----:B------:R2:W-:Y:S01]  /*1410*/  STL [R1+0xa4], R15 ;  /* 0x0000a40f01007387 */ /* 0x0005e20000100800 */
[----:B------:R-:W-:-:S02]  /*1420*/  IMAD.IADD R190, R189, 0x1, R0 ;  /* 0x00000001bdbe7824 */ /* 0x000fc400078e0200 */
[C---:B------:R-:W-:Y:S01]  /*1430*/  IMAD.IADD R198, R0.reuse, 0x1, R195 ;  /* 0x0000000100c67824 */ /* 0x040fe200078e02c3 */
[----:B------:R-:W-:Y:S01]  /*1440*/  STL [R1+0x50], R10 ;  /* 0x0000500a01007387 */ /* 0x000fe20000100800 */
[----:B------:R-:W-:Y:S01]  /*1450*/  IMAD.IADD R197, R0, 0x1, R196 ;  /* 0x0000000100c57824 */ /* 0x000fe200078e02c4 */
[----:B-1----:R-:W-:-:S05]  /*1460*/  SHF.R.S32.HI R7, RZ, 0x1f, R23 ;  /* 0x0000001fff077819 */ /* 0x002fca0000011417 */
[----:B------:R1:W-:Y:S01]  /*1470*/  STL [R1+0xa0], R7 ;  /* 0x0000a00701007387 */ /* 0x0003e20000100800 */
[----:B--2---:R-:W-:-:S05]  /*1480*/  SHF.R.S32.HI R15, RZ, 0x1f, R22 ;  /* 0x0000001fff0f7819 */ /* 0x004fca0000011416 */
[----:B------:R2:W-:Y:S01]  /*1490*/  STL [R1+0x9c], R15 ;  /* 0x00009c0f01007387 */ /* 0x0005e20000100800 */
[----:B-1----:R-:W-:-:S05]  /*14a0*/  SHF.R.S32.HI R7, RZ, 0x1f, R21 ;  /* 0x0000001fff077819 */ /* 0x002fca0000011415 */
[----:B------:R1:W-:Y:S01]  /*14b0*/  STL [R1+0x98], R7 ;  /* 0x0000980701007387 */ /* 0x0003e20000100800 */
[----:B--2---:R-:W-:-:S03]  /*14c0*/  SHF.R.S32.HI R15, RZ, 0x1f, R19 ;  /* 0x0000001fff0f7819 */ /* 0x004fc60000011413 */
[----:B------:R-:W-:Y:S04]  /*14d0*/  STL [R1+0x94], R20 ;  /* 0x0000941401007387 */ /* 0x000fe80000100800 */
[----:B------:R2:W-:Y:S01]  /*14e0*/  STL [R1+0x90], R15 ;  /* 0x0000900f01007387 */ /* 0x0005e20000100800 */
[----:B-1----:R-:W-:-:S05]  /*14f0*/  SHF.R.S32.HI R7, RZ, 0x1f, R18 ;  /* 0x0000001fff077819 */ /* 0x002fca0000011412 */
[----:B------:R1:W-:Y:S01]  /*1500*/  STL [R1+0x8c], R7 ;  /* 0x00008c0701007387 */ /* 0x0003e20000100800 */
[----:B--2---:R-:W-:-:S03]  /*1510*/  SHF.R.S32.HI R15, RZ, 0x1f, R16 ;  /* 0x0000001fff0f7819 */ /* 0x004fc60000011410 */
[----:B------:R-:W-:Y:S04]  /*1520*/  STL [R1+0x88], R17 ;  /* 0x0000881101007387 */ /* 0x000fe80000100800 */
[----:B------:R-:W-:Y:S01]  /*1530*/  STL [R1+0x84], R15 ;  /* 0x0000840f01007387 */ /* 0x000fe20000100800 */
[----:B-1----:R-:W-:Y:S02]  /*1540*/  SHF.R.S32.HI R7, RZ, 0x1f, R14 ;  /* 0x0000001fff077819 */ /* 0x002fe4000001140e */
[----:B------:R-:W-:Y:S02]  /*1550*/  SHF.R.S32.HI R14, RZ, 0x1f, R13 ;  /* 0x0000001fff0e7819 */ /* 0x000fe4000001140d */
[----:B------:R-:W-:Y:S01]  /*1560*/  SHF.R.S32.HI R13, RZ, 0x1f, R12 ;  /* 0x0000001fff0d7819 */ /* 0x000fe2000001140c */
[----:B------:R1:W-:Y:S01]  /*1570*/  STL [R1+0x80], R7 ;  /* 0x0000800701007387 */ /* 0x0003e20000100800 */
[----:B------:R-:W-:-:S02]  /*1580*/  SHF.R.S32.HI R12, RZ, 0x1f, R11 ;  /* 0x0000001fff0c7819 */ /* 0x000fc4000001140b */
[----:B------:R-:W-:Y:S01]  /*1590*/  SHF.R.S32.HI R11, RZ, 0x1f, R8 ;  /* 0x0000001fff0b7819 */ /* 0x000fe20000011408 */
[C---:B------:R-:W-:Y:S01]  /*15a0*/  IMAD.IADD R8, R10.reuse, 0x1, R5 ;  /* 0x000000010a087824 */ /* 0x040fe200078e0205 */
[----:B------:R-:W-:Y:S04]  /*15b0*/  STL [R1+0x7c], R14 ;  /* 0x00007c0e01007387 */ /* 0x000fe80000100800 */
[----:B------:R-:W-:Y:S04]  /*15c0*/  STL [R1+0x78], R13 ;  /* 0x0000780d01007387 */ /* 0x000fe80000100800 */
[----:B------:R-:W-:Y:S04]  /*15d0*/  STL [R1+0x74], R12 ;  /* 0x0000740c01007387 */ /* 0x000fe80000100800 */
[----:B------:R-:W-:Y:S04]  /*15e0*/  STL [R1+0x70], R11 ;  /* 0x0000700b01007387 */ /* 0x000fe80000100800 */
[----:B------:R2:W-:Y:S01]  /*15f0*/  STL [R1+0x5c], R8 ;  /* 0x00005c0801007387 */ /* 0x0005e20000100800 */
[----:B-1----:R-:W-:-:S02]  /*1600*/  IADD3 R7, R10, -0x10, RZ ;  /* 0xfffffff00a077810 */ /* 0x002fc40007ffe0ff */
[C---:B------:R-:W-:Y:S01]  /*1610*/  @P0 IADD3 R7, R10.reuse, 0x10, RZ ;  /* 0x000000100a070810 */ /* 0x040fe20007ffe0ff */
[----:B------:R-:W-:-:S04]  /*1620*/  IMAD.IADD R10, R10, 0x1, R6 ;  /* 0x000000010a0a7824 */ /* 0x000fc800078e0206 */
[--C-:B------:R-:W-:Y:S01]  /*1630*/  IMAD.IADD R3, R5, 0x1, R7.reuse ;  /* 0x0000000105037824 */ /* 0x100fe200078e0207 */
[----:B------:R1:W-:Y:S01]  /*1640*/  STL [R1+0x6c], R10 ;  /* 0x00006c0a01007387 */ /* 0x0003e20000100800 */
[----:B------:R-:W-:Y:S02]  /*1650*/  IMAD.IADD R5, R6, 0x1, R7 ;  /* 0x0000000106057824 */ /* 0x000fe400078e0207 */
[--C-:B------:R-:W-:Y:S01]  /*1660*/  IMAD.IADD R2, R3, 0x1, R6.reuse ;  /* 0x0000000103027824 */ /* 0x100fe200078e0206 */
[----:B------:R1:W-:Y:S01]  /*1670*/  STL [R1+0x54], R7 ;  /* 0x0000540701007387 */ /* 0x0003e20000100800 */
[----:B--2---:R-:W-:-:S05]  /*1680*/  IMAD.IADD R8, R8, 0x1, R6 ;  /* 0x0000000108087824 */ /* 0x004fca00078e0206 */
[----:B------:R1:W-:Y:S04]  /*1690*/  STL [R1+0x68], R8 ;  /* 0x0000680801007387 */ /* 0x0003e80000100800 */
[----:B------:R1:W-:Y:S04]  /*16a0*/  STL [R1+0x64], R5 ;  /* 0x0000640501007387 */ /* 0x0003e80000100800 */
[----:B------:R1:W-:Y:S04]  /*16b0*/  STL [R1+0x58], R3 ;  /* 0x0000580301007387 */ /* 0x0003e80000100800 */
[----:B------:R1:W-:Y:S02]  /*16c0*/  STL [R1+0x60], R2 ;  /* 0x0000600201007387 */ /* 0x0003e40000100800 */
.L_x_275:
[----:B-1----:R-:W-:-:S04]  /*16d0*/  IMAD.MOV.U32 R8, RZ, RZ, 0x4 ;  /* 0x00000004ff087424 */ /* 0x002fc800078e00ff */
[----:B------:R-:W-:-:S05]  /*16e0*/  IMAD.WIDE R2, R247, R8, c[0x0][0x588] ;  /* 0x00016200f7027625 */ /* 0x000fca00078e0208 */
[----:B------:R-:W2:Y:S01]  /*16f0*/  LDG.E R251, [R2.64] ;  /* 0x0000000802fb7981 */ /* 0x000ea2000c1e1900 */
[----:B------:R-:W-:Y:S01]  /*1700*/  ISETP.NE.U32.AND P4, PT, RZ, c[0x0][0x370], PT ;  /* 0x0000dc00ff007a0c */ /* 0x000fe20003f85070 */
[----:B------:R-:W-:Y:S01]  /*1710*/  IMAD.MOV.U32 R237, RZ, RZ, RZ ;  /* 0x000000ffffed7224 */ /* 0x000fe200078e00ff */
[----:B------:R-:W-:Y:S01]  /*1720*/  ISETP.NE.U32.AND P2, PT, RZ, c[0x0][0x360], PT ;  /* 0x0000d800ff007a0c */ /* 0x000fe20003f45070 */
[----:B------:R-:W-:Y:S01]  /*1730*/  IMAD.MOV.U32 R11, RZ, RZ, RZ ;  /* 0x000000ffff0b7224 */ /* 0x000fe200078e00ff */
[----:B------:R-:W-:Y:S02]  /*1740*/  ISETP.NE.AND.EX P4, PT, RZ, c[0x0][0x374], PT, P4 ;  /* 0x0000dd00ff007a0c */ /* 0x000fe40003f85340 */
[----:B------:R-:W-:Y:S02]  /*1750*/  ISETP.NE.AND.EX P2, PT, RZ, c[0x0][0x364], PT, P2 ;  /* 0x0000d900ff007a0c */ /* 0x000fe40003f45320 */
[----:B------:R-:W-:-:S04]  /*1760*/  ISETP.NE.U32.AND P3, PT, RZ, c[0x0][0x348], PT ;  /* 0x0000d200ff007a0c */ /* 0x000fc80003f65070 */
[----:B------:R-:W-:Y:S02]  /*1770*/  ISETP.NE.AND.EX P3, PT, RZ, c[0x0][0x34c], PT, P3 ;  /* 0x0000d300ff007a0c */ /* 0x000fe40003f65330 */
[----:B--2---:R-:W-:Y:S01]  /*1780*/  SHF.R.S32.HI R13, RZ, 0x1f, R251 ;  /* 0x0000001fff0d7819 */ /* 0x004fe200000114fb */
[C---:B------:R-:W-:Y:S02]  /*1790*/  IMAD.SHL.U32 R252, R251.reuse, 0x4, RZ ;  /* 0x00000004fbfc7824 */ /* 0x040fe400078e00ff */
[C---:B------:R-:W-:Y:S02]  /*17a0*/  @P4 LEA R6, P1, R251.reuse, c[0x0][0x370], 0x2 ;  /* 0x0000dc00fb064a11 */ /* 0x040fe400078210ff */
[C-C-:B------:R-:W-:Y:S01]  /*17b0*/  SHF.L.U64.HI R14, R251.reuse, 0x2, R13.reuse ;  /* 0x00000002fb0e7819 */ /* 0x140fe2000001020d */
[----:B------:R1:W-:Y:S01]  /*17c0*/  STL [R1+0xc], R13 ;  /* 0x00000c0d01007387 */ /* 0x0003e20000100800 */
[----:B------:R-:W-:Y:S02]  /*17d0*/  @P4 LEA.HI.X R7, R251, c[0x0][0x374], R13, 0x2, P1 ;  /* 0x0000dd00fb074a11 */ /* 0x000fe400008f140d */
[C---:B------:R-:W-:Y:S01]  /*17e0*/  @P2 IADD3 R4, P0, R252.reuse, c[0x0][0x360], RZ ;  /* 0x0000d800fc042a10 */ /* 0x040fe20007f1e0ff */
[----:B------:R1:W-:Y:S01]  /*17f0*/  STL [R1], R14 ;  /* 0x0000000e01007387 */ /* 0x0003e20000100800 */
[----:B------:R-:W-:-:S02]  /*1800*/  IADD3 R2, P1, R252, c[0x0][0x348], RZ ;  /* 0x0000d200fc027a10 */ /* 0x000fc40007f3e0ff */
[C---:B------:R-:W-:Y:S01]  /*1810*/  @P2 IADD3.X R5, R14.reuse, c[0x0][0x364], RZ, P0, !PT ;  /* 0x0000d9000e052a10 */ /* 0x040fe200007fe4ff */
[----:B------:R1:W5:Y:S01]  /*1820*/  @P4 LDG.E R237, [R6.64] ;  /* 0x0000000806ed4981 */ /* 0x000362000c1e1900 */
[----:B------:R-:W-:-:S03]  /*1830*/  IADD3.X R3, R14, c[0x0][0x34c], RZ, P1, !PT ;  /* 0x0000d3000e037a10 */ /* 0x000fc60000ffe4ff */
[----:B------:R1:W5:Y:S04]  /*1840*/  @P2 LDG.E R12, [R4.64] ;  /* 0x00000008040c2981 */ /* 0x000368000c1e1900 */
[----:B------:R1:W5:Y:S01]  /*1850*/  @P3 LDG.E R11, [R2.64] ;  /* 0x00000008020b3981 */ /* 0x000362000c1e1900 */
[----:B------:R-:W-:Y:S01]  /*1860*/  YIELD ;  /* 0x0000000000007946 */ /* 0x000fe20003800000 */
[----:B------:R-:W-:Y:S05]  /*1870*/  @P2 BRA `(.L_x_176) ;  /* 0x0000005000002947 */ /* 0x000fea0003800000 */
[----:B-----5:R-:W-:Y:S01]  /*1880*/  MOV R12, c[0x0][0x168] ;  /* 0x00005a00000c7a02 */ /* 0x020fe20000000f00 */
[----:B------:R-:W-:Y:S05]  /*1890*/  @!P3 BRA `(.L_x_176) ;  /* 0x000000300000b947 */ /* 0x000fea0003800000 */
[----:B------:R2:W3:Y:S04]  /*18a0*/  LDG.E R0, [R2.64] ;  /* 0x0000000802007981 */ /* 0x0004e8000c1e1900 */
[----:B-12---:R-:W3:Y:S02]  /*18b0*/  LDG.E R2, [R2.64+0x4] ;  /* 0x0000040802027981 */ /* 0x006ee4000c1e1900 */
[----:B---3--:R-:W-:-:S02]  /*18c0*/  IADD3 R12, -R0, R2, RZ ;  /* 0x00000002000c7210 */ /* 0x008fc40007ffe1ff */
.L_x_176:
[----:B------:R-:W-:-:S04]  /*18d0*/  ISETP.NE.U32.AND P0, PT, RZ, c[0x0][0x368], PT ;  /* 0x0000da00ff007a0c */ /* 0x000fc80003f05070 */
[----:B------:R-:W-:-:S13]  /*18e0*/  ISETP.NE.AND.EX P0, PT, RZ, c[0x0][0x36c], PT, P0 ;  /* 0x0000db00ff007a0c */ /* 0x000fda0003f05300 */
[----:B------:R-:W-:Y:S05]  /*18f0*/  @!P0 BRA `(.L_x_177) ;  /* 0x0000004000008947 */ /* 0x000fea0003800000 */
[----:B-1----:R-:W-:-:S04]  /*1900*/  IADD3 R2, P0, R252, c[0x0][0x368], RZ ;  /* 0x0000da00fc027a10 */ /* 0x002fc80007f1e0ff */
[----:B------:R-:W-:-:S05]  /*1910*/  IADD3.X R3, R14, c[0x0][0x36c], RZ, P0, !PT ;  /* 0x0000db000e037a10 */ /* 0x000fca00007fe4ff */
[----:B------:R1:W5:Y:S01]  /*1920*/  LDG.E R0, [R2.64] ;  /* 0x0000000802007981 */ /* 0x000362000c1e1900 */
[----:B------:R-:W-:Y:S05]  /*1930*/  BRA `(.L_x_178) ;  /* 0x0000008000007947 */ /* 0x000fea0003800000 */
.L_x_177:
[----:B------:R-:W-:Y:S01]  /*1940*/  ISETP.NE.U32.AND P0, PT, RZ, c[0x0][0x350], PT ;  /* 0x0000d400ff007a0c */ /* 0x000fe20003f05070 */
[----:B------:R-:W-:-:S03]  /*1950*/  IMAD.U32 R0, RZ, RZ, UR5 ;  /* 0x00000005ff007e24 */ /* 0x000fc6000f8e00ff */
[----:B------:R-:W-:-:S13]  /*1960*/  ISETP.NE.AND.EX P0, PT, RZ, c[0x0][0x354], PT, P0 ;  /* 0x0000d500ff007a0c */ /* 0x000fda0003f05300 */
[----:B------:R-:W-:Y:S05]  /*1970*/  @!P0 BRA `(.L_x_178) ;  /* 0x0000004000008947 */ /* 0x000fea0003800000 */
[----:B-1----:R-:W-:-:S05]  /*1980*/  IMAD.WIDE R2, R251, R8, c[0x0][0x350] ;  /* 0x0000d400fb027625 */ /* 0x002fca00078e0208 */
[----:B------:R-:W2:Y:S04]  /*1990*/  LDG.E R4, [R2.64] ;  /* 0x0000000802047981 */ /* 0x000ea8000c1e1900 */
[----:B------:R-:W2:Y:S02]  /*19a0*/  LDG.E R0, [R2.64+0x4] ;  /* 0x0000040802007981 */ /* 0x000ea4000c1e1900 */
[----:B--2---:R-:W-:-:S05]  /*19b0*/  IADD3 R0, -R4, R0, RZ ;  /* 0x0000000004007210 */ /* 0x004fca0007ffe1ff */
.L_x_178:
[----:B-----5:R-:W-:Y:S01]  /*19c0*/  IMAD.IADD R21, R0, 0x1, -R237 ;  /* 0x0000000100157824 */ /* 0x020fe200078e0aed */
[C---:B------:R-:W-:Y:S01]  /*19d0*/  LOP3.LUT R0, R246.reuse, 0xff000000, RZ, 0xc0, !PT ;  /* 0xff000000f6007812 */ /* 0x040fe200078ec0ff */
[----:B-1----:R-:W-:Y:S01]  /*19e0*/  IMAD.MOV.U32 R2, RZ, RZ, RZ ;  /* 0x000000ffff027224 */ /* 0x002fe200078e00ff */
[----:B------:R-:W-:Y:S01]  /*19f0*/  LOP3.LUT R4, R246, 0xff0000, RZ, 0xc0, !PT ;  /* 0x00ff0000f6047812 */ /* 0x000fe200078ec0ff */
[----:B------:R-:W-:Y:S01]  /*1a00*/  BSSY B0, `(.L_x_179) ;  /* 0x000002c000007945 */ /* 0x000fe20003800000 */
[----:B------:R-:W-:-:S02]  /*1a10*/  SHF.R.U32.HI R0, RZ, 0x8, R0 ;  /* 0x00000008ff007819 */ /* 0x000fc40000011600 */
[C---:B------:R-:W-:Y:S02]  /*1a20*/  IADD3 R3, R21.reuse, 0x6f, RZ ;  /* 0x0000006f15037810 */ /* 0x040fe40007ffe0ff */
[----:B------:R-:W-:Y:S02]  /*1a30*/  LEA.HI R0, R4, R0, RZ, 0x10 ;  /* 0x0000000004007211 */ /* 0x000fe400078f80ff */
[----:B------:R-:W-:Y:S01]  /*1a40*/  ISETP.GE.AND P0, PT, R21, 0x1, PT ;  /* 0x000000011500780c */ /* 0x000fe20003f06270 */
[----:B------:R-:W-:Y:S01]  /*1a50*/  IMAD.HI R2, R3, -0x6db6db6d, R2 ;  /* 0x9249249303027827 */ /* 0x000fe200078e0202 */
[----:B------:R-:W-:Y:S02]  /*1a60*/  LOP3.LUT R15, R0, 0xff, RZ, 0xc0, !PT ;  /* 0x000000ff000f7812 */ /* 0x000fe400078ec0ff */
[----:B------:R-:W-:Y:S02]  /*1a70*/  SHF.R.U32.HI R5, RZ, 0x10, R0 ;  /* 0x00000010ff057819 */ /* 0x000fe40000011600 */
[----:B------:R-:W-:Y:S01]  /*1a80*/  SHF.R.U32.HI R3, RZ, 0x1f, R2 ;  /* 0x0000001fff037819 */ /* 0x000fe20000011602 */
[----:B------:R1:W-:Y:S03]  /*1a90*/  STL [R1+0x8], R15 ;  /* 0x0000080f01007387 */ /* 0x0003e60000100800 */
[----:B------:R-:W-:Y:S01]  /*1aa0*/  LEA.HI.SX32 R10, R2, R3, 0x1a ;  /* 0x00000003020a7211 */ /* 0x000fe200078fd2ff */
[----:B------:R1:W-:Y:S01]  /*1ab0*/  STL [R1+0x4], R5 ;  /* 0x0000040501007387 */ /* 0x0003e20000100800 */
[----:B------:R-:W-:Y:S01]  /*1ac0*/  IMAD.MOV.U32 R2, RZ, RZ, RZ ;  /* 0x000000ffff027224 */ /* 0x000fe200078e00ff */
[----:B------:R-:W-:Y:S05]  /*1ad0*/  @!P0 BRA `(.L_x_180) ;  /* 0x000001e000008947 */ /* 0x000fea0003800000 */
[----:B------:R-:W-:Y:S01]  /*1ae0*/  ISETP.NE.AND P0, PT, R5, RZ, PT ;  /* 0x000000ff0500720c */ /* 0x000fe20003f05270 */
[----:B------:R-:W-:-:S03]  /*1af0*/  IMAD.MOV.U32 R4, RZ, RZ, RZ ;  /* 0x000000ffff047224 */ /* 0x000fc600078e00ff */
[----:B------:R-:W-:-:S04]  /*1b00*/  SEL R0, R5, c[0x0][0x338], P0 ;  /* 0x0000ce0005007a07 */ /* 0x000fc80000000000 */
[----:B------:R-:W-:Y:S02]  /*1b10*/  IABS R3, R0 ;  /* 0x0000000000037213 */ /* 0x000fe40000000000 */
[----:B------:R-:W-:Y:S02]  /*1b20*/  IADD3 R6, R10, -0x1, R0 ;  /* 0xffffffff0a067810 */ /* 0x000fe40007ffe000 */
[----:B------:R-:W2:Y:S02]  /*1b30*/  I2F.RP R2, R3 ;  /* 0x0000000300027306 */ /* 0x000ea40000209400 */
[----:B------:R-:W-:-:S06]  /*1b40*/  IABS R9, R6 ;  /* 0x0000000600097213 */ /* 0x000fcc0000000000 */
[----:B--2---:R-:W2:Y:S02]  /*1b50*/  MUFU.RCP R2, R2 ;  /* 0x0000000200027308 */ /* 0x004ea40000001000 */
[----:B--2---:R-:W-:-:S06]  /*1b60*/  IADD3 R2, R2, 0xffffffe, RZ ;  /* 0x0ffffffe02027810 */ /* 0x004fcc0007ffe0ff */
[----:B-1----:R-:W1:Y:S02]  /*1b70*/  F2I.FTZ.U32.TRUNC.NTZ R5, R2 ;  /* 0x0000000200057305 */ /* 0x002e64000021f000 */
[----:B-1----:R-:W-:-:S04]  /*1b80*/  IMAD.MOV R2, RZ, RZ, -R5 ;  /* 0x000000ffff027224 */ /* 0x002fc800078e0a05 */
        /* <DEDUP_REMOVED lines=13> */
[----:B------:R-:W-:Y:S02]  /*1c60*/  ISETP.GE.U32.AND P2, PT, R4, R3, PT ;  /* 0x000000030400720c */ /* 0x000fe40003f46070 */
[----:B------:R-:W-:-:S04]  /*1c70*/  LOP3.LUT R3, R6, R0, RZ, 0x3c, !PT ;  /* 0x0000000006037212 */ /* 0x000fc800078e3cff */
[----:B------:R-:W-:-:S07]  /*1c80*/  ISETP.GE.AND P0, PT, R3, RZ, PT ;  /* 0x000000ff0300720c */ /* 0x000fce0003f06270 */
[----:B------:R-:W-:-:S06]  /*1c90*/  @P2 IADD3 R2, R2, 0x1, RZ ;  /* 0x0000000102022810 */ /* 0x000fcc0007ffe0ff */
[----:B------:R-:W-:Y:S01]  /*1ca0*/  @!P0 IMAD.MOV R2, RZ, RZ, -R2 ;  /* 0x000000ffff028224 */ /* 0x000fe200078e0a02 */
[----:B------:R-:W-:Y:S02]  /*1cb0*/  @!P1 LOP3.LUT R2, RZ, R0, RZ, 0x33, !PT ;  /* 0x00000000ff029212 */ /* 0x000fe400078e33ff */
.L_x_180:
[----:B------:R-:W-:Y:S05]  /*1cc0*/  BSYNC B0 ;  /* 0x0000000000007941 */ /* 0x000fea0003800000 */
.L_x_179:
[----:B------:R-:W-:Y:S01]  /*1cd0*/  IMAD R236, R15, R2, RZ ;  /* 0x000000020fec7224 */ /* 0x000fe200078e02ff */
[----:B------:R-:W-:Y:S01]  /*1ce0*/  PRMT R0, RZ, 0x7610, R0 ;  /* 0x00007610ff007816 */ /* 0x000fe20000000000 */
[----:B------:R-:W-:Y:S01]  /*1cf0*/  CS2R R22, SRZ ;  /* 0x0000000000167805 */ /* 0x000fe2000001ff00 */
[----:B------:R-:W-:Y:S01]  /*1d00*/  CS2R R26, SRZ ;  /* 0x00000000001a7805 */ /* 0x000fe2000001ff00 */
[----:B------:R-:W-:Y:S01]  /*1d10*/  IMAD.IADD R2, R236, 0x1, R2 ;  /* 0x00000001ec027824 */ /* 0x000fe200078e0202 */
[----:B------:R-:W-:Y:S01]  /*1d20*/  CS2R R24, SRZ ;  /* 0x0000000000187805 */ /* 0x000fe2000001ff00 */
        /* <DEDUP_REMOVED lines=33> */
[----:B------:R-:W-:-:S04]  /*1f40*/  ISETP.NE.U32.AND P1, PT, RZ, c[0x0][0x340], PT ;  /* 0x0000d000ff007a0c */ /* 0x000fc80003f25070 */
[----:B------:R-:W-:-:S13]  /*1f50*/  ISETP.NE.AND.EX P1, PT, RZ, c[0x0][0x344], PT, P1 ;  /* 0x0000d100ff007a0c */ /* 0x000fda0003f25310 */
[----:B------:R-:W-:-:S04]  /*1f60*/  @P1 IADD3 R2, P0, R252, c[0x0][0x340], RZ ;  /* 0x0000d000fc021a10 */ /* 0x000fc80007f1e0ff */
[----:B------:R-:W-:-:S05]  /*1f70*/  @P1 IADD3.X R3, R14, c[0x0][0x344], RZ, P0, !PT ;  /* 0x0000d1000e031a10 */ /* 0x000fca00007fe4ff */
[----:B------:R2:W3:Y:S01]  /*1f80*/  @P1 LDG.E R0, [R2.64] ;  /* 0x0000000802001981 */ /* 0x0004e2000c1e1900 */
[----:B------:R-:W-:Y:S01]  /*1f90*/  IMAD.MOV.U32 R146, RZ, RZ, 0x70 ;  /* 0x00000070ff927424 */ /* 0x000fe200078e00ff */
[----:B------:R-:W-:Y:S01]  /*1fa0*/  WARPSYNC 0xffffffff ;  /* 0xffffffff00007948 */ /* 0x000fe20003800000 */
[----:B------:R-:W-:Y:S01]  /*1fb0*/  IMAD R36, R233, 0x20, R234 ;  /* 0x00000020e9247824 */ /* 0x000fe200078e02ea */
[----:B------:R-:W-:Y:S01]  /*1fc0*/  BAR.SYNC.DEFER_BLOCKING 0x0 ;  /* 0x0000000000007b1d */ /* 0x000fe20000010000 */
[----:B------:R-:W-:Y:S02]  /*1fd0*/  IMAD R146, R214, R146, -0x70 ;  /* 0xffffff90d6927424 */ /* 0x000fe400078e0292 */
[----:B------:R-:W-:Y:S02]  /*1fe0*/  IMAD.MOV.U32 R205, RZ, RZ, RZ ;  /* 0x000000ffffcd7224 */ /* 0x000fe400078e00ff */
[----:B--2---:R-:W-:-:S05]  /*1ff0*/  IMAD.MOV.U32 R2, RZ, RZ, c[0x0][0x2b8] ;  /* 0x0000ae00ff027624 */ /* 0x004fca00078e00ff */
[----:B------:R-:W-:Y:S01]  /*2000*/  ISETP.NE.AND P0, PT, R2, 0x1, PT ;  /* 0x000000010200780c */ /* 0x000fe20003f05270 */
[----:B------:R-:W-:-:S04]  /*2010*/  IMAD.IADD R2, R36, 0x1, R146 ;  /* 0x0000000124027824 */ /* 0x000fc800078e0292 */
[C---:B------:R-:W-:Y:S01]  /*2020*/  IMAD.IADD R9, R2.reuse, 0x1, R237 ;  /* 0x0000000102097824 */ /* 0x040fe200078e02ed */
[----:B------:R-:W-:-:S03]  /*2030*/  ISETP.GE.AND P2, PT, R2, R21, PT ;  /* 0x000000150200720c */ /* 0x000fc60003f46270 */
[----:B------:R-:W-:Y:S01]  /*2040*/  IMAD.MOV.U32 R8, RZ, RZ, R9 ;  /* 0x000000ffff087224 */ /* 0x000fe200078e0009 */
[----:B------:R-:W-:-:S03]  /*2050*/  ISETP.GT.OR P2, PT, R36, 0x6f, P2 ;  /* 0x0000006f2400780c */ /* 0x000fc60001744670 */
[----:B------:R-:W-:-:S05]  /*2060*/  @P0 IMAD.HI.U32 R3, R9, c[0x0][0x2bc], RZ ;  /* 0x0000af0009030a27 */ /* 0x000fca00078e00ff */
[----:B------:R-:W-:Y:S01]  /*2070*/  @P0 SHF.R.U32.HI R8, RZ, c[0x0][0x2c0], R3 ;  /* 0x0000b000ff080a19 */ /* 0x000fe20000011603 */
[----:B------:R-:W-:Y:S01]  /*2080*/  IMAD.MOV.U32 R4, RZ, RZ, c[0x0][0x2c4] ;  /* 0x0000b100ff047624 */ /* 0x000fe200078e00ff */
[----:B------:R-:W-:Y:S01]  /*2090*/  LOP3.LUT R22, R246, 0xffff, RZ, 0xc0, !PT ;  /* 0x0000fffff6167812 */ /* 0x000fe200078ec0ff */
[----:B-1----:R-:W-:Y:S02]  /*20a0*/  IMAD R5, R245, 0x80, R36 ;  /* 0x00000080f5057824 */ /* 0x002fe400078e0224 */
[----:B------:R-:W-:-:S04]  /*20b0*/  @!P1 IMAD.MOV.U32 R0, RZ, RZ, R251 ;  /* 0x000000ffff009224 */ /* 0x000fc800078e00fb */
[----:B---3--:R-:W-:Y:S01]  /*20c0*/  IMAD.WIDE.U32 R240, R0, c[0x0][0x2b0], RZ ;  /* 0x0000ac0000f07a25 */ /* 0x008fe200078e00ff */
[----:B------:R-:W-:-:S05]  /*20d0*/  SHF.R.S32.HI R2, RZ, 0x1f, R0 ;  /* 0x0000001fff027819 */ /* 0x000fca0000011400 */
[----:B------:R-:W-:-:S04]  /*20e0*/  IMAD R2, R2, c[0x0][0x2b0], RZ ;  /* 0x0000ac0002027a24 */ /* 0x000fc800078e02ff */
[----:B------:R-:W-:Y:S01]  /*20f0*/  IMAD R2, R0, c[0x0][0x2b4], R2 ;  /* 0x0000ad0000027a24 */ /* 0x000fe200078e0202 */
[----:B------:R-:W-:-:S03]  /*2100*/  @!P2 IADD3 R0, P1, R8, R240, RZ ;  /* 0x000000f00800a210 */ /* 0x000fc60007f3e0ff */
[----:B------:R-:W-:Y:S01]  /*2110*/  IMAD.IADD R249, R241, 0x1, R2 ;  /* 0x00000001f1f97824 */ /* 0x000fe200078e0202 */
[----:B------:R-:W-:-:S04]  /*2120*/  @!P2 LEA R2, P0, R0, c[0x0][0x2a0], 0x2 ;  /* 0x0000a8000002aa11 */ /* 0x000fc800078010ff */
[----:B------:R-:W-:-:S04]  /*2130*/  @!P2 LEA.HI.X.SX32 R3, R8, R249, 0x1, P1 ;  /* 0x000000f90803a211 */ /* 0x000fc800008f0eff */
[----:B------:R-:W-:-:S05]  /*2140*/  @!P2 LEA.HI.X R3, R0, c[0x0][0x2a4], R3, 0x2, P0 ;  /* 0x0000a9000003aa11 */ /* 0x000fca00000f1403 */
[----:B------:R1:W2:Y:S01]  /*2150*/  @!P2 LDG.E R205, [R2.64] ;  /* 0x0000000802cda981 */ /* 0x0002a2000c1e1900 */
[----:B------:R-:W-:Y:S01]  /*2160*/  SHF.R.S32.HI R0, RZ, 0x1f, R11 ;  /* 0x0000001fff007819 */ /* 0x000fe2000001140b */
[----:B------:R-:W-:Y:S01]  /*2170*/  IMAD.WIDE.U32 R238, R22, c[0x0][0x1e8], RZ ;  /* 0x00007a0016ee7a25 */ /* 0x000fe200078e00ff */
[----:B------:R-:W-:Y:S01]  /*2180*/  ISETP.NE.AND P0, PT, R4, 0x1, PT ;  /* 0x000000010400780c */ /* 0x000fe20003f05270 */
[----:B------:R-:W-:Y:S01]  /*2190*/  BSSY B0, `(.L_x_182) ;  /* 0x00000f0000007945 */ /* 0x000fe20003800000 */
[----:B------:R-:W-:Y:S01]  /*21a0*/  SEL R6, R13, RZ, !P3 ;  /* 0x000000ff0d067207 */ /* 0x000fe20005800000 */
[----:B------:R-:W-:Y:S01]  /*21b0*/  IMAD R0, R0, c[0x0][0x178], RZ ;  /* 0x00005e0000007a24 */ /* 0x000fe200078e02ff */
[----:B------:R-:W-:Y:S01]  /*21c0*/  SEL R4, R251, RZ, !P3 ;  /* 0x000000fffb047207 */ /* 0x000fe20005800000 */
[----:B------:R-:W-:Y:S01]  /*21d0*/  IMAD R248, R22, c[0x0][0x1ec], R239 ;  /* 0x00007b0016f87a24 */ /* 0x000fe200078e02ef */
[----:B------:R-:W-:Y:S01]  /*21e0*/  SHF.R.S32.HI R24, RZ, 0x1f, R231 ;  /* 0x0000001fff187819 */ /* 0x000fe200000114e7 */
[----:B------:R-:W-:Y:S01]  /*21f0*/  IMAD R0, R11, c[0x0][0x17c], R0 ;  /* 0x00005f000b007a24 */ /* 0x000fe200078e0200 */
[----:B------:R-:W-:Y:S01]  /*2200*/  SHF.R.S32.HI R23, RZ, 0x1f, R235 ;  /* 0x0000001fff177819 */ /* 0x000fe200000114eb */
[----:B------:R-:W-:Y:S01]  /*2210*/  IMAD R6, R6, c[0x0][0x1c0], RZ ;  /* 0x0000700006067a24 */ /* 0x000fe200078e02ff */
[----:B------:R-:W-:Y:S01]  /*2220*/  ISETP.GE.AND P3, PT, R231, c[0x0][0x198], PT ;  /* 0x00006600e7007a0c */ /* 0x000fe20003f66270 */
[----:B------:R-:W-:Y:S01]  /*2230*/  IMAD.WIDE.U32 R242, R22, c[0x0][0x210], RZ ;  /* 0x0000840016f27a25 */ /* 0x000fe200078e00ff */
[----:B------:R-:W-:-:S02]  /*2240*/  ISETP.GE.AND P2, PT, R235, c[0x0][0x198], PT ;  /* 0x00006600eb007a0c */ /* 0x000fc40003f46270 */
[----:B------:R-:W-:Y:S01]  /*2250*/  IADD3 R145, R214, -0x1, RZ ;  /* 0xffffffffd6917810 */ /* 0x000fe20007ffe0ff */
[----:B------:R-:W-:Y:S01]  /*2260*/  @P0 IMAD.HI.U32 R7, R5, c[0x0][0x2c8], RZ ;  /* 0x0000b20005070a27 */ /* 0x000fe200078e00ff */
[----:B------:R-:W-:Y:S02]  /*2270*/  SHF.L.U64.HI R203, R231, 0x1, R24 ;  /* 0x00000001e7cb7819 */ /* 0x000fe40000010218 */
[----:B------:R-:W-:Y:S01]  /*2280*/  SHF.L.U64.HI R204, R235, 0x1, R23 ;  /* 0x00000001ebcc7819 */ /* 0x000fe20000010217 */
[----:B------:R-:W-:Y:S02]  /*2290*/  IMAD R6, R4, c[0x0][0x1c4], R6 ;  /* 0x0000710004067a24 */ /* 0x000fe400078e0206 */
[----:B------:R-:W-:Y:S02]  /*22a0*/  IMAD R144, R145, -0x70, R21 ;  /* 0xffffff9091907824 */ /* 0x000fe400078e0215 */
[----:B-1----:R-:W-:-:S04]  /*22b0*/  IMAD.WIDE.U32 R2, R11, c[0x0][0x178], RZ ;  /* 0x00005e000b027a25 */ /* 0x002fc800078e00ff */
[----:B------:R-:W-:Y:S02]  /*22c0*/  IMAD.IADD R3, R3, 0x1, R0 ;  /* 0x0000000103037824 */ /* 0x000fe400078e0200 */
[----:B------:R-:W-:Y:S01]  /*22d0*/  IMAD.MOV.U32 R0, RZ, RZ, R5 ;  /* 0x000000ffff007224 */ /* 0x000fe200078e0005 */
[----:B------:R-:W-:Y:S01]  /*22e0*/  @P0 SHF.R.U32.HI R0, RZ, c[0x0][0x2cc], R7 ;  /* 0x0000b300ff000a19 */ /* 0x000fe20000011607 */
[----:B------:R-:W-:-:S03]  /*22f0*/  IMAD.WIDE.U32 R2, R22, c[0x0][0x1b8], R2 ;  /* 0x00006e0016027a25 */ /* 0x000fc600078e0002 */
[----:B------:R-:W-:Y:S01]  /*2300*/  SHF.R.S32.HI R7, RZ, 0x1f, R0 ;  /* 0x0000001fff077819 */ /* 0x000fe20000011400 */
[C---:B------:R-:W-:Y:S02]  /*2310*/  IMAD R3, R22.reuse, c[0x0][0x1bc], R3 ;  /* 0x00006f0016037a24 */ /* 0x040fe400078e0203 */
[----:B------:R-:W-:Y:S02]  /*2320*/  IMAD R250, R22, c[0x0][0x214], R243 ;  /* 0x0000850016fa7a24 */ /* 0x000fe400078e02f3 */
[----:B------:R-:W-:-:S04]  /*2330*/  IMAD.WIDE.U32 R2, R4, c[0x0][0x1c0], R2 ;  /* 0x0000700004027a25 */ /* 0x000fc800078e0002 */
[----:B------:R-:W-:Y:S02]  /*2340*/  IMAD.MOV R4, RZ, RZ, -R0 ;  /* 0x000000ffff047224 */ /* 0x000fe400078e0a00 */
[----:B------:R-:W-:Y:S02]  /*2350*/  IMAD.IADD R3, R3, 0x1, R6 ;  /* 0x0000000103037824 */ /* 0x000fe400078e0206 */
[----:B------:R-:W-:Y:S02]  /*2360*/  IMAD R4, R4, c[0x0][0x2c4], R5 ;  /* 0x0000b10004047a24 */ /* 0x000fe400078e0205 */
[----:B------:R-:W-:Y:S02]  /*2370*/  IMAD R5, R7, c[0x0][0x1b0], RZ ;  /* 0x00006c0007057a24 */ /* 0x000fe400078e02ff */
[----:B------:R-:W-:-:S04]  /*2380*/  IMAD.WIDE.U32 R2, R0, c[0x0][0x1b0], R2 ;  /* 0x00006c0000027a25 */ /* 0x000fc800078e0002 */
[----:B------:R-:W-:Y:S01]  /*2390*/  IMAD R6, R0, c[0x0][0x1b4], R5 ;  /* 0x00006d0000067a24 */ /* 0x000fe200078e0205 */
[----:B------:R-:W-:-:S03]  /*23a0*/  SHF.R.S32.HI R5, RZ, 0x1f, R4 ;  /* 0x0000001fff057819 */ /* 0x000fc60000011404 */
[----:B------:R-:W-:Y:S02]  /*23b0*/  IMAD.IADD R3, R3, 0x1, R6 ;  /* 0x0000000103037824 */ /* 0x000fe400078e0206 */
[----:B------:R-:W-:Y:S02]  /*23c0*/  IMAD R0, R5, c[0x0][0x1a8], RZ ;  /* 0x00006a0005007a24 */ /* 0x000fe400078e02ff */
[----:B------:R-:W-:-:S04]  /*23d0*/  IMAD.WIDE.U32 R2, R4, c[0x0][0x1a8], R2 ;  /* 0x00006a0004027a25 */ /* 0x000fc800078e0002 */
[----:B------:R-:W-:Y:S01]  /*23e0*/  IMAD R0, R4, c[0x0][0x1ac], R0 ;  /* 0x00006b0004007a24 */ /* 0x000fe200078e0200 */
[----:B------:R-:W-:-:S03]  /*23f0*/  LEA R17, P0, R2, c[0x0][0x160], 0x1 ;  /* 0x0000580002117a11 */ /* 0x000fc600078008ff */
[----:B------:R-:W-:Y:S02]  /*2400*/  IMAD.IADD R0, R3, 0x1, R0 ;  /* 0x0000000103007824 */ /* 0x000fe400078e0200 */
[----:B------:R-:W-:Y:S02]  /*2410*/  IMAD.MOV R3, RZ, RZ, -R8 ;  /* 0x000000ffff037224 */ /* 0x000fe400078e0a08 */
[----:B------:R-:W1:Y:S01]  /*2420*/  SHFL.IDX PT, R8, R17, RZ, 0x181f ;  /* 0x00181fff11087589 */ /* 0x000e6200000e0000 */
[----:B------:R-:W-:Y:S01]  /*2430*/  LEA.HI.X R16, R2, c[0x0][0x164], R0, 0x1, P0 ;  /* 0x0000590002107a11 */ /* 0x000fe200000f0c00 */
[----:B------:R-:W-:Y:S02]  /*2440*/  IMAD R206, R3, c[0x0][0x2b8], R9 ;  /* 0x0000ae0003ce7a24 */ /* 0x000fe400078e0209 */
[----:B------:R-:W-:Y:S01]  /*2450*/  SHFL.IDX PT, R9, R17, 0x1, 0x181f ;  /* 0x00381f0011097f89 */ /* 0x000fe200000e0000 */
[----:B------:R-:W-:Y:S02]  /*2460*/  IMAD R2, R245, 0x80, R234 ;  /* 0x00000080f5027824 */ /* 0x000fe400078e02ea */
[----:B------:R-:W-:Y:S01]  /*2470*/  IMAD R0, R12, c[0x0][0x2c4], RZ ;  /* 0x0000b1000c007a24 */ /* 0x000fe200078e02ff */
[----:B------:R-:W3:Y:S01]  /*2480*/  SHFL.IDX PT, R11, R16, RZ, 0x181f ;  /* 0x00181fff100b7589 */ /* 0x000ee200000e0000 */
[----:B------:R-:W-:-:S02]  /*2490*/  SHF.R.S32.HI R3, RZ, 0x1f, R206 ;  /* 0x0000001fff037819 */ /* 0x000fc400000114ce */
[C---:B------:R-:W-:Y:S01]  /*24a0*/  IADD3 R4, R2.reuse, 0x20, RZ ;  /* 0x0000002002047810 */ /* 0x040fe20007ffe0ff */
[----:B------:R-:W4:Y:S01]  /*24b0*/  SHFL.IDX PT, R18, R16, 0x1, 0x181f ;  /* 0x00381f0010127f89 */ /* 0x000f2200000e0000 */
[-C--:B------:R-:W-:Y:S01]  /*24c0*/  ISETP.GE.AND P4, PT, R2, R0.reuse, PT ;  /* 0x000000000200720c */ /* 0x080fe20003f86270 */
[C---:B------:R-:W-:Y:S01]  /*24d0*/  IMAD R6, R3.reuse, c[0x0][0x1e0], RZ ;  /* 0x0000780003067a24 */ /* 0x040fe200078e02ff */
[----:B------:R-:W-:Y:S01]  /*24e0*/  ISETP.GE.AND P0, PT, R4, R0, PT ;  /* 0x000000000400720c */ /* 0x000fe20003f06270 */
[----:B------:R-:W-:Y:S01]  /*24f0*/  IMAD R10, R3, c[0x0][0x208], RZ ;  /* 0x00008200030a7a24 */ /* 0x000fe200078e02ff */
[----:B------:R-:W-:Y:S01]  /*2500*/  SHFL.IDX PT, R19, R16, 0x2, 0x181f ;  /* 0x00581f0010137f89 */ /* 0x000fe200000e0000 */
[----:B------:R-:W-:Y:S01]  /*2510*/  IMAD R3, R206, c[0x0][0x1e4], R6 ;  /* 0x00007900ce037a24 */ /* 0x000fe200078e0206 */
[----:B------:R-:W-:Y:S01]  /*2520*/  IADD3 R20, R2, 0x40, RZ ;  /* 0x0000004002147810 */ /* 0x000fe20007ffe0ff */
[----:B------:R-:W-:Y:S01]  /*2530*/  IMAD.WIDE.U32 R4, R206, c[0x0][0x1e0], RZ ;  /* 0x00007800ce047a25 */ /* 0x000fe200078e00ff */
[----:B------:R-:W-:-:S03]  /*2540*/  IADD3 R2, R2, 0x60, RZ ;  /* 0x0000006002027810 */ /* 0x000fc60007ffe0ff */
[C---:B------:R-:W-:Y:S02]  /*2550*/  IMAD.WIDE.U32 R6, R206.reuse, c[0x0][0x208], RZ ;  /* 0x00008200ce067a25 */ /* 0x040fe400078e00ff */
[-C--:B-1----:R-:W-:Y:S02]  /*2560*/  @!P4 LEA R14, P5, R231, R8.reuse, 0x1 ;  /* 0x00000008e70ec211 */ /* 0x082fe400078a08ff */
[----:B------:R-:W-:Y:S01]  /*2570*/  IMAD R10, R206, c[0x0][0x20c], R10 ;  /* 0x00008300ce0a7a24 */ /* 0x000fe200078e020a */
[----:B------:R-:W-:Y:S01]  /*2580*/  @!P4 LEA R12, P1, R235, R8, 0x1 ;  /* 0x00000008eb0cc211 */ /* 0x000fe200078208ff */
[----:B------:R-:W-:Y:S02]  /*2590*/  IMAD.IADD R3, R5, 0x1, R3 ;  /* 0x0000000105037824 */ /* 0x000fe400078e0203 */
[----:B------:R-:W-:Y:S01]  /*25a0*/  IMAD.IADD R5, R7, 0x1, R10 ;  /* 0x0000000107057824 */ /* 0x000fe200078e020a */
[C---:B---3--:R-:W-:Y:S01]  /*25b0*/  @!P4 LEA.HI.X R15, R231.reuse, R11, R24, 0x1, P5 ;  /* 0x0000000be70fc211 */ /* 0x048fe200028f0c18 */
[----:B------:R-:W1:Y:S01]  /*25c0*/  SHFL.IDX PT, R7, R17, 0x2, 0x181f ;  /* 0x00581f0011077f89 */ /* 0x000e6200000e0000 */
[----:B------:R-:W-:-:S02]  /*25d0*/  @!P0 LEA R10, P5, R231, R9, 0x1 ;  /* 0x00000009e70a8211 */ /* 0x000fc400078a08ff */
[----:B------:R-:W-:Y:S01]  /*25e0*/  @!P4 LEA.HI.X R13, R235, R11, R23, 0x1, P1 ;  /* 0x0000000beb0dc211 */ /* 0x000fe200008f0c17 */
[----:B------:R2:W-:Y:S01]  /*25f0*/  @!P4 LDGSTS.E.BYPASS.LTC128B.128 [R200+0x100], [R14.64], !P3 ;  /* 0x001000000ec8cfae */ /* 0x0005e2000d901d48 */
[----:B----4-:R-:W-:Y:S02]  /*2600*/  @!P0 LEA.HI.X R11, R231, R18, R24, 0x1, P5 ;  /* 0x00000012e70b8211 */ /* 0x010fe400028f0c18 */
[----:B------:R-:W-:Y:S01]  /*2610*/  ISETP.GE.AND P5, PT, R20, R0, PT ;  /* 0x000000001400720c */ /* 0x000fe20003fa6270 */
[----:B------:R3:W-:Y:S01]  /*2620*/  @!P4 LDGSTS.E.BYPASS.LTC128B.128 [R200+0x4100], [R12.64], !P2 ;  /* 0x041000000cc8cfae */ /* 0x0007e2000d101d48 */
[----:B------:R-:W-:-:S03]  /*2630*/  @!P0 LEA R8, P1, R235, R9, 0x1 ;  /* 0x00000009eb088211 */ /* 0x000fc600078208ff */
[----:B------:R4:W-:Y:S01]  /*2640*/  @!P0 LDGSTS.E.BYPASS.LTC128B.128 [R200+0x1100], [R10.64], !P3 ;  /* 0x011000000ac88fae */ /* 0x0009e2000d901d48 */
[----:B------:R-:W-:Y:S02]  /*2650*/  @!P0 LEA.HI.X R9, R235, R18, R23, 0x1, P1 ;  /* 0x00000012eb098211 */ /* 0x000fe400008f0c17 */
[----:B------:R-:W-:Y:S01]  /*2660*/  ISETP.GE.AND P1, PT, R2, R0, PT ;  /* 0x000000000200720c */ /* 0x000fe20003f26270 */
[----:B------:R-:W-:Y:S02]  /*2670*/  IMAD.MOV.U32 R2, RZ, RZ, R4 ;  /* 0x000000ffff027224 */ /* 0x000fe400078e0004 */
[----:B------:R-:W-:Y:S01]  /*2680*/  IMAD.MOV.U32 R4, RZ, RZ, R6 ;  /* 0x000000ffff047224 */ /* 0x000fe200078e0006 */
[----:B------:R5:W-:Y:S01]  /*2690*/  @!P0 LDGSTS.E.BYPASS.LTC128B.128 [R200+0x5100], [R8.64], !P2 ;  /* 0x0510000008c88fae */ /* 0x000be2000d101d48 */
[----:B-1----:R-:W-:-:S03]  /*26a0*/  @!P5 LEA R6, P0, R231, R7, 0x1 ;  /* 0x00000007e706d211 */ /* 0x002fc600078008ff */
[----:B---3--:R-:W-:Y:S04]  /*26b0*/  SHFL.IDX PT, R12, R16, 0x3, 0x181f ;  /* 0x00781f00100c7f89 */ /* 0x008fe800000e0000 */
[----:B----4-:R-:W1:Y:S01]  /*26c0*/  SHFL.IDX PT, R11, R17, 0x3, 0x181f ;  /* 0x00781f00110b7f89 */ /* 0x010e6200000e0000 */
[----:B-----5:R-:W-:Y:S02]  /*26d0*/  @!P5 LEA R8, P4, R235, R7, 0x1 ;  /* 0x00000007eb08d211 */ /* 0x020fe400078808ff */
[-C--:B------:R-:W-:Y:S02]  /*26e0*/  @!P5 LEA.HI.X R7, R231, R19.reuse, R24, 0x1, P0 ;  /* 0x00000013e707d211 */ /* 0x080fe400000f0c18 */
[----:B------:R-:W-:-:S03]  /*26f0*/  @!P5 LEA.HI.X R9, R235, R19, R23, 0x1, P4 ;  /* 0x00000013eb09d211 */ /* 0x000fc600020f0c17 */
[----:B------:R3:W-:Y:S04]  /*2700*/  @!P5 LDGSTS.E.BYPASS.LTC128B.128 [R200+0x2100], [R6.64], !P3 ;  /* 0x0210000006c8dfae */ /* 0x0007e8000d901d48 */
[----:B------:R4:W-:Y:S01]  /*2710*/  @!P5 LDGSTS.E.BYPASS.LTC128B.128 [R200+0x6100], [R8.64], !P2 ;  /* 0x0610000008c8dfae */ /* 0x0009e2000d101d48 */
[----:B--2---:R-:W-:Y:S01]  /*2720*/  SHF.R.S32.HI R15, RZ, 0x1f, R205 ;  /* 0x0000001fff0f7819 */ /* 0x004fe200000114cd */
[----:B------:R-:W-:-:S04]  /*2730*/  IMAD.WIDE.U32 R2, R205, c[0x0][0x1f0], R2 ;  /* 0x00007c00cd027a25 */ /* 0x000fc800078e0002 */
[C---:B------:R-:W-:Y:S01]  /*2740*/  IMAD R0, R15.reuse, c[0x0][0x1f0], RZ ;  /* 0x00007c000f007a24 */ /* 0x040fe200078e02ff */
[----:B------:R-:W-:Y:S01]  /*2750*/  IADD3 R2, P0, R2, R238, RZ ;  /* 0x000000ee02027210 */ /* 0x000fe20007f1e0ff */
[----:B----4-:R-:W-:Y:S02]  /*2760*/  IMAD R9, R15, c[0x0][0x218], RZ ;  /* 0x000086000f097a24 */ /* 0x010fe400078e02ff */
[----:B------:R-:W-:-:S05]  /*2770*/  IMAD R0, R205, c[0x0][0x1f4], R0 ;  /* 0x00007d00cd007a24 */ /* 0x000fca00078e0200 */
[----:B---3--:R-:W-:Y:S02]  /*2780*/  IADD3.X R6, R248, R3, R0, P0, !PT ;  /* 0x00000003f8067210 */ /* 0x008fe400007fe400 */
[----:B------:R-:W-:Y:S02]  /*2790*/  LEA R0, P0, R2, c[0x0][0x1c8], 0x1 ;  /* 0x0000720002007a11 */ /* 0x000fe400078008ff */
[----:B------:R-:W-:Y:S02]  /*27a0*/  IMNMX R3, R144, 0x70, PT ;  /* 0x0000007090037817 */ /* 0x000fe40003800200 */
[----:B------:R-:W-:Y:S01]  /*27b0*/  LEA.HI.X R18, R2, c[0x0][0x1cc], R6, 0x1, P0 ;  /* 0x0000730002127a11 */ /* 0x000fe200000f0c06 */
[----:B------:R-:W-:Y:S01]  /*27c0*/  SHFL.IDX PT, R10, R0, RZ, 0x181f ;  /* 0x00181fff000a7589 */ /* 0x000fe200000e0000 */
[-C--:B-1----:R-:W-:Y:S01]  /*27d0*/  @!P1 LEA R6, P4, R231, R11.reuse, 0x1 ;  /* 0x0000000be7069211 */ /* 0x082fe200078808ff */
[----:B------:R-:W-:Y:S02]  /*27e0*/  IMAD.IADD R8, R3, 0x1, -R234 ;  /* 0x0000000103087824 */ /* 0x000fe400078e0aea */
[----:B------:R-:W-:Y:S01]  /*27f0*/  SHFL.IDX PT, R16, R18, RZ, 0x181f ;  /* 0x00181fff12107589 */ /* 0x000fe200000e0000 */
[----:B------:R-:W-:Y:S01]  /*2800*/  IMAD.WIDE.U32 R2, R205, c[0x0][0x218], R4 ;  /* 0x00008600cd027a25 */ /* 0x000fe200078e0004 */
[----:B------:R-:W-:-:S02]  /*2810*/  @!P1 LEA R4, P0, R235, R11, 0x1 ;  /* 0x0000000beb049211 */ /* 0x000fc400078008ff */
[----:B------:R-:W1:Y:S01]  /*2820*/  SHFL.IDX PT, R13, R0, 0x1, 0x181f ;  /* 0x00381f00000d7f89 */ /* 0x000e6200000e0000 */
[C---:B------:R-:W-:Y:S02]  /*2830*/  ISETP.GE.AND P6, PT, R8.reuse, 0x1, PT ;  /* 0x000000010800780c */ /* 0x040fe40003fc6270 */
[----:B------:R-:W-:Y:S01]  /*2840*/  ISETP.GE.AND P5, PT, R8, 0x21, PT ;  /* 0x000000210800780c */ /* 0x000fe20003fa6270 */
[----:B------:R-:W2:Y:S01]  /*2850*/  SHFL.IDX PT, R14, R18, 0x1, 0x181f ;  /* 0x00381f00120e7f89 */ /* 0x000ea200000e0000 */
[-C--:B------:R-:W-:Y:S02]  /*2860*/  @!P1 LEA.HI.X R7, R231, R12.reuse, R24, 0x1, P4 ;  /* 0x0000000ce7079211 */ /* 0x080fe400020f0c18 */
[----:B------:R-:W-:Y:S02]  /*2870*/  @!P1 LEA.HI.X R5, R235, R12, R23, 0x1, P0 ;  /* 0x0000000ceb059211 */ /* 0x000fe400000f0c17 */
[----:B------:R-:W-:Y:S01]  /*2880*/  IADD3 R15, P0, R2, R242, RZ ;  /* 0x000000f2020f7210 */ /* 0x000fe20007f1e0ff */
[----:B------:R-:W-:Y:S01]  /*2890*/  IMAD R2, R205, c[0x0][0x21c], R9 ;  /* 0x00008700cd027a24 */ /* 0x000fe200078e0209 */
[----:B------:R3:W-:Y:S01]  /*28a0*/  @!P1 LDGSTS.E.BYPASS.LTC128B.128 [R200+0x3100], [R6.64], !P3 ;  /* 0x0310000006c89fae */ /* 0x0007e2000d901d48 */
[----:B------:R-:W-:-:S02]  /*28b0*/  ISETP.GE.AND P3, PT, R231, c[0x0][0x1d4], PT ;  /* 0x00007500e7007a0c */ /* 0x000fc40003f66270 */
[----:B------:R-:W-:Y:S01]  /*28c0*/  ISETP.GE.AND P4, PT, R8, 0x41, PT ;  /* 0x000000410800780c */ /* 0x000fe20003f86270 */
[----:B------:R-:W4:Y:S01]  /*28d0*/  SHFL.IDX PT, R9, R0, 0x2, 0x181f ;  /* 0x00581f0000097f89 */ /* 0x000f2200000e0000 */
[----:B------:R-:W-:-:S03]  /*28e0*/  IADD3.X R17, R250, R3, R2, P0, !PT ;  /* 0x00000003fa117210 */ /* 0x000fc600007fe402 */
[----:B------:R5:W-:Y:S04]  /*28f0*/  @!P1 LDGSTS.E.BYPASS.LTC128B.128 [R200+0x7100], [R4.64], !P2 ;  /* 0x0710000004c89fae */ /* 0x000be8000d101d48 */
[----:B------:R-:W-:Y:S01]  /*2900*/  SHFL.IDX PT, R12, R0, 0x3, 0x181f ;  /* 0x00781f00000c7f89 */ /* 0x000fe200000e0000 */
[----:B-1----:R-:W-:-:S03]  /*2910*/  @P5 LEA R2, P2, R231, R13, 0x1 ;  /* 0x0000000de7025211 */ /* 0x002fc600078408ff */
[----:B------:R-:W1:Y:S01]  /*2920*/  SHFL.IDX PT, R0, R18, 0x2, 0x181f ;  /* 0x00581f0012007f89 */ /* 0x000e6200000e0000 */
[C---:B--2---:R-:W-:Y:S02]  /*2930*/  @P5 LEA.HI.X R3, R231.reuse, R14, R24, 0x1, P2 ;  /* 0x0000000ee7035211 */ /* 0x044fe400010f0c18 */
[----:B------:R-:W-:Y:S01]  /*2940*/  ISETP.GE.AND P2, PT, R8, 0x61, PT ;  /* 0x000000610800780c */ /* 0x000fe20003f46270 */
[----:B------:R-:W0:Y:S01]  /*2950*/  LDGDEPBAR ;  /* 0x00000000000079af */ /* 0x000e220000000000 */
[----:B---3--:R-:W-:-:S04]  /*2960*/  @P6 LEA R6, P1, R231, R10, 0x1 ;  /* 0x0000000ae7066211 */ /* 0x008fc800078208ff */
[----:B------:R-:W-:Y:S02]  /*2970*/  @P6 LEA.HI.X R7, R231, R16, R24, 0x1, P1 ;  /* 0x00000010e7076211 */ /* 0x000fe400008f0c18 */
[----:B-----5:R-:W-:-:S03]  /*2980*/  @P6 LEA R4, P0, R235, R10, 0x1 ;  /* 0x0000000aeb046211 */ /* 0x020fc600078008ff */
[----:B------:R2:W-:Y:S01]  /*2990*/  @P6 LDGSTS.E.BYPASS.LTC128B.128 [R200+0x8100], [R6.64], !P3 ;  /* 0x0810000006c86fae */ /* 0x0005e2000d901d48 */
[C---:B------:R-:W-:Y:S02]  /*29a0*/  @P5 LEA R10, P1, R235.reuse, R13, 0x1 ;  /* 0x0000000deb0a5211 */ /* 0x040fe400078208ff */
[C-C-:B------:R-:W-:Y:S01]  /*29b0*/  @P6 LEA.HI.X R5, R235.reuse, R16, R23.reuse, 0x1, P0 ;  /* 0x00000010eb056211 */ /* 0x140fe200000f0c17 */
[----:B------:R-:W3:Y:S01]  /*29c0*/  SHFL.IDX PT, R13, R18, 0x3, 0x181f ;  /* 0x00781f00120d7f89 */ /* 0x000ee200000e0000 */
[C---:B------:R-:W-:Y:S02]  /*29d0*/  ISETP.GE.AND P0, PT, R235.reuse, c[0x0][0x1d4], PT ;  /* 0x00007500eb007a0c */ /* 0x040fe40003f06270 */
[----:B------:R-:W-:Y:S02]  /*29e0*/  @P5 LEA.HI.X R11, R235, R14, R23, 0x1, P1 ;  /* 0x0000000eeb0b5211 */ /* 0x000fe400008f0c17 */
[----:B------:R-:W-:-:S04]  /*29f0*/  LEA R14, P1, R15, c[0x0][0x1f8], 0x1 ;  /* 0x00007e000f0e7a11 */ /* 0x000fc800078208ff */
[----:B------:R-:W-:Y:S02]  /*2a00*/  LEA.HI.X R15, R15, c[0x0][0x1fc], R17, 0x1, P1 ;  /* 0x00007f000f0f7a11 */ /* 0x000fe400008f0c11 */
[----:B----4-:R-:W-:-:S03]  /*2a10*/  @P4 LEA R8, P1, R231, R9, 0x1 ;  /* 0x00000009e7084211 */ /* 0x010fc600078208ff */
[----:B------:R4:W-:Y:S01]  /*2a20*/  @P6 LDGSTS.E.BYPASS.LTC128B.128 [R200+0xb900], [R4.64], !P0 ;  /* 0x0b90000004c86fae */ /* 0x0009e2000c101d48 */
[----:B------:R-:W-:-:S03]  /*2a30*/  ISETP.GE.AND P6, PT, R231, c[0x0][0x1d4], PT ;  /* 0x00007500e7007a0c */ /* 0x000fc60003fc6270 */
[----:B------:R5:W-:Y:S04]  /*2a40*/  @P5 LDGSTS.E.BYPASS.LTC128B.128 [R200+0x9100], [R2.64], !P3 ;  /* 0x0910000002c85fae */ /* 0x000be8000d901d48 */
[----:B------:R3:W-:Y:S01]  /*2a50*/  @P5 LDGSTS.E.BYPASS.LTC128B.128 [R200+0xc900], [R10.64], !P0 ;  /* 0x0c9000000ac85fae */ /* 0x0007e2000c101d48 */
[----:B--2---:R-:W-:Y:S02]  /*2a60*/  @P4 LEA R6, P5, R235, R9, 0x1 ;  /* 0x00000009eb064211 */ /* 0x004fe400078a08ff */
[-C--:B-1----:R-:W-:Y:S02]  /*2a70*/  @P4 LEA.HI.X R9, R231, R0.reuse, R24, 0x1, P1 ;  /* 0x00000000e7094211 */ /* 0x082fe400008f0c18 */
[----:B------:R-:W-:Y:S02]  /*2a80*/  @P4 LEA.HI.X R7, R235, R0, R23, 0x1, P5 ;  /* 0x00000000eb074211 */ /* 0x000fe400028f0c17 */
[----:B------:R-:W-:Y:S01]  /*2a90*/  IADD3 R0, R71, 0x20, RZ ;  /* 0x0000002047007810 */ /* 0x000fe20007ffe0ff */
[----:B------:R1:W-:Y:S04]  /*2aa0*/  @P4 LDGSTS.E.BYPASS.LTC128B.128 [R200+0xa100], [R8.64], !P3 ;  /* 0x0a10000008c84fae */ /* 0x0003e8000d901d48 */
[----:B------:R2:W-:Y:S01]  /*2ab0*/  @P4 LDGSTS.E.BYPASS.LTC128B.128 [R200+0xd900], [R6.64], !P0 ;  /* 0x0d90000006c84fae */ /* 0x0005e2000c101d48 */
[----:B----4-:R-:W-:-:S02]  /*2ac0*/  @P2 LEA R4, P1, R231, R12, 0x1 ;  /* 0x0000000ce7042211 */ /* 0x010fc400078208ff */
[C---:B-----5:R-:W-:Y:S01]  /*2ad0*/  @P2 LEA R2, P5, R235.reuse, R12, 0x1 ;  /* 0x0000000ceb022211 */ /* 0x060fe200078a08ff */
[----:B------:R-:W-:Y:S01]  /*2ae0*/  IMAD.SHL.U32 R12, R235, 0x2, RZ ;  /* 0x00000002eb0c7824 */ /* 0x000fe200078e00ff */
[-C--:B---3--:R-:W-:Y:S02]  /*2af0*/  @P2 LEA.HI.X R5, R231, R13.reuse, R24, 0x1, P1 ;  /* 0x0000000de7052211 */ /* 0x088fe400008f0c18 */
[----:B------:R-:W-:Y:S01]  /*2b00*/  @P2 LEA.HI.X R3, R235, R13, R23, 0x1, P5 ;  /* 0x0000000deb032211 */ /* 0x000fe200028f0c17 */
[----:B------:R-:W3:Y:S01]  /*2b10*/  SHFL.IDX PT, R10, R14, RZ, 0x181f ;  /* 0x00181fff0e0a7589 */ /* 0x000ee200000e0000 */
[----:B------:R-:W-:Y:S01]  /*2b20*/  LOP3.LUT P1, RZ, R233, 0x2, RZ, 0xc0, !PT ;  /* 0x00000002e9ff7812 */ /* 0x000fe2000782c0ff */
[----:B------:R-:W-:Y:S01]  /*2b30*/  IMAD.SHL.U32 R13, R231, 0x2, RZ ;  /* 0x00000002e70d7824 */ /* 0x000fe200078e00ff */
[----:B------:R-:W-:Y:S01]  /*2b40*/  ISETP.GE.AND P5, PT, R235, c[0x0][0x1d4], PT ;  /* 0x00007500eb007a0c */ /* 0x000fe20003fa6270 */
[----:B------:R4:W-:Y:S04]  /*2b50*/  @P2 LDGSTS.E.BYPASS.LTC128B.128 [R200+0xb100], [R4.64], !P3 ;  /* 0x0b10000004c82fae */ /* 0x0009e8000d901d48 */
[----:B------:R3:W-:Y:S04]  /*2b60*/  @P2 LDGSTS.E.BYPASS.LTC128B.128 [R200+0xe900], [R2.64], !P0 ;  /* 0x0e90000002c82fae */ /* 0x0007e8000c101d48 */
[----:B------:R-:W0:Y:S02]  /*2b70*/  LDGDEPBAR ;  /* 0x00000000000079af */ /* 0x000e240000000000 */
[----:B------:R-:W-:-:S02]  /*2b80*/  @P1 IADD3 R0, R71, -0x20, RZ ;  /* 0xffffffe047001810 */ /* 0x000fc40007ffe0ff */
[----:B-1----:R-:W1:Y:S04]  /*2b90*/  SHFL.IDX PT, R8, R15, RZ, 0x181f ;  /* 0x00181fff0f087589 */ /* 0x002e6800000e0000 */
[----:B------:R-:W-:Y:S04]  /*2ba0*/  SHFL.IDX PT, R9, R15, 0x1, 0x181f ;  /* 0x00381f000f097f89 */ /* 0x000fe800000e0000 */
[----:B------:R-:W-:Y:S04]  /*2bb0*/  SHFL.IDX PT, R11, R15, 0x2, 0x181f ;  /* 0x00581f000f0b7f89 */ /* 0x000fe800000e0000 */
[----:B----4-:R-:W4:Y:S01]  /*2bc0*/  SHFL.IDX PT, R5, R14, 0x1, 0x181f ;  /* 0x00381f000e057f89 */ /* 0x010f2200000e0000 */
[----:B------:R-:W-:Y:S01]  /*2bd0*/  IMAD.IADD R4, R144, 0x1, -R234 ;  /* 0x0000000190047824 */ /* 0x000fe200078e0aea */
[----:B---3--:R-:W-:Y:S01]  /*2be0*/  IADD3 R2, P1, R10, R13, RZ ;  /* 0x0000000d0a027210 */ /* 0x008fe20007f3e0ff */
[----:B------:R-:W-:-:S04]  /*2bf0*/  DEPBAR.LE SB0, 0x1 ;  /* 0x000080400000791a */ /* 0x000fc80000000000 */
[----:B------:R-:W-:Y:S01]  /*2c00*/  BAR.SYNC.DEFER_BLOCKING 0x0 ;  /* 0x0000000000007b1d */ /* 0x000fe20000010000 */
[----:B------:R-:W-:Y:S01]  /*2c10*/  ISETP.LT.OR P4, PT, R4, 0x1, P6 ;  /* 0x000000010400780c */ /* 0x000fe20003781670 */
[----:B-1----:R-:W-:Y:S01]  /*2c20*/  IMAD.X R3, R8, 0x1, R203, P1 ;  /* 0x0000000108037824 */ /* 0x002fe200008e06cb */
[----:B--2---:R-:W-:Y:S02]  /*2c30*/  IADD3 R6, P1, R10, R12, RZ ;  /* 0x0000000c0a067210 */ /* 0x004fe40007f3e0ff */
[----:B------:R-:W-:Y:S01]  /*2c40*/  ISETP.LT.OR P2, PT, R4, 0x1, P5 ;  /* 0x000000010400780c */ /* 0x000fe20002f41670 */
[----:B------:R-:W1:Y:S02]  /*2c50*/  SHFL.IDX PT, R10, R14, 0x2, 0x181f ;  /* 0x00581f000e0a7f89 */ /* 0x000e6400000e0000 */
[----:B------:R-:W-:Y:S02]  /*2c60*/  IMAD.X R7, R8, 0x1, R204, P1 ;  /* 0x0000000108077824 */ /* 0x000fe400008e06cc */
[----:B------:R2:W3:Y:S04]  /*2c70*/  LDSM.16.M88.4 R128, [R195] ;  /* 0x00000000c380783b */ /* 0x0004e80000000200 */
[----:B------:R2:W1:Y:S04]  /*2c80*/  LDSM.16.M88.4 R132, [R196] ;  /* 0x00000000c484783b */ /* 0x0004680000000200 */
[----:B------:R2:W1:Y:S04]  /*2c90*/  LDSM.16.M88.4 R164, [R198] ;  /* 0x00000000c6a4783b */ /* 0x0004680000000200 */
[----:B------:R2:W1:Y:S04]  /*2ca0*/  LDSM.16.M88.4 R168, [R197] ;  /* 0x00000000c5a8783b */ /* 0x0004680000000200 */
[----:B------:R2:W1:Y:S04]  /*2cb0*/  LDSM.16.M88.4 R172, [R195+0x4000] ;  /* 0x00400000c3ac783b */ /* 0x0004680000000200 */
[----:B------:R2:W1:Y:S04]  /*2cc0*/  LDSM.16.M88.4 R176, [R196+0x4000] ;  /* 0x00400000c4b0783b */ /* 0x0004680000000200 */
[----:B------:R2:W1:Y:S04]  /*2cd0*/  LDSM.16.M88.4 R180, [R198+0x4000] ;  /* 0x00400000c6b4783b */ /* 0x0004680000000200 */
[----:B------:R2:W1:Y:S04]  /*2ce0*/  LDSM.16.M88.4 R184, [R197+0x4000] ;  /* 0x00400000c5b8783b */ /* 0x0004680000000200 */
[----:B------:R-:W-:Y:S06]  /*2cf0*/  BAR.SYNC.DEFER_BLOCKING 0x0 ;  /* 0x0000000000007b1d */ /* 0x000fec0000010000 */
[----:B------:R-:W-:-:S04]  /*2d00*/  DEPBAR.LE SB0, 0x0 ;  /* 0x000080000000791a */ /* 0x000fc80000000000 */
[----:B------:R-:W-:Y:S06]  /*2d10*/  BAR.SYNC.DEFER_BLOCKING 0x0 ;  /* 0x0000000000007b1d */ /* 0x000fec0000010000 */
[----:B------:R2:W1:Y:S04]  /*2d20*/  LDSM.16.M88.4 R24, [R0] ;  /* 0x000000000018783b */ /* 0x0004680000000200 */
[----:B------:R2:W1:Y:S04]  /*2d30*/  LDSM.16.M88.4 R32, [R0+0x800] ;  /* 0x000800000020783b */ /* 0x0004680000000200 */
[----:B------:R2:W1:Y:S04]  /*2d40*/  LDSM.16.M88.4 R44, [R0+0x1000] ;  /* 0x00100000002c783b */ /* 0x0004680000000200 */
[----:B------:R2:W1:Y:S04]  /*2d50*/  LDSM.16.M88.4 R48, [R0+0x1800] ;  /* 0x001800000030783b */ /* 0x0004680000000200 */
[----:B------:R2:W1:Y:S04]  /*2d60*/  LDSM.16.M88.4 R96, [R0+0x2000] ;  /* 0x002000000060783b */ /* 0x0004680000000200 */
[----:B------:R2:W1:Y:S04]  /*2d70*/  LDSM.16.M88.4 R104, [R0+0x2800] ;  /* 0x002800000068783b */ /* 0x0004680000000200 */
[----:B------:R2:W1:Y:S04]  /*2d80*/  LDSM.16.M88.4 R136, [R0+0x3000] ;  /* 0x003000000088783b */ /* 0x0004680000000200 */
[----:B------:R2:W1:Y:S04]  /*2d90*/  LDSM.16.M88.4 R16, [R71] ;  /* 0x000000004710783b */ /* 0x0004680000000200 */
[----:B------:R2:W1:Y:S04]  /*2da0*/  LDSM.16.M88.4 R20, [R71+0x800] ;  /* 0x000800004714783b */ /* 0x0004680000000200 */
[----:B------:R2:W1:Y:S04]  /*2db0*/  LDSM.16.M88.4 R28, [R71+0x1000] ;  /* 0x00100000471c783b */ /* 0x0004680000000200 */
[----:B------:R2:W1:Y:S04]  /*2dc0*/  LDSM.16.M88.4 R40, [R71+0x1800] ;  /* 0x001800004728783b */ /* 0x0004680000000200 */
[----:B------:R2:W1:Y:S04]  /*2dd0*/  LDSM.16.M88.4 R52, [R71+0x2000] ;  /* 0x002000004734783b */ /* 0x0004680000000200 */
[----:B------:R2:W1:Y:S04]  /*2de0*/  LDSM.16.M88.4 R56, [R71+0x2800] ;  /* 0x002800004738783b */ /* 0x0004680000000200 */
[----:B------:R2:W1:Y:S04]  /*2df0*/  LDSM.16.M88.4 R60, [R71+0x3000] ;  /* 0x00300000473c783b */ /* 0x0004680000000200 */
[----:B------:R-:W-:Y:S01]  /*2e00*/  @!PT LDS RZ, [RZ] ;  /* 0x00000000fffff984 */ /* 0x000fe20000000800 */
[----:B------:R-:W-:Y:S01]  /*2e10*/  @!PT LDS RZ, [RZ] ;  /* 0x00000000fffff984 */ /* 0x000fe20000000800 */
[----:B------:R-:W-:Y:S01]  /*2e20*/  @!PT LDS RZ, [RZ] ;  /* 0x00000000fffff984 */ /* 0x000fe20000000800 */
[----:B------:R4:W-:Y:S01]  /*2e30*/  LDGSTS.E.BYPASS.LTC128B.128 [R200+0x100], [R2.64], !P4 ;  /* 0x0010000002c87fae */ /* 0x0009e2000e101d48 */
[----:B------:R-:W-:-:S03]  /*2e40*/  ISETP.LT.OR P4, PT, R4, 0x21, P6 ;  /* 0x000000210400780c */ /* 0x000fc60003781670 */
[----:B------:R1:W-:Y:S01]  /*2e50*/  LDGSTS.E.BYPASS.LTC128B.128 [R200+0x3900], [R6.64], !P2 ;  /* 0x0390000006c87fae */ /* 0x0003e2000d101d48 */
[----:B------:R-:W-:Y:S02]  /*2e60*/  ISETP.LT.OR P2, PT, R4, 0x21, P5 ;  /* 0x000000210400780c */ /* 0x000fe40002f41670 */
[----:B----4-:R-:W-:-:S05]  /*2e70*/  IADD3 R2, P1, R5, R13, RZ ;  /* 0x0000000d05027210 */ /* 0x010fca0007f3e0ff */
[----:B------:R-:W-:Y:S01]  /*2e80*/  IMAD.X R3, R9, 0x1, R203, P1 ;  /* 0x0000000109037824 */ /* 0x000fe200008e06cb */
[----:B------:R-:W-:-:S04]  /*2e90*/  IADD3 R8, P1, R5, R12, RZ ;  /* 0x0000000c05087210 */ /* 0x000fc80007f3e0ff */
[----:B------:R4:W-:Y:S01]  /*2ea0*/  LDGSTS.E.BYPASS.LTC128B.128 [R200+0x1100], [R2.64], !P4 ;  /* 0x0110000002c87fae */ /* 0x0009e2000e101d48 */
[----:B------:R-:W-:Y:S01]  /*2eb0*/  IMAD.X R9, R9, 0x1, R204, P1 ;  /* 0x0000000109097824 */ /* 0x000fe200008e06cc */
[----:B-1----:R-:W-:Y:S02]  /*2ec0*/  IADD3 R6, P1, R10, R13, RZ ;  /* 0x0000000d0a067210 */ /* 0x002fe40007f3e0ff */
[C---:B------:R-:W-:Y:S02]  /*2ed0*/  ISETP.LT.OR P4, PT, R4.reuse, 0x41, P6 ;  /* 0x000000410400780c */ /* 0x040fe40003781670 */
[----:B------:R2:W-:Y:S01]  /*2ee0*/  LDGSTS.E.BYPASS.LTC128B.128 [R200+0x4900], [R8.64], !P2 ;  /* 0x0490000008c87fae */ /* 0x0005e2000d101d48 */
[----:B------:R-:W-:Y:S01]  /*2ef0*/  IMAD.X R7, R11, 0x1, R203, P1 ;  /* 0x000000010b077824 */ /* 0x000fe200008e06cb */
[----:B------:R-:W-:-:S09]  /*2f00*/  ISETP.LT.OR P2, PT, R4, 0x41, P5 ;  /* 0x000000410400780c */ /* 0x000fd20002f41670 */
[----:B------:R2:W-:Y:S01]  /*2f10*/  LDGSTS.E.BYPASS.LTC128B.128 [R200+0x2100], [R6.64], !P4 ;  /* 0x0210000006c87fae */ /* 0x0005e2000e101d48 */
[----:B------:R-:W-:Y:S02]  /*2f20*/  ISETP.GT.AND P4, PT, R36, 0x6f, PT ;  /* 0x0000006f2400780c */ /* 0x000fe40003f84270 */
[----:B----4-:R-:W-:Y:S02]  /*2f30*/  IADD3 R2, P1, R10, R12, RZ ;  /* 0x0000000c0a027210 */ /* 0x010fe40007f3e0ff */
[----:B------:R-:W1:Y:S03]  /*2f40*/  S2R R12, SR_TID.X ;  /* 0x00000000000c7919 */ /* 0x000e660000002100 */
[----:B------:R-:W-:-:S05]  /*2f50*/  IMAD.X R3, R11, 0x1, R204, P1 ;  /* 0x000000010b037824 */ /* 0x000fca00008e06cc */
[----:B------:R2:W-:Y:S01]  /*2f60*/  LDGSTS.E.BYPASS.LTC128B.128 [R200+0x5900], [R2.64], !P2 ;  /* 0x0590000002c87fae */ /* 0x0005e2000d101d48 */
[----:B-1----:R-:W-:-:S13]  /*2f70*/  ISETP.GT.AND P1, PT, R12, 0x7f, PT ;  /* 0x0000007f0c00780c */ /* 0x002fda0003f24270 */
[----:B------:R-:W-:Y:S05]  /*2f80*/  @P1 BRA `(.L_x_183) ;  /* 0x0000010000001947 */ /* 0x000fea0003800000 */
[----:B--23--:R-:W-:Y:S05]  /*2f90*/  BRA.DIV ~URZ, `(.L_x_184) ;  /* 0x0000bae27f007947 */ /* 0x00cfea000b800000 */
[----:B------:R1:W2:Y:S04]  /*2fa0*/  SHFL.IDX PT, R0, R15, 0x3, 0x181f ;  /* 0x00781f000f007f89 */ /* 0x0002a800000e0000 */
[----:B------:R1:W3:Y:S02]  /*2fb0*/  SHFL.IDX PT, R2, R14, 0x3, 0x181f ;  /* 0x00781f000e027f89 */ /* 0x0002e400000e0000 */
.L_x_280:
[----:B------:R-:W-:Y:S01]  /*2fc0*/  IMAD.SHL.U32 R5, R231, 0x2, RZ ;  /* 0x00000002e7057824 */ /* 0x000fe200078e00ff */
[C---:B------:R-:W-:Y:S01]  /*2fd0*/  ISETP.LT.OR P6, PT, R4.reuse, 0x61, P6 ;  /* 0x000000610400780c */ /* 0x040fe200037c1670 */
[----:B------:R-:W-:Y:S01]  /*2fe0*/  IMAD.SHL.U32 R3, R235, 0x2, RZ ;  /* 0x00000002eb037824 */ /* 0x000fe200078e00ff */
[----:B------:R-:W-:Y:S02]  /*2ff0*/  ISETP.LT.OR P5, PT, R4, 0x61, P5 ;  /* 0x000000610400780c */ /* 0x000fe40002fa1670 */
[C---:B---3--:R-:W-:Y:S02]  /*3000*/  IADD3 R4, P2, R2.reuse, R5, RZ ;  /* 0x0000000502047210 */ /* 0x048fe40007f5e0ff */
[----:B------:R-:W-:-:S03]  /*3010*/  IADD3 R2, P1, R2, R3, RZ ;  /* 0x0000000302027210 */ /* 0x000fc60007f3e0ff */
[C---:B--2---:R-:W-:Y:S02]  /*3020*/  IMAD.X R5, R0.reuse, 0x1, R203, P2 ;  /* 0x0000000100057824 */ /* 0x044fe400010e06cb */
[----:B------:R-:W-:-:S03]  /*3030*/  IMAD.X R3, R0, 0x1, R204, P1 ;  /* 0x0000000100037824 */ /* 0x000fc600008e06cc */
[----:B------:R-:W-:Y:S01]  /*3040*/  @!PT LDS RZ, [RZ] ;  /* 0x00000000fffff984 */ /* 0x000fe20000000800 */
[----:B------:R-:W-:Y:S01]  /*3050*/  @!PT LDS RZ, [RZ] ;  /* 0x00000000fffff984 */ /* 0x000fe20000000800 */
[----:B------:R-:W-:Y:S01]  /*3060*/  @!PT LDS RZ, [RZ] ;  /* 0x00000000fffff984 */ /* 0x000fe20000000800 */
[----:B------:R2:W-:Y:S04]  /*3070*/  LDGSTS.E.BYPASS.LTC128B.128 [R200+0x3100], [R4.64], !P6 ;  /* 0x0310000004c87fae */ /* 0x0005e8000f101d48 */
[----:B------:R2:W-:Y:S02]  /*3080*/  LDGSTS.E.BYPASS.LTC128B.128 [R200+0x6900], [R2.64], !P5 ;  /* 0x0690000002c87fae */ /* 0x0005e4000e901d48 */
.L_x_183:
[----:B--23--:R-:W-:Y:S05]  /*3090*/  BSYNC B0 ;  /* 0x0000000000007941 */ /* 0x00cfea0003800000 */
.L_x_182:
[C---:B------:R-:W-:Y:S01]  /*30a0*/  HMMA.16816.F32.BF16 R8, R128.reuse, R18, RZ ;  /* 0x000000128008723c */ /* 0x040fe200000418ff */
[----:B------:R-:W-:Y:S01]  /*30b0*/  R2P PR, R233, 0x6 ;  /* 0x00000006e9007804 */ /* 0x000fe20000000000 */
[----:B------:R-:W0:Y:S01]  /*30c0*/  LDGDEPBAR ;  /* 0x00000000000079af */ /* 0x000e220000000000 */
[----:B------:R-:W-:Y:S01]  /*30d0*/  MOV R0, 0x40 ;  /* 0x0000004000007802 */ /* 0x000fe20000000f00 */
[----:B------:R-:W-:Y:S01]  /*30e0*/  BSSY B1, `(.L_x_185) ;  /* 0x000017d000017945 */ /* 0x000fe20003800000 */
[C---:B------:R-:W-:Y:S02]  /*30f0*/  IADD3 R193, R71.reuse, 0x20, RZ ;  /* 0x0000002047c17810 */ /* 0x040fe40007ffe0ff */
[----:B------:R-:W-:Y:S01]  /*3100*/  SEL R0, R0, 0xffffffc0, !P2 ;  /* 0xffffffc000007807 */ /* 0x000fe20005000000 */
[----:B------:R-:W-:Y:S03]  /*3110*/  HMMA.16816.F32.BF16 R4, R128, R20, RZ ;  /* 0x000000148004723c */ /* 0x000fe600000418ff */
[----:B------:R-:W-:-:S03]  /*3120*/  IADD3 R2, R71, R0, RZ ;  /* 0x0000000047027210 */ /* 0x000fc60007ffe0ff */
[----:B------:R-:W-:Y:S02]  /*3130*/  @P1 IADD3 R193, R71, -0x20, RZ ;  /* 0xffffffe047c11810 */ /* 0x000fe40007ffe0ff */
[----:B-1----:R-:W-:Y:S01]  /*3140*/  HMMA.16816.F32.BF16 R12, R128, R16, RZ ;  /* 0x00000010800c723c */ /* 0x002fe200000418ff */
[----:B------:R-:W-:Y:S02]  /*3150*/  ISETP.GT.AND P1, PT, R145, R236, PT ;  /* 0x000000ec9100720c */ /* 0x000fe40003f24270 */
[----:B------:R-:W-:-:S05]  /*3160*/  IADD3 R188, R0, R193, RZ ;  /* 0x000000c100bc7210 */ /* 0x000fca0007ffe0ff */
[C---:B------:R-:W-:Y:S08]  /*3170*/  HMMA.16816.F32.BF16 R80, R132.reuse, R26, R8 ;  /* 0x0000001a8450723c */ /* 0x040ff00000041808 */
[----:B------:R-:W-:Y:S08]  /*3180*/  HMMA.16816.F32.BF16 R92, R132, R32, R4 ;  /* 0x00000020845c723c */ /* 0x000ff00000041804 */
[C---:B------:R-:W-:Y:S08]  /*3190*/  HMMA.16816.F32.BF16 R8, R128.reuse, R28, RZ ;  /* 0x0000001c8008723c */ /* 0x040ff000000418ff */
[C---:B------:R-:W-:Y:S01]  /*31a0*/  HMMA.16816.F32.BF16 R4, R128.reuse, R30, RZ ;  /* 0x0000001e8004723c */ /* 0x040fe200000418ff */
[----:B------:R-:W1:Y:S07]  /*31b0*/  LDSM.16.M88.4 R28, [R2] ;  /* 0x00000000021c783b */ /* 0x000e6e0000000200 */
[----:B------:R-:W-:Y:S08]  /*31c0*/  HMMA.16816.F32.BF16 R16, R128, R22, RZ ;  /* 0x000000168010723c */ /* 0x000ff000000418ff */
[----:B------:R-:W-:Y:S08]  /*31d0*/  HMMA.16816.F32.BF16 R84, R132, R44, R8 ;  /* 0x0000002c8454723c */ /* 0x000ff00000041808 */
[----:B------:R-:W-:Y:S08]  /*31e0*/  HMMA.16816.F32.BF16 R8, R128, R42, RZ ;  /* 0x0000002a8008723c */ /* 0x000ff000000418ff */
[----:B------:R-:W-:Y:S01]  /*31f0*/  HMMA.16816.F32.BF16 R76, R132, R46, R4 ;  /* 0x0000002e844c723c */ /* 0x000fe20000041804 */
[----:B------:R-:W-:Y:S07]  /*3200*/  LDSM.16.M88.4 R44, [R2+0x800] ;  /* 0x00080000022c783b */ /* 0x000fee0000000200 */
[----:B------:R-:W-:Y:S08]  /*3210*/  HMMA.16816.F32.BF16 R4, R128, R52, RZ ;  /* 0x000000348004723c */ /* 0x000ff000000418ff */
[----:B------:R-:W-:Y:S08]  /*3220*/  HMMA.16816.F32.BF16 R36, R132, R24, R12 ;  /* 0x000000188424723c */ /* 0x000ff0000004180c */
[----:B------:R-:W-:Y:S01]  /*3230*/  HMMA.16816.F32.BF16 R12, R128, R40, RZ ;  /* 0x00000028800c723c */ /* 0x000fe200000418ff */
[----:B------:R-:W-:Y:S07]  /*3240*/  LDSM.16.M88.4 R40, [R2+0x1000] ;  /* 0x001000000228783b */ /* 0x000fee0000000200 */
[C---:B------:R-:W-:Y:S01]  /*3250*/  HMMA.16816.F32.BF16 R108, R132.reuse, R34, R16 ;  /* 0x00000022846c723c */ /* 0x040fe20000041810 */
[----:B------:R-:W2:Y:S07]  /*3260*/  LDSM.16.M88.4 R32, [R188] ;  /* 0x00000000bc20783b */ /* 0x000eae0000000200 */
[C---:B------:R-:W-:Y:S08]  /*3270*/  HMMA.16816.F32.BF16 R88, R132.reuse, R50, R8 ;  /* 0x000000328458723c */ /* 0x040ff00000041808 */
[----:B------:R-:W-:Y:S08]  /*3280*/  HMMA.16816.F32.BF16 R72, R132, R96, R4 ;  /* 0x000000608448723c */ /* 0x000ff00000041804 */
[C---:B------:R-:W-:Y:S08]  /*3290*/  HMMA.16816.F32.BF16 R8, R128.reuse, R60, RZ ;  /* 0x0000003c8008723c */ /* 0x040ff000000418ff */
[----:B------:R-:W-:Y:S08]  /*32a0*/  HMMA.16816.F32.BF16 R4, R128, R62, RZ ;  /* 0x0000003e8004723c */ /* 0x000ff000000418ff */
[----:B------:R-:W-:Y:S08]  /*32b0*/  HMMA.16816.F32.BF16 R64, R132, R48, R12 ;  /* 0x000000308440723c */ /* 0x000ff0000004180c */
[C---:B------:R-:W-:Y:S08]  /*32c0*/  HMMA.16816.F32.BF16 R16, R128.reuse, R56, RZ ;  /* 0x000000388010723c */ /* 0x040ff000000418ff */
[----:B------:R-:W-:Y:S01]  /*32d0*/  HMMA.16816.F32.BF16 R12, R128, R58, RZ ;  /* 0x0000003a800c723c */ /* 0x000fe200000418ff */
[----:B------:R-:W-:Y:S07]  /*32e0*/  LDSM.16.M88.4 R56, [R2+0x1800] ;  /* 0x001800000238783b */ /* 0x000fee0000000200 */
[----:B-1----:R-:W-:Y:S01]  /*32f0*/  HMMA.16816.F32.BF16 R24, R164, R28, R36 ;  /* 0x0000001ca418723c */ /* 0x002fe20000041824 */
[----:B------:R-:W-:Y:S07]  /*3300*/  LDSM.16.M88.4 R36, [R188+0x800] ;  /* 0x00080000bc24783b */ /* 0x000fee0000000200 */
[----:B------:R-:W-:Y:S01]  /*3310*/  HMMA.16816.F32.BF16 R20, R128, R54, RZ ;  /* 0x000000368014723c */ /* 0x000fe200000418ff */
[----:B------:R-:W1:Y:S07]  /*3320*/  LDSM.16.M88.4 R52, [R71+0x3800] ;  /* 0x003800004734783b */ /* 0x000e6e0000000200 */
[C---:B------:R-:W-:Y:S01]  /*3330*/  HMMA.16816.F32.BF16 R140, R132.reuse, R136, R8 ;  /* 0x00000088848c723c */ /* 0x040fe20000041808 */
[----:B------:R-:W3:Y:S07]  /*3340*/  LDSM.16.M88.4 R8, [R2+0x2000] ;  /* 0x002000000208783b */ /* 0x000eee0000000200 */
[----:B------:R-:W-:Y:S08]  /*3350*/  HMMA.16816.F32.BF16 R136, R132, R138, R4 ;  /* 0x0000008a8488723c */ /* 0x000ff00000041804 */
[----:B------:R-:W-:Y:S01]  /*3360*/  HMMA.16816.F32.BF16 R4, R164, R30, R80 ;  /* 0x0000001ea404723c */ /* 0x000fe20000041850 */
[----:B------:R-:W-:Y:S07]  /*3370*/  LDSM.16.M88.4 R80, [R193+0x3800] ;  /* 0x00380000c150783b */ /* 0x000fee0000000200 */
[C---:B------:R-:W-:Y:S08]  /*3380*/  HMMA.16816.F32.BF16 R48, R132.reuse, R104, R16 ;  /* 0x000000688430723c */ /* 0x040ff00000041810 */
[----:B------:R-:W-:Y:S08]  /*3390*/  HMMA.16816.F32.BF16 R104, R132, R106, R12 ;  /* 0x0000006a8468723c */ /* 0x000ff0000004180c */
[----:B--2---:R-:W-:Y:S08]  /*33a0*/  HMMA.16816.F32.BF16 R12, R168, R32, R24 ;  /* 0x00000020a80c723c */ /* 0x004ff00000041818 */
[----:B------:R-:W-:Y:S01]  /*33b0*/  HMMA.16816.F32.BF16 R60, R132, R98, R20 ;  /* 0x00000062843c723c */ /* 0x000fe20000041814 */
[----:B------:R-:W2:Y:S04]  /*33c0*/  LDSM.16.M88.4 R20, [R2+0x2800] ;  /* 0x002800000214783b */ /* 0x000ea80000000200 */
[----:B------:R-:W-:Y:S03]  /*33d0*/  LDSM.16.M88.4 R96, [R2+0x3800] ;  /* 0x003800000260783b */ /* 0x000fe60000000200 */
[C---:B------:R-:W-:Y:S01]  /*33e0*/  HMMA.16816.F32.BF16 R16, R164.reuse, R44, R92 ;  /* 0x0000002ca410723c */ /* 0x040fe2000004185c */
[----:B------:R-:W-:Y:S07]  /*33f0*/  LDSM.16.M88.4 R92, [R71+0x4000] ;  /* 0x00400000475c783b */ /* 0x000fee0000000200 */
[C---:B------:R-:W-:Y:S01]  /*3400*/  HMMA.16816.F32.BF16 R100, R164.reuse, R40, R84 ;  /* 0x00000028a464723c */ /* 0x040fe20000041854 */
[----:B------:R-:W-:Y:S07]  /*3410*/  LDSM.16.M88.4 R84, [R188+0x1000] ;  /* 0x00100000bc54783b */ /* 0x000fee0000000200 */
[----:B------:R-:W-:Y:S01]  /*3420*/  HMMA.16816.F32.BF16 R120, R164, R42, R76 ;  /* 0x0000002aa478723c */ /* 0x000fe2000004184c */
[----:B------:R-:W4:Y:S04]  /*3430*/  LDSM.16.M88.4 R40, [R2+0x3000] ;  /* 0x003000000228783b */ /* 0x000f280000000200 */
[----:B------:R-:W-:Y:S03]  /*3440*/  LDSM.16.M88.4 R76, [R193+0x4000] ;  /* 0x00400000c14c783b */ /* 0x000fe60000000200 */
[----:B------:R-:W-:Y:S01]  /*3450*/  HMMA.16816.F32.BF16 R4, R168, R34, R4 ;  /* 0x00000022a804723c */ /* 0x000fe20000041804 */
[----:B------:R-:W-:Y:S07]  /*3460*/  LDSM.16.M88.4 R32, [R188+0x2800] ;  /* 0x00280000bc20783b */ /* 0x000fee0000000200 */
[----:B-1----:R-:W-:Y:S08]  /*3470*/  HMMA.16816.F32.BF16 R12, R172, R52, R12 ;  /* 0x00000034ac0c723c */ /* 0x002ff0000004180c */
[----:B------:R-:W-:Y:S01]  /*3480*/  HMMA.16816.F32.BF16 R108, R164, R46, R108 ;  /* 0x0000002ea46c723c */ /* 0x000fe2000004186c */
[----:B------:R-:W-:Y:S07]  /*3490*/  LDSM.16.M88.4 R44, [R188+0x2000] ;  /* 0x00200000bc2c783b */ /* 0x000fee0000000200 */
[----:B------:R-:W-:Y:S08]  /*34a0*/  HMMA.16816.F32.BF16 R16, R168, R36, R16 ;  /* 0x00000024a810723c */ /* 0x000ff00000041810 */
[C---:B---3--:R-:W-:Y:S08]  /*34b0*/  HMMA.16816.F32.BF16 R112, R164.reuse, R8, R72 ;  /* 0x00000008a470723c */ /* 0x048ff00000041848 */
[C---:B--2---:R-:W-:Y:S01]  /*34c0*/  HMMA.16816.F32.BF16 R72, R164.reuse, R20, R48 ;  /* 0x00000014a448723c */ /* 0x044fe20000041830 */
[----:B------:R-:W1:Y:S07]  /*34d0*/  LDSM.16.M88.4 R48, [R188+0x1800] ;  /* 0x00180000bc30783b */ /* 0x000e6e0000000200 */
[C---:B------:R-:W-:Y:S08]  /*34e0*/  HMMA.16816.F32.BF16 R124, R164.reuse, R56, R64 ;  /* 0x00000038a47c723c */ /* 0x040ff00000041840 */
[----:B------:R-:W-:Y:S01]  /*34f0*/  HMMA.16816.F32.BF16 R116, R164, R58, R88 ;  /* 0x0000003aa474723c */ /* 0x000fe20000041858 */
[----:B------:R-:W2:Y:S07]  /*3500*/  LDSM.16.M88.4 R56, [R188+0x3000] ;  /* 0x00300000bc38783b */ /* 0x000eae0000000200 */
[----:B------:R-:W-:Y:S08]  /*3510*/  HMMA.16816.F32.BF16 R4, R172, R54, R4 ;  /* 0x00000036ac04723c */ /* 0x000ff00000041804 */
[----:B------:R-:W-:Y:S08]  /*3520*/  HMMA.16816.F32.BF16 R12, R176, R80, R12 ;  /* 0x00000050b00c723c */ /* 0x000ff0000004180c */
[C---:B------:R-:W-:Y:S01]  /*3530*/  HMMA.16816.F32.BF16 R28, R164.reuse, R22, R104 ;  /* 0x00000016a41c723c */ /* 0x040fe20000041868 */
[----:B------:R-:W3:Y:S07]  /*3540*/  LDSM.16.M88.4 R104, [R188+0x3800] ;  /* 0x00380000bc68783b */ /* 0x000eee0000000200 */
[----:B----4-:R-:W-:Y:S08]  /*3550*/  HMMA.16816.F32.BF16 R24, R164, R40, R140 ;  /* 0x00000028a418723c */ /* 0x010ff0000004188c */
[----:B------:R-:W-:Y:S01]  /*3560*/  HMMA.16816.F32.BF16 R20, R168, R38, R108 ;  /* 0x00000026a814723c */ /* 0x000fe2000004186c */
[----:B------:R-:W4:Y:S07]  /*3570*/  LDSM.16.M88.4 R36, [R71+0x4800] ;  /* 0x004800004724783b */ /* 0x000f2e0000000200 */
[----:B------:R-:W-:Y:S08]  /*3580*/  HMMA.16816.F32.BF16 R16, R172, R92, R16 ;  /* 0x0000005cac10723c */ /* 0x000ff00000041810 */
[----:B------:R-:W-:Y:S08]  /*3590*/  HMMA.16816.F32.BF16 R88, R164, R10, R60 ;  /* 0x0000000aa458723c */ /* 0x000ff0000004183c */
[----:B------:R-:W-:Y:S01]  /*35a0*/  HMMA.16816.F32.BF16 R8, R176, R82, R4 ;  /* 0x00000052b008723c */ /* 0x000fe20000041804 */
[----:B------:R-:W-:Y:S07]  /*35b0*/  LDSM.16.M88.4 R80, [R71+0x5000] ;  /* 0x005000004750783b */ /* 0x000fee0000000200 */
[----:B------:R-:W-:Y:S08]  /*35c0*/  HMMA.16816.F32.BF16 R60, R164, R42, R136 ;  /* 0x0000002aa43c723c */ /* 0x000ff00000041888 */
[C---:B------:R-:W-:Y:S08]  /*35d0*/  HMMA.16816.F32.BF16 R64, R168.reuse, R84, R100 ;  /* 0x00000054a840723c */ /* 0x040ff00000041864 */
[----:B------:R-:W-:Y:S01]  /*35e0*/  HMMA.16816.F32.BF16 R40, R168, R86, R120 ;  /* 0x00000056a828723c */ /* 0x000fe20000041878 */
[----:B------:R-:W5:Y:S07]  /*35f0*/  LDSM.16.M88.4 R84, [R2+0x4000] ;  /* 0x004000000254783b */ /* 0x000f6e0000000200 */
[----:B------:R-:W-:Y:S08]  /*3600*/  HMMA.16816.F32.BF16 R4, R180, R96, R12 ;  /* 0x00000060b404723c */ /* 0x000ff0000004180c */
[C---:B-1----:R-:W-:Y:S08]  /*3610*/  HMMA.16816.F32.BF16 R52, R168.reuse, R48, R124 ;  /* 0x00000030a834723c */ /* 0x042ff0000004187c */
[C---:B------:R-:W-:Y:S08]  /*3620*/  HMMA.16816.F32.BF16 R48, R168.reuse, R50, R116 ;  /* 0x00000032a830723c */ /* 0x040ff00000041874 */
[----:B--2---:R-:W-:Y:S08]  /*3630*/  HMMA.16816.F32.BF16 R116, R168, R56, R24 ;  /* 0x00000038a874723c */ /* 0x004ff00000041818 */
[----:B------:R-:W-:Y:S08]  /*3640*/  HMMA.16816.F32.BF16 R24, R172, R94, R20 ;  /* 0x0000005eac18723c */ /* 0x000ff00000041814 */
[----:B------:R-:W-:Y:S08]  /*3650*/  HMMA.16816.F32.BF16 R20, R176, R76, R16 ;  /* 0x0000004cb014723c */ /* 0x000ff00000041810 */
[C---:B------:R-:W-:Y:S08]  /*3660*/  HMMA.16816.F32.BF16 R100, R168.reuse, R32, R72 ;  /* 0x00000020a864723c */ /* 0x040ff00000041848 */
[----:B------:R-:W-:Y:S01]  /*3670*/  HMMA.16816.F32.BF16 R108, R168, R34, R28 ;  /* 0x00000022a86c723c */ /* 0x000fe2000004181c */
[----:B------:R-:W1:Y:S04]  /*3680*/  LDSM.16.M88.4 R32, [R193+0x4800] ;  /* 0x00480000c120783b */ /* 0x000e680000000200 */
[----:B------:R-:W-:Y:S03]  /*3690*/  LDSM.16.M88.4 R28, [R193+0x5000] ;  /* 0x00500000c11c783b */ /* 0x000fe60000000200 */
[----:B------:R-:W-:Y:S08]  /*36a0*/  HMMA.16816.F32.BF16 R16, R180, R98, R8 ;  /* 0x00000062b410723c */ /* 0x000ff00000041808 */
[----:B------:R-:W-:Y:S01]  /*36b0*/  HMMA.16816.F32.BF16 R92, R168, R58, R60 ;  /* 0x0000003aa85c723c */ /* 0x000fe2000004183c */
[----:B------:R-:W2:Y:S07]  /*36c0*/  LDSM.16.M88.4 R56, [R188+0x4000] ;  /* 0x00400000bc38783b */ /* 0x000eae0000000200 */
[----:B---3--:R-:W-:Y:S08]  /*36d0*/  HMMA.16816.F32.BF16 R4, R184, R104, R4 ;  /* 0x00000068b804723c */ /* 0x008ff00000041804 */
[----:B----4-:R-:W-:Y:S08]  /*36e0*/  HMMA.16816.F32.BF16 R12, R172, R36, R64 ;  /* 0x00000024ac0c723c */ /* 0x010ff00000041840 */
[----:B-----5:R-:W-:Y:S08]  /*36f0*/  HMMA.16816.F32.BF16 R8, R180, R84, R20 ;  /* 0x00000054b408723c */ /* 0x020ff00000041814 */
[----:B------:R-:W-:Y:S01]  /*3700*/  HMMA.16816.F32.BF16 R24, R176, R78, R24 ;  /* 0x0000004eb018723c */ /* 0x000fe20000041818 */
[----:B------:R-:W-:-:S04]  /*3710*/  FMUL.FTZ R0, R4, c[0x0][0x320] ;  /* 0x0000c80004007a20 */ /* 0x000fc80000410000 */
[----:B------:R3:W4:Y:S03]  /*3720*/  MUFU.TANH R121, R0 ;  /* 0x0000000000797308 */ /* 0x0007260000002400 */
[C---:B------:R-:W-:Y:S01]  /*3730*/  HMMA.16816.F32.BF16 R72, R172.reuse, R80, R52 ;  /* 0x00000050ac48723c */ /* 0x040fe20000041834 */
[----:B------:R-:W-:Y:S07]  /*3740*/  LDSM.16.M88.4 R52, [R71+0x6000] ;  /* 0x006000004734783b */ /* 0x000fee0000000200 */
[----:B------:R-:W-:Y:S01]  /*3750*/  HMMA.16816.F32.BF16 R80, R172, R82, R48 ;  /* 0x00000052ac50723c */ /* 0x000fe20000041830 */
[----:B------:R-:W-:Y:S01]  /*3760*/  LDSM.16.M88.4 R48, [R2+0x4800] ;  /* 0x004800000230783b */ /* 0x000fe20000000200 */
[----:B---3--:R-:W-:-:S06]  /*3770*/  FMUL.FTZ R0, R5, c[0x0][0x320] ;  /* 0x0000c80005007a20 */ /* 0x008fcc0000410000 */
[----:B------:R-:W-:Y:S01]  /*3780*/  HMMA.16816.F32.BF16 R16, R184, R106, R16 ;  /* 0x0000006ab810723c */ /* 0x000fe20000041810 */
[----:B------:R3:W1:Y:S07]  /*3790*/  MUFU.TANH R120, R0 ;  /* 0x0000000000787308 */ /* 0x00066e0000002400 */
[C---:B------:R-:W-:Y:S08]  /*37a0*/  HMMA.16816.F32.BF16 R112, R168.reuse, R44, R112 ;  /* 0x0000002ca870723c */ /* 0x040ff00000041870 */
[----:B------:R-:W-:Y:S01]  /*37b0*/  HMMA.16816.F32.BF16 R88, R168, R46, R88 ;  /* 0x0000002ea858723c */ /* 0x000fe20000041858 */
[----:B---3--:R-:W-:-:S04]  /*37c0*/  FMUL.FTZ R0, R6, c[0x0][0x320] ;  /* 0x0000c80006007a20 */ /* 0x008fc80000410000 */
[----:B------:R3:W2:Y:S03]  /*37d0*/  MUFU.TANH R107, R0 ;  /* 0x00000000006b7308 */ /* 0x0006a60000002400 */
[----:B------:R-:W-:Y:S01]  /*37e0*/  HMMA.16816.F32.BF16 R44, R172, R38, R40 ;  /* 0x00000026ac2c723c */ /* 0x000fe20000041828 */
[----:B------:R-:W5:Y:S04]  /*37f0*/  LDSM.16.M88.4 R40, [R71+0x5800] ;  /* 0x005800004728783b */ /* 0x000f680000000200 */
[----:B------:R-:W4:Y:S03]  /*3800*/  LDSM.16.M88.4 R36, [R188+0x4800] ;  /* 0x00480000bc24783b */ /* 0x000f260000000200 */
[----:B-1----:R-:W-:Y:S01]  /*3810*/  HMMA.16816.F32.BF16 R12, R176, R32, R12 ;  /* 0x00000020b00c723c */ /* 0x002fe2000004180c */
[----:B---3--:R-:W-:-:S07]  /*3820*/  FMUL.FTZ R0, R7, c[0x0][0x320] ;  /* 0x0000c80007007a20 */ /* 0x008fce0000410000 */
[----:B--2---:R-:W-:Y:S01]  /*3830*/  HMMA.16816.F32.BF16 R4, R184, R56, R8 ;  /* 0x00000038b804723c */ /* 0x004fe20000041808 */
[----:B------:R1:W2:Y:S07]  /*3840*/  MUFU.TANH R106, R0 ;  /* 0x00000000006a7308 */ /* 0x0002ae0000002400 */
[----:B------:R-:W-:Y:S08]  /*3850*/  HMMA.16816.F32.BF16 R8, R180, R86, R24 ;  /* 0x00000056b408723c */ /* 0x000ff00000041818 */
[----:B------:R-:W-:Y:S01]  /*3860*/  HMMA.16816.F32.BF16 R20, R176, R34, R44 ;  /* 0x00000022b014723c */ /* 0x000fe2000004182c */
[----:B-1----:R-:W-:Y:S01]  /*3870*/  FMUL.FTZ R0, R16, c[0x0][0x320] ;  /* 0x0000c80010007a20 */ /* 0x002fe20000410000 */
[----:B------:R-:W1:Y:S03]  /*3880*/  LDSM.16.M88.4 R32, [R2+0x5000] ;  /* 0x005000000220783b */ /* 0x000e660000000200 */
[----:B------:R3:W1:Y:S01]  /*3890*/  MUFU.TANH R105, R0 ;  /* 0x0000000000697308 */ /* 0x0006620000002400 */
[----:B------:R-:W-:Y:S02]  /*38a0*/  LDSM.16.M88.4 R44, [R2+0x5800] ;  /* 0x00580000022c783b */ /* 0x000fe40000000200 */
[C---:B-----5:R-:W-:Y:S08]  /*38b0*/  HMMA.16816.F32.BF16 R60, R172.reuse, R42, R88 ;  /* 0x0000002aac3c723c */ /* 0x060ff00000041858 */
[----:B------:R-:W-:Y:S01]  /*38c0*/  HMMA.16816.F32.BF16 R64, R172, R40, R112 ;  /* 0x00000028ac40723c */ /* 0x000fe20000041870 */
[----:B------:R-:W5:Y:S01]  /*38d0*/  LDSM.16.M88.4 R40, [R193+0x5800] ;  /* 0x00580000c128783b */ /* 0x000f620000000200 */
[----:B---3--:R-:W-:-:S04]  /*38e0*/  FMUL.FTZ R0, R17, c[0x0][0x320] ;  /* 0x0000c80011007a20 */ /* 0x008fc80000410000 */
[----:B------:R3:W1:Y:S02]  /*38f0*/  MUFU.TANH R104, R0 ;  /* 0x0000000000687308 */ /* 0x0006640000002400 */
[----:B---3--:R-:W-:-:S06]  /*3900*/  FMUL.FTZ R0, R18, c[0x0][0x320] ;  /* 0x0000c80012007a20 */ /* 0x008fcc0000410000 */
[----:B------:R3:W1:Y:S02]  /*3910*/  MUFU.TANH R99, R0 ;  /* 0x0000000000637308 */ /* 0x0006640000002400 */
[----:B---3--:R-:W-:Y:S02]  /*3920*/  FMUL.FTZ R0, R19, c[0x0][0x320] ;  /* 0x0000c80013007a20 */ /* 0x008fe40000410000 */
[----:B------:R-:W-:Y:S04]  /*3930*/  HMMA.16816.F32.BF16 R16, R180, R48, R12 ;  /* 0x00000030b410723c */ /* 0x000fe8000004180c */
[----:B------:R3:W1:Y:S04]  /*3940*/  MUFU.TANH R98, R0 ;  /* 0x0000000000627308 */ /* 0x0006680000002400 */
[----:B------:R-:W-:Y:S01]  /*3950*/  HMMA.16816.F32.BF16 R12, R184, R58, R8 ;  /* 0x0000003ab80c723c */ /* 0x000fe20000041808 */
[----:B------:R-:W2:Y:S07]  /*3960*/  LDSM.16.M88.4 R56, [R71+0x6800] ;  /* 0x006800004738783b */ /* 0x000eae0000000200 */
[----:B------:R-:W-:Y:S01]  /*3970*/  HMMA.16816.F32.BF16 R8, R176, R28, R72 ;  /* 0x0000001cb008723c */ /* 0x000fe20000041848 */
[----:B---3--:R-:W-:-:S04]  /*3980*/  FMUL.FTZ R0, R4, c[0x0][0x320] ;  /* 0x0000c80004007a20 */ /* 0x008fc80000410000 */
[----:B------:R3:W1:Y:S03]  /*3990*/  MUFU.TANH R97, R0 ;  /* 0x0000000000617308 */ /* 0x0006660000002400 */
[----:B----4-:R-:W-:Y:S08]  /*39a0*/  HMMA.16816.F32.BF16 R24, R184, R36, R16 ;  /* 0x00000024b818723c */ /* 0x010ff00000041810 */
[----:B------:R-:W-:Y:S01]  /*39b0*/  HMMA.16816.F32.BF16 R72, R172, R52, R100 ;  /* 0x00000034ac48723c */ /* 0x000fe20000041864 */
[----:B---3--:R-:W-:-:S07]  /*39c0*/  FMUL.FTZ R0, R5, c[0x0][0x320] ;  /* 0x0000c80005007a20 */ /* 0x008fce0000410000 */
[----:B-1----:R-:W-:Y:S01]  /*39d0*/  HMMA.16816.F32.BF16 R16, R180, R32, R8 ;  /* 0x00000020b410723c */ /* 0x002fe20000041808 */
[----:B------:R1:W3:Y:S02]  /*39e0*/  MUFU.TANH R96, R0 ;  /* 0x0000000000607308 */ /* 0x0002e40000002400 */
[----:B-1----:R-:W-:-:S06]  /*39f0*/  FMUL.FTZ R0, R6, c[0x0][0x320] ;  /* 0x0000c80006007a20 */ /* 0x002fcc0000410000 */
[----:B------:R1:W4:Y:S02]  /*3a00*/  MUFU.TANH R88, R0 ;  /* 0x0000000000587308 */ /* 0x0003240000002400 */
[----:B-1----:R-:W-:Y:S02]  /*3a10*/  FMUL.FTZ R0, R7, c[0x0][0x320] ;  /* 0x0000c80007007a20 */ /* 0x002fe40000410000 */
[----:B------:R-:W-:Y:S01]  /*3a20*/  HMMA.16816.F32.BF16 R4, R180, R50, R20 ;  /* 0x00000032b404723c */ /* 0x000fe20000041814 */
[----:B------:R-:W1:Y:S03]  /*3a30*/  LDSM.16.M88.4 R48, [R188+0x5000] ;  /* 0x00500000bc30783b */ /* 0x000e660000000200 */
[----:B------:R2:W1:Y:S04]  /*3a40*/  MUFU.TANH R87, R0 ;  /* 0x0000000000577308 */ /* 0x0004680000002400 */
[----:B------:R-:W-:Y:S01]  /*3a50*/  HMMA.16816.F32.BF16 R20, R176, R30, R80 ;  /* 0x0000001eb014723c */ /* 0x000fe20000041850 */
[----:B------:R-:W1:Y:S01]  /*3a60*/  LDSM.16.M88.4 R28, [R193+0x6000] ;  /* 0x00600000c11c783b */ /* 0x000e620000000200 */
[----:B--2---:R-:W-:-:S04]  /*3a70*/  FMUL.FTZ R0, R12, c[0x0][0x320] ;  /* 0x0000c8000c007a20 */ /* 0x004fc80000410000 */
[----:B------:R2:W1:Y:S10]  /*3a80*/  MUFU.TANH R86, R0 ;  /* 0x0000000000567308 */ /* 0x0004740000002400 */
[----:B------:R-:W-:Y:S01]  /*3a90*/  HMMA.16816.F32.BF16 R4, R184, R38, R4 ;  /* 0x00000026b804723c */ /* 0x000fe20000041804 */
[----:B------:R-:W1:Y:S07]  /*3aa0*/  LDSM.16.M88.4 R36, [R188+0x5800] ;  /* 0x00580000bc24783b */ /* 0x000e6e0000000200 */
[----:B------:R-:W-:Y:S01]  /*3ab0*/  HMMA.16816.F32.BF16 R8, R180, R34, R20 ;  /* 0x00000022b408723c */ /* 0x000fe20000041814 */
[----:B--2---:R-:W-:-:S07]  /*3ac0*/  FMUL.FTZ R0, R13, c[0x0][0x320] ;  /* 0x0000c8000d007a20 */ /* 0x004fce0000410000 */
[----:B-----5:R-:W-:Y:S01]  /*3ad0*/  HMMA.16816.F32.BF16 R20, R176, R42, R60 ;  /* 0x0000002ab014723c */ /* 0x020fe2000004183c */
[----:B------:R2:W1:Y:S07]  /*3ae0*/  MUFU.TANH R85, R0 ;  /* 0x0000000000557308 */ /* 0x00046e0000002400 */
[C---:B------:R-:W-:Y:S08]  /*3af0*/  HMMA.16816.F32.BF16 R32, R172.reuse, R54, R108 ;  /* 0x00000036ac20723c */ /* 0x040ff0000004186c */
[----:B------:R-:W-:Y:S01]  /*3b00*/  HMMA.16816.F32.BF16 R52, R172, R56, R116 ;  /* 0x00000038ac34723c */ /* 0x000fe20000041874 */
[----:B--2---:R-:W-:-:S04]  /*3b10*/  FMUL.FTZ R0, R14, c[0x0][0x320] ;  /* 0x0000c8000e007a20 */ /* 0x004fc80000410000 */
[----:B------:R2:W1:Y:S02]  /*3b20*/  MUFU.TANH R84, R0 ;  /* 0x0000000000547308 */ /* 0x0004640000002400 */
[----:B--2---:R-:W-:Y:S02]  /*3b30*/  FMUL.FTZ R0, R15, c[0x0][0x320] ;  /* 0x0000c8000f007a20 */ /* 0x004fe40000410000 */
[----:B------:R-:W-:Y:S01]  /*3b40*/  HMMA.16816.F32.BF16 R12, R176, R40, R64 ;  /* 0x00000028b00c723c */ /* 0x000fe20000041840 */
[----:B------:R-:W-:Y:S03]  /*3b50*/  LDSM.16.M88.4 R40, [R188+0x6000] ;  /* 0x00600000bc28783b */ /* 0x000fe60000000200 */
        /* <DEDUP_REMOVED lines=8> */
[----:B-1----:R-:W-:Y:S04]  /*3be0*/  HMMA.16816.F32.BF16 R24, R184, R48, R16 ;  /* 0x00000030b818723c */ /* 0x002fe80000041810 */
[----:B------:R1:W2:Y:S04]  /*3bf0*/  MUFU.TANH R77, R0 ;  /* 0x00000000004d7308 */ /* 0x0002a80000002400 */
[----:B------:R-:W-:Y:S08]  /*3c00*/  HMMA.16816.F32.BF16 R16, R180, R44, R12 ;  /* 0x0000002cb410723c */ /* 0x000ff0000004180c */
[----:B------:R-:W-:Y:S01]  /*3c10*/  HMMA.16816.F32.BF16 R12, R176, R28, R72 ;  /* 0x0000001cb00c723c */ /* 0x000fe20000041848 */
[----:B-1----:R-:W-:-:S04]  /*3c20*/  FMUL.FTZ R0, R4, c[0x0][0x320] ;  /* 0x0000c80004007a20 */ /* 0x002fc80000410000 */
[----:B------:R1:W1:Y:S02]  /*3c30*/  MUFU.TANH R76, R0 ;  /* 0x00000000004c7308 */ /* 0x0002640000002400 */
[----:B-1----:R-:W-:-:S06]  /*3c40*/  FMUL.FTZ R0, R5, c[0x0][0x320] ;  /* 0x0000c80005007a20 */ /* 0x002fcc0000410000 */
[----:B------:R1:W1:Y:S02]  /*3c50*/  MUFU.TANH R70, R0 ;  /* 0x0000000000467308 */ /* 0x0002640000002400 */
[----:B-1----:R-:W-:-:S06]  /*3c60*/  FMUL.FTZ R0, R6, c[0x0][0x320] ;  /* 0x0000c80006007a20 */ /* 0x002fcc0000410000 */
[----:B------:R1:W1:Y:S02]  /*3c70*/  MUFU.TANH R69, R0 ;  /* 0x0000000000457308 */ /* 0x0002640000002400 */
[----:B-1----:R-:W-:Y:S02]  /*3c80*/  FMUL.FTZ R0, R7, c[0x0][0x320] ;  /* 0x0000c80007007a20 */ /* 0x002fe40000410000 */
[----:B------:R-:W-:Y:S01]  /*3c90*/  HMMA.16816.F32.BF16 R4, R184, R50, R8 ;  /* 0x00000032b804723c */ /* 0x000fe20000041808 */
[----:B------:R-:W1:Y:S03]  /*3ca0*/  LDSM.16.M88.4 R48, [R2+0x6000] ;  /* 0x006000000230783b */ /* 0x000e660000000200 */
[----:B------:R5:W1:Y:S04]  /*3cb0*/  MUFU.TANH R68, R0 ;  /* 0x0000000000447308 */ /* 0x000a680000002400 */
[----:B------:R-:W-:Y:S01]  /*3cc0*/  HMMA.16816.F32.BF16 R8, R180, R46, R20 ;  /* 0x0000002eb408723c */ /* 0x000fe20000041814 */
[----:B------:R-:W2:Y:S07]  /*3cd0*/  LDSM.16.M88.4 R44, [R193+0x6800] ;  /* 0x00680000c12c783b */ /* 0x000eae0000000200 */
[----:B------:R-:W-:Y:S01]  /*3ce0*/  HMMA.16816.F32.BF16 R20, R184, R36, R16 ;  /* 0x00000024b814723c */ /* 0x000fe20000041810 */
[----:B-----5:R-:W-:-:S04]  /*3cf0*/  FMUL.FTZ R0, R24, c[0x0][0x320] ;  /* 0x0000c80018007a20 */ /* 0x020fc80000410000 */
[----:B------:R5:W1:Y:S11]  /*3d00*/  MUFU.TANH R66, R0 ;  /* 0x0000000000427308 */ /* 0x000a760000002400 */
[----:B------:R-:W-:Y:S01]  /*3d10*/  HMMA.16816.F32.BF16 R8, R184, R38, R8 ;  /* 0x00000026b808723c */ /* 0x000fe20000041808 */
[----:B-----5:R-:W-:-:S07]  /*3d20*/  FMUL.FTZ R0, R25, c[0x0][0x320] ;  /* 0x0000c80019007a20 */ /* 0x020fce0000410000 */
[----:B-1----:R-:W-:Y:S01]  /*3d30*/  HMMA.16816.F32.BF16 R16, R180, R48, R12 ;  /* 0x00000030b410723c */ /* 0x002fe2000004180c */
[----:B------:R1:W1:Y:S07]  /*3d40*/  MUFU.TANH R67, R0 ;  /* 0x0000000000437308 */ /* 0x00026e0000002400 */
[----:B--2---:R-:W-:Y:S01]  /*3d50*/  HMMA.16816.F32.BF16 R12, R176, R44, R52 ;  /* 0x0000002cb00c723c */ /* 0x004fe20000041834 */
[----:B-1----:R-:W-:-:S04]  /*3d60*/  FMUL.FTZ R0, R26, c[0x0][0x320] ;  /* 0x0000c8001a007a20 */ /* 0x002fc80000410000 */
[----:B------:R1:W2:Y:S02]  /*3d70*/  MUFU.TANH R65, R0 ;  /* 0x0000000000417308 */ /* 0x0002a40000002400 */
[----:B-1----:R-:W-:Y:S02]  /*3d80*/  FMUL.FTZ R0, R27, c[0x0][0x320] ;  /* 0x0000c8001b007a20 */ /* 0x002fe40000410000 */
[----:B------:R-:W-:Y:S01]  /*3d90*/  HMMA.16816.F32.BF16 R24, R176, R30, R32 ;  /* 0x0000001eb018723c */ /* 0x000fe20000041820 */
[----:B------:R-:W1:Y:S03]  /*3da0*/  LDSM.16.M88.4 R32, [R2+0x6800] ;  /* 0x006800000220783b */ /* 0x000e660000000200 */
[----:B------:R5:W1:Y:S01]  /*3db0*/  MUFU.TANH R64, R0 ;  /* 0x0000000000407308 */ /* 0x000a620000002400 */
[----:B------:R-:W2:Y:S01]  /*3dc0*/  LDSM.16.M88.4 R28, [R188+0x6800] ;  /* 0x00680000bc1c783b */ /* 0x000ea20000000200 */
[----:B------:R-:W-:-:S04]  /*3dd0*/  DEPBAR.LE SB0, 0x0 ;  /* 0x000080000000791a */ /* 0x000fc80000000000 */
[----:B-----5:R-:W-:-:S04]  /*3de0*/  FMUL.FTZ R0, R4, c[0x0][0x320] ;  /* 0x0000c80004007a20 */ /* 0x020fc80000410000 */
[----:B------:R5:W1:Y:S10]  /*3df0*/  MUFU.TANH R63, R0 ;  /* 0x00000000003f7308 */ /* 0x000a740000002400 */
[----:B------:R-:W-:Y:S01]  /*3e00*/  HMMA.16816.F32.BF16 R24, R180, R50, R24 ;  /* 0x00000032b418723c */ /* 0x000fe20000041818 */
[----:B-----5:R-:W-:-:S07]  /*3e10*/  FMUL.FTZ R0, R5, c[0x0][0x320] ;  /* 0x0000c80005007a20 */ /* 0x020fce0000410000 */
[----:B-1----:R-:W-:Y:S01]  /*3e20*/  HMMA.16816.F32.BF16 R12, R180, R32, R12 ;  /* 0x00000020b40c723c */ /* 0x002fe2000004180c */
[----:B------:R1:W1:Y:S02]  /*3e30*/  MUFU.TANH R62, R0 ;  /* 0x00000000003e7308 */ /* 0x0002640000002400 */
[----:B-1----:R-:W-:-:S06]  /*3e40*/  FMUL.FTZ R0, R6, c[0x0][0x320] ;  /* 0x0000c80006007a20 */ /* 0x002fcc0000410000 */
[----:B------:R1:W1:Y:S02]  /*3e50*/  MUFU.TANH R61, R0 ;  /* 0x00000000003d7308 */ /* 0x0002640000002400 */
[----:B-1----:R-:W-:Y:S02]  /*3e60*/  FMUL.FTZ R0, R7, c[0x0][0x320] ;  /* 0x0000c80007007a20 */ /* 0x002fe40000410000 */
[----:B------:R-:W-:Y:S04]  /*3e70*/  HMMA.16816.F32.BF16 R4, R172, R58, R92 ;  /* 0x0000003aac04723c */ /* 0x000fe8000004185c */
[----:B------:R1:W1:Y:S02]  /*3e80*/  MUFU.TANH R60, R0 ;  /* 0x00000000003c7308 */ /* 0x0002640000002400 */
[----:B-1----:R-:W-:-:S06]  /*3e90*/  FMUL.FTZ R0, R20, c[0x0][0x320] ;  /* 0x0000c80014007a20 */ /* 0x002fcc0000410000 */
[----:B------:R1:W1:Y:S11]  /*3ea0*/  MUFU.TANH R57, R0 ;  /* 0x0000000000397308 */ /* 0x0002760000002400 */
[----:B------:R-:W-:Y:S01]  /*3eb0*/  @!UPT UIADD3 URZ, URZ, URZ, URZ ;  /* 0x0000003f3f3ff290 */ /* 0x000fe2000fffe03f */
[----:B------:R-:W-:Y:S01]  /*3ec0*/  HMMA.16816.F32.BF16 R4, R176, R46, R4 ;  /* 0x0000002eb004723c */ /* 0x000fe20000041804 */
[----:B-1----:R-:W-:-:S04]  /*3ed0*/  FMUL.FTZ R0, R21, c[0x0][0x320] ;  /* 0x0000c80015007a20 */ /* 0x002fc80000410000 */
[----:B------:R1:W1:Y:S11]  /*3ee0*/  MUFU.TANH R56, R0 ;  /* 0x0000000000387308 */ /* 0x0002760000002400 */
[----:B------:R-:W-:Y:S08]  /*3ef0*/  @!UPT UIADD3 URZ, URZ, URZ, URZ ;  /* 0x0000003f3f3ff290 */ /* 0x000ff0000fffe03f */
[----:B------:R-:W-:Y:S01]  /*3f00*/  HMMA.16816.F32.BF16 R4, R180, R34, R4 ;  /* 0x00000022b404723c */ /* 0x000fe20000041804 */
[----:B-1----:R-:W-:-:S04]  /*3f10*/  FMUL.FTZ R0, R22, c[0x0][0x320] ;  /* 0x0000c80016007a20 */ /* 0x002fc80000410000 */
[----:B------:R1:W1:Y:S11]  /*3f20*/  MUFU.TANH R52, R0 ;  /* 0x0000000000347308 */ /* 0x0002760000002400 */
[----:B------:R-:W-:Y:S08]  /*3f30*/  @!UPT UIADD3 URZ, URZ, URZ, URZ ;  /* 0x0000003f3f3ff290 */ /* 0x000ff0000fffe03f */
[----:B--2---:R-:W-:Y:S01]  /*3f40*/  HMMA.16816.F32.BF16 R4, R184, R30, R4 ;  /* 0x0000001eb804723c */ /* 0x004fe20000041804 */
[----:B-1----:R-:W-:-:S07]  /*3f50*/  FMUL.FTZ R0, R23, c[0x0][0x320] ;  /* 0x0000c80017007a20 */ /* 0x002fce0000410000 */
[C---:B------:R-:W-:Y:S01]  /*3f60*/  HMMA.16816.F32.BF16 R20, R184.reuse, R40, R16 ;  /* 0x00000028b814723c */ /* 0x040fe20000041810 */
[----:B------:R1:W2:Y:S07]  /*3f70*/  MUFU.TANH R50, R0 ;  /* 0x0000000000327308 */ /* 0x0002ae0000002400 */
        /* <DEDUP_REMOVED lines=10> */
[----:B-1----:R-:W-:-:S06]  /*4020*/  FMUL.FTZ R0, R20, c[0x0][0x320] ;  /* 0x0000c80014007a20 */ /* 0x002fcc0000410000 */
        /* <DEDUP_REMOVED lines=30> */
[----:B------:R1:W1:Y:S01]  /*4210*/  MUFU.TANH R13, R0 ;  /* 0x00000000000d7308 */ /* 0x0002620000002400 */
[----:B------:R-:W-:Y:S06]  /*4220*/  BAR.SYNC.DEFER_BLOCKING 0x0 ;  /* 0x0000000000007b1d */ /* 0x000fec0000010000 */
[----:B------:R-:W-:Y:S05]  /*4230*/  @!P1 BRA `(.L_x_186) ;  /* 0x0000067000009947 */ /* 0x000fea0003800000 */
[----:B-1234-:R-:W-:Y:S02]  /*4240*/  IMAD.MOV.U32 R0, RZ, RZ, c[0x0][0x2b8] ;  /* 0x0000ae00ff007624 */ /* 0x01efe400078e00ff */
[----:B------:R-:W-:Y:S02]  /*4250*/  IMAD R2, R233, 0x20, R234 ;  /* 0x00000020e9027824 */ /* 0x000fe400078e02ea */
[----:B------:R-:W-:Y:S01]  /*4260*/  IMAD.MOV.U32 R205, RZ, RZ, RZ ;  /* 0x000000ffffcd7224 */ /* 0x000fe200078e00ff */
[----:B------:R-:W-:-:S02]  /*4270*/  ISETP.NE.AND P1, PT, R0, 0x1, PT ;  /* 0x000000010000780c */ /* 0x000fc40003f25270 */
[----:B------:R-:W-:-:S04]  /*4280*/  IADD3 R2, R2, R146, R237 ;  /* 0x0000009202027210 */ /* 0x000fc80007ffe0ed */
[----:B------:R-:W-:-:S05]  /*4290*/  IADD3 R2, R2, -0x70, RZ ;  /* 0xffffff9002027810 */ /* 0x000fca0007ffe0ff */
[----:B------:R-:W-:Y:S02]  /*42a0*/  IMAD.MOV.U32 R0, RZ, RZ, R2 ;  /* 0x000000ffff007224 */ /* 0x000fe400078e0002 */
[----:B------:R-:W-:-:S05]  /*42b0*/  @P1 IMAD.HI.U32 R3, R2, c[0x0][0x2bc], RZ ;  /* 0x0000af0002031a27 */ /* 0x000fca00078e00ff */
[----:B------:R-:W-:-:S04]  /*42c0*/  @P1 SHF.R.U32.HI R0, RZ, c[0x0][0x2c0], R3 ;  /* 0x0000b000ff001a19 */ /* 0x000fc80000011603 */
[----:B------:R-:W-:-:S04]  /*42d0*/  @!P4 IADD3 R3, P1, R0, R240, RZ ;  /* 0x000000f00003c210 */ /* 0x000fc80007f3e0ff */
[----:B------:R-:W-:Y:S02]  /*42e0*/  @!P4 LEA.HI.X.SX32 R5, R0, R249, 0x1, P1 ;  /* 0x000000f90005c211 */ /* 0x000fe400008f0eff */
[----:B------:R-:W-:-:S04]  /*42f0*/  @!P4 LEA R4, P1, R3, c[0x0][0x2a0], 0x2 ;  /* 0x0000a8000304ca11 */ /* 0x000fc800078210ff */
[----:B------:R-:W-:-:S05]  /*4300*/  @!P4 LEA.HI.X R5, R3, c[0x0][0x2a4], R5, 0x2, P1 ;  /* 0x0000a9000305ca11 */ /* 0x000fca00008f1405 */
[----:B------:R-:W2:Y:S01]  /*4310*/  @!P4 LDG.E R205, [R4.64] ;  /* 0x0000000804cdc981 */ /* 0x000ea2000c1e1900 */
[----:B------:R-:W-:Y:S01]  /*4320*/  IMAD.MOV R0, RZ, RZ, -R0 ;  /* 0x000000ffff007224 */ /* 0x000fe200078e0a00 */
[----:B------:R-:W-:-:S03]  /*4330*/  IADD3 R8, -R234, 0x70, RZ ;  /* 0x00000070ea087810 */ /* 0x000fc60007ffe1ff */
[----:B------:R-:W-:Y:S01]  /*4340*/  IMAD R206, R0, c[0x0][0x2b8], R2 ;  /* 0x0000ae0000ce7a24 */ /* 0x000fe200078e0202 */
[----:B------:R-:W-:-:S03]  /*4350*/  ISETP.GE.AND P5, PT, R8, 0x1, PT ;  /* 0x000000010800780c */ /* 0x000fc60003fa6270 */
        /* <DEDUP_REMOVED lines=15> */
.L_x_281:
[----:B------:R-:W-:Y:S05]  /*4450*/  BRA.DIV ~URZ, `(.L_x_188) ;  /* 0x0000a7627f007947 */ /* 0x000fea000b800000 */
[----:B------:R3:W4:Y:S02]  /*4460*/  SHFL.IDX PT, R2, R4, RZ, 0x181f ;  /* 0x00181fff04027589 */ /* 0x00072400000e0000 */
.L_x_282:
[----:B------:R-:W-:Y:S01]  /*4470*/  BSSY B0, `(.L_x_189) ;  /* 0x000000d000007945 */ /* 0x000fe20003800000 */
[----:B------:R-:W-:Y:S05]  /*4480*/  @!P5 BRA `(.L_x_190) ;  /* 0x000000b00000d947 */ /* 0x000fea0003800000 */
[----:B------:R-:W-:Y:S02]  /*4490*/  IMAD.SHL.U32 R6, R231, 0x2, RZ ;  /* 0x00000002e7067824 */ /* 0x000fe400078e00ff */
[----:B------:R-:W-:-:S03]  /*44a0*/  IMAD.SHL.U32 R3, R235, 0x2, RZ ;  /* 0x00000002eb037824 */ /* 0x000fc600078e00ff */
[C---:B----4-:R-:W-:Y:S02]  /*44b0*/  IADD3 R6, P2, R2.reuse, R6, RZ ;  /* 0x0000000602067210 */ /* 0x050fe40007f5e0ff */
[----:B------:R-:W-:Y:S02]  /*44c0*/  IADD3 R2, P1, R2, R3, RZ ;  /* 0x0000000302027210 */ /* 0x000fe40007f3e0ff */
[----:B--2---:R-:W-:-:S03]  /*44d0*/  IADD3.X R7, R5, R203, RZ, P2, !PT ;  /* 0x000000cb05077210 */ /* 0x004fc600017fe4ff */
[----:B------:R-:W-:Y:S02]  /*44e0*/  IMAD.X R3, R5, 0x1, R204, P1 ;  /* 0x0000000105037824 */ /* 0x000fe400008e06cc */
[----:B------:R-:W-:Y:S01]  /*44f0*/  @!PT LDS RZ, [RZ] ;  /* 0x00000000fffff984 */ /* 0x000fe20000000800 */
[----:B------:R-:W-:Y:S01]  /*4500*/  @!PT LDS RZ, [RZ] ;  /* 0x00000000fffff984 */ /* 0x000fe20000000800 */
[----:B------:R-:W-:Y:S01]  /*4510*/  @!PT LDS RZ, [RZ] ;  /* 0x00000000fffff984 */ /* 0x000fe20000000800 */
[----:B------:R2:W-:Y:S04]  /*4520*/  LDGSTS.E.BYPASS.LTC128B.128 [R200+0x8100], [R6.64], !P3 ;  /* 0x0810000006c87fae */ /* 0x0005e8000d901d48 */
[----:B------:R2:W-:Y:S02]  /*4530*/  LDGSTS.E.BYPASS.LTC128B.128 [R200+0xb900], [R2.64], !P0 ;  /* 0x0b90000002c87fae */ /* 0x0005e4000c101d48 */
.L_x_190:
[----:B------:R-:W-:Y:S05]  /*4540*/  BSYNC B0 ;  /* 0x0000000000007941 */ /* 0x000fea0003800000 */
.L_x_189:
[----:B------:R-:W-:Y:S01]  /*4550*/  ISETP.GE.AND P1, PT, R8, 0x21, PT ;  /* 0x000000210800780c */ /* 0x000fe20003f26270 */
[----:B------:R-:W-:Y:S06]  /*4560*/  BRA.DIV ~URZ, `(.L_x_191) ;  /* 0x0000a6c27f007947 */ /* 0x000fec000b800000 */
[----:B--2---:R2:W1:Y:S04]  /*4570*/  SHFL.IDX PT, R5, R0, 0x1, 0x181f ;  /* 0x00381f0000057f89 */ /* 0x00446800000e0000 */
[----:B----4-:R2:W4:Y:S02]  /*4580*/  SHFL.IDX PT, R2, R4, 0x1, 0x181f ;  /* 0x00381f0004027f89 */ /* 0x01052400000e0000 */
.L_x_283:
[----:B------:R-:W-:Y:S01]  /*4590*/  BSSY B0, `(.L_x_192) ;  /* 0x000000d000007945 */ /* 0x000fe20003800000 */
[----:B------:R-:W-:Y:S05]  /*45a0*/  @!P1 BRA `(.L_x_193) ;  /* 0x000000b000009947 */ /* 0x000fea0003800000 */
[----:B------:R-:W-:Y:S02]  /*45b0*/  IMAD.SHL.U32 R6, R231, 0x2, RZ ;  /* 0x00000002e7067824 */ /* 0x000fe400078e00ff */
[----:B------:R-:W-:-:S03]  /*45c0*/  IMAD.SHL.U32 R3, R235, 0x2, RZ ;  /* 0x00000002eb037824 */ /* 0x000fc600078e00ff */
[C---:B----4-:R-:W-:Y:S02]  /*45d0*/  IADD3 R6, P2, R2.reuse, R6, RZ ;  /* 0x0000000602067210 */ /* 0x050fe40007f5e0ff */
[----:B------:R-:W-:Y:S02]  /*45e0*/  IADD3 R2, P1, R2, R3, RZ ;  /* 0x0000000302027210 */ /* 0x000fe40007f3e0ff */
[----:B-1----:R-:W-:-:S03]  /*45f0*/  IADD3.X R7, R5, R203, RZ, P2, !PT ;  /* 0x000000cb05077210 */ /* 0x002fc600017fe4ff */
[----:B------:R-:W-:Y:S02]  /*4600*/  IMAD.X R3, R5, 0x1, R204, P1 ;  /* 0x0000000105037824 */ /* 0x000fe400008e06cc */
[----:B------:R-:W-:Y:S01]  /*4610*/  @!PT LDS RZ, [RZ] ;  /* 0x00000000fffff984 */ /* 0x000fe20000000800 */
[----:B------:R-:W-:Y:S01]  /*4620*/  @!PT LDS RZ, [RZ] ;  /* 0x00000000fffff984 */ /* 0x000fe20000000800 */
[----:B------:R-:W-:Y:S01]  /*4630*/  @!PT LDS RZ, [RZ] ;  /* 0x00000000fffff984 */ /* 0x000fe20000000800 */
[----:B------:R1:W-:Y:S04]  /*4640*/  LDGSTS.E.BYPASS.LTC128B.128 [R200+0x9100], [R6.64], !P3 ;  /* 0x0910000006c87fae */ /* 0x0003e8000d901d48 */
[----:B------:R1:W-:Y:S02]  /*4650*/  LDGSTS.E.BYPASS.LTC128B.128 [R200+0xc900], [R2.64], !P0 ;  /* 0x0c90000002c87fae */ /* 0x0003e4000c101d48 */
.L_x_193:
[----:B------:R-:W-:Y:S05]  /*4660*/  BSYNC B0 ;  /* 0x0000000000007941 */ /* 0x000fea0003800000 */
.L_x_192:
[----:B------:R-:W-:-:S04]  /*4670*/  IADD3 R8, -R234, 0x70, RZ ;  /* 0x00000070ea087810 */ /* 0x000fc80007ffe1ff */
[----:B------:R-:W-:Y:S01]  /*4680*/  ISETP.GE.AND P1, PT, R8, 0x41, PT ;  /* 0x000000410800780c */ /* 0x000fe20003f26270 */
[----:B------:R-:W-:Y:S10]  /*4690*/  BRA.DIV ~URZ, `(.L_x_194) ;  /* 0x0000a6627f007947 */ /* 0x000ff4000b800000 */
[----:B-1----:R1:W2:Y:S02]  /*46a0*/  SHFL.IDX PT, R5, R0, 0x2, 0x181f ;  /* 0x00581f0000057f89 */ /* 0x0022a400000e0000 */
.L_x_284:
[----:B------:R-:W-:Y:S05]  /*46b0*/  BRA.DIV ~URZ, `(.L_x_195) ;  /* 0x0000a6b27f007947 */ /* 0x000fea000b800000 */
[----:B----4-:R4:W1:Y:S02]  /*46c0*/  SHFL.IDX PT, R2, R4, 0x2, 0x181f ;  /* 0x00581f0004027f89 */ /* 0x01086400000e0000 */
.L_x_285:
[----:B------:R-:W-:Y:S01]  /*46d0*/  BSSY B0, `(.L_x_196) ;  /* 0x000000d000007945 */ /* 0x000fe20003800000 */
[----:B------:R-:W-:Y:S05]  /*46e0*/  @!P1 BRA `(.L_x_197) ;  /* 0x000000b000009947 */ /* 0x000fea0003800000 */
[----:B------:R-:W-:Y:S02]  /*46f0*/  IMAD.SHL.U32 R6, R231, 0x2, RZ ;  /* 0x00000002e7067824 */ /* 0x000fe400078e00ff */
[----:B------:R-:W-:-:S03]  /*4700*/  IMAD.SHL.U32 R3, R235, 0x2, RZ ;  /* 0x00000002eb037824 */ /* 0x000fc600078e00ff */
[C---:B-1----:R-:W-:Y:S02]  /*4710*/  IADD3 R6, P2, R2.reuse, R6, RZ ;  /* 0x0000000602067210 */ /* 0x042fe40007f5e0ff */
        /* <DEDUP_REMOVED lines=8> */
.L_x_197:
[----:B------:R-:W-:Y:S05]  /*47a0*/  BSYNC B0 ;  /* 0x0000000000007941 */ /* 0x000fea0003800000 */
.L_x_196:
[----:B------:R-:W-:Y:S01]  /*47b0*/  ISETP.GE.AND P1, PT, R8, 0x61, PT ;  /* 0x000000610800780c */ /* 0x000fe20003f26270 */
[----:B------:R-:W-:Y:S06]  /*47c0*/  BRA.DIV ~URZ, `(.L_x_198) ;  /* 0x0000a6127f007947 */ /* 0x000fec000b800000 */
[----:B-1----:R1:W3:Y:S04]  /*47d0*/  SHFL.IDX PT, R6, R0, 0x3, 0x181f ;  /* 0x00781f0000067f89 */ /* 0x0022e800000e0000 */
[----:B--2---:R1:W2:Y:S02]  /*47e0*/  SHFL.IDX PT, R0, R4, 0x3, 0x181f ;  /* 0x00781f0004007f89 */ /* 0x0042a400000e0000 */
.L_x_286:
[----:B------:R-:W-:Y:S05]  /*47f0*/  @!P1 BRA `(.L_x_186) ;  /* 0x000000b000009947 */ /* 0x000fea0003800000 */
[----:B------:R-:W-:Y:S02]  /*4800*/  IMAD.SHL.U32 R3, R231, 0x2, RZ ;  /* 0x00000002e7037824 */ /* 0x000fe400078e00ff */
[----:B------:R-:W-:-:S03]  /*4810*/  IMAD.SHL.U32 R2, R235, 0x2, RZ ;  /* 0x00000002eb027824 */ /* 0x000fc600078e00ff */
[C---:B-1234-:R-:W-:Y:S02]  /*4820*/  IADD3 R4, P2, R0.reuse, R3, RZ ;  /* 0x0000000300047210 */ /* 0x05efe40007f5e0ff */
[----:B------:R-:W-:Y:S02]  /*4830*/  IADD3 R2, P1, R0, R2, RZ ;  /* 0x0000000200027210 */ /* 0x000fe40007f3e0ff */
[----:B------:R-:W-:-:S03]  /*4840*/  IADD3.X R5, R6, R203, RZ, P2, !PT ;  /* 0x000000cb06057210 */ /* 0x000fc600017fe4ff */
[----:B------:R-:W-:Y:S02]  /*4850*/  IMAD.X R3, R6, 0x1, R204, P1 ;  /* 0x0000000106037824 */ /* 0x000fe400008e06cc */
[----:B------:R-:W-:Y:S01]  /*4860*/  @!PT LDS RZ, [RZ] ;  /* 0x00000000fffff984 */ /* 0x000fe20000000800 */
[----:B------:R-:W-:Y:S01]  /*4870*/  @!PT LDS RZ, [RZ] ;  /* 0x00000000fffff984 */ /* 0x000fe20000000800 */
[----:B------:R-:W-:Y:S01]  /*4880*/  @!PT LDS RZ, [RZ] ;  /* 0x00000000fffff984 */ /* 0x000fe20000000800 */
[----:B------:R1:W-:Y:S04]  /*4890*/  LDGSTS.E.BYPASS.LTC128B.128 [R200+0xb100], [R4.64], !P3 ;  /* 0x0b10000004c87fae */ /* 0x0003e8000d901d48 */
[----:B------:R1:W-:Y:S02]  /*48a0*/  LDGSTS.E.BYPASS.LTC128B.128 [R200+0xe900], [R2.64], !P0 ;  /* 0x0e90000002c87fae */ /* 0x0003e4000c101d48 */
.L_x_186:
[----:B--234-:R-:W-:Y:S05]  /*48b0*/  BSYNC B1 ;  /* 0x0000000000017941 */ /* 0x01cfea0003800000 */
.L_x_185:
[----:B-1----:R-:W2:Y:S04]  /*48c0*/  LDL R0, [R1+0x4c] ;  /* 0x00004c0001007983 */ /* 0x002ea80000100800 */
[----:B------:R-:W0:Y:S01]  /*48d0*/  LDGDEPBAR ;  /* 0x00000000000079af */ /* 0x000e220000000000 */
[----:B--2---:R-:W-:-:S05]  /*48e0*/  IMAD.IADD R0, R144, 0x1, -R0 ;  /* 0x0000000190007824 */ /* 0x004fca00078e0a00 */
[C---:B------:R-:W-:Y:S02]  /*48f0*/  ISETP.GT.AND P2, PT, R0.reuse, RZ, PT ;  /* 0x000000ff0000720c */ /* 0x040fe40003f44270 */
[C---:B------:R-:W-:Y:S02]  /*4900*/  ISETP.GT.AND P1, PT, R0.reuse, 0x1, PT ;  /* 0x000000010000780c */ /* 0x040fe40003f24270 */
[----:B------:R-:W-:Y:S02]  /*4910*/  ISETP.GT.AND P0, PT, R0, 0x8, PT ;  /* 0x000000080000780c */ /* 0x000fe40003f04270 */
[----:B------:R-:W-:Y:S02]  /*4920*/  FSEL R6, R121, -INF , P2 ;  /* 0xff80000079067808 */ /* 0x000fe40001000000 */
[----:B------:R-:W-:Y:S02]  /*4930*/  FSEL R7, R120, -INF , P1 ;  /* 0xff80000078077808 */ /* 0x000fe40000800000 */
[----:B------:R-:W-:-:S02]  /*4940*/  FSEL R11, R107, -INF , P2 ;  /* 0xff8000006b0b7808 */ /* 0x000fc40001000000 */
[----:B------:R-:W-:Y:S02]  /*4950*/  FSEL R16, R106, -INF , P1 ;  /* 0xff8000006a107808 */ /* 0x000fe40000800000 */
[----:B------:R-:W-:Y:S02]  /*4960*/  ISETP.GT.AND P6, PT, R0, 0x9, PT ;  /* 0x000000090000780c */ /* 0x000fe40003fc4270 */
[----:B------:R-:W-:Y:S02]  /*4970*/  FSEL R8, R105, -INF , P0 ;  /* 0xff80000069087808 */ /* 0x000fe40000000000 */
[----:B------:R-:W-:Y:S02]  /*4980*/  FMNMX.FTZ R2, R6, R7, !PT ;  /* 0x0000000706027209 */ /* 0x000fe40007810000 */
[----:B------:R-:W-:Y:S02]  /*4990*/  FSEL R17, R99, -INF , P0 ;  /* 0xff80000063117808 */ /* 0x000fe40000000000 */
[----:B------:R-:W-:-:S02]  /*49a0*/  FMNMX.FTZ R3, R11, R16, !PT ;  /* 0x000000100b037209 */ /* 0x000fc40007810000 */
[----:B------:R-:W-:Y:S02]  /*49b0*/  ISETP.GT.AND P5, PT, R0, 0x10, PT ;  /* 0x000000100000780c */ /* 0x000fe40003fa4270 */
[----:B------:R-:W-:Y:S02]  /*49c0*/  FSEL R9, R104, -INF , P6 ;  /* 0xff80000068097808 */ /* 0x000fe40003000000 */
[----:B------:R-:W-:Y:S02]  /*49d0*/  FMNMX.FTZ R2, R8, R2, !PT ;  /* 0x0000000208027209 */ /* 0x000fe40007810000 */
[----:B------:R-:W-:Y:S02]  /*49e0*/  FSEL R18, R98, -INF , P6 ;  /* 0xff80000062127808 */ /* 0x000fe40003000000 */
[----:B------:R-:W-:Y:S02]  /*49f0*/  FMNMX.FTZ R3, R17, R3, !PT ;  /* 0x0000000311037209 */ /* 0x000fe40007810000 */
[----:B------:R-:W-:-:S02]  /*4a00*/  ISETP.GT.AND P2, PT, R0, 0x11, PT ;  /* 0x000000110000780c */ /* 0x000fc40003f44270 */
[----:B------:R-:W-:Y:S02]  /*4a10*/  FSEL R10, R97, -INF , P5 ;  /* 0xff800000610a7808 */ /* 0x000fe40002800000 */
[----:B------:R-:W-:Y:S02]  /*4a20*/  FMNMX.FTZ R2, R9, R2, !PT ;  /* 0x0000000209027209 */ /* 0x000fe40007810000 */
[----:B------:R-:W-:Y:S02]  /*4a30*/  FSEL R21, R88, -INF , P5 ;  /* 0xff80000058157808 */ /* 0x000fe40002800000 */
[----:B------:R-:W-:Y:S02]  /*4a40*/  FMNMX.FTZ R3, R18, R3, !PT ;  /* 0x0000000312037209 */ /* 0x000fe40007810000 */
[----:B------:R-:W-:Y:S02]  /*4a50*/  ISETP.GT.AND P1, PT, R0, 0x18, PT ;  /* 0x000000180000780c */ /* 0x000fe40003f24270 */
[----:B------:R-:W-:-:S02]  /*4a60*/  FSEL R12, R96, -INF , P2 ;  /* 0xff800000600c7808 */ /* 0x000fc40001000000 */
[----:B------:R-:W-:Y:S02]  /*4a70*/  FMNMX.FTZ R2, R10, R2, !PT ;  /* 0x000000020a027209 */ /* 0x000fe40007810000 */
[----:B------:R-:W-:Y:S02]  /*4a80*/  FSEL R22, R87, -INF , P2 ;  /* 0xff80000057167808 */ /* 0x000fe40001000000 */
[----:B------:R-:W-:Y:S02]  /*4a90*/  FMNMX.FTZ R3, R21, R3, !PT ;  /* 0x0000000315037209 */ /* 0x000fe40007810000 */
[----:B------:R-:W-:Y:S02]  /*4aa0*/  ISETP.GT.AND P0, PT, R0, 0x19, PT ;  /* 0x000000190000780c */ /* 0x000fe40003f04270 */
[----:B------:R-:W-:Y:S02]  /*4ab0*/  FSEL R19, R86, -INF , P1 ;  /* 0xff80000056137808 */ /* 0x000fe40000800000 */
[----:B------:R-:W-:-:S02]  /*4ac0*/  FMNMX.FTZ R2, R12, R2, !PT ;  /* 0x000000020c027209 */ /* 0x000fc40007810000 */
[----:B------:R-:W-:Y:S02]  /*4ad0*/  FSEL R23, R84, -INF , P1 ;  /* 0xff80000054177808 */ /* 0x000fe40000800000 */
[----:B------:R-:W-:Y:S02]  /*4ae0*/  FMNMX.FTZ R3, R22, R3, !PT ;  /* 0x0000000316037209 */ /* 0x000fe40007810000 */
[----:B------:R-:W-:Y:S02]  /*4af0*/  ISETP.GT.AND P6, PT, R0, 0x20, PT ;  /* 0x000000200000780c */ /* 0x000fe40003fc4270 */
[----:B------:R-:W-:Y:S02]  /*4b00*/  FSEL R20, R85, -INF , P0 ;  /* 0xff80000055147808 */ /* 0x000fe40000000000 */
[----:B------:R-:W-:Y:S02]  /*4b10*/  FMNMX.FTZ R2, R19, R2, !PT ;  /* 0x0000000213027209 */ /* 0x000fe40007810000 */
[----:B------:R-:W-:-:S02]  /*4b20*/  FSEL R40, R81, -INF , P0 ;  /* 0xff80000051287808 */ /* 0x000fc40000000000 */
[----:B------:R-:W-:Y:S02]  /*4b30*/  FMNMX.FTZ R3, R23, R3, !PT ;  /* 0x0000000317037209 */ /* 0x000fe40007810000 */
        /* <DEDUP_REMOVED lines=70> */
[----:B------:R-:W-:-:S02]  /*4fa0*/  FSEL R151, R29, -INF , P0 ;  /* 0xff8000001d977808 */ /* 0x000fc40000000000 */
[----:B------:R-:W-:Y:S02]  /*4fb0*/  FSEL R147, R33, -INF , P0 ;  /* 0xff80000021937808 */ /* 0x000fe40000000000 */
[C---:B------:R-:W-:Y:S02]  /*4fc0*/  ISETP.GT.AND P6, PT, R0.reuse, 0x59, PT ;  /* 0x000000590000780c */ /* 0x040fe40003fc4270 */
[C---:B------:R-:W-:Y:S02]  /*4fd0*/  ISETP.GT.AND P5, PT, R0.reuse, 0x60, PT ;  /* 0x000000600000780c */ /* 0x040fe40003fa4270 */
[C---:B------:R-:W-:Y:S02]  /*4fe0*/  ISETP.GT.AND P2, PT, R0.reuse, 0x61, PT ;  /* 0x000000610000780c */ /* 0x040fe40003f44270 */
[C---:B------:R-:W-:Y:S02]  /*4ff0*/  ISETP.GT.AND P1, PT, R0.reuse, 0x68, PT ;  /* 0x000000680000780c */ /* 0x040fe40003f24270 */
[----:B------:R-:W-:-:S02]  /*5000*/  ISETP.GT.AND P0, PT, R0, 0x69, PT ;  /* 0x000000690000780c */ /* 0x000fc40003f04270 */
[----:B------:R-:W-:Y:S02]  /*5010*/  FMNMX.FTZ R0, R149, R2, !PT ;  /* 0x0000000295007209 */ /* 0x000fe40007810000 */
[----:B------:R-:W-:Y:S02]  /*5020*/  FMNMX.FTZ R2, R154, R3, !PT ;  /* 0x000000039a027209 */ /* 0x000fe40007810000 */
[----:B------:R-:W-:Y:S02]  /*5030*/  FSEL R148, R32, -INF , P6 ;  /* 0xff80000020947808 */ /* 0x000fe40003000000 */
[----:B------:R-:W-:Y:S02]  /*5040*/  FSEL R146, R34, -INF , P6 ;  /* 0xff80000022927808 */ /* 0x000fe40003000000 */
[----:B------:R-:W-:Y:S02]  /*5050*/  FMNMX.FTZ R0, R147, R0, !PT ;  /* 0x0000000093007209 */ /* 0x000fe40007810000 */
[----:B------:R-:W-:-:S02]  /*5060*/  FMNMX.FTZ R2, R151, R2, !PT ;  /* 0x0000000297027209 */ /* 0x000fc40007810000 */
[----:B------:R-:W-:Y:S02]  /*5070*/  FSEL R159, R26, -INF , P5 ;  /* 0xff8000001a9f7808 */ /* 0x000fe40002800000 */
[----:B------:R-:W-:Y:S02]  /*5080*/  FSEL R157, R28, -INF , P5 ;  /* 0xff8000001c9d7808 */ /* 0x000fe40002800000 */
[----:B------:R-:W-:Y:S02]  /*5090*/  FMNMX.FTZ R0, R146, R0, !PT ;  /* 0x0000000092007209 */ /* 0x000fe40007810000 */
[----:B------:R-:W-:Y:S02]  /*50a0*/  FMNMX.FTZ R2, R148, R2, !PT ;  /* 0x0000000294027209 */ /* 0x000fe40007810000 */
[----:B------:R-:W-:Y:S02]  /*50b0*/  FSEL R158, R25, -INF , P2 ;  /* 0xff800000199e7808 */ /* 0x000fe40001000000 */
[----:B------:R-:W-:-:S02]  /*50c0*/  FSEL R155, R27, -INF , P2 ;  /* 0xff8000001b9b7808 */ /* 0x000fc40001000000 */
        /* <DEDUP_REMOVED lines=10> */
[----:B------:R-:W-:Y:S02]  /*5170*/  FMNMX.FTZ R4, R150, R0, !PT ;  /* 0x0000000096047209 */ /* 0x000fe40007810000 */
[----:B------:R-:W-:Y:S01]  /*5180*/  FMNMX.FTZ R5, R160, R2, !PT ;  /* 0x00000002a0057209 */ /* 0x000fe20007810000 */
[----:B------:R-:W-:Y:S05]  /*5190*/  BRA.DIV ~URZ, `(.L_x_199) ;  /* 0x00009d127f007947 */ /* 0x000fea000b800000 */
[----:B------:R1:W2:Y:S02]  /*51a0*/  SHFL.BFLY PT, R0, R4, 0x2, 0x1f ;  /* 0x0c401f0004007f89 */ /* 0x0002a400000e0000 */
.L_x_287:
[----:B-12---:R-:W-:Y:S01]  /*51b0*/  FMNMX.FTZ R4, R4, R0, !PT ;  /* 0x0000000004047209 */ /* 0x006fe20007810000 */
[----:B------:R-:W-:Y:S05]  /*51c0*/  BRA.DIV ~URZ, `(.L_x_200) ;  /* 0x00009d227f007947 */ /* 0x000fea000b800000 */
[----:B------:R-:W1:Y:S04]  /*51d0*/  SHFL.BFLY PT, R0, R5, 0x2, 0x1f ;  /* 0x0c401f0005007f89 */ /* 0x000e6800000e0000 */
[----:B------:R-:W2:Y:S01]  /*51e0*/  SHFL.BFLY PT, R2, R4, 0x1, 0x1f ;  /* 0x0c201f0004027f89 */ /* 0x000ea200000e0000 */
[----:B-1----:R-:W-:-:S02]  /*51f0*/  FMNMX.FTZ R5, R5, R0, !PT ;  /* 0x0000000005057209 */ /* 0x002fc40007810000 */
[----:B--2---:R-:W-:-:S03]  /*5200*/  FMNMX.FTZ R69, R4, R2, !PT ;  /* 0x0000000204457209 */ /* 0x004fc60007810000 */
[----:B------:R1:W2:Y:S04]  /*5210*/  SHFL.BFLY PT, R3, R5, 0x1, 0x1f ;  /* 0x0c201f0005037f89 */ /* 0x0002a800000e0000 */
.L_x_288:
[C---:B------:R-:W-:Y:S01]  /*5220*/  FMUL.FTZ R2, R69.reuse, c[0x0][0x2d0] ;  /* 0x0000b40045027a20 */ /* 0x040fe20000410000 */
[----:B------:R-:W-:Y:S01]  /*5230*/  FSETP.NEU.FTZ.AND P0, PT, R69, -INF , PT ;  /* 0xff8000004500780b */ /* 0x000fe20003f1d000 */
[----:B------:R-:W-:Y:S01]  /*5240*/  WARPSYNC 0xffffffff ;  /* 0xffffffff00007948 */ /* 0x000fe20003800000 */
[----:B--2---:R-:W-:Y:S01]  /*5250*/  FMNMX.FTZ R68, R3, R5, !PT ;  /* 0x0000000503447209 */ /* 0x004fe20007810000 */
[----:B------:R-:W-:Y:S01]  /*5260*/  LDSM.16.MT88.4 R28, [R191+0x800] ;  /* 0x00080000bf1c783b */ /* 0x000fe20000004200 */
[----:B------:R-:W-:Y:S02]  /*5270*/  FSEL R2, R2, RZ, P0 ;  /* 0x000000ff02027208 */ /* 0x000fe40000000000 */
[----:B------:R-:W-:Y:S01]  /*5280*/  FSETP.NEU.FTZ.AND P0, PT, R68, -INF , PT ;  /* 0xff8000004400780b */ /* 0x000fe20003f1d000 */
[----:B------:R-:W-:Y:S01]  /*5290*/  LDSM.16.MT88.4 R44, [R190] ;  /* 0x00000000be2c783b */ /* 0x000fe20000004200 */
[----:B------:R-:W-:Y:S01]  /*52a0*/  IADD3 R214, R214, -0x2, RZ ;  /* 0xfffffffed6d67810 */ /* 0x000fe20007ffe0ff */
[----:B------:R-:W-:-:S02]  /*52b0*/  FFMA.FTZ R0, R6, c[0x0][0x2d0], -R2 ;  /* 0x0000b40006007a23 */ /* 0x000fc40000010802 */
[--C-:B------:R-:W-:Y:S01]  /*52c0*/  FFMA.FTZ R3, R10, c[0x0][0x2d0], -R2.reuse ;  /* 0x0000b4000a037a23 */ /* 0x100fe20000010802 */
[----:B------:R-:W-:Y:S01]  /*52d0*/  LDSM.16.MT88.4 R32, [R189+0x800] ;  /* 0x00080000bd20783b */ /* 0x000fe20000004200 */
[----:B------:R2:W-:Y:S03]  /*52e0*/  MUFU.EX2 R59, R0 ;  /* 0x00000000003b7308 */ /* 0x0005e60000000800 */
[----:B------:R-:W-:Y:S04]  /*52f0*/  LDSM.16.MT88.4 R48, [R190+0x800] ;  /* 0x00080000be30783b */ /* 0x000fe80000004200 */
[----:B------:R-:W-:Y:S01]  /*5300*/  LDSM.16.MT88.4 R52, [R189+0x3800] ;  /* 0x00380000bd34783b */ /* 0x000fe20000004200 */
[----:B------:R3:W-:Y:S01]  /*5310*/  MUFU.EX2 R202, R3 ;  /* 0x0000000300ca7308 */ /* 0x0007e20000000800 */
[----:B--2---:R-:W-:-:S02]  /*5320*/  FFMA.FTZ R0, R7, c[0x0][0x2d0], -R2 ;  /* 0x0000b40007007a23 */ /* 0x004fc40000010802 */
[----:B-1----:R-:W1:Y:S05]  /*5330*/  LDSM.16.MT88.4 R4, [R191] ;  /* 0x00000000bf04783b */ /* 0x002e6a0000004200 */
[----:B------:R2:W4:Y:S01]  /*5340*/  MUFU.EX2 R57, R0 ;  /* 0x0000000000397308 */ /* 0x0005220000000800 */
[--C-:B---3--:R-:W-:Y:S02]  /*5350*/  FFMA.FTZ R3, R12, c[0x0][0x2d0], -R2.reuse ;  /* 0x0000b4000c037a23 */ /* 0x108fe40000010802 */
[----:B------:R-:W3:Y:S05]  /*5360*/  LDSM.16.MT88.4 R12, [R189] ;  /* 0x00000000bd0c783b */ /* 0x000eea0000004200 */
[----:B------:R-:W-:Y:S01]  /*5370*/  MUFU.EX2 R225, R3 ;  /* 0x0000000300e17308 */ /* 0x000fe20000000800 */
[----:B--2---:R-:W-:Y:S01]  /*5380*/  FFMA.FTZ R0, R8, c[0x0][0x2d0], -R2 ;  /* 0x0000b40008007a23 */ /* 0x004fe20000010802 */
[----:B----4-:R-:W-:-:S06]  /*5390*/  F2FP.BF16.PACK_AB R8, R57, R59 ;  /* 0x0000003b3908723e */ /* 0x010fcc00000010ff */
[----:B------:R2:W-:Y:S02]  /*53a0*/  MUFU.EX2 R136, R0 ;  /* 0x0000000000887308 */ /* 0x0005e40000000800 */
[----:B--2---:R-:W-:-:S06]  /*53b0*/  FFMA.FTZ R0, R9, c[0x0][0x2d0], -R2 ;  /* 0x0000b40009007a23 */ /* 0x004fcc0000010802 */
[----:B------:R2:W4:Y:S02]  /*53c0*/  MUFU.EX2 R201, R0 ;  /* 0x0000000000c97308 */ /* 0x0005240000000800 */
[----:B--2---:R-:W-:Y:S01]  /*53d0*/  FMUL.FTZ R0, R68, c[0x0][0x2d0] ;  /* 0x0000b40044007a20 */ /* 0x004fe20000410000 */
[----:B----4-:R-:W-:-:S04]  /*53e0*/  F2FP.BF16.PACK_AB R10, R201, R136 ;  /* 0x00000088c90a723e */ /* 0x010fc800000010ff */
[----:B------:R-:W-:Y:S02]  /*53f0*/  FSEL R0, R0, RZ, P0 ;  /* 0x000000ff00007208 */ /* 0x000fe40000000000 */
[----:B------:R-:W-:-:S03]  /*5400*/  ISETP.GE.AND P0, PT, R214, R236, PT ;  /* 0x000000ecd600720c */ /* 0x000fc60003f06270 */
[----:B------:R-:W-:-:S04]  /*5410*/  FFMA.FTZ R3, R11, c[0x0][0x2d0], -R0 ;  /* 0x0000b4000b037a23 */ /* 0x000fc80000010800 */
[----:B------:R2:W-:Y:S02]  /*5420*/  MUFU.EX2 R58, R3 ;  /* 0x00000003003a7308 */ /* 0x0005e40000000800 */
[----:B--2---:R-:W-:-:S06]  /*5430*/  FFMA.FTZ R3, R16, c[0x0][0x2d0], -R0 ;  /* 0x0000b40010037a23 */ /* 0x004fcc0000010800 */
[----:B------:R2:W4:Y:S02]  /*5440*/  MUFU.EX2 R56, R3 ;  /* 0x0000000300387308 */ /* 0x0005240000000800 */
[----:B--2---:R-:W-:Y:S01]  /*5450*/  FFMA.FTZ R3, R17, c[0x0][0x2d0], -R0 ;  /* 0x0000b40011037a23 */ /* 0x004fe20000010800 */
[----:B----4-:R-:W-:Y:S01]  /*5460*/  F2FP.BF16.PACK_AB R9, R56, R58 ;  /* 0x0000003a3809723e */ /* 0x010fe200000010ff */
[----:B------:R-:W-:-:S04]  /*5470*/  FADD.FTZ R145, R58, R56 ;  /* 0x000000383a917221 */ /* 0x000fc80000010000 */
[----:B------:R2:W-:Y:S02]  /*5480*/  MUFU.EX2 R163, R3 ;  /* 0x0000000300a37308 */ /* 0x0005e40000000800 */
[----:B--2---:R-:W-:-:S06]  /*5490*/  FFMA.FTZ R3, R18, c[0x0][0x2d0], -R0 ;  /* 0x0000b40012037a23 */ /* 0x004fcc0000010800 */
[----:B------:R2:W4:Y:S02]  /*54a0*/  MUFU.EX2 R199, R3 ;  /* 0x0000000300c77308 */ /* 0x0005240000000800 */
[----:B--2---:R-:W-:Y:S01]  /*54b0*/  FFMA.FTZ R3, R19, c[0x0][0x2d0], -R2 ;  /* 0x0000b40013037a23 */ /* 0x004fe20000010802 */
[----:B----4-:R-:W-:-:S05]  /*54c0*/  F2FP.BF16.PACK_AB R11, R199, R163 ;  /* 0x000000a3c70b723e */ /* 0x010fca00000010ff */
[----:B------:R2:W-:Y:S02]  /*54d0*/  MUFU.EX2 R223, R3 ;  /* 0x0000000300df7308 */ /* 0x0005e40000000800 */
[C---:B-1----:R-:W-:Y:S08]  /*54e0*/  HMMA.16816.F32.BF16 R16, R8.reuse, R6, RZ ;  /* 0x000000060810723c */ /* 0x042ff000000418ff */
[----:B---3--:R-:W-:Y:S01]  /*54f0*/  HMMA.16816.F32.BF16 R36, R8, R12, RZ ;  /* 0x0000000c0824723c */ /* 0x008fe200000418ff */
[----:B--2---:R-:W-:-:S04]  /*5500*/  FFMA.FTZ R3, R20, c[0x0][0x2d0], -R2 ;  /* 0x0000b40014037a23 */ /* 0x004fc80000010802 */
[----:B------:R1:W2:Y:S03]  /*5510*/  MUFU.EX2 R226, R3 ;  /* 0x0000000300e27308 */ /* 0x0002a60000000800 */
[C---:B------:R-:W-:Y:S08]  /*5520*/  HMMA.16816.F32.BF16 R24, R8.reuse, R14, RZ ;  /* 0x0000000e0818723c */ /* 0x040ff000000418ff */
[----:B------:R-:W-:Y:S01]  /*5530*/  HMMA.16816.F32.BF16 R12, R8, R44, RZ ;  /* 0x0000002c080c723c */ /* 0x000fe200000418ff */
[----:B-1----:R-:W-:Y:S01]  /*5540*/  FFMA.FTZ R3, R21, c[0x0][0x2d0], -R0 ;  /* 0x0000b40015037a23 */ /* 0x002fe20000010800 */
[----:B--2---:R-:W-:-:S03]  /*5550*/  F2FP.BF16.PACK_AB R6, R226, R223 ;  /* 0x000000dfe206723e */ /* 0x004fc600000010ff */
[----:B------:R1:W-:Y:S02]  /*5560*/  MUFU.EX2 R221, R3 ;  /* 0x0000000300dd7308 */ /* 0x0003e40000000800 */
[----:B-1----:R-:W-:-:S06]  /*5570*/  FFMA.FTZ R3, R22, c[0x0][0x2d0], -R0 ;  /* 0x0000b40016037a23 */ /* 0x002fcc0000010800 */
[----:B------:R1:W2:Y:S02]  /*5580*/  MUFU.EX2 R220, R3 ;  /* 0x0000000300dc7308 */ /* 0x0002a40000000800 */
[----:B-1----:R-:W-:Y:S02]  /*5590*/  FFMA.FTZ R3, R23, c[0x0][0x2d0], -R0 ;  /* 0x0000b40017037a23 */ /* 0x002fe40000010800 */
[----:B------:R-:W-:Y:S04]  /*55a0*/  HMMA.16816.F32.BF16 R20, R8, R4, RZ ;  /* 0x000000040814723c */ /* 0x000fe800000418ff */
[----:B------:R1:W-:Y:S03]  /*55b0*/  MUFU.EX2 R224, R3 ;  /* 0x0000000300e07308 */ /* 0x0003e60000000800 */
[----:B------:R-:W-:-:S02]  /*55c0*/  F2FP.BF16.PACK_AB R4, R225, R202 ;  /* 0x000000cae104723e */ /* 0x000fc400000010ff */
[----:B--2---:R-:W-:Y:S01]  /*55d0*/  F2FP.BF16.PACK_AB R5, R220, R221 ;  /* 0x000000dddc05723e */ /* 0x004fe200000010ff */
[----:B-1----:R-:W-:Y:S02]  /*55e0*/  FFMA.FTZ R3, R40, c[0x0][0x2d0], -R0 ;  /* 0x0000b40028037a23 */ /* 0x002fe40000010800 */
[----:B------:R-:W1:Y:S02]  /*55f0*/  LDSM.16.MT88.4 R40, [R194] ;  /* 0x00000000c228783b */ /* 0x000e640000004200 */
[----:B------:R-:W2:Y:S02]  /*5600*/  MUFU.EX2 R222, R3 ;  /* 0x0000000300de7308 */ /* 0x000ea40000000800 */
[----:B--2---:R-:W-:Y:S01]  /*5610*/  F2FP.BF16.PACK_AB R7, R222, R224 ;  /* 0x000000e0de07723e */ /* 0x004fe200000010ff */
[----:B------:R-:W-:-:S04]  /*5620*/  FADD.FTZ R3, R59, R57 ;  /* 0x000000393b037221 */ /* 0x000fc80000010000 */
[----:B------:R-:W-:-:S03]  /*5630*/  FADD.FTZ R136, R136, R3 ;  /* 0x0000000388887221 */ /* 0x000fc60000010000 */
[----:B------:R-:W-:Y:S01]  /*5640*/  HMMA.16816.F32.BF16 R112, R4, R28, R20 ;  /* 0x0000001c0470723c */ /* 0x000fe20000041814 */
[----:B------:R-:W-:-:S04]  /*5650*/  FFMA.FTZ R3, R92, c[0x0][0x2d0], -R2 ;  /* 0x0000b4005c037a23 */ /* 0x000fc80000010802 */
[----:B------:R2:W-:Y:S03]  /*5660*/  MUFU.EX2 R162, R3 ;  /* 0x0000000300a27308 */ /* 0x0005e60000000800 */
[C---:B------:R-:W-:Y:S01]  /*5670*/  HMMA.16816.F32.BF16 R88, R4.reuse, R30, R16 ;  /* 0x0000001e0458723c */ /* 0x040fe20000041810 */
[----:B------:R-:W3:Y:S07]  /*5680*/  LDSM.16.MT88.4 R28, [R192+0x800] ;  /* 0x00080000c01c783b */ /* 0x000eee0000004200 */
[----:B------:R-:W-:Y:S01]  /*5690*/  HMMA.16816.F32.BF16 R116, R4, R32, R36 ;  /* 0x000000200474723c */ /* 0x000fe20000041824 */
[----:B------:R-:W-:Y:S01]  /*56a0*/  LDSM.16.MT88.4 R36, [R191+0x3800] ;  /* 0x00380000bf24783b */ /* 0x000fe20000004200 */
[----:B--2---:R-:W-:-:S06]  /*56b0*/  FFMA.FTZ R3, R93, c[0x0][0x2d0], -R2 ;  /* 0x0000b4005d037a23 */ /* 0x004fcc0000010802 */
[----:B------:R-:W-:Y:S01]  /*56c0*/  HMMA.16816.F32.BF16 R96, R4, R34, R24 ;  /* 0x000000220460723c */ /* 0x000fe20000041818 */
[----:B------:R-:W2:Y:S01]  /*56d0*/  LDSM.16.MT88.4 R32, [R189+0x4000] ;  /* 0x00400000bd20783b */ /* 0x000ea20000004200 */
[----:B------:R4:W5:Y:S06]  /*56e0*/  MUFU.EX2 R210, R3 ;  /* 0x0000000300d27308 */ /* 0x00096c0000000800 */
[----:B-1----:R-:W-:Y:S08]  /*56f0*/  HMMA.16816.F32.BF16 R20, R8, R40, RZ ;  /* 0x000000280814723c */ /* 0x002ff000000418ff */
[----:B------:R-:W-:Y:S01]  /*5700*/  HMMA.16816.F32.BF16 R108, R4, R48, R12 ;  /* 0x00000030046c723c */ /* 0x000fe2000004180c */
[----:B----4-:R-:W-:-:S04]  /*5710*/  FFMA.FTZ R3, R94, c[0x0][0x2d0], -R2 ;  /* 0x0000b4005e037a23 */ /* 0x010fc80000010802 */
[----:B------:R1:W-:Y:S03]  /*5720*/  MUFU.EX2 R211, R3 ;  /* 0x0000000300d37308 */ /* 0x0003e60000000800 */
[----:B------:R-:W-:Y:S08]  /*5730*/  HMMA.16816.F32.BF16 R12, R8, R52, RZ ;  /* 0x00000034080c723c */ /* 0x000ff000000418ff */
[----:B---3--:R-:W-:Y:S01]  /*5740*/  HMMA.16816.F32.BF16 R84, R4, R28, R20 ;  /* 0x0000001c0454723c */ /* 0x008fe20000041814 */
[----:B------:R-:W3:Y:S01]  /*5750*/  LDSM.16.MT88.4 R20, [R191+0x4000] ;  /* 0x00400000bf14783b */ /* 0x000ee20000004200 */
[----:B-1----:R-:W-:-:S06]  /*5760*/  FFMA.FTZ R3, R70, c[0x0][0x2d0], -R2 ;  /* 0x0000b40046037a23 */ /* 0x002fcc0000010802 */
[C---:B------:R-:W-:Y:S01]  /*5770*/  HMMA.16816.F32.BF16 R16, R8.reuse, R42, RZ ;  /* 0x0000002a0810723c */ /* 0x040fe200000418ff */
[----:B------:R1:W4:Y:S07]  /*5780*/  MUFU.EX2 R219, R3 ;  /* 0x0000000300db7308 */ /* 0x00032e0000000800 */
[----:B------:R-:W-:Y:S08]  /*5790*/  HMMA.16816.F32.BF16 R24, R8, R46, RZ ;  /* 0x0000002e0818723c */ /* 0x000ff000000418ff */
[----:B--2---:R-:W-:Y:S01]  /*57a0*/  HMMA.16816.F32.BF16 R104, R4, R32, R12 ;  /* 0x000000200468723c */ /* 0x004fe2000004180c */
[----:B-1----:R-:W-:-:S04]  /*57b0*/  FFMA.FTZ R3, R95, c[0x0][0x2d0], -R0 ;  /* 0x0000b4005f037a23 */ /* 0x002fc80000010800 */
[----:B------:R1:W-:Y:S03]  /*57c0*/  MUFU.EX2 R208, R3 ;  /* 0x0000000300d07308 */ /* 0x0003e60000000800 */
[----:B------:R-:W-:Y:S08]  /*57d0*/  HMMA.16816.F32.BF16 R12, R8, R36, RZ ;  /* 0x00000024080c723c */ /* 0x000ff000000418ff */
[----:B------:R-:W-:Y:S01]  /*57e0*/  HMMA.16816.F32.BF16 R76, R4, R30, R16 ;  /* 0x0000001e044c723c */ /* 0x000fe20000041810 */
[----:B-1----:R-:W-:-:S07]  /*57f0*/  FFMA.FTZ R3, R101, c[0x0][0x2d0], -R0 ;  /* 0x0000b40065037a23 */ /* 0x002fce0000010800 */
[----:B------:R-:W-:Y:S01]  /*5800*/  HMMA.16816.F32.BF16 R80, R4, R50, R24 ;  /* 0x000000320450723c */ /* 0x000fe20000041818 */
[----:B------:R-:W1:Y:S01]  /*5810*/  LDSM.16.MT88.4 R24, [R190+0x3800] ;  /* 0x00380000be18783b */ /* 0x000e620000004200 */
[----:B------:R2:W1:Y:S06]  /*5820*/  MUFU.EX2 R209, R3 ;  /* 0x0000000300d17308 */ /* 0x00046c0000000800 */
[----:B------:R-:W-:Y:S08]  /*5830*/  HMMA.16816.F32.BF16 R16, R8, R54, RZ ;  /* 0x000000360810723c */ /* 0x000ff000000418ff */
[----:B---3--:R-:W-:Y:S01]  /*5840*/  HMMA.16816.F32.BF16 R64, R4, R20, R12 ;  /* 0x000000140440723c */ /* 0x008fe2000004180c */
[----:B--2---:R-:W-:-:S04]  /*5850*/  FFMA.FTZ R3, R102, c[0x0][0x2d0], -R0 ;  /* 0x0000b40066037a23 */ /* 0x004fc80000010800 */
[----:B------:R2:W-:Y:S03]  /*5860*/  MUFU.EX2 R215, R3 ;  /* 0x0000000300d77308 */ /* 0x0005e60000000800 */
[----:B------:R-:W-:Y:S08]  /*5870*/  HMMA.16816.F32.BF16 R12, R8, R38, RZ ;  /* 0x00000026080c723c */ /* 0x000ff000000418ff */
[----:B------:R-:W-:Y:S01]  /*5880*/  HMMA.16816.F32.BF16 R72, R4, R34, R16 ;  /* 0x000000220448723c */ /* 0x000fe20000041810 */
[----:B------:R-:W3:Y:S01]  /*5890*/  LDSM.16.MT88.4 R16, [R190+0x4000] ;  /* 0x00400000be10783b */ /* 0x000ee20000004200 */
[----:B--2---:R-:W-:-:S04]  /*58a0*/  FFMA.FTZ R3, R100, c[0x0][0x2d0], -R0 ;  /* 0x0000b40064037a23 */ /* 0x004fc80000010800 */
[----:B------:R2:W2:Y:S10]  /*58b0*/  MUFU.EX2 R228, R3 ;  /* 0x0000000300e47308 */ /* 0x0004b40000000800 */
[----:B------:R-:W-:Y:S08]  /*58c0*/  HMMA.16816.F32.BF16 R60, R4, R22, R12 ;  /* 0x00000016043c723c */ /* 0x000ff0000004180c */
[----:B-1----:R-:W-:Y:S01]  /*58d0*/  HMMA.16816.F32.BF16 R12, R8, R24, RZ ;  /* 0x00000018080c723c */ /* 0x002fe200000418ff */
[----:B--2---:R-:W-:-:S04]  /*58e0*/  FFMA.FTZ R3, R123, c[0x0][0x2d0], -R2 ;  /* 0x0000b4007b037a23 */ /* 0x004fc80000010802 */
[----:B------:R1:W-:Y:S02]  /*58f0*/  MUFU.EX2 R123, R3 ;  /* 0x00000003007b7308 */ /* 0x0003e40000000800 */
[--C-:B-1----:R-:W-:Y:S11]  /*5900*/  FFMA.FTZ R3, R122, c[0x0][0x2d0], -R2.reuse ;  /* 0x0000b4007a037a23 */ /* 0x102ff60000010802 */
[----:B------:R-:W-:Y:S06]  /*5910*/  @!UPT UIADD3 URZ, URZ, URZ, URZ ;  /* 0x0000003f3f3ff290 */ /* 0x000fec000fffe03f */
[----:B---3--:R-:W-:Y:S01]  /*5920*/  HMMA.16816.F32.BF16 R56, R4, R16, R12 ;  /* 0x000000100438723c */ /* 0x008fe2000004180c */
[----:B------:R1:W-:Y:S07]  /*5930*/  MUFU.EX2 R122, R3 ;  /* 0x00000003007a7308 */ /* 0x0003ee0000000800 */
[----:B------:R-:W-:Y:S01]  /*5940*/  HMMA.16816.F32.BF16 R12, R8, R26, RZ ;  /* 0x0000001a080c723c */ /* 0x000fe200000418ff */
[----:B-1----:R-:W-:-:S04]  /*5950*/  FFMA.FTZ R3, R121, c[0x0][0x2d0], -R2 ;  /* 0x0000b40079037a23 */ /* 0x002fc80000010802 */
[----:B------:R1:W-:Y:S11]  /*5960*/  MUFU.EX2 R217, R3 ;  /* 0x0000000300d97308 */ /* 0x0003f60000000800 */
[----:B------:R-:W-:Y:S08]  /*5970*/  @!UPT UIADD3 URZ, URZ, URZ, URZ ;  /* 0x0000003f3f3ff290 */ /* 0x000ff0000fffe03f */
[----:B------:R-:W-:Y:S01]  /*5980*/  HMMA.16816.F32.BF16 R52, R4, R18, R12 ;  /* 0x000000120434723c */ /* 0x000fe2000004180c */
[----:B------:R-:W2:Y:S01]  /*5990*/  LDSM.16.MT88.4 R12, [R192+0x3800] ;  /* 0x00380000c00c783b */ /* 0x000ea20000004200 */
[----:B-1----:R-:W-:-:S04]  /*59a0*/  FFMA.FTZ R3, R120, c[0x0][0x2d0], -R2 ;  /* 0x0000b40078037a23 */ /* 0x002fc80000010802 */
[----:B------:R1:W3:Y:S02]  /*59b0*/  MUFU.EX2 R218, R3 ;  /* 0x0000000300da7308 */ /* 0x0002e40000000800 */
[----:B-1----:R-:W-:-:S06]  /*59c0*/  FFMA.FTZ R3, R127, c[0x0][0x2d0], -R0 ;  /* 0x0000b4007f037a23 */ /* 0x002fcc0000010800 */
[----:B------:R1:W-:Y:S01]  /*59d0*/  MUFU.EX2 R216, R3 ;  /* 0x0000000300d87308 */ /* 0x0003e20000000800 */
[----:B--2---:R-:W-:Y:S01]  /*59e0*/  HMMA.16816.F32.BF16 R16, R8, R12, RZ ;  /* 0x0000000c0810723c */ /* 0x004fe200000418ff */
[----:B-1----:R-:W-:-:S07]  /*59f0*/  FFMA.FTZ R3, R126, c[0x0][0x2d0], -R0 ;  /* 0x0000b4007e037a23 */ /* 0x002fce0000010800 */
[----:B------:R-:W-:Y:S01]  /*5a00*/  HMMA.16816.F32.BF16 R8, R8, R14, RZ ;  /* 0x0000000e0808723c */ /* 0x000fe200000418ff */
[----:B------:R-:W1:Y:S01]  /*5a10*/  LDSM.16.MT88.4 R12, [R192+0x4000] ;  /* 0x00400000c00c783b */ /* 0x000e620000004200 */
[----:B------:R2:W-:Y:S02]  /*5a20*/  MUFU.EX2 R212, R3 ;  /* 0x0000000300d47308 */ /* 0x0005e40000000800 */
[----:B--2---:R-:W-:-:S06]  /*5a30*/  FFMA.FTZ R3, R125, c[0x0][0x2d0], -R0 ;  /* 0x0000b4007d037a23 */ /* 0x004fcc0000010800 */
[----:B------:R2:W-:Y:S02]  /*5a40*/  MUFU.EX2 R213, R3 ;  /* 0x0000000300d57308 */ /* 0x0005e40000000800 */
[----:B--2---:R-:W-:-:S04]  /*5a50*/  FFMA.FTZ R3, R124, c[0x0][0x2d0], -R0 ;  /* 0x0000b4007c037a23 */ /* 0x004fc80000010800 */
[C---:B-1----:R-:W-:Y:S02]  /*5a60*/  HMMA.16816.F32.BF16 R48, R4.reuse, R12, R16 ;  /* 0x0000000c0430723c */ /* 0x042fe40000041810 */
[----:B------:R1:W2:Y:S06]  /*5a70*/  MUFU.EX2 R227, R3 ;  /* 0x0000000300e37308 */ /* 0x0002ac0000000800 */
[----:B------:R-:W-:Y:S01]  /*5a80*/  HMMA.16816.F32.BF16 R12, R4, R14, R8 ;  /* 0x0000000e040c723c */ /* 0x000fe20000041808 */
[----:B------:R-:W2:Y:S06]  /*5a90*/  LDSM.16.MT88.4 R8, [R189+0x1000] ;  /* 0x00100000bd08783b */ /* 0x000eac0000004200 */
[----:B-----5:R-:W-:-:S02]  /*5aa0*/  F2FP.BF16.PACK_AB R4, R210, R162 ;  /* 0x000000a2d204723e */ /* 0x020fc400000010ff */
[----:B----4-:R-:W-:Y:S01]  /*5ab0*/  F2FP.BF16.PACK_AB R6, R219, R211 ;  /* 0x000000d3db06723e */ /* 0x010fe200000010ff */
[----:B-1----:R-:W-:Y:S01]  /*5ac0*/  FFMA.FTZ R3, R141, c[0x0][0x2d0], -R2 ;  /* 0x0000b4008d037a23 */ /* 0x002fe20000010802 */
[----:B------:R-:W-:Y:S02]  /*5ad0*/  F2FP.BF16.PACK_AB R5, R209, R208 ;  /* 0x000000d0d105723e */ /* 0x000fe400000010ff */
[----:B------:R-:W-:-:S07]  /*5ae0*/  F2FP.BF16.PACK_AB R7, R228, R215 ;  /* 0x000000d7e407723e */ /* 0x000fce00000010ff */
[C---:B--2---:R-:W-:Y:S08]  /*5af0*/  HMMA.16816.F32.BF16 R44, R4.reuse, R8, R116 ;  /* 0x00000008042c723c */ /* 0x044ff00000041874 */
        /* <DEDUP_REMOVED lines=23> */
[----:B------:R-:W-:Y:S01]  /*5c70*/  FADD.FTZ R4, R201, R136 ;  /* 0x00000088c9047221 */ /* 0x000fe20000010000 */
[----:B---3--:R-:W-:Y:S01]  /*5c80*/  F2FP.BF16.PACK_AB R6, R218, R217 ;  /* 0x000000d9da06723e */ /* 0x008fe200000010ff */
[----:B------:R-:W-:Y:S01]  /*5c90*/  FADD.FTZ R5, R163, R145 ;  /* 0x00000091a3057221 */ /* 0x000fe20000010000 */
[----:B------:R-:W-:Y:S01]  /*5ca0*/  F2FP.BF16.PACK_AB R7, R227, R213 ;  /* 0x000000d5e307723e */ /* 0x000fe200000010ff */
[----:B------:R-:W-:Y:S01]  /*5cb0*/  FADD.FTZ R70, R202, R4 ;  /* 0x00000004ca467221 */ /* 0x000fe20000010000 */
[----:B------:R-:W-:Y:S01]  /*5cc0*/  F2FP.BF16.PACK_AB R4, R122, R123 ;  /* 0x0000007b7a04723e */ /* 0x000fe200000010ff */
[----:B------:R-:W-:Y:S01]  /*5cd0*/  FADD.FTZ R116, R199, R5 ;  /* 0x00000005c7747221 */ /* 0x000fe20000010000 */
[----:B------:R-:W-:Y:S01]  /*5ce0*/  F2FP.BF16.PACK_AB R5, R212, R216 ;  /* 0x000000d8d405723e */ /* 0x000fe200000010ff */
[----:B------:R2:W-:Y:S02]  /*5cf0*/  MUFU.EX2 R199, R3 ;  /* 0x0000000300c77308 */ /* 0x0005e40000000800 */
[----:B--2---:R-:W-:-:S06]  /*5d00*/  FFMA.FTZ R3, R139, c[0x0][0x2d0], -R2 ;  /* 0x0000b4008b037a23 */ /* 0x004fcc0000010802 */
[----:B------:R2:W-:Y:S01]  /*5d10*/  MUFU.EX2 R202, R3 ;  /* 0x0000000300ca7308 */ /* 0x0005e20000000800 */
[C---:B-1----:R-:W-:Y:S08]  /*5d20*/  HMMA.16816.F32.BF16 R112, R4.reuse, R8, R44 ;  /* 0x000000080470723c */ /* 0x042ff0000004182c */
[----:B------:R-:W-:Y:S01]  /*5d30*/  HMMA.16816.F32.BF16 R108, R4, R10, R28 ;  /* 0x0000000a046c723c */ /* 0x000fe2000004181c */
[----:B------:R-:W1:Y:S01]  /*5d40*/  LDSM.16.MT88.4 R8, [R191+0x1800] ;  /* 0x00180000bf08783b */ /* 0x000e620000004200 */
[----:B--2---:R-:W-:-:S04]  /*5d50*/  FFMA.FTZ R3, R138, c[0x0][0x2d0], -R2 ;  /* 0x0000b4008a037a23 */ /* 0x004fc80000010802 */
[----:B------:R2:W-:Y:S02]  /*5d60*/  MUFU.EX2 R201, R3 ;  /* 0x0000000300c97308 */ /* 0x0005e40000000800 */
[----:B--2---:R-:W-:-:S06]  /*5d70*/  FFMA.FTZ R3, R137, c[0x0][0x2d0], -R2 ;  /* 0x0000b40089037a23 */ /* 0x004fcc0000010802 */
[----:B------:R2:W3:Y:S01]  /*5d80*/  MUFU.EX2 R207, R3 ;  /* 0x0000000300cf7308 */ /* 0x0004e20000000800 */
[----:B-1----:R-:W-:Y:S01]  /*5d90*/  HMMA.16816.F32.BF16 R76, R4, R8, R40 ;  /* 0x00000008044c723c */ /* 0x002fe20000041828 */
[----:B--2---:R-:W-:-:S06]  /*5da0*/  FFMA.FTZ R3, R143, c[0x0][0x2d0], -R0 ;  /* 0x0000b4008f037a23 */ /* 0x004fcc0000010800 */
[----:B------:R1:W-:Y:S01]  /*5db0*/  MUFU.EX2 R145, R3 ;  /* 0x0000000300917308 */ /* 0x0003e20000000800 */
[----:B------:R-:W-:Y:S01]  /*5dc0*/  HMMA.16816.F32.BF16 R64, R4, R10, R24 ;  /* 0x0000000a0440723c */ /* 0x000fe20000041818 */
[----:B------:R-:W2:Y:S01]  /*5dd0*/  LDSM.16.MT88.4 R8, [R190+0x1800] ;  /* 0x00180000be08783b */ /* 0x000ea20000004200 */
[----:B-1----:R-:W-:-:S06]  /*5de0*/  FADD.FTZ R3, R225, R70 ;  /* 0x00000046e1037221 */ /* 0x002fcc0000010000 */
[C---:B--2---:R-:W-:Y:S08]  /*5df0*/  HMMA.16816.F32.BF16 R72, R4.reuse, R8, R36 ;  /* 0x000000080448723c */ /* 0x044ff00000041824 */
[C---:B------:R-:W-:Y:S01]  /*5e00*/  HMMA.16816.F32.BF16 R60, R4.reuse, R10, R20 ;  /* 0x0000000a043c723c */ /* 0x040fe20000041814 */
[----:B------:R-:W1:Y:S07]  /*5e10*/  LDSM.16.MT88.4 R8, [R192+0x1800] ;  /* 0x00180000c008783b */ /* 0x000e6e0000004200 */
[C---:B-1----:R-:W-:Y:S08]  /*5e20*/  HMMA.16816.F32.BF16 R56, R4.reuse, R8, R32 ;  /* 0x000000080438723c */ /* 0x042ff00000041820 */
[C---:B------:R-:W-:Y:S01]  /*5e30*/  HMMA.16816.F32.BF16 R28, R4.reuse, R10, R16 ;  /* 0x0000000a041c723c */ /* 0x040fe20000041810 */
[----:B------:R-:W1:Y:S07]  /*5e40*/  LDSM.16.MT88.4 R8, [R189+0x5000] ;  /* 0x00500000bd08783b */ /* 0x000e6e0000004200 */
[C---:B-1----:R-:W-:Y:S01]  /*5e50*/  HMMA.16816.F32.BF16 R52, R4.reuse, R8, R104 ;  /* 0x000000080434723c */ /* 0x042fe20000041868 */
[----:B------:R-:W-:Y:S07]  /*5e60*/  LDSM.16.MT88.4 R104, [R190+0x3000] ;  /* 0x00300000be68783b */ /* 0x000fee0000004200 */
[C---:B------:R-:W-:Y:S01]  /*5e70*/  HMMA.16816.F32.BF16 R44, R4.reuse, R10, R88 ;  /* 0x0000000a042c723c */ /* 0x040fe20000041858 */
[----:B------:R-:W1:Y:S04]  /*5e80*/  LDSM.16.MT88.4 R8, [R191+0x5000] ;  /* 0x00500000bf08783b */ /* 0x000e680000004200 */
[----:B------:R-:W-:Y:S03]  /*5e90*/  LDSM.16.MT88.4 R88, [R189+0x6800] ;  /* 0x00680000bd58783b */ /* 0x000fe60000004200 */
[C---:B-1----:R-:W-:Y:S08]  /*5ea0*/  HMMA.16816.F32.BF16 R36, R4.reuse, R8, R100 ;  /* 0x000000080424723c */ /* 0x042ff00000041864 */
[C---:B------:R-:W-:Y:S01]  /*5eb0*/  HMMA.16816.F32.BF16 R24, R4.reuse, R10, R84 ;  /* 0x0000000a0418723c */ /* 0x040fe20000041854 */
[----:B------:R-:W1:Y:S07]  /*5ec0*/  LDSM.16.MT88.4 R8, [R190+0x5000] ;  /* 0x00500000be08783b */ /* 0x000e6e0000004200 */
[C---:B-1----:R-:W-:Y:S01]  /*5ed0*/  HMMA.16816.F32.BF16 R48, R4.reuse, R8, R96 ;  /* 0x000000080430723c */ /* 0x042fe20000041860 */
[----:B------:R-:W-:Y:S07]  /*5ee0*/  LDSM.16.MT88.4 R96, [R192+0x3000] ;  /* 0x00300000c060783b */ /* 0x000fee0000004200 */
[C---:B------:R-:W-:Y:S01]  /*5ef0*/  HMMA.16816.F32.BF16 R40, R4.reuse, R10, R80 ;  /* 0x0000000a0428723c */ /* 0x040fe20000041850 */
[----:B------:R-:W1:Y:S07]  /*5f00*/  LDSM.16.MT88.4 R8, [R192+0x5000] ;  /* 0x00500000c008783b */ /* 0x000e6e0000004200 */
[C---:B-1----:R-:W-:Y:S08]  /*5f10*/  HMMA.16816.F32.BF16 R32, R4.reuse, R8, R92 ;  /* 0x000000080420723c */ /* 0x042ff0000004185c */
[----:B------:R-:W-:Y:S01]  /*5f20*/  HMMA.16816.F32.BF16 R20, R4, R10, R12 ;  /* 0x0000000a0414723c */ /* 0x000fe2000004180c */
[----:B------:R-:W1:Y:S04]  /*5f30*/  LDSM.16.MT88.4 R12, [R189+0x2000] ;  /* 0x00200000bd0c783b */ /* 0x000e680000004200 */
[----:B------:R-:W2:Y:S02]  /*5f40*/  LDSM.16.MT88.4 R8, [R191+0x2000] ;  /* 0x00200000bf08783b */ /* 0x000ea40000004200 */
[----:B------:R-:W-:Y:S01]  /*5f50*/  FFMA.FTZ R4, R142, c[0x0][0x2d0], -R0 ;  /* 0x0000b4008e047a23 */ /* 0x000fe20000010800 */
[----:B---3--:R-:W-:Y:S01]  /*5f60*/  F2FP.BF16.PACK_AB R6, R207, R201 ;  /* 0x000000c9cf06723e */ /* 0x008fe200000010ff */
[----:B------:R-:W-:-:S02]  /*5f70*/  FADD.FTZ R5, R221, R116 ;  /* 0x00000074dd057221 */ /* 0x000fc40000010000 */
[----:B------:R3:W-:Y:S02]  /*5f80*/  MUFU.EX2 R163, R4 ;  /* 0x0000000400a37308 */ /* 0x0007e40000000800 */
[----:B------:R-:W-:Y:S02]  /*5f90*/  FADD.FTZ R5, R220, R5 ;  /* 0x00000005dc057221 */ /* 0x000fe40000010000 */
[----:B---3--:R-:W-:Y:S02]  /*5fa0*/  FADD.FTZ R4, R223, R3 ;  /* 0x00000003df047221 */ /* 0x008fe40000010000 */
[----:B------:R-:W-:-:S04]  /*5fb0*/  FFMA.FTZ R3, R140, c[0x0][0x2d0], -R0 ;  /* 0x0000b4008c037a23 */ /* 0x000fc80000010800 */
[----:B------:R3:W-:Y:S02]  /*5fc0*/  MUFU.EX2 R143, R3 ;  /* 0x00000003008f7308 */ /* 0x0007e40000000800 */
[----:B---3--:R-:W-:-:S06]  /*5fd0*/  FFMA.FTZ R3, R144, c[0x0][0x2d0], -R0 ;  /* 0x0000b40090037a23 */ /* 0x008fcc0000010800 */
[----:B------:R3:W4:Y:S02]  /*5fe0*/  MUFU.EX2 R144, R3 ;  /* 0x0000000300907308 */ /* 0x0007240000000800 */
[----:B---3--:R-:W-:Y:S01]  /*5ff0*/  FADD.FTZ R3, R226, R4 ;  /* 0x00000004e2037221 */ /* 0x008fe20000010000 */
[----:B----4-:R-:W-:Y:S01]  /*6000*/  F2FP.BF16.PACK_AB R7, R144, R143 ;  /* 0x0000008f9007723e */ /* 0x010fe200000010ff */
[----:B------:R-:W-:Y:S01]  /*6010*/  FADD.FTZ R4, R224, R5 ;  /* 0x00000005e0047221 */ /* 0x000fe20000010000 */
[----:B------:R-:W-:Y:S01]  /*6020*/  F2FP.BF16.PACK_AB R5, R163, R145 ;  /* 0x00000091a305723e */ /* 0x000fe200000010ff */
[----:B------:R-:W-:Y:S02]  /*6030*/  FADD.FTZ R16, R162, R3 ;  /* 0x00000003a2107221 */ /* 0x000fe40000010000 */
[----:B------:R-:W-:Y:S01]  /*6040*/  FADD.FTZ R17, R222, R4 ;  /* 0x00000004de117221 */ /* 0x000fe20000010000 */
[----:B------:R-:W-:Y:S01]  /*6050*/  F2FP.BF16.PACK_AB R4, R202, R199 ;  /* 0x000000c7ca04723e */ /* 0x000fe200000010ff */
[----:B------:R-:W-:-:S04]  /*6060*/  FFMA.FTZ R3, R152, c[0x0][0x2d0], -R2 ;  /* 0x0000b40098037a23 */ /* 0x000fc80000010802 */
[----:B------:R3:W-:Y:S02]  /*6070*/  MUFU.EX2 R139, R3 ;  /* 0x00000003008b7308 */ /* 0x0007e40000000800 */
[C---:B-1----:R-:W-:Y:S08]  /*6080*/  HMMA.16816.F32.BF16 R112, R4.reuse, R12, R112 ;  /* 0x0000000c0470723c */ /* 0x042ff00000041870 */
[----:B------:R-:W-:Y:S01]  /*6090*/  HMMA.16816.F32.BF16 R108, R4, R14, R108 ;  /* 0x0000000e046c723c */ /* 0x000fe2000004186c */
[----:B------:R-:W1:Y:S01]  /*60a0*/  LDSM.16.MT88.4 R12, [R190+0x2000] ;  /* 0x00200000be0c783b */ /* 0x000e620000004200 */
[----:B---3--:R-:W-:-:S06]  /*60b0*/  FFMA.FTZ R3, R149, c[0x0][0x2d0], -R2 ;  /* 0x0000b40095037a23 */ /* 0x008fcc0000010802 */
[C---:B--2---:R-:W-:Y:S01]  /*60c0*/  HMMA.16816.F32.BF16 R116, R4.reuse, R8, R76 ;  /* 0x000000080474723c */ /* 0x044fe2000004184c */
[----:B------:R2:W-:Y:S07]  /*60d0*/  MUFU.EX2 R141, R3 ;  /* 0x00000003008d7308 */ /* 0x0005ee0000000800 */
[----:B------:R-:W-:Y:S01]  /*60e0*/  HMMA.16816.F32.BF16 R76, R4, R10, R64 ;  /* 0x0000000a044c723c */ /* 0x000fe20000041840 */
[----:B------:R-:W3:Y:S01]  /*60f0*/  LDSM.16.MT88.4 R8, [R192+0x2000] ;  /* 0x00200000c008783b */ /* 0x000ee20000004200 */
[----:B--2---:R-:W-:-:S04]  /*6100*/  FFMA.FTZ R3, R147, c[0x0][0x2d0], -R2 ;  /* 0x0000b40093037a23 */ /* 0x004fc80000010802 */
[----:B------:R2:W-:Y:S02]  /*6110*/  MUFU.EX2 R140, R3 ;  /* 0x00000003008c7308 */ /* 0x0005e40000000800 */
[----:B-1----:R-:W-:Y:S01]  /*6120*/  HMMA.16816.F32.BF16 R64, R4, R14, R60 ;  /* 0x0000000e0440723c */ /* 0x002fe2000004183c */
[----:B--2---:R-:W-:-:S07]  /*6130*/  FFMA.FTZ R3, R146, c[0x0][0x2d0], -R2 ;  /* 0x0000b40092037a23 */ /* 0x004fce0000010802 */
[C---:B------:R-:W-:Y:S01]  /*6140*/  HMMA.16816.F32.BF16 R72, R4.reuse, R12, R72 ;  /* 0x0000000c0448723c */ /* 0x040fe20000041848 */
[----:B------:R-:W1:Y:S01]  /*6150*/  LDSM.16.MT88.4 R12, [R189+0x5800] ;  /* 0x00580000bd0c783b */ /* 0x000e620000004200 */
[----:B------:R2:W-:Y:S06]  /*6160*/  MUFU.EX2 R142, R3 ;  /* 0x00000003008e7308 */ /* 0x0005ec0000000800 */
[C---:B---3--:R-:W-:Y:S08]  /*6170*/  HMMA.16816.F32.BF16 R100, R4.reuse, R8, R56 ;  /* 0x000000080464723c */ /* 0x048ff00000041838 */
[----:B------:R-:W-:Y:S01]  /*6180*/  HMMA.16816.F32.BF16 R60, R4, R10, R28 ;  /* 0x0000000a043c723c */ /* 0x000fe2000004181c */
[----:B------:R-:W3:Y:S01]  /*6190*/  LDSM.16.MT88.4 R8, [R191+0x5800] ;  /* 0x00580000bf08783b */ /* 0x000ee20000004200 */
[----:B--2---:R-:W-:-:S04]  /*61a0*/  FFMA.FTZ R3, R156, c[0x0][0x2d0], -R0 ;  /* 0x0000b4009c037a23 */ /* 0x004fc80000010800 */
[----:B------:R2:W-:Y:S02]  /*61b0*/  MUFU.EX2 R136, R3 ;  /* 0x0000000300887308 */ /* 0x0005e40000000800 */
[----:B--2---:R-:W-:Y:S01]  /*61c0*/  FADD.FTZ R3, R210, R16 ;  /* 0x00000010d2037221 */ /* 0x004fe20000010000 */
[----:B-1----:R-:W-:Y:S03]  /*61d0*/  HMMA.16816.F32.BF16 R92, R4, R12, R52 ;  /* 0x0000000c045c723c */ /* 0x002fe60000041834 */
[----:B------:R-:W-:-:S04]  /*61e0*/  FADD.FTZ R3, R211, R3 ;  /* 0x00000003d3037221 */ /* 0x000fc80000010000 */
[----:B------:R-:W-:Y:S01]  /*61f0*/  FADD.FTZ R3, R219, R3 ;  /* 0x00000003db037221 */ /* 0x000fe20000010000 */
[----:B------:R-:W-:Y:S01]  /*6200*/  HMMA.16816.F32.BF16 R84, R4, R14, R44 ;  /* 0x0000000e0454723c */ /* 0x000fe2000004182c */
[----:B------:R-:W1:Y:S02]  /*6210*/  LDSM.16.MT88.4 R12, [R190+0x5800] ;  /* 0x00580000be0c783b */ /* 0x000e640000004200 */
[----:B------:R-:W-:-:S04]  /*6220*/  FADD.FTZ R3, R123, R3 ;  /* 0x000000037b037221 */ /* 0x000fc80000010000 */
[----:B------:R-:W-:Y:S01]  /*6230*/  FADD.FTZ R3, R122, R3 ;  /* 0x000000037a037221 */ /* 0x000fe20000010000 */
[----:B---3--:R-:W-:Y:S01]  /*6240*/  HMMA.16816.F32.BF16 R80, R4, R8, R36 ;  /* 0x000000080450723c */ /* 0x008fe20000041824 */
[----:B------:R-:W-:Y:S02]  /*6250*/  LDSM.16.MT88.4 R120, [R189+0x3000] ;  /* 0x00300000bd78783b */ /* 0x000fe40000004200 */
[----:B------:R-:W-:-:S04]  /*6260*/  FADD.FTZ R3, R217, R3 ;  /* 0x00000003d9037221 */ /* 0x000fc80000010000 */
[----:B------:R-:W-:Y:S01]  /*6270*/  FADD.FTZ R3, R218, R3 ;  /* 0x00000003da037221 */ /* 0x000fe20000010000 */
[----:B------:R-:W-:Y:S01]  /*6280*/  HMMA.16816.F32.BF16 R56, R4, R10, R24 ;  /* 0x0000000a0438723c */ /* 0x000fe20000041818 */
[----:B------:R-:W2:Y:S06]  /*6290*/  LDSM.16.MT88.4 R8, [R192+0x5800] ;  /* 0x00580000c008783b */ /* 0x000eac0000004200 */
[--C-:B------:R-:W-:Y:S02]  /*62a0*/  FFMA.FTZ R27, R157, c[0x0][0x2d0], -R2.reuse ;  /* 0x0000b4009d1b7a23 */ /* 0x100fe40000010802 */
[----:B------:R-:W-:-:S02]  /*62b0*/  FFMA.FTZ R26, R155, c[0x0][0x2d0], -R2 ;  /* 0x0000b4009b1a7a23 */ /* 0x000fc40000010802 */
[--C-:B------:R-:W-:Y:S02]  /*62c0*/  FFMA.FTZ R25, R153, c[0x0][0x2d0], -R2.reuse ;  /* 0x0000b40099197a23 */ /* 0x100fe40000010802 */
[----:B------:R-:W-:Y:S01]  /*62d0*/  FFMA.FTZ R2, R150, c[0x0][0x2d0], -R2 ;  /* 0x0000b40096027a23 */ /* 0x000fe20000010802 */
[----:B------:R-:W-:Y:S08]  /*62e0*/  MUFU.EX2 R27, R27 ;  /* 0x0000001b001b7308 */ /* 0x000ff00000000800 */
[----:B------:R-:W-:Y:S01]  /*62f0*/  MUFU.EX2 R26, R26 ;  /* 0x0000001a001a7308 */ /* 0x000fe20000000800 */
[C---:B-1----:R-:W-:Y:S07]  /*6300*/  HMMA.16816.F32.BF16 R48, R4.reuse, R12, R48 ;  /* 0x0000000c0430723c */ /* 0x042fee0000041830 */
[----:B------:R-:W-:Y:S01]  /*6310*/  MUFU.EX2 R25, R25 ;  /* 0x0000001900197308 */ /* 0x000fe20000000800 */
[C---:B------:R-:W-:Y:S01]  /*6320*/  HMMA.16816.F32.BF16 R40, R4.reuse, R14, R40 ;  /* 0x0000000e0428723c */ /* 0x040fe20000041828 */
[----:B------:R-:W-:Y:S07]  /*6330*/  LDSM.16.MT88.4 R12, [R190+0x2800] ;  /* 0x00280000be0c783b */ /* 0x000fee0000004200 */
[C---:B--2---:R-:W-:Y:S08]  /*6340*/  HMMA.16816.F32.BF16 R32, R4.reuse, R8, R32 ;  /* 0x000000080420723c */ /* 0x044ff00000041820 */
[----:B------:R-:W-:Y:S01]  /*6350*/  HMMA.16816.F32.BF16 R28, R4, R10, R20 ;  /* 0x0000000a041c723c */ /* 0x000fe20000041814 */
[----:B------:R-:W1:Y:S04]  /*6360*/  LDSM.16.MT88.4 R8, [R192+0x2800] ;  /* 0x00280000c008783b */ /* 0x000e680000004200 */
[----:B------:R-:W2:Y:S02]  /*6370*/  LDSM.16.MT88.4 R20, [R189+0x2800] ;  /* 0x00280000bd14783b */ /* 0x000ea40000004200 */
[----:B------:R-:W-:-:S02]  /*6380*/  FADD.FTZ R5, R208, R17 ;  /* 0x00000011d0057221 */ /* 0x000fc40000010000 */
[----:B------:R-:W3:Y:S01]  /*6390*/  LDSM.16.MT88.4 R16, [R191+0x2800] ;  /* 0x00280000bf10783b */ /* 0x000ee20000004200 */
[--C-:B------:R-:W-:Y:S02]  /*63a0*/  FFMA.FTZ R4, R154, c[0x0][0x2d0], -R0.reuse ;  /* 0x0000b4009a047a23 */ /* 0x100fe40000010800 */
[----:B------:R-:W-:Y:S02]  /*63b0*/  FFMA.FTZ R6, R151, c[0x0][0x2d0], -R0 ;  /* 0x0000b40097067a23 */ /* 0x000fe40000010800 */
[----:B------:R4:W5:Y:S01]  /*63c0*/  MUFU.EX2 R137, R4 ;  /* 0x0000000400897308 */ /* 0x0009620000000800 */
[----:B------:R-:W-:-:S04]  /*63d0*/  FADD.FTZ R5, R209, R5 ;  /* 0x00000005d1057221 */ /* 0x000fc80000010000 */
[----:B------:R-:W-:-:S03]  /*63e0*/  FADD.FTZ R24, R215, R5 ;  /* 0x00000005d7187221 */ /* 0x000fc60000010000 */
[----:B------:R1:W-:Y:S01]  /*63f0*/  MUFU.EX2 R70, R6 ;  /* 0x0000000600467308 */ /* 0x0003e20000000800 */
[----:B----4-:R-:W-:Y:S01]  /*6400*/  FFMA.FTZ R4, R148, c[0x0][0x2d0], -R0 ;  /* 0x0000b40094047a23 */ /* 0x010fe20000010800 */
[----:B-----5:R-:W-:-:S06]  /*6410*/  F2FP.BF16.PACK_AB R5, R137, R136 ;  /* 0x000000888905723e */ /* 0x020fcc00000010ff */
[----:B------:R4:W-:Y:S01]  /*6420*/  MUFU.EX2 R215, R2 ;  /* 0x0000000200d77308 */ /* 0x0009e20000000800 */
[----:B-1----:R-:W-:-:S07]  /*6430*/  F2FP.BF16.PACK_AB R6, R142, R140 ;  /* 0x0000008c8e06723e */ /* 0x002fce00000010ff */
[----:B------:R1:W5:Y:S01]  /*6440*/  MUFU.EX2 R138, R4 ;  /* 0x00000004008a7308 */ /* 0x0003620000000800 */
[----:B----4-:R-:W-:Y:S01]  /*6450*/  FFMA.FTZ R2, R159, c[0x0][0x2d0], -R0 ;  /* 0x0000b4009f027a23 */ /* 0x010fe20000010800 */
[----:B-1----:R-:W-:Y:S02]  /*6460*/  F2FP.BF16.PACK_AB R4, R141, R139 ;  /* 0x0000008b8d04723e */ /* 0x002fe400000010ff */
[----:B-----5:R-:W-:-:S07]  /*6470*/  F2FP.BF16.PACK_AB R7, R138, R70 ;  /* 0x000000468a07723e */ /* 0x020fce00000010ff */
[C---:B------:R-:W-:Y:S08]  /*6480*/  HMMA.16816.F32.BF16 R100, R4.reuse, R8, R100 ;  /* 0x000000080464723c */ /* 0x040ff00000041864 */
[C---:B------:R-:W-:Y:S01]  /*6490*/  HMMA.16816.F32.BF16 R60, R4.reuse, R10, R60 ;  /* 0x0000000a043c723c */ /* 0x040fe2000004183c */
[----:B------:R-:W1:Y:S07]  /*64a0*/  LDSM.16.MT88.4 R8, [R192+0x6000] ;  /* 0x00600000c008783b */ /* 0x000e6e0000004200 */
[C---:B--2---:R-:W-:Y:S01]  /*64b0*/  HMMA.16816.F32.BF16 R124, R4.reuse, R20, R112 ;  /* 0x00000014047c723c */ /* 0x044fe20000041870 */
[----:B------:R-:W-:Y:S07]  /*64c0*/  LDSM.16.MT88.4 R112, [R191+0x3000] ;  /* 0x00300000bf70783b */ /* 0x000fee0000004200 */
[C---:B------:R-:W-:Y:S01]  /*64d0*/  HMMA.16816.F32.BF16 R36, R4.reuse, R22, R108 ;  /* 0x000000160424723c */ /* 0x040fe2000004186c */
[----:B------:R-:W2:Y:S07]  /*64e0*/  LDSM.16.MT88.4 R20, [R189+0x6000] ;  /* 0x00600000bd14783b */ /* 0x000eae0000004200 */
[C---:B---3--:R-:W-:Y:S08]  /*64f0*/  HMMA.16816.F32.BF16 R116, R4.reuse, R16, R116 ;  /* 0x000000100474723c */ /* 0x048ff00000041874 */
[C---:B------:R-:W-:Y:S01]  /*6500*/  HMMA.16816.F32.BF16 R44, R4.reuse, R18, R76 ;  /* 0x00000012042c723c */ /* 0x040fe2000004184c */
[----:B------:R-:W3:Y:S07]  /*6510*/  LDSM.16.MT88.4 R16, [R191+0x6000] ;  /* 0x00600000bf10783b */ /* 0x000eee0000004200 */
[C---:B------:R-:W-:Y:S01]  /*6520*/  HMMA.16816.F32.BF16 R108, R4.reuse, R12, R72 ;  /* 0x0000000c046c723c */ /* 0x040fe20000041848 */
[----:B------:R-:W-:Y:S07]  /*6530*/  LDSM.16.MT88.4 R72, [R190+0x6800] ;  /* 0x00680000be48783b */ /* 0x000fee0000004200 */
[C---:B------:R-:W-:Y:S01]  /*6540*/  HMMA.16816.F32.BF16 R52, R4.reuse, R14, R64 ;  /* 0x0000000e0434723c */ /* 0x040fe20000041840 */
[----:B------:R-:W4:Y:S06]  /*6550*/  LDSM.16.MT88.4 R12, [R190+0x6000] ;  /* 0x00600000be0c783b */ /* 0x000f2c0000004200 */
[----:B------:R-:W-:Y:S01]  /*6560*/  F2FP.BF16.PACK_AB R64, R26, R27 ;  /* 0x0000001b1a40723e */ /* 0x000fe200000010ff */
[----:B-1----:R-:W-:Y:S01]  /*6570*/  HMMA.16816.F32.BF16 R28, R4, R10, R28 ;  /* 0x0000000a041c723c */ /* 0x002fe2000004181c */
[----:B------:R1:W-:Y:S01]  /*6580*/  MUFU.EX2 R10, R2 ;  /* 0x00000002000a7308 */ /* 0x0003e20000000800 */
[----:B------:R-:W-:-:S06]  /*6590*/  F2FP.BF16.PACK_AB R66, R215, R25 ;  /* 0x00000019d742723e */ /* 0x000fcc00000010ff */
[C---:B--2---:R-:W-:Y:S08]  /*65a0*/  HMMA.16816.F32.BF16 R92, R4.reuse, R20, R92 ;  /* 0x00000014045c723c */ /* 0x044ff0000004185c */
[----:B------:R-:W-:Y:S01]  /*65b0*/  HMMA.16816.F32.BF16 R20, R4, R22, R84 ;  /* 0x000000160414723c */ /* 0x000fe20000041854 */
[----:B-1----:R-:W-:-:S07]  /*65c0*/  FFMA.FTZ R2, R158, c[0x0][0x2d0], -R0 ;  /* 0x0000b4009e027a23 */ /* 0x002fce0000010800 */
[C---:B---3--:R-:W-:Y:S01]  /*65d0*/  HMMA.16816.F32.BF16 R84, R4.reuse, R16, R80 ;  /* 0x000000100454723c */ /* 0x048fe20000041850 */
[----:B------:R-:W1:Y:S07]  /*65e0*/  LDSM.16.MT88.4 R80, [R191+0x6800] ;  /* 0x00680000bf50783b */ /* 0x000e6e0000004200 */
[C---:B------:R-:W-:Y:S08]  /*65f0*/  HMMA.16816.F32.BF16 R56, R4.reuse, R18, R56 ;  /* 0x000000120438723c */ /* 0x040ff00000041838 */
[C---:B----4-:R-:W-:Y:S08]  /*6600*/  HMMA.16816.F32.BF16 R48, R4.reuse, R12, R48 ;  /* 0x0000000c0430723c */ /* 0x050ff00000041830 */
[C---:B------:R-:W-:Y:S08]  /*6610*/  HMMA.16816.F32.BF16 R40, R4.reuse, R14, R40 ;  /* 0x0000000e0428723c */ /* 0x040ff00000041828 */
[----:B------:R-:W-:Y:S01]  /*6620*/  HMMA.16816.F32.BF16 R32, R4, R8, R32 ;  /* 0x000000080420723c */ /* 0x000fe20000041820 */
[----:B------:R2:W3:Y:S06]  /*6630*/  MUFU.EX2 R9, R2 ;  /* 0x0000000200097308 */ /* 0x0004ec0000000800 */
[----:B------:R-:W-:-:S04]  /*6640*/  FADD.FTZ R4, R228, R24 ;  /* 0x00000018e4047221 */ /* 0x000fc80000010000 */
[----:B------:R-:W-:Y:S02]  /*6650*/  FADD.FTZ R4, R216, R4 ;  /* 0x00000004d8047221 */ /* 0x000fe40000010000 */
[----:B--2---:R-:W-:Y:S01]  /*6660*/  FFMA.FTZ R2, R161, c[0x0][0x2d0], -R0 ;  /* 0x0000b400a1027a23 */ /* 0x004fe20000010800 */
[----:B---3--:R-:W-:-:S03]  /*6670*/  F2FP.BF16.PACK_AB R65, R9, R10 ;  /* 0x0000000a0941723e */ /* 0x008fc600000010ff */
[----:B------:R2:W-:Y:S02]  /*6680*/  MUFU.EX2 R8, R2 ;  /* 0x0000000200087308 */ /* 0x0005e40000000800 */
[----:B--2---:R-:W-:Y:S02]  /*6690*/  FFMA.FTZ R2, R160, c[0x0][0x2d0], -R0 ;  /* 0x0000b400a0027a23 */ /* 0x004fe40000010800 */
[----:B------:R-:W-:-:S04]  /*66a0*/  FADD.FTZ R0, R212, R4 ;  /* 0x00000004d4007221 */ /* 0x000fc80000010000 */
[----:B------:R2:W3:Y:S01]  /*66b0*/  MUFU.EX2 R230, R2 ;  /* 0x0000000200e67308 */ /* 0x0004e20000000800 */
[----:B------:R-:W4:Y:S01]  /*66c0*/  LDSM.16.MT88.4 R4, [R192+0x6800] ;  /* 0x00680000c004783b */ /* 0x000f220000004200 */
[----:B------:R-:W-:-:S04]  /*66d0*/  FADD.FTZ R0, R213, R0 ;  /* 0x00000000d5007221 */ /* 0x000fc80000010000 */
[----:B------:R-:W-:-:S04]  /*66e0*/  FADD.FTZ R0, R227, R0 ;  /* 0x00000000e3007221 */ /* 0x000fc80000010000 */
[----:B------:R-:W-:-:S04]  /*66f0*/  FADD.FTZ R0, R145, R0 ;  /* 0x0000000091007221 */ /* 0x000fc80000010000 */
[----:B------:R-:W-:Y:S02]  /*6700*/  FADD.FTZ R0, R163, R0 ;  /* 0x00000000a3007221 */ /* 0x000fe40000010000 */
[----:B--2---:R-:W-:Y:S01]  /*6710*/  FADD.FTZ R2, R199, R3 ;  /* 0x00000003c7027221 */ /* 0x004fe20000010000 */
[----:B---3--:R-:W-:Y:S01]  /*6720*/  F2FP.BF16.PACK_AB R67, R230, R8 ;  /* 0x00000008e643723e */ /* 0x008fe200000010ff */
[----:B------:R-:W-:Y:S02]  /*6730*/  FADD.FTZ R0, R143, R0 ;  /* 0x000000008f007221 */ /* 0x000fe40000010000 */
[----:B------:R-:W-:Y:S02]  /*6740*/  FADD.FTZ R2, R202, R2 ;  /* 0x00000002ca027221 */ /* 0x000fe40000010000 */
[----:B------:R-:W-:Y:S02]  /*6750*/  FADD.FTZ R0, R144, R0 ;  /* 0x0000000090007221 */ /* 0x000fe40000010000 */
[----:B------:R-:W-:Y:S01]  /*6760*/  FADD.FTZ R2, R201, R2 ;  /* 0x00000002c9027221 */ /* 0x000fe20000010000 */
[----:B------:R-:W-:Y:S01]  /*6770*/  HMMA.16816.F32.BF16 R100, R64, R96, R100 ;  /* 0x000000604064723c */ /* 0x000fe20000041864 */
[----:B------:R-:W-:-:S02]  /*6780*/  FADD.FTZ R0, R136, R0 ;  /* 0x0000000088007221 */ /* 0x000fc40000010000 */
[----:B------:R-:W-:Y:S02]  /*6790*/  FADD.FTZ R2, R207, R2 ;  /* 0x00000002cf027221 */ /* 0x000fe40000010000 */
[----:B------:R-:W-:Y:S02]  /*67a0*/  FADD.FTZ R0, R137, R0 ;  /* 0x0000000089007221 */ /* 0x000fe40000010000 */
[----:B------:R-:W-:Y:S01]  /*67b0*/  FADD.FTZ R2, R139, R2 ;  /* 0x000000028b027221 */ /* 0x000fe20000010000 */
[----:B------:R-:W-:Y:S01]  /*67c0*/  HMMA.16816.F32.BF16 R124, R64, R120, R124 ;  /* 0x00000078407c723c */ /* 0x000fe2000004187c */
[----:B------:R-:W-:Y:S02]  /*67d0*/  FADD.FTZ R0, R70, R0 ;  /* 0x0000000046007221 */ /* 0x000fe40000010000 */
[----:B------:R-:W-:Y:S02]  /*67e0*/  FADD.FTZ R2, R141, R2 ;  /* 0x000000028d027221 */ /* 0x000fe40000010000 */
[----:B------:R-:W-:-:S02]  /*67f0*/  FADD.FTZ R0, R138, R0 ;  /* 0x000000008a007221 */ /* 0x000fc40000010000 */
[----:B------:R-:W-:Y:S01]  /*6800*/  FADD.FTZ R2, R140, R2 ;  /* 0x000000028c027221 */ /* 0x000fe20000010000 */
[C---:B------:R-:W-:Y:S01]  /*6810*/  HMMA.16816.F32.BF16 R116, R64.reuse, R112, R116 ;  /* 0x000000704074723c */ /* 0x040fe20000041874 */
        /* <DEDUP_REMOVED lines=9> */
[----:B------:R-:W-:Y:S03]  /*68b0*/  HMMA.16816.F32.BF16 R96, R64, R98, R60 ;  /* 0x000000624060723c */ /* 0x000fe6000004183c */
[----:B------:R-:W-:-:S05]  /*68c0*/  FADD.FTZ R215, R215, R2 ;  /* 0x00000002d7d77221 */ /* 0x000fca0000010000 */
[C---:B------:R-:W-:Y:S08]  /*68d0*/  HMMA.16816.F32.BF16 R92, R64.reuse, R88, R92 ;  /* 0x00000058405c723c */ /* 0x040ff0000004185c */
        /* <DEDUP_REMOVED lines=8> */
[C---:B----4-:R-:W-:Y:S08]  /*6960*/  HMMA.16816.F32.BF16 R60, R64.reuse, R4, R32 ;  /* 0x00000004403c723c */ /* 0x050ff00000041820 */
[----:B------:R-:W-:Y:S01]  /*6970*/  HMMA.16816.F32.BF16 R64, R64, R6, R28 ;  /* 0x000000064040723c */ /* 0x000fe2000004181c */
[----:B------:R-:W-:Y:S07]  /*6980*/  @!UPT UIADD3 URZ, URZ, URZ, URZ ;  /* 0x0000003f3f3ff290 */ /* 0x000fee000fffe03f */
[----:B------:R-:W-:Y:S11]  /*6990*/  @!P0 BRA `(.L_x_201) ;  /* 0x00003eb000008947 */ /* 0x000ff60003800000 */
.L_x_216:
[----:B------:R-:W-:Y:S04]  /*69a0*/  DEPBAR.LE SB0, 0x0 ;  /* 0x000080000000791a */ /* 0x000fe80000000000 */
[----:B------:R-:W-:Y:S01]  /*69b0*/  WARPSYNC 0xffffffff ;  /* 0xffffffff00007948 */ /* 0x000fe20003800000 */
[----:B------:R-:W-:Y:S01]  /*69c0*/  BAR.SYNC.DEFER_BLOCKING 0x0 ;  /* 0x0000000000007b1d */ /* 0x000fe20000010000 */
[----:B------:R-:W-:Y:S01]  /*69d0*/  SHF.R.S32.HI R0, RZ, 0x1f, R206 ;  /* 0x0000001fff007819 */ /* 0x000fe200000114ce */
[----:B------:R-:W-:Y:S01]  /*69e0*/  IMAD.WIDE.U32 R2, R206, c[0x0][0x208], RZ ;  /* 0x00008200ce027a25 */ /* 0x000fe200078e00ff */
[----:B------:R-:W-:Y:S02]  /*69f0*/  LOP3.LUT P0, RZ, R233, 0x2, RZ, 0xc0, !PT ;  /* 0x00000002e9ff7812 */ /* 0x000fe4000780c0ff */
[----:B------:R-:W-:Y:S01]  /*6a00*/  SHF.R.S32.HI R4, RZ, 0x1f, R205 ;  /* 0x0000001fff047819 */ /* 0x000fe200000114cd */
[----:B------:R-:W-:Y:S02]  /*6a10*/  IMAD R0, R0, c[0x0][0x208], RZ ;  /* 0x0000820000007a24 */ /* 0x000fe400078e02ff */
[----:B------:R-:W-:Y:S02]  /*6a20*/  IMAD.MOV.U32 R70, RZ, RZ, R69 ;  /* 0x000000ffff467224 */ /* 0x000fe400078e0045 */
[----:B------:R-:W-:Y:S02]  /*6a30*/  IMAD R0, R206, c[0x0][0x20c], R0 ;  /* 0x00008300ce007a24 */ /* 0x000fe400078e0200 */
[----:B------:R-:W-:Y:S02]  /*6a40*/  IMAD R4, R4, c[0x0][0x218], RZ ;  /* 0x0000860004047a24 */ /* 0x000fe400078e02ff */
[----:B------:R-:W-:Y:S01]  /*6a50*/  IMAD.IADD R3, R3, 0x1, R0 ;  /* 0x0000000103037824 */ /* 0x000fe200078e0200 */
[----:B------:R-:W-:Y:S01]  /*6a60*/  IADD3 R0, R71, 0x20, RZ ;  /* 0x0000002047007810 */ /* 0x000fe20007ffe0ff */
[----:B------:R-:W-:Y:S01]  /*6a70*/  IMAD R4, R205, c[0x0][0x21c], R4 ;  /* 0x00008700cd047a24 */ /* 0x000fe200078e0204 */
[----:B------:R-:W-:Y:S01]  /*6a80*/  @P0 IADD3 R0, R71, -0x20, RZ ;  /* 0xffffffe047000810 */ /* 0x000fe20007ffe0ff */
[----:B------:R-:W-:Y:S05]  /*6a90*/  IMAD.WIDE.U32 R2, R205, c[0x0][0x218], R2 ;  /* 0x00008600cd027a25 */ /* 0x000fea00078e0002 */
[----:B------:R-:W-:Y:S01]  /*6aa0*/  IADD3 R2, P1, R242, R2, RZ ;  /* 0x00000002f2027210 */ /* 0x000fe20007f3e0ff */
[----:B------:R1:W2:Y:S03]  /*6ab0*/  LDSM.16.M88.4 R136, [R0] ;  /* 0x000000000088783b */ /* 0x0002a60000000200 */
[----:B------:R-:W-:Y:S01]  /*6ac0*/  IADD3.X R3, R250, R3, R4, P1, !PT ;  /* 0x00000003fa037210 */ /* 0x000fe20000ffe404 */
[----:B------:R1:W3:Y:S01]  /*6ad0*/  LDSM.16.M88.4 R140, [R0+0x800] ;  /* 0x00080000008c783b */ /* 0x0002e20000000200 */
[C---:B------:R-:W-:Y:S03]  /*6ae0*/  LEA R5, P0, R2.reuse, c[0x0][0x1f8], 0x1 ;  /* 0x00007e0002057a11 */ /* 0x040fe600078008ff */
[----:B------:R1:W4:Y:S01]  /*6af0*/  LDSM.16.M88.4 R144, [R0+0x1000] ;  /* 0x001000000090783b */ /* 0x0003220000000200 */
[----:B------:R-:W-:Y:S02]  /*6b00*/  LEA.HI.X R4, R2, c[0x0][0x1fc], R3, 0x1, P0 ;  /* 0x00007f0002047a11 */ /* 0x000fe400000f0c03 */
[----:B------:R-:W-:Y:S01]  /*6b10*/  ISETP.GE.AND P0, PT, R235, c[0x0][0x1d4], PT ;  /* 0x00007500eb007a0c */ /* 0x000fe20003f06270 */
        /* <DEDUP_REMOVED lines=10> */
[----:B------:R1:W1:Y:S01]  /*6bc0*/  LDSM.16.M88.4 R56, [R71+0x3000] ;  /* 0x003000004738783b */ /* 0x0002620000000200 */
[----:B------:R-:W-:-:S05]  /*6bd0*/  BRA.DIV ~URZ, `(.L_x_202) ;  /* 0x000084027f007947 */ /* 0x000fca000b800000 */
[----:B-1234-:R1:W2:Y:S02]  /*6be0*/  SHFL.IDX PT, R0, R4, RZ, 0x181f ;  /* 0x00181fff04007589 */ /* 0x01e2a400000e0000 */
.L_x_289:
[----:B------:R-:W3:Y:S01]  /*6bf0*/  SHFL.IDX PT, R2, R5, RZ, 0x181f ;  /* 0x00181fff05027589 */ /* 0x000ee200000e0000 */
[----:B------:R-:W-:Y:S01]  /*6c00*/  IMAD.SHL.U32 R13, R231, 0x2, RZ ;  /* 0x00000002e70d7824 */ /* 0x000fe200078e00ff */
[----:B------:R-:W-:Y:S01]  /*6c10*/  SEL R207, RZ, 0x10, P3 ;  /* 0x00000010ffcf7807 */ /* 0x000fe20001800000 */
[----:B------:R-:W-:Y:S01]  /*6c20*/  IMAD.SHL.U32 R12, R235, 0x2, RZ ;  /* 0x00000002eb0c7824 */ /* 0x000fe200078e00ff */
[----:B------:R-:W-:Y:S01]  /*6c30*/  SEL R199, RZ, 0x10, P0 ;  /* 0x00000010ffc77807 */ /* 0x000fe20000000000 */
[----:B------:R-:W-:Y:S01]  /*6c40*/  BSSY B0, `(.L_x_203) ;  /* 0x0000037000007945 */ /* 0x000fe20003800000 */
[C---:B------:R-:W-:Y:S02]  /*6c50*/  ISETP.NE.U32.AND P5, PT, R207.reuse, RZ, PT ;  /* 0x000000ffcf00720c */ /* 0x040fe40003fa5070 */
[-C--:B---3--:R-:W-:Y:S05]  /*6c60*/  IADD3 R6, P1, R2, R13.reuse, RZ ;  /* 0x0000000d02067210 */ /* 0x088fea0007f3e0ff */
[--C-:B--2---:R-:W-:Y:S01]  /*6c70*/  IMAD.X R7, R0, 0x1, R203.reuse, P1 ;  /* 0x0000000100077824 */ /* 0x104fe200008e06cb */
[-C--:B------:R-:W-:Y:S04]  /*6c80*/  IADD3 R2, P1, R2, R12.reuse, RZ ;  /* 0x0000000c02027210 */ /* 0x080fe80007f3e0ff */
[----:B------:R-:W-:Y:S01]  /*6c90*/  @!PT LDS RZ, [RZ] ;  /* 0x00000000fffff984 */ /* 0x000fe20000000800 */
[----:B------:R-:W-:Y:S01]  /*6ca0*/  @!PT LDS RZ, [RZ] ;  /* 0x00000000fffff984 */ /* 0x000fe20000000800 */
[----:B------:R2:W-:Y:S01]  /*6cb0*/  LDGSTS.E.BYPASS.LTC128B.128 [R200+0x100], [R6.64], !P3 ;  /* 0x0010000006c87fae */ /* 0x0005e2000d901d48 */
[--C-:B------:R-:W-:Y:S03]  /*6cc0*/  IMAD.X R3, R0, 0x1, R204.reuse, P1 ;  /* 0x0000000100037824 */ /* 0x100fe600008e06cc */
[----:B------:R-:W3:Y:S04]  /*6cd0*/  SHFL.IDX PT, R0, R5, 0x1, 0x181f ;  /* 0x00381f0005007f89 */ /* 0x000ee800000e0000 */
[----:B------:R3:W-:Y:S04]  /*6ce0*/  LDGSTS.E.BYPASS.LTC128B.128 [R200+0x3900], [R2.64], !P0 ;  /* 0x0390000002c87fae */ /* 0x0007e8000c101d48 */
[----:B--2---:R-:W2:Y:S01]  /*6cf0*/  SHFL.IDX PT, R6, R4, 0x1, 0x181f ;  /* 0x00381f0004067f89 */ /* 0x004ea200000e0000 */
[----:B---3--:R-:W-:Y:S05]  /*6d00*/  IADD3 R2, P1, R0, R13, RZ ;  /* 0x0000000d00027210 */ /* 0x008fea0007f3e0ff */
[----:B--2---:R-:W-:Y:S05]  /*6d10*/  IMAD.X R3, R6, 0x1, R203, P1 ;  /* 0x0000000106037824 */ /* 0x004fea00008e06cb */
[----:B------:R2:W-:Y:S02]  /*6d20*/  LDGSTS.E.BYPASS.LTC128B.128 [R200+0x1100], [R2.64], !P3 ;  /* 0x0110000002c87fae */ /* 0x0005e4000d901d48 */
[----:B--2---:R-:W-:Y:S02]  /*6d30*/  IADD3 R2, P1, R0, R12, RZ ;  /* 0x0000000c00027210 */ /* 0x004fe40007f3e0ff */
[----:B------:R-:W2:Y:S03]  /*6d40*/  SHFL.IDX PT, R0, R5, 0x2, 0x181f ;  /* 0x00581f0005007f89 */ /* 0x000ea600000e0000 */
[----:B------:R-:W-:Y:S02]  /*6d50*/  IMAD.X R3, R6, 0x1, R204, P1 ;  /* 0x0000000106037824 */ /* 0x000fe400008e06cc */
[----:B------:R-:W3:Y:S04]  /*6d60*/  SHFL.IDX PT, R6, R4, 0x2, 0x181f ;  /* 0x00581f0004067f89 */ /* 0x000ee800000e0000 */
[----:B------:R4:W-:Y:S02]  /*6d70*/  LDGSTS.E.BYPASS.LTC128B.128 [R200+0x4900], [R2.64], !P0 ;  /* 0x0490000002c87fae */ /* 0x0009e4000c101d48 */
[----:B----4-:R-:W-:Y:S04]  /*6d80*/  IADD3 R2, -R207, 0x10, RZ ;  /* 0x00000010cf027810 */ /* 0x010fe80007ffe1ff */
[----:B------:R-:W-:Y:S04]  /*6d90*/  LOP3.LUT R2, R2, 0xf, RZ, 0xc0, !PT ;  /* 0x0000000f02027812 */ /* 0x000fe800078ec0ff */
[----:B--2---:R-:W-:Y:S04]  /*6da0*/  IADD3 R2, P2, P1, R2, R0, R13 ;  /* 0x0000000002027210 */ /* 0x004fe8000795e00d */
[----:B---3--:R-:W-:Y:S02]  /*6db0*/  IADD3.X R3, RZ, R6, R203, P2, P1 ;  /* 0x00000006ff037210 */ /* 0x008fe400017e24cb */
[C---:B------:R-:W-:Y:S03]  /*6dc0*/  ISETP.NE.U32.AND P2, PT, R199.reuse, RZ, PT ;  /* 0x000000ffc700720c */ /* 0x040fe60003f45070 */
[----:B------:R2:W-:Y:S02]  /*6dd0*/  LDGSTS.E.BYPASS.LTC128B.128.ZFILL [R200+0x2100], [R2.64], P5 ;  /* 0x0210000002c87fae */ /* 0x0005e4000a941d48 */
[----:B--2---:R-:W-:Y:S04]  /*6de0*/  IADD3 R2, -R199, 0x10, RZ ;  /* 0x00000010c7027810 */ /* 0x004fe80007ffe1ff */
[----:B------:R-:W-:Y:S04]  /*6df0*/  LOP3.LUT R2, R2, 0xf, RZ, 0xc0, !PT ;  /* 0x0000000f02027812 */ /* 0x000fe800078ec0ff */
[----:B------:R-:W-:Y:S02]  /*6e00*/  IADD3 R2, P1, P0, R2, R0, R12 ;  /* 0x0000000002027210 */ /* 0x000fe4000783e00c */
[----:B------:R-:W2:Y:S02]  /*6e10*/  S2R R12, SR_TID.X ;  /* 0x00000000000c7919 */ /* 0x000ea40000002100 */
[----:B------:R-:W-:Y:S05]  /*6e20*/  IADD3.X R3, RZ, R6, R204, P1, P0 ;  /* 0x00000006ff037210 */ /* 0x000fea0000fe04cc */
[----:B------:R3:W-:Y:S01]  /*6e30*/  LDGSTS.E.BYPASS.LTC128B.128.ZFILL [R200+0x5900], [R2.64], P2 ;  /* 0x0590000002c87fae */ /* 0x0007e20009141d48 */
[----:B--2---:R-:W-:Y:S11]  /*6e40*/  ISETP.GT.AND P0, PT, R12, 0x7f, PT ;  /* 0x0000007f0c00780c */ /* 0x004ff60003f04270 */
[----:B------:R-:W-:Y:S02]  /*6e50*/  @!UPT UIADD3 URZ, URZ, URZ, URZ ;  /* 0x0000003f3f3ff290 */ /* 0x000fe4000fffe03f */
[----:B------:R-:W-:-:S05]  /*6e60*/  @P0 BRA `(.L_x_204) ;  /* 0x0000014000000947 */ /* 0x000fca0003800000 */
[----:B---3--:R-:W-:-:S05]  /*6e70*/  BRA.DIV ~URZ, `(.L_x_205) ;  /* 0x000081d27f007947 */ /* 0x008fca000b800000 */
[----:B-1----:R-:W1:Y:S04]  /*6e80*/  SHFL.IDX PT, R4, R4, 0x3, 0x181f ;  /* 0x00781f0004047f89 */ /* 0x002e6800000e0000 */
[----:B------:R2:W3:Y:S02]  /*6e90*/  SHFL.IDX PT, R0, R5, 0x3, 0x181f ;  /* 0x00781f0005007f89 */ /* 0x0004e400000e0000 */
.L_x_290:
[----:B------:R-:W-:Y:S01]  /*6ea0*/  IADD3 R2, -R207, 0x10, RZ ;  /* 0x00000010cf027810 */ /* 0x000fe20007ffe1ff */
[----:B------:R-:W-:Y:S01]  /*6eb0*/  IMAD.SHL.U32 R3, R231, 0x2, RZ ;  /* 0x00000002e7037824 */ /* 0x000fe200078e00ff */
[----:B------:R-:W-:Y:S01]  /*6ec0*/  ISETP.NE.U32.AND P0, PT, R207, RZ, PT ;  /* 0x000000ffcf00720c */ /* 0x000fe20003f05070 */
[----:B--2---:R-:W-:Y:S01]  /*6ed0*/  IMAD.SHL.U32 R5, R235, 0x2, RZ ;  /* 0x00000002eb057824 */ /* 0x004fe200078e00ff */
[----:B------:R-:W-:Y:S04]  /*6ee0*/  LOP3.LUT R2, R2, 0xf, RZ, 0xc0, !PT ;  /* 0x0000000f02027812 */ /* 0x000fe800078ec0ff */
[----:B---3--:R-:W-:Y:S04]  /*6ef0*/  IADD3 R2, P2, P1, R2, R0, R3 ;  /* 0x0000000002027210 */ /* 0x008fe8000795e003 */
[----:B-1----:R-:W-:Y:S05]  /*6f00*/  IADD3.X R3, RZ, R4, R203, P2, P1 ;  /* 0x00000004ff037210 */ /* 0x002fea00017e24cb */
[----:B------:R-:W-:Y:S01]  /*6f10*/  @!PT LDS RZ, [RZ] ;  /* 0x00000000fffff984 */ /* 0x000fe20000000800 */
[----:B------:R-:W-:Y:S01]  /*6f20*/  @!PT LDS RZ, [RZ] ;  /* 0x00000000fffff984 */ /* 0x000fe20000000800 */
[----:B------:R-:W-:Y:S01]  /*6f30*/  @!PT LDS RZ, [RZ] ;  /* 0x00000000fffff984 */ /* 0x000fe20000000800 */
[----:B------:R1:W-:Y:S01]  /*6f40*/  LDGSTS.E.BYPASS.LTC128B.128.ZFILL [R200+0x3100], [R2.64], P0 ;  /* 0x0310000002c87fae */ /* 0x0003e20008141d48 */
[C---:B------:R-:W-:Y:S02]  /*6f50*/  ISETP.NE.U32.AND P0, PT, R199.reuse, RZ, PT ;  /* 0x000000ffc700720c */ /* 0x040fe40003f05070 */
[----:B-1----:R-:W-:Y:S04]  /*6f60*/  IADD3 R2, -R199, 0x10, RZ ;  /* 0x00000010c7027810 */ /* 0x002fe80007ffe1ff */
[----:B------:R-:W-:Y:S04]  /*6f70*/  LOP3.LUT R2, R2, 0xf, RZ, 0xc0, !PT ;  /* 0x0000000f02027812 */ /* 0x000fe800078ec0ff */
[----:B------:R-:W-:Y:S04]  /*6f80*/  IADD3 R2, P2, P1, R2, R0, R5 ;  /* 0x0000000002027210 */ /* 0x000fe8000795e005 */
[----:B------:R-:W-:Y:S05]  /*6f90*/  IADD3.X R3, RZ, R4, R204, P2, P1 ;  /* 0x00000004ff037210 */ /* 0x000fea00017e24cc */
[----:B------:R1:W-:Y:S04]  /*6fa0*/  LDGSTS.E.BYPASS.LTC128B.128.ZFILL [R200+0x6900], [R2.64], P0 ;  /* 0x0690000002c87fae */ /* 0x0003e80008141d48 */
.L_x_204:
[----:B---3--:R-:W-:Y:S05]  /*6fb0*/  BSYNC B0 ;  /* 0x0000000000007941 */ /* 0x008fea0003800000 */
.L_x_203:
[----:B------:R-:W0:Y:S01]  /*6fc0*/  LDGDEPBAR ;  /* 0x00000000000079af */ /* 0x000e220000000000 */
[----:B------:R-:W-:Y:S01]  /*6fd0*/  WARPSYNC 0xffffffff ;  /* 0xffffffff00007948 */ /* 0x000fe20003800000 */
[C---:B-1----:R-:W-:Y:S01]  /*6fe0*/  HMMA.16816.F32.BF16 R4, R128.reuse, R8, RZ ;  /* 0x000000088004723c */ /* 0x042fe200000418ff */
[----:B------:R-:W-:Y:S02]  /*6ff0*/  BSSY B0, `(.L_x_206) ;  /* 0x0000187000007945 */ /* 0x000fe40003800000 */
[----:B------:R-:W-:Y:S02]  /*7000*/  LOP3.LUT P0, RZ, R233, 0x4, RZ, 0xc0, !PT ;  /* 0x00000004e9ff7812 */ /* 0x000fe4000780c0ff */
[C---:B------:R-:W-:Y:S03]  /*7010*/  IADD3 R0, R71.reuse, 0x40, RZ ;  /* 0x0000004047007810 */ /* 0x040fe60007ffe0ff */
[C---:B------:R-:W-:Y:S08]  /*7020*/  HMMA.16816.F32.BF16 R8, R128.reuse, R10, RZ ;  /* 0x0000000a8008723c */ /* 0x040ff000000418ff */
[C---:B------:R-:W-:Y:S01]  /*7030*/  HMMA.16816.F32.BF16 R12, R128.reuse, R16, RZ ;  /* 0x00000010800c723c */ /* 0x040fe200000418ff */
[----:B------:R-:W-:Y:S02]  /*7040*/  @P0 IADD3 R0, R71, -0x40, RZ ;  /* 0xffffffc047000810 */ /* 0x000fe40007ffe0ff */
[----:B------:R-:W-:Y:S05]  /*7050*/  ISETP.GT.AND P0, PT, R214, R236, PT ;  /* 0x000000ecd600720c */ /* 0x000fea0003f04270 */
        /* <DEDUP_REMOVED lines=16> */
[----:B------:R-:W2:Y:S07]  /*7160*/  LDSM.16.M88.4 R140, [R0+0x800] ;  /* 0x00080000008c783b */ /* 0x000eae0000000200 */
        /* <DEDUP_REMOVED lines=11> */
[----:B------:R-:W3:Y:S07]  /*7220*/  LDSM.16.M88.4 R156, [R0+0x2800] ;  /* 0x00280000009c783b */ /* 0x000eee0000000200 */
[C---:B------:R-:W-:Y:S08]  /*7230*/  HMMA.16816.F32.BF16 R52, R132.reuse, R160, R52 ;  /* 0x000000a08434723c */ /* 0x040ff00000041834 */
[----:B------:R-:W-:Y:S08]  /*7240*/  HMMA.16816.F32.BF16 R56, R132, R162, R56 ;  /* 0x000000a28438723c */ /* 0x000ff00000041838 */
[C---:B-1----:R-:W-:Y:S08]  /*7250*/  HMMA.16816.F32.BF16 R4, R164.reuse, R136, R4 ;  /* 0x00000088a404723c */ /* 0x042ff00000041804 */
[C---:B------:R-:W-:Y:S01]  /*7260*/  HMMA.16816.F32.BF16 R8, R164.reuse, R138, R8 ;  /* 0x0000008aa408723c */ /* 0x040fe20000041808 */
[----:B------:R-:W1:Y:S07]  /*7270*/  LDSM.16.M88.4 R136, [R0+0x3000] ;  /* 0x003000000088783b */ /* 0x000e6e0000000200 */
        /* <DEDUP_REMOVED lines=12> */
[C---:B------:R-:W-:Y:S08]  /*7340*/  HMMA.16816.F32.BF16 R44, R164.reuse, R156, R44 ;  /* 0x0000009ca42c723c */ /* 0x040ff0000004182c */
[C---:B------:R-:W-:Y:S01]  /*7350*/  HMMA.16816.F32.BF16 R48, R164.reuse, R158, R48 ;  /* 0x0000009ea430723c */ /* 0x040fe20000041830 */
[----:B------:R-:W4:Y:S07]  /*7360*/  LDSM.16.M88.4 R156, [R188+0x2000] ;  /* 0x00200000bc9c783b */ /* 0x000f2e0000000200 */
[C---:B-1----:R-:W-:Y:S08]  /*7370*/  HMMA.16816.F32.BF16 R52, R164.reuse, R136, R52 ;  /* 0x00000088a434723c */ /* 0x042ff00000041834 */
[----:B------:R-:W-:Y:S01]  /*7380*/  HMMA.16816.F32.BF16 R56, R164, R138, R56 ;  /* 0x0000008aa438723c */ /* 0x000fe20000041838 */
        /* <DEDUP_REMOVED lines=17> */
[C---:B------:R-:W-:Y:S01]  /*74a0*/  HMMA.16816.F32.BF16 R48, R168.reuse, R138, R48 ;  /* 0x0000008aa830723c */ /* 0x040fe20000041830 */
[----:B------:R-:W1:Y:S07]  /*74b0*/  LDSM.16.M88.4 R136, [R71+0x5800] ;  /* 0x005800004788783b */ /* 0x000e6e0000000200 */
[C---:B--2---:R-:W-:Y:S08]  /*74c0*/  HMMA.16816.F32.BF16 R52, R168.reuse, R140, R52 ;  /* 0x0000008ca834723c */ /* 0x044ff00000041834 */
[----:B------:R-:W-:Y:S01]  /*74d0*/  HMMA.16816.F32.BF16 R56, R168, R142, R56 ;  /* 0x0000008ea838723c */ /* 0x000fe20000041838 */
        /* <DEDUP_REMOVED lines=17> */
[C---:B------:R-:W-:Y:S01]  /*75f0*/  HMMA.16816.F32.BF16 R48, R172.reuse, R142, R48 ;  /* 0x0000008eac30723c */ /* 0x040fe20000041830 */
[----:B------:R-:W2:Y:S07]  /*7600*/  LDSM.16.M88.4 R140, [R193+0x5800] ;  /* 0x00580000c18c783b */ /* 0x000eae0000000200 */
[C---:B---3--:R-:W-:Y:S08]  /*7610*/  HMMA.16816.F32.BF16 R52, R172.reuse, R144, R52 ;  /* 0x00000090ac34723c */ /* 0x048ff00000041834 */
[----:B------:R-:W-:Y:S01]  /*7620*/  HMMA.16816.F32.BF16 R56, R172, R146, R56 ;  /* 0x00000092ac38723c */ /* 0x000fe20000041838 */
        /* <DEDUP_REMOVED lines=32> */
[C---:B------:R-:W-:Y:S08]  /*7830*/  HMMA.16816.F32.BF16 R32, R180.reuse, R142, R32 ;  /* 0x0000008eb420723c */ /* 0x040ff00000041820 */
[C---:B---3--:R-:W-:Y:S08]  /*7840*/  HMMA.16816.F32.BF16 R36, R180.reuse, R144, R36 ;  /* 0x00000090b424723c */ /* 0x048ff00000041824 */
[C---:B------:R-:W-:Y:S08]  /*7850*/  HMMA.16816.F32.BF16 R40, R180.reuse, R146, R40 ;  /* 0x00000092b428723c */ /* 0x040ff00000041828 */
[C---:B----4-:R-:W-:Y:S08]  /*7860*/  HMMA.16816.F32.BF16 R44, R180.reuse, R148, R44 ;  /* 0x00000094b42c723c */ /* 0x050ff0000004182c */
[C---:B------:R-:W-:Y:S08]  /*7870*/  HMMA.16816.F32.BF16 R48, R180.reuse, R150, R48 ;  /* 0x00000096b430723c */ /* 0x040ff00000041830 */
[C---:B-----5:R-:W-:Y:S08]  /*7880*/  HMMA.16816.F32.BF16 R52, R180.reuse, R152, R52 ;  /* 0x00000098b434723c */ /* 0x060ff00000041834 */
[----:B------:R-:W-:Y:S08]  /*7890*/  HMMA.16816.F32.BF16 R56, R180, R154, R56 ;  /* 0x0000009ab438723c */ /* 0x000ff00000041838 */
[C---:B------:R-:W-:Y:S08]  /*78a0*/  HMMA.16816.F32.BF16 R4, R184.reuse, R156, R4 ;  /* 0x0000009cb804723c */ /* 0x040ff00000041804 */
[C---:B------:R-:W-:Y:S08]  /*78b0*/  HMMA.16816.F32.BF16 R8, R184.reuse, R158, R8 ;  /* 0x0000009eb808723c */ /* 0x040ff00000041808 */
[C---:B-1----:R-:W-:Y:S08]  /*78c0*/  HMMA.16816.F32.BF16 R12, R184.reuse, R136, R12 ;  /* 0x00000088b80c723c */ /* 0x042ff0000004180c */
[----:B------:R-:W-:Y:S01]  /*78d0*/  FMUL.FTZ R0, R4, c[0x0][0x320] ;  /* 0x0000c80004007a20 */ /* 0x000fe20000410000 */
[C---:B------:R-:W-:Y:S03]  /*78e0*/  HMMA.16816.F32.BF16 R16, R184.reuse, R138, R16 ;  /* 0x0000008ab810723c */ /* 0x040fe60000041810 */
[----:B------:R1:W2:Y:S04]  /*78f0*/  MUFU.TANH R201, R0 ;  /* 0x0000000000c97308 */ /* 0x0002a80000002400 */
[----:B------:R-:W-:Y:S06]  /*7900*/  FMUL.FTZ R2, R11, c[0x0][0x320] ;  /* 0x0000c8000b027a20 */ /* 0x000fec0000410000 */
[----:B------:R3:W4:Y:S01]  /*7910*/  MUFU.TANH R160, R2 ;  /* 0x0000000200a07308 */ /* 0x0007220000002400 */
[----:B-1----:R-:W-:Y:S09]  /*7920*/  FMUL.FTZ R0, R5, c[0x0][0x320] ;  /* 0x0000c80005007a20 */ /* 0x002ff20000410000 */
[----:B------:R1:W1:Y:S01]  /*7930*/  MUFU.TANH R162, R0 ;  /* 0x0000000000a27308 */ /* 0x0002620000002400 */
[----:B---3--:R-:W-:Y:S09]  /*7940*/  FMUL.FTZ R2, R19, c[0x0][0x320] ;  /* 0x0000c80013027a20 */ /* 0x008ff20000410000 */
[----:B------:R-:W3:Y:S01]  /*7950*/  MUFU.TANH R152, R2 ;  /* 0x0000000200987308 */ /* 0x000ee20000002400 */
[----:B-1----:R-:W-:Y:S09]  /*7960*/  FMUL.FTZ R0, R6, c[0x0][0x320] ;  /* 0x0000c80006007a20 */ /* 0x002ff20000410000 */
[----:B------:R1:W1:Y:S02]  /*7970*/  MUFU.TANH R163, R0 ;  /* 0x0000000000a37308 */ /* 0x0002640000002400 */
[----:B-1----:R-:W-:Y:S02]  /*7980*/  FMUL.FTZ R0, R7, c[0x0][0x320] ;  /* 0x0000c80007007a20 */ /* 0x002fe40000410000 */
[----:B------:R-:W1:Y:S06]  /*7990*/  LDSM.16.M88.4 R4, [R188+0x4800] ;  /* 0x00480000bc04783b */ /* 0x000e6c0000000200 */
[----:B------:R5:W1:Y:S02]  /*79a0*/  MUFU.TANH R202, R0 ;  /* 0x0000000000ca7308 */ /* 0x000a640000002400 */
[----:B-----5:R-:W-:Y:S08]  /*79b0*/  FMUL.FTZ R0, R8, c[0x0][0x320] ;  /* 0x0000c80008007a20 */ /* 0x020ff00000410000 */
[----:B------:R5:W2:Y:S01]  /*79c0*/  MUFU.TANH R159, R0 ;  /* 0x00000000009f7308 */ /* 0x000aa20000002400 */
[C---:B-1----:R-:W-:Y:S08]  /*79d0*/  HMMA.16816.F32.BF16 R20, R184.reuse, R4, R20 ;  /* 0x00000004b814723c */ /* 0x042ff00000041814 */
[C---:B------:R-:W-:Y:S01]  /*79e0*/  HMMA.16816.F32.BF16 R24, R184.reuse, R6, R24 ;  /* 0x00000006b818723c */ /* 0x040fe20000041818 */
[----:B------:R-:W-:Y:S03]  /*79f0*/  LDSM.16.M88.4 R4, [R188+0x5800] ;  /* 0x00580000bc04783b */ /* 0x000fe60000000200 */
[----:B-----5:R-:W-:Y:S04]  /*7a00*/  FMUL.FTZ R0, R9, c[0x0][0x320] ;  /* 0x0000c80009007a20 */ /* 0x020fe80000410000 */
[----:B------:R1:W1:Y:S11]  /*7a10*/  MUFU.TANH R158, R0 ;  /* 0x00000000009e7308 */ /* 0x0002760000002400 */
[----:B------:R-:W-:Y:S05]  /*7a20*/  @!UPT UIADD3 URZ, URZ, URZ, URZ ;  /* 0x0000003f3f3ff290 */ /* 0x000fea000fffe03f */
[----:B------:R-:W-:Y:S02]  /*7a30*/  FMUL.FTZ R2, R27, c[0x0][0x320] ;  /* 0x0000c8001b027a20 */ /* 0x000fe40000410000 */
[----:B------:R-:W-:Y:S02]  /*7a40*/  FMUL.FTZ R3, R26, c[0x0][0x320] ;  /* 0x0000c8001a037a20 */ /* 0x000fe40000410000 */
[----:B------:R-:W2:Y:S01]  /*7a50*/  MUFU.TANH R144, R2 ;  /* 0x0000000200907308 */ /* 0x000ea20000002400 */
[----:B-1----:R-:W-:Y:S02]  /*7a60*/  FMUL.FTZ R0, R10, c[0x0][0x320] ;  /* 0x0000c8000a007a20 */ /* 0x002fe40000410000 */
[----:B------:R-:W1:Y:S07]  /*7a70*/  LDSM.16.M88.4 R8, [R188+0x5000] ;  /* 0x00500000bc08783b */ /* 0x000e6e0000000200 */
[----:B------:R5:W1:Y:S10]  /*7a80*/  MUFU.TANH R161, R0 ;  /* 0x0000000000a17308 */ /* 0x000a740000002400 */
[----:B------:R-:W1:Y:S01]  /*7a90*/  MUFU.TANH R145, R3 ;  /* 0x0000000300917308 */ /* 0x000e620000002400 */
[----:B-----5:R-:W-:Y:S09]  /*7aa0*/  FMUL.FTZ R0, R12, c[0x0][0x320] ;  /* 0x0000c8000c007a20 */ /* 0x020ff20000410000 */
[----:B------:R5:W2:Y:S01]  /*7ab0*/  MUFU.TANH R155, R0 ;  /* 0x00000000009b7308 */ /* 0x000aa20000002400 */
[C---:B-1----:R-:W-:Y:S08]  /*7ac0*/  HMMA.16816.F32.BF16 R28, R184.reuse, R8, R28 ;  /* 0x00000008b81c723c */ /* 0x042ff0000004181c */
[C---:B------:R-:W-:Y:S01]  /*7ad0*/  HMMA.16816.F32.BF16 R32, R184.reuse, R10, R32 ;  /* 0x0000000ab820723c */ /* 0x040fe20000041820 */
[----:B------:R-:W1:Y:S03]  /*7ae0*/  LDSM.16.M88.4 R8, [R188+0x6000] ;  /* 0x00600000bc08783b */ /* 0x000e660000000200 */
[----:B-----5:R-:W-:Y:S04]  /*7af0*/  FMUL.FTZ R0, R13, c[0x0][0x320] ;  /* 0x0000c8000d007a20 */ /* 0x020fe80000410000 */
[C---:B------:R-:W-:Y:S01]  /*7b00*/  HMMA.16816.F32.BF16 R36, R184.reuse, R4, R36 ;  /* 0x00000004b824723c */ /* 0x040fe20000041824 */
[----:B------:R5:W1:Y:S07]  /*7b10*/  MUFU.TANH R154, R0 ;  /* 0x00000000009a7308 */ /* 0x000a6e0000002400 */
[C---:B------:R-:W-:Y:S08]  /*7b20*/  HMMA.16816.F32.BF16 R40, R184.reuse, R6, R40 ;  /* 0x00000006b828723c */ /* 0x040ff00000041828 */
[----:B------:R-:W-:Y:S04]  /*7b30*/  FMUL.FTZ R4, R34, c[0x0][0x320] ;  /* 0x0000c80022047a20 */ /* 0x000fe80000410000 */
[----:B------:R2:W2:Y:S01]  /*7b40*/  MUFU.TANH R139, R4 ;  /* 0x00000004008b7308 */ /* 0x0004a20000002400 */
[----:B------:R-:W-:Y:S03]  /*7b50*/  FMUL.FTZ R3, R35, c[0x0][0x320] ;  /* 0x0000c80023037a20 */ /* 0x000fe60000410000 */
[----:B------:R-:W-:Y:S02]  /*7b60*/  FMUL.FTZ R2, R36, c[0x0][0x320] ;  /* 0x0000c80024027a20 */ /* 0x000fe40000410000 */
[----:B-----5:R-:W-:Y:S04]  /*7b70*/  FMUL.FTZ R0, R14, c[0x0][0x320] ;  /* 0x0000c8000e007a20 */ /* 0x020fe80000410000 */
[----:B------:R5:W3:Y:S01]  /*7b80*/  MUFU.TANH R157, R0 ;  /* 0x00000000009d7308 */ /* 0x000ae20000002400 */
[C---:B-1----:R-:W-:Y:S09]  /*7b90*/  HMMA.16816.F32.BF16 R44, R184.reuse, R8, R44 ;  /* 0x00000008b82c723c */ /* 0x042ff2000004182c */
[----:B------:R1:W1:Y:S01]  /*7ba0*/  MUFU.TANH R34, R3 ;  /* 0x0000000300227308 */ /* 0x0002620000002400 */
[C---:B------:R-:W-:Y:S01]  /*7bb0*/  HMMA.16816.F32.BF16 R48, R184.reuse, R10, R48 ;  /* 0x0000000ab830723c */ /* 0x040fe20000041830 */
[----:B--2---:R-:W2:Y:S01]  /*7bc0*/  LDSM.16.M88.4 R4, [R188+0x6800] ;  /* 0x00680000bc04783b */ /* 0x004ea20000000200 */
[----:B------:R-:W-:Y:S04]  /*7bd0*/  DEPBAR.LE SB0, 0x0 ;  /* 0x000080000000791a */ /* 0x000fe80000000000 */
[----:B------:R-:W-:Y:S03]  /*7be0*/  FMUL.FTZ R8, R42, c[0x0][0x320] ;  /* 0x0000c8002a087a20 */ /* 0x000fe60000410000 */
[----:B------:R-:W-:Y:S03]  /*7bf0*/  BAR.SYNC.DEFER_BLOCKING 0x0 ;  /* 0x0000000000007b1d */ /* 0x000fe60000010000 */
[----:B-----5:R-:W-:Y:S04]  /*7c00*/  FMUL.FTZ R0, R15, c[0x0][0x320] ;  /* 0x0000c8000f007a20 */ /* 0x020fe80000410000 */
[----:B------:R5:W2:Y:S01]  /*7c10*/  MUFU.TANH R156, R0 ;  /* 0x00000000009c7308 */ /* 0x000aa20000002400 */
[----:B-1----:R-:W-:Y:S02]  /*7c20*/  FMUL.FTZ R3, R43, c[0x0][0x320] ;  /* 0x0000c8002b037a20 */ /* 0x002fe40000410000 */
[----:B-----5:R-:W-:Y:S01]  /*7c30*/  FMUL.FTZ R0, R16, c[0x0][0x320] ;  /* 0x0000c80010007a20 */ /* 0x020fe20000410000 */
[C---:B--2---:R-:W-:Y:S06]  /*7c40*/  HMMA.16816.F32.BF16 R52, R184.reuse, R4, R52 ;  /* 0x00000004b834723c */ /* 0x044fec0000041834 */
[----:B------:R1:W2:Y:S02]  /*7c50*/  MUFU.TANH R151, R0 ;  /* 0x0000000000977308 */ /* 0x0002a40000002400 */
[----:B------:R-:W-:Y:S04]  /*7c60*/  HMMA.16816.F32.BF16 R56, R184, R6, R56 ;  /* 0x00000006b838723c */ /* 0x000fe80000041838 */
[----:B-1----:R-:W-:Y:S04]  /*7c70*/  FMUL.FTZ R0, R17, c[0x0][0x320] ;  /* 0x0000c80011007a20 */ /* 0x002fe80000410000 */
[----:B------:R1:W1:Y:S04]  /*7c80*/  MUFU.TANH R150, R0 ;  /* 0x0000000000967308 */ /* 0x0002680000002400 */
[----:B-1----:R-:W-:Y:S06]  /*7c90*/  FMUL.FTZ R0, R18, c[0x0][0x320] ;  /* 0x0000c80012007a20 */ /* 0x002fec0000410000 */
[----:B------:R1:W1:Y:S02]  /*7ca0*/  MUFU.TANH R153, R0 ;  /* 0x0000000000997308 */ /* 0x0002640000002400 */
[----:B-1----:R-:W-:Y:S08]  /*7cb0*/  FMUL.FTZ R0, R20, c[0x0][0x320] ;  /* 0x0000c80014007a20 */ /* 0x002ff00000410000 */
        /* <DEDUP_REMOVED lines=12> */
[----:B------:R1:W1:Y:S10]  /*7d80*/  MUFU.TANH R28, R2 ;  /* 0x00000002001c7308 */ /* 0x0002740000002400 */
[----:B------:R5:W2:Y:S01]  /*7d90*/  MUFU.TANH R138, R0 ;  /* 0x00000000008a7308 */ /* 0x000aa20000002400 */
[----:B-1----:R-:W-:Y:S09]  /*7da0*/  FMUL.FTZ R2, R45, c[0x0][0x320] ;  /* 0x0000c8002d027a20 */ /* 0x002ff20000410000 */
[----:B------:R-:W1:Y:S01]  /*7db0*/  MUFU.TANH R20, R2 ;  /* 0x0000000200147308 */ /* 0x000e620000002400 */
[----:B-----5:R-:W-:Y:S09]  /*7dc0*/  FMUL.FTZ R0, R29, c[0x0][0x320] ;  /* 0x0000c8001d007a20 */ /* 0x020ff20000410000 */
[----:B------:R5:W1:Y:S10]  /*7dd0*/  MUFU.TANH R137, R0 ;  /* 0x0000000000897308 */ /* 0x000a740000002400 */
[----:B------:R-:W1:Y:S01]  /*7de0*/  MUFU.TANH R29, R3 ;  /* 0x00000003001d7308 */ /* 0x000e620000002400 */
[----:B-----5:R-:W-:Y:S09]  /*7df0*/  FMUL.FTZ R0, R30, c[0x0][0x320] ;  /* 0x0000c8001e007a20 */ /* 0x020ff20000410000 */
[----:B------:R-:W1:Y:S10]  /*7e00*/  MUFU.TANH R30, R8 ;  /* 0x00000008001e7308 */ /* 0x000e740000002400 */
[----:B------:R5:W1:Y:S02]  /*7e10*/  MUFU.TANH R142, R0 ;  /* 0x00000000008e7308 */ /* 0x000a640000002400 */
[----:B-----5:R-:W-:Y:S08]  /*7e20*/  FMUL.FTZ R0, R31, c[0x0][0x320] ;  /* 0x0000c8001f007a20 */ /* 0x020ff00000410000 */
        /* <DEDUP_REMOVED lines=44> */
[----:B------:R1:W1:Y:S01]  /*80f0*/  MUFU.TANH R13, R0 ;  /* 0x00000000000d7308 */ /* 0x0002620000002400 */
[----:B------:R-:W-:-:S05]  /*8100*/  @!P0 BRA `(.L_x_207) ;  /* 0x0000075000008947 */ /* 0x000fca0003800000 */
[----:B-1234-:R-:W-:Y:S01]  /*8110*/  IMAD.MOV.U32 R0, RZ, RZ, c[0x0][0x2b8] ;  /* 0x0000ae00ff007624 */ /* 0x01efe200078e00ff */
[----:B------:R-:W-:Y:S01]  /*8120*/  IADD3 R5, -R234, 0x70, RZ ;  /* 0x00000070ea057810 */ /* 0x000fe20007ffe1ff */
[----:B------:R-:W-:Y:S02]  /*8130*/  IMAD R2, R214, 0x70, R237 ;  /* 0x00000070d6027824 */ /* 0x000fe400078e02ed */
[----:B------:R-:W-:Y:S01]  /*8140*/  IMAD.MOV.U32 R205, RZ, RZ, RZ ;  /* 0x000000ffffcd7224 */ /* 0x000fe200078e00ff */
[----:B------:R-:W-:Y:S01]  /*8150*/  ISETP.NE.AND P0, PT, R0, 0x1, PT ;  /* 0x000000010000780c */ /* 0x000fe20003f05270 */
[----:B------:R-:W-:Y:S01]  /*8160*/  IMAD R0, R233, 0x20, R234 ;  /* 0x00000020e9007824 */ /* 0x000fe200078e02ea */
[----:B------:R-:W-:Y:S04]  /*8170*/  ISETP.GE.AND P1, PT, R5, 0x1, PT ;  /* 0x000000010500780c */ /* 0x000fe80003f26270 */
[----:B------:R-:W-:Y:S05]  /*8180*/  IADD3 R2, R2, -0x70, R0 ;  /* 0xffffff9002027810 */ /* 0x000fea0007ffe000 */
[----:B------:R-:W-:Y:S02]  /*8190*/  IMAD.MOV.U32 R0, RZ, RZ, R2 ;  /* 0x000000ffff007224 */ /* 0x000fe400078e0002 */
[----:B------:R-:W-:Y:S05]  /*81a0*/  @P0 IMAD.HI.U32 R3, R2, c[0x0][0x2bc], RZ ;  /* 0x0000af0002030a27 */ /* 0x000fea00078e00ff */
[----:B------:R-:W-:Y:S04]  /*81b0*/  @P0 SHF.R.U32.HI R0, RZ, c[0x0][0x2c0], R3 ;  /* 0x0000b000ff000a19 */ /* 0x000fe80000011603 */
[C---:B------:R-:W-:Y:S01]  /*81c0*/  @!P4 IADD3 R3, P0, R0.reuse, R240, RZ ;  /* 0x000000f00003c210 */ /* 0x040fe20007f1e0ff */
[----:B------:R-:W-:Y:S03]  /*81d0*/  IMAD.MOV R4, RZ, RZ, -R0 ;  /* 0x000000ffff047224 */ /* 0x000fe600078e0a00 */
[----:B------:R-:W-:Y:S01]  /*81e0*/  @!P4 LEA.HI.X.SX32 R0, R0, R249, 0x1, P0 ;  /* 0x000000f90000c211 */ /* 0x000fe200000f0eff */
[----:B------:R-:W-:Y:S01]  /*81f0*/  IMAD R206, R4, c[0x0][0x2b8], R2 ;  /* 0x0000ae0004ce7a24 */ /* 0x000fe200078e0202 */
[C---:B------:R-:W-:Y:S04]  /*8200*/  @!P4 LEA R2, P0, R3.reuse, c[0x0][0x2a0], 0x2 ;  /* 0x0000a8000302ca11 */ /* 0x040fe800078010ff */
[----:B------:R-:W-:Y:S02]  /*8210*/  @!P4 LEA.HI.X R3, R3, c[0x0][0x2a4], R0, 0x2, P0 ;  /* 0x0000a9000303ca11 */ /* 0x000fe400000f1400 */
[----:B------:R-:W-:Y:S03]  /*8220*/  SHF.R.S32.HI R0, RZ, 0x1f, R206 ;  /* 0x0000001fff007819 */ /* 0x000fe600000114ce */
[----:B------:R1:W2:Y:S02]  /*8230*/  @!P4 LDG.E R205, [R2.64] ;  /* 0x0000000802cdc981 */ /* 0x0002a4000c1e1900 */
[----:B------:R-:W-:Y:S04]  /*8240*/  IMAD R0, R0, c[0x0][0x1e0], RZ ;  /* 0x0000780000007a24 */ /* 0x000fe800078e02ff */
[C---:B------:R-:W-:Y:S02]  /*8250*/  IMAD R0, R206.reuse, c[0x0][0x1e4], R0 ;  /* 0x00007900ce007a24 */ /* 0x040fe400078e0200 */
[----:B-1----:R-:W-:Y:S04]  /*8260*/  IMAD.WIDE.U32 R2, R206, c[0x0][0x1e0], RZ ;  /* 0x00007800ce027a25 */ /* 0x002fe800078e00ff */
[----:B------:R-:W-:Y:S01]  /*8270*/  IMAD.IADD R3, R3, 0x1, R0 ;  /* 0x0000000103037824 */ /* 0x000fe200078e0200 */
[----:B--2---:R-:W-:Y:S03]  /*8280*/  SHF.R.S32.HI R0, RZ, 0x1f, R205 ;  /* 0x0000001fff007819 */ /* 0x004fe600000114cd */
[C---:B------:R-:W-:Y:S04]  /*8290*/  IMAD.WIDE.U32 R2, R205.reuse, c[0x0][0x1f0], R2 ;  /* 0x00007c00cd027a25 */ /* 0x040fe800078e0002 */
[----:B------:R-:W-:Y:S01]  /*82a0*/  IMAD R4, R0, c[0x0][0x1f0], RZ ;  /* 0x00007c0000047a24 */ /* 0x000fe200078e02ff */
[----:B------:R-:W-:Y:S03]  /*82b0*/  IADD3 R0, P0, R238, R2, RZ ;  /* 0x00000002ee007210 */ /* 0x000fe60007f1e0ff */
[----:B------:R-:W-:Y:S05]  /*82c0*/  IMAD R4, R205, c[0x0][0x1f4], R4 ;  /* 0x00007d00cd047a24 */ /* 0x000fea00078e0204 */
[----:B------:R-:W-:Y:S02]  /*82d0*/  IADD3.X R2, R248, R3, R4, P0, !PT ;  /* 0x00000003f8027210 */ /* 0x000fe400007fe404 */
[C---:B------:R-:W-:Y:S04]  /*82e0*/  LEA R4, P0, R0.reuse, c[0x0][0x1c8], 0x1 ;  /* 0x0000720000047a11 */ /* 0x040fe800078008ff */
[----:B------:R-:W-:Y:S01]  /*82f0*/  LEA.HI.X R0, R0, c[0x0][0x1cc], R2, 0x1, P0 ;  /* 0x0000730000007a11 */ /* 0x000fe200000f0c02 */
[----:B------:R-:W-:-:S06]  /*8300*/  BRA.DIV ~URZ, `(.L_x_208) ;  /* 0x00006e127f007947 */ /* 0x000fcc000b800000 */
[----:B------:R1:W2:Y:S02]  /*8310*/  SHFL.IDX PT, R7, R0, RZ, 0x181f ;  /* 0x00181fff00077589 */ /* 0x0002a400000e0000 */
.L_x_291:
[----:B------:R-:W-:-:S05]  /*8320*/  BRA.DIV ~URZ, `(.L_x_209) ;  /* 0x00006e627f007947 */ /* 0x000fca000b800000 */
[----:B------:R3:W4:Y:S02]  /*8330*/  SHFL.IDX PT, R6, R4, RZ, 0x181f ;  /* 0x00181fff04067589 */ /* 0x00072400000e0000 */
.L_x_292:
[----:B------:R-:W-:Y:S01]  /*8340*/  @P1 IADD3 R2, -R207, 0x10, RZ ;  /* 0x00000010cf021810 */ /* 0x000fe20007ffe1ff */
[----:B------:R-:W-:Y:S01]  /*8350*/  IMAD.SHL.U32 R3, R231, 0x2, RZ ;  /* 0x00000002e7037824 */ /* 0x000fe200078e00ff */
[----:B------:R-:W-:Y:S01]  /*8360*/  @P1 ISETP.NE.U32.AND P0, PT, R207, RZ, PT ;  /* 0x000000ffcf00120c */ /* 0x000fe20003f05070 */
[----:B------:R-:W-:Y:S01]  /*8370*/  IMAD.SHL.U32 R8, R235, 0x2, RZ ;  /* 0x00000002eb087824 */ /* 0x000fe200078e00ff */
[----:B------:R-:W-:Y:S04]  /*8380*/  @P1 LOP3.LUT R2, R2, 0xf, RZ, 0xc0, !PT ;  /* 0x0000000f02021812 */ /* 0x000fe800078ec0ff */
[-C--:B----4-:R-:W-:Y:S04]  /*8390*/  @P1 IADD3 R2, P5, P2, R2, R6.reuse, R3 ;  /* 0x0000000602021210 */ /* 0x090fe80007abe003 */
[-C--:B--2---:R-:W-:Y:S05]  /*83a0*/  @P1 IADD3.X R3, RZ, R7.reuse, R203, P5, P2 ;  /* 0x00000007ff031210 */ /* 0x084fea0002fe44cb */
[----:B------:R-:W-:Y:S01]  /*83b0*/  @!PT LDS RZ, [RZ] ;  /* 0x00000000fffff984 */ /* 0x000fe20000000800 */
[----:B------:R-:W-:Y:S01]  /*83c0*/  @!PT LDS RZ, [RZ] ;  /* 0x00000000fffff984 */ /* 0x000fe20000000800 */
[----:B------:R-:W-:Y:S01]  /*83d0*/  @!PT LDS RZ, [RZ] ;  /* 0x00000000fffff984 */ /* 0x000fe20000000800 */
[----:B------:R2:W-:Y:S01]  /*83e0*/  @P1 LDGSTS.E.BYPASS.LTC128B.128.ZFILL [R200+0x8100], [R2.64], P0 ;  /* 0x0810000002c81fae */ /* 0x0005e20008141d48 */
[C---:B------:R-:W-:Y:S02]  /*83f0*/  @P1 ISETP.NE.U32.AND P0, PT, R199.reuse, RZ, PT ;  /* 0x000000ffc700120c */ /* 0x040fe40003f05070 */
[----:B--2---:R-:W-:Y:S04]  /*8400*/  @P1 IADD3 R2, -R199, 0x10, RZ ;  /* 0x00000010c7021810 */ /* 0x004fe80007ffe1ff */
[----:B------:R-:W-:Y:S04]  /*8410*/  @P1 LOP3.LUT R2, R2, 0xf, RZ, 0xc0, !PT ;  /* 0x0000000f02021812 */ /* 0x000fe800078ec0ff */
[----:B------:R-:W-:Y:S04]  /*8420*/  @P1 IADD3 R2, P5, P2, R2, R6, R8 ;  /* 0x0000000602021210 */ /* 0x000fe80007abe008 */
[----:B------:R-:W-:Y:S05]  /*8430*/  @P1 IADD3.X R3, RZ, R7, R204, P5, P2 ;  /* 0x00000007ff031210 */ /* 0x000fea0002fe44cc */
[----:B------:R2:W-:Y:S01]  /*8440*/  @P1 LDGSTS.E.BYPASS.LTC128B.128.ZFILL [R200+0xb900], [R2.64], P0 ;  /* 0x0b90000002c81fae */ /* 0x0005e20008141d48 */
[----:B------:R-:W-:Y:S01]  /*8450*/  ISETP.GE.AND P1, PT, R5, 0x21, PT ;  /* 0x000000210500780c */ /* 0x000fe20003f26270 */
[----:B------:R-:W-:-:S06]  /*8460*/  BRA.DIV ~URZ, `(.L_x_210) ;  /* 0x00006d927f007947 */ /* 0x000fcc000b800000 */
[----:B------:R4:W1:Y:S04]  /*8470*/  SHFL.IDX PT, R6, R0, 0x1, 0x181f ;  /* 0x00381f0000067f89 */ /* 0x00086800000e0000 */
[----:B------:R4:W2:Y:S02]  /*8480*/  SHFL.IDX PT, R5, R4, 0x1, 0x181f ;  /* 0x00381f0004057f89 */ /* 0x0008a400000e0000 */
.L_x_293:
[----:B--2---:R-:W-:Y:S01]  /*8490*/  @P1 IADD3 R2, -R207, 0x10, RZ ;  /* 0x00000010cf021810 */ /* 0x004fe20007ffe1ff */
[----:B------:R-:W-:Y:S01]  /*84a0*/  IMAD.SHL.U32 R3, R231, 0x2, RZ ;  /* 0x00000002e7037824 */ /* 0x000fe200078e00ff */
[----:B------:R-:W-:Y:S01]  /*84b0*/  @P1 ISETP.NE.U32.AND P0, PT, R207, RZ, PT ;  /* 0x000000ffcf00120c */ /* 0x000fe20003f05070 */
[----:B------:R-:W-:Y:S01]  /*84c0*/  IMAD.SHL.U32 R7, R235, 0x2, RZ ;  /* 0x00000002eb077824 */ /* 0x000fe200078e00ff */
[----:B------:R-:W-:Y:S04]  /*84d0*/  @P1 LOP3.LUT R2, R2, 0xf, RZ, 0xc0, !PT ;  /* 0x0000000f02021812 */ /* 0x000fe800078ec0ff */
[-C--:B------:R-:W-:Y:S04]  /*84e0*/  @P1 IADD3 R2, P5, P2, R2, R5.reuse, R3 ;  /* 0x0000000502021210 */ /* 0x080fe80007abe003 */
[-C--:B-1----:R-:W-:Y:S05]  /*84f0*/  @P1 IADD3.X R3, RZ, R6.reuse, R203, P5, P2 ;  /* 0x00000006ff031210 */ /* 0x082fea0002fe44cb */
[----:B------:R-:W-:Y:S01]  /*8500*/  @!PT LDS RZ, [RZ] ;  /* 0x00000000fffff984 */ /* 0x000fe20000000800 */
[----:B------:R-:W-:Y:S01]  /*8510*/  @!PT LDS RZ, [RZ] ;  /* 0x00000000fffff984 */ /* 0x000fe20000000800 */
[----:B------:R-:W-:Y:S01]  /*8520*/  @!PT LDS RZ, [RZ] ;  /* 0x00000000fffff984 */ /* 0x000fe20000000800 */
[----:B------:R1:W-:Y:S01]  /*8530*/  @P1 LDGSTS.E.BYPASS.LTC128B.128.ZFILL [R200+0x9100], [R2.64], P0 ;  /* 0x0910000002c81fae */ /* 0x0003e20008141d48 */
[C---:B------:R-:W-:Y:S02]  /*8540*/  @P1 ISETP.NE.U32.AND P0, PT, R199.reuse, RZ, PT ;  /* 0x000000ffc700120c */ /* 0x040fe40003f05070 */
[----:B-1----:R-:W-:Y:S04]  /*8550*/  @P1 IADD3 R2, -R199, 0x10, RZ ;  /* 0x00000010c7021810 */ /* 0x002fe80007ffe1ff */
[----:B------:R-:W-:Y:S04]  /*8560*/  @P1 LOP3.LUT R2, R2, 0xf, RZ, 0xc0, !PT ;  /* 0x0000000f02021812 */ /* 0x000fe800078ec0ff */
[----:B------:R-:W-:Y:S02]  /*8570*/  @P1 IADD3 R2, P5, P2, R2, R5, R7 ;  /* 0x0000000502021210 */ /* 0x000fe40007abe007 */
[----:B------:R-:W-:Y:S02]  /*8580*/  IADD3 R5, -R234, 0x70, RZ ;  /* 0x00000070ea057810 */ /* 0x000fe40007ffe1ff */
[----:B------:R-:W-:Y:S05]  /*8590*/  @P1 IADD3.X R3, RZ, R6, R204, P5, P2 ;  /* 0x00000006ff031210 */ /* 0x000fea0002fe44cc */
[----:B------:R1:W-:Y:S01]  /*85a0*/  @P1 LDGSTS.E.BYPASS.LTC128B.128.ZFILL [R200+0xc900], [R2.64], P0 ;  /* 0x0c90000002c81fae */ /* 0x0003e20008141d48 */
[----:B------:R-:W-:Y:S01]  /*85b0*/  ISETP.GE.AND P1, PT, R5, 0x41, PT ;  /* 0x000000410500780c */ /* 0x000fe20003f26270 */
[----:B------:R-:W-:-:S10]  /*85c0*/  BRA.DIV ~URZ, `(.L_x_211) ;  /* 0x00006d027f007947 */ /* 0x000fd4000b800000 */
[----:B------:R2:W1:Y:S02]  /*85d0*/  SHFL.IDX PT, R7, R0, 0x2, 0x181f ;  /* 0x00581f0000077f89 */ /* 0x00046400000e0000 */
.L_x_294:
[----:B------:R-:W-:-:S05]  /*85e0*/  BRA.DIV ~URZ, `(.L_x_212) ;  /* 0x00006d527f007947 */ /* 0x000fca000b800000 */
[----:B------:R2:W3:Y:S02]  /*85f0*/  SHFL.IDX PT, R6, R4, 0x2, 0x181f ;  /* 0x00581f0004067f89 */ /* 0x0004e400000e0000 */
.L_x_295:
[----:B-1----:R-:W-:Y:S01]  /*8600*/  @P1 IADD3 R2, -R207, 0x10, RZ ;  /* 0x00000010cf021810 */ /* 0x002fe20007ffe1ff */
[----:B------:R-:W-:Y:S01]  /*8610*/  IMAD.SHL.U32 R3, R231, 0x2, RZ ;  /* 0x00000002e7037824 */ /* 0x000fe200078e00ff */
[----:B------:R-:W-:Y:S01]  /*8620*/  @P1 ISETP.NE.U32.AND P0, PT, R207, RZ, PT ;  /* 0x000000ffcf00120c */ /* 0x000fe20003f05070 */
[----:B------:R-:W-:Y:S01]  /*8630*/  IMAD.SHL.U32 R8, R235, 0x2, RZ ;  /* 0x00000002eb087824 */ /* 0x000fe200078e00ff */
[----:B------:R-:W-:Y:S04]  /*8640*/  @P1 LOP3.LUT R2, R2, 0xf, RZ, 0xc0, !PT ;  /* 0x0000000f02021812 */ /* 0x000fe800078ec0ff */
[-C--:B---3--:R-:W-:Y:S04]  /*8650*/  @P1 IADD3 R2, P5, P2, R2, R6.reuse, R3 ;  /* 0x0000000602021210 */ /* 0x088fe80007abe003 */
[-C--:B------:R-:W-:Y:S05]  /*8660*/  @P1 IADD3.X R3, RZ, R7.reuse, R203, P5, P2 ;  /* 0x00000007ff031210 */ /* 0x080fea0002fe44cb */
[----:B------:R-:W-:Y:S01]  /*8670*/  @!PT LDS RZ, [RZ] ;  /* 0x00000000fffff984 */ /* 0x000fe20000000800 */
[----:B------:R-:W-:Y:S01]  /*8680*/  @!PT LDS RZ, [RZ] ;  /* 0x00000000fffff984 */ /* 0x000fe20000000800 */
[----:B------:R-:W-:Y:S01]  /*8690*/  @!PT LDS RZ, [RZ] ;  /* 0x00000000fffff984 */ /* 0x000fe20000000800 */
[----:B------:R1:W-:Y:S01]  /*86a0*/  @P1 LDGSTS.E.BYPASS.LTC128B.128.ZFILL [R200+0xa100], [R2.64], P0 ;  /* 0x0a10000002c81fae */ /* 0x0003e20008141d48 */
[C---:B------:R-:W-:Y:S02]  /*86b0*/  @P1 ISETP.NE.U32.AND P0, PT, R199.reuse, RZ, PT ;  /* 0x000000ffc700120c */ /* 0x040fe40003f05070 */
[----:B-1----:R-:W-:Y:S04]  /*86c0*/  @P1 IADD3 R2, -R199, 0x10, RZ ;  /* 0x00000010c7021810 */ /* 0x002fe80007ffe1ff */
[----:B------:R-:W-:Y:S04]  /*86d0*/  @P1 LOP3.LUT R2, R2, 0xf, RZ, 0xc0, !PT ;  /* 0x0000000f02021812 */ /* 0x000fe800078ec0ff */
[----:B------:R-:W-:Y:S04]  /*86e0*/  @P1 IADD3 R2, P5, P2, R2, R6, R8 ;  /* 0x0000000602021210 */ /* 0x000fe80007abe008 */
[----:B------:R-:W-:Y:S05]  /*86f0*/  @P1 IADD3.X R3, RZ, R7, R204, P5, P2 ;  /* 0x00000007ff031210 */ /* 0x000fea0002fe44cc */
[----:B------:R1:W-:Y:S01]  /*8700*/  @P1 LDGSTS.E.BYPASS.LTC128B.128.ZFILL [R200+0xd900], [R2.64], P0 ;  /* 0x0d90000002c81fae */ /* 0x0003e20008141d48 */
[----:B------:R-:W-:Y:S01]  /*8710*/  ISETP.GE.AND P1, PT, R5, 0x61, PT ;  /* 0x000000610500780c */ /* 0x000fe20003f26270 */
[----:B------:R-:W-:-:S06]  /*8720*/  BRA.DIV ~URZ, `(.L_x_213) ;  /* 0x00006c827f007947 */ /* 0x000fcc000b800000 */
[----:B------:R3:W1:Y:S04]  /*8730*/  SHFL.IDX PT, R5, R0, 0x3, 0x181f ;  /* 0x00781f0000057f89 */ /* 0x00066800000e0000 */
[----:B--2-4-:R3:W2:Y:S02]  /*8740*/  SHFL.IDX PT, R0, R4, 0x3, 0x181f ;  /* 0x00781f0004007f89 */ /* 0x0146a400000e0000 */
.L_x_296:
[----:B-1----:R-:W-:Y:S01]  /*8750*/  @P1 IADD3 R2, -R207, 0x10, RZ ;  /* 0x00000010cf021810 */ /* 0x002fe20007ffe1ff */
[----:B------:R-:W-:Y:S01]  /*8760*/  IMAD.SHL.U32 R3, R231, 0x2, RZ ;  /* 0x00000002e7037824 */ /* 0x000fe200078e00ff */
[----:B------:R-:W-:Y:S01]  /*8770*/  @P1 ISETP.NE.U32.AND P0, PT, R207, RZ, PT ;  /* 0x000000ffcf00120c */ /* 0x000fe20003f05070 */
[----:B---3--:R-:W-:Y:S01]  /*8780*/  IMAD.SHL.U32 R4, R235, 0x2, RZ ;  /* 0x00000002eb047824 */ /* 0x008fe200078e00ff */
[----:B------:R-:W-:Y:S04]  /*8790*/  @P1 LOP3.LUT R2, R2, 0xf, RZ, 0xc0, !PT ;  /* 0x0000000f02021812 */ /* 0x000fe800078ec0ff */
[-C--:B--2---:R-:W-:Y:S04]  /*87a0*/  @P1 IADD3 R2, P5, P2, R2, R0.reuse, R3 ;  /* 0x0000000002021210 */ /* 0x084fe80007abe003 */
        /* <DEDUP_REMOVED lines=10> */
[----:B------:R1:W-:Y:S04]  /*8850*/  @P1 LDGSTS.E.BYPASS.LTC128B.128.ZFILL [R200+0xe900], [R2.64], P0 ;  /* 0x0e90000002c81fae */ /* 0x0003e80008141d48 */
.L_x_207:
[----:B--234-:R-:W-:Y:S05]  /*8860*/  BSYNC B0 ;  /* 0x0000000000007941 */ /* 0x01cfea0003800000 */
.L_x_206:
[----:B-1----:R-:W-:Y:S01]  /*8870*/  FMNMX.FTZ R2, R201, R69, !PT ;  /* 0x00000045c9027209 */ /* 0x002fe20007810000 */
        /* <DEDUP_REMOVED lines=57> */
[----:B------:R1:W2:Y:S02]  /*8c10*/  SHFL.BFLY PT, R0, R4, 0x2, 0x1f ;  /* 0x0c401f0004007f89 */ /* 0x0002a400000e0000 */
.L_x_297:
[----:B-12---:R-:W-:Y:S01]  /*8c20*/  FMNMX.FTZ R4, R4, R0, !PT ;  /* 0x0000000004047209 */ /* 0x006fe20007810000 */
[----:B------:R-:W-:-:S05]  /*8c30*/  BRA.DIV ~URZ, `(.L_x_215) ;  /* 0x000068827f007947 */ /* 0x000fca000b800000 */
[----:B------:R-:W1:Y:S02]  /*8c40*/  SHFL.BFLY PT, R0, R4, 0x1, 0x1f ;  /* 0x0c201f0004007f89 */ /* 0x000e6400000e0000 */
[----:B-1----:R-:W-:Y:S02]  /*8c50*/  FMNMX.FTZ R69, R4, R0, !PT ;  /* 0x0000000004457209 */ /* 0x002fe40007810000 */
[----:B------:R-:W1:Y:S02]  /*8c60*/  SHFL.BFLY PT, R0, R5, 0x2, 0x1f ;  /* 0x0c401f0005007f89 */ /* 0x000e6400000e0000 */
[----:B-1----:R-:W-:Y:S05]  /*8c70*/  FMNMX.FTZ R4, R5, R0, !PT ;  /* 0x0000000005047209 */ /* 0x002fea0007810000 */
[----:B------:R1:W2:Y:S02]  /*8c80*/  SHFL.BFLY PT, R0, R4, 0x1, 0x1f ;  /* 0x0c201f0004007f89 */ /* 0x0002a400000e0000 */
.L_x_298:
[----:B--2---:R-:W-:Y:S01]  /*8c90*/  FMNMX.FTZ R3, R0, R4, !PT ;  /* 0x0000000400037209 */ /* 0x004fe20007810000 */
[C---:B-1----:R-:W-:Y:S01]  /*8ca0*/  FMUL.FTZ R4, R69.reuse, c[0x0][0x2d0] ;  /* 0x0000b40045047a20 */ /* 0x042fe20000410000 */
[----:B------:R-:W-:Y:S01]  /*8cb0*/  WARPSYNC 0xffffffff ;  /* 0xffffffff00007948 */ /* 0x000fe20003800000 */
[----:B------:R-:W-:Y:S01]  /*8cc0*/  FADD.FTZ R0, -R69, R70 ;  /* 0x0000004645007221 */ /* 0x000fe20000010100 */
[----:B------:R-:W-:Y:S01]  /*8cd0*/  ISETP.GT.AND P0, PT, R214, R236, PT ;  /* 0x000000ecd600720c */ /* 0x000fe20003f04270 */
        /* <DEDUP_REMOVED lines=38> */
[----:B------:R-:W-:Y:S01]  /*8f40*/  FFMA.FTZ R143, R157, c[0x0][0x2d0], -R4 ;  /* 0x0000b4009d8f7a23 */ /* 0x000fe20000010804 */
[C---:B-1----:R-:W-:Y:S01]  /*8f50*/  F2FP.BF16.PACK_AB R136, R5.reuse, R6 ;  /* 0x000000060588723e */ /* 0x042fe200000010ff */
[----:B------:R-:W-:Y:S01]  /*8f60*/  FFMA.FTZ R0, R2, R215, R6 ;  /* 0x000000d702007223 */ /* 0x000fe20000010006 */
[----:B--2---:R-:W-:Y:S01]  /*8f70*/  F2FP.BF16.PACK_AB R138, R8, R9 ;  /* 0x00000009088a723e */ /* 0x004fe200000010ff */
[C---:B------:R-:W-:Y:S02]  /*8f80*/  FMUL.FTZ R56, R2.reuse, R72 ;  /* 0x0000004802387220 */ /* 0x040fe40000410000 */
[----:B------:R-:W-:Y:S02]  /*8f90*/  FADD.FTZ R7, R5, R0 ;  /* 0x0000000005077221 */ /* 0x000fe40000010000 */
        /* <DEDUP_REMOVED lines=10> */
[--C-:B------:R-:W-:Y:S01]  /*9040*/  FFMA.FTZ R140, R156, c[0x0][0x2d0], -R4.reuse ;  /* 0x0000b4009c8c7a23 */ /* 0x100fe20000010804 */
[----:B------:R2:W-:Y:S01]  /*9050*/  MUFU.EX2 R10, R5 ;  /* 0x00000005000a7308 */ /* 0x0005e20000000800 */
        /* <DEDUP_REMOVED lines=8> */
[C---:B-1----:R-:W-:Y:S02]  /*90e0*/  FMUL.FTZ R58, R0.reuse, R74 ;  /* 0x0000004a003a7220 */ /* 0x042fe40000410000 */
[----:B------:R-:W-:Y:S02]  /*90f0*/  FMUL.FTZ R59, R0, R75 ;  /* 0x0000004b003b7220 */ /* 0x000fe40000410000 */
[----:B------:R-:W1:Y:S01]  /*9100*/  LDSM.16.MT88.4 R72, [R189] ;  /* 0x00000000bd48783b */ /* 0x000e620000004200 */
        /* <DEDUP_REMOVED lines=11> */
[----:B------:R-:W-:Y:S02]  /*91c0*/  FFMA.FTZ R229, R13, c[0x0][0x2d0], -R4 ;  /* 0x0000b4000de57a23 */ /* 0x000fe40000010804 */
[----:B------:R-:W-:Y:S02]  /*91d0*/  FADD.FTZ R4, R9, R7 ;  /* 0x0000000709047221 */ /* 0x000fe40000010000 */
[----:B------:R-:W3:Y:S01]  /*91e0*/  MUFU.EX2 R7, R6 ;  /* 0x0000000600077308 */ /* 0x000ee20000000800 */
[----:B------:R-:W-:Y:S02]  /*91f0*/  FMUL.FTZ R21, R2, R109 ;  /* 0x0000006d02157220 */ /* 0x000fe40000410000 */
[----:B------:R-:W-:Y:S02]  /*9200*/  FMUL.FTZ R22, R0, R110 ;  /* 0x0000006e00167220 */ /* 0x000fe40000410000 */
[----:B------:R-:W-:Y:S02]  /*9210*/  FADD.FTZ R141, R8, R4 ;  /* 0x00000004088d7221 */ /* 0x000fe40000010000 */
[C---:B------:R-:W-:Y:S02]  /*9220*/  FMUL.FTZ R4, R2.reuse, R124 ;  /* 0x0000007c02047220 */ /* 0x040fe40000410000 */
[C---:B--2---:R-:W-:Y:S01]  /*9230*/  FMUL.FTZ R5, R2.reuse, R125 ;  /* 0x0000007d02057220 */ /* 0x044fe20000410000 */
[----:B------:R-:W-:Y:S01]  /*9240*/  MUFU.EX2 R109, R68 ;  /* 0x00000044006d7308 */ /* 0x000fe20000000800 */
[C---:B------:R-:W-:Y:S02]  /*9250*/  FMUL.FTZ R20, R2.reuse, R108 ;  /* 0x0000006c02147220 */ /* 0x040fe40000410000 */
[C---:B------:R-:W-:Y:S02]  /*9260*/  FMUL.FTZ R8, R2.reuse, R120 ;  /* 0x0000007802087220 */ /* 0x040fe40000410000 */
[----:B------:R-:W-:Y:S02]  /*9270*/  FMUL.FTZ R9, R2, R121 ;  /* 0x0000007902097220 */ /* 0x000fe40000410000 */
[----:B------:R-:W-:Y:S02]  /*9280*/  FMUL.FTZ R11, R0, R123 ;  /* 0x0000007b000b7220 */ /* 0x000fe40000410000 */
[C---:B------:R-:W-:Y:S01]  /*9290*/  FMUL.FTZ R12, R2.reuse, R116 ;  /* 0x00000074020c7220 */ /* 0x040fe20000410000 */
[----:B------:R-:W2:Y:S01]  /*92a0*/  MUFU.EX2 R110, R70 ;  /* 0x00000046006e7308 */ /* 0x000ea20000000800 */
[----:B------:R-:W-:Y:S02]  /*92b0*/  FMUL.FTZ R13, R2, R117 ;  /* 0x00000075020d7220 */ /* 0x000fe40000410000 */
[C---:B------:R-:W-:Y:S01]  /*92c0*/  FMUL.FTZ R14, R0.reuse, R118 ;  /* 0x00000076000e7220 */ /* 0x040fe20000410000 */
[C---:B---3--:R-:W-:Y:S01]  /*92d0*/  F2FP.BF16.PACK_AB R137, R7.reuse, R10 ;  /* 0x0000000a0789723e */ /* 0x048fe200000010ff */
[C---:B------:R-:W-:Y:S02]  /*92e0*/  FFMA.FTZ R6, R0.reuse, R230, R10 ;  /* 0x000000e600067223 */ /* 0x040fe4000001000a */
[C---:B------:R-:W-:Y:S02]  /*92f0*/  FMUL.FTZ R10, R0.reuse, R122 ;  /* 0x0000007a000a7220 */ /* 0x040fe40000410000 */
[----:B------:R-:W-:Y:S01]  /*9300*/  FADD.FTZ R108, R7, R6 ;  /* 0x00000006076c7221 */ /* 0x000fe20000010000 */
[----:B------:R-:W3:Y:S01]  /*9310*/  MUFU.EX2 R68, R155 ;  /* 0x0000009b00447308 */ /* 0x000ee20000000800 */
[C---:B------:R-:W-:Y:S01]  /*9320*/  FMUL.FTZ R6, R0.reuse, R126 ;  /* 0x0000007e00067220 */ /* 0x040fe20000410000 */
[----:B------:R-:W-:Y:S01]  /*9330*/  LDSM.16.MT88.4 R120, [R189+0x3000] ;  /* 0x00300000bd78783b */ /* 0x000fe20000004200 */
[C---:B------:R-:W-:Y:S02]  /*9340*/  FMUL.FTZ R7, R0.reuse, R127 ;  /* 0x0000007f00077220 */ /* 0x040fe40000410000 */
[----:B------:R-:W-:Y:S02]  /*9350*/  FMUL.FTZ R15, R0, R119 ;  /* 0x00000077000f7220 */ /* 0x000fe40000410000 */
[C---:B------:R-:W-:Y:S02]  /*9360*/  FMUL.FTZ R16, R2.reuse, R112 ;  /* 0x0000007002107220 */ /* 0x040fe40000410000 */
[----:B------:R-:W-:Y:S01]  /*9370*/  FMUL.FTZ R17, R2, R113 ;  /* 0x0000007102117220 */ /* 0x000fe20000410000 */
[----:B------:R-:W-:Y:S01]  /*9380*/  MUFU.EX2 R70, R150 ;  /* 0x0000009600467308 */ /* 0x000fe20000000800 */
[C---:B------:R-:W-:Y:S02]  /*9390*/  FMUL.FTZ R18, R0.reuse, R114 ;  /* 0x0000007200127220 */ /* 0x040fe40000410000 */
[----:B------:R-:W-:Y:S01]  /*93a0*/  FMUL.FTZ R19, R0, R115 ;  /* 0x0000007300137220 */ /* 0x000fe20000410000 */
[----:B--2---:R-:W-:Y:S01]  /*93b0*/  F2FP.BF16.PACK_AB R139, R110, R109 ;  /* 0x0000006d6e8b723e */ /* 0x004fe200000010ff */
[----:B------:R-:W-:Y:S01]  /*93c0*/  LDSM.16.MT88.4 R112, [R191+0x3000] ;  /* 0x00300000bf70783b */ /* 0x000fe20000004200 */
[C---:B------:R-:W-:Y:S02]  /*93d0*/  FMUL.FTZ R24, R2.reuse, R104 ;  /* 0x0000006802187220 */ /* 0x040fe40000410000 */
[----:B------:R-:W-:Y:S02]  /*93e0*/  FMUL.FTZ R25, R2, R105 ;  /* 0x0000006902197220 */ /* 0x000fe40000410000 */
[C---:B------:R-:W-:Y:S01]  /*93f0*/  FMUL.FTZ R26, R0.reuse, R106 ;  /* 0x0000006a001a7220 */ /* 0x040fe20000410000 */
[C---:B-1----:R-:W-:Y:S01]  /*9400*/  HMMA.16816.F32.BF16 R4, R136.reuse, R72, R4 ;  /* 0x000000488804723c */ /* 0x042fe20000041804 */
[----:B------:R-:W-:Y:S04]  /*9410*/  MUFU.EX2 R155, R152 ;  /* 0x00000098009b7308 */ /* 0x000fe80000000800 */
[C---:B------:R-:W-:Y:S02]  /*9420*/  FMUL.FTZ R27, R0.reuse, R107 ;  /* 0x0000006b001b7220 */ /* 0x040fe40000410000 */
[----:B------:R-:W-:Y:S01]  /*9430*/  LDSM.16.MT88.4 R104, [R190+0x3000] ;  /* 0x00300000be68783b */ /* 0x000fe20000004200 */
[C---:B------:R-:W-:Y:S03]  /*9440*/  HMMA.16816.F32.BF16 R8, R136.reuse, R74, R8 ;  /* 0x0000004a8808723c */ /* 0x040fe60000041808 */
[----:B------:R-:W-:Y:S01]  /*9450*/  MUFU.EX2 R152, R156 ;  /* 0x0000009c00987308 */ /* 0x000fe20000000800 */
[----:B------:R-:W-:Y:S02]  /*9460*/  FMUL.FTZ R23, R0, R111 ;  /* 0x0000006f00177220 */ /* 0x000fe40000410000 */
[C---:B------:R-:W-:Y:S01]  /*9470*/  FMUL.FTZ R28, R2.reuse, R100 ;  /* 0x00000064021c7220 */ /* 0x040fe20000410000 */
[----:B------:R-:W1:Y:S01]  /*9480*/  LDSM.16.MT88.4 R72, [R191] ;  /* 0x00000000bf48783b */ /* 0x000e620000004200 */
[----:B------:R-:W-:Y:S04]  /*9490*/  FMUL.FTZ R33, R2, R97 ;  /* 0x0000006102217220 */ /* 0x000fe80000410000 */
[C---:B------:R-:W-:Y:S01]  /*94a0*/  FMUL.FTZ R34, R0.reuse, R98 ;  /* 0x0000006200227220 */ /* 0x040fe20000410000 */
[----:B------:R-:W-:Y:S01]  /*94b0*/  MUFU.EX2 R150, R160 ;  /* 0x000000a000967308 */ /* 0x000fe20000000800 */
[----:B------:R-:W-:Y:S02]  /*94c0*/  FMUL.FTZ R35, R0, R99 ;  /* 0x0000006300237220 */ /* 0x000fe40000410000 */
[----:B------:R-:W-:Y:S02]  /*94d0*/  FMUL.FTZ R37, R2, R93 ;  /* 0x0000005d02257220 */ /* 0x000fe40000410000 */
[C---:B------:R-:W-:Y:S02]  /*94e0*/  FMUL.FTZ R38, R0.reuse, R94 ;  /* 0x0000005e00267220 */ /* 0x040fe40000410000 */
[----:B------:R-:W-:Y:S02]  /*94f0*/  FMUL.FTZ R39, R0, R95 ;  /* 0x0000005f00277220 */ /* 0x000fe40000410000 */
[C---:B------:R-:W-:Y:S01]  /*9500*/  FMUL.FTZ R40, R2.reuse, R88 ;  /* 0x0000005802287220 */ /* 0x040fe20000410000 */
[----:B------:R-:W-:Y:S01]  /*9510*/  MUFU.EX2 R230, R147 ;  /* 0x0000009300e67308 */ /* 0x000fe20000000800 */
[----:B------:R-:W-:Y:S02]  /*9520*/  FMUL.FTZ R41, R2, R89 ;  /* 0x0000005902297220 */ /* 0x000fe40000410000 */
[C---:B------:R-:W-:Y:S02]  /*9530*/  FMUL.FTZ R42, R0.reuse, R90 ;  /* 0x0000005a002a7220 */ /* 0x040fe40000410000 */
[----:B------:R-:W-:Y:S02]  /*9540*/  FMUL.FTZ R43, R0, R91 ;  /* 0x0000005b002b7220 */ /* 0x000fe40000410000 */
[----:B------:R-:W-:Y:S01]  /*9550*/  LDSM.16.MT88.4 R88, [R191+0x1800] ;  /* 0x00180000bf58783b */ /* 0x000fe20000004200 */
[----:B------:R-:W-:Y:S02]  /*9560*/  FMUL.FTZ R45, R2, R85 ;  /* 0x00000055022d7220 */ /* 0x000fe40000410000 */
        /* <DEDUP_REMOVED lines=8> */
[----:B------:R-:W-:Y:S01]  /*95f0*/  FMUL.FTZ R53, R2, R77 ;  /* 0x0000004d02357220 */ /* 0x000fe20000410000 */
[C---:B-1----:R-:W-:Y:S03]  /*9600*/  HMMA.16816.F32.BF16 R12, R136.reuse, R72, R12 ;  /* 0x00000048880c723c */ /* 0x042fe6000004180c */
[C---:B------:R-:W-:Y:S02]  /*9610*/  FMUL.FTZ R54, R0.reuse, R78 ;  /* 0x0000004e00367220 */ /* 0x040fe40000410000 */
[----:B------:R-:W-:Y:S02]  /*9620*/  FMUL.FTZ R55, R0, R79 ;  /* 0x0000004f00377220 */ /* 0x000fe40000410000 */
[----:B------:R-:W-:Y:S01]  /*9630*/  LDSM.16.MT88.4 R76, [R189+0x800] ;  /* 0x00080000bd4c783b */ /* 0x000fe20000004200 */
[C---:B------:R-:W-:Y:S04]  /*9640*/  HMMA.16816.F32.BF16 R16, R136.reuse, R74, R16 ;  /* 0x0000004a8810723c */ /* 0x040fe80000041810 */
[----:B------:R-:W-:Y:S02]  /*9650*/  FMUL.FTZ R29, R2, R101 ;  /* 0x00000065021d7220 */ /* 0x000fe40000410000 */
[C---:B------:R-:W-:Y:S01]  /*9660*/  FMUL.FTZ R30, R0.reuse, R102 ;  /* 0x00000066001e7220 */ /* 0x040fe20000410000 */
[----:B------:R-:W1:Y:S01]  /*9670*/  LDSM.16.MT88.4 R72, [R190] ;  /* 0x00000000be48783b */ /* 0x000e620000004200 */
[----:B------:R-:W-:Y:S01]  /*9680*/  FMUL.FTZ R31, R0, R103 ;  /* 0x00000067001f7220 */ /* 0x000fe20000410000 */
[----:B------:R-:W-:Y:S03]  /*9690*/  MUFU.EX2 R102, R140 ;  /* 0x0000008c00667308 */ /* 0x000fe60000000800 */
[C---:B------:R-:W-:Y:S02]  /*96a0*/  FMUL.FTZ R32, R2.reuse, R96 ;  /* 0x0000006002207220 */ /* 0x040fe40000410000 */
[C---:B------:R-:W-:Y:S02]  /*96b0*/  FMUL.FTZ R36, R2.reuse, R92 ;  /* 0x0000005c02247220 */ /* 0x040fe40000410000 */
[C---:B------:R-:W-:Y:S02]  /*96c0*/  FMUL.FTZ R44, R2.reuse, R84 ;  /* 0x00000054022c7220 */ /* 0x040fe40000410000 */
[C---:B------:R-:W-:Y:S01]  /*96d0*/  FMUL.FTZ R48, R2.reuse, R80 ;  /* 0x0000005002307220 */ /* 0x040fe20000410000 */
[----:B------:R-:W-:Y:S01]  /*96e0*/  MUFU.EX2 R84, R159 ;  /* 0x0000009f00547308 */ /* 0x000fe20000000800 */
[C---:B------:R-:W-:Y:S02]  /*96f0*/  FMUL.FTZ R60, R2.reuse, R60 ;  /* 0x0000003c023c7220 */ /* 0x040fe40000410000 */
[C---:B------:R-:W-:Y:S02]  /*9700*/  FMUL.FTZ R61, R2.reuse, R61 ;  /* 0x0000003d023d7220 */ /* 0x040fe40000410000 */
[C---:B------:R-:W-:Y:S02]  /*9710*/  FMUL.FTZ R64, R2.reuse, R64 ;  /* 0x0000004002407220 */ /* 0x040fe40000410000 */
[----:B------:R-:W-:Y:S02]  /*9720*/  FMUL.FTZ R65, R2, R65 ;  /* 0x0000004102417220 */ /* 0x000fe40000410000 */
[C---:B------:R-:W-:Y:S01]  /*9730*/  FMUL.FTZ R62, R0.reuse, R62 ;  /* 0x0000003e003e7220 */ /* 0x040fe20000410000 */
[----:B------:R-:W-:Y:S01]  /*9740*/  MUFU.EX2 R80, R151 ;  /* 0x0000009700507308 */ /* 0x000fe20000000800 */
[C---:B------:R-:W-:Y:S02]  /*9750*/  FMUL.FTZ R63, R0.reuse, R63 ;  /* 0x0000003f003f7220 */ /* 0x040fe40000410000 */
[C---:B------:R-:W-:Y:S02]  /*9760*/  FMUL.FTZ R66, R0.reuse, R66 ;  /* 0x0000004200427220 */ /* 0x040fe40000410000 */
[----:B------:R-:W-:Y:S02]  /*9770*/  FMUL.FTZ R67, R0, R67 ;  /* 0x0000004300437220 */ /* 0x000fe40000410000 */
[----:B---3--:R-:W-:Y:S03]  /*9780*/  FADD.FTZ R0, R68, R141 ;  /* 0x0000008d44007221 */ /* 0x008fe60000010000 */
[----:B------:R-:W-:Y:S01]  /*9790*/  MUFU.EX2 R92, R207 ;  /* 0x000000cf005c7308 */ /* 0x000fe20000000800 */
[C---:B-1----:R-:W-:Y:S09]  /*97a0*/  HMMA.16816.F32.BF16 R20, R136.reuse, R72, R20 ;  /* 0x000000488814723c */ /* 0x042ff20000041814 */
[----:B------:R-:W-:Y:S01]  /*97b0*/  MUFU.EX2 R159, R145 ;  /* 0x00000091009f7308 */ /* 0x000fe20000000800 */
[C---:B------:R-:W-:Y:S01]  /*97c0*/  HMMA.16816.F32.BF16 R24, R136.reuse, R74, R24 ;  /* 0x0000004a8818723c */ /* 0x040fe20000041818 */
[----:B------:R-:W1:Y:S08]  /*97d0*/  LDSM.16.MT88.4 R72, [R194] ;  /* 0x00000000c248783b */ /* 0x000e700000004200 */
[----:B------:R-:W-:Y:S10]  /*97e0*/  MUFU.EX2 R96, R211 ;  /* 0x000000d300607308 */ /* 0x000ff40000000800 */
[----:B------:R-:W-:Y:S10]  /*97f0*/  MUFU.EX2 R151, R157 ;  /* 0x0000009d00977308 */ /* 0x000ff40000000800 */
[----:B------:R-:W2:Y:S10]  /*9800*/  MUFU.EX2 R2, R154 ;  /* 0x0000009a00027308 */ /* 0x000eb40000000800 */
[----:B------:R-:W-:Y:S01]  /*9810*/  MUFU.EX2 R154, R142 ;  /* 0x0000008e009a7308 */ /* 0x000fe20000000800 */
[C---:B-1----:R-:W-:Y:S09]  /*9820*/  HMMA.16816.F32.BF16 R28, R136.reuse, R72, R28 ;  /* 0x00000048881c723c */ /* 0x042ff2000004181c */
[----:B------:R-:W1:Y:S03]  /*9830*/  MUFU.EX2 R103, R143 ;  /* 0x0000008f00677308 */ /* 0x000e660000000800 */
[----:B--2---:R-:W-:Y:S01]  /*9840*/  FADD.FTZ R0, R2, R0 ;  /* 0x0000000002007221 */ /* 0x004fe20000010000 */
[C---:B------:R-:W-:Y:S01]  /*9850*/  HMMA.16816.F32.BF16 R32, R136.reuse, R74, R32 ;  /* 0x0000004a8820723c */ /* 0x040fe20000041820 */
[----:B------:R-:W2:Y:S02]  /*9860*/  LDSM.16.MT88.4 R72, [R189+0x3800] ;  /* 0x00380000bd48783b */ /* 0x000ea40000004200 */
[----:B------:R-:W-:Y:S03]  /*9870*/  FADD.FTZ R0, R80, R0 ;  /* 0x0000000050007221 */ /* 0x000fe60000010000 */
[----:B------:R-:W-:Y:S01]  /*9880*/  MUFU.EX2 R145, R216 ;  /* 0x000000d800917308 */ /* 0x000fe20000000800 */
[----:B------:R-:W-:Y:S09]  /*9890*/  FADD.FTZ R0, R70, R0 ;  /* 0x0000000046007221 */ /* 0x000ff20000010000 */
[----:B------:R-:W3:Y:S10]  /*98a0*/  MUFU.EX2 R101, R225 ;  /* 0x000000e100657308 */ /* 0x000ef40000000800 */
[----:B------:R-:W-:Y:S10]  /*98b0*/  MUFU.EX2 R143, R222 ;  /* 0x000000de008f7308 */ /* 0x000ff40000000800 */
[----:B------:R-:W4:Y:S01]  /*98c0*/  MUFU.EX2 R142, R223 ;  /* 0x000000df008e7308 */ /* 0x000f220000000800 */
[C---:B--2---:R-:W-:Y:S09]  /*98d0*/  HMMA.16816.F32.BF16 R36, R136.reuse, R72, R36 ;  /* 0x000000488824723c */ /* 0x044ff20000041824 */
[----:B------:R-:W-:Y:S01]  /*98e0*/  MUFU.EX2 R141, R227 ;  /* 0x000000e3008d7308 */ /* 0x000fe20000000800 */
[C---:B------:R-:W-:Y:S01]  /*98f0*/  HMMA.16816.F32.BF16 R40, R136.reuse, R74, R40 ;  /* 0x0000004a8828723c */ /* 0x040fe20000041828 */
[----:B------:R-:W2:Y:S08]  /*9900*/  LDSM.16.MT88.4 R72, [R191+0x3800] ;  /* 0x00380000bf48783b */ /* 0x000eb00000004200 */
[----:B------:R-:W5:Y:S01]  /*9910*/  MUFU.EX2 R140, R229 ;  /* 0x000000e5008c7308 */ /* 0x000f620000000800 */
[C---:B--2---:R-:W-:Y:S08]  /*9920*/  HMMA.16816.F32.BF16 R44, R136.reuse, R72, R44 ;  /* 0x00000048882c723c */ /* 0x044ff0000004182c */
[C---:B------:R-:W-:Y:S01]  /*9930*/  HMMA.16816.F32.BF16 R48, R136.reuse, R74, R48 ;  /* 0x0000004a8830723c */ /* 0x040fe20000041830 */
[----:B------:R-:W2:Y:S07]  /*9940*/  LDSM.16.MT88.4 R72, [R190+0x3800] ;  /* 0x00380000be48783b */ /* 0x000eae0000004200 */
[C---:B--2---:R-:W-:Y:S08]  /*9950*/  HMMA.16816.F32.BF16 R52, R136.reuse, R72, R52 ;  /* 0x000000488834723c */ /* 0x044ff00000041834 */
[C---:B------:R-:W-:Y:S01]  /*9960*/  HMMA.16816.F32.BF16 R56, R136.reuse, R74, R56 ;  /* 0x0000004a8838723c */ /* 0x040fe20000041838 */
[----:B------:R-:W2:Y:S07]  /*9970*/  LDSM.16.MT88.4 R72, [R192+0x3800] ;  /* 0x00380000c048783b */ /* 0x000eae0000004200 */
[C---:B--2---:R-:W-:Y:S07]  /*9980*/  HMMA.16816.F32.BF16 R60, R136.reuse, R72, R60 ;  /* 0x00000048883c723c */ /* 0x044fee000004183c */
[----:B------:R-:W-:Y:S01]  /*9990*/  F2FP.BF16.PACK_AB R72, R2, R68 ;  /* 0x000000440248723e */ /* 0x000fe200000010ff */
[----:B------:R-:W-:Y:S01]  /*99a0*/  HMMA.16816.F32.BF16 R64, R136, R74, R64 ;  /* 0x0000004a8840723c */ /* 0x000fe20000041840 */
[----:B------:R-:W2:Y:S03]  /*99b0*/  MUFU.EX2 R68, R199 ;  /* 0x000000c700447308 */ /* 0x000ea60000000800 */
[----:B-1----:R-:W-:Y:S03]  /*99c0*/  F2FP.BF16.PACK_AB R73, R102, R103 ;  /* 0x000000676649723e */ /* 0x002fe600000010ff */
[----:B------:R-:W-:Y:S02]  /*99d0*/  F2FP.BF16.PACK_AB R74, R70, R80 ;  /* 0x00000050464a723e */ /* 0x000fe400000010ff */
[----:B------:R-:W1:Y:S02]  /*99e0*/  LDSM.16.MT88.4 R80, [R191+0x800] ;  /* 0x00080000bf50783b */ /* 0x000e640000004200 */
[----:B------:R-:W2:Y:S01]  /*99f0*/  MUFU.EX2 R2, R162 ;  /* 0x000000a200027308 */ /* 0x000ea20000000800 */
[----:B------:R-:W-:Y:S02]  /*9a00*/  F2FP.BF16.PACK_AB R75, R230, R232 ;  /* 0x000000e8e64b723e */ /* 0x000fe400000010ff */
[----:B---3--:R-:W-:Y:S02]  /*9a10*/  F2FP.BF16.PACK_AB R136, R100, R101 ;  /* 0x000000656488723e */ /* 0x008fe400000010ff */
[----:B----4-:R-:W-:Y:S02]  /*9a20*/  F2FP.BF16.PACK_AB R137, R142, R143 ;  /* 0x0000008f8e89723e */ /* 0x010fe400000010ff */
[----:B-----5:R-:W-:Y:S01]  /*9a30*/  F2FP.BF16.PACK_AB R139, R140, R141 ;  /* 0x0000008d8c8b723e */ /* 0x020fe200000010ff */
[C---:B------:R-:W-:Y:S02]  /*9a40*/  HMMA.16816.F32.BF16 R4, R72.reuse, R76, R4 ;  /* 0x0000004c4804723c */ /* 0x040fe40000041804 */
[----:B------:R-:W3:Y:S03]  /*9a50*/  MUFU.EX2 R70, R158 ;  /* 0x0000009e00467308 */ /* 0x000ee60000000800 */
[----:B--2---:R-:W-:Y:S03]  /*9a60*/  FADD.FTZ R0, R68, R0 ;  /* 0x0000000044007221 */ /* 0x004fe60000010000 */
[C---:B------:R-:W-:Y:S01]  /*9a70*/  HMMA.16816.F32.BF16 R8, R72.reuse, R78, R8 ;  /* 0x0000004e4808723c */ /* 0x040fe20000041808 */
[----:B------:R-:W2:Y:S03]  /*9a80*/  LDSM.16.MT88.4 R76, [R190+0x800] ;  /* 0x00080000be4c783b */ /* 0x000ea60000004200 */
[----:B------:R-:W-:Y:S01]  /*9a90*/  MUFU.EX2 R199, R149 ;  /* 0x0000009500c77308 */ /* 0x000fe20000000800 */
[----:B------:R-:W-:Y:S04]  /*9aa0*/  FADD.FTZ R0, R2, R0 ;  /* 0x0000000002007221 */ /* 0x000fe80000010000 */
[----:B------:R-:W-:Y:S05]  /*9ab0*/  FADD.FTZ R0, R84, R0 ;  /* 0x0000000054007221 */ /* 0x000fea0000010000 */
[----:B------:R-:W4:Y:S01]  /*9ac0*/  MUFU.EX2 R162, R148 ;  /* 0x0000009400a27308 */ /* 0x000f220000000800 */
[C---:B---3--:R-:W-:Y:S01]  /*9ad0*/  FADD.FTZ R0, R70.reuse, R0 ;  /* 0x0000000046007221 */ /* 0x048fe20000010000 */
[C---:B-1----:R-:W-:Y:S08]  /*9ae0*/  HMMA.16816.F32.BF16 R12, R72.reuse, R80, R12 ;  /* 0x00000050480c723c */ /* 0x042ff0000004180c */
[----:B------:R-:W1:Y:S01]  /*9af0*/  MUFU.EX2 R158, R144 ;  /* 0x00000090009e7308 */ /* 0x000e620000000800 */
[C---:B------:R-:W-:Y:S01]  /*9b00*/  HMMA.16816.F32.BF16 R16, R72.reuse, R82, R16 ;  /* 0x000000524810723c */ /* 0x040fe20000041810 */
[----:B------:R-:W3:Y:S08]  /*9b10*/  LDSM.16.MT88.4 R80, [R192+0x800] ;  /* 0x00080000c050783b */ /* 0x000ef00000004200 */
[----:B------:R-:W-:Y:S01]  /*9b20*/  MUFU.EX2 R149, R161 ;  /* 0x000000a100957308 */ /* 0x000fe20000000800 */
[C---:B--2---:R-:W-:Y:S09]  /*9b30*/  HMMA.16816.F32.BF16 R20, R72.reuse, R76, R20 ;  /* 0x0000004c4814723c */ /* 0x044ff20000041814 */
[----:B------:R-:W-:Y:S01]  /*9b40*/  MUFU.EX2 R148, R163 ;  /* 0x000000a300947308 */ /* 0x000fe20000000800 */
[C---:B------:R-:W-:Y:S01]  /*9b50*/  HMMA.16816.F32.BF16 R24, R72.reuse, R78, R24 ;  /* 0x0000004e4818723c */ /* 0x040fe20000041818 */
[----:B------:R-:W2:Y:S08]  /*9b60*/  LDSM.16.MT88.4 R76, [R189+0x4000] ;  /* 0x00400000bd4c783b */ /* 0x000eb00000004200 */
[----:B------:R-:W-:Y:S01]  /*9b70*/  MUFU.EX2 R144, R220 ;  /* 0x000000dc00907308 */ /* 0x000fe20000000800 */
[C---:B---3--:R-:W-:Y:S08]  /*9b80*/  HMMA.16816.F32.BF16 R28, R72.reuse, R80, R28 ;  /* 0x00000050481c723c */ /* 0x048ff0000004181c */
[C---:B------:R-:W-:Y:S01]  /*9b90*/  HMMA.16816.F32.BF16 R32, R72.reuse, R82, R32 ;  /* 0x000000524820723c */ /* 0x040fe20000041820 */
[----:B------:R-:W3:Y:S07]  /*9ba0*/  LDSM.16.MT88.4 R80, [R191+0x4000] ;  /* 0x00400000bf50783b */ /* 0x000eee0000004200 */
[C---:B--2---:R-:W-:Y:S08]  /*9bb0*/  HMMA.16816.F32.BF16 R36, R72.reuse, R76, R36 ;  /* 0x0000004c4824723c */ /* 0x044ff00000041824 */
[C---:B------:R-:W-:Y:S01]  /*9bc0*/  HMMA.16816.F32.BF16 R40, R72.reuse, R78, R40 ;  /* 0x0000004e4828723c */ /* 0x040fe20000041828 */
[----:B------:R-:W2:Y:S07]  /*9bd0*/  LDSM.16.MT88.4 R76, [R190+0x4000] ;  /* 0x00400000be4c783b */ /* 0x000eae0000004200 */
[C---:B---3--:R-:W-:Y:S08]  /*9be0*/  HMMA.16816.F32.BF16 R44, R72.reuse, R80, R44 ;  /* 0x00000050482c723c */ /* 0x048ff0000004182c */
[C---:B------:R-:W-:Y:S01]  /*9bf0*/  HMMA.16816.F32.BF16 R48, R72.reuse, R82, R48 ;  /* 0x000000524830723c */ /* 0x040fe20000041830 */
[----:B------:R-:W3:Y:S07]  /*9c00*/  LDSM.16.MT88.4 R80, [R192+0x4000] ;  /* 0x00400000c050783b */ /* 0x000eee0000004200 */
[C---:B--2---:R-:W-:Y:S08]  /*9c10*/  HMMA.16816.F32.BF16 R52, R72.reuse, R76, R52 ;  /* 0x0000004c4834723c */ /* 0x044ff00000041834 */
[C---:B------:R-:W-:Y:S01]  /*9c20*/  HMMA.16816.F32.BF16 R56, R72.reuse, R78, R56 ;  /* 0x0000004e4838723c */ /* 0x040fe20000041838 */
[----:B------:R-:W2:Y:S07]  /*9c30*/  LDSM.16.MT88.4 R76, [R189+0x1000] ;  /* 0x00100000bd4c783b */ /* 0x000eae0000004200 */
[C---:B---3--:R-:W-:Y:S08]  /*9c40*/  HMMA.16816.F32.BF16 R60, R72.reuse, R80, R60 ;  /* 0x00000050483c723c */ /* 0x048ff0000004183c */
[----:B------:R-:W-:Y:S01]  /*9c50*/  HMMA.16816.F32.BF16 R64, R72, R82, R64 ;  /* 0x000000524840723c */ /* 0x000fe20000041840 */
[----:B------:R-:W3:Y:S06]  /*9c60*/  LDSM.16.MT88.4 R80, [R191+0x1000] ;  /* 0x00100000bf50783b */ /* 0x000eec0000004200 */
[----:B------:R-:W-:Y:S02]  /*9c70*/  F2FP.BF16.PACK_AB R74, R70, R84 ;  /* 0x00000054464a723e */ /* 0x000fe400000010ff */
[----:B------:R-:W5:Y:S01]  /*9c80*/  LDSM.16.MT88.4 R84, [R190+0x1000] ;  /* 0x00100000be54783b */ /* 0x000f620000004200 */
[----:B------:R-:W-:Y:S02]  /*9c90*/  MUFU.EX2 R70, R201 ;  /* 0x000000c900467308 */ /* 0x000fe40000000800 */
[----:B------:R-:W-:Y:S02]  /*9ca0*/  F2FP.BF16.PACK_AB R72, R2, R68 ;  /* 0x000000440248723e */ /* 0x000fe400000010ff */
[----:B----4-:R-:W-:Y:S02]  /*9cb0*/  F2FP.BF16.PACK_AB R73, R162, R199 ;  /* 0x000000c7a249723e */ /* 0x010fe400000010ff */
[----:B-1----:R-:W-:Y:S04]  /*9cc0*/  F2FP.BF16.PACK_AB R75, R158, R159 ;  /* 0x0000009f9e4b723e */ /* 0x002fe800000010ff */
[----:B------:R-:W1:Y:S03]  /*9cd0*/  MUFU.EX2 R68, R209 ;  /* 0x000000d100447308 */ /* 0x000e660000000800 */
[C---:B--2---:R-:W-:Y:S07]  /*9ce0*/  HMMA.16816.F32.BF16 R4, R72.reuse, R76, R4 ;  /* 0x0000004c4804723c */ /* 0x044fee0000041804 */
[----:B------:R-:W2:Y:S01]  /*9cf0*/  MUFU.EX2 R2, R208 ;  /* 0x000000d000027308 */ /* 0x000ea20000000800 */
[C---:B------:R-:W-:Y:S01]  /*9d00*/  HMMA.16816.F32.BF16 R8, R72.reuse, R78, R8 ;  /* 0x0000004e4808723c */ /* 0x040fe20000041808 */
[----:B------:R-:W4:Y:S07]  /*9d10*/  LDSM.16.MT88.4 R76, [R192+0x1000] ;  /* 0x00100000c04c783b */ /* 0x000f2e0000004200 */
[C---:B---3--:R-:W-:Y:S04]  /*9d20*/  HMMA.16816.F32.BF16 R12, R72.reuse, R80, R12 ;  /* 0x00000050480c723c */ /* 0x048fe8000004180c */
[----:B-1----:R-:W-:Y:S04]  /*9d30*/  FADD.FTZ R0, R68, R0 ;  /* 0x0000000044007221 */ /* 0x002fe80000010000 */
[C---:B------:R-:W-:Y:S01]  /*9d40*/  HMMA.16816.F32.BF16 R16, R72.reuse, R82, R16 ;  /* 0x000000524810723c */ /* 0x040fe20000041810 */
[----:B------:R-:W1:Y:S03]  /*9d50*/  LDSM.16.MT88.4 R80, [R189+0x4800] ;  /* 0x00480000bd50783b */ /* 0x000e660000004200 */
[----:B--2---:R-:W-:Y:S04]  /*9d60*/  FADD.FTZ R0, R2, R0 ;  /* 0x0000000002007221 */ /* 0x004fe80000010000 */
[C---:B-----5:R-:W-:Y:S04]  /*9d70*/  HMMA.16816.F32.BF16 R20, R72.reuse, R84, R20 ;  /* 0x000000544814723c */ /* 0x060fe80000041814 */
[----:B------:R-:W-:Y:S04]  /*9d80*/  FADD.FTZ R0, R92, R0 ;  /* 0x000000005c007221 */ /* 0x000fe80000010000 */
[C---:B------:R-:W-:Y:S01]  /*9d90*/  HMMA.16816.F32.BF16 R24, R72.reuse, R86, R24 ;  /* 0x000000564818723c */ /* 0x040fe20000041818 */
[----:B------:R-:W2:Y:S03]  /*9da0*/  LDSM.16.MT88.4 R84, [R191+0x4800] ;  /* 0x00480000bf54783b */ /* 0x000ea60000004200 */
[----:B------:R-:W-:Y:S04]  /*9db0*/  FADD.FTZ R0, R70, R0 ;  /* 0x0000000046007221 */ /* 0x000fe80000010000 */
[C---:B----4-:R-:W-:Y:S08]  /*9dc0*/  HMMA.16816.F32.BF16 R28, R72.reuse, R76, R28 ;  /* 0x0000004c481c723c */ /* 0x050ff0000004181c */
        /* <DEDUP_REMOVED lines=23> */
[----:B---3--:R-:W-:Y:S03]  /*9f40*/  FADD.FTZ R0, R68, R0 ;  /* 0x0000000044007221 */ /* 0x008fe60000010000 */
[C---:B------:R-:W-:Y:S01]  /*9f50*/  HMMA.16816.F32.BF16 R8, R76.reuse, R86, R8 ;  /* 0x000000564c08723c */ /* 0x040fe20000041808 */
[----:B------:R-:W3:Y:S03]  /*9f60*/  LDSM.16.MT88.4 R84, [R189+0x5000] ;  /* 0x00500000bd54783b */ /* 0x000ee60000004200 */
[----:B-1----:R-:W-:Y:S04]  /*9f70*/  FADD.FTZ R0, R2, R0 ;  /* 0x0000000002007221 */ /* 0x002fe80000010000 */
        /* <DEDUP_REMOVED lines=40> */
[----:B------:R-:W2:Y:S03]  /*a200*/  LDSM.16.MT88.4 R92, [R190+0x5800] ;  /* 0x00580000be5c783b */ /* 0x000ea60000004200 */
[----:B------:R-:W-:Y:S04]  /*a210*/  FADD.FTZ R0, R101, R0 ;  /* 0x0000000065007221 */ /* 0x000fe80000010000 */
[C---:B----4-:R-:W-:Y:S04]  /*a220*/  HMMA.16816.F32.BF16 R20, R72.reuse, R88, R20 ;  /* 0x000000584814723c */ /* 0x050fe80000041814 */
[----:B------:R-:W-:Y:S04]  /*a230*/  FADD.FTZ R0, R100, R0 ;  /* 0x0000000064007221 */ /* 0x000fe80000010000 */
        /* <DEDUP_REMOVED lines=11> */
[----:B------:R-:W1:Y:S01]  /*a2f0*/  MUFU.EX2 R68, R228 ;  /* 0x000000e400447308 */ /* 0x000e620000000800 */
[----:B------:R-:W-:Y:S02]  /*a300*/  FADD.FTZ R2, R109, R108 ;  /* 0x0000006c6d027221 */ /* 0x000fe40000010000 */
[C---:B------:R-:W-:Y:S01]  /*a310*/  HMMA.16816.F32.BF16 R40, R72.reuse, R82, R40 ;  /* 0x000000524828723c */ /* 0x040fe20000041828 */
[----:B------:R-:W4:Y:S07]  /*a320*/  LDSM.16.MT88.4 R80, [R189+0x2800] ;  /* 0x00280000bd50783b */ /* 0x000f2e0000004200 */
[C---:B---3--:R-:W-:Y:S04]  /*a330*/  HMMA.16816.F32.BF16 R44, R72.reuse, R84, R44 ;  /* 0x00000054482c723c */ /* 0x048fe8000004182c */
[----:B-----5:R-:W-:Y:S04]  /*a340*/  FADD.FTZ R0, R70, R0 ;  /* 0x0000000046007221 */ /* 0x020fe80000010000 */
[C---:B------:R-:W-:Y:S01]  /*a350*/  HMMA.16816.F32.BF16 R48, R72.reuse, R86, R48 ;  /* 0x000000564830723c */ /* 0x040fe20000041830 */
[----:B------:R-:W3:Y:S03]  /*a360*/  LDSM.16.MT88.4 R84, [R191+0x2800] ;  /* 0x00280000bf54783b */ /* 0x000ee60000004200 */
[C---:B-1----:R-:W-:Y:S01]  /*a370*/  F2FP.BF16.PACK_AB R138, R68.reuse, R70 ;  /* 0x00000046448a723e */ /* 0x042fe200000010ff */
[----:B------:R-:W-:Y:S01]  /*a380*/  FADD.FTZ R215, R68, R0 ;  /* 0x0000000044d77221 */ /* 0x000fe20000010000 */
[----:B------:R-:W-:Y:S02]  /*a390*/  MOV R68, R3 ;  /* 0x0000000300447202 */ /* 0x000fe40000000f00 */
[C---:B--2---:R-:W-:Y:S04]  /*a3a0*/  HMMA.16816.F32.BF16 R52, R72.reuse, R92, R52 ;  /* 0x0000005c4834723c */ /* 0x044fe80000041834 */
[----:B------:R-:W-:Y:S04]  /*a3b0*/  FADD.FTZ R0, R110, R2 ;  /* 0x000000026e007221 */ /* 0x000fe80000010000 */
[C---:B------:R-:W-:Y:S01]  /*a3c0*/  HMMA.16816.F32.BF16 R56, R72.reuse, R94, R56 ;  /* 0x0000005e4838723c */ /* 0x040fe20000041838 */
[----:B------:R-:W1:Y:S03]  /*a3d0*/  LDSM.16.MT88.4 R92, [R190+0x2800] ;  /* 0x00280000be5c783b */ /* 0x000e660000004200 */
[----:B------:R-:W-:Y:S04]  /*a3e0*/  FADD.FTZ R0, R103, R0 ;  /* 0x0000000067007221 */ /* 0x000fe80000010000 */
[C---:B----4-:R-:W-:Y:S04]  /*a3f0*/  HMMA.16816.F32.BF16 R60, R72.reuse, R88, R60 ;  /* 0x00000058483c723c */ /* 0x050fe8000004183c */
[----:B------:R-:W-:Y:S04]  /*a400*/  FADD.FTZ R0, R102, R0 ;  /* 0x0000000066007221 */ /* 0x000fe80000010000 */
[----:B------:R-:W-:Y:S01]  /*a410*/  HMMA.16816.F32.BF16 R64, R72, R90, R64 ;  /* 0x0000005a4840723c */ /* 0x000fe20000041840 */
[----:B------:R-:W2:Y:S03]  /*a420*/  LDSM.16.MT88.4 R72, [R192+0x2800] ;  /* 0x00280000c048783b */ /* 0x000ea60000004200 */
[----:B------:R-:W-:Y:S04]  /*a430*/  FADD.FTZ R0, R232, R0 ;  /* 0x00000000e8007221 */ /* 0x000fe80000010000 */
[C---:B------:R-:W-:Y:S01]  /*a440*/  HMMA.16816.F32.BF16 R4, R76.reuse, R80, R4 ;  /* 0x000000504c04723c */ /* 0x040fe20000041804 */
[----:B------:R-:W4:Y:S04]  /*a450*/  LDSM.16.MT88.4 R88, [R189+0x6000] ;  /* 0x00600000bd58783b */ /* 0x000f280000004200 */
[----:B------:R-:W-:Y:S03]  /*a460*/  FADD.FTZ R0, R230, R0 ;  /* 0x00000000e6007221 */ /* 0x000fe60000010000 */
[C---:B------:R-:W-:Y:S01]  /*a470*/  HMMA.16816.F32.BF16 R8, R76.reuse, R82, R8 ;  /* 0x000000524c08723c */ /* 0x040fe20000041808 */
[----:B------:R-:W5:Y:S03]  /*a480*/  LDSM.16.MT88.4 R80, [R190+0x6000] ;  /* 0x00600000be50783b */ /* 0x000f660000004200 */
[----:B------:R-:W-:Y:S04]  /*a490*/  FADD.FTZ R0, R199, R0 ;  /* 0x00000000c7007221 */ /* 0x000fe80000010000 */
[C---:B---3--:R-:W-:Y:S04]  /*a4a0*/  HMMA.16816.F32.BF16 R12, R76.reuse, R84, R12 ;  /* 0x000000544c0c723c */ /* 0x048fe8000004180c */
[----:B------:R-:W-:Y:S04]  /*a4b0*/  FADD.FTZ R0, R162, R0 ;  /* 0x00000000a2007221 */ /* 0x000fe80000010000 */
[C---:B------:R-:W-:Y:S01]  /*a4c0*/  HMMA.16816.F32.BF16 R16, R76.reuse, R86, R16 ;  /* 0x000000564c10723c */ /* 0x040fe20000041810 */
[----:B------:R-:W3:Y:S03]  /*a4d0*/  LDSM.16.MT88.4 R84, [R192+0x6000] ;  /* 0x00600000c054783b */ /* 0x000ee60000004200 */
[----:B------:R-:W-:Y:S04]  /*a4e0*/  FADD.FTZ R0, R159, R0 ;  /* 0x000000009f007221 */ /* 0x000fe80000010000 */
[C---:B-1----:R-:W-:Y:S04]  /*a4f0*/  HMMA.16816.F32.BF16 R20, R76.reuse, R92, R20 ;  /* 0x0000005c4c14723c */ /* 0x042fe80000041814 */
[----:B------:R-:W-:Y:S04]  /*a500*/  FADD.FTZ R0, R158, R0 ;  /* 0x000000009e007221 */ /* 0x000fe80000010000 */
[C---:B------:R-:W-:Y:S04]  /*a510*/  HMMA.16816.F32.BF16 R24, R76.reuse, R94, R24 ;  /* 0x0000005e4c18723c */ /* 0x040fe80000041818 */
[----:B------:R-:W-:Y:S04]  /*a520*/  FADD.FTZ R0, R155, R0 ;  /* 0x000000009b007221 */ /* 0x000fe80000010000 */
[C---:B--2---:R-:W-:Y:S04]  /*a530*/  HMMA.16816.F32.BF16 R28, R76.reuse, R72, R28 ;  /* 0x000000484c1c723c */ /* 0x044fe8000004181c */
[----:B------:R-:W-:Y:S04]  /*a540*/  FADD.FTZ R0, R154, R0 ;  /* 0x000000009a007221 */ /* 0x000fe80000010000 */
[C---:B------:R-:W-:Y:S01]  /*a550*/  HMMA.16816.F32.BF16 R32, R76.reuse, R74, R32 ;  /* 0x0000004a4c20723c */ /* 0x040fe20000041820 */
[----:B------:R-:W-:Y:S03]  /*a560*/  LDSM.16.MT88.4 R72, [R190+0x6800] ;  /* 0x00680000be48783b */ /* 0x000fe60000004200 */
[----:B------:R-:W-:Y:S04]  /*a570*/  FADD.FTZ R0, R153, R0 ;  /* 0x0000000099007221 */ /* 0x000fe80000010000 */
[C---:B----4-:R-:W-:Y:S04]  /*a580*/  HMMA.16816.F32.BF16 R36, R76.reuse, R88, R36 ;  /* 0x000000584c24723c */ /* 0x050fe80000041824 */
[----:B------:R-:W-:Y:S04]  /*a590*/  FADD.FTZ R0, R152, R0 ;  /* 0x0000000098007221 */ /* 0x000fe80000010000 */
[C---:B------:R-:W-:Y:S01]  /*a5a0*/  HMMA.16816.F32.BF16 R40, R76.reuse, R90, R40 ;  /* 0x0000005a4c28723c */ /* 0x040fe20000041828 */
[----:B------:R-:W-:Y:S03]  /*a5b0*/  LDSM.16.MT88.4 R88, [R189+0x6800] ;  /* 0x00680000bd58783b */ /* 0x000fe60000004200 */
[----:B------:R-:W-:Y:S04]  /*a5c0*/  FADD.FTZ R0, R151, R0 ;  /* 0x0000000097007221 */ /* 0x000fe80000010000 */
[C---:B------:R-:W-:Y:S04]  /*a5d0*/  HMMA.16816.F32.BF16 R44, R76.reuse, R96, R44 ;  /* 0x000000604c2c723c */ /* 0x040fe8000004182c */
[----:B------:R-:W-:Y:S04]  /*a5e0*/  FADD.FTZ R0, R150, R0 ;  /* 0x0000000096007221 */ /* 0x000fe80000010000 */
[C---:B------:R-:W-:Y:S01]  /*a5f0*/  HMMA.16816.F32.BF16 R48, R76.reuse, R98, R48 ;  /* 0x000000624c30723c */ /* 0x040fe20000041830 */
[----:B------:R-:W1:Y:S03]  /*a600*/  LDSM.16.MT88.4 R96, [R192+0x3000] ;  /* 0x00300000c060783b */ /* 0x000e660000004200 */
[----:B------:R-:W-:Y:S04]  /*a610*/  FADD.FTZ R0, R149, R0 ;  /* 0x0000000095007221 */ /* 0x000fe80000010000 */
[C---:B-----5:R-:W-:Y:S04]  /*a620*/  HMMA.16816.F32.BF16 R52, R76.reuse, R80, R52 ;  /* 0x000000504c34723c */ /* 0x060fe80000041834 */
[----:B------:R-:W-:Y:S04]  /*a630*/  FADD.FTZ R0, R148, R0 ;  /* 0x0000000094007221 */ /* 0x000fe80000010000 */
[C---:B------:R-:W-:Y:S01]  /*a640*/  HMMA.16816.F32.BF16 R56, R76.reuse, R82, R56 ;  /* 0x000000524c38723c */ /* 0x040fe20000041838 */
[----:B------:R-:W2:Y:S03]  /*a650*/  LDSM.16.MT88.4 R80, [R191+0x6800] ;  /* 0x00680000bf50783b */ /* 0x000ea60000004200 */
[----:B------:R-:W-:Y:S04]  /*a660*/  FADD.FTZ R0, R147, R0 ;  /* 0x0000000093007221 */ /* 0x000fe80000010000 */
[C---:B---3--:R-:W-:Y:S04]  /*a670*/  HMMA.16816.F32.BF16 R60, R76.reuse, R84, R60 ;  /* 0x000000544c3c723c */ /* 0x048fe8000004183c */
[----:B------:R-:W-:Y:S04]  /*a680*/  FADD.FTZ R0, R146, R0 ;  /* 0x0000000092007221 */ /* 0x000fe80000010000 */
[----:B------:R-:W-:Y:S04]  /*a690*/  HMMA.16816.F32.BF16 R64, R76, R86, R64 ;  /* 0x000000564c40723c */ /* 0x000fe80000041840 */
[----:B------:R-:W-:Y:S04]  /*a6a0*/  FADD.FTZ R0, R145, R0 ;  /* 0x0000000091007221 */ /* 0x000fe80000010000 */
[C---:B------:R-:W-:Y:S01]  /*a6b0*/  HMMA.16816.F32.BF16 R124, R136.reuse, R120, R4 ;  /* 0x00000078887c723c */ /* 0x040fe20000041804 */
[----:B------:R-:W3:Y:S04]  /*a6c0*/  LDSM.16.MT88.4 R4, [R192+0x6800] ;  /* 0x00680000c004783b */ /* 0x000ee80000004200 */
[----:B------:R-:W-:Y:S03]  /*a6d0*/  FADD.FTZ R0, R144, R0 ;  /* 0x0000000090007221 */ /* 0x000fe60000010000 */
[C---:B------:R-:W-:Y:S04]  /*a6e0*/  HMMA.16816.F32.BF16 R120, R136.reuse, R122, R8 ;  /* 0x0000007a8878723c */ /* 0x040fe80000041808 */
[----:B------:R-:W-:Y:S04]  /*a6f0*/  FADD.FTZ R0, R143, R0 ;  /* 0x000000008f007221 */ /* 0x000fe80000010000 */
[C---:B------:R-:W-:Y:S04]  /*a700*/  HMMA.16816.F32.BF16 R116, R136.reuse, R112, R12 ;  /* 0x000000708874723c */ /* 0x040fe8000004180c */
[----:B------:R-:W-:Y:S04]  /*a710*/  FADD.FTZ R0, R142, R0 ;  /* 0x000000008e007221 */ /* 0x000fe80000010000 */
[C---:B------:R-:W-:Y:S04]  /*a720*/  HMMA.16816.F32.BF16 R112, R136.reuse, R114, R16 ;  /* 0x000000728870723c */ /* 0x040fe80000041810 */
[----:B------:R-:W-:Y:S01]  /*a730*/  FADD.FTZ R2, R141, R0 ;  /* 0x000000008d027221 */ /* 0x000fe20000010000 */
[----:B------:R-:W-:Y:S03]  /*a740*/  IADD3 R0, R214, -0x1, RZ ;  /* 0xffffffffd6007810 */ /* 0x000fe60007ffe0ff */
[C---:B------:R-:W-:Y:S04]  /*a750*/  HMMA.16816.F32.BF16 R108, R136.reuse, R104, R20 ;  /* 0x00000068886c723c */ /* 0x040fe80000041814 */
[----:B------:R-:W-:Y:S01]  /*a760*/  FADD.FTZ R230, R140, R2 ;  /* 0x000000028ce67221 */ /* 0x000fe20000010000 */
[----:B------:R-:W-:Y:S03]  /*a770*/  MOV R214, R0 ;  /* 0x0000000000d67202 */ /* 0x000fe60000000f00 */
[C---:B------:R-:W-:Y:S08]  /*a780*/  HMMA.16816.F32.BF16 R104, R136.reuse, R106, R24 ;  /* 0x0000006a8868723c */ /* 0x040ff00000041818 */
[C---:B-1----:R-:W-:Y:S08]  /*a790*/  HMMA.16816.F32.BF16 R100, R136.reuse, R96, R28 ;  /* 0x000000608864723c */ /* 0x042ff0000004181c */
[C---:B------:R-:W-:Y:S08]  /*a7a0*/  HMMA.16816.F32.BF16 R96, R136.reuse, R98, R32 ;  /* 0x000000628860723c */ /* 0x040ff00000041820 */
[C---:B------:R-:W-:Y:S08]  /*a7b0*/  HMMA.16816.F32.BF16 R92, R136.reuse, R88, R36 ;  /* 0x00000058885c723c */ /* 0x040ff00000041824 */
[C---:B------:R-:W-:Y:S08]  /*a7c0*/  HMMA.16816.F32.BF16 R88, R136.reuse, R90, R40 ;  /* 0x0000005a8858723c */ /* 0x040ff00000041828 */
[C---:B--2---:R-:W-:Y:S08]  /*a7d0*/  HMMA.16816.F32.BF16 R84, R136.reuse, R80, R44 ;  /* 0x000000508854723c */ /* 0x044ff0000004182c */
[C---:B------:R-:W-:Y:S08]  /*a7e0*/  HMMA.16816.F32.BF16 R80, R136.reuse, R82, R48 ;  /* 0x000000528850723c */ /* 0x040ff00000041830 */
[C---:B------:R-:W-:Y:S08]  /*a7f0*/  HMMA.16816.F32.BF16 R76, R136.reuse, R72, R52 ;  /* 0x00000048884c723c */ /* 0x040ff00000041834 */
[C---:B------:R-:W-:Y:S08]  /*a800*/  HMMA.16816.F32.BF16 R72, R136.reuse, R74, R56 ;  /* 0x0000004a8848723c */ /* 0x040ff00000041838 */
[C---:B---3--:R-:W-:Y:S08]  /*a810*/  HMMA.16816.F32.BF16 R60, R136.reuse, R4, R60 ;  /* 0x00000004883c723c */ /* 0x048ff0000004183c */
[----:B------:R-:W-:Y:S01]  /*a820*/  HMMA.16816.F32.BF16 R64, R136, R6, R64 ;  /* 0x000000068840723c */ /* 0x000fe20000041840 */
[----:B------:R-:W-:Y:S07]  /*a830*/  @!UPT UIADD3 URZ, URZ, URZ, URZ ;  /* 0x0000003f3f3ff290 */ /* 0x000fee000fffe03f */
[----:B------:R-:W-:-:S11]  /*a840*/  @P0 BRA `(.L_x_216) ;  /* 0xffffc15000000947 */ /* 0x000fd6000383ffff */
.L_x_201:
[----:B------:R-:W-:Y:S05]  /*a850*/  BRA.DIV ~URZ, `(.L_x_217) ;  /* 0x00004d327f007947 */ /* 0x000fea000b800000 */
[----:B------:R-:W1:Y:S04]  /*a860*/  SHFL.BFLY PT, R0, R215, 0x2, 0x1f ;  /* 0x0c401f00d7007f89 */ /* 0x000e6800000e0000 */
[----:B------:R-:W2:Y:S01]  /*a870*/  SHFL.BFLY PT, R2, R230, 0x2, 0x1f ;  /* 0x0c401f00e6027f89 */ /* 0x000ea200000e0000 */
[----:B-1----:R-:W-:-:S02]  /*a880*/  FADD.FTZ R0, R0, R215 ;  /* 0x000000d700007221 */ /* 0x002fc40000010000 */
[----:B--2---:R-:W-:-:S03]  /*a890*/  FADD.FTZ R4, R2, R230 ;  /* 0x000000e602047221 */ /* 0x004fc60000010000 */
[----:B------:R-:W1:Y:S04]  /*a8a0*/  SHFL.BFLY PT, R5, R0, 0x1, 0x1f ;  /* 0x0c201f0000057f89 */ /* 0x000e6800000e0000 */
[----:B------:R2:W3:Y:S01]  /*a8b0*/  SHFL.BFLY PT, R3, R4, 0x1, 0x1f ;  /* 0x0c201f0004037f89 */ /* 0x0004e200000e0000 */
[----:B-1----:R-:W-:-:S05]  /*a8c0*/  FADD.FTZ R5, R0, R5 ;  /* 0x0000000500057221 */ /* 0x002fca0000010000 */
.L_x_299:
[----:B------:R-:W-:Y:S01]  /*a8d0*/  FSETP.NE.FTZ.AND P1, PT, R5, RZ, PT ;  /* 0x000000ff0500720b */ /* 0x000fe20003f35000 */
[----:B---3--:R-:W-:Y:S01]  /*a8e0*/  FADD.FTZ R3, R3, R4 ;  /* 0x0000000403037221 */ /* 0x008fe20000010000 */
[----:B------:R-:W-:Y:S02]  /*a8f0*/  MOV R2, RZ ;  /* 0x000000ff00027202 */ /* 0x000fe40000000f00 */
[----:B------:R-:W-:Y:S02]  /*a900*/  MOV R0, RZ ;  /* 0x000000ff00007202 */ /* 0x000fe40000000f00 */
[----:B------:R-:W-:-:S02]  /*a910*/  FSETP.NE.FTZ.AND P0, PT, R3, RZ, PT ;  /* 0x000000ff0300720b */ /* 0x000fc40003f15000 */
[----:B------:R-:W-:Y:S02]  /*a920*/  MOV R23, 0xff800000 ;  /* 0xff80000000177802 */ /* 0x000fe40000000f00 */
[----:B------:R-:W-:-:S03]  /*a930*/  MOV R22, 0xff800000 ;  /* 0xff80000000167802 */ /* 0x000fc60000000f00 */
[----:B------:R-:W1:Y:S01]  /*a940*/  @P1 MUFU.RCP R2, R5 ;  /* 0x0000000500021308 */ /* 0x000e620000001000 */
[----:B--2---:R-:W-:-:S05]  /*a950*/  @P1 MOV R4, 0x3f317218 ;  /* 0x3f31721800041802 */ /* 0x004fca0000000f00 */
        /* <DEDUP_REMOVED lines=37> */
[----:B-1----:R-:W-:Y:S02]  /*abb0*/  FMUL.FTZ R96, R0, R126 ;  /* 0x0000007e00607220 */ /* 0x002fe40000410000 */
[----:B------:R-:W-:Y:S01]  /*abc0*/  @P1 FFMA.FTZ R23, R4, R69, R6 ;  /* 0x0000004504171223 */ /* 0x000fe20000010006 */
[----:B------:R-:W-:Y:S01]  /*abd0*/  MOV R4, 0x1 ;  /* 0x0000000100047802 */ /* 0x000fe20000000f00 */
[C---:B------:R-:W-:Y:S02]  /*abe0*/  FMUL.FTZ R97, R0.reuse, R127 ;  /* 0x0000007f00617220 */ /* 0x040fe40000410000 */
[----:B------:R-:W-:-:S02]  /*abf0*/  FMUL.FTZ R76, R0, R122 ;  /* 0x0000007a004c7220 */ /* 0x000fc40000410000 */
[C---:B------:R-:W-:Y:S02]  /*ac00*/  FMUL.FTZ R77, R0.reuse, R123 ;  /* 0x0000007b004d7220 */ /* 0x040fe40000410000 */
[C---:B------:R-:W-:Y:S02]  /*ac10*/  FMUL.FTZ R56, R0.reuse, R118 ;  /* 0x0000007600387220 */ /* 0x040fe40000410000 */
[----:B------:R-:W-:Y:S01]  /*ac20*/  FMUL.FTZ R57, R0, R119 ;  /* 0x0000007700397220 */ /* 0x000fe20000410000 */
[----:B---3--:R-:W-:Y:S01]  /*ac30*/  @P0 MOV R3, 0x3f317218 ;  /* 0x3f31721800030802 */ /* 0x008fe20000000f00 */
[----:B----4-:R-:W-:Y:S02]  /*ac40*/  @P0 FMUL.FTZ R2, R2, 0.69314718246459960938 ;  /* 0x3f31721802020820 */ /* 0x010fe40000410000 */
        /* <DEDUP_REMOVED lines=29> */
.L_x_181:
[----:B------:R-:W2:Y:S01]  /*ae20*/  S2R R2, SR_TID.X ;  /* 0x0000000000027919 */ /* 0x000ea20000002100 */
[----:B------:R-:W-:Y:S01]  /*ae30*/  BSSY B0, `(.L_x_218) ;  /* 0x0000010000007945 */ /* 0x000fe20003800000 */
[----:B--2---:R-:W-:-:S13]  /*ae40*/  LOP3.LUT P0, RZ, R2, 0xff, RZ, 0xc0, !PT ;  /* 0x000000ff02ff7812 */ /* 0x004fda000780c0ff */
[----:B------:R-:W-:Y:S05]  /*ae50*/  @P0 BRA `(.L_x_219) ;  /* 0x000000d000000947 */ /* 0x000fea0003800000 */
[----:B------:R-:W2:Y:S01]  /*ae60*/  S2R R4, SR_LANEID ;  /* 0x0000000000047919 */ /* 0x000ea20000000000 */
[----:B------:R-:W-:Y:S01]  /*ae70*/  VOTEU.ANY UR4, UPT, PT ;  /* 0x0000000000047886 */ /* 0x000fe200038e0100 */
[----:B-1----:R-:W-:Y:S01]  /*ae80*/  IMAD.MOV.U32 R5, RZ, RZ, c[0x0][0x564] ;  /* 0x00015900ff057624 */ /* 0x002fe200078e00ff */
[----:B------:R-:W2:Y:S08]  /*ae90*/  FLO.U32 R3, UR4 ;  /* 0x0000000400037d00 */ /* 0x000eb000080e0000 */
[----:B------:R-:W1:Y:S01]  /*aea0*/  POPC R2, UR4 ;  /* 0x0000000400027d09 */ /* 0x000e620008000000 */
[----:B--2---:R-:W-:Y:S01]  /*aeb0*/  ISETP.EQ.U32.AND P0, PT, R3, R4, PT ;  /* 0x000000040300720c */ /* 0x004fe20003f02070 */
[----:B------:R-:W-:-:S12]  /*aec0*/  IMAD.MOV.U32 R4, RZ, RZ, c[0x0][0x560] ;  /* 0x00015800ff047624 */ /* 0x000fd800078e00ff */
[----:B-1----:R1:W2:Y:S04]  /*aed0*/  @P0 ATOMG.E.ADD.STRONG.GPU PT, R2, [R4.64], R2 ;  /* 0x00000002040209a8 */ /* 0x0022a800081ee1c8 */
[----:B-1----:R-:W1:Y:S04]  /*aee0*/  S2R R4, SR_LTMASK ;  /* 0x0000000000047919 */ /* 0x002e680000003900 */
[----:B--2---:R1:W2:Y:S02]  /*aef0*/  SHFL.IDX PT, R3, R2, R3, 0x1f ;  /* 0x00001f0302037589 */ /* 0x0042a400000e0000 */
[----:B-1----:R-:W-:-:S06]  /*af00*/  LOP3.LUT R2, R4, UR4, RZ, 0xc0, !PT ;  /* 0x0000000404027c12 */ /* 0x002fcc000f8ec0ff */
[----:B------:R-:W2:Y:S02]  /*af10*/  POPC R2, R2 ;  /* 0x0000000200027309 */ /* 0x000ea40000000000 */
[----:B--2---:R-:W-:-:S06]  /*af20*/  IADD3 R244, R3, c[0x0][0xc], R2 ;  /* 0x0000030003f47a10 */ /* 0x004fcc0007ffe002 */
.L_x_219:
[----:B------:R-:W-:Y:S05]  /*af30*/  BSYNC B0 ;  /* 0x0000000000007941 */ /* 0x000fea0003800000 */
.L_x_218:
[----:B------:R-:W-:Y:S01]  /*af40*/  PRMT R0, R0, 0x9910, RZ ;  /* 0x0000991000007816 */ /* 0x000fe200000000ff */
[----:B------:R-:W-:Y:S01]  /*af50*/  BSSY B1, `(.L_x_220) ;  /* 0x00002c1000017945 */ /* 0x000fe20003800000 */
[----:B------:R-:W-:Y:S02]  /*af60*/  IMAD.MOV.U32 R62, RZ, RZ, R244 ;  /* 0x000000ffff3e7224 */ /* 0x000fe400078e00f4 */
[----:B------:R-:W-:-:S13]  /*af70*/  ISETP.NE.AND P0, PT, R0, RZ, PT ;  /* 0x000000ff0000720c */ /* 0x000fda0003f05270 */
[----:B------:R-:W-:Y:S05]  /*af80*/  @!P0 BRA `(.L_x_221) ;  /* 0x0000204000008947 */ /* 0x000fea0003800000 */
[----:B------:R-:W2:Y:S04]  /*af90*/  LDL R7, [R1+0x50] ;  /* 0x0000500001077983 */ /* 0x000ea80000100800 */
[----:B------:R-:W3:Y:S04]  /*afa0*/  LDL R12, [R1+0x54] ;  /* 0x00005400010c7983 */ /* 0x000ee80000100800 */
[----:B------:R-:W4:Y:S04]  /*afb0*/  LDL R6, [R1+0x5c] ;  /* 0x00005c0001067983 */ /* 0x000f280000100800 */
[----:B------:R-:W4:Y:S04]  /*afc0*/  LDL R11, [R1+0x58] ;  /* 0x00005800010b7983 */ /* 0x000f280000100800 */
[----:B------:R-:W4:Y:S04]  /*afd0*/  LDL R10, [R1+0x6c] ;  /* 0x00006c00010a7983 */ /* 0x000f280000100800 */
[----:B-1----:R-:W4:Y:S04]  /*afe0*/  LDL R5, [R1+0x64] ;  /* 0x0000640001057983 */ /* 0x002f280000100800 */
[----:B------:R-:W4:Y:S04]  /*aff0*/  LDL R9, [R1+0x68] ;  /* 0x0000680001097983 */ /* 0x000f280000100800 */
[----:B------:R-:W4:Y:S01]  /*b000*/  LDL R8, [R1+0x60] ;  /* 0x0000600001087983 */ /* 0x000f220000100800 */
[----:B------:R-:W-:Y:S01]  /*b010*/  WARPSYNC 0xffffffff ;  /* 0xffffffff00007948 */ /* 0x000fe20003800000 */
[----:B------:R-:W-:-:S02]  /*b020*/  F2FP.BF16.PACK_AB R0, R125, R124 ;  /* 0x0000007c7d00723e */ /* 0x000fc400000010ff */
[----:B------:R-:W-:Y:S01]  /*b030*/  BAR.SYNC.DEFER_BLOCKING 0x1, 0x100 ;  /* 0x0044000000007b1d */ /* 0x000fe20000010000 */
[----:B------:R-:W-:Y:S02]  /*b040*/  F2FP.BF16.PACK_AB R2, R97, R96 ;  /* 0x000000606102723e */ /* 0x000fe400000010ff */
[----:B------:R-:W-:Y:S02]  /*b050*/  F2FP.BF16.PACK_AB R3, R29, R28 ;  /* 0x0000001c1d03723e */ /* 0x000fe400000010ff */
[----:B------:R-:W-:Y:S01]  /*b060*/  F2FP.BF16.PACK_AB R4, R43, R42 ;  /* 0x0000002a2b04723e */ /* 0x000fe200000010ff */
[----:B--2---:R1:W-:Y:S04]  /*b070*/  STS [R7], R0 ;  /* 0x0000000007007388 */ /* 0x0043e80000000800 */
[----:B------:R2:W-:Y:S04]  /*b080*/  STS [R7+0x400], R2 ;  /* 0x0004000207007388 */ /* 0x0005e80000000800 */
[----:B---3--:R3:W-:Y:S01]  /*b090*/  STS [R12], R3 ;  /* 0x000000030c007388 */ /* 0x0087e20000000800 */
[----:B-1----:R-:W-:-:S02]  /*b0a0*/  F2FP.BF16.PACK_AB R0, R77, R76 ;  /* 0x0000004c4d00723e */ /* 0x002fc400000010ff */
[----:B--2---:R-:W-:-:S03]  /*b0b0*/  F2FP.BF16.PACK_AB R2, R31, R30 ;  /* 0x0000001e1f02723e */ /* 0x004fc600000010ff */
[----:B------:R1:W-:Y:S01]  /*b0c0*/  STS [R12+0x400], R0 ;  /* 0x000400000c007388 */ /* 0x0003e20000000800 */
[----:B---3--:R-:W-:-:S03]  /*b0d0*/  F2FP.BF16.PACK_AB R3, R57, R56 ;  /* 0x000000383903723e */ /* 0x008fc600000010ff */
[----:B----4-:R2:W-:Y:S04]  /*b0e0*/  STS [R6], R2 ;  /* 0x0000000206007388 */ /* 0x0105e80000000800 */
[----:B------:R3:W-:Y:S01]  /*b0f0*/  STS [R6+0x400], R3 ;  /* 0x0004000306007388 */ /* 0x0007e20000000800 */
[----:B-1----:R-:W-:Y:S02]  /*b100*/  F2FP.BF16.PACK_AB R0, R33, R32 ;  /* 0x000000202100723e */ /* 0x002fe400000010ff */
[----:B--2---:R-:W-:-:S03]  /*b110*/  F2FP.BF16.PACK_AB R2, R101, R100 ;  /* 0x000000646502723e */ /* 0x004fc600000010ff */
[----:B------:R1:W-:Y:S01]  /*b120*/  STS [R11], R0 ;  /* 0x000000000b007388 */ /* 0x0003e20000000800 */
[----:B---3--:R-:W-:-:S03]  /*b130*/  F2FP.BF16.PACK_AB R3, R35, R34 ;  /* 0x000000222303723e */ /* 0x008fc600000010ff */
[----:B------:R2:W-:Y:S04]  /*b140*/  STS [R11+0x400], R2 ;  /* 0x000400020b007388 */ /* 0x0005e80000000800 */
[----:B------:R3:W-:Y:S01]  /*b150*/  STS [R10], R3 ;  /* 0x000000030a007388 */ /* 0x0007e20000000800 */
[----:B-1----:R-:W-:Y:S02]  /*b160*/  F2FP.BF16.PACK_AB R0, R81, R80 ;  /* 0x000000505100723e */ /* 0x002fe400000010ff */
[----:B--2---:R-:W-:-:S03]  /*b170*/  F2FP.BF16.PACK_AB R2, R39, R38 ;  /* 0x000000262702723e */ /* 0x004fc600000010ff */
[----:B------:R1:W-:Y:S01]  /*b180*/  STS [R10+0x400], R0 ;  /* 0x000400000a007388 */ /* 0x0003e20000000800 */
[----:B---3--:R-:W-:-:S03]  /*b190*/  F2FP.BF16.PACK_AB R3, R59, R58 ;  /* 0x0000003a3b03723e */ /* 0x008fc600000010ff */
[----:B------:R2:W-:Y:S04]  /*b1a0*/  STS [R5], R2 ;  /* 0x0000000205007388 */ /* 0x0005e80000000800 */
        /* <DEDUP_REMOVED lines=11> */
[----:B------:R-:W-:Y:S04]  /*b260*/  STS [R7+0x4000], R3 ;  /* 0x0040000307007388 */ /* 0x000fe80000000800 */
[----:B------:R2:W-:Y:S01]  /*b270*/  STS [R7+0x4400], R4 ;  /* 0x0044000407007388 */ /* 0x0005e20000000800 */
[----:B-1----:R-:W-:-:S03]  /*b280*/  F2FP.BF16.PACK_AB R0, R61, R60 ;  /* 0x0000003c3d00723e */ /* 0x002fc600000010ff */
[----:B--2---:R-:W2:Y:S01]  /*b290*/  LDL.LU R7, [R1] ;  /* 0x0000000001077983 */ /* 0x004ea20000300800 */
[----:B------:R-:W-:Y:S02]  /*b2a0*/  F2FP.BF16.PACK_AB R4, R49, R48 ;  /* 0x000000303104723e */ /* 0x000fe400000010ff */
[----:B------:R-:W-:Y:S01]  /*b2b0*/  F2FP.BF16.PACK_AB R3, R65, R64 ;  /* 0x000000404103723e */ /* 0x000fe200000010ff */
[----:B------:R1:W-:Y:S04]  /*b2c0*/  STS [R12+0x4000], R2 ;  /* 0x004000020c007388 */ /* 0x0003e80000000800 */
[----:B------:R3:W-:Y:S04]  /*b2d0*/  STS [R12+0x4400], R0 ;  /* 0x004400000c007388 */ /* 0x0007e80000000800 */
[----:B------:R4:W-:Y:S04]  /*b2e0*/  STS [R6+0x4000], R4 ;  /* 0x0040000406007388 */ /* 0x0009e80000000800 */
[----:B------:R4:W-:Y:S01]  /*b2f0*/  STS [R6+0x4400], R3 ;  /* 0x0044000306007388 */ /* 0x0009e20000000800 */
[----:B-1----:R-:W-:-:S02]  /*b300*/  F2FP.BF16.PACK_AB R2, R51, R50 ;  /* 0x000000323302723e */ /* 0x002fc400000010ff */
[----:B---3--:R-:W-:-:S03]  /*b310*/  F2FP.BF16.PACK_AB R0, R83, R82 ;  /* 0x000000525300723e */ /* 0x008fc600000010ff */
[----:B------:R1:W-:Y:S04]  /*b320*/  STS [R11+0x4000], R2 ;  /* 0x004000020b007388 */ /* 0x0003e80000000800 */
[----:B------:R3:W-:Y:S01]  /*b330*/  STS [R11+0x4400], R0 ;  /* 0x004400000b007388 */ /* 0x0007e20000000800 */
[----:B----4-:R-:W-:Y:S02]  /*b340*/  F2FP.BF16.PACK_AB R4, R79, R78 ;  /* 0x0000004e4f04723e */ /* 0x010fe400000010ff */
[----:B------:R-:W-:Y:S01]  /*b350*/  F2FP.BF16.PACK_AB R3, R73, R72 ;  /* 0x000000484903723e */ /* 0x000fe200000010ff */
[----:B------:R-:W4:Y:S01]  /*b360*/  LDL.LU R6, [R1+0x4] ;  /* 0x0000040001067983 */ /* 0x000f220000300800 */
[----:B------:R-:W-:Y:S01]  /*b370*/  ISETP.NE.U32.AND P2, PT, RZ, c[0x0][0x500], PT ;  /* 0x00014000ff007a0c */ /* 0x000fe20003f45070 */
[----:B------:R-:W-:Y:S01]  /*b380*/  IMAD.MOV.U32 R14, RZ, RZ, c[0x0][0x388] ;  /* 0x0000e200ff0e7624 */ /* 0x000fe200078e00ff */
[----:B------:R-:W-:-:S02]  /*b390*/  ISETP.NE.U32.AND P3, PT, RZ, c[0x0][0x508], PT ;  /* 0x00014200ff007a0c */ /* 0x000fc40003f65070 */
[----:B------:R-:W-:Y:S02]  /*b3a0*/  ISETP.NE.AND.EX P2, PT, RZ, c[0x0][0x504], PT, P2 ;  /* 0x00014100ff007a0c */ /* 0x000fe40003f45320 */
[----:B------:R-:W-:Y:S02]  /*b3b0*/  ISETP.NE.AND.EX P3, PT, RZ, c[0x0][0x50c], PT, P3 ;  /* 0x00014300ff007a0c */ /* 0x000fe40003f65330 */
[----:B-1----:R-:W-:Y:S02]  /*b3c0*/  F2FP.BF16.PACK_AB R2, R75, R74 ;  /* 0x0000004a4b02723e */ /* 0x002fe400000010ff */
[----:B---3--:R-:W-:-:S05]  /*b3d0*/  F2FP.BF16.PACK_AB R0, R89, R88 ;  /* 0x000000585900723e */ /* 0x008fca00000010ff */
[----:B------:R1:W-:Y:S04]  /*b3e0*/  STS [R10+0x4000], R0 ;  /* 0x004000000a007388 */ /* 0x0003e80000000800 */
[----:B------:R3:W-:Y:S04]  /*b3f0*/  STS [R10+0x4400], R4 ;  /* 0x004400040a007388 */ /* 0x0007e80000000800 */
[----:B------:R3:W-:Y:S04]  /*b400*/  STS [R5+0x4000], R3 ;  /* 0x0040000305007388 */ /* 0x0007e80000000800 */
[----:B------:R3:W-:Y:S01]  /*b410*/  STS [R5+0x4400], R2 ;  /* 0x0044000205007388 */ /* 0x0007e20000000800 */
[----:B-1----:R-:W-:-:S02]  /*b420*/  F2FP.BF16.PACK_AB R0, R53, R52 ;  /* 0x000000343500723e */ /* 0x002fc400000010ff */
[----:B---3--:R-:W-:-:S03]  /*b430*/  @P3 IADD3 R4, P0, R252, c[0x0][0x508], RZ ;  /* 0x00014200fc043a10 */ /* 0x008fc60007f1e0ff */
[----:B------:R1:W-:Y:S01]  /*b440*/  STS [R9+0x4000], R0 ;  /* 0x0040000009007388 */ /* 0x0003e20000000800 */
[----:B------:R-:W-:Y:S02]  /*b450*/  F2FP.BF16.PACK_AB R3, R27, R26 ;  /* 0x0000001a1b03723e */ /* 0x000fe400000010ff */
[----:B------:R-:W-:-:S05]  /*b460*/  F2FP.BF16.PACK_AB R2, R55, R54 ;  /* 0x000000363702723e */ /* 0x000fca00000010ff */
[----:B------:R3:W-:Y:S01]  /*b470*/  STS [R9+0x4400], R2 ;  /* 0x0044000209007388 */ /* 0x0007e20000000800 */
[----:B-1----:R-:W-:-:S05]  /*b480*/  F2FP.BF16.PACK_AB R0, R25, R24 ;  /* 0x000000181900723e */ /* 0x002fca00000010ff */
[----:B------:R1:W-:Y:S04]  /*b490*/  STS [R8+0x4000], R0 ;  /* 0x0040000008007388 */ /* 0x0003e80000000800 */
[----:B------:R2:W-:Y:S04]  /*b4a0*/  STS [R8+0x4400], R3 ;  /* 0x0044000308007388 */ /* 0x0005e80000000800 */
[----:B------:R-:W-:Y:S01]  /*b4b0*/  BAR.SYNC.DEFER_BLOCKING 0x1, 0x100 ;  /* 0x0044000000007b1d */ /* 0x000fe20000010000 */
[----:B---3--:R-:W-:Y:S01]  /*b4c0*/  IADD3 R2, P1, R252, c[0x0][0x500], RZ ;  /* 0x00014000fc027a10 */ /* 0x008fe20007f3e0ff */
[----:B-1----:R-:W-:-:S03]  /*b4d0*/  IMAD.MOV.U32 R0, RZ, RZ, RZ ;  /* 0x000000ffff007224 */ /* 0x002fc600078e00ff */
[C---:B--2---:R-:W-:Y:S02]  /*b4e0*/  IADD3.X R3, R7.reuse, c[0x0][0x504], RZ, P1, !PT ;  /* 0x0001410007037a10 */ /* 0x044fe40000ffe4ff */
[----:B------:R-:W-:-:S03]  /*b4f0*/  @P3 IADD3.X R5, R7, c[0x0][0x50c], RZ, P0, !PT ;  /* 0x0001430007053a10 */ /* 0x000fc600007fe4ff */
[----:B------:R1:W5:Y:S04]  /*b500*/  @P2 LDG.E R0, [R2.64] ;  /* 0x0000000802002981 */ /* 0x000368000c1e1900 */
[----:B------:R2:W5:Y:S01]  /*b510*/  @P3 LDG.E R14, [R4.64] ;  /* 0x00000008040e3981 */ /* 0x000562000c1e1900 */
[----:B----4-:R-:W-:-:S04]  /*b520*/  ISETP.NE.AND P0, PT, R6, RZ, PT ;  /* 0x000000ff0600720c */ /* 0x010fc80003f05270 */
[----:B--2---:R-:W-:Y:S01]  /*b530*/  SEL R5, R6, c[0x0][0x3d4], P0 ;  /* 0x0000f50006057a07 */ /* 0x004fe20000000000 */
[----:B------:R-:W-:Y:S05]  /*b540*/  @P3 BRA `(.L_x_222) ;  /* 0x0000004000003947 */ /* 0x000fea0003800000 */
[----:B-1----:R-:W-:Y:S05]  /*b550*/  @!P2 BRA `(.L_x_222) ;  /* 0x000000300000a947 */ /* 0x002fea0003800000 */
[----:B------:R1:W2:Y:S04]  /*b560*/  LDG.E R4, [R2.64] ;  /* 0x0000000802047981 */ /* 0x0002a8000c1e1900 */
[----:B-1----:R-:W2:Y:S02]  /*b570*/  LDG.E R2, [R2.64+0x4] ;  /* 0x0000040802027981 */ /* 0x002ea4000c1e1900 */
[----:B--2--5:R-:W-:Y:S02]  /*b580*/  IADD3 R14, -R4, R2, RZ ;  /* 0x00000002040e7210 */ /* 0x024fe40007ffe1ff */
.L_x_222:
[----:B-1----:R-:W-:Y:S01]  /*b590*/  IMAD.MOV.U32 R2, RZ, RZ, 0x368 ;  /* 0x00000368ff027424 */ /* 0x002fe200078e00ff */
[----:B------:R-:W-:Y:S01]  /*b5a0*/  ISETP.GT.AND P3, PT, R5, 0x1, PT ;  /* 0x000000010500780c */ /* 0x000fe20003f64270 */
[----:B------:R-:W2:Y:S03]  /*b5b0*/  LDL R6, [R1+0xb0] ;  /* 0x0000b00001067983 */ /* 0x000ea60000100800 */
[----:B------:R-:W-:Y:S01]  /*b5c0*/  SEL R2, R2, 0x328, P3 ;  /* 0x0000032802027807 */ /* 0x000fe20001800000 */
[----:B------:R-:W3:Y:S03]  /*b5d0*/  LDL.LU R3, [R1+0xc] ;  /* 0x00000c0001037983 */ /* 0x000ee60000300800 */
[----:B------:R1:W4:Y:S01]  /*b5e0*/  LDC.64 R16, c[0x0][R2+0x168] ;  /* 0x00005a0002107b82 */ /* 0x0003220000000a00 */
[----:B------:R-:W3:Y:S01]  /*b5f0*/  LDL R13, [R1+0x8] ;  /* 0x00000800010d7983 */ /* 0x000ee20000100800 */
[----:B------:R-:W-:-:S02]  /*b600*/  LOP3.LUT R9, R246, 0xffff, RZ, 0xc0, !PT ;  /* 0x0000fffff6097812 */ /* 0x000fc400078ec0ff */
[----:B------:R-:W-:-:S04]  /*b610*/  ISETP.NE.U32.AND P0, PT, RZ, c[0x0][0x500], PT ;  /* 0x00014000ff007a0c */ /* 0x000fc80003f05070 */
[----:B------:R1:W4:Y:S01]  /*b620*/  LDC.64 R4, c[0x0][R2+0x170] ;  /* 0x00005c0002047b82 */ /* 0x0003220000000a00 */
[----:B------:R-:W-:-:S04]  /*b630*/  ISETP.NE.AND.EX P0, PT, RZ, c[0x0][0x504], PT, P0 ;  /* 0x00014100ff007a0c */ /* 0x000fc80003f05300 */
[----:B------:R-:W-:-:S03]  /*b640*/  SEL R8, R251, RZ, !P0 ;  /* 0x000000fffb087207 */ /* 0x000fc60004000000 */
[----:B------:R1:W2:Y:S08]  /*b650*/  LDC.64 R18, c[0x0][R2+0x178] ;  /* 0x00005e0002127b82 */ /* 0x0002b00000000a00 */
[----:B------:R1:W2:Y:S02]  /*b660*/  LDC.64 R20, c[0x0][R2+0x160] ;  /* 0x0000580002147b82 */ /* 0x0002a40000000a00 */
[----:B-1----:R-:W-:-:S02]  /*b670*/  IMAD.MOV.U32 R2, RZ, RZ, c[0x0][0x4e8] ;  /* 0x00013a00ff027624 */ /* 0x002fc400078e00ff */
[-C--:B----4-:R-:W-:Y:S02]  /*b680*/  IMAD R10, R17, R9.reuse, RZ ;  /* 0x00000009110a7224 */ /* 0x090fe400078e02ff */
[----:B------:R-:W4:Y:S01]  /*b690*/  LDL R17, [R1+0xac] ;  /* 0x0000ac0001117983 */ /* 0x000f220000100800 */
[----:B------:R-:W-:Y:S01]  /*b6a0*/  ISETP.NE.AND P2, PT, R2, 0x1, PT ;  /* 0x000000010200780c */ /* 0x000fe20003f45270 */
[----:B------:R-:W-:Y:S02]  /*b6b0*/  IMAD R2, R5, R8, RZ ;  /* 0x0000000805027224 */ /* 0x000fe400078e02ff */
[----:B------:R-:W1:Y:S01]  /*b6c0*/  S2R R36, SR_TID.X ;  /* 0x0000000000247919 */ /* 0x000e620000002100 */
[----:B--2---:R-:W-:Y:S02]  /*b6d0*/  IMAD R11, R245, 0x80, R6 ;  /* 0x00000080f50b7824 */ /* 0x004fe400078e0206 */
[----:B------:R-:W-:Y:S01]  /*b6e0*/  IMAD.WIDE.U32 R6, R16, R9, RZ ;  /* 0x0000000910067225 */ /* 0x000fe200078e00ff */
[----:B---3--:R-:W-:-:S05]  /*b6f0*/  SEL R3, R3, RZ, !P0 ;  /* 0x000000ff03037207 */ /* 0x008fca0004000000 */
[----:B------:R-:W-:Y:S02]  /*b700*/  IMAD R12, R4, R3, R2 ;  /* 0x00000003040c7224 */ /* 0x000fe400078e0202 */
[----:B------:R-:W-:-:S04]  /*b710*/  @P2 IMAD.HI.U32 R3, R11, c[0x0][0x4ec], RZ ;  /* 0x00013b000b032a27 */ /* 0x000fc800078e00ff */
[----:B------:R-:W-:-:S04]  /*b720*/  IMAD.WIDE.U32 R4, R4, R8, RZ ;  /* 0x0000000804047225 */ /* 0x000fc800078e00ff */
[----:B------:R-:W-:Y:S01]  /*b730*/  IMAD.MOV.U32 R2, RZ, RZ, R11 ;  /* 0x000000ffff027224 */ /* 0x000fe200078e000b */
[----:B------:R-:W-:Y:S02]  /*b740*/  @P2 SHF.R.U32.HI R2, RZ, c[0x0][0x4f0], R3 ;  /* 0x00013c00ff022a19 */ /* 0x000fe40000011603 */
[----:B------:R-:W-:Y:S02]  /*b750*/  SEL R3, R13, RZ, P3 ;  /* 0x000000ff0d037207 */ /* 0x000fe40001800000 */
[----:B-----5:R-:W-:Y:S01]  /*b760*/  IADD3 R15, P1, P0, R4, R6, R0 ;  /* 0x00000006040f7210 */ /* 0x020fe2000783e000 */
[----:B------:R-:W-:Y:S02]  /*b770*/  IMAD.IADD R6, R7, 0x1, R10 ;  /* 0x0000000107067824 */ /* 0x000fe400078e020a */
[----:B------:R-:W-:Y:S01]  /*b780*/  IMAD.IADD R13, R5, 0x1, R12 ;  /* 0x00000001050d7824 */ /* 0x000fe200078e020c */
[----:B------:R-:W-:Y:S01]  /*b790*/  SHF.R.S32.HI R12, RZ, 0x1f, R0 ;  /* 0x0000001fff0c7819 */ /* 0x000fe20000011400 */
[----:B------:R-:W-:-:S02]  /*b7a0*/  IMAD.MOV R7, RZ, RZ, -R2 ;  /* 0x000000ffff077224 */ /* 0x000fc400078e0a02 */
[-C--:B------:R-:W-:Y:S02]  /*b7b0*/  IMAD R10, R19, R3.reuse, RZ ;  /* 0x00000003130a7224 */ /* 0x080fe400078e02ff */
[----:B------:R-:W-:Y:S01]  /*b7c0*/  IMAD.WIDE.U32 R4, R18, R3, RZ ;  /* 0x0000000312047225 */ /* 0x000fe200078e00ff */
[----:B------:R-:W-:-:S03]  /*b7d0*/  IADD3.X R13, R13, R6, R12, P1, P0 ;  /* 0x000000060d0d7210 */ /* 0x000fc60000fe040c */
[----:B------:R-:W-:Y:S01]  /*b7e0*/  IMAD R3, R7, c[0x0][0x4e8], R11 ;  /* 0x00013a0007037a24 */ /* 0x000fe200078e020b */
[----:B------:R-:W-:Y:S01]  /*b7f0*/  IADD3 R4, P1, P0, R2, R15, R4 ;  /* 0x0000000f02047210 */ /* 0x000fe2000783e004 */
[----:B------:R-:W-:Y:S01]  /*b800*/  IMAD.IADD R10, R5, 0x1, R10 ;  /* 0x00000001050a7824 */ /* 0x000fe200078e020a */
[----:B------:R-:W-:Y:S01]  /*b810*/  SHF.R.S32.HI R5, RZ, 0x1f, R2 ;  /* 0x0000001fff057819 */ /* 0x000fe20000011402 */
[----:B------:R-:W-:Y:S01]  /*b820*/  IMAD R2, R21, R3, RZ ;  /* 0x0000000315027224 */ /* 0x000fe200078e02ff */
[----:B------:R-:W-:Y:S02]  /*b830*/  SHF.R.S32.HI R6, RZ, 0x1f, R3 ;  /* 0x0000001fff067819 */ /* 0x000fe40000011403 */
[----:B------:R-:W-:Y:S01]  /*b840*/  IADD3.X R5, R5, R13, R10, P1, P0 ;  /* 0x0000000d05057210 */ /* 0x000fe20000fe040a */
[----:B------:R-:W-:Y:S02]  /*b850*/  IMAD.MOV.U32 R7, RZ, RZ, c[0x0][0x4a8] ;  /* 0x00012a00ff077624 */ /* 0x000fe400078e00ff */
[----:B------:R-:W-:-:S02]  /*b860*/  IMAD R6, R20, R6, R2 ;  /* 0x0000000614067224 */ /* 0x000fc400078e0202 */
[----:B------:R-:W-:Y:S01]  /*b870*/  IMAD.WIDE.U32 R2, R20, R3, R4 ;  /* 0x0000000314027225 */ /* 0x000fe200078e0004 */
[----:B------:R-:W-:-:S03]  /*b880*/  SEL R4, R7, c[0x0][0x450], P3 ;  /* 0x0001140007047a07 */ /* 0x000fc60001800000 */
[----:B------:R-:W-:Y:S01]  /*b890*/  IMAD.MOV.U32 R5, RZ, RZ, c[0x0][0x4ac] ;  /* 0x00012b00ff057624 */ /* 0x000fe200078e00ff */
[----:B-1----:R-:W-:Y:S01]  /*b8a0*/  SHF.R.S32.HI R16, RZ, 0x1f, R36 ;  /* 0x0000001fff107819 */ /* 0x002fe20000011424 */
[----:B------:R-:W-:Y:S01]  /*b8b0*/  IMAD.IADD R3, R3, 0x1, R6 ;  /* 0x0000000103037824 */ /* 0x000fe200078e0206 */
[----:B------:R-:W-:Y:S02]  /*b8c0*/  LEA R4, P0, R2, R4, 0x2 ;  /* 0x0000000402047211 */ /* 0x000fe400078010ff */
[----:B------:R-:W-:Y:S02]  /*b8d0*/  SEL R5, R5, c[0x0][0x454], P3 ;  /* 0x0001150005057a07 */ /* 0x000fe40001800000 */
[----:B------:R-:W-:Y:S02]  /*b8e0*/  LEA.HI R16, R16, R36, RZ, 0x5 ;  /* 0x0000002410107211 */ /* 0x000fe400078f28ff */
[----:B------:R-:W-:Y:S02]  /*b8f0*/  LEA.HI.X R2, R2, R5, R3, 0x2, P0 ;  /* 0x0000000502027211 */ /* 0x000fe400000f1403 */
[----:B------:R-:W-:Y:S01]  /*b900*/  LOP3.LUT R16, R16, 0xffffffe0, RZ, 0xc0, !PT ;  /* 0xffffffe010107812 */ /* 0x000fe200078ec0ff */
[----:B------:R-:W-:Y:S04]  /*b910*/  SHFL.IDX PT, R6, R4, RZ, 0x1c1f ;  /* 0x001c1fff04067589 */ /* 0x000fe800000e0000 */
[----:B------:R-:W1:Y:S01]  /*b920*/  SHFL.IDX PT, R7, R2, RZ, 0x1c1f ;  /* 0x001c1fff02077589 */ /* 0x000e6200000e0000 */
[----:B------:R-:W-:-:S03]  /*b930*/  IMAD.IADD R16, R36, 0x1, -R16 ;  /* 0x0000000124107824 */ /* 0x000fc600078e0a10 */
[----:B------:R-:W-:Y:S04]  /*b940*/  SHFL.IDX PT, R4, R4, 0x1, 0x1c1f ;  /* 0x003c1f0004047f89 */ /* 0x000fe800000e0000 */
[----:B------:R4:W2:Y:S01]  /*b950*/  SHFL.IDX PT, R5, R2, 0x1, 0x1c1f ;  /* 0x003c1f0002057f89 */ /* 0x0008a200000e0000 */
[----:B------:R-:W-:Y:S01]  /*b960*/  IMAD R10, R14, c[0x0][0x4e8], RZ ;  /* 0x00013a000e0a7a24 */ /* 0x000fe200078e02ff */
[----:B------:R-:W-:Y:S01]  /*b970*/  LOP3.LUT P0, RZ, R16, 0x3, RZ, 0xc0, !PT ;  /* 0x0000000310ff7812 */ /* 0x000fe2000780c0ff */
[----:B----4-:R-:W-:-:S05]  /*b980*/  IMAD R2, R245, 0x80, R17 ;  /* 0x00000080f5027824 */ /* 0x010fca00078e0211 */
[C---:B------:R-:W-:Y:S02]  /*b990*/  IADD3 R3, R2.reuse, 0x8, RZ ;  /* 0x0000000802037810 */ /* 0x040fe40007ffe0ff */
[-C--:B------:R-:W-:Y:S02]  /*b9a0*/  ISETP.GE.OR P1, PT, R2, R10.reuse, P0 ;  /* 0x0000000a0200720c */ /* 0x080fe40000726670 */
[----:B------:R-:W-:-:S11]  /*b9b0*/  ISETP.GE.OR P0, PT, R3, R10, P0 ;  /* 0x0000000a0300720c */ /* 0x000fd60000706670 */
[----:B-1----:R1:W-:Y:S01]  /*b9c0*/  @!P1 ST.E [R6.64], R23 ;  /* 0x0000001706009985 */ /* 0x0023e2000c101908 */
[----:B------:R-:W-:-:S03]  /*b9d0*/  ISETP.GE.AND P1, PT, R2, R10, PT ;  /* 0x0000000a0200720c */ /* 0x000fc60003f26270 */
[----:B--2---:R1:W-:Y:S01]  /*b9e0*/  @!P0 ST.E [R4.64], R22 ;  /* 0x0000001604008985 */ /* 0x0043e2000c101908 */
[----:B------:R-:W-:Y:S01]  /*b9f0*/  ISETP.GE.AND P0, PT, R3, R10, PT ;  /* 0x0000000a0300720c */ /* 0x000fe20003f06270 */
[----:B------:R-:W-:Y:S05]  /*ba00*/  @P3 BRA `(.L_x_223) ;  /* 0x0000070000003947 */ /* 0x000fea0003800000 */
[----:B------:R-:W-:Y:S01]  /*ba10*/  IMAD R12, R12, c[0x0][0x3a0], RZ ;  /* 0x0000e8000c0c7a24 */ /* 0x000fe200078e02ff */
[----:B-1----:R-:W-:Y:S01]  /*ba20*/  LEA R4, R233, R234, 0x5 ;  /* 0x000000eae9047211 */ /* 0x002fe200078e28ff */
[C---:B------:R-:W-:Y:S01]  /*ba30*/  IMAD.WIDE.U32 R2, R0.reuse, c[0x0][0x3a0], RZ ;  /* 0x0000e80000027a25 */ /* 0x040fe200078e00ff */
[----:B------:R-:W-:Y:S01]  /*ba40*/  SHF.R.S32.HI R5, RZ, 0x1f, R8 ;  /* 0x0000001fff057819 */ /* 0x000fe20000011408 */
[----:B------:R1:W2:Y:S01]  /*ba50*/  LDS.128 R16, [R200+0x80] ;  /* 0x00008000c8107984 */ /* 0x0002a20000000c00 */
[----:B------:R-:W-:Y:S01]  /*ba60*/  LEA R4, R245, R4, 0x7 ;  /* 0x00000004f5047211 */ /* 0x000fe200078e38ff */
[----:B------:R-:W-:Y:S02]  /*ba70*/  IMAD R0, R0, c[0x0][0x3a4], R12 ;  /* 0x0000e90000007a24 */ /* 0x000fe400078e020c */
[----:B------:R1:W3:Y:S01]  /*ba80*/  LDS.128 R24, [R200+0x1080] ;  /* 0x00108000c8187984 */ /* 0x0002e20000000c00 */
[----:B------:R-:W-:-:S02]  /*ba90*/  IMAD R5, R5, c[0x0][0x3f0], RZ ;  /* 0x0000fc0005057a24 */ /* 0x000fc400078e02ff */
[----:B------:R-:W-:Y:S01]  /*baa0*/  IADD3 R3, R3, R0, RZ ;  /* 0x0000000003037210 */ /* 0x000fe20007ffe0ff */
[----:B------:R-:W-:Y:S01]  /*bab0*/  @P2 IMAD.HI.U32 R6, R4, c[0x0][0x4ec], RZ ;  /* 0x00013b0004062a27 */ /* 0x000fe200078e00ff */
[----:B------:R1:W4:Y:S01]  /*bac0*/  LDS.128 R32, [R200+0x2080] ;  /* 0x00208000c8207984 */ /* 0x0003220000000c00 */
[----:B------:R-:W-:Y:S02]  /*bad0*/  MOV R0, R4 ;  /* 0x0000000400007202 */ /* 0x000fe40000000f00 */
[C---:B------:R-:W-:Y:S01]  /*bae0*/  IMAD.WIDE.U32 R2, R9.reuse, c[0x0][0x3e8], R2 ;  /* 0x0000fa0009027a25 */ /* 0x040fe200078e0002 */
[----:B------:R1:W1:Y:S01]  /*baf0*/  LDS.128 R40, [R200+0x3080] ;  /* 0x00308000c8287984 */ /* 0x0002620000000c00 */
[----:B------:R-:W-:Y:S02]  /*bb00*/  @P2 SHF.R.U32.HI R0, RZ, c[0x0][0x4f0], R6 ;  /* 0x00013c00ff002a19 */ /* 0x000fe40000011606 */
[----:B------:R-:W-:Y:S01]  /*bb10*/  IMAD R3, R9, c[0x0][0x3ec], R3 ;  /* 0x0000fb0009037a24 */ /* 0x000fe200078e0203 */
[----:B------:R1:W1:Y:S01]  /*bb20*/  LDS.128 R12, [R200+0x4080] ;  /* 0x00408000c80c7984 */ /* 0x0002620000000c00 */
[C---:B------:R-:W-:Y:S01]  /*bb30*/  IMAD R7, R8.reuse, c[0x0][0x3f4], R5 ;  /* 0x0000fd0008077a24 */ /* 0x040fe200078e0205 */
[----:B------:R-:W-:Y:S01]  /*bb40*/  SHF.R.S32.HI R6, RZ, 0x1f, R0 ;  /* 0x0000001fff067819 */ /* 0x000fe20000011400 */
[----:B------:R-:W-:Y:S01]  /*bb50*/  IMAD.WIDE.U32 R2, R8, c[0x0][0x3f0], R2 ;  /* 0x0000fc0008027a25 */ /* 0x000fe200078e0002 */
[----:B------:R1:W1:Y:S01]  /*bb60*/  LDS.128 R20, [R200+0x5080] ;  /* 0x00508000c8147984 */ /* 0x0002620000000c00 */
[----:B------:R-:W-:-:S02]  /*bb70*/  IADD3 R5, -R0, RZ, RZ ;  /* 0x000000ff00057210 */ /* 0x000fc40007ffe1ff */
[----:B------:R-:W-:Y:S01]  /*bb80*/  IMAD R6, R6, c[0x0][0x3e0], RZ ;  /* 0x0000f80006067a24 */ /* 0x000fe200078e02ff */
[----:B------:R1:W1:Y:S01]  /*bb90*/  LDS.128 R28, [R200+0x6080] ;  /* 0x00608000c81c7984 */ /* 0x0002620000000c00 */
[----:B------:R-:W-:Y:S01]  /*bba0*/  IADD3 R3, R3, R7, RZ ;  /* 0x0000000703037210 */ /* 0x000fe20007ffe0ff */
[----:B------:R-:W-:Y:S02]  /*bbb0*/  IMAD R4, R5, c[0x0][0x4e8], R4 ;  /* 0x00013a0005047a24 */ /* 0x000fe400078e0204 */
[----:B------:R1:W1:Y:S01]  /*bbc0*/  LDS.128 R44, [R200+0x7080] ;  /* 0x00708000c82c7984 */ /* 0x0002620000000c00 */
[C---:B------:R-:W-:Y:S02]  /*bbd0*/  IMAD R5, R0.reuse, c[0x0][0x3e4], R6 ;  /* 0x0000f90000057a24 */ /* 0x040fe400078e0206 */
[----:B------:R-:W-:Y:S01]  /*bbe0*/  IMAD.WIDE.U32 R2, R0, c[0x0][0x3e0], R2 ;  /* 0x0000f80000027a25 */ /* 0x000fe200078e0002 */
[----:B------:R-:W-:-:S04]  /*bbf0*/  SHF.R.S32.HI R0, RZ, 0x1f, R4 ;  /* 0x0000001fff007819 */ /* 0x000fc80000011404 */
[----:B------:R-:W-:Y:S01]  /*bc00*/  IADD3 R3, R3, R5, RZ ;  /* 0x0000000503037210 */ /* 0x000fe20007ffe0ff */
[----:B------:R-:W-:-:S04]  /*bc10*/  IMAD R0, R0, c[0x0][0x3d8], RZ ;  /* 0x0000f60000007a24 */ /* 0x000fc800078e02ff */
[----:B------:R-:W-:-:S04]  /*bc20*/  IMAD.WIDE.U32 R2, R4, c[0x0][0x3d8], R2 ;  /* 0x0000f60004027a25 */ /* 0x000fc800078e0002 */
[----:B------:R-:W-:Y:S01]  /*bc30*/  IMAD R0, R4, c[0x0][0x3dc], R0 ;  /* 0x0000f70004007a24 */ /* 0x000fe200078e0200 */
[----:B------:R-:W-:-:S04]  /*bc40*/  LEA R9, P0, R2, c[0x0][0x380], 0x1 ;  /* 0x0000e00002097a11 */ /* 0x000fc800078008ff */
[----:B------:R-:W-:-:S04]  /*bc50*/  IADD3 R0, R3, R0, RZ ;  /* 0x0000000003007210 */ /* 0x000fc80007ffe0ff */
[----:B------:R-:W-:Y:S01]  /*bc60*/  LEA.HI.X R7, R2, c[0x0][0x384], R0, 0x1, P0 ;  /* 0x0000e10002077a11 */ /* 0x000fe200000f0c00 */
[----:B------:R-:W-:Y:S05]  /*bc70*/  BRA.DIV ~URZ, `(.L_x_224) ;  /* 0x00003a427f007947 */ /* 0x000fea000b800000 */
[----:B--234-:R2:W3:Y:S02]  /*bc80*/  SHFL.IDX PT, R8, R7, RZ, 0x181f ;  /* 0x00181fff07087589 */ /* 0x01c4e400000e0000 */
.L_x_300:
[----:B------:R-:W-:Y:S05]  /*bc90*/  BRA.DIV ~URZ, `(.L_x_225) ;  /* 0x00003a927f007947 */ /* 0x000fea000b800000 */
[----:B------:R4:W2:Y:S02]  /*bca0*/  SHFL.IDX PT, R0, R9, RZ, 0x181f ;  /* 0x00181fff09007589 */ /* 0x0008a400000e0000 */
.L_x_301:
[----:B------:R-:W-:Y:S01]  /*bcb0*/  LEA R6, R245, R234, 0x7 ;  /* 0x000000eaf5067211 */ /* 0x000fe200078e38ff */
[----:B------:R-:W-:Y:S03]  /*bcc0*/  BSSY B0, `(.L_x_226) ;  /* 0x000000d000007945 */ /* 0x000fe60003800000 */
[----:B------:R-:W-:-:S13]  /*bcd0*/  ISETP.GE.AND P0, PT, R6, R10, PT ;  /* 0x0000000a0600720c */ /* 0x000fda0003f06270 */
[----:B------:R-:W-:Y:S05]  /*bce0*/  @P0 BRA `(.L_x_227) ;  /* 0x000000a000000947 */ /* 0x000fea0003800000 */
[----:B------:R-:W-:Y:S02]  /*bcf0*/  ISETP.GE.AND P3, PT, R231, c[0x0][0x3c8], PT ;  /* 0x0000f200e7007a0c */ /* 0x000fe40003f66270 */
[----:B------:R-:W-:Y:S02]  /*bd00*/  ISETP.GE.AND P2, PT, R235, c[0x0][0x3c8], PT ;  /* 0x0000f200eb007a0c */ /* 0x000fe40003f46270 */
[----:B------:R-:W-:Y:S02]  /*bd10*/  SHF.R.S32.HI R36, RZ, 0x1f, R231 ;  /* 0x0000001fff247819 */ /* 0x000fe400000114e7 */
[----:B------:R-:W-:-:S07]  /*bd20*/  SHF.R.S32.HI R11, RZ, 0x1f, R235 ;  /* 0x0000001fff0b7819 */ /* 0x000fce00000114eb */
[-C--:B--2---:R-:W-:Y:S02]  /*bd30*/  @!P3 LEA R4, P1, R231, R0.reuse, 0x1 ;  /* 0x00000000e704b211 */ /* 0x084fe400078208ff */
[----:B------:R-:W-:Y:S02]  /*bd40*/  @!P2 LEA R2, P0, R235, R0, 0x1 ;  /* 0x00000000eb02a211 */ /* 0x000fe400078008ff */
[-C--:B---3--:R-:W-:Y:S02]  /*bd50*/  @!P3 LEA.HI.X R5, R231, R8.reuse, R36, 0x1, P1 ;  /* 0x00000008e705b211 */ /* 0x088fe400008f0c24 */
[----:B------:R-:W-:-:S03]  /*bd60*/  @!P2 LEA.HI.X R3, R235, R8, R11, 0x1, P0 ;  /* 0x00000008eb03a211 */ /* 0x000fc600000f0c0b */
[----:B------:R2:W-:Y:S04]  /*bd70*/  @!P3 ST.E.128 [R4.64], R16 ;  /* 0x000000100400b985 */ /* 0x0005e8000c101d08 */
[----:B-1----:R2:W-:Y:S02]  /*bd80*/  @!P2 ST.E.128 [R2.64], R12 ;  /* 0x0000000c0200a985 */ /* 0x0025e4000c101d08 */
.L_x_227:
[----:B------:R-:W-:Y:S05]  /*bd90*/  BSYNC B0 ;  /* 0x0000000000007941 */ /* 0x000fea0003800000 */
.L_x_226:
[----:B------:R-:W-:Y:S05]  /*bda0*/  BRA.DIV ~URZ, `(.L_x_228) ;  /* 0x000039f27f007947 */ /* 0x000fea000b800000 */
[----:B---3--:R3:W4:Y:S04]  /*bdb0*/  SHFL.IDX PT, R8, R7, 0x1, 0x181f ;  /* 0x00381f0007087f89 */ /* 0x00872800000e0000 */
[----:B--2---:R3:W2:Y:S02]  /*bdc0*/  SHFL.IDX PT, R0, R9, 0x1, 0x181f ;  /* 0x00381f0009007f89 */ /* 0x0046a400000e0000 */
.L_x_302:
[----:B------:R-:W-:Y:S01]  /*bdd0*/  IADD3 R2, R6, 0x20, RZ ;  /* 0x0000002006027810 */ /* 0x000fe20007ffe0ff */
[----:B------:R-:W-:Y:S03]  /*bde0*/  BSSY B0, `(.L_x_229) ;  /* 0x000000d000007945 */ /* 0x000fe60003800000 */
[----:B------:R-:W-:-:S13]  /*bdf0*/  ISETP.GE.AND P0, PT, R2, R10, PT ;  /* 0x0000000a0200720c */ /* 0x000fda0003f06270 */
[----:B------:R-:W-:Y:S05]  /*be00*/  @P0 BRA `(.L_x_230) ;  /* 0x000000a000000947 */ /* 0x000fea0003800000 */
[----:B------:R-:W-:Y:S02]  /*be10*/  ISETP.GE.AND P1, PT, R231, c[0x0][0x3c8], PT ;  /* 0x0000f200e7007a0c */ /* 0x000fe40003f26270 */
[----:B------:R-:W-:Y:S02]  /*be20*/  ISETP.GE.AND P0, PT, R235, c[0x0][0x3c8], PT ;  /* 0x0000f200eb007a0c */ /* 0x000fe40003f06270 */
[----:B-1----:R-:W-:Y:S02]  /*be30*/  SHF.R.S32.HI R12, RZ, 0x1f, R231 ;  /* 0x0000001fff0c7819 */ /* 0x002fe400000114e7 */
[----:B------:R-:W-:-:S07]  /*be40*/  SHF.R.S32.HI R11, RZ, 0x1f, R235 ;  /* 0x0000001fff0b7819 */ /* 0x000fce00000114eb */
[-C--:B--2---:R-:W-:Y:S02]  /*be50*/  @!P1 LEA R4, P3, R231, R0.reuse, 0x1 ;  /* 0x00000000e7049211 */ /* 0x084fe400078608ff */
[----:B------:R-:W-:Y:S02]  /*be60*/  @!P0 LEA R2, P2, R235, R0, 0x1 ;  /* 0x00000000eb028211 */ /* 0x000fe400078408ff */
[-C--:B----4-:R-:W-:Y:S02]  /*be70*/  @!P1 LEA.HI.X R5, R231, R8.reuse, R12, 0x1, P3 ;  /* 0x00000008e7059211 */ /* 0x090fe400018f0c0c */
[----:B------:R-:W-:-:S03]  /*be80*/  @!P0 LEA.HI.X R3, R235, R8, R11, 0x1, P2 ;  /* 0x00000008eb038211 */ /* 0x000fc600010f0c0b */
[----:B------:R1:W-:Y:S04]  /*be90*/  @!P1 ST.E.128 [R4.64], R24 ;  /* 0x0000001804009985 */ /* 0x0003e8000c101d08 */
[----:B------:R1:W-:Y:S02]  /*bea0*/  @!P0 ST.E.128 [R2.64], R20 ;  /* 0x0000001402008985 */ /* 0x0003e4000c101d08 */
.L_x_230:
[----:B------:R-:W-:Y:S05]  /*beb0*/  BSYNC B0 ;  /* 0x0000000000007941 */ /* 0x000fea0003800000 */
.L_x_229:
[----:B------:R-:W-:Y:S05]  /*bec0*/  BRA.DIV ~URZ, `(.L_x_231) ;  /* 0x000039a27f007947 */ /* 0x000fea000b800000 */
[----:B----4-:R4:W3:Y:S02]  /*bed0*/  SHFL.IDX PT, R8, R7, 0x2, 0x181f ;  /* 0x00581f0007087f89 */ /* 0x0108e400000e0000 */
.L_x_303:
[----:B------:R-:W-:Y:S05]  /*bee0*/  BRA.DIV ~URZ, `(.L_x_232) ;  /* 0x000039f27f007947 */ /* 0x000fea000b800000 */
[----:B--2---:R2:W4:Y:S02]  /*bef0*/  SHFL.IDX PT, R0, R9, 0x2, 0x181f ;  /* 0x00581f0009007f89 */ /* 0x00452400000e0000 */
.L_x_304:
[----:B-1----:R-:W-:Y:S01]  /*bf00*/  IADD3 R2, R6, 0x40, RZ ;  /* 0x0000004006027810 */ /* 0x002fe20007ffe0ff */
[----:B------:R-:W-:Y:S03]  /*bf10*/  BSSY B0, `(.L_x_233) ;  /* 0x000000d000007945 */ /* 0x000fe60003800000 */
[----:B------:R-:W-:-:S13]  /*bf20*/  ISETP.GE.AND P0, PT, R2, R10, PT ;  /* 0x0000000a0200720c */ /* 0x000fda0003f06270 */
[----:B------:R-:W-:Y:S05]  /*bf30*/  @P0 BRA `(.L_x_234) ;  /* 0x000000a000000947 */ /* 0x000fea0003800000 */
[----:B------:R-:W-:Y:S02]  /*bf40*/  ISETP.GE.AND P1, PT, R231, c[0x0][0x3c8], PT ;  /* 0x0000f200e7007a0c */ /* 0x000fe40003f26270 */
[----:B------:R-:W-:Y:S02]  /*bf50*/  ISETP.GE.AND P0, PT, R235, c[0x0][0x3c8], PT ;  /* 0x0000f200eb007a0c */ /* 0x000fe40003f06270 */
[----:B------:R-:W-:Y:S02]  /*bf60*/  SHF.R.S32.HI R12, RZ, 0x1f, R231 ;  /* 0x0000001fff0c7819 */ /* 0x000fe400000114e7 */
[----:B------:R-:W-:-:S07]  /*bf70*/  SHF.R.S32.HI R11, RZ, 0x1f, R235 ;  /* 0x0000001fff0b7819 */ /* 0x000fce00000114eb */
[-C--:B----4-:R-:W-:Y:S02]  /*bf80*/  @!P1 LEA R4, P3, R231, R0.reuse, 0x1 ;  /* 0x00000000e7049211 */ /* 0x090fe400078608ff */
[----:B------:R-:W-:Y:S02]  /*bf90*/  @!P0 LEA R2, P2, R235, R0, 0x1 ;  /* 0x00000000eb028211 */ /* 0x000fe400078408ff */
[-C--:B---3--:R-:W-:Y:S02]  /*bfa0*/  @!P1 LEA.HI.X R5, R231, R8.reuse, R12, 0x1, P3 ;  /* 0x00000008e7059211 */ /* 0x088fe400018f0c0c */
[----:B------:R-:W-:-:S03]  /*bfb0*/  @!P0 LEA.HI.X R3, R235, R8, R11, 0x1, P2 ;  /* 0x00000008eb038211 */ /* 0x000fc600010f0c0b */
[----:B------:R1:W-:Y:S04]  /*bfc0*/  @!P1 ST.E.128 [R4.64], R32 ;  /* 0x0000002004009985 */ /* 0x0003e8000c101d08 */
[----:B------:R1:W-:Y:S02]  /*bfd0*/  @!P0 ST.E.128 [R2.64], R28 ;  /* 0x0000001c02008985 */ /* 0x0003e4000c101d08 */
.L_x_234:
[----:B------:R-:W-:Y:S05]  /*bfe0*/  BSYNC B0 ;  /* 0x0000000000007941 */ /* 0x000fea0003800000 */
.L_x_233:
[----:B------:R-:W-:Y:S05]  /*bff0*/  BRA.DIV ~URZ, `(.L_x_235) ;  /* 0x000039527f007947 */ /* 0x000fea000b800000 */
[----:B---34-:R-:W3:Y:S04]  /*c000*/  SHFL.IDX PT, R7, R7, 0x3, 0x181f ;  /* 0x00781f0007077f89 */ /* 0x018ee800000e0000 */
[----:B------:R4:W1:Y:S02]  /*c010*/  SHFL.IDX PT, R0, R9, 0x3, 0x181f ;  /* 0x00781f0009007f89 */ /* 0x00086400000e0000 */
.L_x_305:
[----:B-1----:R-:W-:-:S04]  /*c020*/  IADD3 R2, R6, 0x60, RZ ;  /* 0x0000006006027810 */ /* 0x002fc80007ffe0ff */
[----:B------:R-:W-:-:S13]  /*c030*/  ISETP.GE.AND P0, PT, R2, R10, PT ;  /* 0x0000000a0200720c */ /* 0x000fda0003f06270 */
[----:B------:R-:W-:Y:S05]  /*c040*/  @P0 BRA `(.L_x_236) ;  /* 0x00001b1000000947 */ /* 0x000fea0003800000 */
[----:B------:R-:W-:Y:S02]  /*c050*/  ISETP.GE.AND P0, PT, R231, c[0x0][0x3c8], PT ;  /* 0x0000f200e7007a0c */ /* 0x000fe40003f06270 */
[----:B------:R-:W-:-:S11]  /*c060*/  SHF.R.S32.HI R4, RZ, 0x1f, R231 ;  /* 0x0000001fff047819 */ /* 0x000fd600000114e7 */
[----:B------:R-:W-:-:S04]  /*c070*/  @!P0 LEA R2, P1, R231, R0, 0x1 ;  /* 0x00000000e7028211 */ /* 0x000fc800078208ff */
[----:B---3--:R-:W-:-:S05]  /*c080*/  @!P0 LEA.HI.X R3, R231, R7, R4, 0x1, P1 ;  /* 0x00000007e7038211 */ /* 0x008fca00008f0c04 */
[----:B------:R1:W-:Y:S01]  /*c090*/  @!P0 ST.E.128 [R2.64], R40 ;  /* 0x0000002802008985 */ /* 0x0003e2000c101d08 */
[----:B------:R-:W-:-:S13]  /*c0a0*/  ISETP.GE.AND P0, PT, R235, c[0x0][0x3c8], PT ;  /* 0x0000f200eb007a0c */ /* 0x000fda0003f06270 */
[----:B------:R-:W-:Y:S05]  /*c0b0*/  @P0 BRA `(.L_x_236) ;  /* 0x00001aa000000947 */ /* 0x000fea0003800000 */
[----:B------:R-:W-:Y:S02]  /*c0c0*/  SHF.R.S32.HI R4, RZ, 0x1f, R235 ;  /* 0x0000001fff047819 */ /* 0x000fe400000114eb */
[----:B-1----:R-:W-:-:S04]  /*c0d0*/  LEA R2, P0, R235, R0, 0x1 ;  /* 0x00000000eb027211 */ /* 0x002fc800078008ff */
[----:B------:R-:W-:-:S05]  /*c0e0*/  LEA.HI.X R3, R235, R7, R4, 0x1, P0 ;  /* 0x00000007eb037211 */ /* 0x000fca00000f0c04 */
[----:B------:R1:W-:Y:S01]  /*c0f0*/  ST.E.128 [R2.64], R44 ;  /* 0x0000002c02007985 */ /* 0x0003e2000c101d08 */
[----:B------:R-:W-:Y:S05]  /*c100*/  BRA `(.L_x_236) ;  /* 0x00001a5000007947 */ /* 0x000fea0003800000 */
.L_x_223:
[----:B-1----:R-:W2:Y:S01]  /*c110*/  LDL.LU R6, [R1+0x8] ;  /* 0x0000080001067983 */ /* 0x002ea20000300800 */
[----:B------:R-:W-:Y:S02]  /*c120*/  IMAD R12, R12, c[0x0][0x408], RZ ;  /* 0x000102000c0c7a24 */ /* 0x000fe400078e02ff */
[----:B------:R-:W-:-:S04]  /*c130*/  IMAD.WIDE.U32 R2, R0, c[0x0][0x408], RZ ;  /* 0x0001020000027a25 */ /* 0x000fc800078e00ff */
[----:B------:R-:W-:Y:S02]  /*c140*/  IMAD R0, R0, c[0x0][0x40c], R12 ;  /* 0x0001030000007a24 */ /* 0x000fe400078e020c */
[----:B------:R-:W-:-:S03]  /*c150*/  @P2 IMAD.HI.U32 R5, R11, c[0x0][0x4ec], RZ ;  /* 0x00013b000b052a27 */ /* 0x000fc600078e00ff */
[----:B------:R-:W-:Y:S02]  /*c160*/  IADD3 R3, R3, R0, RZ ;  /* 0x0000000003037210 */ /* 0x000fe40007ffe0ff */
[----:B------:R-:W-:-:S03]  /*c170*/  SHF.R.S32.HI R0, RZ, 0x1f, R8 ;  /* 0x0000001fff007819 */ /* 0x000fc60000011408 */
[----:B------:R-:W-:-:S04]  /*c180*/  IMAD.WIDE.U32 R2, R9, c[0x0][0x438], R2 ;  /* 0x00010e0009027a25 */ /* 0x000fc800078e0002 */
[----:B------:R-:W-:Y:S02]  /*c190*/  IMAD R0, R0, c[0x0][0x440], RZ ;  /* 0x0001100000007a24 */ /* 0x000fe400078e02ff */
[----:B------:R-:W-:Y:S02]  /*c1a0*/  IMAD R3, R9, c[0x0][0x43c], R3 ;  /* 0x00010f0009037a24 */ /* 0x000fe400078e0203 */
[C---:B------:R-:W-:Y:S01]  /*c1b0*/  IMAD R4, R8.reuse, c[0x0][0x444], R0 ;  /* 0x0001110008047a24 */ /* 0x040fe200078e0200 */
[----:B------:R-:W-:Y:S01]  /*c1c0*/  MOV R0, R11 ;  /* 0x0000000b00007202 */ /* 0x000fe20000000f00 */
[----:B------:R-:W-:Y:S01]  /*c1d0*/  IMAD.WIDE.U32 R2, R8, c[0x0][0x440], R2 ;  /* 0x0001100008027a25 */ /* 0x000fe200078e0002 */
[----:B------:R-:W-:-:S04]  /*c1e0*/  @P2 SHF.R.U32.HI R0, RZ, c[0x0][0x4f0], R5 ;  /* 0x00013c00ff002a19 */ /* 0x000fc80000011605 */
[----:B------:R-:W-:Y:S02]  /*c1f0*/  IADD3 R3, R3, R4, RZ ;  /* 0x0000000403037210 */ /* 0x000fe40007ffe0ff */
[----:B------:R-:W-:Y:S02]  /*c200*/  SHF.R.S32.HI R5, RZ, 0x1f, R0 ;  /* 0x0000001fff057819 */ /* 0x000fe40000011400 */
[----:B------:R-:W-:-:S03]  /*c210*/  IADD3 R4, -R0, RZ, RZ ;  /* 0x000000ff00047210 */ /* 0x000fc60007ffe1ff */
[----:B------:R-:W-:Y:S02]  /*c220*/  IMAD R5, R5, c[0x0][0x430], RZ ;  /* 0x00010c0005057a24 */ /* 0x000fe400078e02ff */
[----:B------:R-:W-:Y:S02]  /*c230*/  IMAD R4, R4, c[0x0][0x4e8], R11 ;  /* 0x00013a0004047a24 */ /* 0x000fe400078e020b */
[----:B------:R-:W-:Y:S02]  /*c240*/  IMAD R5, R0, c[0x0][0x434], R5 ;  /* 0x00010d0000057a24 */ /* 0x000fe400078e0205 */
[----:B--2---:R-:W-:-:S04]  /*c250*/  IMAD.WIDE.U32 R2, R6, c[0x0][0x448], R2 ;  /* 0x0001120006027a25 */ /* 0x004fc800078e0002 */
[----:B------:R-:W-:-:S04]  /*c260*/  IMAD R3, R6, c[0x0][0x44c], R3 ;  /* 0x0001130006037a24 */ /* 0x000fc800078e0203 */
        /* <DEDUP_REMOVED lines=10> */
[----:B------:R1:W2:Y:S02]  /*c310*/  SHFL.IDX PT, R4, R5, RZ, 0x1c1f ;  /* 0x001c1fff05047589 */ /* 0x0002a400000e0000 */
.L_x_306:
[----:B------:R-:W-:Y:S05]  /*c320*/  BRA.DIV ~URZ, `(.L_x_238) ;  /* 0x000037627f007947 */ /* 0x000fea000b800000 */
[----:B------:R3:W4:Y:S02]  /*c330*/  SHFL.IDX PT, R0, R12, RZ, 0x1c1f ;  /* 0x001c1fff0c007589 */ /* 0x00072400000e0000 */
.L_x_307:
[----:B------:R-:W-:Y:S01]  /*c340*/  BSSY B0, `(.L_x_239) ;  /* 0x0000062000007945 */ /* 0x000fe20003800000 */
[----:B------:R-:W-:Y:S05]  /*c350*/  @P1 BRA `(.L_x_240) ;  /* 0x0000060000001947 */ /* 0x000fea0003800000 */
[----:B------:R-:W5:Y:S04]  /*c360*/  LDL R20, [R1+0x4c] ;  /* 0x00004c0001147983 */ /* 0x000f680000100800 */
[----:B---3--:R-:W3:Y:S04]  /*c370*/  LDL R17, [R1+0x48] ;  /* 0x0000480001117983 */ /* 0x008ee80000100800 */
[----:B----4-:R-:W4:Y:S04]  /*c380*/  LDL R9, [R1+0x44] ;  /* 0x0000440001097983 */ /* 0x010f280000100800 */
[----:B--2---:R-:W2:Y:S04]  /*c390*/  LDL R13, [R1+0x40] ;  /* 0x00004000010d7983 */ /* 0x004ea80000100800 */
[----:B------:R-:W2:Y:S04]  /*c3a0*/  LDL R19, [R1+0xa8] ;  /* 0x0000a80001137983 */ /* 0x000ea80000100800 */
        /* <DEDUP_REMOVED lines=12> */
[----:B------:R-:W2:Y:S01]  /*c470*/  LDL R22, [R1+0x84] ;  /* 0x0000840001167983 */ /* 0x000ea20000100800 */
[----:B-----5:R-:W-:-:S02]  /*c480*/  ISETP.GE.AND P4, PT, R20, c[0x0][0x3c8], PT ;  /* 0x0000f20014007a0c */ /* 0x020fc40003f86270 */
[----:B---3--:R-:W-:Y:S02]  /*c490*/  ISETP.GE.AND P2, PT, R17, c[0x0][0x3c8], PT ;  /* 0x0000f20011007a0c */ /* 0x008fe40003f46270 */
[----:B----4-:R-:W-:-:S09]  /*c4a0*/  ISETP.GE.AND P5, PT, R9, c[0x0][0x3c8], PT ;  /* 0x0000f20009007a0c */ /* 0x010fd20003fa6270 */
[----:B------:R-:W-:Y:S02]  /*c4b0*/  @!P4 IMAD.MOV.U32 R6, RZ, RZ, R0 ;  /* 0x000000ffff06c224 */ /* 0x000fe400078e0000 */
[----:B------:R-:W-:-:S04]  /*c4c0*/  @!P4 IMAD.MOV.U32 R7, RZ, RZ, R4 ;  /* 0x000000ffff07c224 */ /* 0x000fc800078e0004 */
[----:B------:R-:W-:Y:S01]  /*c4d0*/  @!P4 IMAD.WIDE R6, R20, 0x4, R6 ;  /* 0x000000041406c825 */ /* 0x000fe200078e0206 */
[----:B--2---:R-:W-:Y:S01]  /*c4e0*/  ISETP.GE.AND P1, PT, R13, c[0x0][0x3c8], PT ;  /* 0x0000f2000d007a0c */ /* 0x004fe20003f26270 */
[----:B------:R-:W2:Y:S01]  /*c4f0*/  LDL R20, [R1+0x7c] ;  /* 0x00007c0001147983 */ /* 0x000ea20000100800 */
[----:B------:R-:W-:-:S03]  /*c500*/  @!P2 LEA R2, P3, R17, R0, 0x2 ;  /* 0x000000001102a211 */ /* 0x000fc600078610ff */
[----:B------:R3:W-:Y:S01]  /*c510*/  @!P4 ST.E.64 [R6.64], R124 ;  /* 0x0000007c0600c985 */ /* 0x0007e2000c101b08 */
[----:B------:R-:W-:-:S03]  /*c520*/  @!P2 LEA.HI.X R3, R17, R4, R19, 0x2, P3 ;  /* 0x000000041103a211 */ /* 0x000fc600018f1413 */
[----:B------:R-:W4:Y:S04]  /*c530*/  LDL R19, [R1+0x1c] ;  /* 0x00001c0001137983 */ /* 0x000f280000100800 */
[----:B------:R5:W-:Y:S01]  /*c540*/  @!P2 ST.E.64 [R2.64], R28 ;  /* 0x0000001c0200a985 */ /* 0x000be2000c101b08 */
[----:B------:R-:W-:Y:S02]  /*c550*/  ISETP.GE.AND P2, PT, R11, c[0x0][0x3c8], PT ;  /* 0x0000f2000b007a0c */ /* 0x000fe40003f46270 */
[----:B------:R-:W-:Y:S01]  /*c560*/  ISETP.GE.AND P6, PT, R16, c[0x0][0x3c8], PT ;  /* 0x0000f20010007a0c */ /* 0x000fe20003fc6270 */
[----:B------:R-:W2:Y:S01]  /*c570*/  LDL R17, [R1+0x18] ;  /* 0x0000180001117983 */ /* 0x000ea20000100800 */
[----:B---3--:R-:W-:-:S04]  /*c580*/  @!P5 LEA R6, P4, R9, R0, 0x2 ;  /* 0x000000000906d211 */ /* 0x008fc800078810ff */
[----:B------:R-:W-:Y:S02]  /*c590*/  @!P5 LEA.HI.X R7, R9, R4, R10, 0x2, P4 ;  /* 0x000000040907d211 */ /* 0x000fe400020f140a */
[----:B------:R-:W3:Y:S01]  /*c5a0*/  LDL R9, [R1+0x90] ;  /* 0x0000900001097983 */ /* 0x000ee20000100800 */
[----:B-----5:R-:W-:-:S03]  /*c5b0*/  @!P1 LEA R2, P3, R13, R0, 0x2 ;  /* 0x000000000d029211 */ /* 0x020fc600078610ff */
[----:B------:R-:W5:Y:S04]  /*c5c0*/  LDL R10, [R1+0x20] ;  /* 0x00002000010a7983 */ /* 0x000f680000100800 */
[----:B------:R-:W2:Y:S01]  /*c5d0*/  LDL R29, [R1+0x8c] ;  /* 0x00008c00011d7983 */ /* 0x000ea20000100800 */
[----:B------:R-:W-:-:S03]  /*c5e0*/  @!P1 LEA.HI.X R3, R13, R4, R15, 0x2, P3 ;  /* 0x000000040d039211 */ /* 0x000fc600018f140f */
[----:B------:R-:W4:Y:S04]  /*c5f0*/  LDL R28, [R1+0x88] ;  /* 0x00008800011c7983 */ /* 0x000f280000100800 */
[----:B------:R-:W-:Y:S04]  /*c600*/  @!P5 ST.E.64 [R6.64], R30 ;  /* 0x0000001e0600d985 */ /* 0x000fe8000c101b08 */
[----:B------:R1:W-:Y:S04]  /*c610*/  @!P1 ST.E.64 [R2.64], R32 ;  /* 0x0000002002009985 */ /* 0x0003e8000c101b08 */
[----:B------:R-:W4:Y:S04]  /*c620*/  LDL R15, [R1+0x14] ;  /* 0x00001400010f7983 */ /* 0x000f280000100800 */
[----:B------:R-:W4:Y:S01]  /*c630*/  LDL R13, [R1+0x10] ;  /* 0x00001000010d7983 */ /* 0x000f220000100800 */
[----:B-1----:R-:W-:-:S04]  /*c640*/  @!P2 LEA R2, P3, R11, R0, 0x2 ;  /* 0x000000000b02a211 */ /* 0x002fc800078610ff */
[----:B------:R-:W-:Y:S02]  /*c650*/  @!P2 LEA.HI.X R3, R11, R4, R14, 0x2, P3 ;  /* 0x000000040b03a211 */ /* 0x000fe400018f140e */
[----:B------:R-:W4:Y:S01]  /*c660*/  LDL R11, [R1+0x80] ;  /* 0x00008000010b7983 */ /* 0x000f220000100800 */
[----:B------:R-:W-:-:S03]  /*c670*/  @!P6 LEA R6, P4, R16, R0, 0x2 ;  /* 0x000000001006e211 */ /* 0x000fc600078810ff */
[----:B------:R-:W4:Y:S01]  /*c680*/  LDL R14, [R1+0x70] ;  /* 0x00007000010e7983 */ /* 0x000f220000100800 */
[----:B------:R-:W-:-:S03]  /*c690*/  @!P6 LEA.HI.X R7, R16, R4, R18, 0x2, P4 ;  /* 0x000000041007e211 */ /* 0x000fc600020f1412 */
[----:B------:R-:W4:Y:S04]  /*c6a0*/  LDL R18, [R1+0x78] ;  /* 0x0000780001127983 */ /* 0x000f280000100800 */
[----:B------:R-:W4:Y:S01]  /*c6b0*/  LDL R16, [R1+0x74] ;  /* 0x0000740001107983 */ /* 0x000f220000100800 */
[----:B------:R-:W-:Y:S02]  /*c6c0*/  ISETP.GE.AND P5, PT, R37, c[0x0][0x3c8], PT ;  /* 0x0000f20025007a0c */ /* 0x000fe40003fa6270 */
[----:B------:R-:W-:Y:S01]  /*c6d0*/  ISETP.GE.AND P1, PT, R8, c[0x0][0x3c8], PT ;  /* 0x0000f20008007a0c */ /* 0x000fe20003f26270 */
[----:B------:R1:W-:Y:S01]  /*c6e0*/  @!P6 ST.E.64 [R6.64], R34 ;  /* 0x000000220600e985 */ /* 0x0003e2000c101b08 */
[----:B------:R-:W-:Y:S02]  /*c6f0*/  ISETP.GE.AND P6, PT, R36, c[0x0][0x3c8], PT ;  /* 0x0000f20024007a0c */ /* 0x000fe40003fc6270 */
[----:B------:R-:W-:Y:S01]  /*c700*/  ISETP.GE.AND P4, PT, R23, c[0x0][0x3c8], PT ;  /* 0x0000f20017007a0c */ /* 0x000fe20003f86270 */
[----:B------:R1:W-:Y:S06]  /*c710*/  @!P2 ST.E.64 [R2.64], R38 ;  /* 0x000000260200a985 */ /* 0x0003ec000c101b08 */
[----:B-1----:R-:W-:-:S02]  /*c720*/  @!P5 LEA R6, P3, R37, R0, 0x2 ;  /* 0x000000002506d211 */ /* 0x002fc400078610ff */
[----:B------:R-:W-:Y:S02]  /*c730*/  @!P1 LEA R2, P2, R8, R0, 0x2 ;  /* 0x0000000008029211 */ /* 0x000fe400078410ff */
[----:B------:R-:W-:Y:S02]  /*c740*/  @!P5 LEA.HI.X R7, R37, R4, R63, 0x2, P3 ;  /* 0x000000042507d211 */ /* 0x000fe400018f143f */
[----:B------:R-:W-:-:S03]  /*c750*/  ISETP.GE.AND P3, PT, R21, c[0x0][0x3c8], PT ;  /* 0x0000f20015007a0c */ /* 0x000fc60003f66270 */
[----:B------:R1:W-:Y:S01]  /*c760*/  @!P5 ST.E.64 [R6.64], R40 ;  /* 0x000000280600d985 */ /* 0x0003e2000c101b08 */
[----:B---3--:R-:W-:Y:S02]  /*c770*/  @!P1 LEA.HI.X R3, R8, R4, R9, 0x2, P2 ;  /* 0x0000000408039211 */ /* 0x008fe400010f1409 */
[----:B------:R-:W-:-:S03]  /*c780*/  @!P6 LEA R8, P2, R36, R0, 0x2 ;  /* 0x000000002408e211 */ /* 0x000fc600078410ff */
[----:B------:R3:W-:Y:S01]  /*c790*/  @!P1 ST.E.64 [R2.64], R42 ;  /* 0x0000002a02009985 */ /* 0x0007e2000c101b08 */
[----:B-----5:R-:W-:Y:S02]  /*c7a0*/  ISETP.GE.AND P1, PT, R10, c[0x0][0x3c8], PT ;  /* 0x0000f2000a007a0c */ /* 0x020fe40003f26270 */
[----:B--2---:R-:W-:Y:S02]  /*c7b0*/  @!P6 LEA.HI.X R9, R36, R4, R29, 0x2, P2 ;  /* 0x000000042409e211 */ /* 0x004fe400010f141d */
[----:B-1----:R-:W-:-:S03]  /*c7c0*/  @!P3 LEA R6, P2, R21, R0, 0x2 ;  /* 0x000000001506b211 */ /* 0x002fc600078410ff */
[----:B------:R-:W-:Y:S01]  /*c7d0*/  @!P6 ST.E.64 [R8.64], R92 ;  /* 0x0000005c0800e985 */ /* 0x000fe2000c101b08 */
[----:B----4-:R-:W-:Y:S02]  /*c7e0*/  ISETP.GE.AND P6, PT, R19, c[0x0][0x3c8], PT ;  /* 0x0000f20013007a0c */ /* 0x010fe40003fc6270 */
[----:B------:R-:W-:Y:S02]  /*c7f0*/  @!P3 LEA.HI.X R7, R21, R4, R22, 0x2, P2 ;  /* 0x000000041507b211 */ /* 0x000fe400010f1416 */
[----:B---3--:R-:W-:-:S04]  /*c800*/  @!P4 LEA R2, P5, R23, R0, 0x2 ;  /* 0x000000001702c211 */ /* 0x008fc800078a10ff */
[----:B------:R-:W-:Y:S02]  /*c810*/  @!P4 LEA.HI.X R3, R23, R4, R28, 0x2, P5 ;  /* 0x000000041703c211 */ /* 0x000fe400028f141c */
[----:B------:R-:W-:-:S03]  /*c820*/  ISETP.GE.AND P5, PT, R17, c[0x0][0x3c8], PT ;  /* 0x0000f20011007a0c */ /* 0x000fc60003fa6270 */
[----:B------:R1:W-:Y:S01]  /*c830*/  @!P4 ST.E.64 [R2.64], R46 ;  /* 0x0000002e0200c985 */ /* 0x0003e2000c101b08 */
[----:B------:R-:W-:-:S03]  /*c840*/  ISETP.GE.AND P4, PT, R15, c[0x0][0x3c8], PT ;  /* 0x0000f2000f007a0c */ /* 0x000fc60003f86270 */
[----:B------:R2:W-:Y:S01]  /*c850*/  @!P3 ST.E.64 [R6.64], R48 ;  /* 0x000000300600b985 */ /* 0x0005e2000c101b08 */
[----:B------:R-:W-:Y:S02]  /*c860*/  ISETP.GE.AND P3, PT, R13, c[0x0][0x3c8], PT ;  /* 0x0000f2000d007a0c */ /* 0x000fe40003f66270 */
[----:B-1----:R-:W-:-:S04]  /*c870*/  @!P1 LEA R2, P2, R10, R0, 0x2 ;  /* 0x000000000a029211 */ /* 0x002fc800078410ff */
[----:B------:R-:W-:Y:S02]  /*c880*/  @!P1 LEA.HI.X R3, R10, R4, R11, 0x2, P2 ;  /* 0x000000040a039211 */ /* 0x000fe400010f140b */
[----:B------:R-:W-:-:S03]  /*c890*/  @!P6 LEA R10, P2, R19, R0, 0x2 ;  /* 0x00000000130ae211 */ /* 0x000fc600078410ff */
[----:B------:R1:W-:Y:S01]  /*c8a0*/  @!P1 ST.E.64 [R2.64], R50 ;  /* 0x0000003202009985 */ /* 0x0003e2000c101b08 */
[----:B------:R-:W-:Y:S02]  /*c8b0*/  @!P5 LEA R8, P1, R17, R0, 0x2 ;  /* 0x000000001108d211 */ /* 0x000fe400078210ff */
[----:B------:R-:W-:Y:S02]  /*c8c0*/  @!P6 LEA.HI.X R11, R19, R4, R20, 0x2, P2 ;  /* 0x00000004130be211 */ /* 0x000fe400010f1414 */
[----:B--2---:R-:W-:Y:S02]  /*c8d0*/  @!P4 LEA R6, P2, R15, R0, 0x2 ;  /* 0x000000000f06c211 */ /* 0x004fe400078410ff */
[-C--:B------:R-:W-:Y:S02]  /*c8e0*/  @!P5 LEA.HI.X R9, R17, R4.reuse, R18, 0x2, P1 ;  /* 0x000000041109d211 */ /* 0x080fe400008f1412 */
[----:B------:R-:W-:Y:S01]  /*c8f0*/  @!P4 LEA.HI.X R7, R15, R4, R16, 0x2, P2 ;  /* 0x000000040f07c211 */ /* 0x000fe200010f1410 */
[----:B------:R2:W-:Y:S04]  /*c900*/  @!P6 ST.E.64 [R10.64], R88 ;  /* 0x000000580a00e985 */ /* 0x0005e8000c101b08 */
[----:B------:R2:W-:Y:S04]  /*c910*/  @!P5 ST.E.64 [R8.64], R72 ;  /* 0x000000480800d985 */ /* 0x0005e8000c101b08 */
[----:B------:R2:W-:Y:S01]  /*c920*/  @!P4 ST.E.64 [R6.64], R52 ;  /* 0x000000340600c985 */ /* 0x0005e2000c101b08 */
[----:B-1----:R-:W-:-:S04]  /*c930*/  @!P3 LEA R2, P1, R13, R0, 0x2 ;  /* 0x000000000d02b211 */ /* 0x002fc800078210ff */
[----:B------:R-:W-:-:S05]  /*c940*/  @!P3 LEA.HI.X R3, R13, R4, R14, 0x2, P1 ;  /* 0x000000040d03b211 */ /* 0x000fca00008f140e */
[----:B------:R2:W-:Y:S04]  /*c950*/  @!P3 ST.E.64 [R2.64], R24 ;  /* 0x000000180200b985 */ /* 0x0005e8000c101b08 */
.L_x_240:
[----:B------:R-:W-:Y:S05]  /*c960*/  BSYNC B0 ;  /* 0x0000000000007941 */ /* 0x000fea0003800000 */
.L_x_239:
[----:B------:R-:W-:Y:S05]  /*c970*/  BRA.DIV ~URZ, `(.L_x_241) ;  /* 0x000031827f007947 */ /* 0x000fea000b800000 */
[----:B--2---:R2:W1:Y:S04]  /*c980*/  SHFL.IDX PT, R4, R5, 0x1, 0x1c1f ;  /* 0x003c1f0005047f89 */ /* 0x00446800000e0000 */
[----:B----4-:R2:W4:Y:S02]  /*c990*/  SHFL.IDX PT, R0, R12, 0x1, 0x1c1f ;  /* 0x003c1f000c007f89 */ /* 0x01052400000e0000 */
.L_x_308:
[----:B------:R-:W-:Y:S05]  /*c9a0*/  @P0 BRA `(.L_x_236) ;  /* 0x000011b000000947 */ /* 0x000fea0003800000 */
[----:B------:R-:W5:Y:S04]  /*c9b0*/  LDL R10, [R1+0x44] ;  /* 0x00004400010a7983 */ /* 0x000f680000100800 */
[----:B--2---:R-:W2:Y:S04]  /*c9c0*/  LDL R18, [R1+0x4c] ;  /* 0x00004c0001127983 */ /* 0x004ea80000100800 */
[----:B---3--:R-:W3:Y:S04]  /*c9d0*/  LDL R14, [R1+0x48] ;  /* 0x00004800010e7983 */ /* 0x008ee80000100800 */
[----:B----4-:R-:W4:Y:S04]  /*c9e0*/  LDL R12, [R1+0xa4] ;  /* 0x0000a400010c7983 */ /* 0x010f280000100800 */
[----:B------:R-:W4:Y:S04]  /*c9f0*/  LDL R11, [R1+0x40] ;  /* 0x00004000010b7983 */ /* 0x000f280000100800 */
[----:B------:R-:W4:Y:S04]  /*ca00*/  LDL R16, [R1+0xa8] ;  /* 0x0000a80001107983 */ /* 0x000f280000100800 */
[----:B------:R-:W4:Y:S04]  /*ca10*/  LDL R15, [R1+0x3c] ;  /* 0x00003c00010f7983 */ /* 0x000f280000100800 */
[----:B-1----:R-:W4:Y:S04]  /*ca20*/  LDL R5, [R1+0x38] ;  /* 0x0000380001057983 */ /* 0x002f280000100800 */
[----:B------:R-:W4:Y:S04]  /*ca30*/  LDL R19, [R1+0xa0] ;  /* 0x0000a00001137983 */ /* 0x000f280000100800 */
        /* <DEDUP_REMOVED lines=9> */
[----:B------:R-:W4:Y:S01]  /*cad0*/  LDL R21, [R1+0x88] ;  /* 0x0000880001157983 */ /* 0x000f220000100800 */
[----:B-----5:R-:W-:-:S02]  /*cae0*/  ISETP.GE.AND P0, PT, R10, c[0x0][0x3c8], PT ;  /* 0x0000f2000a007a0c */ /* 0x020fc40003f06270 */
[----:B--2---:R-:W-:Y:S02]  /*caf0*/  ISETP.GE.AND P2, PT, R18, c[0x0][0x3c8], PT ;  /* 0x0000f20012007a0c */ /* 0x004fe40003f46270 */
[----:B---3--:R-:W-:-:S09]  /*cb00*/  ISETP.GE.AND P1, PT, R14, c[0x0][0x3c8], PT ;  /* 0x0000f2000e007a0c */ /* 0x008fd20003f26270 */
[C---:B------:R-:W-:Y:S02]  /*cb10*/  @!P0 LEA R2, P6, R10.reuse, R0, 0x2 ;  /* 0x000000000a028211 */ /* 0x040fe400078c10ff */
[----:B----4-:R-:W-:Y:S02]  /*cb20*/  ISETP.GE.AND P5, PT, R11, c[0x0][0x3c8], PT ;  /* 0x0000f2000b007a0c */ /* 0x010fe40003fa6270 */
[----:B------:R-:W-:Y:S01]  /*cb30*/  @!P0 LEA.HI.X R3, R10, R4, R12, 0x2, P6 ;  /* 0x000000040a038211 */ /* 0x000fe200030f140c */
[----:B------:R-:W-:Y:S01]  /*cb40*/  @!P2 IMAD.MOV.U32 R8, RZ, RZ, R0 ;  /* 0x000000ffff08a224 */ /* 0x000fe200078e0000 */
[----:B------:R-:W2:Y:S01]  /*cb50*/  LDL R10, [R1+0x24] ;  /* 0x00002400010a7983 */ /* 0x000ea20000100800 */
[----:B------:R-:W-:Y:S01]  /*cb60*/  @!P2 IMAD.MOV.U32 R9, RZ, RZ, R4 ;  /* 0x000000ffff09a224 */ /* 0x000fe200078e0004 */
[----:B------:R-:W-:Y:S02]  /*cb70*/  @!P1 LEA R6, P3, R14, R0, 0x2 ;  /* 0x000000000e069211 */ /* 0x000fe400078610ff */
[----:B------:R-:W-:Y:S01]  /*cb80*/  ISETP.GE.AND P4, PT, R15, c[0x0][0x3c8], PT ;  /* 0x0000f2000f007a0c */ /* 0x000fe20003f86270 */
[----:B------:R-:W-:Y:S01]  /*cb90*/  @!P2 IMAD.WIDE R8, R18, 0x4, R8 ;  /* 0x000000041208a825 */ /* 0x000fe200078e0208 */
[----:B------:R-:W3:Y:S01]  /*cba0*/  LDL R12, [R1+0x14] ;  /* 0x00001400010c7983 */ /* 0x000ee20000100800 */
[----:B------:R-:W-:-:S03]  /*cbb0*/  @!P1 LEA.HI.X R7, R14, R4, R16, 0x2, P3 ;  /* 0x000000040e079211 */ /* 0x000fc600018f1410 */
[----:B------:R-:W4:Y:S01]  /*cbc0*/  LDL R18, [R1+0x20] ;  /* 0x0000200001127983 */ /* 0x000f220000100800 */
[----:B------:R-:W-:-:S03]  /*cbd0*/  ISETP.GE.AND P3, PT, R5, c[0x0][0x3c8], PT ;  /* 0x0000f20005007a0c */ /* 0x000fc60003f66270 */
[----:B------:R-:W5:Y:S04]  /*cbe0*/  LDL R16, [R1+0x1c] ;  /* 0x00001c0001107983 */ /* 0x000f680000100800 */
[----:B------:R-:W5:Y:S04]  /*cbf0*/  LDL R14, [R1+0x18] ;  /* 0x00001800010e7983 */ /* 0x000f680000100800 */
[----:B------:R1:W-:Y:S04]  /*cc00*/  @!P2 ST.E.64 [R8.64], R96 ;  /* 0x000000600800a985 */ /* 0x0003e8000c101b08 */
[----:B------:R1:W-:Y:S04]  /*cc10*/  @!P1 ST.E.64 [R6.64], R76 ;  /* 0x0000004c06009985 */ /* 0x0003e8000c101b08 */
[----:B------:R1:W-:Y:S02]  /*cc20*/  @!P0 ST.E.64 [R2.64], R56 ;  /* 0x0000003802008985 */ /* 0x0003e4000c101b08 */
[----:B-1----:R-:W-:-:S04]  /*cc30*/  @!P5 LEA R8, P6, R11, R0, 0x2 ;  /* 0x000000000b08d211 */ /* 0x002fc800078c10ff */
[----:B------:R-:W-:Y:S02]  /*cc40*/  @!P5 LEA.HI.X R9, R11, R4, R19, 0x2, P6 ;  /* 0x000000040b09d211 */ /* 0x000fe400030f1413 */
[----:B------:R-:W5:Y:S01]  /*cc50*/  LDL R11, [R1+0x84] ;  /* 0x00008400010b7983 */ /* 0x000f620000100800 */
[-C--:B------:R-:W-:Y:S02]  /*cc60*/  @!P4 LEA R6, P0, R15, R0.reuse, 0x2 ;  /* 0x000000000f06c211 */ /* 0x080fe400078010ff */
[----:B------:R-:W-:Y:S01]  /*cc70*/  @!P3 LEA R2, P6, R5, R0, 0x2 ;  /* 0x000000000502b211 */ /* 0x000fe200078c10ff */
[----:B------:R-:W5:Y:S01]  /*cc80*/  LDL R19, [R1+0x80] ;  /* 0x0000800001137983 */ /* 0x000f620000100800 */
[-C--:B------:R-:W-:Y:S02]  /*cc90*/  @!P4 LEA.HI.X R7, R15, R4.reuse, R17, 0x2, P0 ;  /* 0x000000040f07c211 */ /* 0x080fe400000f1411 */
[----:B------:R-:W-:Y:S01]  /*cca0*/  @!P3 LEA.HI.X R3, R5, R4, R13, 0x2, P6 ;  /* 0x000000040503b211 */ /* 0x000fe200030f140d */
[----:B------:R-:W5:Y:S04]  /*ccb0*/  LDL R17, [R1+0x7c] ;  /* 0x00007c0001117983 */ /* 0x000f680000100800 */
[----:B------:R-:W5:Y:S04]  /*ccc0*/  LDL R15, [R1+0x78] ;  /* 0x00007800010f7983 */ /* 0x000f680000100800 */
[----:B------:R-:W5:Y:S04]  /*ccd0*/  LDL R13, [R1+0x74] ;  /* 0x00007400010d7983 */ /* 0x000f680000100800 */
[----:B------:R-:W5:Y:S01]  /*cce0*/  LDL R5, [R1+0x10] ;  /* 0x0000100001057983 */ /* 0x000f620000100800 */
[----:B------:R-:W-:-:S02]  /*ccf0*/  ISETP.GE.AND P2, PT, R28, c[0x0][0x3c8], PT ;  /* 0x0000f2001c007a0c */ /* 0x000fc40003f46270 */
[----:B------:R-:W-:Y:S02]  /*cd00*/  ISETP.GE.AND P1, PT, R24, c[0x0][0x3c8], PT ;  /* 0x0000f20018007a0c */ /* 0x000fe40003f26270 */
[----:B------:R-:W-:Y:S01]  /*cd10*/  ISETP.GE.AND P0, PT, R22, c[0x0][0x3c8], PT ;  /* 0x0000f20016007a0c */ /* 0x000fe20003f06270 */
[----:B------:R1:W-:Y:S04]  /*cd20*/  @!P5 ST.E.64 [R8.64], R100 ;  /* 0x000000640800d985 */ /* 0x0003e8000c101b08 */
[----:B------:R1:W-:Y:S01]  /*cd30*/  @!P4 ST.E.64 [R6.64], R80 ;  /* 0x000000500600c985 */ /* 0x0003e2000c101b08 */
[----:B------:R-:W-:-:S03]  /*cd40*/  ISETP.GE.AND P4, PT, R20, c[0x0][0x3c8], PT ;  /* 0x0000f20014007a0c */ /* 0x000fc60003f86270 */
[----:B------:R1:W-:Y:S02]  /*cd50*/  @!P3 ST.E.64 [R2.64], R58 ;  /* 0x0000003a0200b985 */ /* 0x0003e4000c101b08 */
[-C--:B-1----:R-:W-:Y:S02]  /*cd60*/  @!P2 LEA R8, P5, R28, R0.reuse, 0x2 ;  /* 0x000000001c08a211 */ /* 0x082fe400078a10ff */
[----:B------:R-:W-:Y:S02]  /*cd70*/  @!P1 LEA R6, P6, R24, R0, 0x2 ;  /* 0x0000000018069211 */ /* 0x000fe400078c10ff */
[----:B------:R-:W-:Y:S02]  /*cd80*/  @!P2 LEA.HI.X R9, R28, R4, R29, 0x2, P5 ;  /* 0x000000041c09a211 */ /* 0x000fe400028f141d */
[----:B------:R-:W-:Y:S02]  /*cd90*/  @!P0 LEA R2, P3, R22, R0, 0x2 ;  /* 0x0000000016028211 */ /* 0x000fe400078610ff */
[----:B------:R-:W-:-:S02]  /*cda0*/  @!P1 LEA.HI.X R7, R24, R4, R25, 0x2, P6 ;  /* 0x0000000418079211 */ /* 0x000fc400030f1419 */
[----:B------:R-:W-:Y:S01]  /*cdb0*/  @!P0 LEA.HI.X R3, R22, R4, R23, 0x2, P3 ;  /* 0x0000000416038211 */ /* 0x000fe200018f1417 */
[----:B------:R-:W-:Y:S04]  /*cdc0*/  @!P2 ST.E.64 [R8.64], R102 ;  /* 0x000000660800a985 */ /* 0x000fe8000c101b08 */
[----:B------:R1:W-:Y:S04]  /*cdd0*/  @!P1 ST.E.64 [R6.64], R84 ;  /* 0x0000005406009985 */ /* 0x0003e8000c101b08 */
[----:B------:R2:W-:Y:S01]  /*cde0*/  @!P0 ST.E.64 [R2.64], R44 ;  /* 0x0000002c02008985 */ /* 0x0005e2000c101b08 */
[----:B-1----:R-:W-:-:S04]  /*cdf0*/  @!P4 LEA R6, P0, R20, R0, 0x2 ;  /* 0x000000001406c211 */ /* 0x002fc800078010ff */
[----:B------:R-:W-:-:S05]  /*ce00*/  @!P4 LEA.HI.X R7, R20, R4, R21, 0x2, P0 ;  /* 0x000000041407c211 */ /* 0x000fca00000f1415 */
[----:B------:R1:W-:Y:S01]  /*ce10*/  @!P4 ST.E.64 [R6.64], R60 ;  /* 0x0000003c0600c985 */ /* 0x0003e2000c101b08 */
[----:B--2---:R-:W-:Y:S02]  /*ce20*/  ISETP.GE.AND P5, PT, R10, c[0x0][0x3c8], PT ;  /* 0x0000f2000a007a0c */ /* 0x004fe40003fa6270 */
[----:B----4-:R-:W-:Y:S02]  /*ce30*/  ISETP.GE.AND P3, PT, R18, c[0x0][0x3c8], PT ;  /* 0x0000f20012007a0c */ /* 0x010fe40003f66270 */
[----:B---3--:R-:W-:Y:S02]  /*ce40*/  ISETP.GE.AND P0, PT, R12, c[0x0][0x3c8], PT ;  /* 0x0000f2000c007a0c */ /* 0x008fe40003f06270 */
[----:B-----5:R-:W-:Y:S02]  /*ce50*/  ISETP.GE.AND P2, PT, R16, c[0x0][0x3c8], PT ;  /* 0x0000f20010007a0c */ /* 0x020fe40003f46270 */
[----:B------:R-:W-:-:S05]  /*ce60*/  ISETP.GE.AND P1, PT, R14, c[0x0][0x3c8], PT ;  /* 0x0000f2000e007a0c */ /* 0x000fca0003f26270 */
[----:B------:R-:W-:-:S04]  /*ce70*/  @!P5 LEA R2, P6, R10, R0, 0x2 ;  /* 0x000000000a02d211 */ /* 0x000fc800078c10ff */
[----:B------:R-:W-:Y:S02]  /*ce80*/  @!P5 LEA.HI.X R3, R10, R4, R11, 0x2, P6 ;  /* 0x000000040a03d211 */ /* 0x000fe400030f140b */
[-C--:B------:R-:W-:Y:S02]  /*ce90*/  @!P3 LEA R10, P4, R18, R0.reuse, 0x2 ;  /* 0x00000000120ab211 */ /* 0x080fe400078810ff */
[-C--:B------:R-:W-:Y:S01]  /*cea0*/  @!P2 LEA R8, P6, R16, R0.reuse, 0x2 ;  /* 0x000000001008a211 */ /* 0x080fe200078c10ff */
[----:B------:R2:W-:Y:S01]  /*ceb0*/  @!P5 ST.E.64 [R2.64], R64 ;  /* 0x000000400200d985 */ /* 0x0005e2000c101b08 */
[----:B-1----:R-:W-:Y:S02]  /*cec0*/  @!P1 LEA R6, P5, R14, R0, 0x2 ;  /* 0x000000000e069211 */ /* 0x002fe400078a10ff */
[-C--:B------:R-:W-:Y:S02]  /*ced0*/  @!P3 LEA.HI.X R11, R18, R4.reuse, R19, 0x2, P4 ;  /* 0x00000004120bb211 */ /* 0x080fe400020f1413 */
[----:B------:R-:W-:-:S02]  /*cee0*/  @!P2 LEA.HI.X R9, R16, R4, R17, 0x2, P6 ;  /* 0x000000041009a211 */ /* 0x000fc400030f1411 */
[----:B------:R-:W-:Y:S01]  /*cef0*/  @!P1 LEA.HI.X R7, R14, R4, R15, 0x2, P5 ;  /* 0x000000040e079211 */ /* 0x000fe200028f140f */
[----:B------:R1:W-:Y:S04]  /*cf00*/  @!P3 ST.E.64 [R10.64], R82 ;  /* 0x000000520a00b985 */ /* 0x0003e8000c101b08 */
[----:B------:R1:W-:Y:S04]  /*cf10*/  @!P2 ST.E.64 [R8.64], R78 ;  /* 0x0000004e0800a985 */ /* 0x0003e8000c101b08 */
[----:B------:R1:W-:Y:S01]  /*cf20*/  @!P1 ST.E.64 [R6.64], R74 ;  /* 0x0000004a06009985 */ /* 0x0003e2000c101b08 */
[----:B--2---:R-:W-:-:S04]  /*cf30*/  @!P0 LEA R2, P4, R12, R0, 0x2 ;  /* 0x000000000c028211 */ /* 0x004fc800078810ff */
[----:B------:R-:W-:-:S05]  /*cf40*/  @!P0 LEA.HI.X R3, R12, R4, R13, 0x2, P4 ;  /* 0x000000040c038211 */ /* 0x000fca00020f140d */
[----:B------:R1:W-:Y:S01]  /*cf50*/  @!P0 ST.E.64 [R2.64], R54 ;  /* 0x0000003602008985 */ /* 0x0003e2000c101b08 */
[----:B------:R-:W-:-:S13]  /*cf60*/  ISETP.GE.AND P0, PT, R5, c[0x0][0x3c8], PT ;  /* 0x0000f20005007a0c */ /* 0x000fda0003f06270 */
[----:B------:R-:W-:Y:S05]  /*cf70*/  @P0 BRA `(.L_x_236) ;  /* 0x00000be000000947 */ /* 0x000fea0003800000 */
[----:B------:R-:W2:Y:S01]  /*cf80*/  LDL R12, [R1+0x70] ;  /* 0x00007000010c7983 */ /* 0x000ea20000100800 */
[----:B-1----:R-:W-:-:S04]  /*cf90*/  LEA R2, P0, R5, R0, 0x2 ;  /* 0x0000000005027211 */ /* 0x002fc800078010ff */
[----:B--2---:R-:W-:-:S05]  /*cfa0*/  LEA.HI.X R3, R5, R4, R12, 0x2, P0 ;  /* 0x0000000405037211 */ /* 0x004fca00000f140c */
[----:B------:R1:W-:Y:S01]  /*cfb0*/  ST.E.64 [R2.64], R26 ;  /* 0x0000001a02007985 */ /* 0x0003e2000c101b08 */
[----:B------:R-:W-:Y:S05]  /*cfc0*/  BRA `(.L_x_236) ;  /* 0x00000b9000007947 */ /* 0x000fea0003800000 */
.L_x_221:
[----:B------:R-:W2:Y:S01]  /*cfd0*/  LDL.LU R6, [R1] ;  /* 0x0000000001067983 */ /* 0x000ea20000300800 */
[----:B------:R-:W-:Y:S02]  /*cfe0*/  ISETP.NE.U32.AND P1, PT, RZ, c[0x0][0x508], PT ;  /* 0x00014200ff007a0c */ /* 0x000fe40003f25070 */
[----:B------:R-:W-:Y:S01]  /*cff0*/  ISETP.NE.U32.AND P3, PT, RZ, c[0x0][0x500], PT ;  /* 0x00014000ff007a0c */ /* 0x000fe20003f65070 */
[----:B------:R-:W3:Y:S01]  /*d000*/  LDL.LU R0, [R1+0x4] ;  /* 0x0000040001007983 */ /* 0x000ee20000300800 */
[----:B------:R-:W-:Y:S01]  /*d010*/  ISETP.NE.AND.EX P1, PT, RZ, c[0x0][0x50c], PT, P1 ;  /* 0x00014300ff007a0c */ /* 0x000fe20003f25310 */
[----:B------:R-:W-:Y:S01]  /*d020*/  IMAD.MOV.U32 R8, RZ, RZ, RZ ;  /* 0x000000ffff087224 */ /* 0x000fe200078e00ff */
[----:B------:R-:W-:Y:S01]  /*d030*/  ISETP.NE.AND.EX P3, PT, RZ, c[0x0][0x504], PT, P3 ;  /* 0x00014100ff007a0c */ /* 0x000fe20003f65330 */
[----:B------:R-:W-:Y:S01]  /*d040*/  IMAD.MOV.U32 R20, RZ, RZ, c[0x0][0x388] ;  /* 0x0000e200ff147624 */ /* 0x000fe200078e00ff */
[----:B------:R-:W-:-:S09]  /*d050*/  IADD3 R2, P2, R252, c[0x0][0x500], RZ ;  /* 0x00014000fc027a10 */ /* 0x000fd20007f5e0ff */
[----:B------:R-:W-:Y:S02]  /*d060*/  @P1 IADD3 R4, P0, R252, c[0x0][0x508], RZ ;  /* 0x00014200fc041a10 */ /* 0x000fe40007f1e0ff */
[C---:B--2---:R-:W-:Y:S02]  /*d070*/  IADD3.X R3, R6.reuse, c[0x0][0x504], RZ, P2, !PT ;  /* 0x0001410006037a10 */ /* 0x044fe400017fe4ff */
[----:B-1----:R-:W-:-:S03]  /*d080*/  @P1 IADD3.X R5, R6, c[0x0][0x50c], RZ, P0, !PT ;  /* 0x0001430006051a10 */ /* 0x002fc600007fe4ff */
[----:B------:R1:W5:Y:S04]  /*d090*/  @P3 LDG.E R8, [R2.64] ;  /* 0x0000000802083981 */ /* 0x000368000c1e1900 */
[----:B------:R1:W5:Y:S01]  /*d0a0*/  @P1 LDG.E R20, [R4.64] ;  /* 0x0000000804141981 */ /* 0x000362000c1e1900 */
[----:B---3--:R-:W-:-:S04]  /*d0b0*/  ISETP.NE.AND P0, PT, R0, RZ, PT ;  /* 0x000000ff0000720c */ /* 0x008fc80003f05270 */
[----:B------:R-:W-:Y:S01]  /*d0c0*/  SEL R19, R0, c[0x0][0x3d4], P0 ;  /* 0x0000f50000137a07 */ /* 0x000fe20000000000 */
[----:B------:R-:W-:Y:S05]  /*d0d0*/  @P1 BRA `(.L_x_242) ;  /* 0x0000004000001947 */ /* 0x000fea0003800000 */
[----:B------:R-:W-:Y:S05]  /*d0e0*/  @!P3 BRA `(.L_x_242) ;  /* 0x000000300000b947 */ /* 0x000fea0003800000 */
[----:B------:R2:W3:Y:S04]  /*d0f0*/  LDG.E R0, [R2.64] ;  /* 0x0000000802007981 */ /* 0x0004e8000c1e1900 */
[----:B-12---:R-:W3:Y:S02]  /*d100*/  LDG.E R2, [R2.64+0x4] ;  /* 0x0000040802027981 */ /* 0x006ee4000c1e1900 */
[----:B---3-5:R-:W-:Y:S02]  /*d110*/  IADD3 R20, -R0, R2, RZ ;  /* 0x0000000200147210 */ /* 0x028fe40007ffe1ff */
.L_x_242:
[----:B------:R-:W2:Y:S01]  /*d120*/  LDL.LU R0, [R1+0xc] ;  /* 0x00000c0001007983 */ /* 0x000ea20000300800 */
[----:B------:R-:W-:Y:S01]  /*d130*/  BSSY B0, `(.L_x_243) ;  /* 0x0000038000007945 */ /* 0x000fe20003800000 */
[----:B------:R-:W-:Y:S02]  /*d140*/  LOP3.LUT R9, R246, 0xffff, RZ, 0xc0, !PT ;  /* 0x0000fffff6097812 */ /* 0x000fe400078ec0ff */
[----:B-1----:R-:W1:Y:S01]  /*d150*/  S2R R2, SR_TID.X ;  /* 0x0000000000027919 */ /* 0x002e620000002100 */
[----:B------:R-:W-:-:S02]  /*d160*/  SEL R15, R251, RZ, !P3 ;  /* 0x000000fffb0f7207 */ /* 0x000fc40005800000 */
[----:B-----5:R-:W-:Y:S02]  /*d170*/  SHF.R.S32.HI R18, RZ, 0x1f, R8 ;  /* 0x0000001fff127819 */ /* 0x020fe40000011408 */
[----:B-1----:R-:W-:Y:S02]  /*d180*/  ISETP.GT.AND P0, PT, R2, 0x7f, PT ;  /* 0x0000007f0200780c */ /* 0x002fe40003f04270 */
[----:B--2---:R-:W-:-:S11]  /*d190*/  SEL R21, R0, RZ, !P3 ;  /* 0x000000ff00157207 */ /* 0x004fd60005800000 */
[----:B------:R-:W-:Y:S05]  /*d1a0*/  @P0 BRA `(.L_x_244) ;  /* 0x0000030000000947 */ /* 0x000fea0003800000 */
[----:B------:R-:W-:Y:S01]  /*d1b0*/  IMAD R0, R20, c[0x0][0x4e8], RZ ;  /* 0x00013a0014007a24 */ /* 0x000fe200078e02ff */
[----:B------:R-:W-:-:S04]  /*d1c0*/  LEA R14, R245, R2, 0x7 ;  /* 0x00000002f50e7211 */ /* 0x000fc800078e38ff */
[----:B------:R-:W-:-:S13]  /*d1d0*/  ISETP.GE.AND P0, PT, R14, R0, PT ;  /* 0x000000000e00720c */ /* 0x000fda0003f06270 */
[----:B------:R-:W-:Y:S05]  /*d1e0*/  @P0 BRA `(.L_x_244) ;  /* 0x000002c000000947 */ /* 0x000fea0003800000 */
[----:B------:R-:W2:Y:S01]  /*d1f0*/  LDL.LU R22, [R1+0x8] ;  /* 0x0000080001167983 */ /* 0x000ea20000300800 */
[----:B------:R-:W-:Y:S01]  /*d200*/  IMAD.MOV.U32 R0, RZ, RZ, 0x368 ;  /* 0x00000368ff007424 */ /* 0x000fe200078e00ff */
[----:B------:R-:W-:-:S04]  /*d210*/  ISETP.GT.AND P2, PT, R19, 0x1, PT ;  /* 0x000000011300780c */ /* 0x000fc80003f44270 */
[----:B------:R-:W-:-:S04]  /*d220*/  SEL R0, R0, 0x328, P2 ;  /* 0x0000032800007807 */ /* 0x000fc80001000000 */
[----:B------:R1:W3:Y:S08]  /*d230*/  LDC.64 R6, c[0x0][R0+0x170] ;  /* 0x00005c0000067b82 */ /* 0x0002f00000000a00 */
[----:B------:R1:W4:Y:S08]  /*d240*/  LDC.64 R4, c[0x0][R0+0x168] ;  /* 0x00005a0000047b82 */ /* 0x0003300000000a00 */
[----:B------:R1:W5:Y:S08]  /*d250*/  LDC.64 R12, c[0x0][R0+0x178] ;  /* 0x00005e00000c7b82 */ /* 0x0003700000000a00 */
[----:B------:R1:W2:Y:S02]  /*d260*/  LDC.64 R10, c[0x0][R0+0x160] ;  /* 0x00005800000a7b82 */ /* 0x0002a40000000a00 */
[----:B-1----:R-:W-:-:S02]  /*d270*/  IMAD.MOV.U32 R0, RZ, RZ, c[0x0][0x4e8] ;  /* 0x00013a00ff007624 */ /* 0x002fc400078e00ff */
[-C--:B---3--:R-:W-:Y:S02]  /*d280*/  IMAD R7, R7, R15.reuse, RZ ;  /* 0x0000000f07077224 */ /* 0x088fe400078e02ff */
[----:B------:R-:W-:Y:S01]  /*d290*/  IMAD.WIDE.U32 R2, R6, R15, RZ ;  /* 0x0000000f06027225 */ /* 0x000fe200078e00ff */
[----:B------:R-:W-:Y:S02]  /*d2a0*/  ISETP.NE.AND P0, PT, R0, 0x1, PT ;  /* 0x000000010000780c */ /* 0x000fe40003f05270 */
[----:B------:R-:W-:Y:S01]  /*d2b0*/  MOV R0, R14 ;  /* 0x0000000e00007202 */ /* 0x000fe20000000f00 */
[----:B------:R-:W-:Y:S02]  /*d2c0*/  IMAD R7, R6, R21, R7 ;  /* 0x0000001506077224 */ /* 0x000fe400078e0207 */
[-C--:B----4-:R-:W-:Y:S02]  /*d2d0*/  IMAD R16, R5, R9.reuse, RZ ;  /* 0x0000000905107224 */ /* 0x090fe400078e02ff */
[----:B------:R-:W-:Y:S01]  /*d2e0*/  IMAD.WIDE.U32 R4, R4, R9, RZ ;  /* 0x0000000904047225 */ /* 0x000fe200078e00ff */
[----:B------:R-:W-:-:S03]  /*d2f0*/  IADD3 R3, R3, R7, RZ ;  /* 0x0000000703037210 */ /* 0x000fc60007ffe0ff */
[----:B------:R-:W-:Y:S02]  /*d300*/  IMAD.IADD R16, R5, 0x1, R16 ;  /* 0x0000000105107824 */ /* 0x000fe400078e0210 */
[----:B------:R-:W-:-:S05]  /*d310*/  @P0 IMAD.HI.U32 R17, R14, c[0x0][0x4ec], RZ ;  /* 0x00013b000e110a27 */ /* 0x000fca00078e00ff */
[----:B------:R-:W-:Y:S02]  /*d320*/  @P0 SHF.R.U32.HI R0, RZ, c[0x0][0x4f0], R17 ;  /* 0x00013c00ff000a19 */ /* 0x000fe40000011611 */
[----:B------:R-:W-:-:S03]  /*d330*/  IADD3 R17, P1, P0, R2, R4, R8 ;  /* 0x0000000402117210 */ /* 0x000fc6000783e008 */
[----:B------:R-:W-:-:S04]  /*d340*/  IMAD.MOV R2, RZ, RZ, -R0 ;  /* 0x000000ffff027224 */ /* 0x000fc800078e0a00 */
[----:B------:R-:W-:Y:S01]  /*d350*/  IMAD R2, R2, c[0x0][0x4e8], R14 ;  /* 0x00013a0002027a24 */ /* 0x000fe200078e020e */
[----:B--2---:R-:W-:-:S05]  /*d360*/  SEL R6, R22, RZ, P2 ;  /* 0x000000ff16067207 */ /* 0x004fca0001000000 */
[-C--:B-----5:R-:W-:Y:S02]  /*d370*/  IMAD R7, R13, R6.reuse, RZ ;  /* 0x000000060d077224 */ /* 0x0a0fe400078e02ff */
[----:B------:R-:W-:Y:S01]  /*d380*/  IMAD.WIDE.U32 R4, R12, R6, RZ ;  /* 0x000000060c047225 */ /* 0x000fe200078e00ff */
[----:B------:R-:W-:Y:S02]  /*d390*/  IADD3.X R12, R3, R16, R18, P1, P0 ;  /* 0x00000010030c7210 */ /* 0x000fe40000fe0412 */
[----:B------:R-:W-:Y:S02]  /*d3a0*/  SHF.R.S32.HI R3, RZ, 0x1f, R0 ;  /* 0x0000001fff037819 */ /* 0x000fe40000011400 */
[----:B------:R-:W-:Y:S01]  /*d3b0*/  IADD3 R5, R5, R7, RZ ;  /* 0x0000000705057210 */ /* 0x000fe20007ffe0ff */
[----:B------:R-:W-:Y:S01]  /*d3c0*/  IMAD.MOV.U32 R7, RZ, RZ, c[0x0][0x4a8] ;  /* 0x00012a00ff077624 */ /* 0x000fe200078e00ff */
[----:B------:R-:W-:Y:S01]  /*d3d0*/  IADD3 R4, P1, P0, R0, R17, R4 ;  /* 0x0000001100047210 */ /* 0x000fe2000783e004 */
[----:B------:R-:W-:Y:S01]  /*d3e0*/  IMAD R0, R11, R2, RZ ;  /* 0x000000020b007224 */ /* 0x000fe200078e02ff */
[----:B------:R-:W-:-:S02]  /*d3f0*/  SHF.R.S32.HI R6, RZ, 0x1f, R2 ;  /* 0x0000001fff067819 */ /* 0x000fc40000011402 */
[----:B------:R-:W-:-:S03]  /*d400*/  IADD3.X R5, R3, R12, R5, P1, P0 ;  /* 0x0000000c03057210 */ /* 0x000fc60000fe0405 */
[C---:B------:R-:W-:Y:S02]  /*d410*/  IMAD R0, R10.reuse, R6, R0 ;  /* 0x000000060a007224 */ /* 0x040fe400078e0200 */
[----:B------:R-:W-:Y:S01]  /*d420*/  IMAD.WIDE.U32 R2, R10, R2, R4 ;  /* 0x000000020a027225 */ /* 0x000fe200078e0004 */
[----:B------:R-:W-:Y:S02]  /*d430*/  MOV R5, c[0x0][0x4ac] ;  /* 0x00012b0000057a02 */ /* 0x000fe40000000f00 */
[----:B------:R-:W-:Y:S01]  /*d440*/  SEL R4, R7, c[0x0][0x450], P2 ;  /* 0x0001140007047a07 */ /* 0x000fe20001000000 */
[----:B------:R-:W-:Y:S01]  /*d450*/  IMAD.IADD R0, R3, 0x1, R0 ;  /* 0x0000000103007824 */ /* 0x000fe200078e0200 */
[----:B------:R-:W-:Y:S02]  /*d460*/  SEL R5, R5, c[0x0][0x454], P2 ;  /* 0x0001150005057a07 */ /* 0x000fe40001000000 */
[----:B------:R-:W-:-:S04]  /*d470*/  LEA R4, P0, R2, R4, 0x2 ;  /* 0x0000000402047211 */ /* 0x000fc800078010ff */
[----:B------:R-:W-:Y:S02]  /*d480*/  LEA.HI.X R5, R2, R5, R0, 0x2, P0 ;  /* 0x0000000502057211 */ /* 0x000fe400000f1400 */
[----:B------:R-:W-:-:S05]  /*d490*/  MOV R0, 0xff800000 ;  /* 0xff80000000007802 */ /* 0x000fca0000000f00 */
[----:B------:R1:W-:Y:S02]  /*d4a0*/  STG.E [R4.64], R0 ;  /* 0x0000000004007986 */ /* 0x0003e4000c101908 */
.L_x_244:
[----:B------:R-:W-:Y:S05]  /*d4b0*/  BSYNC B0 ;  /* 0x0000000000007941 */ /* 0x000fea0003800000 */
.L_x_243:
[----:B------:R-:W-:-:S13]  /*d4c0*/  ISETP.GT.AND P0, PT, R19, 0x1, PT ;  /* 0x000000011300780c */ /* 0x000fda0003f04270 */
[----:B------:R-:W-:Y:S05]  /*d4d0*/  @P0 BRA `(.L_x_236) ;  /* 0x0000068000000947 */ /* 0x000fea0003800000 */
[----:B------:R-:W-:Y:S01]  /*d4e0*/  MOV R2, c[0x0][0x4e8] ;  /* 0x00013a0000027a02 */ /* 0x000fe20000000f00 */
[----:B-1----:R-:W-:Y:S01]  /*d4f0*/  IMAD R0, R18, c[0x0][0x3a0], RZ ;  /* 0x0000e80012007a24 */ /* 0x002fe200078e02ff */
[----:B------:R-:W-:Y:S01]  /*d500*/  LEA R4, R233, R234, 0x5 ;  /* 0x000000eae9047211 */ /* 0x000fe200078e28ff */
[----:B------:R-:W-:Y:S01]  /*d510*/  IMAD R5, R21, c[0x0][0x3f0], RZ ;  /* 0x0000fc0015057a24 */ /* 0x000fe200078e02ff */
[----:B------:R-:W-:Y:S01]  /*d520*/  ISETP.NE.AND P0, PT, R2, 0x1, PT ;  /* 0x000000010200780c */ /* 0x000fe20003f05270 */
[----:B------:R-:W-:Y:S01]  /*d530*/  IMAD.WIDE.U32 R2, R8, c[0x0][0x3a0], RZ ;  /* 0x0000e80008027a25 */ /* 0x000fe200078e00ff */
[----:B------:R-:W-:-:S03]  /*d540*/  LEA R4, R245, R4, 0x7 ;  /* 0x00000004f5047211 */ /* 0x000fc600078e38ff */
[----:B------:R-:W-:Y:S01]  /*d550*/  IMAD R8, R8, c[0x0][0x3a4], R0 ;  /* 0x0000e90008087a24 */ /* 0x000fe200078e0200 */
[----:B------:R-:W-:Y:S01]  /*d560*/  MOV R0, R4 ;  /* 0x0000000400007202 */ /* 0x000fe20000000f00 */
[----:B------:R-:W-:-:S03]  /*d570*/  IMAD R7, R15, c[0x0][0x3f4], R5 ;  /* 0x0000fd000f077a24 */ /* 0x000fc600078e0205 */
[----:B------:R-:W-:-:S03]  /*d580*/  IADD3 R3, R3, R8, RZ ;  /* 0x0000000803037210 */ /* 0x000fc60007ffe0ff */
[----:B------:R-:W-:-:S04]  /*d590*/  @P0 IMAD.HI.U32 R6, R4, c[0x0][0x4ec], RZ ;  /* 0x00013b0004060a27 */ /* 0x000fc800078e00ff */
[----:B------:R-:W-:Y:S01]  /*d5a0*/  IMAD.WIDE.U32 R2, R9, c[0x0][0x3e8], R2 ;  /* 0x0000fa0009027a25 */ /* 0x000fe200078e0002 */
[----:B------:R-:W-:-:S03]  /*d5b0*/  @P0 SHF.R.U32.HI R0, RZ, c[0x0][0x4f0], R6 ;  /* 0x00013c00ff000a19 */ /* 0x000fc60000011606 */
[----:B------:R-:W-:Y:S01]  /*d5c0*/  IMAD R3, R9, c[0x0][0x3ec], R3 ;  /* 0x0000fb0009037a24 */ /* 0x000fe200078e0203 */
[----:B------:R-:W-:Y:S02]  /*d5d0*/  SHF.R.S32.HI R6, RZ, 0x1f, R0 ;  /* 0x0000001fff067819 */ /* 0x000fe40000011400 */
[----:B------:R-:W-:Y:S01]  /*d5e0*/  IADD3 R5, -R0, RZ, RZ ;  /* 0x000000ff00057210 */ /* 0x000fe20007ffe1ff */
[----:B------:R-:W-:-:S04]  /*d5f0*/  IMAD.WIDE.U32 R2, R15, c[0x0][0x3f0], R2 ;  /* 0x0000fc000f027a25 */ /* 0x000fc800078e0002 */
[----:B------:R-:W-:Y:S01]  /*d600*/  IMAD R6, R6, c[0x0][0x3e0], RZ ;  /* 0x0000f80006067a24 */ /* 0x000fe200078e02ff */
[----:B------:R-:W-:Y:S01]  /*d610*/  IADD3 R3, R3, R7, RZ ;  /* 0x0000000703037210 */ /* 0x000fe20007ffe0ff */
[----:B------:R-:W-:Y:S02]  /*d620*/  IMAD R4, R5, c[0x0][0x4e8], R4 ;  /* 0x00013a0005047a24 */ /* 0x000fe400078e0204 */
        /* <DEDUP_REMOVED lines=12> */
.L_x_309:
[----:B------:R-:W-:Y:S05]  /*d6f0*/  BRA.DIV ~URZ, `(.L_x_246) ;  /* 0x000025427f007947 */ /* 0x000fea000b800000 */
[----:B------:R3:W4:Y:S02]  /*d700*/  SHFL.IDX PT, R0, R10, RZ, 0x181f ;  /* 0x00181fff0a007589 */ /* 0x00072400000e0000 */
.L_x_310:
[----:B------:R-:W-:Y:S01]  /*d710*/  IMAD R8, R20, c[0x0][0x4e8], RZ ;  /* 0x00013a0014087a24 */ /* 0x000fe200078e02ff */
        /* <DEDUP_REMOVED lines=10> */
[-C--:B--2---:R-:W-:Y:S02]  /*d7c0*/  @!P1 LEA.HI.X R5, R231, R9.reuse, R12, 0x1, P3 ;  /* 0x00000009e7059211 */ /* 0x084fe400018f0c0c */
[----:B------:R-:W-:-:S03]  /*d7d0*/  @!P0 LEA.HI.X R3, R235, R9, R11, 0x1, P2 ;  /* 0x00000009eb038211 */ /* 0x000fc600010f0c0b */
[----:B------:R2:W-:Y:S04]  /*d7e0*/  @!P1 ST.E.128 [R4.64], RZ ;  /* 0x000000ff04009985 */ /* 0x0005e8000c101d08 */
[----:B------:R2:W-:Y:S02]  /*d7f0*/  @!P0 ST.E.128 [R2.64], RZ ;  /* 0x000000ff02008985 */ /* 0x0005e4000c101d08 */
.L_x_248:
[----:B------:R-:W-:Y:S05]  /*d800*/  BSYNC B0 ;  /* 0x0000000000007941 */ /* 0x000fea0003800000 */
.L_x_247:
[----:B------:R-:W-:Y:S05]  /*d810*/  BRA.DIV ~URZ, `(.L_x_249) ;  /* 0x000024927f007947 */ /* 0x000fea000b800000 */
[----:B--2---:R2:W1:Y:S04]  /*d820*/  SHFL.IDX PT, R9, R7, 0x1, 0x181f ;  /* 0x00381f0007097f89 */ /* 0x00446800000e0000 */
[----:B----4-:R2:W4:Y:S02]  /*d830*/  SHFL.IDX PT, R0, R10, 0x1, 0x181f ;  /* 0x00381f000a007f89 */ /* 0x01052400000e0000 */
.L_x_311:
[----:B------:R-:W-:Y:S01]  /*d840*/  IADD3 R2, R6, 0x20, RZ ;  /* 0x0000002006027810 */ /* 0x000fe20007ffe0ff */
        /* <DEDUP_REMOVED lines=9> */
[-C--:B-1----:R-:W-:Y:S02]  /*d8e0*/  @!P1 LEA.HI.X R5, R231, R9.reuse, R12, 0x1, P3 ;  /* 0x00000009e7059211 */ /* 0x082fe400018f0c0c */
[----:B------:R-:W-:-:S03]  /*d8f0*/  @!P0 LEA.HI.X R3, R235, R9, R11, 0x1, P2 ;  /* 0x00000009eb038211 */ /* 0x000fc600010f0c0b */
[----:B------:R1:W-:Y:S04]  /*d900*/  @!P1 ST.E.128 [R4.64], RZ ;  /* 0x000000ff04009985 */ /* 0x0003e8000c101d08 */
[----:B------:R1:W-:Y:S02]  /*d910*/  @!P0 ST.E.128 [R2.64], RZ ;  /* 0x000000ff02008985 */ /* 0x0003e4000c101d08 */
.L_x_251:
[----:B------:R-:W-:Y:S05]  /*d920*/  BSYNC B0 ;  /* 0x0000000000007941 */ /* 0x000fea0003800000 */
.L_x_250:
[----:B------:R-:W-:Y:S05]  /*d930*/  BRA.DIV ~URZ, `(.L_x_252) ;  /* 0x000024427f007947 */ /* 0x000fea000b800000 */
[----:B-1----:R1:W2:Y:S02]  /*d940*/  SHFL.IDX PT, R9, R7, 0x2, 0x181f ;  /* 0x00581f0007097f89 */ /* 0x0022a400000e0000 */
.L_x_312:
[----:B------:R-:W-:Y:S05]  /*d950*/  BRA.DIV ~URZ, `(.L_x_253) ;  /* 0x000024927f007947 */ /* 0x000fea000b800000 */
[----:B----4-:R4:W1:Y:S02]  /*d960*/  SHFL.IDX PT, R0, R10, 0x2, 0x181f ;  /* 0x00581f000a007f89 */ /* 0x01086400000e0000 */
.L_x_313:
        /* <DEDUP_REMOVED lines=8> */
[-C--:B-1----:R-:W-:Y:S02]  /*d9f0*/  @!P1 LEA R4, P3, R231, R0.reuse, 0x1 ;  /* 0x00000000e7049211 */ /* 0x082fe400078608ff */
[----:B------:R-:W-:Y:S02]  /*da00*/  @!P0 LEA R2, P2, R235, R0, 0x1 ;  /* 0x00000000eb028211 */ /* 0x000fe400078408ff */
[-C--:B--2---:R-:W-:Y:S02]  /*da10*/  @!P1 LEA.HI.X R5, R231, R9.reuse, R12, 0x1, P3 ;  /* 0x00000009e7059211 */ /* 0x084fe400018f0c0c */
[----:B------:R-:W-:-:S03]  /*da20*/  @!P0 LEA.HI.X R3, R235, R9, R11, 0x1, P2 ;  /* 0x00000009eb038211 */ /* 0x000fc600010f0c0b */
[----:B------:R1:W-:Y:S04]  /*da30*/  @!P1 ST.E.128 [R4.64], RZ ;  /* 0x000000ff04009985 */ /* 0x0003e8000c101d08 */
[----:B------:R1:W-:Y:S02]  /*da40*/  @!P0 ST.E.128 [R2.64], RZ ;  /* 0x000000ff02008985 */ /* 0x0003e4000c101d08 */
.L_x_255:
[----:B------:R-:W-:Y:S05]  /*da50*/  BSYNC B0 ;  /* 0x0000000000007941 */ /* 0x000fea0003800000 */
.L_x_254:
[----:B------:R-:W-:Y:S05]  /*da60*/  BRA.DIV ~URZ, `(.L_x_256) ;  /* 0x000023f27f007947 */ /* 0x000fea000b800000 */
[----:B-12---:R-:W1:Y:S04]  /*da70*/  SHFL.IDX PT, R7, R7, 0x3, 0x181f ;  /* 0x00781f0007077f89 */ /* 0x006e6800000e0000 */
[----:B------:R2:W3:Y:S02]  /*da80*/  SHFL.IDX PT, R0, R10, 0x3, 0x181f ;  /* 0x00781f000a007f89 */ /* 0x0004e400000e0000 */
.L_x_314:
[----:B------:R-:W-:-:S04]  /*da90*/  IADD3 R6, R6, 0x60, RZ ;  /* 0x0000006006067810 */ /* 0x000fc80007ffe0ff */
[----:B------:R-:W-:-:S13]  /*daa0*/  ISETP.GE.AND P0, PT, R6, R8, PT ;  /* 0x000000080600720c */ /* 0x000fda0003f06270 */
[----:B------:R-:W-:Y:S05]  /*dab0*/  @P0 BRA `(.L_x_236) ;  /* 0x000000a000000947 */ /* 0x000fea0003800000 */
[----:B------:R-:W-:Y:S02]  /*dac0*/  ISETP.GE.AND P1, PT, R231, c[0x0][0x3c8], PT ;  /* 0x0000f200e7007a0c */ /* 0x000fe40003f26270 */
[----:B------:R-:W-:Y:S02]  /*dad0*/  ISETP.GE.AND P0, PT, R235, c[0x0][0x3c8], PT ;  /* 0x0000f200eb007a0c */ /* 0x000fe40003f06270 */
[----:B--234-:R-:W-:Y:S02]  /*dae0*/  SHF.R.S32.HI R10, RZ, 0x1f, R231 ;  /* 0x0000001fff0a7819 */ /* 0x01cfe400000114e7 */
[----:B------:R-:W-:-:S07]  /*daf0*/  SHF.R.S32.HI R9, RZ, 0x1f, R235 ;  /* 0x0000001fff097819 */ /* 0x000fce00000114eb */
[-C--:B------:R-:W-:Y:S02]  /*db00*/  @!P1 LEA R4, P3, R231, R0.reuse, 0x1 ;  /* 0x00000000e7049211 */ /* 0x080fe400078608ff */
[----:B------:R-:W-:Y:S02]  /*db10*/  @!P0 LEA R2, P2, R235, R0, 0x1 ;  /* 0x00000000eb028211 */ /* 0x000fe400078408ff */
[-C--:B-1----:R-:W-:Y:S02]  /*db20*/  @!P1 LEA.HI.X R5, R231, R7.reuse, R10, 0x1, P3 ;  /* 0x00000007e7059211 */ /* 0x082fe400018f0c0a */
[----:B------:R-:W-:-:S03]  /*db30*/  @!P0 LEA.HI.X R3, R235, R7, R9, 0x1, P2 ;  /* 0x00000007eb038211 */ /* 0x000fc600010f0c09 */
[----:B------:R1:W-:Y:S04]  /*db40*/  @!P1 ST.E.128 [R4.64], RZ ;  /* 0x000000ff04009985 */ /* 0x0003e8000c101d08 */
[----:B------:R1:W-:Y:S02]  /*db50*/  @!P0 ST.E.128 [R2.64], RZ ;  /* 0x000000ff02008985 */ /* 0x0003e4000c101d08 */
.L_x_236:
[----:B------:R-:W-:Y:S05]  /*db60*/  BSYNC B1 ;  /* 0x0000000000017941 */ /* 0x000fea0003800000 */
.L_x_220:
[----:B------:R-:W-:-:S13]  /*db70*/  ISETP.NE.AND P0, PT, RZ, UR6, PT ;  /* 0x00000006ff007c0c */ /* 0x000fda000bf05270 */
[----:B------:R-:W-:Y:S01]  /*db80*/  @P0 WARPSYNC 0xffffffff ;  /* 0xffffffff00000948 */ /* 0x000fe20003800000 */
[----:B------:R-:W-:Y:S06]  /*db90*/  @P0 BAR.SYNC.DEFER_BLOCKING 0x5, 0x100 ;  /* 0x0144000000000b1d */ /* 0x000fec0000010000 */
[----:B------:R-:W2:Y:S04]  /*dba0*/  @P0 LDS.128 R244, [0xf100] ;  /* 0x00f10000fff40984 */ /* 0x000ea80000000c00 */
[----:B------:R-:W-:Y:S06]  /*dbb0*/  @P0 BAR.ARV 0x4, 0x100 ;  /* 0x0104000000000b1d */ /* 0x000fec0000002000 */
[----:B------:R-:W-:Y:S05]  /*dbc0*/  @P0 BRA `(.L_x_257) ;  /* 0x00000ad000000947 */ /* 0x000fea0003800000 */
[----:B-1-34-:R-:W1:Y:S01]  /*dbd0*/  S2R R0, SR_TID.X ;  /* 0x0000000000007919 */ /* 0x01ae620000002100 */
[----:B------:R-:W-:Y:S01]  /*dbe0*/  IMAD.MOV.U32 R7, RZ, RZ, RZ ;  /* 0x000000ffff077224 */ /* 0x000fe200078e00ff */
[----:B-1----:R-:W-:-:S04]  /*dbf0*/  LOP3.LUT R13, R0, 0x1f, RZ, 0xc0, !PT ;  /* 0x0000001f000d7812 */ /* 0x002fc800078ec0ff */
[----:B------:R-:W-:Y:S01]  /*dc00*/  ISETP.NE.AND P5, PT, R13, 0x1f, PT ;  /* 0x0000001f0d00780c */ /* 0x000fe20003fa5270 */
[----:B------:R-:W-:Y:S10]  /*dc10*/  BRA.DIV ~URZ, `(.L_x_258) ;  /* 0x000023127f007947 */ /* 0x000ff4000b800000 */
[----:B--2---:R1:W2:Y:S02]  /*dc20*/  SHFL.IDX PT, R9, R62, RZ, 0x1f ;  /* 0x00001fff3e097589 */ /* 0x0042a400000e0000 */
.L_x_315:
[----:B------:R-:W-:Y:S05]  /*dc30*/  BRA.DIV ~URZ, `(.L_x_259) ;  /* 0x000023627f007947 */ /* 0x000fea000b800000 */
[----:B------:R3:W4:Y:S02]  /*dc40*/  SHFL.IDX PT, R8, R62, 0x1, 0x1f ;  /* 0x00201f003e087f89 */ /* 0x00072400000e0000 */
.L_x_316:
[----:B------:R-:W-:Y:S02]  /*dc50*/  IMAD.IADD R0, R247, 0x1, R13 ;  /* 0x00000001f7007824 */ /* 0x000fe400078e020d */
[----:B------:R-:W-:-:S03]  /*dc60*/  IMAD.MOV.U32 R6, RZ, RZ, RZ ;  /* 0x000000ffff067224 */ /* 0x000fc600078e00ff */
[----:B------:R-:W-:-:S13]  /*dc70*/  ISETP.GE.OR P0, PT, R0, c[0x0][0x53c], !P5 ;  /* 0x00014f0000007a0c */ /* 0x000fda0006f06670 */
[----:B------:R-:W-:Y:S01]  /*dc80*/  @!P0 IMAD.MOV.U32 R2, RZ, RZ, 0x4 ;  /* 0x00000004ff028424 */ /* 0x000fe200078e00ff */
[----:B------:R-:W-:-:S03]  /*dc90*/  @!P0 MOV R3, 0x4 ;  /* 0x0000000400038802 */ /* 0x000fc60000000f00 */
[----:B------:R-:W-:-:S04]  /*dca0*/  @!P0 IMAD.WIDE R4, R0, R2, c[0x0][0x580] ;  /* 0x0001600000048625 */ /* 0x000fc800078e0202 */
[----:B------:R-:W-:Y:S01]  /*dcb0*/  @!P0 IMAD.WIDE R2, R0, R3, c[0x0][0x578] ;  /* 0x00015e0000028625 */ /* 0x000fe200078e0203 */
[----:B------:R-:W5:Y:S04]  /*dcc0*/  @!P0 LDG.E R6, [R4.64] ;  /* 0x0000000804068981 */ /* 0x000f68000c1e1900 */
[----:B------:R-:W5:Y:S01]  /*dcd0*/  @!P0 LDG.E R7, [R2.64] ;  /* 0x0000000802078981 */ /* 0x000f62000c1e1900 */
[C---:B------:R-:W-:Y:S02]  /*dce0*/  ISETP.GE.U32.AND P4, PT, R13.reuse, 0x10, PT ;  /* 0x000000100d00780c */ /* 0x040fe40003f86070 */
[C---:B------:R-:W-:Y:S02]  /*dcf0*/  ISETP.GE.U32.AND P3, PT, R13.reuse, 0x8, PT ;  /* 0x000000080d00780c */ /* 0x040fe40003f66070 */
[----:B------:R-:W-:-:S02]  /*dd00*/  ISETP.GE.U32.AND P2, PT, R13, 0x4, PT ;  /* 0x000000040d00780c */ /* 0x000fc40003f46070 */
[C---:B------:R-:W-:Y:S02]  /*dd10*/  ISETP.GE.U32.AND P1, PT, R13.reuse, 0x2, PT ;  /* 0x000000020d00780c */ /* 0x040fe40003f26070 */
[----:B------:R-:W-:Y:S02]  /*dd20*/  ISETP.NE.AND P0, PT, R13, RZ, PT ;  /* 0x000000ff0d00720c */ /* 0x000fe40003f05270 */
[----:B------:R-:W-:Y:S01]  /*dd30*/  MOV R10, RZ ;  /* 0x000000ff000a7202 */ /* 0x000fe20000000f00 */
[----:B-----5:R-:W-:Y:S01]  /*dd40*/  IMAD R0, R7, R6, RZ ;  /* 0x0000000607007224 */ /* 0x020fe200078e02ff */
[----:B------:R-:W-:Y:S07]  /*dd50*/  BRA.DIV ~URZ, `(.L_x_260) ;  /* 0x000022b27f007947 */ /* 0x000fee000b800000 */
[----:B------:R1:W3:Y:S02]  /*dd60*/  SHFL.UP PT, R4, R0, 0x1, RZ ;  /* 0x0420000000047989 */ /* 0x0002e400000e00ff */
.L_x_317:
[----:B---3--:R-:W-:-:S04]  /*dd70*/  SEL R4, R4, RZ, P0 ;  /* 0x000000ff04047207 */ /* 0x008fc80000000000 */
[----:B-1----:R-:W-:Y:S01]  /*dd80*/  IADD3 R0, R0, R4, RZ ;  /* 0x0000000400007210 */ /* 0x002fe20007ffe0ff */
[----:B------:R-:W-:Y:S05]  /*dd90*/  BRA.DIV ~URZ, `(.L_x_261) ;  /* 0x000022b27f007947 */ /* 0x000fea000b800000 */
[----:B------:R-:W1:Y:S02]  /*dda0*/  SHFL.UP PT, R2, R0, 0x2, RZ ;  /* 0x0440000000027989 */ /* 0x000e6400000e00ff */
[----:B-1----:R-:W-:-:S05]  /*ddb0*/  SEL R2, R2, RZ, P1 ;  /* 0x000000ff02027207 */ /* 0x002fca0000800000 */
[----:B------:R-:W-:-:S05]  /*ddc0*/  IMAD.IADD R4, R0, 0x1, R2 ;  /* 0x0000000100047824 */ /* 0x000fca00078e0202 */
        /* <DEDUP_REMOVED lines=9> */
[----:B------:R1:W3:Y:S02]  /*de60*/  SHFL.IDX PT, R0, R4, 0x1f, 0x1f ;  /* 0x03e01f0004007f89 */ /* 0x0002e400000e0000 */
.L_x_318:
[----:B---3--:R-:W-:Y:S01]  /*de70*/  IMAD R0, R0, c[0x0][0x538], RZ ;  /* 0x00014e0000007a24 */ /* 0x008fe200078e02ff */
[----:B------:R-:W-:Y:S04]  /*de80*/  BSSY B1, `(.L_x_262) ;  /* 0x000007c000017945 */ /* 0x000fe80003800000 */
[----:B----4-:R-:W-:-:S04]  /*de90*/  IADD3 R8, R0, R8, RZ ;  /* 0x0000000800087210 */ /* 0x010fc80007ffe0ff */
[----:B--2---:R-:W-:-:S13]  /*dea0*/  ISETP.GT.AND P6, PT, R8, R9, PT ;  /* 0x000000090800720c */ /* 0x004fda0003fc4270 */
[----:B------:R-:W-:Y:S05]  /*deb0*/  @P6 BRA `(.L_x_263) ;  /* 0x0000024000006947 */ /* 0x000fea0003800000 */
.L_x_267:
[----:B------:R-:W-:-:S04]  /*dec0*/  IADD3 R0, R247, 0x1f, RZ ;  /* 0x0000001ff7007810 */ /* 0x000fc80007ffe0ff */
[----:B------:R-:W-:-:S13]  /*ded0*/  ISETP.GE.AND P6, PT, R0, c[0x0][0x53c], PT ;  /* 0x00014f0000007a0c */ /* 0x000fda0003fc6270 */
[----:B------:R-:W-:Y:S05]  /*dee0*/  @P6 BRA `(.L_x_264) ;  /* 0x0000071000006947 */ /* 0x000fea0003800000 */
[----:B------:R-:W-:Y:S01]  /*def0*/  MOV R247, R0 ;  /* 0x0000000000f77202 */ /* 0x000fe20000000f00 */
[----:B------:R-:W-:-:S03]  /*df00*/  CS2R R6, SRZ ;  /* 0x0000000000067805 */ /* 0x000fc6000001ff00 */
[----:B------:R-:W-:-:S04]  /*df10*/  IADD3 R0, R247, R13, RZ ;  /* 0x0000000df7007210 */ /* 0x000fc80007ffe0ff */
[----:B------:R-:W-:-:S13]  /*df20*/  ISETP.GE.OR P6, PT, R0, c[0x0][0x53c], !P5 ;  /* 0x00014f0000007a0c */ /* 0x000fda0006fc6670 */
[----:B------:R-:W-:Y:S02]  /*df30*/  @!P6 MOV R2, 0x4 ;  /* 0x000000040002e802 */ /* 0x000fe40000000f00 */
[----:B------:R-:W-:-:S03]  /*df40*/  @!P6 MOV R3, 0x4 ;  /* 0x000000040003e802 */ /* 0x000fc60000000f00 */
[----:B-1----:R-:W-:-:S04]  /*df50*/  @!P6 IMAD.WIDE R4, R0, R2, c[0x0][0x580] ;  /* 0x000160000004e625 */ /* 0x002fc800078e0202 */
[----:B------:R-:W-:Y:S01]  /*df60*/  @!P6 IMAD.WIDE R2, R0, R3, c[0x0][0x578] ;  /* 0x00015e000002e625 */ /* 0x000fe200078e0203 */
[----:B------:R-:W2:Y:S04]  /*df70*/  @!P6 LDG.E R6, [R4.64] ;  /* 0x000000080406e981 */ /* 0x000ea8000c1e1900 */
[----:B------:R-:W2:Y:S02]  /*df80*/  @!P6 LDG.E R7, [R2.64] ;  /* 0x000000080207e981 */ /* 0x000ea4000c1e1900 */
[----:B--2---:R-:W-:Y:S01]  /*df90*/  IMAD R0, R7, R6, RZ ;  /* 0x0000000607007224 */ /* 0x004fe200078e02ff */
[----:B------:R-:W-:Y:S05]  /*dfa0*/  BRA.DIV ~URZ, `(.L_x_265) ;  /* 0x000022527f007947 */ /* 0x000fea000b800000 */
[----:B------:R1:W2:Y:S02]  /*dfb0*/  SHFL.UP PT, R2, R0, 0x1, RZ ;  /* 0x0420000000027989 */ /* 0x0002a400000e00ff */
.L_x_319:
[----:B--2---:R-:W-:-:S04]  /*dfc0*/  SEL R2, R2, RZ, P0 ;  /* 0x000000ff02027207 */ /* 0x004fc80000000000 */
        /* <DEDUP_REMOVED lines=14> */
[----:B------:R1:W2:Y:S02]  /*e0b0*/  SHFL.IDX PT, R0, R4, 0x1f, 0x1f ;  /* 0x03e01f0004007f89 */ /* 0x0002a400000e0000 */
.L_x_320:
[----:B--2---:R-:W-:-:S05]  /*e0c0*/  IMAD R0, R0, c[0x0][0x538], RZ ;  /* 0x00014e0000007a24 */ /* 0x004fca00078e02ff */
[----:B------:R-:W-:-:S04]  /*e0d0*/  IADD3 R8, R0, R8, RZ ;  /* 0x0000000800087210 */ /* 0x000fc80007ffe0ff */
[----:B------:R-:W-:-:S13]  /*e0e0*/  ISETP.GT.AND P6, PT, R8, R9, PT ;  /* 0x000000090800720c */ /* 0x000fda0003fc4270 */
[----:B-1----:R-:W-:Y:S05]  /*e0f0*/  @!P6 BRA `(.L_x_267) ;  /* 0xfffffdc00000e947 */ /* 0x002fea000383ffff */
.L_x_263:
[----:B------:R-:W-:-:S05]  /*e100*/  IADD3 R8, -R0, R8, RZ ;  /* 0x0000000800087210 */ /* 0x000fca0007ffe1ff */
[----:B------:R-:W-:-:S05]  /*e110*/  IMAD R0, R4, c[0x0][0x538], R8 ;  /* 0x00014e0004007a24 */ /* 0x000fca00078e0208 */
[----:B------:R-:W-:Y:S01]  /*e120*/  ISETP.GT.AND P0, PT, R0, R9, PT ;  /* 0x000000090000720c */ /* 0x000fe20003f04270 */
[----:B------:R-:W-:-:S12]  /*e130*/  BRA.DIV ~URZ, `(.L_x_268) ;  /* 0x000022c27f007947 */ /* 0x000fd8000b800000 */
[----:B------:R-:W-:-:S04]  /*e140*/  VOTE.ANY R0, PT, !P0 ;  /* 0x0000000000007806 */ /* 0x000fc800040e0100 */
.L_x_321:
[----:B------:R2:W3:Y:S01]  /*e150*/  POPC R11, R0 ;  /* 0x00000000000b7309 */ /* 0x0004e20000000000 */
[----:B------:R-:W-:Y:S05]  /*e160*/  BRA.DIV ~URZ, `(.L_x_269) ;  /* 0x000022d27f007947 */ /* 0x000fea000b800000 */
[----:B---3--:R3:W4:Y:S04]  /*e170*/  SHFL.IDX PT, R6, R6, R11, 0x1f ;  /* 0x00001f0b06067589 */ /* 0x00872800000e0000 */
[----:B------:R3:W1:Y:S02]  /*e180*/  SHFL.IDX PT, R7, R7, R11, 0x1f ;  /* 0x00001f0b07077589 */ /* 0x00066400000e0000 */
.L_x_322:
[----:B------:R-:W-:Y:S01]  /*e190*/  ISETP.NE.AND P0, PT, R0, RZ, PT ;  /* 0x000000ff0000720c */ /* 0x000fe20003f05270 */
[----:B------:R-:W-:-:S12]  /*e1a0*/  BSSY B0, `(.L_x_270) ;  /* 0x0000005000007945 */ /* 0x000fd80003800000 */
[----:B------:R-:W-:Y:S05]  /*e1b0*/  @!P0 BRA `(.L_x_271) ;  /* 0x0000003000008947 */ /* 0x000fea0003800000 */
[----:B--2---:R-:W-:Y:S01]  /*e1c0*/  IADD3 R0, R11, -0x1, RZ ;  /* 0xffffffff0b007810 */ /* 0x004fe20007ffe0ff */
[----:B------:R-:W-:Y:S05]  /*e1d0*/  BRA.DIV ~URZ, `(.L_x_272) ;  /* 0x000023327f007947 */ /* 0x000fea000b800000 */
[----:B------:R2:W3:Y:S02]  /*e1e0*/  SHFL.IDX PT, R10, R4, R0, 0x1f ;  /* 0x00001f00040a7589 */ /* 0x0004e400000e0000 */
.L_x_271:
[----:B------:R-:W-:Y:S05]  /*e1f0*/  BSYNC B0 ;  /* 0x0000000000007941 */ /* 0x000fea0003800000 */
.L_x_270:
[-C--:B-12-4-:R-:W-:Y:S01]  /*e200*/  IABS R4, R6.reuse ;  /* 0x0000000600047213 */ /* 0x096fe20000000000 */
[----:B---3--:R-:W-:Y:S01]  /*e210*/  IMAD R244, R10, c[0x0][0x538], R8 ;  /* 0x00014e000af47a24 */ /* 0x008fe200078e0208 */
[----:B------:R-:W-:Y:S01]  /*e220*/  IABS R0, R7 ;  /* 0x0000000700007213 */ /* 0x000fe20000000000 */
[----:B------:R-:W-:Y:S01]  /*e230*/  IMAD.IADD R247, R11, 0x1, R247 ;  /* 0x000000010bf77824 */ /* 0x000fe200078e02f7 */
[----:B------:R-:W1:Y:S01]  /*e240*/  I2F.RP R2, R4 ;  /* 0x0000000400027306 */ /* 0x000e620000209400 */
[----:B------:R-:W-:Y:S02]  /*e250*/  IMAD.IADD R10, R9, 0x1, -R244 ;  /* 0x00000001090a7824 */ /* 0x000fe400078e0af4 */
[----:B------:R-:W-:Y:S01]  /*e260*/  IMAD.MOV.U32 R5, RZ, RZ, R0 ;  /* 0x000000ffff057224 */ /* 0x000fe200078e0000 */
[----:B------:R-:W-:Y:S02]  /*e270*/  IABS R0, R6 ;  /* 0x0000000600007213 */ /* 0x000fe40000000000 */
[----:B------:R-:W-:-:S02]  /*e280*/  IABS R9, R10 ;  /* 0x0000000a00097213 */ /* 0x000fc40000000000 */
[----:B------:R-:W-:Y:S01]  /*e290*/  I2F.RP R12, R5 ;  /* 0x00000005000c7306 */ /* 0x000fe20000209400 */
[----:B------:R-:W-:-:S07]  /*e2a0*/  IMAD.MOV R0, RZ, RZ, -R0 ;  /* 0x000000ffff007224 */ /* 0x000fce00078e0a00 */
[----:B-1----:R-:W1:Y:S02]  /*e2b0*/  MUFU.RCP R2, R2 ;  /* 0x0000000200027308 */ /* 0x002e640000001000 */
[----:B-1----:R-:W-:-:S06]  /*e2c0*/  IADD3 R2, R2, 0xffffffe, RZ ;  /* 0x0ffffffe02027810 */ /* 0x002fcc0007ffe0ff */
[----:B------:R-:W1:Y:S02]  /*e2d0*/  F2I.FTZ.U32.TRUNC.NTZ R3, R2 ;  /* 0x0000000200037305 */ /* 0x000e64000021f000 */
[----:B-1----:R-:W-:-:S04]  /*e2e0*/  IMAD.MOV R2, RZ, RZ, -R3 ;  /* 0x000000ffff027224 */ /* 0x002fc800078e0a03 */
[----:B------:R-:W-:Y:S01]  /*e2f0*/  IMAD R8, R2, R4, RZ ;  /* 0x0000000402087224 */ /* 0x000fe200078e02ff */
[----:B------:R-:W-:-:S05]  /*e300*/  MOV R2, RZ ;  /* 0x000000ff00027202 */ /* 0x000fca0000000f00 */
[----:B------:R-:W-:-:S04]  /*e310*/  IMAD.HI.U32 R8, R3, R8, R2 ;  /* 0x0000000803087227 */ /* 0x000fc800078e0002 */
[----:B------:R-:W-:Y:S02]  /*e320*/  IMAD.MOV.U32 R2, RZ, RZ, R9 ;  /* 0x000000ffff027224 */ /* 0x000fe400078e0009 */
[----:B------:R-:W-:Y:S02]  /*e330*/  IMAD.MOV.U32 R3, RZ, RZ, R0 ;  /* 0x000000ffff037224 */ /* 0x000fe400078e0000 */
[----:B------:R-:W-:-:S04]  /*e340*/  IMAD.HI.U32 R0, R8, R2, RZ ;  /* 0x0000000208007227 */ /* 0x000fc800078e00ff */
[----:B------:R-:W-:Y:S02]  /*e350*/  IMAD R2, R0, R3, R2 ;  /* 0x0000000300027224 */ /* 0x000fe400078e0202 */
[----:B------:R-:W1:Y:S03]  /*e360*/  MUFU.RCP R3, R12 ;  /* 0x0000000c00037308 */ /* 0x000e660000001000 */
[----:B------:R-:W-:Y:S02]  /*e370*/  ISETP.GT.U32.AND P1, PT, R4, R2, PT ;  /* 0x000000020400720c */ /* 0x000fe40003f24070 */
[----:B-1----:R-:W-:-:S11]  /*e380*/  IADD3 R3, R3, 0xffffffe, RZ ;  /* 0x0ffffffe03037810 */ /* 0x002fd60007ffe0ff */
[-C--:B------:R-:W-:Y:S02]  /*e390*/  @!P1 IADD3 R2, R2, -R4.reuse, RZ ;  /* 0x8000000402029210 */ /* 0x080fe40007ffe0ff */
[----:B------:R-:W-:Y:S01]  /*e3a0*/  @!P1 IADD3 R0, R0, 0x1, RZ ;  /* 0x0000000100009810 */ /* 0x000fe20007ffe0ff */
[----:B------:R-:W1:Y:S01]  /*e3b0*/  F2I.FTZ.U32.TRUNC.NTZ R3, R3 ;  /* 0x0000000300037305 */ /* 0x000e62000021f000 */
[----:B------:R-:W-:Y:S02]  /*e3c0*/  ISETP.GE.U32.AND P2, PT, R2, R4, PT ;  /* 0x000000040200720c */ /* 0x000fe40003f46070 */
[----:B------:R-:W-:Y:S02]  /*e3d0*/  LOP3.LUT R2, R10, R6, RZ, 0x3c, !PT ;  /* 0x000000060a027212 */ /* 0x000fe400078e3cff */
[----:B------:R-:W-:Y:S02]  /*e3e0*/  ISETP.NE.AND P1, PT, R6, RZ, PT ;  /* 0x000000ff0600720c */ /* 0x000fe40003f25270 */
[----:B------:R-:W-:-:S07]  /*e3f0*/  ISETP.GE.AND P0, PT, R2, RZ, PT ;  /* 0x000000ff0200720c */ /* 0x000fce0003f06270 */
[----:B------:R-:W-:Y:S01]  /*e400*/  @P2 IADD3 R0, R0, 0x1, RZ ;  /* 0x0000000100002810 */ /* 0x000fe20007ffe0ff */
[----:B-1----:R-:W-:-:S04]  /*e410*/  IMAD.MOV R2, RZ, RZ, -R3 ;  /* 0x000000ffff027224 */ /* 0x002fc800078e0a03 */
[----:B------:R-:W-:Y:S01]  /*e420*/  IMAD.MOV.U32 R4, RZ, RZ, R2 ;  /* 0x000000ffff047224 */ /* 0x000fe200078e0002 */
[----:B------:R-:W-:Y:S01]  /*e430*/  IABS R2, R7 ;  /* 0x0000000700027213 */ /* 0x000fe20000000000 */
[----:B------:R-:W-:Y:S01]  /*e440*/  @!P0 IMAD.MOV R0, RZ, RZ, -R0 ;  /* 0x000000ffff008224 */ /* 0x000fe200078e0a00 */
[----:B------:R-:W-:Y:S01]  /*e450*/  @!P1 LOP3.LUT R0, RZ, R6, RZ, 0x33, !PT ;  /* 0x00000006ff009212 */ /* 0x000fe200078e33ff */
[----:B------:R-:W-:Y:S01]  /*e460*/  IMAD R4, R4, R5, RZ ;  /* 0x0000000504047224 */ /* 0x000fe200078e02ff */
[----:B------:R-:W-:Y:S01]  /*e470*/  IADD3 R8, RZ, -R2, RZ ;  /* 0x80000002ff087210 */ /* 0x000fe20007ffe0ff */
[----:B------:R-:W-:Y:S01]  /*e480*/  IMAD.MOV.U32 R2, RZ, RZ, RZ ;  /* 0x000000ffff027224 */ /* 0x000fe200078e00ff */
[----:B------:R-:W-:Y:S01]  /*e490*/  IABS R9, R0 ;  /* 0x0000000000097213 */ /* 0x000fe20000000000 */
[----:B------:R-:W-:Y:S02]  /*e4a0*/  IMAD R6, R0, R6, RZ ;  /* 0x0000000600067224 */ /* 0x000fe400078e02ff */
[----:B------:R-:W-:Y:S01]  /*e4b0*/  IMAD.HI.U32 R2, R3, R4, R2 ;  /* 0x0000000403027227 */ /* 0x000fe200078e0002 */
[----:B------:R-:W-:-:S02]  /*e4c0*/  MOV R4, R8 ;  /* 0x0000000800047202 */ /* 0x000fc40000000f00 */
[----:B------:R-:W-:Y:S01]  /*e4d0*/  IADD3 R245, R10, -R6, RZ ;  /* 0x800000060af57210 */ /* 0x000fe20007ffe0ff */
[----:B------:R-:W-:-:S04]  /*e4e0*/  IMAD.MOV.U32 R3, RZ, RZ, R9 ;  /* 0x000000ffff037224 */ /* 0x000fc800078e0009 */
        /* <DEDUP_REMOVED lines=11> */
[----:B------:R-:W-:-:S04]  /*e5a0*/  @!P1 LOP3.LUT R2, RZ, R7, RZ, 0x33, !PT ;  /* 0x00000007ff029212 */ /* 0x000fc800078e33ff */
[----:B------:R-:W-:Y:S01]  /*e5b0*/  IADD3 R3, -R2, RZ, RZ ;  /* 0x000000ff02037210 */ /* 0x000fe20007ffe1ff */
[----:B------:R-:W-:-:S04]  /*e5c0*/  IMAD R2, R7, 0x1000000, R2 ;  /* 0x0100000007027824 */ /* 0x000fc800078e0202 */
[----:B------:R-:W-:-:S04]  /*e5d0*/  IMAD R0, R7, R3, R0 ;  /* 0x0000000307007224 */ /* 0x000fc800078e0200 */
[----:B------:R-:W-:Y:S01]  /*e5e0*/  IMAD R246, R0, 0x10000, R2 ;  /* 0x0001000000f67824 */ /* 0x000fe200078e0202 */
[----:B------:R-:W-:Y:S05]  /*e5f0*/  BRA `(.L_x_273) ;  /* 0x0000004000007947 */ /* 0x000fea0003800000 */
.L_x_264:
[----:B------:R-:W-:Y:S01]  /*e600*/  IMAD.MOV.U32 R244, RZ, RZ, R9 ;  /* 0x000000fffff47224 */ /* 0x000fe200078e0009 */
[----:B------:R-:W-:Y:S01]  /*e610*/  MOV R246, RZ ;  /* 0x000000ff00f67202 */ /* 0x000fe20000000f00 */
[----:B------:R-:W-:Y:S01]  /*e620*/  IMAD.MOV.U32 R245, RZ, RZ, RZ ;  /* 0x000000fffff57224 */ /* 0x000fe200078e00ff */
[----:B------:R-:W-:Y:S02]  /*e630*/  MOV R247, c[0x0][0x53c] ;  /* 0x00014f0000f77a02 */ /* 0x000fe40000000f00 */
.L_x_273:
[----:B------:R-:W-:Y:S05]  /*e640*/  BSYNC B1 ;  /* 0x0000000000017941 */ /* 0x000fea0003800000 */
.L_x_262:
[----:B------:R-:W-:Y:S01]  /*e650*/  WARPSYNC 0xffffffff ;  /* 0xffffffff00007948 */ /* 0x000fe20003800000 */
[----:B------:R-:W-:Y:S01]  /*e660*/  BAR.SYNC.DEFER_BLOCKING 0x4, 0x100 ;  /* 0x0104000000007b1d */ /* 0x000fe20000010000 */
[----:B------:R-:W-:-:S13]  /*e670*/  ISETP.NE.AND P0, PT, R13, RZ, PT ;  /* 0x000000ff0d00720c */ /* 0x000fda0003f05270 */
[----:B------:R2:W-:Y:S04]  /*e680*/  @!P0 STS.128 [0xf100], R244 ;  /* 0x00f100f4ff008388 */ /* 0x0005e80000000c00 */
[----:B------:R-:W-:Y:S06]  /*e690*/  BAR.ARV 0x5, 0x100 ;  /* 0x0144000000007b1d */ /* 0x000fec0000002000 */
.L_x_257:
[----:B--2---:R-:W-:-:S13]  /*e6a0*/  ISETP.GE.AND P0, PT, R247, c[0x0][0x53c], PT ;  /* 0x00014f00f7007a0c */ /* 0x004fda0003f06270 */
[----:B-1-34-:R-:W-:Y:S01]  /*e6b0*/  @P0 CALL.REL.NOINC `(.L_x_274) ;  /* 0x0000001000000944 */ /* 0x01afe20003c00000 */
[----:B------:R-:W-:Y:S05]  /*e6c0*/  BRA `(.L_x_275) ;  /* 0xffff300000007947 */ /* 0x000fea000383ffff */
.L_x_274:
[----:B------:R-:W-:Y:S05]  /*e6d0*/  EXIT ;  /* 0x000000000000794d */ /* 0x000fea0003800000 */
.L_x_167:
[----:B------:R-:W-:Y:S01]  /*e6e0*/  IMAD.MOV.U32 R0, RZ, RZ, R5 ;  /* 0x000000ffff007224 */ /* 0x000fe200078e0005 */
[----:B------:R-:W-:Y:S02]  /*e6f0*/  MOV R2, 0x1 ;  /* 0x0000000100027802 */ /* 0x000fe40000000f00 */
[----:B------:R-:W-:Y:S02]  /*e700*/  MOV R3, 0xe720 ;  /* 0x0000e72000037802 */ /* 0x000fe40000000f00 */
[----:B-1----:R-:W-:Y:S05]  /*e710*/  CALL.REL.NOINC `($__internal_4_$__cuda_sm70_shflsync_up_p) ;  /* 0x00001f1000007944 */ /* 0x002fea0003c00000 */
[----:B------:R-:W-:Y:S01]  /*e720*/  MOV R0, R4 ;  /* 0x0000000400007202 */ /* 0x000fe20000000f00 */
[----:B------:R-:W-:Y:S05]  /*e730*/  BRA `(.L_x_276) ;  /* 0xffff1d1000007947 */ /* 0x000fea000383ffff */
.L_x_168:
[----:B------:R-:W-:Y:S01]  /*e740*/  IMAD.MOV.U32 R0, RZ, RZ, R5 ;  /* 0x000000ffff007224 */ /* 0x000fe200078e0005 */
[----:B------:R-:W-:Y:S02]  /*e750*/  MOV R2, 0x2 ;  /* 0x0000000200027802 */ /* 0x000fe40000000f00 */
[----:B------:R-:W-:Y:S02]  /*e760*/  MOV R3, 0xe780 ;  /* 0x0000e78000037802 */ /* 0x000fe40000000f00 */
[----:B-1----:R-:W-:Y:S05]  /*e770*/  CALL.REL.NOINC `($__internal_4_$__cuda_sm70_shflsync_up_p) ;  /* 0x00001eb000007944 */ /* 0x002fea0003c00000 */
[----:B------:R-:W-:Y:S01]  /*e780*/  SEL R0, R4, RZ, P4 ;  /* 0x000000ff04007207 */ /* 0x000fe20002000000 */
[----:B------:R-:W-:Y:S01]  /*e790*/  IMAD.MOV.U32 R2, RZ, RZ, 0x4 ;  /* 0x00000004ff027424 */ /* 0x000fe200078e00ff */
[----:B------:R-:W-:-:S03]  /*e7a0*/  MOV R3, 0xe7d0 ;  /* 0x0000e7d000037802 */ /* 0x000fc60000000f00 */
[----:B------:R-:W-:Y:S02]  /*e7b0*/  IMAD.IADD R0, R5, 0x1, R0 ;  /* 0x0000000105007824 */ /* 0x000fe400078e0200 */
[----:B------:R-:W-:Y:S05]  /*e7c0*/  CALL.REL.NOINC `($__internal_4_$__cuda_sm70_shflsync_up_p) ;  /* 0x00001e6000007944 */ /* 0x000fea0003c00000 */
        /* <DEDUP_REMOVED lines=12> */
[----:B------:R-:W-:Y:S02]  /*e890*/  MOV R3, 0x1f ;  /* 0x0000001f00037802 */ /* 0x000fe40000000f00 */
[----:B------:R-:W-:Y:S01]  /*e8a0*/  MOV R2, 0xe8e0 ;  /* 0x0000e8e000027802 */ /* 0x000fe20000000f00 */
[----:B------:R-:W-:-:S04]  /*e8b0*/  IMAD.IADD R4, R0, 0x1, R4 ;  /* 0x0000000100047824 */ /* 0x000fc800078e0204 */
[----:B------:R-:W-:Y:S02]  /*e8c0*/  IMAD.MOV.U32 R37, RZ, RZ, R4 ;  /* 0x000000ffff257224 */ /* 0x000fe400078e0004 */
[----:B------:R-:W-:Y:S05]  /*e8d0*/  CALL.REL.NOINC `($__internal_3_$__cuda_sm70_shflsync_idx_p) ;  /* 0x00001d0000007944 */ /* 0x000fea0003c00000 */
[----:B------:R-:W-:Y:S01]  /*e8e0*/  MOV R0, R36 ;  /* 0x0000002400007202 */ /* 0x000fe20000000f00 */
[----:B------:R-:W-:Y:S05]  /*e8f0*/  BRA `(.L_x_277) ;  /* 0xffff1c5000007947 */ /* 0x000fea000383ffff */
.L_x_170:
[----:B------:R-:W-:Y:S02]  /*e900*/  SEL R0, RZ, 0x1, P0 ;  /* 0x00000001ff007807 */ /* 0x000fe40000000000 */
[----:B------:R-:W-:Y:S02]  /*e910*/  MOV R2, 0xe930 ;  /* 0x0000e93000027802 */ /* 0x000fe40000000f00 */
[----:B-1----:R-:W-:Y:S05]  /*e920*/  CALL.REL.NOINC `($__internal_5_$__cuda_sm70_votesync_ballot) ;  /* 0x00001d7000007944 */ /* 0x002fea0003c00000 */
[----:B------:R-:W-:Y:S05]  /*e930*/  BRA `(.L_x_278) ;  /* 0xffff1ca000007947 */ /* 0x000fea000383ffff */
.L_x_171:
[----:B------:R-:W-:Y:S01]  /*e940*/  IMAD.MOV.U32 R37, RZ, RZ, R8 ;  /* 0x000000ffff257224 */ /* 0x000fe200078e0008 */
[----:B--2---:R-:W-:Y:S01]  /*e950*/  MOV R36, R247 ;  /* 0x000000f700247202 */ /* 0x004fe20000000f00 */
[----:B------:R-:W-:Y:S01]  /*e960*/  IMAD.MOV.U32 R3, RZ, RZ, 0x1f ;  /* 0x0000001fff037424 */ /* 0x000fe200078e00ff */
[----:B------:R-:W-:Y:S02]  /*e970*/  MOV R2, 0xe990 ;  /* 0x0000e99000027802 */ /* 0x000fe40000000f00 */
[----:B-1----:R-:W-:Y:S05]  /*e980*/  CALL.REL.NOINC `($__internal_3_$__cuda_sm70_shflsync_idx_p) ;  /* 0x00001c5000007944 */ /* 0x002fea0003c00000 */
[----:B------:R-:W-:Y:S01]  /*e990*/  IMAD.MOV.U32 R11, RZ, RZ, R36 ;  /* 0x000000ffff0b7224 */ /* 0x000fe200078e0024 */
[----:B------:R-:W-:Y:S01]  /*e9a0*/  MOV R37, R7 ;  /* 0x0000000700257202 */ /* 0x000fe20000000f00 */
[----:B------:R-:W-:Y:S01]  /*e9b0*/  IMAD.MOV.U32 R6, RZ, RZ, RZ ;  /* 0x000000ffff067224 */ /* 0x000fe200078e00ff */
[----:B------:R-:W-:Y:S01]  /*e9c0*/  MOV R36, R247 ;  /* 0x000000f700247202 */ /* 0x000fe20000000f00 */
[----:B------:R-:W-:Y:S01]  /*e9d0*/  IMAD.MOV.U32 R3, RZ, RZ, 0x1f ;  /* 0x0000001fff037424 */ /* 0x000fe200078e00ff */
[----:B------:R-:W-:-:S02]  /*e9e0*/  MOV R2, 0xea00 ;  /* 0x0000ea0000027802 */ /* 0x000fc40000000f00 */
[----:B------:R-:W-:Y:S05]  /*e9f0*/  CALL.REL.NOINC `($__internal_3_$__cuda_sm70_shflsync_idx_p) ;  /* 0x00001be000007944 */ /* 0x000fea0003c00000 */
[----:B------:R-:W-:Y:S01]  /*ea00*/  MOV R10, R36 ;  /* 0x00000024000a7202 */ /* 0x000fe20000000f00 */
[----:B------:R-:W-:Y:S05]  /*ea10*/  BRA `(.L_x_279) ;  /* 0xffff1c1000007947 */ /* 0x000fea000383ffff */
.L_x_174:
[----:B------:R-:W-:Y:S01]  /*ea20*/  IMAD.MOV.U32 R37, RZ, RZ, R4 ;  /* 0x000000ffff257224 */ /* 0x000fe200078e0004 */
[----:B------:R-:W-:-:S02]  /*ea30*/  MOV R3, 0x1f ;  /* 0x0000001f00037802 */ /* 0x000fc40000000f00 */
[----:B------:R-:W-:Y:S02]  /*ea40*/  MOV R2, 0xea60 ;  /* 0x0000ea6000027802 */ /* 0x000fe40000000f00 */
[----:B-1234-:R-:W-:Y:S05]  /*ea50*/  CALL.REL.NOINC `($__internal_3_$__cuda_sm70_shflsync_idx_p) ;  /* 0x00001b8000007944 */ /* 0x01efea0003c00000 */
[----:B------:R-:W-:Y:S01]  /*ea60*/  MOV R6, R36 ;  /* 0x0000002400067202 */ /* 0x000fe20000000f00 */
[----:B------:R-:W-:Y:S05]  /*ea70*/  BRA `(.L_x_173) ;  /* 0xffff1c1000007947 */ /* 0x000fea000383ffff */
.L_x_184:
[----:B------:R-:W-:Y:S01]  /*ea80*/  IMAD.MOV.U32 R37, RZ, RZ, R15 ;  /* 0x000000ffff257224 */ /* 0x000fe200078e000f */
[----:B------:R-:W-:Y:S01]  /*ea90*/  MOV R36, 0x3 ;  /* 0x0000000300247802 */ /* 0x000fe20000000f00 */
[----:B------:R-:W-:Y:S01]  /*eaa0*/  IMAD.MOV.U32 R3, RZ, RZ, 0x181f ;  /* 0x0000181fff037424 */ /* 0x000fe200078e00ff */
[----:B------:R-:W-:Y:S02]  /*eab0*/  MOV R2, 0xead0 ;  /* 0x0000ead000027802 */ /* 0x000fe40000000f00 */
[----:B------:R-:W-:Y:S05]  /*eac0*/  CALL.REL.NOINC `($__internal_3_$__cuda_sm70_shflsync_idx_p) ;  /* 0x00001b1000007944 */ /* 0x000fea0003c00000 */
[----:B------:R-:W-:Y:S01]  /*ead0*/  IMAD.MOV.U32 R0, RZ, RZ, R36 ;  /* 0x000000ffff007224 */ /* 0x000fe200078e0024 */
[----:B------:R-:W-:Y:S01]  /*eae0*/  MOV R36, 0x3 ;  /* 0x0000000300247802 */ /* 0x000fe20000000f00 */
[----:B------:R-:W-:Y:S01]  /*eaf0*/  IMAD.MOV.U32 R37, RZ, RZ, R14 ;  /* 0x000000ffff257224 */ /* 0x000fe200078e000e */
[----:B------:R-:W-:Y:S02]  /*eb00*/  MOV R3, 0x181f ;  /* 0x0000181f00037802 */ /* 0x000fe40000000f00 */
[----:B------:R-:W-:Y:S02]  /*eb10*/  MOV R2, 0xeb30 ;  /* 0x0000eb3000027802 */ /* 0x000fe40000000f00 */
[----:B------:R-:W-:Y:S05]  /*eb20*/  CALL.REL.NOINC `($__internal_3_$__cuda_sm70_shflsync_idx_p) ;  /* 0x00001ab000007944 */ /* 0x000fea0003c00000 */
[----:B------:R-:W-:Y:S01]  /*eb30*/  MOV R2, R36 ;  /* 0x0000002400027202 */ /* 0x000fe20000000f00 */
[----:B------:R-:W-:Y:S05]  /*eb40*/  BRA `(.L_x_280) ;  /* 0xffff447000007947 */ /* 0x000fea000383ffff */
.L_x_187:
[----:B------:R-:W-:Y:S01]  /*eb50*/  IMAD.MOV.U32 R37, RZ, RZ, R0 ;  /* 0x000000ffff257224 */ /* 0x000fe200078e0000 */
[----:B------:R-:W-:Y:S01]  /*eb60*/  MOV R36, RZ ;  /* 0x000000ff00247202 */ /* 0x000fe20000000f00 */
[----:B------:R-:W-:Y:S01]  /*eb70*/  IMAD.MOV.U32 R3, RZ, RZ, 0x181f ;  /* 0x0000181fff037424 */ /* 0x000fe200078e00ff */
[----:B------:R-:W-:-:S02]  /*eb80*/  MOV R2, 0xeba0 ;  /* 0x0000eba000027802 */ /* 0x000fc40000000f00 */
[----:B------:R-:W-:Y:S05]  /*eb90*/  CALL.REL.NOINC `($__internal_3_$__cuda_sm70_shflsync_idx_p) ;  /* 0x00001a4000007944 */ /* 0x000fea0003c00000 */
[----:B------:R-:W-:Y:S01]  /*eba0*/  MOV R5, R36 ;  /* 0x0000002400057202 */ /* 0x000fe20000000f00 */
[----:B------:R-:W-:Y:S05]  /*ebb0*/  BRA `(.L_x_281) ;  /* 0xffff589000007947 */ /* 0x000fea000383ffff */
.L_x_188:
[----:B------:R-:W-:Y:S01]  /*ebc0*/  IMAD.MOV.U32 R37, RZ, RZ, R4 ;  /* 0x000000ffff257224 */ /* 0x000fe200078e0004 */
[----:B------:R-:W-:Y:S01]  /*ebd0*/  MOV R36, RZ ;  /* 0x000000ff00247202 */ /* 0x000fe20000000f00 */
[----:B------:R-:W-:Y:S01]  /*ebe0*/  IMAD.MOV.U32 R3, RZ, RZ, 0x181f ;  /* 0x0000181fff037424 */ /* 0x000fe200078e00ff */
[----:B------:R-:W-:-:S02]  /*ebf0*/  MOV R2, 0xec10 ;  /* 0x0000ec1000027802 */ /* 0x000fc40000000f00 */
[----:B-12---:R-:W-:Y:S05]  /*ec00*/  CALL.REL.NOINC `($__internal_3_$__cuda_sm70_shflsync_idx_p) ;  /* 0x000019d000007944 */ /* 0x006fea0003c00000 */
[----:B------:R-:W-:Y:S01]  /*ec10*/  MOV R2, R36 ;  /* 0x0000002400027202 */ /* 0x000fe20000000f00 */
[----:B------:R-:W-:Y:S05]  /*ec20*/  BRA `(.L_x_282) ;  /* 0xffff584000007947 */ /* 0x000fea000383ffff */
.L_x_191:
[----:B------:R-:W-:Y:S01]  /*ec30*/  IMAD.MOV.U32 R37, RZ, RZ, R0 ;  /* 0x000000ffff257224 */ /* 0x000fe200078e0000 */
[----:B------:R-:W-:Y:S01]  /*ec40*/  MOV R36, 0x1 ;  /* 0x0000000100247802 */ /* 0x000fe20000000f00 */
[----:B--2---:R-:W-:Y:S01]  /*ec50*/  IMAD.MOV.U32 R3, RZ, RZ, 0x181f ;  /* 0x0000181fff037424 */ /* 0x004fe200078e00ff */
[----:B----4-:R-:W-:-:S03]  /*ec60*/  MOV R2, 0xec80 ;  /* 0x0000ec8000027802 */ /* 0x010fc60000000f00 */
[----:B-1-3--:R-:W-:Y:S05]  /*ec70*/  CALL.REL.NOINC `($__internal_3_$__cuda_sm70_shflsync_idx_p) ;  /* 0x0000196000007944 */ /* 0x00afea0003c00000 */
[----:B------:R-:W-:Y:S01]  /*ec80*/  IMAD.MOV.U32 R5, RZ, RZ, R36 ;  /* 0x000000ffff057224 */ /* 0x000fe200078e0024 */
[----:B------:R-:W-:Y:S01]  /*ec90*/  MOV R36, 0x1 ;  /* 0x0000000100247802 */ /* 0x000fe20000000f00 */
[----:B------:R-:W-:Y:S01]  /*eca0*/  IMAD.MOV.U32 R37, RZ, RZ, R4 ;  /* 0x000000ffff257224 */ /* 0x000fe200078e0004 */
[----:B------:R-:W-:-:S02]  /*ecb0*/  MOV R3, 0x181f ;  /* 0x0000181f00037802 */ /* 0x000fc40000000f00 */
[----:B------:R-:W-:Y:S02]  /*ecc0*/  MOV R2, 0xece0 ;  /* 0x0000ece000027802 */ /* 0x000fe40000000f00 */
[----:B------:R-:W-:Y:S05]  /*ecd0*/  CALL.REL.NOINC `($__internal_3_$__cuda_sm70_shflsync_idx_p) ;  /* 0x0000190000007944 */ /* 0x000fea0003c00000 */
[----:B------:R-:W-:Y:S01]  /*ece0*/  MOV R2, R36 ;  /* 0x0000002400027202 */ /* 0x000fe20000000f00 */
[----:B------:R-:W-:Y:S05]  /*ecf0*/  BRA `(.L_x_283) ;  /* 0xffff589000007947 */ /* 0x000fea000383ffff */
.L_x_194:
[----:B------:R-:W-:Y:S01]  /*ed00*/  IMAD.MOV.U32 R37, RZ, RZ, R0 ;  /* 0x000000ffff257224 */ /* 0x000fe200078e0000 */
[----:B------:R-:W-:Y:S01]  /*ed10*/  MOV R36, 0x2 ;  /* 0x0000000200247802 */ /* 0x000fe20000000f00 */
[----:B-1----:R-:W-:Y:S01]  /*ed20*/  IMAD.MOV.U32 R3, RZ, RZ, 0x181f ;  /* 0x0000181fff037424 */ /* 0x002fe200078e00ff */
[----:B----4-:R-:W-:Y:S02]  /*ed30*/  MOV R2, 0xed50 ;  /* 0x0000ed5000027802 */ /* 0x010fe40000000f00 */
[----:B--23--:R-:W-:Y:S05]  /*ed40*/  CALL.REL.NOINC `($__internal_3_$__cuda_sm70_shflsync_idx_p) ;  /* 0x0000189000007944 */ /* 0x00cfea0003c00000 */
[----:B------:R-:W-:Y:S01]  /*ed50*/  MOV R5, R36 ;  /* 0x0000002400057202 */ /* 0x000fe20000000f00 */
[----:B------:R-:W-:Y:S05]  /*ed60*/  BRA `(.L_x_284) ;  /* 0xffff594000007947 */ /* 0x000fea000383ffff */
.L_x_195:
[----:B------:R-:W-:Y:S01]  /*ed70*/  IMAD.MOV.U32 R37, RZ, RZ, R4 ;  /* 0x000000ffff257224 */ /* 0x000fe200078e0004 */
[----:B------:R-:W-:Y:S01]  /*ed80*/  MOV R36, 0x2 ;  /* 0x0000000200247802 */ /* 0x000fe20000000f00 */
[----:B------:R-:W-:Y:S01]  /*ed90*/  IMAD.MOV.U32 R3, RZ, RZ, 0x181f ;  /* 0x0000181fff037424 */ /* 0x000fe200078e00ff */
[----:B----4-:R-:W-:Y:S02]  /*eda0*/  MOV R2, 0xedc0 ;  /* 0x0000edc000027802 */ /* 0x010fe40000000f00 */
[----:B-123--:R-:W-:Y:S05]  /*edb0*/  CALL.REL.NOINC `($__internal_3_$__cuda_sm70_shflsync_idx_p) ;  /* 0x0000182000007944 */ /* 0x00efea0003c00000 */
[----:B------:R-:W-:Y:S01]  /*edc0*/  MOV R2, R36 ;  /* 0x0000002400027202 */ /* 0x000fe20000000f00 */
[----:B------:R-:W-:Y:S05]  /*edd0*/  BRA `(.L_x_285) ;  /* 0xffff58f000007947 */ /* 0x000fea000383ffff */
.L_x_198:
[----:B------:R-:W-:Y:S01]  /*ede0*/  IMAD.MOV.U32 R37, RZ, RZ, R0 ;  /* 0x000000ffff257224 */ /* 0x000fe200078e0000 */
[----:B------:R-:W-:Y:S01]  /*edf0*/  MOV R36, 0x3 ;  /* 0x0000000300247802 */ /* 0x000fe20000000f00 */
[----:B-1----:R-:W-:Y:S01]  /*ee00*/  IMAD.MOV.U32 R3, RZ, RZ, 0x181f ;  /* 0x0000181fff037424 */ /* 0x002fe200078e00ff */
[----:B------:R-:W-:-:S03]  /*ee10*/  MOV R2, 0xee30 ;  /* 0x0000ee3000027802 */ /* 0x000fc60000000f00 */
[----:B--234-:R-:W-:Y:S05]  /*ee20*/  CALL.REL.NOINC `($__internal_3_$__cuda_sm70_shflsync_idx_p) ;  /* 0x000017b000007944 */ /* 0x01cfea0003c00000 */
        /* <DEDUP_REMOVED lines=8> */
.L_x_199:
[----:B------:R-:W-:Y:S02]  /*eeb0*/  MOV R0, 0x2 ;  /* 0x0000000200007802 */ /* 0x000fe40000000f00 */
[----:B------:R-:W-:Y:S02]  /*eec0*/  MOV R2, 0xeee0 ;  /* 0x0000eee000027802 */ /* 0x000fe40000000f00 */
[----:B------:R-:W-:Y:S05]  /*eed0*/  CALL.REL.NOINC `($__internal_2_$__cuda_sm70_shflsync_bfly_p) ;  /* 0x000016a000007944 */ /* 0x000fea0003c00000 */
[----:B------:R-:W-:Y:S05]  /*eee0*/  BRA `(.L_x_287) ;  /* 0xffff62c000007947 */ /* 0x000fea000383ffff */
.L_x_200:
[----:B------:R-:W-:Y:S02]  /*eef0*/  MOV R0, 0x1 ;  /* 0x0000000100007802 */ /* 0x000fe40000000f00 */
[----:B------:R-:W-:Y:S02]  /*ef00*/  MOV R2, 0xef20 ;  /* 0x0000ef2000027802 */ /* 0x000fe40000000f00 */
[----:B------:R-:W-:Y:S05]  /*ef10*/  CALL.REL.NOINC `($__internal_2_$__cuda_sm70_shflsync_bfly_p) ;  /* 0x0000166000007944 */ /* 0x000fea0003c00000 */
[----:B------:R-:W-:Y:S01]  /*ef20*/  FMNMX.FTZ R69, R4, R0, !PT ;  /* 0x0000000004457209 */ /* 0x000fe20007810000 */
[----:B------:R-:W-:Y:S01]  /*ef30*/  IMAD.MOV.U32 R4, RZ, RZ, R5 ;  /* 0x000000ffff047224 */ /* 0x000fe200078e0005 */
[----:B------:R-:W-:Y:S01]  /*ef40*/  MOV R2, 0xef70 ;  /* 0x0000ef7000027802 */ /* 0x000fe20000000f00 */
[----:B------:R-:W-:Y:S02]  /*ef50*/  IMAD.MOV.U32 R0, RZ, RZ, 0x2 ;  /* 0x00000002ff007424 */ /* 0x000fe400078e00ff */
[----:B------:R-:W-:Y:S05]  /*ef60*/  CALL.REL.NOINC `($__internal_2_$__cuda_sm70_shflsync_bfly_p) ;  /* 0x0000161000007944 */ /* 0x000fea0003c00000 */
[----:B------:R-:W-:Y:S01]  /*ef70*/  FMNMX.FTZ R5, R5, R0, !PT ;  /* 0x0000000005057209 */ /* 0x000fe20007810000 */
[----:B------:R-:W-:Y:S01]  /*ef80*/  IMAD.MOV.U32 R0, RZ, RZ, 0x1 ;  /* 0x00000001ff007424 */ /* 0x000fe200078e00ff */
[----:B------:R-:W-:-:S03]  /*ef90*/  MOV R2, 0xefc0 ;  /* 0x0000efc000027802 */ /* 0x000fc60000000f00 */
[----:B------:R-:W-:Y:S02]  /*efa0*/  IMAD.MOV.U32 R4, RZ, RZ, R5 ;  /* 0x000000ffff047224 */ /* 0x000fe400078e0005 */
[----:B------:R-:W-:Y:S05]  /*efb0*/  CALL.REL.NOINC `($__internal_2_$__cuda_sm70_shflsync_bfly_p) ;  /* 0x000015c000007944 */ /* 0x000fea0003c00000 */
[----:B------:R-:W-:Y:S01]  /*efc0*/  MOV R3, R0 ;  /* 0x0000000000037202 */ /* 0x000fe20000000f00 */
[----:B------:R-:W-:Y:S05]  /*efd0*/  BRA `(.L_x_288) ;  /* 0xffff624000007947 */ /* 0x000fea000383ffff */
.L_x_202:
[----:B--234-:R-:W-:Y:S01]  /*efe0*/  MOV R36, RZ ;  /* 0x000000ff00247202 */ /* 0x01cfe20000000f00 */
[----:B------:R-:W-:Y:S01]  /*eff0*/  IMAD.MOV.U32 R37, RZ, RZ, R4 ;  /* 0x000000ffff257224 */ /* 0x000fe200078e0004 */
[----:B------:R-:W-:Y:S01]  /*f000*/  MOV R2, 0xf030 ;  /* 0x0000f03000027802 */ /* 0x000fe20000000f00 */
[----:B------:R-:W-:Y:S02]  /*f010*/  IMAD.MOV.U32 R3, RZ, RZ, 0x181f ;  /* 0x0000181fff037424 */ /* 0x000fe400078e00ff */
[----:B-1----:R-:W-:Y:S05]  /*f020*/  CALL.REL.NOINC `($__internal_3_$__cuda_sm70_shflsync_idx_p) ;  /* 0x000015b000007944 */ /* 0x002fea0003c00000 */
[----:B------:R-:W-:Y:S01]  /*f030*/  MOV R0, R36 ;  /* 0x0000002400007202 */ /* 0x000fe20000000f00 */
[----:B------:R-:W-:-:S05]  /*f040*/  BRA `(.L_x_289) ;  /* 0xffff7ba000007947 */ /* 0x000fca000383ffff */
.L_x_205:
[----:B------:R-:W-:Y:S01]  /*f050*/  MOV R36, 0x3 ;  /* 0x0000000300247802 */ /* 0x000fe20000000f00 */
[----:B------:R-:W-:Y:S01]  /*f060*/  IMAD.MOV.U32 R37, RZ, RZ, R4 ;  /* 0x000000ffff257224 */ /* 0x000fe200078e0004 */
[----:B------:R-:W-:Y:S01]  /*f070*/  MOV R2, 0xf0a0 ;  /* 0x0000f0a000027802 */ /* 0x000fe20000000f00 */
[----:B------:R-:W-:Y:S02]  /*f080*/  IMAD.MOV.U32 R3, RZ, RZ, 0x181f ;  /* 0x0000181fff037424 */ /* 0x000fe400078e00ff */
[----:B-1----:R-:W-:Y:S05]  /*f090*/  CALL.REL.NOINC `($__internal_3_$__cuda_sm70_shflsync_idx_p) ;  /* 0x0000154000007944 */ /* 0x002fea0003c00000 */
[----:B------:R-:W-:Y:S01]  /*f0a0*/  MOV R3, 0x181f ;  /* 0x0000181f00037802 */ /* 0x000fe20000000f00 */
[----:B------:R-:W-:Y:S01]  /*f0b0*/  IMAD.MOV.U32 R4, RZ, RZ, R36 ;  /* 0x000000ffff047224 */ /* 0x000fe200078e0024 */
[----:B------:R-:W-:Y:S01]  /*f0c0*/  MOV R36, 0x3 ;  /* 0x0000000300247802 */ /* 0x000fe20000000f00 */
[----:B------:R-:W-:Y:S01]  /*f0d0*/  IMAD.MOV.U32 R37, RZ, RZ, R5 ;  /* 0x000000ffff257224 */ /* 0x000fe200078e0005 */
[----:B------:R-:W-:Y:S02]  /*f0e0*/  MOV R2, 0xf100 ;  /* 0x0000f10000027802 */ /* 0x000fe40000000f00 */
[----:B------:R-:W-:Y:S05]  /*f0f0*/  CALL.REL.NOINC `($__internal_3_$__cuda_sm70_shflsync_idx_p) ;  /* 0x000014e000007944 */ /* 0x000fea0003c00000 */
[----:B------:R-:W-:Y:S01]  /*f100*/  MOV R0, R36 ;  /* 0x0000002400007202 */ /* 0x000fe20000000f00 */
[----:B------:R-:W-:-:S05]  /*f110*/  BRA `(.L_x_290) ;  /* 0xffff7d8000007947 */ /* 0x000fca000383ffff */
.L_x_208:
[----:B------:R-:W-:Y:S01]  /*f120*/  MOV R36, RZ ;  /* 0x000000ff00247202 */ /* 0x000fe20000000f00 */
[----:B------:R-:W-:Y:S01]  /*f130*/  IMAD.MOV.U32 R37, RZ, RZ, R0 ;  /* 0x000000ffff257224 */ /* 0x000fe200078e0000 */
[----:B------:R-:W-:Y:S01]  /*f140*/  MOV R2, 0xf170 ;  /* 0x0000f17000027802 */ /* 0x000fe20000000f00 */
[----:B------:R-:W-:Y:S02]  /*f150*/  IMAD.MOV.U32 R3, RZ, RZ, 0x181f ;  /* 0x0000181fff037424 */ /* 0x000fe400078e00ff */
[----:B------:R-:W-:Y:S05]  /*f160*/  CALL.REL.NOINC `($__internal_3_$__cuda_sm70_shflsync_idx_p) ;  /* 0x0000147000007944 */ /* 0x000fea0003c00000 */
[----:B------:R-:W-:Y:S01]  /*f170*/  MOV R7, R36 ;  /* 0x0000002400077202 */ /* 0x000fe20000000f00 */
[----:B------:R-:W-:-:S05]  /*f180*/  BRA `(.L_x_291) ;  /* 0xffff919000007947 */ /* 0x000fca000383ffff */
.L_x_209:
[----:B------:R-:W-:Y:S01]  /*f190*/  MOV R36, RZ ;  /* 0x000000ff00247202 */ /* 0x000fe20000000f00 */
[----:B------:R-:W-:Y:S01]  /*f1a0*/  IMAD.MOV.U32 R37, RZ, RZ, R4 ;  /* 0x000000ffff257224 */ /* 0x000fe200078e0004 */
[----:B------:R-:W-:Y:S01]  /*f1b0*/  MOV R2, 0xf1e0 ;  /* 0x0000f1e000027802 */ /* 0x000fe20000000f00 */
[----:B------:R-:W-:Y:S02]  /*f1c0*/  IMAD.MOV.U32 R3, RZ, RZ, 0x181f ;  /* 0x0000181fff037424 */ /* 0x000fe400078e00ff */
[----:B-12---:R-:W-:Y:S05]  /*f1d0*/  CALL.REL.NOINC `($__internal_3_$__cuda_sm70_shflsync_idx_p) ;  /* 0x0000140000007944 */ /* 0x006fea0003c00000 */
[----:B------:R-:W-:Y:S01]  /*f1e0*/  MOV R6, R36 ;  /* 0x0000002400067202 */ /* 0x000fe20000000f00 */
[----:B------:R-:W-:-:S05]  /*f1f0*/  BRA `(.L_x_292) ;  /* 0xffff914000007947 */ /* 0x000fca000383ffff */
.L_x_210:
[----:B------:R-:W-:Y:S01]  /*f200*/  MOV R36, 0x1 ;  /* 0x0000000100247802 */ /* 0x000fe20000000f00 */
[----:B------:R-:W-:Y:S01]  /*f210*/  IMAD.MOV.U32 R37, RZ, RZ, R0 ;  /* 0x000000ffff257224 */ /* 0x000fe200078e0000 */
[----:B--2---:R-:W-:Y:S01]  /*f220*/  MOV R2, 0xf250 ;  /* 0x0000f25000027802 */ /* 0x004fe20000000f00 */
[----:B------:R-:W-:Y:S03]  /*f230*/  IMAD.MOV.U32 R3, RZ, RZ, 0x181f ;  /* 0x0000181fff037424 */ /* 0x000fe600078e00ff */
[----:B-1-3--:R-:W-:Y:S05]  /*f240*/  CALL.REL.NOINC `($__internal_3_$__cuda_sm70_shflsync_idx_p) ;  /* 0x0000139000007944 */ /* 0x00afea0003c00000 */
        /* <DEDUP_REMOVED lines=8> */
.L_x_211:
[----:B------:R-:W-:Y:S01]  /*f2d0*/  MOV R36, 0x2 ;  /* 0x0000000200247802 */ /* 0x000fe20000000f00 */
[----:B------:R-:W-:Y:S01]  /*f2e0*/  IMAD.MOV.U32 R37, RZ, RZ, R0 ;  /* 0x000000ffff257224 */ /* 0x000fe200078e0000 */
[----:B-1----:R-:W-:Y:S01]  /*f2f0*/  MOV R2, 0xf320 ;  /* 0x0000f32000027802 */ /* 0x002fe20000000f00 */
[----:B------:R-:W-:Y:S02]  /*f300*/  IMAD.MOV.U32 R3, RZ, RZ, 0x181f ;  /* 0x0000181fff037424 */ /* 0x000fe400078e00ff */
[----:B---34-:R-:W-:Y:S05]  /*f310*/  CALL.REL.NOINC `($__internal_3_$__cuda_sm70_shflsync_idx_p) ;  /* 0x000012c000007944 */ /* 0x018fea0003c00000 */
[----:B------:R-:W-:Y:S01]  /*f320*/  MOV R7, R36 ;  /* 0x0000002400077202 */ /* 0x000fe20000000f00 */
[----:B------:R-:W-:-:S05]  /*f330*/  BRA `(.L_x_294) ;  /* 0xffff92a000007947 */ /* 0x000fca000383ffff */
.L_x_212:
[----:B------:R-:W-:Y:S01]  /*f340*/  MOV R36, 0x2 ;  /* 0x0000000200247802 */ /* 0x000fe20000000f00 */
[----:B------:R-:W-:Y:S01]  /*f350*/  IMAD.MOV.U32 R37, RZ, RZ, R4 ;  /* 0x000000ffff257224 */ /* 0x000fe200078e0004 */
[----:B-1----:R-:W-:Y:S01]  /*f360*/  MOV R2, 0xf390 ;  /* 0x0000f39000027802 */ /* 0x002fe20000000f00 */
[----:B------:R-:W-:Y:S02]  /*f370*/  IMAD.MOV.U32 R3, RZ, RZ, 0x181f ;  /* 0x0000181fff037424 */ /* 0x000fe400078e00ff */
[----:B--234-:R-:W-:Y:S05]  /*f380*/  CALL.REL.NOINC `($__internal_3_$__cuda_sm70_shflsync_idx_p) ;  /* 0x0000125000007944 */ /* 0x01cfea0003c00000 */
[----:B------:R-:W-:Y:S01]  /*f390*/  MOV R6, R36 ;  /* 0x0000002400067202 */ /* 0x000fe20000000f00 */
[----:B------:R-:W-:-:S05]  /*f3a0*/  BRA `(.L_x_295) ;  /* 0xffff925000007947 */ /* 0x000fca000383ffff */
.L_x_213:
[----:B------:R-:W-:Y:S01]  /*f3b0*/  MOV R36, 0x3 ;  /* 0x0000000300247802 */ /* 0x000fe20000000f00 */
[----:B------:R-:W-:Y:S01]  /*f3c0*/  IMAD.MOV.U32 R37, RZ, RZ, R0 ;  /* 0x000000ffff257224 */ /* 0x000fe200078e0000 */
[----:B-1----:R-:W-:Y:S01]  /*f3d0*/  MOV R2, 0xf400 ;  /* 0x0000f40000027802 */ /* 0x002fe20000000f00 */
[----:B------:R-:W-:Y:S03]  /*f3e0*/  IMAD.MOV.U32 R3, RZ, RZ, 0x181f ;  /* 0x0000181fff037424 */ /* 0x000fe600078e00ff */
[----:B--2-4-:R-:W-:Y:S05]  /*f3f0*/  CALL.REL.NOINC `($__internal_3_$__cuda_sm70_shflsync_idx_p) ;  /* 0x000011e000007944 */ /* 0x014fea0003c00000 */
        /* <DEDUP_REMOVED lines=8> */
.L_x_214:
[----:B------:R-:W-:Y:S02]  /*f480*/  MOV R0, 0x2 ;  /* 0x0000000200007802 */ /* 0x000fe40000000f00 */
[----:B------:R-:W-:Y:S02]  /*f490*/  MOV R2, 0xf4b0 ;  /* 0x0000f4b000027802 */ /* 0x000fe40000000f00 */
[----:B------:R-:W-:Y:S05]  /*f4a0*/  CALL.REL.NOINC `($__internal_2_$__cuda_sm70_shflsync_bfly_p) ;  /* 0x000010d000007944 */ /* 0x000fea0003c00000 */
[----:B------:R-:W-:-:S05]  /*f4b0*/  BRA `(.L_x_297) ;  /* 0xffff976000007947 */ /* 0x000fca000383ffff */
.L_x_215:
        /* <DEDUP_REMOVED lines=10> */
[----:B------:R-:W-:Y:S02]  /*f560*/  MOV R2, 0xf580 ;  /* 0x0000f58000027802 */ /* 0x000fe40000000f00 */
[----:B------:R-:W-:Y:S05]  /*f570*/  CALL.REL.NOINC `($__internal_2_$__cuda_sm70_shflsync_bfly_p) ;  /* 0x0000100000007944 */ /* 0x000fea0003c00000 */
[----:B------:R-:W-:-:S05]  /*f580*/  BRA `(.L_x_298) ;  /* 0xffff970000007947 */ /* 0x000fca000383ffff */
.L_x_217:
[----:B------:R-:W-:Y:S01]  /*f590*/  IMAD.MOV.U32 R4, RZ, RZ, R215 ;  /* 0x000000ffff047224 */ /* 0x000fe200078e00d7 */
[----:B------:R-:W-:-:S02]  /*f5a0*/  MOV R0, 0x2 ;  /* 0x0000000200007802 */ /* 0x000fc40000000f00 */
[----:B------:R-:W-:Y:S02]  /*f5b0*/  MOV R2, 0xf5d0 ;  /* 0x0000f5d000027802 */ /* 0x000fe40000000f00 */
[----:B------:R-:W-:Y:S05]  /*f5c0*/  CALL.REL.NOINC `($__internal_2_$__cuda_sm70_shflsync_bfly_p) ;  /* 0x00000fb000007944 */ /* 0x000fea0003c00000 */
[----:B------:R-:W-:Y:S01]  /*f5d0*/  FADD.FTZ R4, R215, R0 ;  /* 0x00000000d7047221 */ /* 0x000fe20000010000 */
[----:B------:R-:W-:Y:S02]  /*f5e0*/  MOV R0, 0x1 ;  /* 0x0000000100007802 */ /* 0x000fe40000000f00 */
[----:B------:R-:W-:Y:S02]  /*f5f0*/  MOV R2, 0xf610 ;  /* 0x0000f61000027802 */ /* 0x000fe40000000f00 */
[----:B------:R-:W-:Y:S05]  /*f600*/  CALL.REL.NOINC `($__internal_2_$__cuda_sm70_shflsync_bfly_p) ;  /* 0x00000f7000007944 */ /* 0x000fea0003c00000 */
[----:B------:R-:W-:Y:S01]  /*f610*/  FADD.FTZ R5, R4, R0 ;  /* 0x0000000004057221 */ /* 0x000fe20000010000 */
[----:B------:R-:W-:Y:S02]  /*f620*/  MOV R4, R230 ;  /* 0x000000e600047202 */ /* 0x000fe40000000f00 */
[----:B------:R-:W-:Y:S02]  /*f630*/  MOV R0, 0x2 ;  /* 0x0000000200007802 */ /* 0x000fe40000000f00 */
[----:B------:R-:W-:Y:S02]  /*f640*/  MOV R2, 0xf660 ;  /* 0x0000f66000027802 */ /* 0x000fe40000000f00 */
[----:B------:R-:W-:Y:S05]  /*f650*/  CALL.REL.NOINC `($__internal_2_$__cuda_sm70_shflsync_bfly_p) ;  /* 0x00000f2000007944 */ /* 0x000fea0003c00000 */
[----:B------:R-:W-:Y:S01]  /*f660*/  FADD.FTZ R4, R230, R0 ;  /* 0x00000000e6047221 */ /* 0x000fe20000010000 */
[----:B------:R-:W-:Y:S02]  /*f670*/  MOV R0, 0x1 ;  /* 0x0000000100007802 */ /* 0x000fe40000000f00 */
[----:B------:R-:W-:-:S02]  /*f680*/  MOV R2, 0xf6a0 ;  /* 0x0000f6a000027802 */ /* 0x000fc40000000f00 */
[----:B------:R-:W-:Y:S05]  /*f690*/  CALL.REL.NOINC `($__internal_2_$__cuda_sm70_shflsync_bfly_p) ;  /* 0x00000ee000007944 */ /* 0x000fea0003c00000 */
[----:B------:R-:W-:Y:S01]  /*f6a0*/  MOV R3, R0 ;  /* 0x0000000000037202 */ /* 0x000fe20000000f00 */
[----:B------:R-:W-:Y:S05]  /*f6b0*/  BRA `(.L_x_299) ;  /* 0xffffb21000007947 */ /* 0x000fea000383ffff */
.L_x_224:
[----:B--234-:R-:W-:Y:S01]  /*f6c0*/  IMAD.MOV.U32 R37, RZ, RZ, R7 ;  /* 0x000000ffff257224 */ /* 0x01cfe200078e0007 */
[----:B------:R-:W-:Y:S01]  /*f6d0*/  MOV R36, RZ ;  /* 0x000000ff00247202 */ /* 0x000fe20000000f00 */
[----:B------:R-:W-:Y:S01]  /*f6e0*/  IMAD.MOV.U32 R3, RZ, RZ, 0x181f ;  /* 0x0000181fff037424 */ /* 0x000fe200078e00ff */
[----:B------:R-:W-:-:S02]  /*f6f0*/  MOV R2, 0xf710 ;  /* 0x0000f71000027802 */ /* 0x000fc40000000f00 */
[----:B-1----:R-:W-:Y:S05]  /*f700*/  CALL.REL.NOINC `($__internal_3_$__cuda_sm70_shflsync_idx_p) ;  /* 0x00000ed000007944 */ /* 0x002fea0003c00000 */
[----:B------:R-:W-:Y:S01]  /*f710*/  MOV R8, R36 ;  /* 0x0000002400087202 */ /* 0x000fe20000000f00 */
[----:B------:R-:W-:Y:S05]  /*f720*/  BRA `(.L_x_300) ;  /* 0xffffc56000007947 */ /* 0x000fea000383ffff */
.L_x_225:
[----:B------:R-:W-:Y:S01]  /*f730*/  IMAD.MOV.U32 R37, RZ, RZ, R9 ;  /* 0x000000ffff257224 */ /* 0x000fe200078e0009 */
[----:B------:R-:W-:Y:S01]  /*f740*/  MOV R36, RZ ;  /* 0x000000ff00247202 */ /* 0x000fe20000000f00 */
[----:B------:R-:W-:Y:S01]  /*f750*/  IMAD.MOV.U32 R3, RZ, RZ, 0x181f ;  /* 0x0000181fff037424 */ /* 0x000fe200078e00ff */
[----:B------:R-:W-:-:S02]  /*f760*/  MOV R2, 0xf780 ;  /* 0x0000f78000027802 */ /* 0x000fc40000000f00 */
[----:B-123--:R-:W-:Y:S05]  /*f770*/  CALL.REL.NOINC `($__internal_3_$__cuda_sm70_shflsync_idx_p) ;  /* 0x00000e6000007944 */ /* 0x00efea0003c00000 */
[----:B------:R-:W-:Y:S01]  /*f780*/  MOV R0, R36 ;  /* 0x0000002400007202 */ /* 0x000fe20000000f00 */
[----:B------:R-:W-:Y:S05]  /*f790*/  BRA `(.L_x_301) ;  /* 0xffffc51000007947 */ /* 0x000fea000383ffff */
.L_x_228:
[----:B------:R-:W-:Y:S01]  /*f7a0*/  IMAD.MOV.U32 R37, RZ, RZ, R7 ;  /* 0x000000ffff257224 */ /* 0x000fe200078e0007 */
[----:B------:R-:W-:Y:S01]  /*f7b0*/  MOV R36, 0x1 ;  /* 0x0000000100247802 */ /* 0x000fe20000000f00 */
[----:B--2---:R-:W-:Y:S01]  /*f7c0*/  IMAD.MOV.U32 R3, RZ, RZ, 0x181f ;  /* 0x0000181fff037424 */ /* 0x004fe200078e00ff */
[----:B------:R-:W-:-:S02]  /*f7d0*/  MOV R2, 0xf7f0 ;  /* 0x0000f7f000027802 */ /* 0x000fc40000000f00 */
[----:B-1-34-:R-:W-:Y:S05]  /*f7e0*/  CALL.REL.NOINC `($__internal_3_$__cuda_sm70_shflsync_idx_p) ;  /* 0x00000df000007944 */ /* 0x01afea0003c00000 */
        /* <DEDUP_REMOVED lines=8> */
.L_x_231:
[----:B------:R-:W-:Y:S01]  /*f870*/  IMAD.MOV.U32 R37, RZ, RZ, R7 ;  /* 0x000000ffff257224 */ /* 0x000fe200078e0007 */
[----:B------:R-:W-:Y:S01]  /*f880*/  MOV R36, 0x2 ;  /* 0x0000000200247802 */ /* 0x000fe20000000f00 */
[----:B-1----:R-:W-:Y:S01]  /*f890*/  IMAD.MOV.U32 R3, RZ, RZ, 0x181f ;  /* 0x0000181fff037424 */ /* 0x002fe200078e00ff */
[----:B------:R-:W-:Y:S02]  /*f8a0*/  MOV R2, 0xf8c0 ;  /* 0x0000f8c000027802 */ /* 0x000fe40000000f00 */
[----:B--234-:R-:W-:Y:S05]  /*f8b0*/  CALL.REL.NOINC `($__internal_3_$__cuda_sm70_shflsync_idx_p) ;  /* 0x00000d2000007944 */ /* 0x01cfea0003c00000 */
[----:B------:R-:W-:Y:S01]  /*f8c0*/  MOV R8, R36 ;  /* 0x0000002400087202 */ /* 0x000fe20000000f00 */
[----:B------:R-:W-:Y:S05]  /*f8d0*/  BRA `(.L_x_303) ;  /* 0xffffc60000007947 */ /* 0x000fea000383ffff */
.L_x_232:
[----:B------:R-:W-:Y:S01]  /*f8e0*/  IMAD.MOV.U32 R37, RZ, RZ, R9 ;  /* 0x000000ffff257224 */ /* 0x000fe200078e0009 */
[----:B------:R-:W-:Y:S01]  /*f8f0*/  MOV R36, 0x2 ;  /* 0x0000000200247802 */ /* 0x000fe20000000f00 */
[----:B-1----:R-:W-:Y:S01]  /*f900*/  IMAD.MOV.U32 R3, RZ, RZ, 0x181f ;  /* 0x0000181fff037424 */ /* 0x002fe200078e00ff */
[----:B------:R-:W-:Y:S02]  /*f910*/  MOV R2, 0xf930 ;  /* 0x0000f93000027802 */ /* 0x000fe40000000f00 */
[----:B--234-:R-:W-:Y:S05]  /*f920*/  CALL.REL.NOINC `($__internal_3_$__cuda_sm70_shflsync_idx_p) ;  /* 0x00000cb000007944 */ /* 0x01cfea0003c00000 */
[----:B------:R-:W-:Y:S01]  /*f930*/  MOV R0, R36 ;  /* 0x0000002400007202 */ /* 0x000fe20000000f00 */
[----:B------:R-:W-:Y:S05]  /*f940*/  BRA `(.L_x_304) ;  /* 0xffffc5b000007947 */ /* 0x000fea000383ffff */
.L_x_235:
[----:B------:R-:W-:Y:S01]  /*f950*/  IMAD.MOV.U32 R37, RZ, RZ, R7 ;  /* 0x000000ffff257224 */ /* 0x000fe200078e0007 */
[----:B------:R-:W-:Y:S01]  /*f960*/  MOV R36, 0x3 ;  /* 0x0000000300247802 */ /* 0x000fe20000000f00 */
[----:B-1----:R-:W-:Y:S01]  /*f970*/  IMAD.MOV.U32 R3, RZ, RZ, 0x181f ;  /* 0x0000181fff037424 */ /* 0x002fe200078e00ff */
[----:B------:R-:W-:-:S02]  /*f980*/  MOV R2, 0xf9a0 ;  /* 0x0000f9a000027802 */ /* 0x000fc40000000f00 */
        /* <DEDUP_REMOVED lines=9> */
.L_x_237:
[----:B------:R-:W-:Y:S01]  /*fa20*/  IMAD.MOV.U32 R37, RZ, RZ, R5 ;  /* 0x000000ffff257224 */ /* 0x000fe200078e0005 */
[----:B------:R-:W-:Y:S01]  /*fa30*/  MOV R36, RZ ;  /* 0x000000ff00247202 */ /* 0x000fe20000000f00 */
[----:B------:R-:W-:Y:S01]  /*fa40*/  IMAD.MOV.U32 R3, RZ, RZ, 0x1c1f ;  /* 0x00001c1fff037424 */ /* 0x000fe200078e00ff */
[----:B------:R-:W-:Y:S02]  /*fa50*/  MOV R2, 0xfa70 ;  /* 0x0000fa7000027802 */ /* 0x000fe40000000f00 */
[----:B------:R-:W-:Y:S05]  /*fa60*/  CALL.REL.NOINC `($__internal_3_$__cuda_sm70_shflsync_idx_p) ;  /* 0x00000b7000007944 */ /* 0x000fea0003c00000 */
[----:B------:R-:W-:Y:S01]  /*fa70*/  MOV R4, R36 ;  /* 0x0000002400047202 */ /* 0x000fe20000000f00 */
[----:B------:R-:W-:Y:S05]  /*fa80*/  BRA `(.L_x_306) ;  /* 0xffffc89000007947 */ /* 0x000fea000383ffff */
.L_x_238:
[----:B------:R-:W-:Y:S01]  /*fa90*/  IMAD.MOV.U32 R37, RZ, RZ, R12 ;  /* 0x000000ffff257224 */ /* 0x000fe200078e000c */
[----:B------:R-:W-:Y:S01]  /*faa0*/  MOV R36, RZ ;  /* 0x000000ff00247202 */ /* 0x000fe20000000f00 */
[----:B------:R-:W-:Y:S01]  /*fab0*/  IMAD.MOV.U32 R3, RZ, RZ, 0x1c1f ;  /* 0x00001c1fff037424 */ /* 0x000fe200078e00ff */
[----:B------:R-:W-:Y:S02]  /*fac0*/  MOV R2, 0xfae0 ;  /* 0x0000fae000027802 */ /* 0x000fe40000000f00 */
[----:B-12---:R-:W-:Y:S05]  /*fad0*/  CALL.REL.NOINC `($__internal_3_$__cuda_sm70_shflsync_idx_p) ;  /* 0x00000b0000007944 */ /* 0x006fea0003c00000 */
[----:B------:R-:W-:Y:S01]  /*fae0*/  MOV R0, R36 ;  /* 0x0000002400007202 */ /* 0x000fe20000000f00 */
[----:B------:R-:W-:Y:S05]  /*faf0*/  BRA `(.L_x_307) ;  /* 0xffffc84000007947 */ /* 0x000fea000383ffff */
.L_x_241:
        /* <DEDUP_REMOVED lines=13> */
.L_x_245:
[----:B------:R-:W-:Y:S01]  /*fbd0*/  IMAD.MOV.U32 R37, RZ, RZ, R7 ;  /* 0x000000ffff257224 */ /* 0x000fe200078e0007 */
[----:B------:R-:W-:Y:S01]  /*fbe0*/  MOV R36, RZ ;  /* 0x000000ff00247202 */ /* 0x000fe20000000f00 */
[----:B------:R-:W-:Y:S01]  /*fbf0*/  IMAD.MOV.U32 R3, RZ, RZ, 0x181f ;  /* 0x0000181fff037424 */ /* 0x000fe200078e00ff */
[----:B------:R-:W-:Y:S02]  /*fc00*/  MOV R2, 0xfc20 ;  /* 0x0000fc2000027802 */ /* 0x000fe40000000f00 */
[----:B------:R-:W-:Y:S05]  /*fc10*/  CALL.REL.NOINC `($__internal_3_$__cuda_sm70_shflsync_idx_p) ;  /* 0x000009c000007944 */ /* 0x000fea0003c00000 */
[----:B------:R-:W-:Y:S01]  /*fc20*/  MOV R9, R36 ;  /* 0x0000002400097202 */ /* 0x000fe20000000f00 */
[----:B------:R-:W-:Y:S05]  /*fc30*/  BRA `(.L_x_309) ;  /* 0xffffdab000007947 */ /* 0x000fea000383ffff */
.L_x_246:
[----:B------:R-:W-:Y:S01]  /*fc40*/  IMAD.MOV.U32 R37, RZ, RZ, R10 ;  /* 0x000000ffff257224 */ /* 0x000fe200078e000a */
[----:B------:R-:W-:Y:S01]  /*fc50*/  MOV R36, RZ ;  /* 0x000000ff00247202 */ /* 0x000fe20000000f00 */
[----:B------:R-:W-:Y:S01]  /*fc60*/  IMAD.MOV.U32 R3, RZ, RZ, 0x181f ;  /* 0x0000181fff037424 */ /* 0x000fe200078e00ff */
[----:B------:R-:W-:Y:S02]  /*fc70*/  MOV R2, 0xfc90 ;  /* 0x0000fc9000027802 */ /* 0x000fe40000000f00 */
[----:B-12---:R-:W-:Y:S05]  /*fc80*/  CALL.REL.NOINC `($__internal_3_$__cuda_sm70_shflsync_idx_p) ;  /* 0x0000095000007944 */ /* 0x006fea0003c00000 */
[----:B------:R-:W-:Y:S01]  /*fc90*/  MOV R0, R36 ;  /* 0x0000002400007202 */ /* 0x000fe20000000f00 */
[----:B------:R-:W-:Y:S05]  /*fca0*/  BRA `(.L_x_310) ;  /* 0xffffda6000007947 */ /* 0x000fea000383ffff */
.L_x_249:
        /* <DEDUP_REMOVED lines=13> */
.L_x_252:
[----:B------:R-:W-:Y:S01]  /*fd80*/  IMAD.MOV.U32 R37, RZ, RZ, R7 ;  /* 0x000000ffff257224 */ /* 0x000fe200078e0007 */
[----:B------:R-:W-:Y:S01]  /*fd90*/  MOV R36, 0x2 ;  /* 0x0000000200247802 */ /* 0x000fe20000000f00 */
[----:B-1----:R-:W-:Y:S01]  /*fda0*/  IMAD.MOV.U32 R3, RZ, RZ, 0x181f ;  /* 0x0000181fff037424 */ /* 0x002fe200078e00ff */
[----:B------:R-:W-:Y:S02]  /*fdb0*/  MOV R2, 0xfdd0 ;  /* 0x0000fdd000027802 */ /* 0x000fe40000000f00 */
[----:B--234-:R-:W-:Y:S05]  /*fdc0*/  CALL.REL.NOINC `($__internal_3_$__cuda_sm70_shflsync_idx_p) ;  /* 0x0000081000007944 */ /* 0x01cfea0003c00000 */
[----:B------:R-:W-:Y:S01]  /*fdd0*/  MOV R9, R36 ;  /* 0x0000002400097202 */ /* 0x000fe20000000f00 */
[----:B------:R-:W-:Y:S05]  /*fde0*/  BRA `(.L_x_312) ;  /* 0xffffdb6000007947 */ /* 0x000fea000383ffff */
.L_x_253:
[----:B------:R-:W-:Y:S01]  /*fdf0*/  IMAD.MOV.U32 R37, RZ, RZ, R10 ;  /* 0x000000ffff257224 */ /* 0x000fe200078e000a */
[----:B------:R-:W-:Y:S01]  /*fe00*/  MOV R36, 0x2 ;  /* 0x0000000200247802 */ /* 0x000fe20000000f00 */
[----:B------:R-:W-:Y:S01]  /*fe10*/  IMAD.MOV.U32 R3, RZ, RZ, 0x181f ;  /* 0x0000181fff037424 */ /* 0x000fe200078e00ff */
[----:B------:R-:W-:Y:S02]  /*fe20*/  MOV R2, 0xfe40 ;  /* 0x0000fe4000027802 */ /* 0x000fe40000000f00 */
[----:B-1234-:R-:W-:Y:S05]  /*fe30*/  CALL.REL.NOINC `($__internal_3_$__cuda_sm70_shflsync_idx_p) ;  /* 0x000007a000007944 */ /* 0x01efea0003c00000 */
[----:B------:R-:W-:Y:S01]  /*fe40*/  MOV R0, R36 ;  /* 0x0000002400007202 */ /* 0x000fe20000000f00 */
[----:B------:R-:W-:Y:S05]  /*fe50*/  BRA `(.L_x_313) ;  /* 0xffffdb1000007947 */ /* 0x000fea000383ffff */
.L_x_256:
        /* <DEDUP_REMOVED lines=13> */
.L_x_258:
[----:B------:R-:W-:Y:S01]  /*ff30*/  IMAD.MOV.U32 R37, RZ, RZ, R62 ;  /* 0x000000ffff257224 */ /* 0x000fe200078e003e */
[----:B------:R-:W-:Y:S01]  /*ff40*/  MOV R36, RZ ;  /* 0x000000ff00247202 */ /* 0x000fe20000000f00 */
[----:B------:R-:W-:Y:S01]  /*ff50*/  IMAD.MOV.U32 R3, RZ, RZ, 0x1f ;  /* 0x0000001fff037424 */ /* 0x000fe200078e00ff */
[----:B------:R-:W-:Y:S02]  /*ff60*/  MOV R2, 0xff80 ;  /* 0x0000ff8000027802 */ /* 0x000fe40000000f00 */
[----:B--2---:R-:W-:Y:S05]  /*ff70*/  CALL.REL.NOINC `($__internal_3_$__cuda_sm70_shflsync_idx_p) ;  /* 0x0000066000007944 */ /* 0x004fea0003c00000 */
[----:B------:R-:W-:Y:S01]  /*ff80*/  MOV R9, R36 ;  /* 0x0000002400097202 */ /* 0x000fe20000000f00 */
[----:B------:R-:W-:Y:S05]  /*ff90*/  BRA `(.L_x_315) ;  /* 0xffffdc9000007947 */ /* 0x000fea000383ffff */
.L_x_259:
[----:B------:R-:W-:Y:S01]  /*ffa0*/  IMAD.MOV.U32 R37, RZ, RZ, R62 ;  /* 0x000000ffff257224 */ /* 0x000fe200078e003e */
[----:B------:R-:W-:Y:S01]  /*ffb0*/  MOV R36, 0x1 ;  /* 0x0000000100247802 */ /* 0x000fe20000000f00 */
[----:B------:R-:W-:Y:S01]  /*ffc0*/  IMAD.MOV.U32 R3, RZ, RZ, 0x1f ;  /* 0x0000001fff037424 */ /* 0x000fe200078e00ff */
[----:B------:R-:W-:Y:S02]  /*ffd0*/  MOV R2, 0xfff0 ;  /* 0x0000fff000027802 */ /* 0x000fe40000000f00 */
[----:B-12---:R-:W-:Y:S05]  /*ffe0*/  CALL.REL.NOINC `($__internal_3_$__cuda_sm70_shflsync_idx_p) ;  /* 0x000005f000007944 */ /* 0x006fea0003c00000 */
[----:B------:R-:W-:Y:S01]  /*fff0*/  MOV R8, R36 ;  /* 0x0000002400087202 */ /* 0x000fe20000000f00 */
[----:B------:R-:W-:Y:S05]  /*10000*/  BRA `(.L_x_316) ;  /* 0xffffdc4000007947 */ /* 0x000fea000383ffff */
.L_x_260:
[----:B------:R-:W-:Y:S02]  /*10010*/  MOV R2, 0x1 ;  /* 0x0000000100027802 */ /* 0x000fe40000000f00 */
[----:B------:R-:W-:-:S02]  /*10020*/  MOV R3, 0x10040 ;  /* 0x0001004000037802 */ /* 0x000fc40000000f00 */
[----:B-1234-:R-:W-:Y:S05]  /*10030*/  CALL.REL.NOINC `($__internal_4_$__cuda_sm70_shflsync_up_p) ;  /* 0x000005f000007944 */ /* 0x01efea0003c00000 */
[----:B------:R-:W-:Y:S05]  /*10040*/  BRA `(.L_x_317) ;  /* 0xffffdd2000007947 */ /* 0x000fea000383ffff */
.L_x_261:
[----:B------:R-:W-:Y:S02]  /*10050*/  MOV R2, 0x2 ;  /* 0x0000000200027802 */ /* 0x000fe40000000f00 */
[----:B------:R-:W-:-:S02]  /*10060*/  MOV R3, 0x10080 ;  /* 0x0001008000037802 */ /* 0x000fc40000000f00 */
[----:B--2-4-:R-:W-:Y:S05]  /*10070*/  CALL.REL.NOINC `($__internal_4_$__cuda_sm70_shflsync_up_p) ;  /* 0x000005b000007944 */ /* 0x014fea0003c00000 */
        /* <DEDUP_REMOVED lines=24> */
.L_x_265:
[----:B------:R-:W-:Y:S02]  /*10200*/  MOV R2, 0x1 ;  /* 0x0000000100027802 */ /* 0x000fe40000000f00 */
[----:B------:R-:W-:Y:S02]  /*10210*/  MOV R3, 0x10230 ;  /* 0x0001023000037802 */ /* 0x000fe40000000f00 */
[----:B------:R-:W-:Y:S05]  /*10220*/  CALL.REL.NOINC `($__internal_4_$__cuda_sm70_shflsync_up_p) ;  /* 0x0000040000007944 */ /* 0x000fea0003c00000 */
[----:B------:R-:W-:Y:S01]  /*10230*/  MOV R2, R4 ;  /* 0x0000000400027202 */ /* 0x000fe20000000f00 */
[----:B------:R-:W-:Y:S05]  /*10240*/  BRA `(.L_x_319) ;  /* 0xffffdd7000007947 */ /* 0x000fea000383ffff */
.L_x_266:
[----:B------:R-:W-:Y:S02]  /*10250*/  MOV R2, 0x2 ;  /* 0x0000000200027802 */ /* 0x000fe40000000f00 */
[----:B------:R-:W-:Y:S02]  /*10260*/  MOV R3, 0x10280 ;  /* 0x0001028000037802 */ /* 0x000fe40000000f00 */
        /* <DEDUP_REMOVED lines=25> */
.L_x_268:
[----:B------:R-:W-:Y:S02]  /*10400*/  SEL R0, RZ, 0x1, P0 ;  /* 0x00000001ff007807 */ /* 0x000fe40000000000 */
[----:B------:R-:W-:Y:S02]  /*10410*/  MOV R2, 0x10430 ;  /* 0x0001043000027802 */ /* 0x000fe40000000f00 */
[----:B-1----:R-:W-:Y:S05]  /*10420*/  CALL.REL.NOINC `($__internal_5_$__cuda_sm70_votesync_ballot) ;  /* 0x0000027000007944 */ /* 0x002fea0003c00000 */
[----:B------:R-:W-:Y:S05]  /*10430*/  BRA `(.L_x_321) ;  /* 0xffffdd1000007947 */ /* 0x000fea000383ffff */
.L_x_269:
[----:B------:R-:W-:Y:S01]  /*10440*/  IMAD.MOV.U32 R37, RZ, RZ, R6 ;  /* 0x000000ffff257224 */ /* 0x000fe200078e0006 */
[----:B---3--:R-:W-:Y:S01]  /*10450*/  MOV R36, R11 ;  /* 0x0000000b00247202 */ /* 0x008fe20000000f00 */
[----:B------:R-:W-:Y:S01]  /*10460*/  IMAD.MOV.U32 R3, RZ, RZ, 0x1f ;  /* 0x0000001fff037424 */ /* 0x000fe200078e00ff */
[----:B------:R-:W-:Y:S02]  /*10470*/  MOV R2, 0x10490 ;  /* 0x0001049000027802 */ /* 0x000fe40000000f00 */
[----:B-12---:R-:W-:Y:S05]  /*10480*/  CALL.REL.NOINC `($__internal_3_$__cuda_sm70_shflsync_idx_p) ;  /* 0x0000015000007944 */ /* 0x006fea0003c00000 */
[----:B------:R-:W-:Y:S01]  /*10490*/  IMAD.MOV.U32 R6, RZ, RZ, R36 ;  /* 0x000000ffff067224 */ /* 0x000fe200078e0024 */
[----:B------:R-:W-:Y:S01]  /*104a0*/  MOV R36, R11 ;  /* 0x0000000b00247202 */ /* 0x000fe20000000f00 */
[----:B------:R-:W-:Y:S01]  /*104b0*/  IMAD.MOV.U32 R37, RZ, RZ, R7 ;  /* 0x000000ffff257224 */ /* 0x000fe200078e0007 */
[----:B------:R-:W-:Y:S02]  /*104c0*/  MOV R3, 0x1f ;  /* 0x0000001f00037802 */ /* 0x000fe40000000f00 */
[----:B------:R-:W-:-:S02]  /*104d0*/  MOV R2, 0x104f0 ;  /* 0x000104f000027802 */ /* 0x000fc40000000f00 */
[----:B------:R-:W-:Y:S05]  /*104e0*/  CALL.REL.NOINC `($__internal_3_$__cuda_sm70_shflsync_idx_p) ;  /* 0x000000f000007944 */ /* 0x000fea0003c00000 */
[----:B------:R-:W-:Y:S01]  /*104f0*/  MOV R7, R36 ;  /* 0x0000002400077202 */ /* 0x000fe20000000f00 */
[----:B------:R-:W-:Y:S05]  /*10500*/  BRA `(.L_x_322) ;  /* 0xffffdc8000007947 */ /* 0x000fea000383ffff */
.L_x_272:
[----:B------:R-:W-:Y:S01]  /*10510*/  IMAD.MOV.U32 R37, RZ, RZ, R4 ;  /* 0x000000ffff257224 */ /* 0x000fe200078e0004 */
[----:B------:R-:W-:Y:S01]  /*10520*/  MOV R36, R0 ;  /* 0x0000000000247202 */ /* 0x000fe20000000f00 */
[----:B------:R-:W-:Y:S01]  /*10530*/  IMAD.MOV.U32 R3, RZ, RZ, 0x1f ;  /* 0x0000001fff037424 */ /* 0x000fe200078e00ff */
[----:B------:R-:W-:-:S02]  /*10540*/  MOV R2, 0x10560 ;  /* 0x0001056000027802 */ /* 0x000fc40000000f00 */
[----:B-1-34-:R-:W-:Y:S05]  /*10550*/  CALL.REL.NOINC `($__internal_3_$__cuda_sm70_shflsync_idx_p) ;  /* 0x0000008000007944 */ /* 0x01afea0003c00000 */
[----:B------:R-:W-:Y:S01]  /*10560*/  MOV R10, R36 ;  /* 0x00000024000a7202 */ /* 0x000fe20000000f00 */
[----:B------:R-:W-:Y:S05]  /*10570*/  BRA `(.L_x_271) ;  /* 0xffffdc7000007947 */ /* 0x000fea000383ffff */
        .weak           $__internal_2_$__cuda_sm70_shflsync_bfly_p
        .type           $__internal_2_$__cuda_sm70_shflsync_bfly_p,@function
        .size           $__internal_2_$__cuda_sm70_shflsync_bfly_p,($__internal_3_$__cuda_sm70_shflsync_idx_p - $__internal_2_$__cuda_sm70_shflsync_bfly_p)
$__internal_2_$__cuda_sm70_shflsync_bfly_p:
[----:B------:R-:W-:Y:S02]  /*10580*/  MOV R35, 0xffffffff ;  /* 0xffffffff00237802 */ /* 0x000fe40000000f00 */
[----:B------:R-:W-:-:S02]  /*10590*/  MOV R3, 0x1f ;  /* 0x0000001f00037802 */ /* 0x000fc40000000f00 */
[----:B------:R-:W-:Y:S04]  /*105a0*/  WARPSYNC R35 ;  /* 0x0000002300007348 */ /* 0x000fe80003800000 */
[----:B------:R1:W2:Y:S02]  /*105b0*/  SHFL.BFLY PT, R0, R4, R0, R3 ;  /* 0x0c00000004007389 */ /* 0x0002a400000e0003 */
[----:B-1----:R-:W-:-:S04]  /*105c0*/  MOV R3, 0x0 ;  /* 0x0000000000037802 */ /* 0x002fc80000000f00 */
[----:B--2---:R-:W-:Y:S05]  /*105d0*/  RET.REL.NODEC R2 `(_ZN7cutlass13device_kernelIN5flash19enable_sm80_to_sm89INS1_16FlashAttnFwdSm80INS1_25CollectiveMainloopFwdSm80ILi8ELi1ELb1EN4cute5tupleIJNS5_1CILi128EEENS7_ILi112EEES8_EEELi128ENS_10bfloat16_tEfNS_4arch4Sm80ELb0ELb0ELb1ELb1ELb1ELb0ELb1ELb1EEENS1_21CollectiveEpilogueFwdINS6_IJS8_S8_S9_EEENS6_IJNS7_ILi1EEESH_SH_EEESB_SD_Li256ELb1ELb1ELb1ELb0EEENS1_36VarlenDynamicPersistentTileSchedulerILi128ELi112ELi256ELi256ELb1ELb1ELb0ELb0ELb1ELb1EEEEEEEEEvNT_6ParamsE) ;  /* 0xfffefa2002007950 */ /* 0x004fea0003c3ffff */
        .weak           $__internal_3_$__cuda_sm70_shflsync_idx_p
        .type           $__internal_3_$__cuda_sm70_shflsync_idx_p,@function
        .size           $__internal_3_$__cuda_sm70_shflsync_idx_p,($__internal_4_$__cuda_sm70_shflsync_up_p - $__internal_3_$__cuda_sm70_shflsync_idx_p)
$__internal_3_$__cuda_sm70_shflsync_idx_p:
[----:B------:R-:W-:-:S04]  /*105e0*/  MOV R208, 0xffffffff ;  /* 0xffffffff00d07802 */ /* 0x000fc80000000f00 */
[----:B------:R-:W-:Y:S04]  /*105f0*/  WARPSYNC R208 ;  /* 0x000000d000007348 */ /* 0x000fe80003800000 */
[----:B------:R1:W2:Y:S02]  /*10600*/  SHFL.IDX PT, R36, R37, R36, R3 ;  /* 0x0000002425247389 */ /* 0x0002a400000e0003 */
[----:B-1----:R-:W-:-:S04]  /*10610*/  MOV R3, 0x0 ;  /* 0x0000000000037802 */ /* 0x002fc80000000f00 */
[----:B--2---:R-:W-:Y:S05]  /*10620*/  RET.REL.NODEC R2 `(_ZN7cutlass13device_kernelIN5flash19enable_sm80_to_sm89INS1_16FlashAttnFwdSm80INS1_25CollectiveMainloopFwdSm80ILi8ELi1ELb1EN4cute5tupleIJNS5_1CILi128EEENS7_ILi112EEES8_EEELi128ENS_10bfloat16_tEfNS_4arch4Sm80ELb0ELb0ELb1ELb1ELb1ELb0ELb1ELb1EEENS1_21CollectiveEpilogueFwdINS6_IJS8_S8_S9_EEENS6_IJNS7_ILi1EEESH_SH_EEESB_SD_Li256ELb1ELb1ELb1ELb0EEENS1_36VarlenDynamicPersistentTileSchedulerILi128ELi112ELi256ELi256ELb1ELb1ELb0ELb0ELb1ELb1EEEEEEEEEvNT_6ParamsE) ;  /* 0xfffef9d002007950 */ /* 0x004fea0003c3ffff */
        .weak           $__internal_4_$__cuda_sm70_shflsync_up_p
        .type           $__internal_4_$__cuda_sm70_shflsync_up_p,@function
        .size           $__internal_4_$__cuda_sm70_shflsync_up_p,($__internal_5_$__cuda_sm70_votesync_ballot - $__internal_4_$__cuda_sm70_shflsync_up_p)
$__internal_4_$__cuda_sm70_shflsync_up_p:
[----:B------:R-:W-:Y:S02]  /*10630*/  IMAD.MOV.U32 R4, RZ, RZ, RZ ;  /* 0x000000ffff047224 */ /* 0x000fe400078e00ff */
[----:B------:R-:W-:-:S04]  /*10640*/  IMAD.MOV.U32 R11, RZ, RZ, -0x1 ;  /* 0xffffffffff0b7424 */ /* 0x000fc800078e00ff */
[----:B------:R-:W-:Y:S04]  /*10650*/  WARPSYNC R11 ;  /* 0x0000000b00007348 */ /* 0x000fe80003800000 */
[----:B------:R1:W2:Y:S02]  /*10660*/  SHFL.UP PT, R4, R0, R2, R4 ;  /* 0x0400000200047389 */ /* 0x0002a400000e0004 */
[----:B-1----:R-:W-:Y:S02]  /*10670*/  MOV R2, R3 ;  /* 0x0000000300027202 */ /* 0x002fe40000000f00 */
[----:B------:R-:W-:-:S04]  /*10680*/  MOV R3, 0x0 ;  /* 0x0000000000037802 */ /* 0x000fc80000000f00 */
[----:B--2---:R-:W-:Y:S05]  /*10690*/  RET.REL.NODEC R2 `(_ZN7cutlass13device_kernelIN5flash19enable_sm80_to_sm89INS1_16FlashAttnFwdSm80INS1_25CollectiveMainloopFwdSm80ILi8ELi1ELb1EN4cute5tupleIJNS5_1CILi128EEENS7_ILi112EEES8_EEELi128ENS_10bfloat16_tEfNS_4arch4Sm80ELb0ELb0ELb1ELb1ELb1ELb0ELb1ELb1EEENS1_21CollectiveEpilogueFwdINS6_IJS8_S8_S9_EEENS6_IJNS7_ILi1EEESH_SH_EEESB_SD_Li256ELb1ELb1ELb1ELb0EEENS1_36VarlenDynamicPersistentTileSchedulerILi128ELi112ELi256ELi256ELb1ELb1ELb0ELb0ELb1ELb1EEEEEEEEEvNT_6ParamsE) ;  /* 0xfffef96002007950 */ /* 0x004fea0003c3ffff */
        .weak           $__internal_5_$__cuda_sm70_votesync_ballot
        .type           $__internal_5_$__cuda_sm70_votesync_ballot,@function
        .size           $__internal_5_$__cuda_sm70_votesync_ballot,(.L_x_3574 - $__internal_5_$__cuda_sm70_votesync_ballot)
$__internal_5_$__cuda_sm70_votesync_ballot:
[----:B------:R-:W-:Y:S01]  /*106a0*/  ISETP.NE.U32.AND P0, PT, R0, 0x1, PT ;  /* 0x000000010000780c */ /* 0x000fe20003f05070 */
[----:B------:R-:W-:-:S04]  /*106b0*/  IMAD.MOV.U32 R3, RZ, RZ, -0x1 ;  /* 0xffffffffff037424 */ /* 0x000fc800078e00ff */
[----:B------:R-:W-:Y:S08]  /*106c0*/  WARPSYNC R3 ;  /* 0x0000000300007348 */ /* 0x000ff00003800000 */
[----:B------:R-:W-:-:S04]  /*106d0*/  VOTE.ANY R0, PT, !P0 ;  /* 0x0000000000007806 */ /* 0x000fc800040e0100 */
[----:B------:R-:W-:Y:S01]  /*106e0*/  LOP3.LUT R0, R0, R3, RZ, 0xc0, !PT ;  /* 0x0000000300007212 */ /* 0x000fe200078ec0ff */
[----:B------:R-:W-:-:S04]  /*106f0*/  IMAD.MOV.U32 R3, RZ, RZ, 0x0 ;  /* 0x00000000ff037424 */ /* 0x000fc800078e00ff */
[----:B------:R-:W-:Y:S05]  /*10700*/  RET.REL.NODEC R2 `(_ZN7cutlass13device_kernelIN5flash19enable_sm80_to_sm89INS1_16FlashAttnFwdSm80INS1_25CollectiveMainloopFwdSm80ILi8ELi1ELb1EN4cute5tupleIJNS5_1CILi128EEENS7_ILi112EEES8_EEELi128ENS_10bfloat16_tEfNS_4arch4Sm80ELb0ELb0ELb1ELb1ELb1ELb0ELb1ELb1EEENS1_21CollectiveEpilogueFwdINS6_IJS8_S8_S9_EEENS6_IJNS7_ILi1EEESH_SH_EEESB_SD_Li256ELb1ELb1ELb1ELb0EEENS1_36VarlenDynamicPersistentTileSchedulerILi128ELi112ELi256ELi256ELb1ELb1ELb0ELb0ELb1ELb1EEEEEEEEEvNT_6ParamsE) ;  /* 0xfffef8f002007950 */ /* 0x000fea0003c3ffff */
.L_x_323:
        /* <DEDUP_REMOVED lines=15> */
.L_x_3574:


//--------------------- .text._ZN7cutlass13device_kernelIN5flash19enable_sm80_to_sm89INS1_16FlashAttnFwdSm80INS1_25CollectiveMainloopFwdSm80ILi8ELi1ELb1EN4cute5tupleIJNS5_1CILi128EEENS7_ILi112EEES8_EEELi128ENS_10bfloat16_tEfNS_4arch4Sm80ELb0ELb0ELb1ELb1ELb1ELb1ELb1ELb1EEENS1_21CollectiveEpilogueFwdINS6_IJS8_S8_S9_EEENS6_IJNS7_ILi1EEESH_SH_EEESB_SD_Li256ELb1ELb1ELb1ELb0EEENS1_36VarlenDynamicPersistentTileSchedulerILi128ELi112ELi256ELi256ELb1ELb1ELb0ELb0ELb1ELb1EEEEEEEEEvNT_6ParamsE --------------------------
	.section	.text._ZN7cutlass13device_kernelIN5flash19enable_sm80_to_sm89INS1_16FlashAttnFwdSm80INS1_25CollectiveMainloopFwdSm80ILi8ELi1ELb1EN4cute5tupleIJNS5_1CILi128EEENS7_ILi112EEES8_EEELi128ENS_10bfloat16_tEfNS_4arch4Sm80ELb0ELb0ELb1ELb1ELb1ELb1ELb1ELb1EEENS1_21CollectiveEpilogueFwdINS6_IJS8_S8_S9_EEENS6_IJNS7_ILi1EEESH_SH_EEESB_SD_Li256ELb1ELb1ELb1ELb0EEENS1_36VarlenDynamicPersistentTileSchedulerILi128ELi112ELi256ELi256ELb1ELb1ELb0ELb0ELb1ELb1EEEEEEEEEvNT_6ParamsE,"ax",@progbits
	.sectioninfo	@"SHI_REGISTERS=255"
	.align	128
.text._ZN7cutlass13device_kernelIN5flash19enable_sm80_to_sm89INS1_16FlashAttnFwdSm80INS1_25CollectiveMainloopFwdSm80ILi8ELi1ELb1EN4cute5tupleIJNS5_1CILi128EEENS7_ILi112EEES8_EEELi128ENS_10bfloat16_tEfNS_4arch4Sm80ELb0ELb0ELb1ELb1ELb1ELb1ELb1ELb1EEENS1_21CollectiveEpilogueFwdINS6_IJS8_S8_S9_EEENS6_IJNS7_ILi1EEESH_SH_EEESB_SD_Li256ELb1ELb1ELb1ELb0EEENS1_36VarlenDynamicPersistentTileSchedulerILi128ELi112ELi256ELi256ELb1ELb1ELb0ELb0ELb1ELb1EEEEEEEEEvNT_6ParamsE:
        .type           _ZN7cutlass13device_kernelIN5flash19enable_sm80_to_sm89INS1_16FlashAttnFwdSm80INS1_25CollectiveMainloopFwdSm80ILi8ELi1ELb1EN4cute5tupleIJNS5_1CILi128EEENS7_ILi112EEES8_EEELi128ENS_10bfloat16_tEfNS_4arch4Sm80ELb0ELb0ELb1ELb1ELb1ELb1ELb1ELb1EEENS1_21CollectiveEpilogueFwdINS6_IJS8_S8_S9_EEENS6_IJNS7_ILi1EEESH_SH_EEESB_SD_Li256ELb1ELb1ELb1ELb0EEENS1_36VarlenDynamicPersistentTileSchedulerILi128ELi112ELi256ELi256ELb1ELb1ELb0ELb0ELb1ELb1EEEEEEEEEvNT_6ParamsE,@function
        .size           _ZN7cutlass13device_kernelIN5flash19enable_sm80_to_sm89INS1_16FlashAttnFwdSm80INS1_25CollectiveMainloopFwdSm80ILi8ELi1ELb1EN4cute5tupleIJNS5_1CILi128EEENS7_ILi112EEES8_EEELi128ENS_10bfloat16_tEfNS_4arch4Sm80ELb0ELb0ELb1ELb1ELb1ELb1ELb1ELb1EEENS1_21CollectiveEpilogueFwdINS6_IJS8_S8_S9_EEENS6_IJNS7_ILi1EEESH_SH_EEESB_SD_Li256ELb1ELb1ELb1ELb0EEENS1_36VarlenDynamicPersistentTileSchedulerILi128ELi112ELi256ELi256ELb1ELb1ELb0ELb0ELb1ELb1EEEEEEEEEvNT_6ParamsE,(.L_x_3579 - _ZN7cutlass13device_kernelIN5flash19enable_sm80_to_sm89INS1_16FlashAttnFwdSm80INS1_25CollectiveMainloopFwdSm80ILi8ELi1ELb1EN4cute5tupleIJNS5_1CILi128EEENS7_ILi112EEES8_EEELi128ENS_10bfloat16_tEfNS_4arch4Sm80ELb0ELb0ELb1ELb1ELb1ELb1ELb1ELb1EEENS1_21CollectiveEpilogueFwdINS6_IJS8_S8_S9_EEENS6_IJNS7_ILi1EEESH_SH_EEESB_SD_Li256ELb1ELb1ELb1ELb0EEENS1_36VarlenDynamicPersistentTileSchedulerILi128ELi112ELi256ELi256ELb1ELb1ELb0ELb0ELb1ELb1EEEEEEEEEvNT_6ParamsE)
        .other          _ZN7cutlass13device_kernelIN5flash19enable_sm80_to_sm89INS1_16FlashAttnFwdSm80INS1_25CollectiveMainloopFwdSm80ILi8ELi1ELb1EN4cute5tupleIJNS5_1CILi128EEENS7_ILi112EEES8_EEELi128ENS_10bfloat16_tEfNS_4arch4Sm80ELb0ELb0ELb1ELb1ELb1ELb1ELb1ELb1EEENS1_21CollectiveEpilogueFwdINS6_IJS8_S8_S9_EEENS6_IJNS7_ILi1EEESH_SH_EEESB_SD_Li256ELb1ELb1ELb1ELb0EEENS1_36VarlenDynamicPersistentTileSchedulerILi128ELi112ELi256ELi256ELb1ELb1ELb0ELb0ELb1ELb1EEEEEEEEEvNT_6ParamsE,@"STO_CUDA_ENTRY STV_DEFAULT"
_ZN7cutlass13device_kernelIN5flash19enable_sm80_to_sm89INS1_16FlashAttnFwdSm80INS1_25CollectiveMainloopFwdSm80ILi8ELi1ELb1EN4cute5tupleIJNS5_1CILi128EEENS7_ILi112EEES8_EEELi128ENS_10bfloat16_tEfNS_4arch4Sm80ELb0ELb0ELb1ELb1ELb1ELb1ELb1ELb1EEENS1_21CollectiveEpilogueFwdINS6_IJS8_S8_S9_EEENS6_IJNS7_ILi1EEESH_SH_EEESB_SD_Li256ELb1ELb1ELb1ELb0EEENS1_36VarlenDynamicPersistentTileSchedulerILi128ELi112ELi256ELi256ELb1ELb1ELb0ELb0ELb1ELb1EEEEEEEEEvNT_6ParamsE:
[----:B------:R-:W-:-:S03]  /*0000*/  MOV R1, c[0x0][0x28] ;  /* 0x00000a0000017a02 */ /* 0x000fc60000000f00 */
[----:B------:R-:W1:Y:S01]  /*0010*/  S2R R2, SR_TID.X ;  /* 0x0000000000027919 */ /* 0x000e620000002100 */
[----:B------:R-:W-:Y:S01]  /*0020*/  IADD3 R1, R1, -0x108, RZ ;  /* 0xfffffef801017810 */ /* 0x000fe20007ffe0ff */
[----:B------:R-:W-:Y:S01]  /*0030*/  ULDC.64 UR8, c[0x0][0x118] ;  /* 0x0000460000087ab9 */ /* 0x000fe20000000a00 */
[----:B-1----:R-:W-:-:S06]  /*0040*/  SHF.R.U32.HI R0, RZ, 0x5, R2 ;  /* 0x00000005ff007819 */ /* 0x002fcc0000011602 */
[----:B------:R-:W1:Y:S02]  /*0050*/  SHFL.IDX PT, R0, R0, RZ, 0x1f ;  /* 0x00001fff00007589 */ /* 0x000e6400000e0000 */
[----:B-1----:R-:W1:Y:S02]  /*0060*/  R2UR UR7, R0 ;  /* 0x00000000000773c2 */ /* 0x002e6400000e0000 */
[----:B-1----:R-:W-:-:S13]  /*0070*/  ISETP.NE.AND P0, PT, RZ, UR7, PT ;  /* 0x00000007ff007c0c */ /* 0x002fda000bf05270 */
[----:B------:R-:W-:Y:S06]  /*0080*/  @P0 BAR.SYNC.DEFER_BLOCKING 0x5, 0x100 ;  /* 0x0144000000000b1d */ /* 0x000fec0000010000 */
[----:B------:R-:W1:Y:S04]  /*0090*/  @P0 LDS.128 R4, [0xf100] ;  /* 0x00f10000ff040984 */ /* 0x000e680000000c00 */
[----:B-1----:R1:W-:Y:S04]  /*00a0*/  @P0 STL.64 [R1+0x20], R4 ;  /* 0x0000200401000387 */ /* 0x0023e80000100a00 */
[----:B------:R1:W-:Y:S04]  /*00b0*/  @P0 STL.64 [R1+0x28], R6 ;  /* 0x0000280601000387 */ /* 0x0003e80000100a00 */
[----:B------:R-:W-:Y:S06]  /*00c0*/  @P0 BAR.ARV 0x4, 0x100 ;  /* 0x0104000000000b1d */ /* 0x000fec0000002000 */
[----:B------:R-:W-:Y:S05]  /*00d0*/  @P0 BRA `(.L_x_324) ;  /* 0x00000b1000000947 */ /* 0x000fea0003800000 */
[----:B------:R-:W-:Y:S01]  /*00e0*/  LOP3.LUT R14, R2, 0x1f, RZ, 0xc0, !PT ;  /* 0x0000001f020e7812 */ /* 0x000fe200078ec0ff */
[----:B------:R-:W-:Y:S01]  /*00f0*/  CS2R R8, SRZ ;  /* 0x0000000000087805 */ /* 0x000fe2000001ff00 */
[----:B-1----:R-:W-:-:S02]  /*0100*/  IMAD.MOV.U32 R7, RZ, RZ, RZ ;  /* 0x000000ffff077224 */ /* 0x002fc400078e00ff */
        /* <DEDUP_REMOVED lines=9> */
[----:B------:R-:W1:Y:S01]  /*01a0*/  S2UR UR4, SR_CTAID.X ;  /* 0x00000000000479c3 */ /* 0x000e620000002500 */
        /* <DEDUP_REMOVED lines=23> */
[----:B-1----:R-:W-:-:S13]  /*0320*/  ISETP.GT.AND P0, PT, R6, UR4, PT ;  /* 0x0000000406007c0c */ /* 0x002fda000bf04270 */
[----:B------:R-:W-:Y:S05]  /*0330*/  @P0 BRA `(.L_x_325) ;  /* 0x0000027000000947 */ /* 0x000fea0003800000 */
[----:B------:R-:W-:Y:S02]  /*0340*/  MOV R6, R0 ;  /* 0x0000000000067202 */ /* 0x000fe40000000f00 */
[----:B------:R-:W-:-:S04]  /*0350*/  MOV R9, RZ ;  /* 0x000000ff00097202 */ /* 0x000fc80000000f00 */
.L_x_329:
        /* <DEDUP_REMOVED lines=16> */
[----:B------:R1:W2:Y:S02]  /*0460*/  SHFL.UP PT, R0, R2, 0x1, RZ ;  /* 0x0420000002007989 */ /* 0x0002a400000e00ff */
.L_x_518:
        /* <DEDUP_REMOVED lines=16> */
.L_x_519:
[----:B--2---:R-:W-:-:S05]  /*0570*/  IMAD R0, R0, c[0x0][0x538], RZ ;  /* 0x00014e0000007a24 */ /* 0x004fca00078e02ff */
[----:B------:R-:W-:-:S04]  /*0580*/  IADD3 R6, R0, R6, RZ ;  /* 0x0000000600067210 */ /* 0x000fc80007ffe0ff */
[----:B------:R-:W-:-:S13]  /*0590*/  ISETP.GT.AND P0, PT, R6, UR4, PT ;  /* 0x0000000406007c0c */ /* 0x000fda000bf04270 */
[----:B-1----:R-:W-:Y:S05]  /*05a0*/  @!P0 BRA `(.L_x_329) ;  /* 0xfffffdb000008947 */ /* 0x002fea000383ffff */
.L_x_325:
[----:B------:R-:W-:-:S05]  /*05b0*/  IADD3 R12, -R0, R6, RZ ;  /* 0x00000006000c7210 */ /* 0x000fca0007ffe1ff */
[----:B------:R-:W-:-:S05]  /*05c0*/  IMAD R0, R4, c[0x0][0x538], R12 ;  /* 0x00014e0004007a24 */ /* 0x000fca00078e020c */
[----:B------:R-:W-:Y:S01]  /*05d0*/  ISETP.GT.AND P0, PT, R0, UR4, PT ;  /* 0x0000000400007c0c */ /* 0x000fe2000bf04270 */
[----:B------:R-:W-:-:S12]  /*05e0*/  BRA.DIV ~URZ, `(.L_x_330) ;  /* 0x000194a27f007947 */ /* 0x000fd8000b800000 */
[----:B------:R-:W-:-:S04]  /*05f0*/  VOTE.ANY R5, PT, !P0 ;  /* 0x0000000000057806 */ /* 0x000fc800040e0100 */
.L_x_520:
[----:B------:R1:W2:Y:S01]  /*0600*/  POPC R13, R5 ;  /* 0x00000005000d7309 */ /* 0x0002a20000000000 */
[----:B------:R-:W-:Y:S05]  /*0610*/  BRA.DIV ~URZ, `(.L_x_331) ;  /* 0x000194b27f007947 */ /* 0x000fea000b800000 */
[----:B--2---:R2:W3:Y:S01]  /*0620*/  SHFL.IDX PT, R11, R8, R13, 0x1f ;  /* 0x00001f0d080b7589 */ /* 0x0044e200000e0000 */
[----:B------:R-:W-:-:S03]  /*0630*/  MOV R6, RZ ;  /* 0x000000ff00067202 */ /* 0x000fc60000000f00 */
[----:B------:R2:W4:Y:S04]  /*0640*/  SHFL.IDX PT, R10, R7, R13, 0x1f ;  /* 0x00001f0d070a7589 */ /* 0x00052800000e0000 */
.L_x_521:
[----:B------:R-:W-:Y:S01]  /*0650*/  ISETP.NE.AND P0, PT, R5, RZ, PT ;  /* 0x000000ff0500720c */ /* 0x000fe20003f05270 */
[----:B------:R-:W-:-:S12]  /*0660*/  BSSY B0, `(.L_x_332) ;  /* 0x0000005000007945 */ /* 0x000fd80003800000 */
[----:B------:R-:W-:Y:S05]  /*0670*/  @!P0 BRA `(.L_x_333) ;  /* 0x0000003000008947 */ /* 0x000fea0003800000 */
[----:B------:R-:W-:Y:S01]  /*0680*/  IADD3 R44, R13, -0x1, RZ ;  /* 0xffffffff0d2c7810 */ /* 0x000fe20007ffe0ff */
[----:B------:R-:W-:Y:S05]  /*0690*/  BRA.DIV ~URZ, `(.L_x_334) ;  /* 0x000195127f007947 */ /* 0x000fea000b800000 */
[----:B------:R1:W2:Y:S02]  /*06a0*/  SHFL.IDX PT, R6, R4, R44, 0x1f ;  /* 0x00001f2c04067589 */ /* 0x0002a400000e0000 */
.L_x_333:
[----:B------:R-:W-:Y:S05]  /*06b0*/  BSYNC B0 ;  /* 0x0000000000007941 */ /* 0x000fea0003800000 */
.L_x_332:
[----:B---3--:R-:W-:Y:S01]  /*06c0*/  IABS R0, R11 ;  /* 0x0000000b00007213 */ /* 0x008fe20000000000 */
[----:B-12---:R-:W-:-:S04]  /*06d0*/  IMAD R4, R6, c[0x0][0x538], R12 ;  /* 0x00014e0006047a24 */ /* 0x006fc800078e020c */
[----:B------:R-:W-:Y:S01]  /*06e0*/  IMAD.MOV.U32 R5, RZ, RZ, R0 ;  /* 0x000000ffff057224 */ /* 0x000fe200078e0000 */
[----:B----4-:R-:W-:Y:S01]  /*06f0*/  IABS R0, R10 ;  /* 0x0000000a00007213 */ /* 0x010fe20000000000 */
[----:B------:R1:W-:Y:S01]  /*0700*/  STL [R1+0x20], R4 ;  /* 0x0000200401007387 */ /* 0x0003e20000100800 */
[----:B------:R-:W-:Y:S01]  /*0710*/  IADD3 R12, -R4, UR4, RZ ;  /* 0x00000004040c7c10 */ /* 0x000fe2000fffe1ff */
[----:B------:R-:W2:Y:S02]  /*0720*/  I2F.RP R2, R5 ;  /* 0x0000000500027306 */ /* 0x000ea40000209400 */
[----:B------:R-:W-:Y:S01]  /*0730*/  IMAD.MOV.U32 R7, RZ, RZ, R0 ;  /* 0x000000ffff077224 */ /* 0x000fe200078e0000 */
[----:B------:R-:W-:Y:S02]  /*0740*/  IABS R6, R12 ;  /* 0x0000000c00067213 */ /* 0x000fe40000000000 */
[----:B------:R-:W-:-:S03]  /*0750*/  IABS R0, R11 ;  /* 0x0000000b00007213 */ /* 0x000fc60000000000 */
[----:B------:R-:W-:Y:S01]  /*0760*/  I2F.RP R8, R7 ;  /* 0x0000000700087306 */ /* 0x000fe20000209400 */
[----:B------:R-:W-:-:S07]  /*0770*/  IADD3 R0, RZ, -R0, RZ ;  /* 0x80000000ff007210 */ /* 0x000fce0007ffe0ff */
[----:B--2---:R-:W2:Y:S02]  /*0780*/  MUFU.RCP R2, R2 ;  /* 0x0000000200027308 */ /* 0x004ea40000001000 */
[----:B--2---:R-:W-:-:S06]  /*0790*/  IADD3 R2, R2, 0xffffffe, RZ ;  /* 0x0ffffffe02027810 */ /* 0x004fcc0007ffe0ff */
[----:B------:R-:W2:Y:S02]  /*07a0*/  F2I.FTZ.U32.TRUNC.NTZ R3, R2 ;  /* 0x0000000200037305 */ /* 0x000ea4000021f000 */
[----:B--2---:R-:W-:-:S04]  /*07b0*/  IMAD.MOV R2, RZ, RZ, -R3 ;  /* 0x000000ffff027224 */ /* 0x004fc800078e0a03 */
[----:B-1----:R-:W-:Y:S02]  /*07c0*/  IMAD R4, R2, R5, RZ ;  /* 0x0000000502047224 */ /* 0x002fe400078e02ff */
        /* <DEDUP_REMOVED lines=45> */
[----:B------:R-:W-:Y:S02]  /*0aa0*/  IMAD R2, R10, R2, R4 ;  /* 0x000000020a027224 */ /* 0x000fe400078e0204 */
[----:B------:R-:W-:Y:S02]  /*0ab0*/  IMAD.IADD R4, R13, 0x1, R9 ;  /* 0x000000010d047824 */ /* 0x000fe400078e0209 */
[----:B------:R-:W-:-:S03]  /*0ac0*/  IMAD R0, R2, 0x10000, R0 ;  /* 0x0001000002007824 */ /* 0x000fc600078e0200 */
[----:B------:R1:W-:Y:S04]  /*0ad0*/  STL [R1+0x2c], R4 ;  /* 0x00002c0401007387 */ /* 0x0003e80000100800 */
[----:B------:R1:W-:Y:S04]  /*0ae0*/  STL [R1+0x28], R0 ;  /* 0x0000280001007387 */ /* 0x0003e80000100800 */
[----:B------:R1:W-:Y:S01]  /*0af0*/  STL [R1+0x24], R3 ;  /* 0x0000240301007387 */ /* 0x0003e20000100800 */
[----:B------:R-:W-:Y:S05]  /*0b00*/  BRA `(.L_x_335) ;  /* 0x0000006000007947 */ /* 0x000fea0003800000 */
.L_x_326:
[----:B------:R-:W-:Y:S01]  /*0b10*/  MOV R0, UR4 ;  /* 0x0000000400007c02 */ /* 0x000fe20008000f00 */
[----:B------:R-:W-:Y:S04]  /*0b20*/  STL [R1+0x24], RZ ;  /* 0x000024ff01007387 */ /* 0x000fe80000100800 */
[----:B------:R-:W-:Y:S04]  /*0b30*/  STL [R1+0x28], RZ ;  /* 0x000028ff01007387 */ /* 0x000fe80000100800 */
[----:B------:R1:W-:Y:S02]  /*0b40*/  STL [R1+0x20], R0 ;  /* 0x0000200001007387 */ /* 0x0003e40000100800 */
[----:B-1----:R-:W-:-:S05]  /*0b50*/  MOV R0, c[0x0][0x53c] ;  /* 0x00014f0000007a02 */ /* 0x002fca0000000f00 */
[----:B------:R1:W-:Y:S02]  /*0b60*/  STL [R1+0x2c], R0 ;  /* 0x00002c0001007387 */ /* 0x0003e40000100800 */
.L_x_335:
[----:B-1----:R-:W2:Y:S04]  /*0b70*/  LDL R4, [R1+0x20] ;  /* 0x0000200001047983 */ /* 0x002ea80000100800 */
[----:B------:R-:W2:Y:S04]  /*0b80*/  LDL R5, [R1+0x24] ;  /* 0x0000240001057983 */ /* 0x000ea80000100800 */
[----:B------:R-:W2:Y:S04]  /*0b90*/  LDL R6, [R1+0x28] ;  /* 0x0000280001067983 */ /* 0x000ea80000100800 */
[----:B------:R-:W2:Y:S01]  /*0ba0*/  LDL R7, [R1+0x2c] ;  /* 0x00002c0001077983 */ /* 0x000ea20000100800 */
[----:B------:R-:W-:Y:S01]  /*0bb0*/  ISETP.NE.AND P0, PT, R14, RZ, PT ;  /* 0x000000ff0e00720c */ /* 0x000fe20003f05270 */
[----:B------:R-:W-:-:S12]  /*0bc0*/  WARPSYNC 0xffffffff ;  /* 0xffffffff00007948 */ /* 0x000fd80003800000 */
[----:B--2---:R1:W-:Y:S04]  /*0bd0*/  @!P0 STS.128 [0xf100], R4 ;  /* 0x00f10004ff008388 */ /* 0x0043e80000000c00 */
[----:B------:R-:W-:Y:S06]  /*0be0*/  BAR.ARV 0x5, 0x100 ;  /* 0x0144000000007b1d */ /* 0x000fec0000002000 */
.L_x_324:
[----:B------:R-:W2:Y:S02]  /*0bf0*/  LDL R0, [R1+0x2c] ;  /* 0x00002c0001007983 */ /* 0x000ea40000100800 */
[----:B--2---:R-:W-:-:S13]  /*0c00*/  ISETP.GE.AND P0, PT, R0, c[0x0][0x53c], PT ;  /* 0x00014f0000007a0c */ /* 0x004fda0003f06270 */
[----:B------:R-:W-:Y:S05]  /*0c10*/  @P0 EXIT ;  /* 0x000000000000094d */ /* 0x000fea0003800000 */
[----:B------:R-:W2:Y:S01]  /*0c20*/  S2R R15, SR_TID.X ;  /* 0x00000000000f7919 */ /* 0x000ea20000002100 */
[----:B------:R-:W-:Y:S01]  /*0c30*/  IMAD.MOV.U32 R19, RZ, RZ, 0x20 ;  /* 0x00000020ff137424 */ /* 0x000fe200078e00ff */
[----:B------:R-:W-:Y:S01]  /*0c40*/  ULDC UR4, c[0x0][0x2ac] ;  /* 0x0000ab0000047ab9 */ /* 0x000fe20000000800 */
[----:B------:R-:W-:Y:S01]  /*0c50*/  IMAD.MOV.U32 R18, RZ, RZ, 0x40 ;  /* 0x00000040ff127424 */ /* 0x000fe200078e00ff */
[----:B------:R-:W-:Y:S02]  /*0c60*/  ULDC UR6, c[0x0][0x1d0] ;  /* 0x0000740000067ab9 */ /* 0x000fe40000000800 */
[----:B------:R-:W-:Y:S01]  /*0c70*/  UIMAD UR6, UR4, UR6, URZ ;  /* 0x00000006040672a4 */ /* 0x000fe2000f8e023f */
[----:B--2---:R-:W-:-:S04]  /*0c80*/  SHF.R.S32.HI R14, RZ, 0x1f, R15 ;  /* 0x0000001fff0e7819 */ /* 0x004fc8000001140f */
[CC--:B------:R-:W-:Y:S02]  /*0c90*/  LEA.HI R2, R14.reuse, R15.reuse, RZ, 0x4 ;  /* 0x0000000f0e027211 */ /* 0x0c0fe400078f20ff */
[----:B-1----:R-:W-:Y:S02]  /*0ca0*/  LEA.HI R7, R14, R15, RZ, 0x2 ;  /* 0x0000000f0e077211 */ /* 0x002fe400078f10ff */
[C---:B------:R-:W-:Y:S02]  /*0cb0*/  LOP3.LUT R0, R2.reuse, 0xfffffff0, RZ, 0xc0, !PT ;  /* 0xfffffff002007812 */ /* 0x040fe400078ec0ff */
[----:B------:R-:W-:Y:S02]  /*0cc0*/  SHF.R.S32.HI R4, RZ, 0x4, R2 ;  /* 0x00000004ff047819 */ /* 0x000fe40000011402 */
[----:B------:R-:W-:Y:S01]  /*0cd0*/  SHF.R.S32.HI R8, RZ, 0x2, R7 ;  /* 0x00000002ff087819 */ /* 0x000fe20000011407 */
[----:B------:R-:W-:Y:S01]  /*0ce0*/  IMAD.IADD R0, R15, 0x1, -R0 ;  /* 0x000000010f007824 */ /* 0x000fe200078e0a00 */
[----:B------:R-:W-:-:S02]  /*0cf0*/  LEA.HI R2, R2, R4, RZ, 0x1 ;  /* 0x0000000402027211 */ /* 0x000fc400078f08ff */
[----:B------:R-:W-:Y:S02]  /*0d00*/  SHF.R.S32.HI R5, RZ, 0x1f, R7 ;  /* 0x0000001fff057819 */ /* 0x000fe40000011407 */
[----:B------:R-:W-:Y:S02]  /*0d10*/  SHF.R.S32.HI R6, RZ, 0x1f, R0 ;  /* 0x0000001fff067819 */ /* 0x000fe40000011400 */
[----:B------:R-:W-:Y:S02]  /*0d20*/  LOP3.LUT R3, R2, 0xfffffffe, RZ, 0xc0, !PT ;  /* 0xfffffffe02037812 */ /* 0x000fe400078ec0ff */
[----:B------:R-:W-:Y:S02]  /*0d30*/  LEA.HI R2, R5, R8, RZ, 0x3 ;  /* 0x0000000805027211 */ /* 0x000fe400078f18ff */
[----:B------:R-:W-:Y:S01]  /*0d40*/  LEA.HI R12, R6, R0, RZ, 0x3 ;  /* 0x00000000060c7211 */ /* 0x000fe200078f18ff */
[----:B------:R-:W-:Y:S01]  /*0d50*/  IMAD.IADD R11, R4, 0x1, -R3 ;  /* 0x00000001040b7824 */ /* 0x000fe200078e0a03 */
[----:B------:R-:W-:-:S02]  /*0d60*/  LEA.HI R81, R14, R15, RZ, 0x3 ;  /* 0x0000000f0e517211 */ /* 0x000fc400078f18ff */
[----:B------:R-:W-:Y:S02]  /*0d70*/  LOP3.LUT R2, R2, 0xfffffff8, RZ, 0xc0, !PT ;  /* 0xfffffff802027812 */ /* 0x000fe400078ec0ff */
[----:B------:R-:W-:Y:S02]  /*0d80*/  LOP3.LUT R3, R12, 0xfffffff8, RZ, 0xc0, !PT ;  /* 0xfffffff80c037812 */ /* 0x000fe400078ec0ff */
[----:B------:R-:W-:Y:S01]  /*0d90*/  LOP3.LUT R4, R81, 0xfffffff8, RZ, 0xc0, !PT ;  /* 0xfffffff851047812 */ /* 0x000fe200078ec0ff */
[----:B------:R-:W-:Y:S01]  /*0da0*/  IMAD.IADD R6, R8, 0x1, -R2 ;  /* 0x0000000108067824 */ /* 0x000fe200078e0a02 */
[----:B------:R-:W-:Y:S01]  /*0db0*/  LEA.HI R5, R14, R15, RZ, 0x5 ;  /* 0x0000000f0e057211 */ /* 0x000fe200078f28ff */
[----:B------:R-:W-:Y:S01]  /*0dc0*/  IMAD.IADD R9, R0, 0x1, -R3 ;  /* 0x0000000100097824 */ /* 0x000fe200078e0a03 */
[----:B------:R-:W-:Y:S01]  /*0dd0*/  LOP3.LUT R3, R7, 0xfffffffc, RZ, 0xc0, !PT ;  /* 0xfffffffc07037812 */ /* 0x000fe200078ec0ff */
[----:B------:R-:W-:Y:S01]  /*0de0*/  IMAD.IADD R82, R15, 0x1, -R4 ;  /* 0x000000010f527824 */ /* 0x000fe200078e0a04 */
[----:B------:R-:W-:-:S02]  /*0df0*/  SHF.R.S32.HI R0, RZ, 0x5, R5 ;  /* 0x00000005ff007819 */ /* 0x000fc40000011405 */
[----:B------:R-:W-:Y:S01]  /*0e00*/  SHF.R.S32.HI R2, RZ, 0x1f, R5 ;  /* 0x0000001fff027819 */ /* 0x000fe20000011405 */
[----:B------:R-:W-:Y:S01]  /*0e10*/  IMAD.SHL.U32 R7, R82, 0x40, RZ ;  /* 0x0000004052077824 */ /* 0x000fe200078e00ff */
[----:B------:R-:W-:Y:S01]  /*0e20*/  LOP3.LUT R4, R5, 0xffffffe0, RZ, 0xc0, !PT ;  /* 0xffffffe005047812 */ /* 0x000fe200078ec0ff */
[----:B------:R-:W-:Y:S01]  /*0e30*/  IMAD.SHL.U32 R16, R0, 0x400, RZ ;  /* 0x0000040000107824 */ /* 0x000fe200078e00ff */
[----:B------:R-:W-:Y:S01]  /*0e40*/  LEA.HI R5, R2, R0, RZ, 0x3 ;  /* 0x0000000002057211 */ /* 0x000fe200078f18ff */
[----:B------:R-:W-:Y:S01]  /*0e50*/  IMAD.IADD R2, R15, 0x1, -R3 ;  /* 0x000000010f027824 */ /* 0x000fe200078e0a03 */
[----:B------:R-:W-:Y:S01]  /*0e60*/  LOP3.LUT R3, R7, 0x1c0, RZ, 0xc0, !PT ;  /* 0x000001c007037812 */ /* 0x000fe200078ec0ff */
[----:B------:R-:W-:Y:S01]  /*0e70*/  IMAD.IADD R27, R15, 0x1, -R4 ;  /* 0x000000010f1b7824 */ /* 0x000fe200078e0a04 */
[----:B------:R-:W-:Y:S01]  /*0e80*/  LOP3.LUT R5, R5, 0xffffff8, RZ, 0xc0, !PT ;  /* 0x0ffffff805057812 */ /* 0x000fe200078ec0ff */
[----:B------:R-:W-:Y:S01]  /*0e90*/  IMAD.SHL.U32 R76, R82, 0x8, RZ ;  /* 0x00000008524c7824 */ /* 0x000fe200078e00ff */
[----:B------:R-:W-:Y:S01]  /*0ea0*/  LEA.HI R4, R2, R2, RZ, 0x1 ;  /* 0x0000000202047211 */ /* 0x000fe200078f08ff */
[----:B------:R-:W-:Y:S01]  /*0eb0*/  IMAD.SHL.U32 R78, R82, 0x4, RZ ;  /* 0x00000004524e7824 */ /* 0x000fe200078e00ff */
[----:B------:R-:W-:Y:S01]  /*0ec0*/  LOP3.LUT R8, R3, 0x8, R81, 0xf8, !PT ;  /* 0x0000000803087812 */ /* 0x000fe200078ef851 */
[----:B------:R-:W-:Y:S01]  /*0ed0*/  IMAD.IADD R10, R0, 0x1, -R5 ;  /* 0x00000001000a7824 */ /* 0x000fe200078e0a05 */
[----:B------:R-:W-:Y:S01]  /*0ee0*/  SHF.R.U32.HI R7, RZ, 0x3, R3 ;  /* 0x00000003ff077819 */ /* 0x000fe20000011603 */
[----:B------:R-:W-:Y:S01]  /*0ef0*/  IMAD.SHL.U32 R0, R6, 0x40, RZ ;  /* 0x0000004006007824 */ /* 0x000fe200078e00ff */
[----:B------:R-:W-:Y:S01]  /*0f00*/  LOP3.LUT R3, R4, 0x1ffffffe, RZ, 0xc0, !PT ;  /* 0x1ffffffe04037812 */ /* 0x000fe200078ec0ff */
[----:B------:R-:W-:Y:S01]  /*0f10*/  IMAD.SHL.U32 R5, R11, 0x8, RZ ;  /* 0x000000080b057824 */ /* 0x000fe200078e00ff */
[----:B------:R-:W-:Y:S01]  /*0f20*/  LOP3.LUT R8, R8, R7, RZ, 0x3c, !PT ;  /* 0x0000000708087212 */ /* 0x000fe200078e3cff */
[----:B------:R-:W-:Y:S01]  /*0f30*/  IMAD R7, R2, 0x2, R16 ;  /* 0x0000000202077824 */ /* 0x000fe200078e0210 */
[----:B------:R-:W-:Y:S01]  /*0f40*/  LOP3.LUT R0, R0, 0x1c0, RZ, 0xc0, !PT ;  /* 0x000001c000007812 */ /* 0x000fe200078ec0ff */
[----:B------:R-:W-:Y:S01]  /*0f50*/  IMAD.IADD R17, R2, 0x1, -R3 ;  /* 0x0000000102117824 */ /* 0x000fe200078e0a03 */
[----:B------:R-:W-:Y:S01]  /*0f60*/  SHF.R.S32.HI R4, RZ, 0x1f, R27 ;  /* 0x0000001fff047819 */ /* 0x000fe2000001141b */
[----:B------:R-:W-:Y:S01]  /*0f70*/  IMAD.SHL.U32 R3, R9, 0x40, RZ ;  /* 0x0000004009037824 */ /* 0x000fe200078e00ff */
[----:B------:R-:W-:-:S02]  /*0f80*/  LEA.HI R2, R0, R0, RZ, 0x1d ;  /* 0x0000000000027211 */ /* 0x000fc400078fe8ff */
[C---:B------:R-:W-:Y:S02]  /*0f90*/  R2P PR, R6.reuse, 0x6 ;  /* 0x0000000606007804 */ /* 0x040fe40000000000 */
[----:B------:R-:W-:Y:S01]  /*0fa0*/  LOP3.LUT R0, R3, 0x1c0, RZ, 0xc0, !PT ;  /* 0x000001c003007812 */ /* 0x000fe200078ec0ff */
[----:B------:R-:W-:Y:S01]  /*0fb0*/  IMAD.IADD R2, R7, 0x1, R2 ;  /* 0x0000000107027824 */ /* 0x000fe200078e0202 */
[----:B------:R-:W-:Y:S02]  /*0fc0*/  LOP3.LUT R6, R6, 0x1, RZ, 0xc0, !PT ;  /* 0x0000000106067812 */ /* 0x000fe400078ec0ff */
[----:B------:R-:W-:Y:S01]  /*0fd0*/  LOP3.LUT R3, R0, 0x8, R5, 0xf8, !PT ;  /* 0x0000000800037812 */ /* 0x000fe200078ef805 */
[----:B------:R-:W-:Y:S01]  /*0fe0*/  IMAD.SHL.U32 R21, R2, 0x2, RZ ;  /* 0x0000000202157824 */ /* 0x000fe200078e00ff */
[----:B------:R-:W-:Y:S01]  /*0ff0*/  SHF.R.U32.HI R0, RZ, 0x3, R0 ;  /* 0x00000003ff007819 */ /* 0x000fe20000011600 */
[----:B------:R-:W-:Y:S01]  /*1000*/  IMAD.SHL.U32 R2, R12, 0x40, RZ ;  /* 0x000000400c027824 */ /* 0x000fe200078e00ff */
[----:B------:R-:W-:-:S02]  /*1010*/  LEA.HI R13, R4, R27, RZ, 0x2 ;  /* 0x0000001b040d7211 */ /* 0x000fc400078f10ff */
[----:B------:R-:W-:Y:S02]  /*1020*/  LOP3.LUT R0, R3, R0, RZ, 0x3c, !PT ;  /* 0x0000000003007212 */ /* 0x000fe400078e3cff */
[----:B------:R-:W-:Y:S02]  /*1030*/  SHF.R.S32.HI R81, RZ, 0x3, R81 ;  /* 0x00000003ff517819 */ /* 0x000fe40000011451 */
[----:B------:R-:W-:Y:S02]  /*1040*/  LOP3.LUT R5, R0, 0xfffffe00, R2, 0xf8, !PT ;  /* 0xfffffe0000057812 */ /* 0x000fe400078ef802 */
[----:B------:R-:W-:Y:S02]  /*1050*/  LEA.HI R0, R14, R15, RZ, 0x6 ;  /* 0x0000000f0e007211 */ /* 0x000fe400078f30ff */
[----:B------:R-:W-:Y:S01]  /*1060*/  ISETP.NE.U32.AND P0, PT, R6, 0x1, PT ;  /* 0x000000010600780c */ /* 0x000fe20003f05070 */
[----:B------:R-:W-:Y:S01]  /*1070*/  IMAD R6, R11, 0x200, R8 ;  /* 0x000002000b067824 */ /* 0x000fe200078e0208 */
[----:B------:R-:W-:Y:S01]  /*1080*/  SHF.R.S32.HI R4, RZ, 0x2, R13 ;  /* 0x00000002ff047819 */ /* 0x000fe2000001140d */
[----:B------:R-:W-:Y:S01]  /*1090*/  IMAD.SHL.U32 R0, R0, 0x8, RZ ;  /* 0x0000000800007824 */ /* 0x000fe200078e00ff */
[----:B------:R-:W-:-:S02]  /*10a0*/  IADD3 R15, R81, 0x20, RZ ;  /* 0x00000020510f7810 */ /* 0x000fc40007ffe0ff */
[C---:B------:R-:W-:Y:S01]  /*10b0*/  IADD3 R22, R81.reuse, 0x40, RZ ;  /* 0x0000004051167810 */ /* 0x040fe20007ffe0ff */
[----:B------:R-:W-:Y:S01]  /*10c0*/  IMAD R25, R10, 0x10, R4 ;  /* 0x000000100a197824 */ /* 0x000fe200078e0204 */
[----:B------:R-:W-:Y:S01]  /*10d0*/  LOP3.LUT R7, R0, 0xfffffe00, RZ, 0xc0, !PT ;  /* 0xfffffe0000077812 */ /* 0x000fe200078ec0ff */
[C---:B------:R-:W-:Y:S01]  /*10e0*/  IMAD.SHL.U32 R0, R81.reuse, 0x40, RZ ;  /* 0x0000004051007824 */ /* 0x040fe200078e00ff */
[----:B------:R-:W-:Y:S01]  /*10f0*/  IADD3 R12, R81, 0x60, RZ ;  /* 0x00000060510c7810 */ /* 0x000fe20007ffe0ff */
[----:B------:R-:W-:Y:S01]  /*1100*/  IMAD.SHL.U32 R4, R15, 0x40, RZ ;  /* 0x000000400f047824 */ /* 0x000fe200078e00ff */
[C---:B------:R-:W-:Y:S01]  /*1110*/  LOP3.LUT P4, RZ, R9.reuse, 0x2, RZ, 0xc0, !PT ;  /* 0x0000000209ff7812 */ /* 0x040fe2000788c0ff */
[----:B------:R1:W-:Y:S01]  /*1120*/  STL [R1+0xfc], R25 ;  /* 0x0000fc1901007387 */ /* 0x0003e20000100800 */
[----:B------:R-:W-:Y:S02]  /*1130*/  LOP3.LUT P3, RZ, R9, 0x4, RZ, 0xc0, !PT ;  /* 0x0000000409ff7812 */ /* 0x000fe4000786c0ff */
[----:B------:R-:W-:Y:S01]  /*1140*/  SHF.R.S32.HI R9, RZ, 0x1f, R15 ;  /* 0x0000001fff097819 */ /* 0x000fe2000001140f */
[----:B------:R-:W-:Y:S01]  /*1150*/  STL [R1+0x88], R21 ;  /* 0x0000881501007387 */ /* 0x000fe20000100800 */
[----:B------:R-:W-:-:S02]  /*1160*/  IADD3 R3, R21, 0x80, RZ ;  /* 0x0000008015037810 */ /* 0x000fc40007ffe0ff */
[--C-:B------:R-:W-:Y:S01]  /*1170*/  SHF.R.S32.HI R2, RZ, 0x1f, R81.reuse ;  /* 0x0000001fff027819 */ /* 0x100fe20000011451 */
[----:B------:R-:W-:Y:S01]  /*1180*/  IMAD.SHL.U32 R2, R12, 0x40, RZ ;  /* 0x000000400c027824 */ /* 0x000fe200078e00ff */
[----:B------:R-:W-:Y:S02]  /*1190*/  SHF.R.S32.HI R8, RZ, 0x1f, R22 ;  /* 0x0000001fff087819 */ /* 0x000fe40000011416 */
[----:B------:R-:W-:Y:S02]  /*11a0*/  SHF.R.S32.HI R10, RZ, 0x1f, R12 ;  /* 0x0000001fff0a7819 */ /* 0x000fe4000001140c */
[----:B------:R-:W-:Y:S01]  /*11b0*/  LOP3.LUT R11, R0, 0x1c0, RZ, 0xc0, !PT ;  /* 0x000001c0000b7812 */ /* 0x000fe200078ec0ff */
[----:B------:R-:W-:Y:S01]  /*11c0*/  IMAD R0, R82, 0x20, R81 ;  /* 0x0000002052007824 */ /* 0x000fe200078e0251 */
[----:B------:R-:W-:Y:S02]  /*11d0*/  IADD3 R20, R21, 0x70, RZ ;  /* 0x0000007015147810 */ /* 0x000fe40007ffe0ff */
[----:B------:R-:W-:-:S02]  /*11e0*/  LEA.HI R9, R9, R15, RZ, 0x3 ;  /* 0x0000000f09097211 */ /* 0x000fc400078f18ff */
[----:B------:R-:W-:Y:S01]  /*11f0*/  @P0 IADD3 R20, R3, 0x10, RZ ;  /* 0x0000001003140810 */ /* 0x000fe20007ffe0ff */
[----:B------:R-:W-:Y:S01]  /*1200*/  IMAD.SHL.U32 R3, R22, 0x40, RZ ;  /* 0x0000004016037824 */ /* 0x000fe200078e00ff */
[----:B------:R-:W-:Y:S02]  /*1210*/  LOP3.LUT R15, R4, 0x1c0, RZ, 0xc0, !PT ;  /* 0x000001c0040f7812 */ /* 0x000fe400078ec0ff */
[----:B------:R-:W-:Y:S01]  /*1220*/  LEA.HI R8, R8, R22, RZ, 0x3 ;  /* 0x0000001608087211 */ /* 0x000fe200078f18ff */
[----:B------:R-:W-:Y:S01]  /*1230*/  STL [R1+0x8c], R20 ;  /* 0x00008c1401007387 */ /* 0x000fe20000100800 */
[----:B------:R-:W-:Y:S02]  /*1240*/  LEA.HI R4, R10, R12, RZ, 0x3 ;  /* 0x0000000c0a047211 */ /* 0x000fe400078f18ff */
[----:B------:R-:W-:Y:S02]  /*1250*/  LOP3.LUT R10, R11, 0x38, R76, 0xf8, !PT ;  /* 0x000000380b0a7812 */ /* 0x000fe400078ef84c */
[----:B------:R-:W-:Y:S01]  /*1260*/  SHF.R.U32.HI R22, RZ, 0x3, R11 ;  /* 0x00000003ff167819 */ /* 0x000fe2000001160b */
[----:B------:R-:W-:Y:S01]  /*1270*/  IMAD.SHL.U32 R4, R4, 0x40, RZ ;  /* 0x0000004004047824 */ /* 0x000fe200078e00ff */
[----:B------:R-:W-:Y:S01]  /*1280*/  LOP3.LUT R12, R2, 0x1c0, RZ, 0xc0, !PT ;  /* 0x000001c0020c7812 */ /* 0x000fe200078ec0ff */
[----:B------:R-:W-:Y:S01]  /*1290*/  IMAD.SHL.U32 R2, R9, 0x40, RZ ;  /* 0x0000004009027824 */ /* 0x000fe200078e00ff */
[----:B------:R-:W-:-:S02]  /*12a0*/  IADD3 R80, R78, 0x20, RZ ;  /* 0x000000204e507810 */ /* 0x000fc40007ffe0ff */
[----:B------:R-:W-:Y:S02]  /*12b0*/  LOP3.LUT R26, R10, R22, RZ, 0x3c, !PT ;  /* 0x000000160a1a7212 */ /* 0x000fe400078e3cff */
[--C-:B------:R-:W-:Y:S02]  /*12c0*/  LOP3.LUT R9, R15, 0x38, R76.reuse, 0xf8, !PT ;  /* 0x000000380f097812 */ /* 0x100fe400078ef84c */
[----:B------:R-:W-:Y:S01]  /*12d0*/  SHF.R.U32.HI R24, RZ, 0x3, R15 ;  /* 0x00000003ff187819 */ /* 0x000fe2000001160f */
[----:B------:R-:W-:Y:S01]  /*12e0*/  STL [R1+0xf8], R26 ;  /* 0x0000f81a01007387 */ /* 0x000fe20000100800 */
[----:B------:R-:W-:Y:S02]  /*12f0*/  LOP3.LUT R15, R12, 0x38, R76, 0xf8, !PT ;  /* 0x000000380c0f7812 */ /* 0x000fe400078ef84c */
[----:B------:R-:W-:Y:S01]  /*1300*/  SHF.R.U32.HI R22, RZ, 0x3, R12 ;  /* 0x00000003ff167819 */ /* 0x000fe2000001160c */
[----:B------:R-:W-:Y:S01]  /*1310*/  IMAD.SHL.U32 R12, R80, 0x2, RZ ;  /* 0x00000002500c7824 */ /* 0x000fe200078e00ff */
[----:B------:R-:W-:-:S02]  /*1320*/  LOP3.LUT R11, R13, 0x7ffffffc, RZ, 0xc0, !PT ;  /* 0x7ffffffc0d0b7812 */ /* 0x000fc400078ec0ff */
[----:B------:R-:W-:Y:S01]  /*1330*/  LOP3.LUT R14, R3, 0x1c0, RZ, 0xc0, !PT ;  /* 0x000001c0030e7812 */ /* 0x000fe200078ec0ff */
[----:B------:R-:W-:Y:S01]  /*1340*/  IMAD.SHL.U32 R3, R8, 0x40, RZ ;  /* 0x0000004008037824 */ /* 0x000fe200078e00ff */
[----:B------:R2:W-:Y:S01]  /*1350*/  STL [R1+0xf4], R12 ;  /* 0x0000f40c01007387 */ /* 0x0005e20000100800 */
[----:B------:R-:W-:Y:S01]  /*1360*/  IMAD.IADD R11, R27, 0x1, -R11 ;  /* 0x000000011b0b7824 */ /* 0x000fe200078e0a0b */
[----:B------:R-:W-:Y:S02]  /*1370*/  LOP3.LUT R10, R14, 0x38, R76, 0xf8, !PT ;  /* 0x000000380e0a7812 */ /* 0x000fe400078ef84c */
[----:B------:R-:W-:Y:S01]  /*1380*/  SHF.R.U32.HI R23, RZ, 0x3, R14 ;  /* 0x00000003ff177819 */ /* 0x000fe2000001160e */
[----:B------:R-:W-:Y:S01]  /*1390*/  IMAD.SHL.U32 R30, R11, 0x2, RZ ;  /* 0x000000020b1e7824 */ /* 0x000fe200078e00ff */
[----:B------:R-:W-:Y:S02]  /*13a0*/  SHF.R.S32.HI R8, RZ, 0x1f, R80 ;  /* 0x0000001fff087819 */ /* 0x000fe40000011450 */
[----:B------:R-:W-:Y:S01]  /*13b0*/  LOP3.LUT R13, R3, 0xfffffe00, RZ, 0xc0, !PT ;  /* 0xfffffe00030d7812 */ /* 0x000fe200078ec0ff */
[----:B------:R-:W-:Y:S01]  /*13c0*/  IMAD R3, R17, 0x8, R25 ;  /* 0x0000000811037824 */ /* 0x000fe200078e0219 */
[----:B------:R-:W-:-:S02]  /*13d0*/  LOP3.LUT R14, R4, 0xfffffe00, RZ, 0xc0, !PT ;  /* 0xfffffe00040e7812 */ /* 0x000fc400078ec0ff */
[----:B------:R-:W-:Y:S02]  /*13e0*/  LOP3.LUT R10, R13, R10, R23, 0xf6, !PT ;  /* 0x0000000a0d0a7212 */ /* 0x000fe400078ef617 */
[----:B------:R-:W-:Y:S02]  /*13f0*/  LEA R200, R6, 0x8100, 0x1 ;  /* 0x0000810006c87811 */ /* 0x000fe400078e08ff */
[----:B------:R-:W-:Y:S02]  /*1400*/  LEA R10, R10, 0x100, 0x1 ;  /* 0x000001000a0a7811 */ /* 0x000fe400078e08ff */
[C---:B------:R-:W-:Y:S02]  /*1410*/  IADD3 R29, R30.reuse, 0x8, RZ ;  /* 0x000000081e1d7810 */ /* 0x040fe40007ffe0ff */
[C---:B------:R-:W-:Y:S02]  /*1420*/  IADD3 R28, R30.reuse, 0x10, RZ ;  /* 0x000000101e1c7810 */ /* 0x040fe40007ffe0ff */
[----:B------:R-:W-:-:S02]  /*1430*/  IADD3 R27, R30, 0x18, RZ ;  /* 0x000000181e1b7810 */ /* 0x000fc40007ffe0ff */
[----:B-1----:R-:W-:Y:S02]  /*1440*/  IADD3 R25, R30, 0x28, RZ ;  /* 0x000000281e197810 */ /* 0x002fe40007ffe0ff */
[----:B--2---:R-:W-:Y:S02]  /*1450*/  LOP3.LUT R12, R2, 0xfffffe00, RZ, 0xc0, !PT ;  /* 0xfffffe00020c7812 */ /* 0x004fe400078ec0ff */
[----:B------:R-:W-:Y:S02]  /*1460*/  SHF.L.U64.HI R2, R80, 0x1, R8 ;  /* 0x0000000150027819 */ /* 0x000fe40000010208 */
[----:B------:R-:W-:Y:S02]  /*1470*/  LOP3.LUT R11, R12, R9, R24, 0xf6, !PT ;  /* 0x000000090c0b7212 */ /* 0x000fe400078ef618 */
[----:B------:R-:W-:Y:S01]  /*1480*/  LOP3.LUT R9, R14, R15, R22, 0xf6, !PT ;  /* 0x0000000f0e097212 */ /* 0x000fe200078ef616 */
[----:B------:R1:W-:Y:S01]  /*1490*/  STL [R1+0xf0], R2 ;  /* 0x0000f00201007387 */ /* 0x0003e20000100800 */
[----:B------:R-:W-:-:S02]  /*14a0*/  LEA R11, R11, 0x100, 0x1 ;  /* 0x000001000b0b7811 */ /* 0x000fc400078e08ff */
[----:B------:R-:W-:Y:S01]  /*14b0*/  LEA R6, R9, 0x100, 0x1 ;  /* 0x0000010009067811 */ /* 0x000fe200078e08ff */
[----:B------:R2:W-:Y:S01]  /*14c0*/  STL [R1+0x100], R3 ;  /* 0x0001000301007387 */ /* 0x0005e20000100800 */
[C---:B------:R-:W-:Y:S02]  /*14d0*/  IADD3 R24, R30.reuse, 0x30, RZ ;  /* 0x000000301e187810 */ /* 0x040fe40007ffe0ff */
[C---:B------:R-:W-:Y:S01]  /*14e0*/  IADD3 R23, R30.reuse, 0x38, RZ ;  /* 0x000000381e177810 */ /* 0x040fe20007ffe0ff */
[----:B------:R-:W-:Y:S01]  /*14f0*/  STL [R1+0x84], R30 ;  /* 0x0000841e01007387 */ /* 0x000fe20000100800 */
[----:B------:R-:W-:Y:S02]  /*1500*/  SEL R4, R19, 0xffffffe0, !P1 ;  /* 0xffffffe013047807 */ /* 0x000fe40004800000 */
[----:B------:R-:W-:Y:S01]  /*1510*/  IADD3 R22, R30, 0x40, RZ ;  /* 0x000000401e167810 */ /* 0x000fe20007ffe0ff */
[----:B------:R3:W-:Y:S01]  /*1520*/  STL [R1+0xec], R11 ;  /* 0x0000ec0b01007387 */ /* 0x0007e20000100800 */
[----:B------:R-:W-:-:S02]  /*1530*/  SEL R8, R18, 0xffffffc0, !P2 ;  /* 0xffffffc012087807 */ /* 0x000fc40005000000 */
[C---:B------:R-:W-:Y:S01]  /*1540*/  IADD3 R17, R30.reuse, 0x58, RZ ;  /* 0x000000581e117810 */ /* 0x040fe20007ffe0ff */
[----:B------:R4:W-:Y:S01]  /*1550*/  STL [R1+0xe8], R10 ;  /* 0x0000e80a01007387 */ /* 0x0009e20000100800 */
[----:B------:R-:W-:Y:S02]  /*1560*/  IADD3 R15, R30, 0x60, RZ ;  /* 0x000000601e0f7810 */ /* 0x000fe40007ffe0ff */
[----:B------:R-:W-:Y:S01]  /*1570*/  SHF.R.S32.HI R9, RZ, 0x1f, R29 ;  /* 0x0000001fff097819 */ /* 0x000fe2000001141d */
[----:B------:R5:W-:Y:S01]  /*1580*/  STL [R1+0xe4], R6 ;  /* 0x0000e40601007387 */ /* 0x000be20000100800 */
[----:B------:R-:W-:Y:S02]  /*1590*/  LEA R201, R5, 0x100, 0x1 ;  /* 0x0000010005c97811 */ /* 0x000fe400078e08ff */
[----:B------:R-:W-:Y:S01]  /*15a0*/  IADD3 R212, R76, 0x40, RZ ;  /* 0x000000404cd47810 */ /* 0x000fe20007ffe0ff */
[----:B------:R-:W-:Y:S01]  /*15b0*/  STL [R1+0x80], R29 ;  /* 0x0000801d01007387 */ /* 0x000fe20000100800 */
[----:B-1----:R-:W-:-:S02]  /*15c0*/  LOP3.LUT R2, R26, R7, RZ, 0xfc, !PT ;  /* 0x000000071a027212 */ /* 0x002fc400078efcff */
[----:B------:R-:W-:Y:S01]  /*15d0*/  IADD3 R26, R30, 0x20, RZ ;  /* 0x000000201e1a7810 */ /* 0x000fe20007ffe0ff */
[----:B------:R1:W-:Y:S01]  /*15e0*/  STL [R1+0x7c], R28 ;  /* 0x00007c1c01007387 */ /* 0x0003e20000100800 */
[----:B--2---:R-:W-:Y:S01]  /*15f0*/  SEL R3, R19, 0xffffffe0, !P4 ;  /* 0xffffffe013037807 */ /* 0x004fe20006000000 */
[----:B------:R-:W-:Y:S01]  /*1600*/  IMAD.SHL.U32 R215, R2, 0x2, RZ ;  /* 0x0000000202d77824 */ /* 0x000fe200078e00ff */
[----:B------:R-:W-:Y:S01]  /*1610*/  SEL R2, R18, 0xffffffc0, !P3 ;  /* 0xffffffc012027807 */ /* 0x000fe20005800000 */
[----:B------:R-:W-:Y:S01]  /*1620*/  STL [R1+0x78], R27 ;  /* 0x0000781b01007387 */ /* 0x000fe20000100800 */
[C---:B------:R-:W-:Y:S01]  /*1630*/  IADD3 R19, R30.reuse, 0x48, RZ ;  /* 0x000000481e137810 */ /* 0x040fe20007ffe0ff */
[--C-:B------:R-:W-:Y:S01]  /*1640*/  IMAD.IADD R202, R3, 0x1, R201.reuse ;  /* 0x0000000103ca7824 */ /* 0x100fe200078e02c9 */
[C---:B------:R-:W-:Y:S01]  /*1650*/  IADD3 R18, R30.reuse, 0x50, RZ ;  /* 0x000000501e127810 */ /* 0x040fe20007ffe0ff */
[----:B------:R2:W-:Y:S01]  /*1660*/  STL [R1+0x74], R26 ;  /* 0x0000741a01007387 */ /* 0x0005e20000100800 */
[----:B---3--:R-:W-:Y:S01]  /*1670*/  IADD3 R11, R30, 0x68, RZ ;  /* 0x000000681e0b7810 */ /* 0x008fe20007ffe0ff */
[----:B------:R-:W-:Y:S01]  /*1680*/  IMAD.IADD R204, R2, 0x1, R201 ;  /* 0x0000000102cc7824 */ /* 0x000fe200078e02c9 */
[----:B------:R-:W-:Y:S01]  /*1690*/  IADD3 R220, -R81, 0x70, RZ ;  /* 0x0000007051dc7810 */ /* 0x000fe20007ffe1ff */
[----:B------:R3:W-:Y:S01]  /*16a0*/  STL [R1+0x70], R25 ;  /* 0x0000701901007387 */ /* 0x0007e20000100800 */
[----:B----4-:R-:W-:Y:S01]  /*16b0*/  IADD3 R10, R30, 0x70, RZ ;  /* 0x000000701e0a7810 */ /* 0x010fe20007ffe0ff */
[----:B------:R-:W-:Y:S01]  /*16c0*/  IMAD.IADD R203, R2, 0x1, R202 ;  /* 0x0000000102cb7824 */ /* 0x000fe200078e02ca */
[----:B------:R-:W-:Y:S01]  /*16d0*/  SHF.R.S32.HI R77, RZ, 0x1f, R76 ;  /* 0x0000001fff4d7819 */ /* 0x000fe2000001144c */
[----:B------:R-:W-:Y:S01]  /*16e0*/  STL [R1+0x6c], R24 ;  /* 0x00006c1801007387 */ /* 0x000fe20000100800 */
[----:B-----5:R-:W-:-:S02]  /*16f0*/  IADD3 R6, R30, 0x78, RZ ;  /* 0x000000781e067810 */ /* 0x020fc40007ffe0ff */
[----:B------:R-:W-:Y:S01]  /*1700*/  SHF.R.S32.HI R231, RZ, 0x1f, R212 ;  /* 0x0000001fffe77819 */ /* 0x000fe200000114d4 */
[----:B------:R4:W-:Y:S04]  /*1710*/  STL [R1+0x68], R23 ;  /* 0x0000681701007387 */ /* 0x0009e80000100800 */
[----:B------:R5:W-:Y:S01]  /*1720*/  STL [R1+0x64], R22 ;  /* 0x0000641601007387 */ /* 0x000be20000100800 */
[----:B-1----:R-:W-:-:S03]  /*1730*/  SHF.R.S32.HI R28, RZ, 0x1f, R28 ;  /* 0x0000001fff1c7819 */ /* 0x002fc6000001141c */
[----:B------:R-:W-:Y:S04]  /*1740*/  STL [R1+0x60], R19 ;  /* 0x0000601301007387 */ /* 0x000fe80000100800 */
[----:B------:R1:W-:Y:S01]  /*1750*/  STL [R1+0x5c], R18 ;  /* 0x00005c1201007387 */ /* 0x0003e20000100800 */
[----:B--2---:R-:W-:-:S03]  /*1760*/  SHF.R.S32.HI R26, RZ, 0x1f, R26 ;  /* 0x0000001fff1a7819 */ /* 0x004fc6000001141a */
[----:B------:R2:W-:Y:S01]  /*1770*/  STL [R1+0x58], R17 ;  /* 0x0000581101007387 */ /* 0x0005e20000100800 */
[----:B---3--:R-:W-:-:S03]  /*1780*/  SHF.R.S32.HI R25, RZ, 0x1f, R25 ;  /* 0x0000001fff197819 */ /* 0x008fc60000011419 */
[----:B------:R-:W-:Y:S04]  /*1790*/  STL [R1+0x54], R15 ;  /* 0x0000540f01007387 */ /* 0x000fe80000100800 */
[----:B------:R3:W-:Y:S01]  /*17a0*/  STL [R1+0x50], R11 ;  /* 0x0000500b01007387 */ /* 0x0007e20000100800 */
[----:B----4-:R-:W-:-:S03]  /*17b0*/  SHF.R.S32.HI R23, RZ, 0x1f, R23 ;  /* 0x0000001fff177819 */ /* 0x010fc60000011417 */
[----:B------:R4:W-:Y:S01]  /*17c0*/  STL [R1+0xe0], R9 ;  /* 0x0000e00901007387 */ /* 0x0009e20000100800 */
[----:B-----5:R-:W-:-:S03]  /*17d0*/  SHF.R.S32.HI R22, RZ, 0x1f, R22 ;  /* 0x0000001fff167819 */ /* 0x020fc60000011416 */
[----:B------:R5:W-:Y:S04]  /*17e0*/  STL [R1+0x4c], R10 ;  /* 0x00004c0a01007387 */ /* 0x000be80000100800 */
[----:B------:R-:W-:Y:S01]  /*17f0*/  STL [R1+0xdc], R28 ;  /* 0x0000dc1c01007387 */ /* 0x000fe20000100800 */
[----:B-1----:R-:W-:-:S03]  /*1800*/  SHF.R.S32.HI R18, RZ, 0x1f, R18 ;  /* 0x0000001fff127819 */ /* 0x002fc60000011412 */
[----:B------:R-:W-:Y:S01]  /*1810*/  STL [R1+0x48], R6 ;  /* 0x0000480601007387 */ /* 0x000fe20000100800 */
[----:B--2---:R-:W-:Y:S02]  /*1820*/  SHF.R.S32.HI R17, RZ, 0x1f, R17 ;  /* 0x0000001fff117819 */ /* 0x004fe40000011411 */
[----:B---3--:R-:W-:Y:S02]  /*1830*/  SHF.R.S32.HI R11, RZ, 0x1f, R11 ;  /* 0x0000001fff0b7819 */ /* 0x008fe4000001140b */
[----:B----4-:R-:W-:Y:S02]  /*1840*/  SHF.R.S32.HI R9, RZ, 0x1f, R27 ;  /* 0x0000001fff097819 */ /* 0x010fe4000001141b */
[----:B-----5:R-:W-:-:S03]  /*1850*/  SHF.R.S32.HI R10, RZ, 0x1f, R10 ;  /* 0x0000001fff0a7819 */ /* 0x020fc6000001140a */
[----:B------:R1:W-:Y:S04]  /*1860*/  STL [R1+0xd8], R9 ;  /* 0x0000d80901007387 */ /* 0x0003e80000100800 */
        /* <DEDUP_REMOVED lines=14> */
[----:B-1----:R-:W-:Y:S02]  /*1950*/  IMAD.IADD R9, R21, 0x1, R4 ;  /* 0x0000000115097824 */ /* 0x002fe400078e0204 */
[----:B------:R-:W-:Y:S01]  /*1960*/  IMAD.IADD R4, R4, 0x1, R20 ;  /* 0x0000000104047824 */ /* 0x000fe200078e0214 */
[----:B--2---:R-:W-:Y:S01]  /*1970*/  SHF.R.S32.HI R11, RZ, 0x1f, R6 ;  /* 0x0000001fff0b7819 */ /* 0x004fe20000011406 */
[----:B------:R-:W-:-:S02]  /*1980*/  IMAD.IADD R6, R5, 0x1, R16 ;  /* 0x0000000105067824 */ /* 0x000fc400078e0210 */
[----:B------:R-:W-:Y:S02]  /*1990*/  IMAD.IADD R5, R8, 0x1, R20 ;  /* 0x0000000108057824 */ /* 0x000fe400078e0214 */
[----:B------:R-:W-:Y:S01]  /*19a0*/  STL [R1+0xa8], R11 ;  /* 0x0000a80b01007387 */ /* 0x000fe20000100800 */
[----:B---3--:R-:W-:Y:S01]  /*19b0*/  IMAD.IADD R10, R21, 0x1, R8 ;  /* 0x00000001150a7824 */ /* 0x008fe200078e0208 */
[----:B------:R-:W-:Y:S02]  /*19c0*/  LEA R206, R6, 0x100, 0x1 ;  /* 0x0000010006ce7811 */ /* 0x000fe400078e08ff */
[----:B------:R1:W-:Y:S03]  /*19d0*/  STL [R1+0x94], R9 ;  /* 0x0000940901007387 */ /* 0x0003e60000100800 */
[C---:B------:R-:W-:Y:S01]  /*19e0*/  IMAD.IADD R207, R206.reuse, 0x1, R3 ;  /* 0x00000001cecf7824 */ /* 0x040fe200078e0203 */
[----:B------:R-:W-:Y:S01]  /*19f0*/  STL [R1+0xa4], R10 ;  /* 0x0000a40a01007387 */ /* 0x000fe20000100800 */
[----:B------:R-:W-:-:S02]  /*1a00*/  IMAD.IADD R209, R206, 0x1, R2 ;  /* 0x00000001ced17824 */ /* 0x000fc400078e0202 */
[----:B------:R-:W-:Y:S02]  /*1a10*/  IMAD.IADD R208, R207, 0x1, R2 ;  /* 0x00000001cfd07824 */ /* 0x000fe400078e0202 */
[----:B-1----:R-:W-:-:S05]  /*1a20*/  IMAD.IADD R9, R8, 0x1, R9 ;  /* 0x0000000108097824 */ /* 0x002fca00078e0209 */
[----:B------:R-:W-:Y:S04]  /*1a30*/  STL [R1+0xa0], R9 ;  /* 0x0000a00901007387 */ /* 0x000fe80000100800 */
[----:B------:R1:W-:Y:S04]  /*1a40*/  STL [R1+0x90], R4 ;  /* 0x0000900401007387 */ /* 0x0003e80000100800 */
[----:B------:R2:W-:Y:S01]  /*1a50*/  STL [R1+0x9c], R5 ;  /* 0x00009c0501007387 */ /* 0x0005e20000100800 */
[----:B-1----:R-:W-:-:S05]  /*1a60*/  IMAD.IADD R4, R4, 0x1, R8 ;  /* 0x0000000104047824 */ /* 0x002fca00078e0208 */
[----:B------:R2:W-:Y:S02]  /*1a70*/  STL [R1+0x98], R4 ;  /* 0x0000980401007387 */ /* 0x0005e40000100800 */
.L_x_517:
[----:B------:R-:W3:Y:S01]  /*1a80*/  LDL R3, [R1+0x2c] ;  /* 0x00002c0001037983 */ /* 0x000ee20000100800 */
[----:B------:R-:W-:Y:S01]  /*1a90*/  IMAD.MOV.U32 R2, RZ, RZ, 0x4 ;  /* 0x00000004ff027424 */ /* 0x000fe200078e00ff */
[----:B------:R-:W-:-:S04]  /*1aa0*/  ISETP.NE.U32.AND P0, PT, RZ, c[0x0][0x370], PT ;  /* 0x0000dc00ff007a0c */ /* 0x000fc80003f05070 */
[----:B------:R-:W-:Y:S01]  /*1ab0*/  ISETP.NE.AND.EX P1, PT, RZ, c[0x0][0x374], PT, P0 ;  /* 0x0000dd00ff007a0c */ /* 0x000fe20003f25300 */
[----:B---3--:R-:W-:-:S05]  /*1ac0*/  IMAD.WIDE R2, R3, R2, c[0x0][0x588] ;  /* 0x0001620003027625 */ /* 0x008fca00078e0202 */
[----:B------:R-:W3:Y:S01]  /*1ad0*/  LDG.E R33, [R2.64] ;  /* 0x0000000802217981 */ /* 0x000ee2000c1e1900 */
[----:B------:R-:W-:Y:S01]  /*1ae0*/  ISETP.NE.U32.AND P4, PT, RZ, c[0x0][0x360], PT ;  /* 0x0000d800ff007a0c */ /* 0x000fe20003f85070 */
[----:B------:R-:W-:Y:S01]  /*1af0*/  IMAD.MOV.U32 R11, RZ, RZ, RZ ;  /* 0x000000ffff0b7224 */ /* 0x000fe200078e00ff */
[----:B------:R-:W-:Y:S02]  /*1b00*/  ISETP.NE.U32.AND P3, PT, RZ, c[0x0][0x348], PT ;  /* 0x0000d200ff007a0c */ /* 0x000fe40003f65070 */
[----:B------:R-:W-:Y:S02]  /*1b10*/  ISETP.NE.AND.EX P4, PT, RZ, c[0x0][0x364], PT, P4 ;  /* 0x0000d900ff007a0c */ /* 0x000fe40003f85340 */
[----:B------:R-:W-:Y:S02]  /*1b20*/  ISETP.NE.U32.AND P5, PT, RZ, c[0x0][0x350], PT ;  /* 0x0000d400ff007a0c */ /* 0x000fe40003fa5070 */
[----:B------:R-:W-:Y:S02]  /*1b30*/  ISETP.NE.U32.AND P6, PT, RZ, c[0x0][0x358], PT ;  /* 0x0000d600ff007a0c */ /* 0x000fe40003fc5070 */
[----:B------:R-:W-:-:S02]  /*1b40*/  ISETP.NE.AND.EX P3, PT, RZ, c[0x0][0x34c], PT, P3 ;  /* 0x0000d300ff007a0c */ /* 0x000fc40003f65330 */
[----:B------:R-:W-:Y:S02]  /*1b50*/  ISETP.NE.AND.EX P5, PT, RZ, c[0x0][0x354], PT, P5 ;  /* 0x0000d500ff007a0c */ /* 0x000fe40003fa5350 */
[----:B------:R-:W-:Y:S01]  /*1b60*/  ISETP.NE.AND.EX P6, PT, RZ, c[0x0][0x35c], PT, P6 ;  /* 0x0000d700ff007a0c */ /* 0x000fe20003fc5360 */
[----:B------:R-:W-:Y:S02]  /*1b70*/  IMAD.MOV.U32 R146, RZ, RZ, RZ ;  /* 0x000000ffff927224 */ /* 0x000fe400078e00ff */
[----:B------:R-:W-:Y:S02]  /*1b80*/  IMAD.MOV.U32 R18, RZ, RZ, RZ ;  /* 0x000000ffff127224 */ /* 0x000fe400078e00ff */
[----:B------:R-:W-:Y:S01]  /*1b90*/  IMAD.MOV.U32 R17, RZ, RZ, RZ ;  /* 0x000000ffff117224 */ /* 0x000fe200078e00ff */
[----:B---3--:R-:W-:Y:S01]  /*1ba0*/  SHF.R.S32.HI R34, RZ, 0x1f, R33 ;  /* 0x0000001fff227819 */ /* 0x008fe20000011421 */
[C---:B------:R-:W-:Y:S01]  /*1bb0*/  IMAD.SHL.U32 R19, R33.reuse, 0x4, RZ ;  /* 0x0000000421137824 */ /* 0x040fe200078e00ff */
[C---:B--2---:R-:W-:Y:S01]  /*1bc0*/  @P1 LEA R4, P0, R33.reuse, c[0x0][0x370], 0x2 ;  /* 0x0000dc0021041a11 */ /* 0x044fe200078010ff */
[----:B------:R1:W-:Y:S01]  /*1bd0*/  STL [R1+0x38], R33 ;  /* 0x0000382101007387 */ /* 0x0003e20000100800 */
[----:B------:R-:W-:-:S02]  /*1be0*/  SHF.L.U64.HI R22, R33, 0x2, R34 ;  /* 0x0000000221167819 */ /* 0x000fc40000010222 */
[----:B------:R-:W-:Y:S01]  /*1bf0*/  @P1 LEA.HI.X R5, R33, c[0x0][0x374], R34, 0x2, P0 ;  /* 0x0000dd0021051a11 */ /* 0x000fe200000f1422 */
[----:B------:R1:W-:Y:S01]  /*1c00*/  STL [R1+0x3c], R34 ;  /* 0x00003c2201007387 */ /* 0x0003e20000100800 */
[----:B------:R-:W-:-:S03]  /*1c10*/  @P4 IADD3 R2, P0, R19, c[0x0][0x360], RZ ;  /* 0x0000d80013024a10 */ /* 0x000fc60007f1e0ff */
[----:B------:R2:W3:Y:S01]  /*1c20*/  @P1 LDG.E R11, [R4.64] ;  /* 0x00000008040b1981 */ /* 0x0004e2000c1e1900 */
[C---:B------:R-:W-:Y:S02]  /*1c30*/  @P4 IADD3.X R3, R22.reuse, c[0x0][0x364], RZ, P0, !PT ;  /* 0x0000d90016034a10 */ /* 0x040fe400007fe4ff */
[----:B------:R-:W-:Y:S01]  /*1c40*/  IADD3 R8, P2, R19, c[0x0][0x348], RZ ;  /* 0x0000d20013087a10 */ /* 0x000fe20007f5e0ff */
[----:B------:R1:W-:Y:S04]  /*1c50*/  STL [R1+0x30], R19 ;  /* 0x0000301301007387 */ /* 0x0003e80000100800 */
[----:B------:R4:W5:Y:S01]  /*1c60*/  @P4 LDG.E R153, [R2.64] ;  /* 0x0000000802994981 */ /* 0x000962000c1e1900 */
[----:B------:R-:W-:-:S03]  /*1c70*/  IADD3.X R9, R22, c[0x0][0x34c], RZ, P2, !PT ;  /* 0x0000d30016097a10 */ /* 0x000fc600017fe4ff */
[----:B------:R1:W-:Y:S04]  /*1c80*/  STL [R1+0x34], R22 ;  /* 0x0000341601007387 */ /* 0x0003e80000100800 */
[----:B------:R1:W5:Y:S01]  /*1c90*/  @P3 LDG.E R146, [R8.64] ;  /* 0x0000000808923981 */ /* 0x000362000c1e1900 */
[----:B--2---:R-:W-:-:S04]  /*1ca0*/  IADD3 R4, P1, R19, c[0x0][0x350], RZ ;  /* 0x0000d40013047a10 */ /* 0x004fc80007f3e0ff */
[----:B------:R-:W-:Y:S02]  /*1cb0*/  IADD3.X R5, R22, c[0x0][0x354], RZ, P1, !PT ;  /* 0x0000d50016057a10 */ /* 0x000fe40000ffe4ff */
[----:B----4-:R-:W-:-:S03]  /*1cc0*/  IADD3 R2, P0, R19, c[0x0][0x358], RZ ;  /* 0x0000d60013027a10 */ /* 0x010fc60007f1e0ff */
[----:B------:R1:W5:Y:S01]  /*1cd0*/  @P5 LDG.E R18, [R4.64] ;  /* 0x0000000804125981 */ /* 0x000362000c1e1900 */
[----:B------:R-:W-:-:S05]  /*1ce0*/  IADD3.X R3, R22, c[0x0][0x35c], RZ, P0, !PT ;  /* 0x0000d70016037a10 */ /* 0x000fca00007fe4ff */
[----:B------:R1:W5:Y:S01]  /*1cf0*/  @P6 LDG.E R17, [R2.64] ;  /* 0x0000000802116981 */ /* 0x000362000c1e1900 */
[----:B------:R-:W-:Y:S03]  /*1d00*/  YIELD ;  /* 0x0000000000007946 */ /* 0x000fe60003800000 */
[----:B---3--:R1:W-:Y:S01]  /*1d10*/  STL [R1+0x1c], R11 ;  /* 0x00001c0b01007387 */ /* 0x0083e20000100800 */
[----:B------:R-:W-:Y:S05]  /*1d20*/  @P4 BRA `(.L_x_336) ;  /* 0x0000005000004947 */ /* 0x000fea0003800000 */
[----:B-----5:R-:W-:Y:S01]  /*1d30*/  MOV R153, c[0x0][0x168] ;  /* 0x00005a0000997a02 */ /* 0x020fe20000000f00 */
[----:B------:R-:W-:Y:S05]  /*1d40*/  @!P3 BRA `(.L_x_336) ;  /* 0x000000300000b947 */ /* 0x000fea0003800000 */
[----:B------:R-:W2:Y:S04]  /*1d50*/  LDG.E R10, [R8.64] ;  /* 0x00000008080a7981 */ /* 0x000ea8000c1e1900 */
[----:B------:R-:W2:Y:S02]  /*1d60*/  LDG.E R6, [R8.64+0x4] ;  /* 0x0000040808067981 */ /* 0x000ea4000c1e1900 */
[----:B--2---:R-:W-:-:S02]  /*1d70*/  IADD3 R153, -R10, R6, RZ ;  /* 0x000000060a997210 */ /* 0x004fc40007ffe1ff */
.L_x_336:
[----:B------:R-:W-:-:S04]  /*1d80*/  ISETP.NE.U32.AND P0, PT, RZ, c[0x0][0x368], PT ;  /* 0x0000da00ff007a0c */ /* 0x000fc80003f05070 */
[----:B------:R-:W-:-:S13]  /*1d90*/  ISETP.NE.AND.EX P0, PT, RZ, c[0x0][0x36c], PT, P0 ;  /* 0x0000db00ff007a0c */ /* 0x000fda0003f05300 */
[----:B------:R-:W-:Y:S05]  /*1da0*/  @!P0 BRA `(.L_x_337) ;  /* 0x0000004000008947 */ /* 0x000fea0003800000 */
[----:B-1----:R-:W-:-:S04]  /*1db0*/  IADD3 R4, P0, R19, c[0x0][0x368], RZ ;  /* 0x0000da0013047a10 */ /* 0x002fc80007f1e0ff */
[----:B------:R-:W-:-:S05]  /*1dc0*/  IADD3.X R5, R22, c[0x0][0x36c], RZ, P0, !PT ;  /* 0x0000db0016057a10 */ /* 0x000fca00007fe4ff */
[----:B------:R1:W5:Y:S01]  /*1dd0*/  LDG.E R16, [R4.64] ;  /* 0x0000000804107981 */ /* 0x000362000c1e1900 */
[----:B------:R-:W-:Y:S05]  /*1de0*/  BRA `(.L_x_338) ;  /* 0x0000005000007947 */ /* 0x000fea0003800000 */
.L_x_337:
[----:B------:R-:W-:Y:S01]  /*1df0*/  MOV R16, UR6 ;  /* 0x0000000600107c02 */ /* 0x000fe20008000f00 */
[----:B------:R-:W-:Y:S05]  /*1e00*/  @!P5 BRA `(.L_x_338) ;  /* 0x000000300000d947 */ /* 0x000fea0003800000 */
[----:B------:R2:W3:Y:S04]  /*1e10*/  LDG.E R6, [R4.64] ;  /* 0x0000000804067981 */ /* 0x0004e8000c1e1900 */
[----:B-12---:R-:W3:Y:S02]  /*1e20*/  LDG.E R4, [R4.64+0x4] ;  /* 0x0000040804047981 */ /* 0x006ee4000c1e1900 */
[----:B---3--:R-:W-:Y:S02]  /*1e30*/  IADD3 R16, -R6, R4, RZ ;  /* 0x0000000406107210 */ /* 0x008fe40007ffe1ff */
.L_x_338:
[----:B------:R-:W2:Y:S04]  /*1e40*/  LDL R21, [R1+0x28] ;  /* 0x0000280001157983 */ /* 0x000ea80000100800 */
[----:B-1----:R1:W3:Y:S04]  /*1e50*/  @P6 LDG.E R5, [R2.64] ;  /* 0x0000000802056981 */ /* 0x0022e8000c1e1900 */
[----:B------:R1:W3:Y:S01]  /*1e60*/  @P6 LDG.E R4, [R2.64+0x4] ;  /* 0x0000040802046981 */ /* 0x0002e2000c1e1900 */
[----:B------:R-:W-:Y:S01]  /*1e70*/  ISETP.NE.U32.AND P0, PT, RZ, c[0x0][0x378], PT ;  /* 0x0000de00ff007a0c */ /* 0x000fe20003f05070 */
[----:B-----5:R-:W-:-:S03]  /*1e80*/  IMAD.MOV.U32 R137, RZ, RZ, R16 ;  /* 0x000000ffff897224 */ /* 0x020fc600078e0010 */
[----:B------:R-:W-:-:S13]  /*1e90*/  ISETP.NE.AND.EX P1, PT, RZ, c[0x0][0x37c], PT, P0 ;  /* 0x0000df00ff007a0c */ /* 0x000fda0003f25300 */
[----:B-1----:R-:W-:-:S04]  /*1ea0*/  @P1 IADD3 R2, P0, R19, c[0x0][0x378], RZ ;  /* 0x0000de0013021a10 */ /* 0x002fc80007f1e0ff */
[----:B------:R-:W-:-:S05]  /*1eb0*/  @P1 IADD3.X R3, R22, c[0x0][0x37c], RZ, P0, !PT ;  /* 0x0000df0016031a10 */ /* 0x000fca00007fe4ff */
[----:B------:R1:W5:Y:S01]  /*1ec0*/  @P1 LDG.E R137, [R2.64] ;  /* 0x0000000802891981 */ /* 0x000362000c1e1900 */
[----:B------:R-:W-:Y:S01]  /*1ed0*/  IMAD.IADD R6, R16, 0x1, -R11 ;  /* 0x0000000110067824 */ /* 0x000fe200078e0a0b */
[----:B------:R-:W-:Y:S01]  /*1ee0*/  BSSY B0, `(.L_x_339) ;  /* 0x0000033000007945 */ /* 0x000fe20003800000 */
[----:B-1----:R-:W-:Y:S01]  /*1ef0*/  IMAD.MOV.U32 R2, RZ, RZ, c[0x0][0x228] ;  /* 0x00008a00ff027624 */ /* 0x002fe200078e00ff */
[----:B--2---:R-:W-:-:S04]  /*1f00*/  LOP3.LUT R3, R21, 0xff000000, RZ, 0xc0, !PT ;  /* 0xff00000015037812 */ /* 0x004fc800078ec0ff */
[----:B------:R-:W-:Y:S01]  /*1f10*/  SHF.R.U32.HI R3, RZ, 0x8, R3 ;  /* 0x00000008ff037819 */ /* 0x000fe20000011603 */
[----:B---3--:R-:W-:Y:S01]  /*1f20*/  @P6 IMAD.IADD R2, R4, 0x1, -R5 ;  /* 0x0000000104026824 */ /* 0x008fe200078e0a05 */
[----:B------:R-:W-:-:S03]  /*1f30*/  LOP3.LUT R4, R21, 0xff0000, RZ, 0xc0, !PT ;  /* 0x00ff000015047812 */ /* 0x000fc600078ec0ff */
[----:B------:R-:W-:Y:S01]  /*1f40*/  IMAD.IADD R144, R6, 0x1, R2 ;  /* 0x0000000106907824 */ /* 0x000fe200078e0202 */
[----:B------:R-:W-:Y:S01]  /*1f50*/  LEA.HI R8, R4, R3, RZ, 0x10 ;  /* 0x0000000304087211 */ /* 0x000fe200078f80ff */
[----:B------:R-:W-:-:S03]  /*1f60*/  IMAD.MOV.U32 R4, RZ, RZ, RZ ;  /* 0x000000ffff047224 */ /* 0x000fc600078e00ff */
[----:B------:R-:W-:Y:S02]  /*1f70*/  SHF.R.U32.HI R9, RZ, 0x10, R8 ;  /* 0x00000010ff097819 */ /* 0x000fe40000011608 */
[----:B------:R-:W-:Y:S02]  /*1f80*/  LOP3.LUT R23, R8, 0xff, RZ, 0xc0, !PT ;  /* 0x000000ff08177812 */ /* 0x000fe400078ec0ff */
[C---:B------:R-:W-:Y:S01]  /*1f90*/  IADD3 R5, R144.reuse, 0x6f, RZ ;  /* 0x0000006f90057810 */ /* 0x040fe20007ffe0ff */
[----:B------:R1:W-:Y:S01]  /*1fa0*/  STL [R1+0x40], R9 ;  /* 0x0000400901007387 */ /* 0x0003e20000100800 */
[----:B------:R-:W-:Y:S02]  /*1fb0*/  ISETP.GE.AND P0, PT, R144, 0x1, PT ;  /* 0x000000019000780c */ /* 0x000fe40003f06270 */
[----:B------:R-:W-:Y:S01]  /*1fc0*/  ISETP.NE.AND P1, PT, R9, RZ, PT ;  /* 0x000000ff0900720c */ /* 0x000fe20003f25270 */
[----:B------:R1:W-:Y:S01]  /*1fd0*/  STL [R1+0x44], R23 ;  /* 0x0000441701007387 */ /* 0x0003e20000100800 */
[----:B------:R-:W-:-:S02]  /*1fe0*/  IMAD.HI R3, R5, -0x6db6db6d, R4 ;  /* 0x9249249305037827 */ /* 0x000fc400078e0204 */
[----:B------:R-:W-:-:S03]  /*1ff0*/  SEL R136, R9, c[0x0][0x338], P1 ;  /* 0x0000ce0009887a07 */ /* 0x000fc60000800000 */
[----:B------:R-:W-:-:S04]  /*2000*/  SHF.R.U32.HI R4, RZ, 0x1f, R3 ;  /* 0x0000001fff047819 */ /* 0x000fc80000011603 */
[----:B------:R-:W-:Y:S01]  /*2010*/  LEA.HI.SX32 R145, R3, R4, 0x1a ;  /* 0x0000000403917211 */ /* 0x000fe200078fd2ff */
[----:B------:R-:W-:Y:S01]  /*2020*/  IMAD.MOV.U32 R3, RZ, RZ, RZ ;  /* 0x000000ffff037224 */ /* 0x000fe200078e00ff */
[----:B------:R-:W-:Y:S05]  /*2030*/  @!P0 BRA `(.L_x_340) ;  /* 0x000001d000008947 */ /* 0x000fea0003800000 */
[----:B------:R-:W-:Y:S01]  /*2040*/  IABS R3, R136 ;  /* 0x0000008800037213 */ /* 0x000fe20000000000 */
[----:B------:R-:W-:Y:S01]  /*2050*/  IMAD.MOV.U32 R8, RZ, RZ, RZ ;  /* 0x000000ffff087224 */ /* 0x000fe200078e00ff */
[----:B------:R-:W-:-:S03]  /*2060*/  IADD3 R10, R145, -0x1, R136 ;  /* 0xffffffff910a7810 */ /* 0x000fc60007ffe088 */
[----:B------:R-:W-:Y:S01]  /*2070*/  IMAD.MOV.U32 R4, RZ, RZ, R3 ;  /* 0x000000ffff047224 */ /* 0x000fe200078e0003 */
[----:B------:R-:W-:-:S03]  /*2080*/  IABS R15, R10 ;  /* 0x0000000a000f7213 */ /* 0x000fc60000000000 */
[----:B------:R-:W2:Y:S08]  /*2090*/  I2F.RP R3, R4 ;  /* 0x0000000400037306 */ /* 0x000eb00000209400 */
        /* <DEDUP_REMOVED lines=23> */
.L_x_340:
[----:B------:R-:W-:Y:S05]  /*2210*/  BSYNC B0 ;  /* 0x0000000000007941 */ /* 0x000fea0003800000 */
.L_x_339:
[----:B------:R-:W2:Y:S01]  /*2220*/  LDL R10, [R1+0xf8] ;  /* 0x0000f800010a7983 */ /* 0x000ea20000100800 */
[----:B------:R-:W-:-:S04]  /*2230*/  IMAD R4, R23, R3, RZ ;  /* 0x0000000317047224 */ /* 0x000fc800078e02ff */
[C---:B------:R-:W-:Y:S02]  /*2240*/  IMAD.IADD R3, R4.reuse, 0x1, R3 ;  /* 0x0000000104037824 */ /* 0x040fe400078e0203 */
[----:B------:R-:W-:-:S03]  /*2250*/  IMAD R4, R4, 0x70, -R6 ;  /* 0x0000007004047824 */ /* 0x000fc600078e0a06 */
[----:B------:R-:W-:Y:S02]  /*2260*/  IMNMX R3, R145, R3, PT ;  /* 0x0000000391037217 */ /* 0x000fe40003800200 */
[----:B------:R-:W-:-:S03]  /*2270*/  IMNMX R4, RZ, R4, !PT ;  /* 0x00000004ff047217 */ /* 0x000fc60007800200 */
[----:B------:R-:W-:-:S05]  /*2280*/  IMAD R3, R3, 0x70, -R6 ;  /* 0x0000007003037824 */ /* 0x000fca00078e0a06 */
[----:B------:R-:W-:-:S04]  /*2290*/  IMNMX R3, R3, R2, PT ;  /* 0x0000000203037217 */ /* 0x000fc80003800200 */
[----:B------:R-:W-:Y:S02]  /*22a0*/  ISETP.GT.AND P0, PT, R3, R4, PT ;  /* 0x000000040300720c */ /* 0x000fe40003f04270 */
[----:B------:R-:W-:-:S05]  /*22b0*/  SHF.R.U32.HI R4, RZ, 0x4, R4 ;  /* 0x00000004ff047819 */ /* 0x000fca0000011604 */
[----:B-1----:R-:W-:-:S04]  /*22c0*/  IMAD.WIDE.U32 R8, R4, 0x24924925, RZ ;  /* 0x2492492504087825 */ /* 0x002fc800078e00ff */
[----:B------:R-:W-:Y:S02]  /*22d0*/  IMAD.MOV.U32 R115, RZ, RZ, R9 ;  /* 0x000000ffff737224 */ /* 0x000fe400078e0009 */
[----:B------:R-:W-:Y:S01]  /*22e0*/  @P0 IADD3 R5, R3, 0x6f, RZ ;  /* 0x0000006f03050810 */ /* 0x000fe20007ffe0ff */
[----:B------:R-:W-:Y:S02]  /*22f0*/  @P0 IMAD.MOV.U32 R4, RZ, RZ, RZ ;  /* 0x000000ffff040224 */ /* 0x000fe400078e00ff */
[----:B------:R-:W-:Y:S02]  /*2300*/  MOV R3, R115 ;  /* 0x0000007300037202 */ /* 0x000fe40000000f00 */
[----:B------:R-:W-:-:S05]  /*2310*/  @P0 IMAD.HI R4, R5, -0x6db6db6d, R4 ;  /* 0x9249249305040827 */ /* 0x000fca00078e0204 */
[----:B------:R-:W-:-:S04]  /*2320*/  @P0 SHF.R.U32.HI R5, RZ, 0x1f, R4 ;  /* 0x0000001fff050819 */ /* 0x000fc80000011604 */
[----:B------:R-:W-:-:S04]  /*2330*/  @P0 LEA.HI.SX32 R3, R4, R5, 0x1a ;  /* 0x0000000504030211 */ /* 0x000fc800078fd2ff */
[----:B------:R-:W-:Y:S01]  /*2340*/  ISETP.GT.AND P0, PT, R3, R115, PT ;  /* 0x000000730300720c */ /* 0x000fe20003f04270 */
[----:B--2---:R-:W-:-:S05]  /*2350*/  IMAD.IADD R4, R7, 0x1, R10 ;  /* 0x0000000107047824 */ /* 0x004fca00078e020a */
[----:B------:R-:W-:-:S07]  /*2360*/  SHF.L.U32 R213, R4, 0x1, RZ ;  /* 0x0000000104d57819 */ /* 0x000fce00000006ff */
[----:B------:R-:W-:Y:S05]  /*2370*/  @!P0 BRA `(.L_x_341) ;  /* 0x0000712000008947 */ /* 0x000fea0003800000 */
[----:B------:R-:W-:-:S04]  /*2380*/  ISETP.NE.U32.AND P0, PT, RZ, c[0x0][0x340], PT ;  /* 0x0000d000ff007a0c */ /* 0x000fc80003f05070 */
[----:B------:R-:W-:-:S13]  /*2390*/  ISETP.NE.AND.EX P4, PT, RZ, c[0x0][0x344], PT, P0 ;  /* 0x0000d100ff007a0c */ /* 0x000fda0003f85300 */
[----:B------:R-:W-:Y:S02]  /*23a0*/  @P4 IADD3 R4, P0, R19, c[0x0][0x340], RZ ;  /* 0x0000d00013044a10 */ /* 0x000fe40007f1e0ff */
[----:B------:R-:W-:Y:S02]  /*23b0*/  SHF.R.S32.HI R19, RZ, 0x1f, R81 ;  /* 0x0000001fff137819 */ /* 0x000fe40000011451 */
[----:B------:R-:W-:-:S05]  /*23c0*/  @P4 IADD3.X R5, R22, c[0x0][0x344], RZ, P0, !PT ;  /* 0x0000d10016054a10 */ /* 0x000fca00007fe4ff */
[----:B------:R1:W2:Y:S01]  /*23d0*/  @P4 LDG.E R28, [R4.64] ;  /* 0x00000008041c4981 */ /* 0x0002a2000c1e1900 */
[----:B------:R-:W-:Y:S01]  /*23e0*/  IADD3 R116, P0, R81, R17, RZ ;  /* 0x0000001151747210 */ /* 0x000fe20007f1e0ff */
[----:B------:R-:W-:Y:S01]  /*23f0*/  IMAD.MOV.U32 R140, RZ, RZ, 0x70 ;  /* 0x00000070ff8c7424 */ /* 0x000fe200078e00ff */
[----:B------:R-:W-:Y:S01]  /*2400*/  IADD3 R39, R3, -0x1, RZ ;  /* 0xffffffff03277810 */ /* 0x000fe20007ffe0ff */
[----:B------:R-:W-:Y:S01]  /*2410*/  IMAD.MOV.U32 R32, RZ, RZ, c[0x0][0x238] ;  /* 0x00008e00ff207624 */ /* 0x000fe200078e00ff */
[----:B------:R-:W-:Y:S01]  /*2420*/  LEA.HI.X.SX32 R117, R17, R19, 0x1, P0 ;  /* 0x0000001311757211 */ /* 0x000fe200000f0eff */
[C---:B------:R-:W-:Y:S01]  /*2430*/  IMAD R154, R140.reuse, c[0x0][0x23c], RZ ;  /* 0x00008f008c9a7a24 */ /* 0x040fe200078e02ff */
[----:B------:R-:W-:Y:S01]  /*2440*/  LOP3.LUT R31, R21, 0xffff, RZ, 0xc0, !PT ;  /* 0x0000ffff151f7812 */ /* 0x000fe200078ec0ff */
[----:B------:R-:W-:Y:S01]  /*2450*/  IMAD.WIDE.U32 R138, R140, c[0x0][0x238], RZ ;  /* 0x00008e008c8a7a25 */ /* 0x000fe200078e00ff */
[----:B------:R-:W-:Y:S01]  /*2460*/  SEL R29, R34, RZ, !P6 ;  /* 0x000000ff221d7207 */ /* 0x000fe20007000000 */
[----:B------:R-:W-:Y:S01]  /*2470*/  ULDC UR5, c[0x0][0x23c] ;  /* 0x00008f0000057ab9 */ /* 0x000fe20000000800 */
[----:B------:R-:W-:Y:S01]  /*2480*/  SEL R30, R33, RZ, !P6 ;  /* 0x000000ff211e7207 */ /* 0x000fe20007000000 */
[----:B------:R-:W-:Y:S01]  /*2490*/  IMAD R6, R117, c[0x0][0x238], RZ ;  /* 0x00008e0075067a24 */ /* 0x000fe200078e02ff */
[----:B------:R-:W-:Y:S01]  /*24a0*/  IADD3 R154, R139, R154, RZ ;  /* 0x0000009a8b9a7210 */ /* 0x000fe20007ffe0ff */
[----:B------:R-:W-:Y:S01]  /*24b0*/  IMAD R3, R29, c[0x0][0x248], RZ ;  /* 0x000092001d037a24 */ /* 0x000fe200078e02ff */
[----:B------:R-:W-:Y:S01]  /*24c0*/  ISETP.GE.AND P6, PT, R76, c[0x0][0x1d4], PT ;  /* 0x000075004c007a0c */ /* 0x000fe20003fc6270 */
[----:B------:R-:W-:Y:S01]  /*24d0*/  IMAD R6, R116, c[0x0][0x23c], R6 ;  /* 0x00008f0074067a24 */ /* 0x000fe200078e0206 */
[----:B------:R-:W-:Y:S01]  /*24e0*/  ISETP.GE.AND P5, PT, R212, c[0x0][0x1d4], PT ;  /* 0x00007500d4007a0c */ /* 0x000fe20003fa6270 */
[C---:B------:R-:W-:Y:S01]  /*24f0*/  IMAD.SHL.U32 R163, R32.reuse, 0x20, RZ ;  /* 0x0000002020a37824 */ /* 0x040fe200078e00ff */
[----:B------:R-:W-:Y:S01]  /*2500*/  MOV R152, 0x5 ;  /* 0x0000000500987802 */ /* 0x000fe20000000f00 */
[C---:B------:R-:W-:Y:S01]  /*2510*/  IMAD.WIDE.U32 R10, R32.reuse, 0x40, RZ ;  /* 0x00000040200a7825 */ /* 0x040fe200078e00ff */
[----:B------:R-:W-:Y:S01]  /*2520*/  USHF.L.U32 UR12, UR5, 0x6, URZ ;  /* 0x00000006050c7899 */ /* 0x000fe2000800063f */
[----:B------:R-:W-:Y:S01]  /*2530*/  SHF.R.S32.HI R79, RZ, 0x1f, R78 ;  /* 0x0000001fff4f7819 */ /* 0x000fe2000001144e */
[----:B------:R-:W-:Y:S01]  /*2540*/  UIMAD UR5, UR5, 0x60, URZ ;  /* 0x00000060050578a4 */ /* 0x000fe2000f8e023f */
[----:B------:R-:W-:Y:S01]  /*2550*/  SHF.L.U64.HI R158, R32, R152, c[0x0][0x23c] ;  /* 0x00008f00209e7619 */ /* 0x000fe20000010298 */
[----:B-1----:R-:W-:Y:S01]  /*2560*/  IMAD.WIDE.U32 R4, R116, c[0x0][0x238], R76 ;  /* 0x00008e0074047a25 */ /* 0x002fe200078e004c */
[----:B------:R-:W-:-:S02]  /*2570*/  IADD3 R135, R16, R18, RZ ;  /* 0x0000001210877210 */ /* 0x000fc40007ffe0ff */
[----:B------:R-:W-:Y:S01]  /*2580*/  LOP3.LUT R236, R236, 0xfffffffb, RZ, 0xc0, !PT ;  /* 0xfffffffbecec7812 */ /* 0x000fe200078ec0ff */
[----:B------:R-:W-:Y:S01]  /*2590*/  IMAD.WIDE.U32 R16, R81, c[0x0][0x290], R76 ;  /* 0x0000a40051107a25 */ /* 0x000fe200078e004c */
[----:B------:R-:W-:Y:S02]  /*25a0*/  IADD3 R5, R5, R6, RZ ;  /* 0x0000000605057210 */ /* 0x000fe40007ffe0ff */
[----:B------:R-:W-:Y:S01]  /*25b0*/  @P6 LOP3.LUT R236, R236, 0x4, RZ, 0xfc, !PT ;  /* 0x00000004ecec6812 */ /* 0x000fe200078efcff */
[----:B------:R-:W-:Y:S01]  /*25c0*/  IMAD R6, R39, -0x70, R2 ;  /* 0xffffff9027067824 */ /* 0x000fe200078e0202 */
[----:B------:R-:W-:Y:S01]  /*25d0*/  MOV R147, c[0x0][0x280] ;  /* 0x0000a00000937a02 */ /* 0x000fe20000000f00 */
[C---:B------:R-:W-:Y:S01]  /*25e0*/  IMAD.WIDE.U32 R4, R31.reuse, c[0x0][0x240], R4 ;  /* 0x000090001f047a25 */ /* 0x040fe200078e0004 */
[----:B------:R-:W-:Y:S02]  /*25f0*/  LOP3.LUT R236, R236, 0xfffffffd, RZ, 0xc0, !PT ;  /* 0xfffffffdecec7812 */ /* 0x000fe400078ec0ff */
[----:B------:R-:W-:Y:S01]  /*2600*/  IMNMX R8, R6, 0x70, PT ;  /* 0x0000007006087817 */ /* 0x000fe20003800200 */
[----:B------:R-:W-:Y:S01]  /*2610*/  IMAD R5, R31, c[0x0][0x244], R5 ;  /* 0x000091001f057a24 */ /* 0x000fe200078e0205 */
[----:B------:R-:W-:Y:S01]  /*2620*/  SHF.L.U64.HI R151, R147, R152, c[0x0][0x284] ;  /* 0x0000a10093977619 */ /* 0x000fe20000010298 */
[----:B------:R-:W-:Y:S01]  /*2630*/  IMAD R6, R30, c[0x0][0x24c], R3 ;  /* 0x000093001e067a24 */ /* 0x000fe200078e0203 */
[----:B------:R-:W-:Y:S01]  /*2640*/  @P5 LOP3.LUT R236, R236, 0x2, RZ, 0xfc, !PT ;  /* 0x00000002ecec5812 */ /* 0x000fe200078efcff */
[----:B------:R-:W-:-:S02]  /*2650*/  IMAD.IADD R3, R8, 0x1, -R81 ;  /* 0x0000000108037824 */ /* 0x000fc400078e0a51 */
[----:B------:R-:W-:Y:S01]  /*2660*/  IMAD.WIDE.U32 R120, R30, c[0x0][0x248], R4 ;  /* 0x000092001e787a25 */ /* 0x000fe200078e0004 */
[----:B------:R-:W-:Y:S02]  /*2670*/  SHF.R.S32.HI R5, RZ, 0x1f, R39 ;  /* 0x0000001fff057819 */ /* 0x000fe40000011427 */
[----:B------:R-:W-:Y:S01]  /*2680*/  ISETP.GE.AND P3, PT, R3, 0x1, PT ;  /* 0x000000010300780c */ /* 0x000fe20003f66270 */
[----:B------:R-:W-:Y:S01]  /*2690*/  IMAD R4, R154, R39, RZ ;  /* 0x000000279a047224 */ /* 0x000fe200078e02ff */
[----:B------:R-:W-:Y:S01]  /*26a0*/  IADD3 R119, R121, R6, RZ ;  /* 0x0000000679777210 */ /* 0x000fe20007ffe0ff */
[----:B------:R-:W-:Y:S01]  /*26b0*/  IMAD.MOV.U32 R118, RZ, RZ, R120 ;  /* 0x000000ffff767224 */ /* 0x000fe200078e0078 */
[----:B------:R-:W-:Y:S01]  /*26c0*/  ISETP.GE.AND P2, PT, R3, 0x21, PT ;  /* 0x000000210300780c */ /* 0x000fe20003f46270 */
[-C--:B------:R-:W-:Y:S01]  /*26d0*/  IMAD R6, R5, R138.reuse, R4 ;  /* 0x0000008a05067224 */ /* 0x080fe200078e0204 */
[----:B------:R-:W-:Y:S01]  /*26e0*/  ISETP.GE.AND P1, PT, R3, 0x41, PT ;  /* 0x000000410300780c */ /* 0x000fe20003f26270 */
[----:B------:R-:W-:-:S04]  /*26f0*/  IMAD.WIDE.U32 R4, R39, R138, R118 ;  /* 0x0000008a27047225 */ /* 0x000fc800078e0076 */
[----:B------:R-:W-:Y:S01]  /*2700*/  IMAD.WIDE.U32 R26, R81, c[0x0][0x290], R78 ;  /* 0x0000a400511a7a25 */ /* 0x000fe200078e004e */
[----:B------:R-:W-:Y:S02]  /*2710*/  IADD3 R5, R5, R6, RZ ;  /* 0x0000000605057210 */ /* 0x000fe40007ffe0ff */
[----:B------:R-:W-:Y:S01]  /*2720*/  @P3 LEA R8, P0, R4, c[0x0][0x220], 0x1 ;  /* 0x0000880004083a11 */ /* 0x000fe200078008ff */
[----:B------:R-:W-:-:S03]  /*2730*/  IMAD.WIDE.U32 R148, R32, 0x60, RZ ;  /* 0x0000006020947825 */ /* 0x000fc600078e00ff */
[----:B------:R-:W-:Y:S01]  /*2740*/  @P3 LEA.HI.X R9, R4, c[0x0][0x224], R5, 0x1, P0 ;  /* 0x0000890004093a11 */ /* 0x000fe200000f0c05 */
[C---:B------:R-:W-:Y:S01]  /*2750*/  IMAD R155, R140.reuse, c[0x0][0x284], RZ ;  /* 0x0000a1008c9b7a24 */ /* 0x040fe200078e02ff */
[----:B------:R-:W-:Y:S01]  /*2760*/  ISETP.GT.AND P0, PT, R3, 0x60, PT ;  /* 0x000000600300780c */ /* 0x000fe20003f04270 */
[----:B------:R-:W-:Y:S01]  /*2770*/  IMAD R3, R19, c[0x0][0x280], RZ ;  /* 0x0000a00013037a24 */ /* 0x000fe200078e02ff */
[----:B------:R-:W-:Y:S01]  /*2780*/  IADD3 R157, R149, UR5, RZ ;  /* 0x00000005959d7c10 */ /* 0x000fe2000fffe0ff */
[----:B------:R-:W-:Y:S01]  /*2790*/  @!PT LDS RZ, [RZ] ;  /* 0x00000000fffff984 */ /* 0x000fe20000000800 */
[----:B------:R-:W-:Y:S01]  /*27a0*/  @!PT LDS RZ, [RZ] ;  /* 0x00000000fffff984 */ /* 0x000fe20000000800 */
[----:B------:R-:W-:Y:S01]  /*27b0*/  @!PT LDS RZ, [RZ] ;  /* 0x00000000fffff984 */ /* 0x000fe20000000800 */
[----:B------:R1:W-:Y:S01]  /*27c0*/  @P3 LDGSTS.E.BYPASS.LTC128B.128 [R213+0x8100], [R8.64], !P6 ;  /* 0x0810000008d53fae */ /* 0x0003e2000f101d48 */
[C---:B------:R-:W-:Y:S02]  /*27d0*/  IMAD R156, R140.reuse, c[0x0][0x294], RZ ;  /* 0x0000a5008c9c7a24 */ /* 0x040fe400078e02ff */
[----:B------:R-:W-:Y:S01]  /*27e0*/  IMAD R15, R81, c[0x0][0x284], R3 ;  /* 0x0000a100510f7a24 */ /* 0x000fe200078e0203 */
[----:B------:R1:W-:Y:S01]  /*27f0*/  @P3 LDGSTS.E.BYPASS.LTC128B.128 [R213+0xb900], [R8.64+0x80], !P5 ;  /* 0x0b90008008d53fae */ /* 0x0003e2000e901d48 */
[----:B------:R-:W-:Y:S01]  /*2800*/  @P2 IADD3 R3, P3, R163, R4, RZ ;  /* 0x00000004a3032210 */ /* 0x000fe20007f7e0ff */
[----:B------:R-:W-:-:S03]  /*2810*/  IMAD.WIDE.U32 R142, R140, c[0x0][0x280], RZ ;  /* 0x0000a0008c8e7a25 */ /* 0x000fc600078e00ff */
[----:B------:R-:W-:Y:S01]  /*2820*/  @P2 IADD3.X R6, R5, R158, RZ, P3, !PT ;  /* 0x0000009e05062210 */ /* 0x000fe20001ffe4ff */
[----:B------:R-:W-:Y:S01]  /*2830*/  IMAD.MOV.U32 R160, RZ, RZ, c[0x0][0x290] ;  /* 0x0000a400ffa07624 */ /* 0x000fe200078e00ff */
[----:B------:R-:W-:Y:S01]  /*2840*/  @P2 LEA R22, P3, R3, c[0x0][0x220], 0x1 ;  /* 0x0000880003162a11 */ /* 0x000fe200078608ff */
[----:B------:R-:W-:-:S03]  /*2850*/  IMAD.WIDE.U32 R140, R140, c[0x0][0x290], RZ ;  /* 0x0000a4008c8c7a25 */ /* 0x000fc600078e00ff */
[----:B------:R-:W-:Y:S01]  /*2860*/  @P2 LEA.HI.X R23, R3, c[0x0][0x224], R6, 0x1, P3 ;  /* 0x0000890003172a11 */ /* 0x000fe200018f0c06 */
[----:B------:R-:W-:Y:S01]  /*2870*/  IMAD R3, R19, c[0x0][0x290], RZ ;  /* 0x0000a40013037a24 */ /* 0x000fe200078e02ff */
[----:B------:R-:W-:Y:S01]  /*2880*/  @P1 IADD3 R6, P3, R4, R10, RZ ;  /* 0x0000000a04061210 */ /* 0x000fe20007f7e0ff */
[C---:B------:R-:W-:Y:S01]  /*2890*/  IMAD.WIDE.U32 R18, R81.reuse, c[0x0][0x280], R78 ;  /* 0x0000a00051127a25 */ /* 0x040fe200078e004e */
[C---:B------:R-:W-:Y:S01]  /*28a0*/  SHF.L.U64.HI R152, R160.reuse, R152, c[0x0][0x294] ;  /* 0x0000a500a0987619 */ /* 0x040fe20000010298 */
[----:B------:R3:W-:Y:S01]  /*28b0*/  @P2 LDGSTS.E.BYPASS.LTC128B.128 [R215+0x9100], [R22.64], !P6 ;  /* 0x0910000016d72fae */ /* 0x0007e2000f101d48 */
[----:B------:R-:W-:Y:S01]  /*28c0*/  SHF.L.U32 R162, R160, 0x5, RZ ;  /* 0x00000005a0a27819 */ /* 0x000fe200000006ff */
[----:B------:R-:W-:Y:S01]  /*28d0*/  IMAD R3, R81, c[0x0][0x294], R3 ;  /* 0x0000a50051037a24 */ /* 0x000fe200078e0203 */
[----:B------:R-:W-:Y:S01]  /*28e0*/  IADD3 R156, R141, R156, RZ ;  /* 0x0000009c8d9c7210 */ /* 0x000fe20007ffe0ff */
[----:B------:R-:W-:Y:S01]  /*28f0*/  IMAD.IADD R21, R19, 0x1, R15 ;  /* 0x0000000113157824 */ /* 0x000fe200078e020f */
[----:B------:R3:W-:Y:S01]  /*2900*/  @P2 LDGSTS.E.BYPASS.LTC128B.128 [R215+0xc900], [R22.64+0x80], !P5 ;  /* 0x0c90008016d72fae */ /* 0x0007e2000e901d48 */
[----:B------:R-:W-:Y:S01]  /*2910*/  IMAD.MOV.U32 R20, RZ, RZ, R18 ;  /* 0x000000ffff147224 */ /* 0x000fe200078e0012 */
[----:B------:R-:W-:Y:S01]  /*2920*/  IADD3 R17, R3, R17, RZ ;  /* 0x0000001103117210 */ /* 0x000fe20007ffe0ff */
[----:B------:R-:W-:Y:S01]  /*2930*/  IMAD.WIDE.U32 R126, R31, c[0x0][0x1e8], RZ ;  /* 0x00007a001f7e7a25 */ /* 0x000fe200078e00ff */
[----:B------:R-:W-:-:S02]  /*2940*/  IADD3 R19, R27, R3, RZ ;  /* 0x000000031b137210 */ /* 0x000fc40007ffe0ff */
[----:B------:R-:W-:Y:S01]  /*2950*/  MOV R18, R26 ;  /* 0x0000001a00127202 */ /* 0x000fe20000000f00 */
[----:B-1----:R-:W-:-:S04]  /*2960*/  IMAD.WIDE.U32 R8, R81, c[0x0][0x280], R76 ;  /* 0x0000a00051087a25 */ /* 0x002fc800078e004c */
[----:B------:R-:W-:Y:S01]  /*2970*/  IMAD.MOV.U32 R24, RZ, RZ, R8 ;  /* 0x000000ffff187224 */ /* 0x000fe200078e0008 */
[----:B------:R-:W-:Y:S01]  /*2980*/  @P1 IADD3.X R8, R5, UR12, R11, P3, !PT ;  /* 0x0000000c05081c10 */ /* 0x000fe20009ffe40b */
[----:B------:R-:W-:Y:S01]  /*2990*/  @P0 IMAD.WIDE.U32 R4, R32, 0x60, R4 ;  /* 0x0000006020040825 */ /* 0x000fe200078e0004 */
[----:B------:R-:W-:-:S03]  /*29a0*/  @P1 LEA R10, P3, R6, c[0x0][0x220], 0x1 ;  /* 0x00008800060a1a11 */ /* 0x000fc600078608ff */
[----:B------:R-:W-:Y:S01]  /*29b0*/  IMAD.IADD R25, R15, 0x1, R9 ;  /* 0x000000010f197824 */ /* 0x000fe200078e0209 */
[----:B------:R-:W-:Y:S01]  /*29c0*/  @P1 LEA.HI.X R11, R6, c[0x0][0x224], R8, 0x1, P3 ;  /* 0x00008900060b1a11 */ /* 0x000fe200018f0c08 */
[----:B-----5:R-:W-:Y:S01]  /*29d0*/  IMAD.WIDE.U32 R104, R137, c[0x0][0x290], R16 ;  /* 0x0000a40089687a25 */ /* 0x020fe200078e0010 */
[----:B------:R-:W-:Y:S02]  /*29e0*/  @P0 IADD3 R3, R5, UR5, RZ ;  /* 0x0000000505030c10 */ /* 0x000fe4000fffe0ff */
[C---:B------:R-:W-:Y:S01]  /*29f0*/  @P0 LEA R8, P3, R4.reuse, c[0x0][0x220], 0x1 ;  /* 0x0000880004080a11 */ /* 0x040fe200078608ff */
[----:B------:R3:W-:Y:S01]  /*2a00*/  @P1 LDGSTS.E.BYPASS.LTC128B.128 [R215+0xa100], [R10.64], !P6 ;  /* 0x0a1000000ad71fae */ /* 0x0007e2000f101d48 */
[----:B------:R-:W-:Y:S02]  /*2a10*/  IMAD.WIDE.U32 R100, R137, c[0x0][0x290], R18 ;  /* 0x0000a40089647a25 */ /* 0x000fe400078e0012 */
[----:B------:R-:W-:Y:S01]  /*2a20*/  @P0 LEA.HI.X R9, R4, c[0x0][0x224], R3, 0x1, P3 ;  /* 0x0000890004090a11 */ /* 0x000fe200018f0c03 */
[----:B------:R3:W-:Y:S01]  /*2a30*/  @P1 LDGSTS.E.BYPASS.LTC128B.128 [R215+0xd900], [R10.64+0x80], !P5 ;  /* 0x0d9000800ad71fae */ /* 0x0007e2000e901d48 */
[----:B------:R-:W-:Y:S01]  /*2a40*/  SHF.R.S32.HI R4, RZ, 0x1f, R137 ;  /* 0x0000001fff047819 */ /* 0x000fe20000011489 */
[----:B------:R-:W-:-:S02]  /*2a50*/  IMAD.MOV.U32 R3, RZ, RZ, c[0x0][0x27c] ;  /* 0x00009f00ff037624 */ /* 0x000fc400078e00ff */
[----:B------:R3:W-:Y:S01]  /*2a60*/  @P0 LDGSTS.E.BYPASS.LTC128B.128 [R215+0xb100], [R8.64], !P6 ;  /* 0x0b10000008d70fae */ /* 0x0007e2000f101d48 */
[----:B------:R-:W-:Y:S02]  /*2a70*/  IMAD.WIDE.U32 R124, R31, c[0x0][0x210], RZ ;  /* 0x000084001f7c7a25 */ /* 0x000fe400078e00ff */
[----:B------:R-:W-:Y:S01]  /*2a80*/  SHF.L.U32 R83, R3, 0x1, RZ ;  /* 0x0000000103537819 */ /* 0x000fe200000006ff */
[----:B------:R3:W-:Y:S01]  /*2a90*/  @P0 LDGSTS.E.BYPASS.LTC128B.128 [R215+0xe900], [R8.64+0x80], !P5 ;  /* 0x0e90008008d70fae */ /* 0x0007e2000e901d48 */
[C---:B------:R-:W-:Y:S02]  /*2aa0*/  IMAD R5, R4.reuse, c[0x0][0x290], RZ ;  /* 0x0000a40004057a24 */ /* 0x040fe400078e02ff */
[----:B------:R-:W-:Y:S01]  /*2ab0*/  IMAD R6, R4, c[0x0][0x280], RZ ;  /* 0x0000a00004067a24 */ /* 0x000fe200078e02ff */
[----:B------:R-:W0:Y:S01]  /*2ac0*/  LDGDEPBAR ;  /* 0x00000000000079af */ /* 0x000e220000000000 */
[C---:B------:R-:W-:Y:S01]  /*2ad0*/  IMAD R3, R137.reuse, c[0x0][0x294], R5 ;  /* 0x0000a50089037a24 */ /* 0x040fe200078e0205 */
[----:B------:R-:W-:Y:S01]  /*2ae0*/  WARPSYNC 0xffffffff ;  /* 0xffffffff00007948 */ /* 0x000fe20003800000 */
[----:B------:R-:W-:-:S02]  /*2af0*/  IMAD R4, R137, c[0x0][0x284], R6 ;  /* 0x0000a10089047a24 */ /* 0x000fc400078e0206 */
[----:B------:R-:W-:Y:S01]  /*2b00*/  IMAD.WIDE.U32 R106, R137, c[0x0][0x280], R24 ;  /* 0x0000a000896a7a25 */ /* 0x000fe200078e0018 */
[----:B------:R-:W-:Y:S02]  /*2b10*/  IADD3 R111, R3, R105, RZ ;  /* 0x00000069036f7210 */ /* 0x000fe40007ffe0ff */
[----:B------:R-:W-:Y:S01]  /*2b20*/  IADD3 R109, R101, R3, RZ ;  /* 0x00000003656d7210 */ /* 0x000fe20007ffe0ff */
[----:B------:R-:W-:-:S04]  /*2b30*/  IMAD.WIDE.U32 R102, R137, c[0x0][0x280], R20 ;  /* 0x0000a00089667a25 */ /* 0x000fc800078e0014 */
[----:B------:R-:W-:Y:S02]  /*2b40*/  IMAD.SHL.U32 R161, R147, 0x20, RZ ;  /* 0x0000002093a17824 */ /* 0x000fe400078e00ff */
[----:B------:R-:W-:Y:S02]  /*2b50*/  IMAD.IADD R155, R143, 0x1, R155 ;  /* 0x000000018f9b7824 */ /* 0x000fe400078e029b */
[C---:B------:R-:W-:Y:S02]  /*2b60*/  IMAD R134, R31.reuse, c[0x0][0x1ec], R127 ;  /* 0x00007b001f867a24 */ /* 0x040fe400078e027f */
[----:B------:R-:W-:Y:S02]  /*2b70*/  IMAD R133, R31, c[0x0][0x214], R125 ;  /* 0x000085001f857a24 */ /* 0x000fe400078e027d */
[----:B------:R-:W-:Y:S02]  /*2b80*/  IMAD.IADD R112, R4, 0x1, R107 ;  /* 0x0000000104707824 */ /* 0x000fe400078e026b */
[----:B------:R-:W-:Y:S01]  /*2b90*/  IMAD.IADD R110, R103, 0x1, R4 ;  /* 0x00000001676e7824 */ /* 0x000fe200078e0204 */
[----:B--2---:R-:W-:Y:S01]  /*2ba0*/  @P4 SHF.R.S32.HI R5, RZ, 0x1f, R28 ;  /* 0x0000001fff054819 */ /* 0x004fe2000001141c */
[----:B------:R-:W-:Y:S01]  /*2bb0*/  @!P4 IMAD.MOV.U32 R5, RZ, RZ, R34 ;  /* 0x000000ffff05c224 */ /* 0x000fe200078e0022 */
[----:B------:R-:W-:-:S03]  /*2bc0*/  @!P4 MOV R28, R33 ;  /* 0x00000021001cc202 */ /* 0x000fc60000000f00 */
[----:B------:R-:W-:Y:S02]  /*2bd0*/  IMAD R5, R5, c[0x0][0x2b0], RZ ;  /* 0x0000ac0005057a24 */ /* 0x000fe400078e02ff */
[----:B------:R-:W-:-:S04]  /*2be0*/  IMAD.WIDE.U32 R122, R28, c[0x0][0x2b0], RZ ;  /* 0x0000ac001c7a7a25 */ /* 0x000fc800078e00ff */
[----:B------:R-:W-:-:S05]  /*2bf0*/  IMAD R5, R28, c[0x0][0x2b4], R5 ;  /* 0x0000ad001c057a24 */ /* 0x000fca00078e0205 */
[----:B------:R-:W-:Y:S02]  /*2c00*/  IADD3 R132, R123, R5, RZ ;  /* 0x000000057b847210 */ /* 0x000fe40007ffe0ff */
[----:B---3--:R-:W-:Y:S01]  /*2c10*/  ISETP.GE.AND P2, PT, R76, c[0x0][0x27c], PT ;  /* 0x00009f004c007a0c */ /* 0x008fe20003f46270 */
[----:B------:R-:W-:Y:S01]  /*2c20*/  IMAD.WIDE.U32 R4, R31, c[0x0][0x260], R76 ;  /* 0x000098001f047a25 */ /* 0x000fe200078e004c */
[----:B------:R-:W-:Y:S01]  /*2c30*/  IADD3 R11, R81, 0x20, RZ ;  /* 0x00000020510b7810 */ /* 0x000fe20007ffe0ff */
[----:B------:R-:W-:Y:S01]  /*2c40*/  BAR.SYNC.DEFER_BLOCKING 0x0 ;  /* 0x0000000000007b1d */ /* 0x000fe20000010000 */
[----:B------:R-:W-:Y:S01]  /*2c50*/  SEL R3, RZ, c[0x0][0x27c], !P2 ;  /* 0x00009f00ff037a07 */ /* 0x000fe20005000000 */
[----:B------:R-:W-:Y:S01]  /*2c60*/  IMAD R9, R31, c[0x0][0x264], R5 ;  /* 0x000099001f097a24 */ /* 0x000fe200078e0205 */
[C---:B------:R-:W-:Y:S01]  /*2c70*/  IADD3 R23, R81.reuse, 0x40, RZ ;  /* 0x0000004051177810 */ /* 0x040fe20007ffe0ff */
[----:B------:R-:W-:Y:S01]  /*2c80*/  IMAD.SHL.U32 R22, R81, 0x40, RZ ;  /* 0x0000004051167824 */ /* 0x000fe200078e00ff */
[----:B------:R-:W-:Y:S01]  /*2c90*/  LOP3.LUT R236, R236, 0xffffffef, RZ, 0xc0, !PT ;  /* 0xffffffefecec7812 */ /* 0x000fe200078ec0ff */
[----:B------:R-:W-:Y:S01]  /*2ca0*/  IMAD.IADD R3, R76, 0x1, R3 ;  /* 0x000000014c037824 */ /* 0x000fe200078e0203 */
[----:B------:R-:W-:Y:S01]  /*2cb0*/  UMOV UR12, 0x60 ;  /* 0x00000060000c7882 */ /* 0x000fe20000000000 */
[----:B------:R-:W-:Y:S01]  /*2cc0*/  IMAD.SHL.U32 R11, R11, 0x40, RZ ;  /* 0x000000400b0b7824 */ /* 0x000fe200078e00ff */
[----:B------:R-:W-:Y:S01]  /*2cd0*/  LOP3.LUT R22, R22, 0x1c0, RZ, 0xc0, !PT ;  /* 0x000001c016167812 */ /* 0x000fe200078ec0ff */
[----:B------:R-:W-:Y:S01]  /*2ce0*/  IMAD.MOV.U32 R8, RZ, RZ, R4 ;  /* 0x000000ffff087224 */ /* 0x000fe200078e0004 */
[----:B------:R-:W-:Y:S01]  /*2cf0*/  SHF.R.S32.HI R5, RZ, 0x1f, R3 ;  /* 0x0000001fff057819 */ /* 0x000fe20000011403 */
[----:B------:R-:W-:Y:S01]  /*2d00*/  IMAD R6, R29, c[0x0][0x268], RZ ;  /* 0x00009a001d067a24 */ /* 0x000fe200078e02ff */
[----:B------:R-:W-:Y:S01]  /*2d10*/  LOP3.LUT R11, R11, 0x1c0, RZ, 0xc0, !PT ;  /* 0x000001c00b0b7812 */ /* 0x000fe200078ec0ff */
[C---:B------:R-:W-:Y:S01]  /*2d20*/  IMAD.WIDE.U32 R98, R30.reuse, c[0x0][0x268], R8 ;  /* 0x00009a001e627a25 */ /* 0x040fe200078e0008 */
[CC--:B------:R-:W-:Y:S01]  /*2d30*/  LEA.HI R10, R5.reuse, R3.reuse, RZ, 0x6 ;  /* 0x00000003050a7211 */ /* 0x0c0fe200078f30ff */
[----:B------:R-:W-:Y:S01]  /*2d40*/  ULDC.64 UR4, c[0x0][0x280] ;  /* 0x0000a00000047ab9 */ /* 0x000fe20000000a00 */
[----:B------:R-:W-:Y:S01]  /*2d50*/  LEA.HI R3, R5, R3, RZ, 0x3 ;  /* 0x0000000305037211 */ /* 0x000fe200078f18ff */
[----:B------:R-:W-:Y:S01]  /*2d60*/  IMAD.SHL.U32 R23, R23, 0x40, RZ ;  /* 0x0000004017177824 */ /* 0x000fe200078e00ff */
[----:B------:R-:W-:Y:S01]  /*2d70*/  SHF.R.S32.HI R4, RZ, 0x6, R10 ;  /* 0x00000006ff047819 */ /* 0x000fe2000001140a */
[----:B------:R-:W-:Y:S01]  /*2d80*/  IMAD R15, R30, c[0x0][0x26c], R6 ;  /* 0x00009b001e0f7a24 */ /* 0x000fe200078e0206 */
[--C-:B------:R-:W-:Y:S01]  /*2d90*/  LOP3.LUT R5, R22, 0x38, R3.reuse, 0xf8, !PT ;  /* 0x0000003816057812 */ /* 0x100fe200078ef803 */
[----:B------:R-:W-:Y:S01]  /*2da0*/  IMAD.SHL.U32 R22, R81, 0x40, RZ ;  /* 0x0000004051167824 */ /* 0x000fe200078e00ff */
[----:B------:R-:W-:Y:S01]  /*2db0*/  LOP3.LUT R8, R11, 0x38, R3, 0xf8, !PT ;  /* 0x000000380b087812 */ /* 0x000fe200078ef803 */
[C---:B------:R-:W-:Y:S01]  /*2dc0*/  IMAD R10, R4.reuse, 0x1c00, R7 ;  /* 0x00001c00040a7824 */ /* 0x040fe200078e0207 */
[----:B------:R-:W-:Y:S01]  /*2dd0*/  IADD3 R11, R81, 0x20, RZ ;  /* 0x00000020510b7810 */ /* 0x000fe20007ffe0ff */
[----:B------:R-:W-:Y:S01]  /*2de0*/  IMAD R6, R4, 0x1c00, R12 ;  /* 0x00001c0004067824 */ /* 0x000fe200078e020c */
[----:B------:R-:W-:Y:S01]  /*2df0*/  LOP3.LUT R22, R22, 0x1c0, RZ, 0xc0, !PT ;  /* 0x000001c016167812 */ /* 0x000fe200078ec0ff */
[----:B------:R-:W-:Y:S01]  /*2e00*/  IMAD.MOV.U32 R166, RZ, RZ, c[0x0][0x2b8] ;  /* 0x0000ae00ffa67624 */ /* 0x000fe200078e00ff */
[----:B------:R-:W-:Y:S01]  /*2e10*/  LOP3.LUT R23, R23, 0x1c0, RZ, 0xc0, !PT ;  /* 0x000001c017177812 */ /* 0x000fe200078ec0ff */
[----:B------:R-:W-:Y:S01]  /*2e20*/  IMAD.SHL.U32 R11, R11, 0x40, RZ ;  /* 0x000000400b0b7824 */ /* 0x000fe200078e00ff */
[----:B------:R-:W-:Y:S01]  /*2e30*/  SHF.R.U32.HI R22, RZ, 0x3, R22 ;  /* 0x00000003ff167819 */ /* 0x000fe20000011616 */
[----:B------:R-:W-:Y:S01]  /*2e40*/  IMAD.MOV.U32 R165, RZ, RZ, c[0x0][0x27c] ;  /* 0x00009f00ffa57624 */ /* 0x000fe200078e00ff */
[----:B------:R-:W-:Y:S01]  /*2e50*/  ISETP.NE.AND P1, PT, R166, 0x1, PT ;  /* 0x00000001a600780c */ /* 0x000fe20003f25270 */
[----:B------:R-:W-:Y:S01]  /*2e60*/  IMAD.MOV.U32 R150, RZ, RZ, 0x6 ;  /* 0x00000006ff967424 */ /* 0x000fe200078e00ff */
[----:B------:R-:W-:Y:S01]  /*2e70*/  LOP3.LUT R11, R11, 0x1c0, RZ, 0xc0, !PT ;  /* 0x000001c00b0b7812 */ /* 0x000fe200078ec0ff */
[----:B------:R-:W-:Y:S01]  /*2e80*/  UIMAD.WIDE.U32 UR10, UR4, 0x60, URZ ;  /* 0x00000060040a78a5 */ /* 0x000fe2000f8e003f */
[----:B------:R-:W-:Y:S01]  /*2e90*/  LOP3.LUT R9, R5, R22, RZ, 0x3c, !PT ;  /* 0x0000001605097212 */ /* 0x000fe200078e3cff */
[----:B------:R-:W-:Y:S01]  /*2ea0*/  UIMAD UR13, UR12, UR5, URZ ;  /* 0x000000050c0d72a4 */ /* 0x000fe2000f8e023f */
[----:B------:R-:W-:Y:S01]  /*2eb0*/  IADD3 R22, R81, 0x60, RZ ;  /* 0x0000006051167810 */ /* 0x000fe20007ffe0ff */
[----:B------:R-:W-:Y:S01]  /*2ec0*/  IMAD.SHL.U32 R159, R147, 0x40, RZ ;  /* 0x00000040939f7824 */ /* 0x000fe200078e00ff */
[----:B------:R-:W-:Y:S01]  /*2ed0*/  SHF.R.U32.HI R11, RZ, 0x3, R11 ;  /* 0x00000003ff0b7819 */ /* 0x000fe2000001160b */
[----:B------:R-:W-:Y:S01]  /*2ee0*/  ULDC.64 UR4, c[0x0][0x290] ;  /* 0x0000a40000047ab9 */ /* 0x000fe20000000a00 */
[----:B------:R-:W-:Y:S01]  /*2ef0*/  ISETP.GE.AND P0, PT, R165, 0x1, PT ;  /* 0x00000001a500780c */ /* 0x000fe20003f06270 */
[----:B------:R-:W-:Y:S01]  /*2f00*/  IMAD.SHL.U32 R22, R22, 0x40, RZ ;  /* 0x0000004016167824 */ /* 0x000fe200078e00ff */
[----:B------:R-:W-:Y:S01]  /*2f10*/  LOP3.LUT R5, R8, R11, RZ, 0x3c, !PT ;  /* 0x0000000b08057212 */ /* 0x000fe200078e3cff */
[----:B------:R-:W-:Y:S01]  /*2f20*/  IMAD.IADD R11, R10, 0x1, R9 ;  /* 0x000000010a0b7824 */ /* 0x000fe200078e0209 */
[----:B------:R-:W-:Y:S01]  /*2f30*/  LOP3.LUT R236, R236, 0xfffffff7, RZ, 0xc0, !PT ;  /* 0xfffffff7ecec7812 */ /* 0x000fe200078ec0ff */
[----:B------:R-:W-:Y:S01]  /*2f40*/  IMAD R9, R4, 0x1c00, R13 ;  /* 0x00001c0004097824 */ /* 0x000fe200078e020d */
[----:B------:R-:W-:Y:S01]  /*2f50*/  LOP3.LUT R22, R22, 0x1c0, RZ, 0xc0, !PT ;  /* 0x000001c016167812 */ /* 0x000fe200078ec0ff */
[----:B------:R-:W-:Y:S01]  /*2f60*/  IMAD.IADD R10, R6, 0x1, R5 ;  /* 0x00000001060a7824 */ /* 0x000fe200078e0205 */
[--C-:B------:R-:W-:Y:S01]  /*2f70*/  LOP3.LUT R5, R23, 0x38, R3.reuse, 0xf8, !PT ;  /* 0x0000003817057812 */ /* 0x100fe200078ef803 */
[----:B------:R-:W-:Y:S01]  /*2f80*/  UIMAD.WIDE.U32 UR16, UR4, 0x60, URZ ;  /* 0x00000060041078a5 */ /* 0x000fe2000f8e003f */
[C---:B------:R-:W-:Y:S01]  /*2f90*/  IADD3 R23, R81.reuse, 0x40, RZ ;  /* 0x0000004051177810 */ /* 0x040fe20007ffe0ff */
[----:B------:R-:W-:Y:S01]  /*2fa0*/  UIMAD UR5, UR12, UR5, URZ ;  /* 0x000000050c0572a4 */ /* 0x000fe2000f8e023f */
[----:B------:R-:W-:Y:S01]  /*2fb0*/  LOP3.LUT R6, R22, 0x38, R3, 0xf8, !PT ;  /* 0x0000003816067812 */ /* 0x000fe200078ef803 */
[----:B------:R-:W-:Y:S01]  /*2fc0*/  ULDC UR4, c[0x0][0x238] ;  /* 0x00008e0000047ab9 */ /* 0x000fe20000000800 */
[----:B------:R-:W-:Y:S01]  /*2fd0*/  IADD3 R22, R81, 0x60, RZ ;  /* 0x0000006051167810 */ /* 0x000fe20007ffe0ff */
[----:B------:R-:W-:Y:S01]  /*2fe0*/  IMAD.SHL.U32 R23, R23, 0x40, RZ ;  /* 0x0000004017177824 */ /* 0x000fe200078e00ff */
[----:B------:R-:W-:Y:S01]  /*2ff0*/  LOP3.LUT R94, R3, 0xfffffff8, RZ, 0xc0, !PT ;  /* 0xfffffff8035e7812 */ /* 0x000fe200078ec0ff */
[----:B------:R-:W-:Y:S01]  /*3000*/  UMOV UR12, 0x6 ;  /* 0x00000006000c7882 */ /* 0x000fe20000000000 */
[----:B------:R-:W-:Y:S01]  /*3010*/  @P1 LOP3.LUT R236, R236, 0x8, RZ, 0xfc, !PT ;  /* 0x00000008ecec1812 */ /* 0x000fe200078efcff */
[----:B------:R-:W-:Y:S01]  /*3020*/  IMAD.SHL.U32 R22, R22, 0x40, RZ ;  /* 0x0000004016167824 */ /* 0x000fe200078e00ff */
[----:B------:R-:W-:Y:S01]  /*3030*/  LOP3.LUT R23, R23, 0x1c0, RZ, 0xc0, !PT ;  /* 0x000001c017177812 */ /* 0x000fe200078ec0ff */
[----:B------:R-:W-:Y:S01]  /*3040*/  ULDC UR15, c[0x0][0x23c] ;  /* 0x00008f00000f7ab9 */ /* 0x000fe20000000800 */
[----:B------:R-:W-:Y:S01]  /*3050*/  SHF.L.U64.HI R147, R147, R150, c[0x0][0x284] ;  /* 0x0000a10093937619 */ /* 0x000fe20000010296 */
[----:B------:R-:W-:Y:S01]  /*3060*/  IMAD.SHL.U32 R164, R32, 0x40, RZ ;  /* 0x0000004020a47824 */ /* 0x000fe200078e00ff */
[----:B------:R-:W-:Y:S01]  /*3070*/  LOP3.LUT R22, R22, 0x1c0, RZ, 0xc0, !PT ;  /* 0x000001c016167812 */ /* 0x000fe200078ec0ff */
[----:B------:R-:W-:Y:S01]  /*3080*/  IMAD.IADD R97, R99, 0x1, R15 ;  /* 0x0000000163617824 */ /* 0x000fe200078e020f */
[----:B------:R-:W-:Y:S01]  /*3090*/  SHF.R.U32.HI R23, RZ, 0x3, R23 ;  /* 0x00000003ff177819 */ /* 0x000fe20000011617 */
[----:B------:R-:W-:Y:S01]  /*30a0*/  IMAD.SHL.U32 R131, R11, 0x2, RZ ;  /* 0x000000020b837824 */ /* 0x000fe200078e00ff */
[----:B------:R-:W-:Y:S01]  /*30b0*/  SHF.R.U32.HI R22, RZ, 0x3, R22 ;  /* 0x00000003ff167819 */ /* 0x000fe20000011616 */
[----:B------:R-:W-:Y:S01]  /*30c0*/  IMAD.SHL.U32 R130, R10, 0x2, RZ ;  /* 0x000000020a827824 */ /* 0x000fe200078e00ff */
[----:B------:R-:W-:Y:S01]  /*30d0*/  LOP3.LUT R8, R5, R23, RZ, 0x3c, !PT ;  /* 0x0000001705087212 */ /* 0x000fe200078e3cff */
[----:B------:R-:W-:Y:S01]  /*30e0*/  IMAD R5, R4, 0x1c00, R14 ;  /* 0x00001c0004057824 */ /* 0x000fe200078e020e */
[----:B------:R-:W-:Y:S01]  /*30f0*/  LOP3.LUT R4, R6, R22, RZ, 0x3c, !PT ;  /* 0x0000001606047212 */ /* 0x000fe200078e3cff */
[----:B------:R-:W-:Y:S01]  /*3100*/  USHF.L.U64.HI UR15, UR4, UR12, UR15 ;  /* 0x0000000c040f7299 */ /* 0x000fe2000801020f */
[----:B------:R-:W-:Y:S01]  /*3110*/  SHF.L.U64.HI R150, R160, R150, c[0x0][0x294] ;  /* 0x0000a500a0967619 */ /* 0x000fe20000010296 */
[----:B------:R-:W-:Y:S01]  /*3120*/  IMAD.IADD R6, R9, 0x1, R8 ;  /* 0x0000000109067824 */ /* 0x000fe200078e0208 */
[----:B------:R-:W-:Y:S01]  /*3130*/  ISETP.GE.AND P6, PT, R76, c[0x0][0x1d4], PT ;  /* 0x000075004c007a0c */ /* 0x000fe20003fc6270 */
[----:B------:R-:W-:Y:S01]  /*3140*/  IMAD.IADD R4, R5, 0x1, R4 ;  /* 0x0000000105047824 */ /* 0x000fe200078e0204 */
[----:B------:R-:W-:Y:S01]  /*3150*/  SHF.R.S32.HI R74, RZ, 0x3, R3 ;  /* 0x00000003ff4a7819 */ /* 0x000fe20000011403 */
[----:B------:R-:W-:Y:S01]  /*3160*/  IMAD.SHL.U32 R160, R160, 0x40, RZ ;  /* 0x00000040a0a07824 */ /* 0x000fe200078e00ff */
[----:B------:R-:W-:Y:S01]  /*3170*/  SHF.R.S32.HI R108, RZ, 0x1f, R94 ;  /* 0x0000001fff6c7819 */ /* 0x000fe2000001145e */
[----:B------:R-:W-:Y:S01]  /*3180*/  IMAD.SHL.U32 R129, R6, 0x2, RZ ;  /* 0x0000000206817824 */ /* 0x000fe200078e00ff */
[----:B------:R-:W-:Y:S01]  /*3190*/  @P0 LOP3.LUT R236, R236, 0x10, RZ, 0xfc, !PT ;  /* 0x00000010ecec0812 */ /* 0x000fe200078efcff */
[----:B------:R-:W-:Y:S01]  /*31a0*/  IMAD.SHL.U32 R128, R4, 0x2, RZ ;  /* 0x0000000204807824 */ /* 0x000fe200078e00ff */
[----:B------:R-:W-:-:S02]  /*31b0*/  UIADD3 UR13, UR11, UR13, URZ ;  /* 0x0000000d0b0d7290 */ /* 0x000fc4000fffe03f */
[----:B------:R-:W-:Y:S02]  /*31c0*/  UIADD3 UR14, UR17, UR5, URZ ;  /* 0x00000005110e7290 */ /* 0x000fe4000fffe03f */
[----:B------:R-:W-:Y:S02]  /*31d0*/  ULDC.U8 UR4, c[0x0][0x298] ;  /* 0x0000a60000047ab9 */ /* 0x000fe40000000000 */
.L_x_390:
[----:B----4-:R-:W-:Y:S01]  /*31e0*/  IMAD R3, R39, 0x70, R0 ;  /* 0x0000007027037824 */ /* 0x010fe200078e0200 */
[----:B------:R-:W-:Y:S01]  /*31f0*/  ISETP.NE.AND P1, PT, R166, 0x1, PT ;  /* 0x00000001a600780c */ /* 0x000fe20003f25270 */
[----:B------:R-:W-:Y:S01]  /*3200*/  IMAD.MOV.U32 R95, RZ, RZ, RZ ;  /* 0x000000ffff5f7224 */ /* 0x000fe200078e00ff */
[----:B------:R-:W-:Y:S04]  /*3210*/  DEPBAR.LE SB0, 0x0 ;  /* 0x000080000000791a */ /* 0x000fe80000000000 */
[----:B------:R-:W-:Y:S01]  /*3220*/  ISETP.GE.AND P0, PT, R3, R2, PT ;  /* 0x000000020300720c */ /* 0x000fe20003f06270 */
[----:B------:R-:W-:Y:S01]  /*3230*/  IMAD.IADD R3, R135, 0x1, R3 ;  /* 0x0000000187037824 */ /* 0x000fe200078e0203 */
[----:B------:R-:W-:Y:S01]  /*3240*/  WARPSYNC 0xffffffff ;  /* 0xffffffff00007948 */ /* 0x000fe20003800000 */
[----:B------:R-:W-:Y:S01]  /*3250*/  ISETP.GE.AND P3, PT, R165, 0x1, PT ;  /* 0x00000001a500780c */ /* 0x000fe20003f66270 */
[----:B------:R-:W-:Y:S01]  /*3260*/  BSSY B2, `(.L_x_342) ;  /* 0x0000565000027945 */ /* 0x000fe20003800000 */
[----:B-1----:R-:W-:Y:S01]  /*3270*/  IMAD.MOV.U32 R4, RZ, RZ, R3 ;  /* 0x000000ffff047224 */ /* 0x002fe200078e0003 */
[----:B------:R-:W-:Y:S01]  /*3280*/  ISETP.GT.OR P0, PT, R0, 0x6f, P0 ;  /* 0x0000006f0000780c */ /* 0x000fe20000704670 */
[----:B------:R-:W-:Y:S05]  /*3290*/  @P1 IMAD.HI.U32 R5, R3, c[0x0][0x2bc], RZ ;  /* 0x0000af0003051a27 */ /* 0x000fea00078e00ff */
[----:B------:R-:W-:Y:S07]  /*32a0*/  @P1 SHF.R.U32.HI R4, RZ, c[0x0][0x2c0], R5 ;  /* 0x0000b000ff041a19 */ /* 0x000fee0000011605 */
[C---:B------:R-:W-:Y:S04]  /*32b0*/  @!P0 IADD3 R5, P1, R4.reuse, R122, RZ ;  /* 0x0000007a04058210 */ /* 0x040fe80007f3e0ff */
[----:B------:R-:W-:Y:S01]  /*32c0*/  @!P0 LEA.HI.X.SX32 R6, R4, R132, 0x1, P1 ;  /* 0x0000008404068211 */ /* 0x000fe200008f0eff */
[----:B------:R-:W-:Y:S01]  /*32d0*/  IMAD.MOV R4, RZ, RZ, -R4 ;  /* 0x000000ffff047224 */ /* 0x000fe200078e0a04 */
[C---:B------:R-:W-:Y:S03]  /*32e0*/  @!P0 LEA R8, P1, R5.reuse, c[0x0][0x2a0], 0x2 ;  /* 0x0000a80005088a11 */ /* 0x040fe600078210ff */
[----:B------:R-:W-:Y:S01]  /*32f0*/  IMAD R96, R4, c[0x0][0x2b8], R3 ;  /* 0x0000ae0004607a24 */ /* 0x000fe200078e0203 */
[----:B------:R-:W-:Y:S03]  /*3300*/  @!P0 LEA.HI.X R9, R5, c[0x0][0x2a4], R6, 0x2, P1 ;  /* 0x0000a90005098a11 */ /* 0x000fe600008f1406 */
[C---:B------:R-:W-:Y:S01]  /*3310*/  IMAD.WIDE.U32 R4, R96.reuse, c[0x0][0x1e0], RZ ;  /* 0x0000780060047a25 */ /* 0x040fe200078e00ff */
[----:B------:R-:W-:Y:S01]  /*3320*/  SHF.R.S32.HI R113, RZ, 0x1f, R96 ;  /* 0x0000001fff717819 */ /* 0x000fe20000011460 */
[----:B------:R-:W2:Y:S04]  /*3330*/  @!P0 LDG.E R95, [R8.64] ;  /* 0x00000008085f8981 */ /* 0x000ea8000c1e1900 */
[----:B------:R-:W-:Y:S01]  /*3340*/  IMAD R3, R113, c[0x0][0x1e0], RZ ;  /* 0x0000780071037a24 */ /* 0x000fe200078e02ff */
[----:B------:R-:W-:Y:S03]  /*3350*/  BAR.SYNC.DEFER_BLOCKING 0x0 ;  /* 0x0000000000007b1d */ /* 0x000fe60000010000 */
[----:B------:R-:W-:Y:S04]  /*3360*/  IMAD R3, R96, c[0x0][0x1e4], R3 ;  /* 0x0000790060037a24 */ /* 0x000fe800078e0203 */
[----:B------:R-:W-:Y:S01]  /*3370*/  IMAD.IADD R5, R5, 0x1, R3 ;  /* 0x0000000105057824 */ /* 0x000fe200078e0203 */
[----:B--2---:R-:W-:Y:S03]  /*3380*/  SHF.R.S32.HI R114, RZ, 0x1f, R95 ;  /* 0x0000001fff727819 */ /* 0x004fe6000001145f */
[C---:B------:R-:W-:Y:S04]  /*3390*/  IMAD.WIDE.U32 R4, R95.reuse, c[0x0][0x1f0], R4 ;  /* 0x00007c005f047a25 */ /* 0x040fe800078e0004 */
[----:B------:R-:W-:Y:S01]  /*33a0*/  IMAD R6, R114, c[0x0][0x1f0], RZ ;  /* 0x00007c0072067a24 */ /* 0x000fe200078e02ff */
[----:B------:R-:W-:Y:S03]  /*33b0*/  IADD3 R3, P0, R126, R4, RZ ;  /* 0x000000047e037210 */ /* 0x000fe60007f1e0ff */
[----:B------:R-:W-:Y:S05]  /*33c0*/  IMAD R6, R95, c[0x0][0x1f4], R6 ;  /* 0x00007d005f067a24 */ /* 0x000fea00078e0206 */
[----:B------:R-:W-:Y:S02]  /*33d0*/  IADD3.X R4, R134, R5, R6, P0, !PT ;  /* 0x0000000586047210 */ /* 0x000fe400007fe406 */
[C---:B---3--:R-:W-:Y:S04]  /*33e0*/  LEA R93, P0, R3.reuse, c[0x0][0x1c8], 0x1 ;  /* 0x00007200035d7a11 */ /* 0x048fe800078008ff */
[----:B------:R-:W-:Y:S01]  /*33f0*/  LEA.HI.X R92, R3, c[0x0][0x1cc], R4, 0x1, P0 ;  /* 0x00007300035c7a11 */ /* 0x000fe200000f0c04 */
[----:B------:R-:W-:-:S05]  /*3400*/  @!P3 BRA `(.L_x_343) ;  /* 0x000050800000b947 */ /* 0x000fca0003800000 */
[-C--:B------:R-:W-:Y:S01]  /*3410*/  IMAD R5, R155, R39.reuse, RZ ;  /* 0x000000279b057224 */ /* 0x080fe200078e02ff */
[----:B------:R-:W-:Y:S01]  /*3420*/  ISETP.NE.AND P0, PT, RZ, UR4, PT ;  /* 0x00000004ff007c0c */ /* 0x000fe2000bf05270 */
[-C--:B------:R-:W-:Y:S01]  /*3430*/  IMAD R4, R156, R39.reuse, RZ ;  /* 0x000000279c047224 */ /* 0x080fe200078e02ff */
[----:B------:R-:W-:Y:S01]  /*3440*/  SHF.R.S32.HI R3, RZ, 0x1f, R39 ;  /* 0x0000001fff037819 */ /* 0x000fe20000011427 */
[----:B------:R-:W-:Y:S04]  /*3450*/  IMAD.WIDE.U32 R42, R142, R39, RZ ;  /* 0x000000278e2a7225 */ /* 0x000fe800078e00ff */
[C---:B------:R-:W-:Y:S02]  /*3460*/  IMAD R5, R3.reuse, R142, R5 ;  /* 0x0000008e03057224 */ /* 0x040fe400078e0205 */
[----:B------:R-:W-:Y:S02]  /*3470*/  IMAD R4, R3, R140, R4 ;  /* 0x0000008c03047224 */ /* 0x000fe400078e0204 */
[----:B------:R-:W-:Y:S01]  /*3480*/  IMAD R3, R39, -0x70, R2 ;  /* 0xffffff9027037824 */ /* 0x000fe200078e0202 */
[----:B------:R-:W-:Y:S01]  /*3490*/  IADD3 R44, R43, R5, RZ ;  /* 0x000000052b2c7210 */ /* 0x000fe20007ffe0ff */
[----:B------:R-:W-:Y:S03]  /*34a0*/  IMAD.WIDE.U32 R36, R140, R39, RZ ;  /* 0x000000278c247225 */ /* 0x000fe600078e00ff */
[----:B------:R-:W-:Y:S02]  /*34b0*/  IMNMX R91, R3, 0x70, PT ;  /* 0x00000070035b7817 */ /* 0x000fe40003800200 */
[----:B------:R-:W-:Y:S01]  /*34c0*/  IADD3 R68, R37, R4, RZ ;  /* 0x0000000425447210 */ /* 0x000fe20007ffe0ff */
[----:B------:R-:W-:-:S05]  /*34d0*/  @!P0 BRA `(.L_x_344) ;  /* 0x0000281000008947 */ /* 0x000fca0003800000 */
[----:B------:R-:W-:Y:S01]  /*34e0*/  ISETP.GE.AND P4, PT, R81, R91, PT ;  /* 0x0000005b5100720c */ /* 0x000fe20003f86270 */
[----:B------:R-:W-:Y:S01]  /*34f0*/  BSSY B0, `(.L_x_345) ;  /* 0x000001b000007945 */ /* 0x000fe20003800000 */
[----:B------:R-:W-:Y:S01]  /*3500*/  CS2R R20, SRZ ;  /* 0x0000000000147805 */ /* 0x000fe2000001ff00 */
[----:B------:R-:W-:Y:S01]  /*3510*/  CS2R R16, SRZ ;  /* 0x0000000000107805 */ /* 0x000fe2000001ff00 */
[----:B------:R-:W-:Y:S01]  /*3520*/  CS2R R4, SRZ ;  /* 0x0000000000047805 */ /* 0x000fe2000001ff00 */
[----:B------:R-:W-:Y:S01]  /*3530*/  CS2R R46, SRZ ;  /* 0x00000000002e7805 */ /* 0x000fe2000001ff00 */
[----:B------:R-:W-:Y:S07]  /*3540*/  CS2R R40, SRZ ;  /* 0x0000000000287805 */ /* 0x000fee000001ff00 */
[----:B------:R-:W-:-:S05]  /*3550*/  @P4 BRA `(.L_x_346) ;  /* 0x0000014000004947 */ /* 0x000fca0003800000 */
[----:B------:R-:W-:Y:S01]  /*3560*/  IADD3 R3, P0, R102, R42, RZ ;  /* 0x0000002a66037210 */ /* 0x000fe20007f1e0ff */
[----:B------:R-:W-:Y:S01]  /*3570*/  CS2R R40, SRZ ;  /* 0x0000000000287805 */ /* 0x000fe2000001ff00 */
[----:B------:R-:W-:Y:S01]  /*3580*/  CS2R R16, SRZ ;  /* 0x0000000000107805 */ /* 0x000fe2000001ff00 */
[----:B------:R-:W-:Y:S02]  /*3590*/  CS2R R46, SRZ ;  /* 0x00000000002e7805 */ /* 0x000fe4000001ff00 */
[----:B------:R-:W-:Y:S01]  /*35a0*/  IMAD.X R5, R44, 0x1, R110, P0 ;  /* 0x000000012c057824 */ /* 0x000fe200000e066e */
[----:B------:R-:W-:Y:S05]  /*35b0*/  IADD3 R4, P0, R100, R36, RZ ;  /* 0x0000002464047210 */ /* 0x000fea0007f1e0ff */
[----:B------:R-:W-:Y:S01]  /*35c0*/  IMAD.X R6, R68, 0x1, R109, P0 ;  /* 0x0000000144067824 */ /* 0x000fe200000e066d */
[C---:B------:R-:W-:Y:S04]  /*35d0*/  LEA R10, P0, R3.reuse, c[0x0][0x270], 0x1 ;  /* 0x00009c00030a7a11 */ /* 0x040fe800078008ff */
[----:B------:R-:W-:Y:S02]  /*35e0*/  LEA.HI.X R11, R3, c[0x0][0x274], R5, 0x1, P0 ;  /* 0x00009d00030b7a11 */ /* 0x000fe400000f0c05 */
[C---:B------:R-:W-:Y:S04]  /*35f0*/  LEA R8, P0, R4.reuse, c[0x0][0x288], 0x1 ;  /* 0x0000a20004087a11 */ /* 0x040fe800078008ff */
[----:B------:R-:W-:Y:S02]  /*3600*/  LEA.HI.X R9, R4, c[0x0][0x28c], R6, 0x1, P0 ;  /* 0x0000a30004097a11 */ /* 0x000fe400000f0c06 */
[----:B------:R-:W-:Y:S01]  /*3610*/  ISETP.GE.AND P0, PT, R78, c[0x0][0x27c], PT ;  /* 0x00009f004e007a0c */ /* 0x000fe20003f06270 */
[----:B------:R-:W-:Y:S11]  /*3620*/  CS2R R4, SRZ ;  /* 0x0000000000047805 */ /* 0x000ff6000001ff00 */
[----:B------:R-:W-:Y:S01]  /*3630*/  @!UPT UIADD3 URZ, URZ, URZ, URZ ;  /* 0x0000003f3f3ff290 */ /* 0x000fe2000fffe03f */
[----:B------:R1:W5:Y:S04]  /*3640*/  @!P0 LDG.E.64 R4, [R10.64] ;  /* 0x000000080a048981 */ /* 0x000368000c1e1b00 */
[----:B------:R1:W5:Y:S01]  /*3650*/  @!P0 LDG.E.64 R40, [R8.64] ;  /* 0x0000000808288981 */ /* 0x000362000c1e1b00 */
[----:B------:R-:W-:Y:S11]  /*3660*/  ISETP.GE.AND P0, PT, R80, c[0x0][0x27c], PT ;  /* 0x00009f0050007a0c */ /* 0x000ff60003f06270 */
[----:B------:R-:W-:Y:S02]  /*3670*/  @!UPT UIADD3 URZ, URZ, URZ, URZ ;  /* 0x0000003f3f3ff290 */ /* 0x000fe4000fffe03f */
[----:B------:R1:W5:Y:S04]  /*3680*/  @!P0 LDG.E.64 R16, [R10.64+0x40] ;  /* 0x000040080a108981 */ /* 0x000368000c1e1b00 */
[----:B------:R1:W5:Y:S02]  /*3690*/  @!P0 LDG.E.64 R46, [R8.64+0x40] ;  /* 0x00004008082e8981 */ /* 0x000364000c1e1b00 */
.L_x_346:
[----:B------:R-:W-:Y:S05]  /*36a0*/  BSYNC B0 ;  /* 0x0000000000007941 */ /* 0x000fea0003800000 */
.L_x_345:
[----:B-1----:R-:W-:Y:S01]  /*36b0*/  IADD3 R10, R81, 0x20, RZ ;  /* 0x00000020510a7810 */ /* 0x002fe20007ffe0ff */
[----:B-----5:R-:W-:Y:S01]  /*36c0*/  IMAD.MOV.U32 R9, RZ, RZ, R16 ;  /* 0x000000ffff097224 */ /* 0x020fe200078e0010 */
[----:B------:R-:W-:Y:S01]  /*36d0*/  LOP3.LUT R236, R236, 0xfffffffe, RZ, 0xc0, !PT ;  /* 0xfffffffeecec7812 */ /* 0x000fe200078ec0ff */
[----:B------:R-:W-:Y:S01]  /*36e0*/  IMAD.MOV.U32 R8, RZ, RZ, R17 ;  /* 0x000000ffff087224 */ /* 0x000fe200078e0011 */
[----:B------:R-:W-:Y:S01]  /*36f0*/  ISETP.GE.AND P0, PT, R10, R91, PT ;  /* 0x0000005b0a00720c */ /* 0x000fe20003f06270 */
[----:B------:R-:W-:Y:S01]  /*3700*/  IMAD.MOV.U32 R6, RZ, RZ, R4 ;  /* 0x000000ffff067224 */ /* 0x000fe200078e0004 */
[----:B------:R-:W-:Y:S01]  /*3710*/  BSSY B0, `(.L_x_347) ;  /* 0x0000023000007945 */ /* 0x000fe20003800000 */
[----:B------:R-:W-:Y:S01]  /*3720*/  IMAD.MOV.U32 R3, RZ, RZ, R5 ;  /* 0x000000ffff037224 */ /* 0x000fe200078e0005 */
[----:B------:R-:W-:Y:S01]  /*3730*/  PRMT R29, R8, 0x5410, R9 ;  /* 0x00005410081d7816 */ /* 0x000fe20000000009 */
[----:B------:R-:W-:Y:S01]  /*3740*/  IMAD.MOV.U32 R9, RZ, RZ, R46 ;  /* 0x000000ffff097224 */ /* 0x000fe200078e002e */
[----:B------:R-:W-:Y:S01]  /*3750*/  CS2R R18, SRZ ;  /* 0x0000000000127805 */ /* 0x000fe2000001ff00 */
[----:B------:R-:W-:Y:S01]  /*3760*/  IMAD.MOV.U32 R8, RZ, RZ, R47 ;  /* 0x000000ffff087224 */ /* 0x000fe200078e002f */
[----:B------:R-:W-:Y:S01]  /*3770*/  PRMT R15, R3, 0x5410, R6 ;  /* 0x00005410030f7816 */ /* 0x000fe20000000006 */
[----:B------:R-:W-:Y:S01]  /*3780*/  IMAD.MOV.U32 R6, RZ, RZ, R40 ;  /* 0x000000ffff067224 */ /* 0x000fe200078e0028 */
[----:B------:R-:W-:Y:S01]  /*3790*/  CS2R R50, SRZ ;  /* 0x0000000000327805 */ /* 0x000fe2000001ff00 */
[----:B------:R-:W-:Y:S01]  /*37a0*/  IMAD.MOV.U32 R3, RZ, RZ, R41 ;  /* 0x000000ffff037224 */ /* 0x000fe200078e0029 */
[----:B------:R-:W-:Y:S01]  /*37b0*/  PRMT R45, R9, 0x5410, R8 ;  /* 0x00005410092d7816 */ /* 0x000fe20000000008 */
[----:B------:R-:W-:Y:S01]  /*37c0*/  CS2R R48, SRZ ;  /* 0x0000000000307805 */ /* 0x000fe2000001ff00 */
[----:B------:R-:W-:Y:S02]  /*37d0*/  @P0 LOP3.LUT R236, R236, 0x1, RZ, 0xfc, !PT ;  /* 0x00000001ecec0812 */ /* 0x000fe400078efcff */
[----:B------:R-:W-:Y:S01]  /*37e0*/  PRMT R38, R6, 0x5410, R3 ;  /* 0x0000541006267816 */ /* 0x000fe20000000003 */
[----:B------:R-:W-:-:S05]  /*37f0*/  @P0 BRA `(.L_x_348) ;  /* 0x0000014000000947 */ /* 0x000fca0003800000 */
[----:B------:R-:W-:Y:S01]  /*3800*/  IADD3 R3, P1, P0, R102, R42, R161 ;  /* 0x0000002a66037210 */ /* 0x000fe2000783e0a1 */
[----:B------:R-:W-:Y:S01]  /*3810*/  CS2R R18, SRZ ;  /* 0x0000000000127805 */ /* 0x000fe2000001ff00 */
[----:B------:R-:W-:Y:S01]  /*3820*/  CS2R R48, SRZ ;  /* 0x0000000000307805 */ /* 0x000fe2000001ff00 */
[----:B------:R-:W-:Y:S01]  /*3830*/  CS2R R20, SRZ ;  /* 0x0000000000147805 */ /* 0x000fe2000001ff00 */
[----:B------:R-:W-:Y:S01]  /*3840*/  IADD3.X R8, R110, R44, R151, P1, P0 ;  /* 0x0000002c6e087210 */ /* 0x000fe20000fe0497 */
[----:B------:R-:W-:Y:S01]  /*3850*/  CS2R R50, SRZ ;  /* 0x0000000000327805 */ /* 0x000fe2000001ff00 */
[----:B------:R-:W-:Y:S04]  /*3860*/  IADD3 R6, P1, P0, R100, R36, R162 ;  /* 0x0000002464067210 */ /* 0x000fe8000783e0a2 */
[----:B------:R-:W-:Y:S02]  /*3870*/  IADD3.X R9, R109, R68, R152, P1, P0 ;  /* 0x000000446d097210 */ /* 0x000fe40000fe0498 */
[C---:B------:R-:W-:Y:S04]  /*3880*/  LEA R10, P0, R3.reuse, c[0x0][0x270], 0x1 ;  /* 0x00009c00030a7a11 */ /* 0x040fe800078008ff */
[----:B------:R-:W-:Y:S02]  /*3890*/  LEA.HI.X R11, R3, c[0x0][0x274], R8, 0x1, P0 ;  /* 0x00009d00030b7a11 */ /* 0x000fe400000f0c08 */
[C---:B------:R-:W-:Y:S04]  /*38a0*/  LEA R8, P0, R6.reuse, c[0x0][0x288], 0x1 ;  /* 0x0000a20006087a11 */ /* 0x040fe800078008ff */
[----:B------:R-:W-:Y:S02]  /*38b0*/  LEA.HI.X R9, R6, c[0x0][0x28c], R9, 0x1, P0 ;  /* 0x0000a30006097a11 */ /* 0x000fe400000f0c09 */
[----:B------:R-:W-:Y:S11]  /*38c0*/  ISETP.GE.AND P0, PT, R78, c[0x0][0x27c], PT ;  /* 0x00009f004e007a0c */ /* 0x000ff60003f06270 */
[----:B------:R-:W-:Y:S02]  /*38d0*/  @!UPT UIADD3 URZ, URZ, URZ, URZ ;  /* 0x0000003f3f3ff290 */ /* 0x000fe4000fffe03f */
[----:B------:R1:W5:Y:S04]  /*38e0*/  @!P0 LDG.E.64 R18, [R10.64] ;  /* 0x000000080a128981 */ /* 0x000368000c1e1b00 */
[----:B------:R1:W5:Y:S01]  /*38f0*/  @!P0 LDG.E.64 R48, [R8.64] ;  /* 0x0000000808308981 */ /* 0x000362000c1e1b00 */
[----:B------:R-:W-:Y:S11]  /*3900*/  ISETP.GE.AND P0, PT, R80, c[0x0][0x27c], PT ;  /* 0x00009f0050007a0c */ /* 0x000ff60003f06270 */
[----:B------:R-:W-:Y:S02]  /*3910*/  @!UPT UIADD3 URZ, URZ, URZ, URZ ;  /* 0x0000003f3f3ff290 */ /* 0x000fe4000fffe03f */
[----:B------:R1:W5:Y:S04]  /*3920*/  @!P0 LDG.E.64 R20, [R10.64+0x40] ;  /* 0x000040080a148981 */ /* 0x000368000c1e1b00 */
[----:B------:R1:W5:Y:S02]  /*3930*/  @!P0 LDG.E.64 R50, [R8.64+0x40] ;  /* 0x0000400808328981 */ /* 0x000364000c1e1b00 */
.L_x_348:
[----:B------:R-:W-:Y:S05]  /*3940*/  BSYNC B0 ;  /* 0x0000000000007941 */ /* 0x000fea0003800000 */
.L_x_347:
[----:B-1----:R-:W-:Y:S01]  /*3950*/  IADD3 R10, R81, 0x40, RZ ;  /* 0x00000040510a7810 */ /* 0x002fe20007ffe0ff */
[----:B-----5:R-:W-:Y:S01]  /*3960*/  IMAD.MOV.U32 R9, RZ, RZ, R20 ;  /* 0x000000ffff097224 */ /* 0x020fe200078e0014 */
[----:B------:R-:W-:Y:S01]  /*3970*/  BSSY B0, `(.L_x_349) ;  /* 0x0000027000007945 */ /* 0x000fe20003800000 */
[----:B------:R-:W-:Y:S01]  /*3980*/  IMAD.MOV.U32 R8, RZ, RZ, R21 ;  /* 0x000000ffff087224 */ /* 0x000fe200078e0015 */
[----:B------:R-:W-:Y:S01]  /*3990*/  ISETP.GE.AND P5, PT, R10, R91, PT ;  /* 0x0000005b0a00720c */ /* 0x000fe20003fa6270 */
[----:B------:R-:W-:Y:S01]  /*39a0*/  IMAD.MOV.U32 R6, RZ, RZ, R18 ;  /* 0x000000ffff067224 */ /* 0x000fe200078e0012 */
[----:B------:R-:W-:Y:S01]  /*39b0*/  CS2R R30, SRZ ;  /* 0x00000000001e7805 */ /* 0x000fe2000001ff00 */
[----:B------:R-:W-:Y:S01]  /*39c0*/  IMAD.MOV.U32 R3, RZ, RZ, R19 ;  /* 0x000000ffff037224 */ /* 0x000fe200078e0013 */
[----:B------:R-:W-:Y:S01]  /*39d0*/  PRMT R33, R8, 0x5410, R9 ;  /* 0x0000541008217816 */ /* 0x000fe20000000009 */
[----:B------:R-:W-:Y:S01]  /*39e0*/  IMAD.MOV.U32 R8, RZ, RZ, R51 ;  /* 0x000000ffff087224 */ /* 0x000fe200078e0033 */
[----:B------:R-:W-:Y:S01]  /*39f0*/  MOV R9, R50 ;  /* 0x0000003200097202 */ /* 0x000fe20000000f00 */
[----:B------:R-:W-:Y:S01]  /*3a00*/  CS2R R24, SRZ ;  /* 0x0000000000187805 */ /* 0x000fe2000001ff00 */
[----:B------:R-:W-:Y:S01]  /*3a10*/  PRMT R32, R3, 0x5410, R6 ;  /* 0x0000541003207816 */ /* 0x000fe20000000006 */
[----:B------:R-:W-:Y:S01]  /*3a20*/  IMAD.MOV.U32 R6, RZ, RZ, R48 ;  /* 0x000000ffff067224 */ /* 0x000fe200078e0030 */
[----:B------:R-:W-:Y:S01]  /*3a30*/  MOV R3, R49 ;  /* 0x0000003100037202 */ /* 0x000fe20000000f00 */
[----:B------:R-:W-:Y:S01]  /*3a40*/  CS2R R22, SRZ ;  /* 0x0000000000167805 */ /* 0x000fe2000001ff00 */
[----:B------:R-:W-:Y:S01]  /*3a50*/  PRMT R61, R9, 0x5410, R8 ;  /* 0x00005410093d7816 */ /* 0x000fe20000000008 */
[----:B------:R-:W-:Y:S01]  /*3a60*/  CS2R R54, SRZ ;  /* 0x0000000000367805 */ /* 0x000fe2000001ff00 */
[----:B------:R-:W-:Y:S01]  /*3a70*/  PRMT R60, R6, 0x5410, R3 ;  /* 0x00005410063c7816 */ /* 0x000fe20000000003 */
[----:B------:R-:W-:Y:S01]  /*3a80*/  CS2R R52, SRZ ;  /* 0x0000000000347805 */ /* 0x000fe2000001ff00 */
        /* <DEDUP_REMOVED lines=21> */
.L_x_350:
[----:B------:R-:W-:Y:S05]  /*3be0*/  BSYNC B0 ;  /* 0x0000000000007941 */ /* 0x000fea0003800000 */
.L_x_349:
        /* <DEDUP_REMOVED lines=16> */
[----:B------:R-:W-:Y:S02]  /*3cf0*/  PRMT R63, R9, 0x5410, R8 ;  /* 0x00005410093f7816 */ /* 0x000fe40000000008 */
[----:B------:R-:W-:Y:S01]  /*3d00*/  PRMT R62, R6, 0x5410, R3 ;  /* 0x00005410063e7816 */ /* 0x000fe20000000003 */
[----:B------:R-:W-:-:S05]  /*3d10*/  @P3 BRA `(.L_x_352) ;  /* 0x0000014000003947 */ /* 0x000fca0003800000 */
[----:B------:R-:W-:Y:S01]  /*3d20*/  IADD3 R6, P1, P0, R102, UR10, R42 ;  /* 0x0000000a66067c10 */ /* 0x000fe2000f83e02a */
[----:B------:R-:W-:Y:S01]  /*3d30*/  CS2R R26, SRZ ;  /* 0x00000000001a7805 */ /* 0x000fe2000001ff00 */
[----:B------:R-:W-:Y:S01]  /*3d40*/  CS2R R56, SRZ ;  /* 0x0000000000387805 */ /* 0x000fe2000001ff00 */
[----:B------:R-:W-:Y:S01]  /*3d50*/  CS2R R30, SRZ ;  /* 0x00000000001e7805 */ /* 0x000fe2000001ff00 */
[----:B------:R-:W-:Y:S01]  /*3d60*/  IADD3.X R8, R110, UR13, R44, P1, P0 ;  /* 0x0000000d6e087c10 */ /* 0x000fe20008fe042c */
[----:B------:R-:W-:Y:S01]  /*3d70*/  CS2R R58, SRZ ;  /* 0x00000000003a7805 */ /* 0x000fe2000001ff00 */
[----:B------:R-:W-:Y:S04]  /*3d80*/  IADD3 R3, P1, P0, R100, UR16, R36 ;  /* 0x0000001064037c10 */ /* 0x000fe8000f83e024 */
[----:B------:R-:W-:Y:S02]  /*3d90*/  IADD3.X R9, R109, UR14, R68, P1, P0 ;  /* 0x0000000e6d097c10 */ /* 0x000fe40008fe0444 */
        /* <DEDUP_REMOVED lines=12> */
.L_x_352:
[----:B------:R-:W-:Y:S05]  /*3e60*/  BSYNC B0 ;  /* 0x0000000000007941 */ /* 0x000fea0003800000 */
.L_x_351:
[----:B-----5:R-:W-:Y:S01]  /*3e70*/  MOV R6, R26 ;  /* 0x0000001a00067202 */ /* 0x020fe20000000f00 */
[----:B------:R2:W3:Y:S01]  /*3e80*/  SHFL.IDX PT, R69, R92, RZ, 0x181f ;  /* 0x00181fff5c457589 */ /* 0x0004e200000e0000 */
[----:B-1----:R-:W-:Y:S01]  /*3e90*/  IMAD.MOV.U32 R9, RZ, RZ, R30 ;  /* 0x000000ffff097224 */ /* 0x002fe200078e001e */
[----:B------:R-:W-:Y:S01]  /*3ea0*/  BSSY B1, `(.L_x_353) ;  /* 0x000007f000017945 */ /* 0x000fe20003800000 */
[----:B------:R-:W-:Y:S02]  /*3eb0*/  IMAD.MOV.U32 R8, RZ, RZ, R31 ;  /* 0x000000ffff087224 */ /* 0x000fe400078e001f */
[----:B------:R-:W-:Y:S01]  /*3ec0*/  IMAD.MOV.U32 R3, RZ, RZ, R27 ;  /* 0x000000ffff037224 */ /* 0x000fe200078e001b */
[----:B------:R2:W1:Y:S02]  /*3ed0*/  SHFL.IDX PT, R68, R93, RZ, 0x181f ;  /* 0x00181fff5d447589 */ /* 0x00046400000e0000 */
[----:B------:R-:W-:Y:S01]  /*3ee0*/  PRMT R37, R8, 0x5410, R9 ;  /* 0x0000541008257816 */ /* 0x000fe20000000009 */
[----:B------:R-:W-:Y:S01]  /*3ef0*/  IMAD.MOV.U32 R9, RZ, RZ, R58 ;  /* 0x000000ffff097224 */ /* 0x000fe200078e003a */
[----:B------:R-:W-:Y:S01]  /*3f00*/  PRMT R36, R3, 0x5410, R6 ;  /* 0x0000541003247816 */ /* 0x000fe20000000006 */
[----:B------:R-:W-:Y:S01]  /*3f10*/  IMAD.MOV.U32 R6, RZ, RZ, R56 ;  /* 0x000000ffff067224 */ /* 0x000fe200078e0038 */
[----:B------:R-:W-:Y:S02]  /*3f20*/  MOV R8, R59 ;  /* 0x0000003b00087202 */ /* 0x000fe40000000f00 */
[----:B------:R-:W-:Y:S02]  /*3f30*/  MOV R3, R57 ;  /* 0x0000003900037202 */ /* 0x000fe40000000f00 */
[----:B------:R-:W-:Y:S02]  /*3f40*/  PRMT R65, R9, 0x5410, R8 ;  /* 0x0000541009417816 */ /* 0x000fe40000000008 */
[----:B------:R-:W-:Y:S01]  /*3f50*/  PRMT R64, R6, 0x5410, R3 ;  /* 0x0000541006407816 */ /* 0x000fe20000000003 */
[----:B------:R-:W-:-:S05]  /*3f60*/  @P4 BRA `(.L_x_354) ;  /* 0x0000072000004947 */ /* 0x000fca0003800000 */
[----:B------:R-:W-:Y:S01]  /*3f70*/  BSSY B0, `(.L_x_355) ;  /* 0x0000038000007945 */ /* 0x000fe20003800000 */
[----:B------:R-:W-:-:S05]  /*3f80*/  @P6 BRA `(.L_x_356) ;  /* 0x0000036000006947 */ /* 0x000fca0003800000 */
[C---:B-1----:R-:W-:Y:S01]  /*3f90*/  LEA R66, P0, R76.reuse, R68, 0x1 ;  /* 0x000000444c427211 */ /* 0x042fe200078008ff */
[----:B------:R-:W1:Y:S03]  /*3fa0*/  LDS.128 R8, [R213+0x8100] ;  /* 0x00810000d5087984 */ /* 0x000e660000000c00 */
[----:B---3--:R-:W-:Y:S02]  /*3fb0*/  LEA.HI.X R67, R76, R69, R77, 0x1, P0 ;  /* 0x000000454c437211 */ /* 0x008fe400000f0c4d */
[----:B------:R-:W-:Y:S11]  /*3fc0*/  ISETP.GE.AND P0, PT, R78, c[0x0][0x27c], PT ;  /* 0x00009f004e007a0c */ /* 0x000ff60003f06270 */
[----:B------:R-:W-:Y:S02]  /*3fd0*/  @!UPT UIADD3 URZ, URZ, URZ, URZ ;  /* 0x0000003f3f3ff290 */ /* 0x000fe4000fffe03f */
[----:B------:R-:W-:Y:S02]  /*3fe0*/  @!P0 SHF.R.U64 R6, R40, 0x10, R41 ;  /* 0x0000001028068819 */ /* 0x000fe40000001229 */
[--C-:B------:R-:W-:Y:S02]  /*3ff0*/  @!P0 SHF.R.U64 R3, R4, 0x10, R5.reuse ;  /* 0x0000001004038819 */ /* 0x100fe40000001205 */
[----:B------:R-:W-:Y:S02]  /*4000*/  @!P0 SHF.R.U32.HI R4, RZ, 0x10, R5 ;  /* 0x00000010ff048819 */ /* 0x000fe40000011605 */
[C---:B------:R-:W-:Y:S02]  /*4010*/  @!P0 PRMT R6, R38.reuse, 0x5410, R6 ;  /* 0x0000541026068816 */ /* 0x040fe40000000006 */
[C---:B------:R-:W-:Y:S02]  /*4020*/  @!P0 PRMT R3, R15.reuse, 0x5432, R3 ;  /* 0x000054320f038816 */ /* 0x040fe40000000003 */
[----:B------:R-:W-:Y:S02]  /*4030*/  @!P0 SHF.R.U32.HI R28, RZ, 0x10, R41 ;  /* 0x00000010ff1c8819 */ /* 0x000fe40000011629 */
[----:B------:R-:W-:Y:S02]  /*4040*/  @!P0 PRMT R15, R15, 0x5410, R4 ;  /* 0x000054100f0f8816 */ /* 0x000fe40000000004 */
[----:B------:R-:W-:Y:S01]  /*4050*/  @!P0 PRMT R43, R38, 0x5432, R28 ;  /* 0x00005432262b8816 */ /* 0x000fe2000000001c */
[C---:B------:R-:W-:Y:S01]  /*4060*/  @!P0 IMAD.U32 R38, R6.reuse, 0x10000, RZ ;  /* 0x0001000006268824 */ /* 0x040fe200078e00ff */
[----:B------:R-:W-:Y:S01]  /*4070*/  @!P0 LOP3.LUT R41, R6, 0xffff0000, RZ, 0xc0, !PT ;  /* 0xffff000006298812 */ /* 0x000fe200078ec0ff */
[C---:B------:R-:W-:Y:S01]  /*4080*/  @!P0 IMAD.U32 R28, R3.reuse, 0x10000, RZ ;  /* 0x00010000031c8824 */ /* 0x040fe200078e00ff */
[----:B------:R-:W-:Y:S01]  /*4090*/  @!P0 LOP3.LUT R6, R3, 0xffff0000, RZ, 0xc0, !PT ;  /* 0xffff000003068812 */ /* 0x000fe200078ec0ff */
[C---:B-1----:R-:W-:Y:S01]  /*40a0*/  @!P0 IMAD.U32 R40, R8.reuse, 0x10000, RZ ;  /* 0x0001000008288824 */ /* 0x042fe200078e00ff */
[----:B------:R-:W-:Y:S02]  /*40b0*/  @!P0 LOP3.LUT R4, R8, 0xffff0000, RZ, 0xc0, !PT ;  /* 0xffff000008048812 */ /* 0x000fe400078ec0ff */
[C---:B------:R-:W-:Y:S02]  /*40c0*/  @!P0 LOP3.LUT R5, R9.reuse, 0xffff0000, RZ, 0xc0, !PT ;  /* 0xffff000009058812 */ /* 0x040fe400078ec0ff */
[----:B------:R-:W-:Y:S01]  /*40d0*/  @!P0 SHF.L.U32 R42, R9, 0x10, RZ ;  /* 0x00000010092a8819 */ /* 0x000fe200000006ff */
[C---:B------:R-:W-:Y:S02]  /*40e0*/  @!P0 FMUL.FTZ R44, R4.reuse, R38 ;  /* 0x00000026042c8220 */ /* 0x040fe40000410000 */
[-C--:B------:R-:W-:Y:S02]  /*40f0*/  @!P0 FMUL.FTZ R3, R4, R28.reuse ;  /* 0x0000001c04038220 */ /* 0x080fe40000410000 */
[----:B------:R-:W-:Y:S02]  /*4100*/  @!P0 FMUL.FTZ R70, R5, R41 ;  /* 0x0000002905468220 */ /* 0x000fe40000410000 */
[----:B------:R-:W-:Y:S01]  /*4110*/  @!P0 FFMA.FTZ R73, R40, R28, -R44 ;  /* 0x0000001c28498223 */ /* 0x000fe2000001082c */
[----:B------:R-:W-:Y:S01]  /*4120*/  @!P0 SHF.L.U32 R28, R15, 0x10, RZ ;  /* 0x000000100f1c8819 */ /* 0x000fe200000006ff */
[----:B------:R-:W-:Y:S01]  /*4130*/  @!P0 FMUL.FTZ R4, R5, R6 ;  /* 0x0000000605048220 */ /* 0x000fe20000410000 */
[----:B------:R-:W-:Y:S01]  /*4140*/  @!P0 LOP3.LUT R5, R10, 0xffff0000, RZ, 0xc0, !PT ;  /* 0xffff00000a058812 */ /* 0x000fe200078ec0ff */
[----:B------:R-:W-:Y:S01]  /*4150*/  @!P0 FFMA.FTZ R3, R38, R40, R3 ;  /* 0x0000002826038223 */ /* 0x000fe20000010003 */
[----:B------:R-:W-:Y:S01]  /*4160*/  @!P0 LOP3.LUT R15, R15, 0xffff0000, RZ, 0xc0, !PT ;  /* 0xffff00000f0f8812 */ /* 0x000fe200078ec0ff */
[C---:B------:R-:W-:Y:S01]  /*4170*/  @!P0 IMAD.U32 R38, R43.reuse, 0x10000, RZ ;  /* 0x000100002b268824 */ /* 0x040fe200078e00ff */
[----:B------:R-:W-:Y:S01]  /*4180*/  @!P0 LOP3.LUT R43, R43, 0xffff0000, RZ, 0xc0, !PT ;  /* 0xffff00002b2b8812 */ /* 0x000fe200078ec0ff */
[----:B------:R-:W-:Y:S01]  /*4190*/  @!P0 FFMA.FTZ R72, R42, R6, -R70 ;  /* 0x000000062a488223 */ /* 0x000fe20000010846 */
[----:B------:R-:W-:Y:S01]  /*41a0*/  @!P0 LOP3.LUT R6, R11, 0xffff0000, RZ, 0xc0, !PT ;  /* 0xffff00000b068812 */ /* 0x000fe200078ec0ff */
[----:B------:R-:W-:Y:S02]  /*41b0*/  @!P0 IMAD.U32 R40, R10, 0x10000, RZ ;  /* 0x000100000a288824 */ /* 0x000fe400078e00ff */
[C---:B------:R-:W-:Y:S02]  /*41c0*/  @!P0 FMUL.FTZ R70, R5.reuse, R38 ;  /* 0x0000002605468220 */ /* 0x040fe40000410000 */
[----:B------:R-:W-:Y:S02]  /*41d0*/  @!P0 FMUL.FTZ R5, R5, R28 ;  /* 0x0000001c05058220 */ /* 0x000fe40000410000 */
[----:B------:R-:W-:Y:S02]  /*41e0*/  @!P0 IMAD.U32 R44, R11, 0x10000, RZ ;  /* 0x000100000b2c8824 */ /* 0x000fe400078e00ff */
[C---:B------:R-:W-:Y:S02]  /*41f0*/  @!P0 FMUL.FTZ R71, R6.reuse, R43 ;  /* 0x0000002b06478220 */ /* 0x040fe40000410000 */
[-C--:B------:R-:W-:Y:S02]  /*4200*/  @!P0 FMUL.FTZ R6, R6, R15.reuse ;  /* 0x0000000f06068220 */ /* 0x080fe40000410000 */
[----:B------:R-:W-:Y:S02]  /*4210*/  @!P0 FFMA.FTZ R4, R41, R42, R4 ;  /* 0x0000002a29048223 */ /* 0x000fe40000010004 */
[----:B------:R-:W-:Y:S02]  /*4220*/  @!P0 FFMA.FTZ R5, R38, R40, R5 ;  /* 0x0000002826058223 */ /* 0x000fe40000010005 */
[----:B------:R-:W-:Y:S01]  /*4230*/  @!P0 FFMA.FTZ R70, R40, R28, -R70 ;  /* 0x0000001c28468223 */ /* 0x000fe20000010846 */
[----:B------:R-:W-:Y:S01]  /*4240*/  @!P0 F2FP.BF16.PACK_AB R4, R4, R72 ;  /* 0x000000480404823e */ /* 0x000fe200000010ff */
[----:B------:R-:W-:Y:S01]  /*4250*/  @!P0 FFMA.FTZ R71, R44, R15, -R71 ;  /* 0x0000000f2c478223 */ /* 0x000fe20000010847 */
[----:B------:R-:W-:Y:S01]  /*4260*/  @!P0 F2FP.BF16.PACK_AB R15, R3, R73 ;  /* 0x00000049030f823e */ /* 0x000fe200000010ff */
[----:B------:R-:W-:Y:S01]  /*4270*/  @!P0 FFMA.FTZ R6, R43, R44, R6 ;  /* 0x0000002c2b068223 */ /* 0x000fe20000010006 */
[----:B------:R-:W-:Y:S02]  /*4280*/  @!P0 F2FP.BF16.PACK_AB R5, R5, R70 ;  /* 0x000000460505823e */ /* 0x000fe400000010ff */
[----:B------:R-:W-:Y:S01]  /*4290*/  @!P0 MOV R9, R4 ;  /* 0x0000000400098202 */ /* 0x000fe20000000f00 */
[----:B------:R-:W-:Y:S01]  /*42a0*/  @!P0 IMAD.MOV.U32 R8, RZ, RZ, R15 ;  /* 0x000000ffff088224 */ /* 0x000fe200078e000f */
[----:B------:R-:W-:Y:S01]  /*42b0*/  @!P0 F2FP.BF16.PACK_AB R3, R6, R71 ;  /* 0x000000470603823e */ /* 0x000fe200000010ff */
[----:B------:R-:W-:Y:S03]  /*42c0*/  @!P0 IMAD.MOV.U32 R10, RZ, RZ, R5 ;  /* 0x000000ffff0a8224 */ /* 0x000fe600078e0005 */
[----:B------:R-:W-:Y:S05]  /*42d0*/  @!P0 MOV R11, R3 ;  /* 0x00000003000b8202 */ /* 0x000fea0000000f00 */
[----:B------:R1:W-:Y:S02]  /*42e0*/  ST.E.128 [R66.64], R8 ;  /* 0x0000000842007985 */ /* 0x0003e4000c101d08 */
.L_x_356:
[----:B------:R-:W-:Y:S05]  /*42f0*/  BSYNC B0 ;  /* 0x0000000000007941 */ /* 0x000fea0003800000 */
.L_x_355:
[----:B------:R-:W-:Y:S11]  /*4300*/  ISETP.GE.AND P0, PT, R212, c[0x0][0x1d4], PT ;  /* 0x00007500d4007a0c */ /* 0x000ff60003f06270 */
[----:B------:R-:W-:Y:S02]  /*4310*/  @!UPT UIADD3 URZ, URZ, URZ, URZ ;  /* 0x0000003f3f3ff290 */ /* 0x000fe4000fffe03f */
        /* <DEDUP_REMOVED lines=9> */
[----:B------:R-:W-:Y:S02]  /*43b0*/  @!P0 PRMT R6, R45, 0x5410, R6 ;  /* 0x000054102d068816 */ /* 0x000fe40000000006 */
[C---:B------:R-:W-:Y:S02]  /*43c0*/  @!P0 PRMT R3, R29.reuse, 0x5432, R3 ;  /* 0x000054321d038816 */ /* 0x040fe40000000003 */
[----:B------:R-:W-:Y:S01]  /*43d0*/  @!P0 SHF.R.U32.HI R5, RZ, 0x10, R47 ;  /* 0x00000010ff058819 */ /* 0x000fe2000001162f */
[C---:B------:R-:W-:Y:S01]  /*43e0*/  @!P0 IMAD.U32 R17, R6.reuse, 0x10000, RZ ;  /* 0x0001000006118824 */ /* 0x040fe200078e00ff */
[----:B------:R-:W-:Y:S01]  /*43f0*/  @!P0 PRMT R15, R29, 0x5410, R4 ;  /* 0x000054101d0f8816 */ /* 0x000fe20000000004 */
[----:B------:R-:W-:Y:S01]  /*4400*/  @!P0 IMAD.U32 R16, R3, 0x10000, RZ ;  /* 0x0001000003108824 */ /* 0x000fe200078e00ff */
[----:B------:R-:W-:Y:S02]  /*4410*/  @!P0 PRMT R40, R45, 0x5432, R5 ;  /* 0x000054322d288816 */ /* 0x000fe40000000005 */
[----:B------:R-:W-:Y:S02]  /*4420*/  @!P0 LOP3.LUT R29, R6, 0xffff0000, RZ, 0xc0, !PT ;  /* 0xffff0000061d8812 */ /* 0x000fe400078ec0ff */
        /* <DEDUP_REMOVED lines=38> */
.L_x_354:
[----:B------:R-:W-:Y:S05]  /*4690*/  BSYNC B1 ;  /* 0x0000000000017941 */ /* 0x000fea0003800000 */
.L_x_353:
[----:B-1----:R1:W4:Y:S01]  /*46a0*/  SHFL.IDX PT, R42, R92, 0x1, 0x181f ;  /* 0x00381f005c2a7f89 */ /* 0x00232200000e0000 */
[----:B------:R-:W-:Y:S01]  /*46b0*/  LOP3.LUT P0, RZ, R236, 0x1, RZ, 0xc0, !PT ;  /* 0x00000001ecff7812 */ /* 0x000fe2000780c0ff */
[----:B------:R-:W-:Y:S02]  /*46c0*/  BSSY B1, `(.L_x_357) ;  /* 0x0000075000017945 */ /* 0x000fe40003800000 */
[----:B------:R1:W2:Y:S10]  /*46d0*/  SHFL.IDX PT, R38, R93, 0x1, 0x181f ;  /* 0x00381f005d267f89 */ /* 0x0002b400000e0000 */
[----:B------:R-:W-:-:S05]  /*46e0*/  @P0 BRA `(.L_x_358) ;  /* 0x0000072000000947 */ /* 0x000fca0003800000 */
[----:B------:R-:W-:Y:S01]  /*46f0*/  BSSY B0, `(.L_x_359) ;  /* 0x0000038000007945 */ /* 0x000fe20003800000 */
[----:B------:R-:W-:-:S05]  /*4700*/  @P6 BRA `(.L_x_360) ;  /* 0x0000036000006947 */ /* 0x000fca0003800000 */
[C---:B--2---:R-:W-:Y:S01]  /*4710*/  LEA R40, P0, R76.reuse, R38, 0x1 ;  /* 0x000000264c287211 */ /* 0x044fe200078008ff */
[----:B------:R-:W2:Y:S03]  /*4720*/  LDS.128 R8, [R213+0x9100] ;  /* 0x00910000d5087984 */ /* 0x000ea60000000c00 */
[----:B----4-:R-:W-:Y:S02]  /*4730*/  LEA.HI.X R41, R76, R42, R77, 0x1, P0 ;  /* 0x0000002a4c297211 */ /* 0x010fe400000f0c4d */
[----:B------:R-:W-:Y:S11]  /*4740*/  ISETP.GE.AND P0, PT, R78, c[0x0][0x27c], PT ;  /* 0x00009f004e007a0c */ /* 0x000ff60003f06270 */
[----:B------:R-:W-:Y:S02]  /*4750*/  @!UPT UIADD3 URZ, URZ, URZ, URZ ;  /* 0x0000003f3f3ff290 */ /* 0x000fe4000fffe03f */
[----:B------:R-:W-:Y:S02]  /*4760*/  @!P0 SHF.R.U64 R6, R48, 0x10, R49 ;  /* 0x0000001030068819 */ /* 0x000fe40000001231 */
[--C-:B------:R-:W-:Y:S02]  /*4770*/  @!P0 SHF.R.U64 R3, R18, 0x10, R19.reuse ;  /* 0x0000001012038819 */ /* 0x100fe40000001213 */
[----:B------:R-:W-:Y:S02]  /*4780*/  @!P0 SHF.R.U32.HI R4, RZ, 0x10, R19 ;  /* 0x00000010ff048819 */ /* 0x000fe40000011613 */
[----:B------:R-:W-:Y:S02]  /*4790*/  @!P0 PRMT R6, R60, 0x5410, R6 ;  /* 0x000054103c068816 */ /* 0x000fe40000000006 */
[----:B------:R-:W-:Y:S02]  /*47a0*/  @!P0 PRMT R3, R32, 0x5432, R3 ;  /* 0x0000543220038816 */ /* 0x000fe40000000003 */
[----:B------:R-:W-:Y:S01]  /*47b0*/  @!P0 SHF.R.U32.HI R5, RZ, 0x10, R49 ;  /* 0x00000010ff058819 */ /* 0x000fe20000011631 */
[----:B------:R-:W-:Y:S01]  /*47c0*/  @!P0 IMAD.U32 R17, R6, 0x10000, RZ ;  /* 0x0001000006118824 */ /* 0x000fe200078e00ff */
[----:B------:R-:W-:Y:S01]  /*47d0*/  @!P0 PRMT R15, R32, 0x5410, R4 ;  /* 0x00005410200f8816 */ /* 0x000fe20000000004 */
[C---:B------:R-:W-:Y:S01]  /*47e0*/  @!P0 IMAD.U32 R16, R3.reuse, 0x10000, RZ ;  /* 0x0001000003108824 */ /* 0x040fe200078e00ff */
[----:B------:R-:W-:Y:S02]  /*47f0*/  @!P0 PRMT R29, R60, 0x5432, R5 ;  /* 0x000054323c1d8816 */ /* 0x000fe40000000005 */
[----:B------:R-:W-:Y:S02]  /*4800*/  @!P0 LOP3.LUT R19, R6, 0xffff0000, RZ, 0xc0, !PT ;  /* 0xffff000006138812 */ /* 0x000fe400078ec0ff */
[----:B------:R-:W-:Y:S01]  /*4810*/  @!P0 LOP3.LUT R6, R3, 0xffff0000, RZ, 0xc0, !PT ;  /* 0xffff000003068812 */ /* 0x000fe200078ec0ff */
[C---:B--2---:R-:W-:Y:S01]  /*4820*/  @!P0 IMAD.U32 R18, R8.reuse, 0x10000, RZ ;  /* 0x0001000008128824 */ /* 0x044fe200078e00ff */
        /* <DEDUP_REMOVED lines=21> */
[----:B------:R-:W-:Y:S02]  /*4980*/  @!P0 FMUL.FTZ R6, R6, R15 ;  /* 0x0000000f06068220 */ /* 0x000fe40000410000 */
        /* <DEDUP_REMOVED lines=14> */
.L_x_360:
[----:B------:R-:W-:Y:S05]  /*4a70*/  BSYNC B0 ;  /* 0x0000000000007941 */ /* 0x000fea0003800000 */
.L_x_359:
[----:B------:R-:W-:Y:S11]  /*4a80*/  ISETP.GE.AND P0, PT, R212, c[0x0][0x1d4], PT ;  /* 0x00007500d4007a0c */ /* 0x000ff60003f06270 */
[----:B------:R-:W-:Y:S02]  /*4a90*/  @!UPT UIADD3 URZ, URZ, URZ, URZ ;  /* 0x0000003f3f3ff290 */ /* 0x000fe4000fffe03f */
        /* <DEDUP_REMOVED lines=55> */
.L_x_358:
[----:B------:R-:W-:Y:S05]  /*4e10*/  BSYNC B1 ;  /* 0x0000000000017941 */ /* 0x000fea0003800000 */
.L_x_357:
[----:B------:R1:W4:Y:S01]  /*4e20*/  SHFL.IDX PT, R33, R92, 0x2, 0x181f ;  /* 0x00581f005c217f89 */ /* 0x00032200000e0000 */
[----:B------:R-:W-:Y:S03]  /*4e30*/  BSSY B1, `(.L_x_361) ;  /* 0x0000075000017945 */ /* 0x000fe60003800000 */
[----:B------:R1:W3:Y:S01]  /*4e40*/  SHFL.IDX PT, R32, R93, 0x2, 0x181f ;  /* 0x00581f005d207f89 */ /* 0x0002e200000e0000 */
[----:B------:R-:W-:-:S05]  /*4e50*/  @P5 BRA `(.L_x_362) ;  /* 0x0000072000005947 */ /* 0x000fca0003800000 */
[----:B------:R-:W-:Y:S01]  /*4e60*/  BSSY B0, `(.L_x_363) ;  /* 0x0000038000007945 */ /* 0x000fe20003800000 */
[----:B------:R-:W-:-:S05]  /*4e70*/  @P6 BRA `(.L_x_364) ;  /* 0x0000036000006947 */ /* 0x000fca0003800000 */
[C---:B---3--:R-:W-:Y:S01]  /*4e80*/  LEA R28, P0, R76.reuse, R32, 0x1 ;  /* 0x000000204c1c7211 */ /* 0x048fe200078008ff */
[----:B--2---:R-:W2:Y:S03]  /*4e90*/  LDS.128 R8, [R213+0xa100] ;  /* 0x00a10000d5087984 */ /* 0x004ea60000000c00 */
        /* <DEDUP_REMOVED lines=52> */
.L_x_364:
[----:B------:R-:W-:Y:S05]  /*51e0*/  BSYNC B0 ;  /* 0x0000000000007941 */ /* 0x000fea0003800000 */
.L_x_363:
[----:B------:R-:W-:Y:S11]  /*51f0*/  ISETP.GE.AND P0, PT, R212, c[0x0][0x1d4], PT ;  /* 0x00007500d4007a0c */ /* 0x000ff60003f06270 */
[----:B------:R-:W-:Y:S02]  /*5200*/  @!UPT UIADD3 URZ, URZ, URZ, URZ ;  /* 0x0000003f3f3ff290 */ /* 0x000fe4000fffe03f */
[----:B------:R-:W-:-:S05]  /*5210*/  @P0 BRA `(.L_x_362) ;  /* 0x0000036000000947 */ /* 0x000fca0003800000 */
[C---:B--23--:R-:W-:Y:S01]  /*5220*/  LEA R28, P0, R212.reuse, R32, 0x1 ;  /* 0x00000020d41c7211 */ /* 0x04cfe200078008ff */
        /* <DEDUP_REMOVED lines=53> */
.L_x_362:
[----:B------:R-:W-:Y:S05]  /*5580*/  BSYNC B1 ;  /* 0x0000000000017941 */ /* 0x000fea0003800000 */
.L_x_361:
[----:B--2---:R2:W1:Y:S04]  /*5590*/  SHFL.IDX PT, R29, R92, 0x3, 0x181f ;  /* 0x00781f005c1d7f89 */ /* 0x00446800000e0000 */
[----:B------:R2:W4:Y:S01]  /*55a0*/  SHFL.IDX PT, R28, R93, 0x3, 0x181f ;  /* 0x00781f005d1c7f89 */ /* 0x00052200000e0000 */
[----:B------:R-:W-:-:S05]  /*55b0*/  @P3 BRA `(.L_x_365) ;  /* 0x000032f000003947 */ /* 0x000fca0003800000 */
[----:B------:R-:W-:Y:S01]  /*55c0*/  BSSY B0, `(.L_x_366) ;  /* 0x0000038000007945 */ /* 0x000fe20003800000 */
[----:B------:R-:W-:-:S05]  /*55d0*/  @P6 BRA `(.L_x_367) ;  /* 0x0000036000006947 */ /* 0x000fca0003800000 */
[C---:B----4-:R-:W-:Y:S01]  /*55e0*/  LEA R24, P0, R76.reuse, R28, 0x1 ;  /* 0x0000001c4c187211 */ /* 0x050fe200078008ff */
[----:B------:R-:W4:Y:S03]  /*55f0*/  LDS.128 R8, [R213+0xb100] ;  /* 0x00b10000d5087984 */ /* 0x000f260000000c00 */
[----:B-1----:R-:W-:Y:S02]  /*5600*/  LEA.HI.X R25, R76, R29, R77, 0x1, P0 ;  /* 0x0000001d4c197211 */ /* 0x002fe400000f0c4d */
        /* <DEDUP_REMOVED lines=14> */
[C---:B----4-:R-:W-:Y:S01]  /*56f0*/  @!P0 IMAD.U32 R18, R8.reuse, 0x10000, RZ ;  /* 0x0001000008128824 */ /* 0x050fe200078e00ff */
[----:B------:R-:W-:Y:S02]  /*5700*/  @!P0 LOP3.LUT R4, R8, 0xffff0000, RZ, 0xc0, !PT ;  /* 0xffff000008048812 */ /* 0x000fe400078ec0ff */
[C---:B------:R-:W-:Y:S02]  /*5710*/  @!P0 LOP3.LUT R5, R9.reuse, 0xffff0000, RZ, 0xc0, !PT ;  /* 0xffff000009058812 */ /* 0x040fe400078ec0ff */
[----:B------:R-:W-:Y:S01]  /*5720*/  @!P0 SHF.L.U32 R20, R9, 0x10, RZ ;  /* 0x0000001009148819 */ /* 0x000fe200000006ff */
[C---:B------:R-:W-:Y:S02]  /*5730*/  @!P0 FMUL.FTZ R22, R4.reuse, R17 ;  /* 0x0000001104168220 */ /* 0x040fe40000410000 */
[-C--:B------:R-:W-:Y:S02]  /*5740*/  @!P0 FMUL.FTZ R3, R4, R16.reuse ;  /* 0x0000001004038220 */ /* 0x080fe40000410000 */
[----:B------:R-:W-:Y:S02]  /*5750*/  @!P0 FMUL.FTZ R23, R5, R19 ;  /* 0x0000001305178220 */ /* 0x000fe40000410000 */
[----:B---3--:R-:W-:Y:S01]  /*5760*/  @!P0 FFMA.FTZ R32, R18, R16, -R22 ;  /* 0x0000001012208223 */ /* 0x008fe20000010816 */
        /* <DEDUP_REMOVED lines=29> */
.L_x_367:
[----:B------:R-:W-:Y:S05]  /*5940*/  BSYNC B0 ;  /* 0x0000000000007941 */ /* 0x000fea0003800000 */
.L_x_366:
[----:B------:R-:W-:Y:S11]  /*5950*/  ISETP.GE.AND P0, PT, R212, c[0x0][0x1d4], PT ;  /* 0x00007500d4007a0c */ /* 0x000ff60003f06270 */
[----:B------:R-:W-:Y:S02]  /*5960*/  @!UPT UIADD3 URZ, URZ, URZ, URZ ;  /* 0x0000003f3f3ff290 */ /* 0x000fe4000fffe03f */
[----:B------:R-:W-:-:S05]  /*5970*/  @P0 BRA `(.L_x_365) ;  /* 0x00002f3000000947 */ /* 0x000fca0003800000 */
[C---:B----4-:R-:W-:Y:S01]  /*5980*/  LEA R26, P0, R212.reuse, R28, 0x1 ;  /* 0x0000001cd41a7211 */ /* 0x050fe200078008ff */
[----:B-1----:R-:W1:Y:S03]  /*5990*/  LDS.128 R8, [R213+0xe900] ;  /* 0x00e90000d5087984 */ /* 0x002e660000000c00 */
[----:B------:R-:W-:Y:S02]  /*59a0*/  LEA.HI.X R27, R212, R29, R231, 0x1, P0 ;  /* 0x0000001dd41b7211 */ /* 0x000fe400000f0ce7 */
        /* <DEDUP_REMOVED lines=50> */
[----:B------:R1:W-:Y:S01]  /*5cd0*/  ST.E.128 [R26.64], R8 ;  /* 0x000000081a007985 */ /* 0x0003e2000c101d08 */
[----:B------:R-:W-:-:S05]  /*5ce0*/  BRA `(.L_x_365) ;  /* 0x00002bc000007947 */ /* 0x000fca0003800000 */
.L_x_344:
[C---:B------:R-:W-:Y:S01]  /*5cf0*/  IADD3 R169, R81.reuse, 0x20, RZ ;  /* 0x0000002051a97810 */ /* 0x040fe20007ffe0ff */
[----:B------:R-:W-:Y:S01]  /*5d00*/  CS2R R58, SRZ ;  /* 0x00000000003a7805 */ /* 0x000fe2000001ff00 */
[----:B------:R-:W-:Y:S01]  /*5d10*/  IADD3 R168, R81, 0x40, RZ ;  /* 0x0000004051a87810 */ /* 0x000fe20007ffe0ff */
[----:B------:R-:W-:Y:S01]  /*5d20*/  CS2R R56, SRZ ;  /* 0x0000000000387805 */ /* 0x000fe2000001ff00 */
[-C--:B------:R-:W-:Y:S01]  /*5d30*/  ISETP.GE.AND P3, PT, R169, R91.reuse, PT ;  /* 0x0000005ba900720c */ /* 0x080fe20003f66270 */
[----:B------:R-:W-:Y:S01]  /*5d40*/  CS2R R30, SRZ ;  /* 0x00000000001e7805 */ /* 0x000fe2000001ff00 */
[----:B------:R-:W-:Y:S01]  /*5d50*/  IADD3 R167, R81, 0x60, RZ ;  /* 0x0000006051a77810 */ /* 0x000fe20007ffe0ff */
[----:B------:R-:W-:Y:S01]  /*5d60*/  CS2R R28, SRZ ;  /* 0x00000000001c7805 */ /* 0x000fe2000001ff00 */
[----:B------:R-:W-:Y:S01]  /*5d70*/  ISETP.GE.OR P3, PT, R76, c[0x0][0x27c], P3 ;  /* 0x00009f004c007a0c */ /* 0x000fe20001f66670 */
[----:B------:R-:W-:Y:S01]  /*5d80*/  CS2R R34, SRZ ;  /* 0x0000000000227805 */ /* 0x000fe2000001ff00 */
[----:B------:R-:W-:Y:S01]  /*5d90*/  IADD3 R75, -R83, c[0x0][0x1d4], RZ ;  /* 0x00007500534b7a10 */ /* 0x000fe20007ffe1ff */
[----:B------:R-:W-:Y:S01]  /*5da0*/  CS2R R32, SRZ ;  /* 0x0000000000207805 */ /* 0x000fe2000001ff00 */
[----:B------:R-:W-:Y:S01]  /*5db0*/  CS2R R66, SRZ ;  /* 0x0000000000427805 */ /* 0x000fe2000001ff00 */
[----:B------:R-:W-:Y:S01]  /*5dc0*/  CS2R R64, SRZ ;  /* 0x0000000000407805 */ /* 0x000fe2000001ff00 */
[----:B------:R-:W-:Y:S01]  /*5dd0*/  CS2R R22, SRZ ;  /* 0x0000000000167805 */ /* 0x000fe2000001ff00 */
[----:B------:R-:W-:Y:S01]  /*5de0*/  CS2R R62, SRZ ;  /* 0x00000000003e7805 */ /* 0x000fe2000001ff00 */
[----:B------:R-:W-:Y:S01]  /*5df0*/  CS2R R60, SRZ ;  /* 0x00000000003c7805 */ /* 0x000fe2000001ff00 */
[----:B------:R-:W-:Y:S01]  /*5e00*/  CS2R R40, SRZ ;  /* 0x0000000000287805 */ /* 0x000fe2000001ff00 */
[----:B------:R1:W2:Y:S01]  /*5e10*/  SHFL.IDX PT, R51, R92, RZ, 0x181f ;  /* 0x00181fff5c337589 */ /* 0x0002a200000e0000 */
[----:B------:R-:W-:Y:S02]  /*5e20*/  BSSY B0, `(.L_x_368) ;  /* 0x00000df000007945 */ /* 0x000fe40003800000 */
[----:B------:R-:W-:Y:S04]  /*5e30*/  @!P3 IADD3 R3, P1, P0, R106, R42, R161 ;  /* 0x0000002a6a03b210 */ /* 0x000fe8000783e0a1 */
[----:B------:R-:W-:Y:S01]  /*5e40*/  @!P3 IADD3.X R4, R112, R44, R151, P1, P0 ;  /* 0x0000002c7004b210 */ /* 0x000fe20000fe0497 */
[----:B------:R1:W3:Y:S01]  /*5e50*/  SHFL.IDX PT, R50, R93, RZ, 0x181f ;  /* 0x00181fff5d327589 */ /* 0x0002e200000e0000 */
[----:B------:R-:W-:Y:S04]  /*5e60*/  @!P3 IADD3 R5, P1, P0, R104, R36, R162 ;  /* 0x000000246805b210 */ /* 0x000fe8000783e0a2 */
[C---:B------:R-:W-:Y:S02]  /*5e70*/  @!P3 IADD3.X R10, R111.reuse, R68, R152, P1, P0 ;  /* 0x000000446f0ab210 */ /* 0x040fe40000fe0498 */
[----:B------:R-:W-:Y:S04]  /*5e80*/  ISETP.GE.AND P1, PT, R168, R91, PT ;  /* 0x0000005ba800720c */ /* 0x000fe80003f26270 */
[----:B------:R-:W-:Y:S11]  /*5e90*/  ISETP.GE.OR P1, PT, R76, c[0x0][0x27c], P1 ;  /* 0x00009f004c007a0c */ /* 0x000ff60000f26670 */
[----:B------:R-:W-:Y:S02]  /*5ea0*/  @!UPT UIADD3 URZ, URZ, URZ, URZ ;  /* 0x0000003f3f3ff290 */ /* 0x000fe4000fffe03f */
[----:B------:R-:W-:Y:S04]  /*5eb0*/  @!P1 IADD3 R6, P4, P0, R106, R159, R42 ;  /* 0x0000009f6a069210 */ /* 0x000fe8000789e02a */
[----:B------:R-:W-:Y:S02]  /*5ec0*/  @!P1 IADD3.X R17, R112, R147, R44, P4, P0 ;  /* 0x0000009370119210 */ /* 0x000fe400027e042c */
[----:B------:R-:W-:Y:S04]  /*5ed0*/  @!P1 IADD3 R11, P4, P0, R104, R160, R36 ;  /* 0x000000a0680b9210 */ /* 0x000fe8000789e024 */
[----:B------:R-:W-:Y:S02]  /*5ee0*/  @!P1 IADD3.X R18, R111, R150, R68, P4, P0 ;  /* 0x000000966f129210 */ /* 0x000fe400027e0444 */
[-C--:B------:R-:W-:Y:S04]  /*5ef0*/  ISETP.GE.AND P0, PT, R167, R91.reuse, PT ;  /* 0x0000005ba700720c */ /* 0x080fe80003f06270 */
[----:B------:R-:W-:Y:S11]  /*5f00*/  ISETP.GE.OR P0, PT, R76, c[0x0][0x27c], P0 ;  /* 0x00009f004c007a0c */ /* 0x000ff60000706670 */
[----:B------:R-:W-:Y:S02]  /*5f10*/  @!UPT UIADD3 URZ, URZ, URZ, URZ ;  /* 0x0000003f3f3ff290 */ /* 0x000fe4000fffe03f */
[----:B------:R-:W-:Y:S04]  /*5f20*/  @!P0 IADD3 R15, P5, P4, R106, UR10, R42 ;  /* 0x0000000a6a0f8c10 */ /* 0x000fe8000fcbe02a */
[----:B------:R-:W-:Y:S02]  /*5f30*/  @!P0 IADD3.X R20, R112, UR13, R44, P5, P4 ;  /* 0x0000000d70148c10 */ /* 0x000fe4000afe842c */
[----:B------:R-:W-:Y:S04]  /*5f40*/  @!P0 IADD3 R19, P5, P4, R104, UR16, R36 ;  /* 0x0000001068138c10 */ /* 0x000fe8000fcbe024 */
[----:B------:R-:W-:Y:S02]  /*5f50*/  @!P0 IADD3.X R21, R111, UR14, R68, P5, P4 ;  /* 0x0000000e6f158c10 */ /* 0x000fe4000afe8444 */
[C---:B------:R-:W-:Y:S04]  /*5f60*/  @!P3 LEA R8, P4, R3.reuse, c[0x0][0x270], 0x1 ;  /* 0x00009c000308ba11 */ /* 0x040fe800078808ff */
[----:B------:R-:W-:Y:S02]  /*5f70*/  @!P3 LEA.HI.X R9, R3, c[0x0][0x274], R4, 0x1, P4 ;  /* 0x00009d000309ba11 */ /* 0x000fe400020f0c04 */
[C---:B------:R-:W-:Y:S04]  /*5f80*/  @!P3 LEA R4, P4, R5.reuse, c[0x0][0x288], 0x1 ;  /* 0x0000a2000504ba11 */ /* 0x040fe800078808ff */
[----:B------:R-:W-:Y:S02]  /*5f90*/  @!P3 LEA.HI.X R5, R5, c[0x0][0x28c], R10, 0x1, P4 ;  /* 0x0000a3000505ba11 */ /* 0x000fe400020f0c0a */
[C---:B------:R-:W-:Y:S03]  /*5fa0*/  @!P1 LEA R16, P4, R6.reuse, c[0x0][0x270], 0x1 ;  /* 0x00009c0006109a11 */ /* 0x040fe600078808ff */
[----:B------:R4:W2:Y:S01]  /*5fb0*/  @!P3 LDG.E.128 R56, [R4.64] ;  /* 0x000000080438b981 */ /* 0x0008a2000c1e1d00 */
[----:B------:R-:W-:Y:S02]  /*5fc0*/  @!P1 LEA.HI.X R17, R6, c[0x0][0x274], R17, 0x1, P4 ;  /* 0x00009d0006119a11 */ /* 0x000fe400020f0c11 */
[C---:B------:R-:W-:Y:S04]  /*5fd0*/  @!P1 LEA R10, P4, R11.reuse, c[0x0][0x288], 0x1 ;  /* 0x0000a2000b0a9a11 */ /* 0x040fe800078808ff */
[----:B------:R-:W-:Y:S01]  /*5fe0*/  @!P1 LEA.HI.X R11, R11, c[0x0][0x28c], R18, 0x1, P4 ;  /* 0x0000a3000b0b9a11 */ /* 0x000fe200020f0c12 */
[----:B------:R1:W2:Y:S01]  /*5ff0*/  @!P1 LDG.E.128 R28, [R16.64] ;  /* 0x00000008101c9981 */ /* 0x0002a2000c1e1d00 */
[C---:B------:R-:W-:Y:S04]  /*6000*/  @!P0 LEA R24, P4, R15.reuse, c[0x0][0x270], 0x1 ;  /* 0x00009c000f188a11 */ /* 0x040fe800078808ff */
[----:B------:R-:W-:Y:S02]  /*6010*/  @!P0 LEA.HI.X R25, R15, c[0x0][0x274], R20, 0x1, P4 ;  /* 0x00009d000f198a11 */ /* 0x000fe400020f0c14 */
[C---:B------:R-:W-:Y:S01]  /*6020*/  @!P0 LEA R18, P4, R19.reuse, c[0x0][0x288], 0x1 ;  /* 0x0000a20013128a11 */ /* 0x040fe200078808ff */
[----:B------:R1:W2:Y:S03]  /*6030*/  @!P1 LDG.E.128 R60, [R10.64] ;  /* 0x000000080a3c9981 */ /* 0x0002a6000c1e1d00 */
[----:B------:R-:W-:Y:S02]  /*6040*/  @!P0 LEA.HI.X R19, R19, c[0x0][0x28c], R21, 0x1, P4 ;  /* 0x0000a30013138a11 */ /* 0x000fe400020f0c15 */
[----:B------:R-:W-:Y:S03]  /*6050*/  CS2R R20, SRZ ;  /* 0x0000000000147805 */ /* 0x000fe6000001ff00 */
[----:B------:R2:W2:Y:S08]  /*6060*/  @!P0 LDG.E.128 R32, [R24.64] ;  /* 0x0000000818208981 */ /* 0x0004b0000c1e1d00 */
[----:B------:R-:W2:Y:S01]  /*6070*/  @!P0 LDG.E.128 R64, [R18.64] ;  /* 0x0000000812408981 */ /* 0x000ea2000c1e1d00 */
[-C--:B------:R-:W-:Y:S04]  /*6080*/  ISETP.GE.AND P0, PT, R81, R91.reuse, PT ;  /* 0x0000005b5100720c */ /* 0x080fe80003f06270 */
[----:B------:R-:W-:Y:S03]  /*6090*/  ISETP.GE.OR P0, PT, R76, c[0x0][0x27c], P0 ;  /* 0x00009f004c007a0c */ /* 0x000fe60000706670 */
[----:B------:R3:W2:Y:S01]  /*60a0*/  @!P3 LDG.E.128 R20, [R8.64] ;  /* 0x000000080814b981 */ /* 0x0006a2000c1e1d00 */
[----:B-1----:R-:W-:Y:S09]  /*60b0*/  CS2R R10, SRZ ;  /* 0x00000000000a7805 */ /* 0x002ff2000001ff00 */
[----:B------:R-:W-:Y:S02]  /*60c0*/  @!P0 IADD3 R3, P1, R106, R42, RZ ;  /* 0x0000002a6a038210 */ /* 0x000fe40007f3e0ff */
[----:B------:R-:W-:Y:S03]  /*60d0*/  CS2R R42, SRZ ;  /* 0x00000000002a7805 */ /* 0x000fe6000001ff00 */
[----:B----4-:R-:W-:Y:S01]  /*60e0*/  @!P0 IMAD.X R4, R44, 0x1, R112, P1 ;  /* 0x000000012c048824 */ /* 0x010fe200008e0670 */
[C---:B------:R-:W-:Y:S04]  /*60f0*/  @!P0 LEA R16, P1, R3.reuse, c[0x0][0x270], 0x1 ;  /* 0x00009c0003108a11 */ /* 0x040fe800078208ff */
[----:B------:R-:W-:Y:S02]  /*6100*/  @!P0 LEA.HI.X R17, R3, c[0x0][0x274], R4, 0x1, P1 ;  /* 0x00009d0003118a11 */ /* 0x000fe400008f0c04 */
[----:B------:R-:W-:Y:S01]  /*6110*/  @!P0 IADD3 R3, P1, R104, R36, RZ ;  /* 0x0000002468038210 */ /* 0x000fe20007f3e0ff */
[----:B---3--:R-:W-:Y:S04]  /*6120*/  CS2R R8, SRZ ;  /* 0x0000000000087805 */ /* 0x008fe8000001ff00 */
[----:B------:R-:W-:Y:S01]  /*6130*/  @!P0 IMAD.X R5, R68, 0x1, R111, P1 ;  /* 0x0000000144058824 */ /* 0x000fe200008e066f */
[C---:B------:R-:W-:Y:S01]  /*6140*/  @!P0 LEA R4, P1, R3.reuse, c[0x0][0x288], 0x1 ;  /* 0x0000a20003048a11 */ /* 0x040fe200078208ff */
[----:B------:R1:W5:Y:S03]  /*6150*/  @!P0 LDG.E.128 R8, [R16.64] ;  /* 0x0000000810088981 */ /* 0x000366000c1e1d00 */
[----:B------:R-:W-:Y:S02]  /*6160*/  @!P0 LEA.HI.X R5, R3, c[0x0][0x28c], R5, 0x1, P1 ;  /* 0x0000a30003058a11 */ /* 0x000fe400008f0c05 */
[----:B------:R-:W-:Y:S03]  /*6170*/  ISETP.GE.AND P1, PT, R76, c[0x0][0x27c], PT ;  /* 0x00009f004c007a0c */ /* 0x000fe60003f26270 */
[----:B------:R3:W5:Y:S01]  /*6180*/  @!P0 LDG.E.128 R40, [R4.64] ;  /* 0x0000000804288981 */ /* 0x000762000c1e1d00 */
[----:B------:R-:W-:Y:S01]  /*6190*/  ISETP.GE.OR P0, PT, R81, R91, P6 ;  /* 0x0000005b5100720c */ /* 0x000fe20003706670 */
[----:B--2---:R-:W-:Y:S02]  /*61a0*/  IMAD.MOV.U32 R6, RZ, RZ, R22 ;  /* 0x000000ffff067224 */ /* 0x004fe400078e0016 */
[----:B---3--:R-:W-:Y:S02]  /*61b0*/  IMAD.MOV.U32 R5, RZ, RZ, R23 ;  /* 0x000000ffff057224 */ /* 0x008fe400078e0017 */
[----:B------:R-:W-:Y:S02]  /*61c0*/  IMAD.MOV.U32 R4, RZ, RZ, R20 ;  /* 0x000000ffff047224 */ /* 0x000fe400078e0014 */
[----:B------:R-:W-:Y:S01]  /*61d0*/  IMAD.MOV.U32 R3, RZ, RZ, R21 ;  /* 0x000000ffff037224 */ /* 0x000fe200078e0015 */
[----:B------:R-:W-:Y:S01]  /*61e0*/  PRMT R26, R5, 0x5410, R6 ;  /* 0x00005410051a7816 */ /* 0x000fe20000000006 */
        /* <DEDUP_REMOVED lines=29> */
[----:B------:R-:W-:Y:S04]  /*63c0*/  PRMT R73, R6, 0x5410, R5 ;  /* 0x0000541006497816 */ /* 0x000fe80000000005 */
[----:B------:R-:W-:Y:S01]  /*63d0*/  PRMT R72, R3, 0x5410, R4 ;  /* 0x0000541003487816 */ /* 0x000fe20000000004 */
[----:B------:R-:W-:-:S05]  /*63e0*/  @P0 BRA `(.L_x_369) ;  /* 0x0000082000000947 */ /* 0x000fca0003800000 */
[----:B-1----:R-:W-:Y:S01]  /*63f0*/  SEL R3, R83, R75, !P2 ;  /* 0x0000004b53037207 */ /* 0x002fe20005000000 */
[----:B------:R-:W-:Y:S01]  /*6400*/  LDS.128 R52, [R131+0x8100] ;  /* 0x0081000083347984 */ /* 0x000fe20000000c00 */
[----:B-----5:R-:W-:Y:S01]  /*6410*/  @!P1 SHF.R.U64 R6, R8, 0x10, R9 ;  /* 0x0000001008069819 */ /* 0x020fe20000001209 */
[C---:B------:R-:W-:Y:S01]  /*6420*/  IMAD.SHL.U32 R45, R81.reuse, 0x40, RZ ;  /* 0x00000040512d7824 */ /* 0x040fe200078e00ff */
[----:B------:R-:W-:Y:S01]  /*6430*/  SHF.R.S32.HI R4, RZ, 0x1f, R3 ;  /* 0x0000001fff047819 */ /* 0x000fe20000011403 */
[----:B------:R-:W-:Y:S01]  /*6440*/  IMAD.SHL.U32 R46, R81, 0x40, RZ ;  /* 0x00000040512e7824 */ /* 0x000fe200078e00ff */
[----:B------:R-:W-:Y:S01]  /*6450*/  MOV R15, R9 ;  /* 0x00000009000f7202 */ /* 0x000fe20000000f00 */
[----:B------:R-:W-:Y:S01]  /*6460*/  IMAD.MOV.U32 R44, RZ, RZ, R40 ;  /* 0x000000ffff2c7224 */ /* 0x000fe200078e0028 */
[----:B------:R-:W-:Y:S01]  /*6470*/  LEA.HI R3, R4, R3, RZ, 0x4 ;  /* 0x0000000304037211 */ /* 0x000fe200078f20ff */
[----:B------:R-:W-:Y:S01]  /*6480*/  IMAD.MOV.U32 R5, RZ, RZ, R8 ;  /* 0x000000ffff057224 */ /* 0x000fe200078e0008 */
[----:B------:R-:W-:Y:S01]  /*6490*/  LOP3.LUT R46, R46, 0x1c0, RZ, 0xc0, !PT ;  /* 0x000001c02e2e7812 */ /* 0x000fe200078ec0ff */
[----:B------:R-:W-:Y:S01]  /*64a0*/  IMAD.MOV.U32 R48, RZ, RZ, R43 ;  /* 0x000000ffff307224 */ /* 0x000fe200078e002b */
[----:B------:R-:W-:Y:S02]  /*64b0*/  LEA.HI.SX32 R3, R3, R74, 0x1c ;  /* 0x0000004a03037211 */ /* 0x000fe400078fe2ff */
[----:B------:R-:W-:Y:S02]  /*64c0*/  @!P1 PRMT R5, R5, 0x5410, R6 ;  /* 0x0000541005059816 */ /* 0x000fe40000000006 */
[----:B------:R-:W-:Y:S01]  /*64d0*/  SHF.R.S32.HI R4, RZ, 0x1f, R3 ;  /* 0x0000001fff047819 */ /* 0x000fe20000011403 */
[----:B------:R-:W-:Y:S01]  /*64e0*/  IMAD.SHL.U32 R89, R3, 0x8, RZ ;  /* 0x0000000803597824 */ /* 0x000fe200078e00ff */
[----:B------:R-:W-:Y:S02]  /*64f0*/  LOP3.LUT R45, R45, 0x1c0, RZ, 0xc0, !PT ;  /* 0x000001c02d2d7812 */ /* 0x000fe400078ec0ff */
[----:B------:R-:W-:Y:S02]  /*6500*/  LEA.HI R4, R4, R3, RZ, 0x3 ;  /* 0x0000000304047211 */ /* 0x000fe400078f18ff */
[----:B------:R-:W-:Y:S02]  /*6510*/  SHF.R.U32.HI R45, RZ, 0x3, R45 ;  /* 0x00000003ff2d7819 */ /* 0x000fe4000001162d */
[----:B------:R-:W-:Y:S02]  /*6520*/  SHF.R.S32.HI R3, RZ, 0x3, R4 ;  /* 0x00000003ff037819 */ /* 0x000fe40000011404 */
[----:B------:R-:W-:Y:S01]  /*6530*/  LOP3.LUT R4, R46, 0x38, R89, 0xf8, !PT ;  /* 0x000000382e047812 */ /* 0x000fe200078ef859 */
[--C-:B------:R-:W-:Y:S01]  /*6540*/  IMAD.MOV.U32 R46, RZ, RZ, R41.reuse ;  /* 0x000000ffff2e7224 */ /* 0x100fe200078e0029 */
[----:B------:R-:W-:Y:S01]  /*6550*/  @!P1 SHF.R.U64 R40, R40, 0x10, R41 ;  /* 0x0000001028289819 */ /* 0x000fe20000001229 */
[----:B------:R-:W-:Y:S01]  /*6560*/  IMAD R3, R3, 0x1c00, R7 ;  /* 0x00001c0003037824 */ /* 0x000fe200078e0207 */
[----:B------:R-:W-:Y:S02]  /*6570*/  LOP3.LUT R4, R4, R45, RZ, 0x3c, !PT ;  /* 0x0000002d04047212 */ /* 0x000fe400078e3cff */
[----:B------:R-:W-:Y:S02]  /*6580*/  @!P1 PRMT R40, R44, 0x5410, R40 ;  /* 0x000054102c289816 */ /* 0x000fe40000000028 */
[----:B------:R-:W-:Y:S01]  /*6590*/  @!P1 SHF.R.U64 R8, R10, 0x10, R11 ;  /* 0x000000100a089819 */ /* 0x000fe2000000120b */
[----:B------:R-:W-:Y:S01]  /*65a0*/  IMAD.IADD R3, R3, 0x1, R4 ;  /* 0x0000000103037824 */ /* 0x000fe200078e0204 */
[----:B------:R-:W-:Y:S01]  /*65b0*/  MOV R24, R11 ;  /* 0x0000000b00187202 */ /* 0x000fe20000000f00 */
[----:B------:R-:W-:Y:S01]  /*65c0*/  IMAD.MOV.U32 R4, RZ, RZ, R10 ;  /* 0x000000ffff047224 */ /* 0x000fe200078e000a */
[----:B------:R-:W-:Y:S02]  /*65d0*/  @!P1 SHF.R.U32.HI R49, RZ, 0x10, R43 ;  /* 0x00000010ff319819 */ /* 0x000fe4000001162b */
[----:B------:R-:W-:Y:S02]  /*65e0*/  SHF.L.U32 R3, R3, 0x1, RZ ;  /* 0x0000000103037819 */ /* 0x000fe400000006ff */
[----:B------:R-:W-:Y:S02]  /*65f0*/  @!P1 PRMT R49, R48, 0x5410, R49 ;  /* 0x0000541030319816 */ /* 0x000fe40000000031 */
[----:B------:R-:W-:Y:S01]  /*6600*/  @!P1 SHF.R.U32.HI R45, RZ, 0x10, R41 ;  /* 0x00000010ff2d9819 */ /* 0x000fe20000011629 */
[----:B------:R-:W-:Y:S01]  /*6610*/  IMAD.MOV.U32 R41, RZ, RZ, R42 ;  /* 0x000000ffff297224 */ /* 0x000fe200078e002a */
[----:B------:R1:W2:Y:S01]  /*6620*/  LDS.128 R16, [R3+0x8100] ;  /* 0x0081000003107984 */ /* 0x0002a20000000c00 */
[----:B------:R-:W-:Y:S02]  /*6630*/  @!P1 SHF.R.U64 R42, R42, 0x10, R43 ;  /* 0x000000102a2a9819 */ /* 0x000fe4000000122b */
[----:B------:R-:W-:Y:S02]  /*6640*/  @!P1 PRMT R43, R46, 0x5410, R45 ;  /* 0x000054102e2b9816 */ /* 0x000fe4000000002d */
[----:B------:R-:W-:Y:S05]  /*6650*/  @!P1 PRMT R47, R41, 0x5410, R42 ;  /* 0x00005410292f9816 */ /* 0x000fea000000002a */
[C---:B------:R-:W-:Y:S01]  /*6660*/  @!P1 IMAD.U32 R45, R47.reuse, 0x10000, RZ ;  /* 0x000100002f2d9824 */ /* 0x040fe200078e00ff */
[----:B------:R-:W-:Y:S02]  /*6670*/  @!P1 LOP3.LUT R47, R47, 0xffff0000, RZ, 0xc0, !PT ;  /* 0xffff00002f2f9812 */ /* 0x000fe400078ec0ff */
[----:B-1----:R-:W-:Y:S02]  /*6680*/  @!P1 SHF.R.U32.HI R3, RZ, 0x10, R9 ;  /* 0x00000010ff039819 */ /* 0x002fe40000011609 */
[----:B------:R-:W-:Y:S02]  /*6690*/  @!P1 SHF.R.U32.HI R9, RZ, 0x10, R11 ;  /* 0x00000010ff099819 */ /* 0x000fe4000001160b */
[----:B------:R-:W-:Y:S02]  /*66a0*/  @!P1 PRMT R10, R15, 0x5410, R3 ;  /* 0x000054100f0a9816 */ /* 0x000fe40000000003 */
[----:B------:R-:W-:Y:S02]  /*66b0*/  @!P1 PRMT R24, R24, 0x5410, R9 ;  /* 0x0000541018189816 */ /* 0x000fe40000000009 */
[----:B------:R-:W-:Y:S02]  /*66c0*/  @!P1 LOP3.LUT R15, R40, 0xffff0000, RZ, 0xc0, !PT ;  /* 0xffff0000280f9812 */ /* 0x000fe400078ec0ff */
[----:B------:R-:W-:Y:S01]  /*66d0*/  @!P1 PRMT R11, R4, 0x5410, R8 ;  /* 0x00005410040b9816 */ /* 0x000fe20000000008 */
[----:B------:R-:W-:Y:S02]  /*66e0*/  @!P1 IMAD.U32 R8, R40, 0x10000, RZ ;  /* 0x0001000028089824 */ /* 0x000fe400078e00ff */
[C---:B------:R-:W-:Y:S01]  /*66f0*/  @!P1 IMAD.U32 R4, R5.reuse, 0x10000, RZ ;  /* 0x0001000005049824 */ /* 0x040fe200078e00ff */
[----:B------:R-:W-:Y:S01]  /*6700*/  @!P1 LOP3.LUT R5, R5, 0xffff0000, RZ, 0xc0, !PT ;  /* 0xffff000005059812 */ /* 0x000fe200078ec0ff */
[----:B--2---:R-:W-:Y:S01]  /*6710*/  @!P1 IMAD.U32 R3, R16, 0x10000, RZ ;  /* 0x0001000010039824 */ /* 0x004fe200078e00ff */
[----:B------:R-:W-:Y:S02]  /*6720*/  @!P1 SHF.L.U32 R9, R52, 0x10, RZ ;  /* 0x0000001034099819 */ /* 0x000fe400000006ff */
[----:B------:R-:W-:Y:S01]  /*6730*/  @!P1 LOP3.LUT R6, R16, 0xffff0000, RZ, 0xc0, !PT ;  /* 0xffff000010069812 */ /* 0x000fe200078ec0ff */
[C---:B------:R-:W-:Y:S01]  /*6740*/  @!P1 FMUL.FTZ R41, R3.reuse, R8 ;  /* 0x0000000803299220 */ /* 0x040fe20000410000 */
[----:B------:R-:W-:Y:S01]  /*6750*/  @!P1 LOP3.LUT R40, R52, 0xffff0000, RZ, 0xc0, !PT ;  /* 0xffff000034289812 */ /* 0x000fe200078ec0ff */
[-C--:B------:R-:W-:Y:S01]  /*6760*/  @!P1 FMUL.FTZ R3, R3, R4.reuse ;  /* 0x0000000403039220 */ /* 0x080fe20000410000 */
[----:B------:R-:W-:Y:S01]  /*6770*/  @!P1 SHF.L.U32 R42, R53, 0x10, RZ ;  /* 0x00000010352a9819 */ /* 0x000fe200000006ff */
[----:B------:R-:W-:Y:S02]  /*6780*/  @!P1 FFMA.FTZ R88, R9, R4, -R41 ;  /* 0x0000000409589223 */ /* 0x000fe40000010829 */
[----:B------:R-:W-:Y:S02]  /*6790*/  @!P1 FFMA.FTZ R3, R8, R9, R3 ;  /* 0x0000000908039223 */ /* 0x000fe40000010003 */
[C---:B------:R-:W-:Y:S02]  /*67a0*/  @!P1 FMUL.FTZ R9, R6.reuse, R15 ;  /* 0x0000000f06099220 */ /* 0x040fe40000410000 */
[C---:B------:R-:W-:Y:S01]  /*67b0*/  @!P1 IMAD.U32 R41, R43.reuse, 0x10000, RZ ;  /* 0x000100002b299824 */ /* 0x040fe200078e00ff */
[----:B------:R-:W-:Y:S01]  /*67c0*/  @!P1 LOP3.LUT R43, R43, 0xffff0000, RZ, 0xc0, !PT ;  /* 0xffff00002b2b9812 */ /* 0x000fe200078ec0ff */
[C---:B------:R-:W-:Y:S02]  /*67d0*/  @!P1 IMAD.U32 R8, R17.reuse, 0x10000, RZ ;  /* 0x0001000011089824 */ /* 0x040fe400078e00ff */
[-C--:B------:R-:W-:Y:S02]  /*67e0*/  @!P1 FMUL.FTZ R4, R6, R5.reuse ;  /* 0x0000000506049220 */ /* 0x080fe40000410000 */
[----:B------:R-:W-:Y:S01]  /*67f0*/  @!P1 FFMA.FTZ R84, R40, R5, -R9 ;  /* 0x0000000528549223 */ /* 0x000fe20000010809 */
[----:B------:R-:W-:Y:S01]  /*6800*/  @!P1 LOP3.LUT R9, R17, 0xffff0000, RZ, 0xc0, !PT ;  /* 0xffff000011099812 */ /* 0x000fe200078ec0ff */
[----:B------:R-:W-:Y:S02]  /*6810*/  @!P1 IMAD.U32 R6, R10, 0x10000, RZ ;  /* 0x000100000a069824 */ /* 0x000fe400078e00ff */
[----:B------:R-:W-:Y:S01]  /*6820*/  @!P1 FMUL.FTZ R44, R8, R41 ;  /* 0x00000029082c9220 */ /* 0x000fe20000410000 */
[----:B------:R-:W-:Y:S01]  /*6830*/  @!P1 F2FP.BF16.PACK_AB R88, R84, R88 ;  /* 0x000000585458923e */ /* 0x000fe200000010ff */
[-C--:B------:R-:W-:Y:S01]  /*6840*/  @!P1 FMUL.FTZ R5, R8, R6.reuse ;  /* 0x0000000608059220 */ /* 0x080fe20000410000 */
[----:B------:R-:W-:Y:S01]  /*6850*/  @!P1 LOP3.LUT R8, R10, 0xffff0000, RZ, 0xc0, !PT ;  /* 0xffff00000a089812 */ /* 0x000fe200078ec0ff */
[----:B------:R-:W-:Y:S01]  /*6860*/  @!P1 FFMA.FTZ R90, R42, R6, -R44 ;  /* 0x000000062a5a9223 */ /* 0x000fe2000001082c */
[----:B------:R-:W-:Y:S01]  /*6870*/  @!P1 LOP3.LUT R44, R53, 0xffff0000, RZ, 0xc0, !PT ;  /* 0xffff0000352c9812 */ /* 0x000fe200078ec0ff */
[C---:B------:R-:W-:Y:S02]  /*6880*/  @!P1 FMUL.FTZ R46, R9.reuse, R43 ;  /* 0x0000002b092e9220 */ /* 0x040fe40000410000 */
[----:B------:R-:W-:Y:S02]  /*6890*/  @!P1 IMAD.U32 R10, R18, 0x10000, RZ ;  /* 0x00010000120a9824 */ /* 0x000fe400078e00ff */
[-C--:B------:R-:W-:Y:S01]  /*68a0*/  @!P1 FFMA.FTZ R86, R44, R8.reuse, -R46 ;  /* 0x000000082c569223 */ /* 0x080fe2000001082e */
[----:B------:R-:W-:Y:S01]  /*68b0*/  @!P1 SHF.L.U32 R46, R54, 0x10, RZ ;  /* 0x00000010362e9819 */ /* 0x000fe200000006ff */
[----:B------:R-:W-:Y:S02]  /*68c0*/  @!P1 FMUL.FTZ R6, R9, R8 ;  /* 0x0000000809069220 */ /* 0x000fe40000410000 */
[C---:B------:R-:W-:Y:S01]  /*68d0*/  @!P1 IMAD.U32 R9, R11.reuse, 0x10000, RZ ;  /* 0x000100000b099824 */ /* 0x040fe200078e00ff */
[----:B------:R-:W-:Y:S01]  /*68e0*/  @!P1 F2FP.BF16.PACK_AB R86, R86, R90 ;  /* 0x0000005a5656923e */ /* 0x000fe200000010ff */
[C---:B------:R-:W-:Y:S02]  /*68f0*/  @!P1 FMUL.FTZ R48, R10.reuse, R45 ;  /* 0x0000002d0a309220 */ /* 0x040fe40000410000 */
[-C--:B------:R-:W-:Y:S01]  /*6900*/  @!P1 FMUL.FTZ R8, R10, R9.reuse ;  /* 0x000000090a089220 */ /* 0x080fe20000410000 */
[----:B------:R-:W-:Y:S01]  /*6910*/  @!P1 LOP3.LUT R10, R11, 0xffff0000, RZ, 0xc0, !PT ;  /* 0xffff00000b0a9812 */ /* 0x000fe200078ec0ff */
[----:B------:R-:W-:Y:S01]  /*6920*/  @!P1 FFMA.FTZ R85, R46, R9, -R48 ;  /* 0x000000092e559223 */ /* 0x000fe20000010830 */
[----:B------:R-:W-:Y:S01]  /*6930*/  @!P1 LOP3.LUT R9, R18, 0xffff0000, RZ, 0xc0, !PT ;  /* 0xffff000012099812 */ /* 0x000fe200078ec0ff */
[----:B------:R-:W-:Y:S01]  /*6940*/  @!P1 FFMA.FTZ R4, R15, R40, R4 ;  /* 0x000000280f049223 */ /* 0x000fe20000010004 */
[----:B------:R-:W-:Y:S01]  /*6950*/  @!P1 LOP3.LUT R40, R54, 0xffff0000, RZ, 0xc0, !PT ;  /* 0xffff000036289812 */ /* 0x000fe200078ec0ff */
[----:B------:R-:W-:Y:S02]  /*6960*/  @!P1 IMAD.U32 R48, R49, 0x10000, RZ ;  /* 0x0001000031309824 */ /* 0x000fe400078e00ff */
[C---:B------:R-:W-:Y:S02]  /*6970*/  @!P1 FMUL.FTZ R11, R9.reuse, R47 ;  /* 0x0000002f090b9220 */ /* 0x040fe40000410000 */
[-C--:B------:R-:W-:Y:S02]  /*6980*/  @!P1 FMUL.FTZ R9, R9, R10.reuse ;  /* 0x0000000a09099220 */ /* 0x080fe40000410000 */
[----:B------:R-:W-:Y:S01]  /*6990*/  @!P1 FFMA.FTZ R87, R40, R10, -R11 ;  /* 0x0000000a28579223 */ /* 0x000fe2000001080b */
[C---:B------:R-:W-:Y:S01]  /*69a0*/  @!P1 SHF.L.U32 R10, R24.reuse, 0x10, RZ ;  /* 0x00000010180a9819 */ /* 0x040fe200000006ff */
[----:B------:R-:W-:Y:S02]  /*69b0*/  @!P1 IMAD.U32 R11, R19, 0x10000, RZ ;  /* 0x00010000130b9824 */ /* 0x000fe400078e00ff */
[----:B------:R-:W-:Y:S01]  /*69c0*/  @!P1 FFMA.FTZ R5, R41, R42, R5 ;  /* 0x0000002a29059223 */ /* 0x000fe20000010005 */
[----:B------:R-:W-:Y:S01]  /*69d0*/  @!P1 F2FP.BF16.PACK_AB R87, R87, R85 ;  /* 0x000000555757923e */ /* 0x000fe200000010ff */
[----:B------:R-:W-:Y:S01]  /*69e0*/  @!P1 IMAD.U32 R41, R55, 0x10000, RZ ;  /* 0x0001000037299824 */ /* 0x000fe200078e00ff */
[----:B------:R-:W-:Y:S01]  /*69f0*/  @!P1 LOP3.LUT R42, R49, 0xffff0000, RZ, 0xc0, !PT ;  /* 0xffff0000312a9812 */ /* 0x000fe200078ec0ff */
[----:B------:R-:W-:Y:S01]  /*6a00*/  @!P1 FMUL.FTZ R15, R11, R48 ;  /* 0x000000300b0f9220 */ /* 0x000fe20000410000 */
[----:B------:R-:W-:Y:S01]  /*6a10*/  @!P1 LOP3.LUT R49, R55, 0xffff0000, RZ, 0xc0, !PT ;  /* 0xffff000037319812 */ /* 0x000fe200078ec0ff */
[----:B------:R-:W-:Y:S02]  /*6a20*/  @!P1 FFMA.FTZ R6, R43, R44, R6 ;  /* 0x0000002c2b069223 */ /* 0x000fe40000010006 */
[-C--:B------:R-:W-:Y:S01]  /*6a30*/  @!P1 FFMA.FTZ R84, R41, R10.reuse, -R15 ;  /* 0x0000000a29549223 */ /* 0x080fe2000001080f */
[----:B------:R-:W-:Y:S01]  /*6a40*/  @!P1 LOP3.LUT R15, R19, 0xffff0000, RZ, 0xc0, !PT ;  /* 0xffff0000130f9812 */ /* 0x000fe200078ec0ff */
[----:B------:R-:W-:Y:S01]  /*6a50*/  @!P1 FMUL.FTZ R10, R11, R10 ;  /* 0x0000000a0b0a9220 */ /* 0x000fe20000410000 */
[----:B------:R-:W-:Y:S01]  /*6a60*/  @!P1 LOP3.LUT R11, R24, 0xffff0000, RZ, 0xc0, !PT ;  /* 0xffff0000180b9812 */ /* 0x000fe200078ec0ff */
[----:B------:R-:W-:Y:S01]  /*6a70*/  @!P1 FFMA.FTZ R8, R45, R46, R8 ;  /* 0x0000002e2d089223 */ /* 0x000fe20000010008 */
[----:B------:R-:W-:Y:S01]  /*6a80*/  @!P1 F2FP.BF16.PACK_AB R5, R6, R5 ;  /* 0x000000050605923e */ /* 0x000fe200000010ff */
[----:B------:R-:W-:Y:S02]  /*6a90*/  @!P1 FMUL.FTZ R24, R15, R42 ;  /* 0x0000002a0f189220 */ /* 0x000fe40000410000 */
[----:B------:R-:W-:Y:S02]  /*6aa0*/  @!P1 FFMA.FTZ R9, R47, R40, R9 ;  /* 0x000000282f099223 */ /* 0x000fe40000010009 */
[-C--:B------:R-:W-:Y:S02]  /*6ab0*/  @!P1 FFMA.FTZ R24, R49, R11.reuse, -R24 ;  /* 0x0000000b31189223 */ /* 0x080fe40000010818 */
[----:B------:R-:W-:Y:S01]  /*6ac0*/  @!P1 FMUL.FTZ R11, R15, R11 ;  /* 0x0000000b0f0b9220 */ /* 0x000fe20000410000 */
[----:B------:R-:W-:Y:S01]  /*6ad0*/  @!P1 F2FP.BF16.PACK_AB R15, R4, R3 ;  /* 0x00000003040f923e */ /* 0x000fe200000010ff */
[----:B------:R-:W-:Y:S01]  /*6ae0*/  @!P1 FFMA.FTZ R10, R48, R41, R10 ;  /* 0x00000029300a9223 */ /* 0x000fe2000001000a */
[----:B------:R-:W-:Y:S01]  /*6af0*/  @!P1 F2FP.BF16.PACK_AB R24, R24, R84 ;  /* 0x000000541818923e */ /* 0x000fe200000010ff */
[----:B------:R-:W-:Y:S01]  /*6b00*/  @!P1 FFMA.FTZ R11, R42, R49, R11 ;  /* 0x000000312a0b9223 */ /* 0x000fe2000001000b */
[C---:B------:R-:W-:Y:S01]  /*6b10*/  LEA R84, P0, R94.reuse, R50, 0x1 ;  /* 0x000000325e547211 */ /* 0x040fe200078008ff */
[----:B------:R-:W-:Y:S01]  /*6b20*/  @!P1 IMAD.MOV.U32 R52, RZ, RZ, R88 ;  /* 0x000000ffff349224 */ /* 0x000fe200078e0058 */
[----:B------:R-:W-:Y:S01]  /*6b30*/  @!P1 MOV R55, R24 ;  /* 0x0000001800379202 */ /* 0x000fe20000000f00 */
[----:B------:R-:W-:Y:S01]  /*6b40*/  @!P1 IMAD.MOV.U32 R53, RZ, RZ, R86 ;  /* 0x000000ffff359224 */ /* 0x000fe200078e0056 */
[----:B------:R-:W-:Y:S01]  /*6b50*/  LEA.HI.X R85, R94, R51, R108, 0x1, P0 ;  /* 0x000000335e557211 */ /* 0x000fe200000f0c6c */
[----:B------:R-:W-:Y:S01]  /*6b60*/  @!P1 IMAD.MOV.U32 R54, RZ, RZ, R87 ;  /* 0x000000ffff369224 */ /* 0x000fe200078e0057 */
[----:B------:R-:W-:Y:S01]  /*6b70*/  ISETP.GE.AND P0, PT, R89, c[0x0][0x1d4], PT ;  /* 0x0000750059007a0c */ /* 0x000fe20003f06270 */
[----:B------:R-:W-:Y:S01]  /*6b80*/  @!P1 IMAD.MOV.U32 R16, RZ, RZ, R15 ;  /* 0x000000ffff109224 */ /* 0x000fe200078e000f */
[----:B------:R-:W-:Y:S01]  /*6b90*/  @!P1 F2FP.BF16.PACK_AB R3, R11, R10 ;  /* 0x0000000a0b03923e */ /* 0x000fe200000010ff */
[----:B------:R-:W-:Y:S01]  /*6ba0*/  @!P1 IMAD.MOV.U32 R17, RZ, RZ, R5 ;  /* 0x000000ffff119224 */ /* 0x000fe200078e0005 */
[----:B------:R1:W-:Y:S01]  /*6bb0*/  ST.E.128 [R84.64], R52 ;  /* 0x0000003454007985 */ /* 0x0003e2000c101d08 */
[----:B------:R-:W-:Y:S02]  /*6bc0*/  @!P1 F2FP.BF16.PACK_AB R4, R9, R8 ;  /* 0x000000080904923e */ /* 0x000fe400000010ff */
[----:B------:R-:W-:Y:S02]  /*6bd0*/  @!P1 IMAD.MOV.U32 R19, RZ, RZ, R3 ;  /* 0x000000ffff139224 */ /* 0x000fe400078e0003 */
[----:B------:R-:W-:Y:S04]  /*6be0*/  @!P1 MOV R18, R4 ;  /* 0x0000000400129202 */ /* 0x000fe80000000f00 */
[----:B------:R-:W-:Y:S05]  /*6bf0*/  @!P0 IMAD.WIDE R50, R89, 0x2, R50 ;  /* 0x0000000259328825 */ /* 0x000fea00078e0232 */
[----:B------:R1:W-:Y:S02]  /*6c00*/  @!P0 ST.E.128 [R50.64], R16 ;  /* 0x0000001032008985 */ /* 0x0003e4000c101d08 */
.L_x_369:
[----:B-1----:R-:W-:Y:S05]  /*6c10*/  BSYNC B0 ;  /* 0x0000000000007941 */ /* 0x002fea0003800000 */
.L_x_368:
[----:B------:R1:W2:Y:S01]  /*6c20*/  SHFL.IDX PT, R45, R92, 0x1, 0x181f ;  /* 0x00381f005c2d7f89 */ /* 0x0002a200000e0000 */
[----:B------:R-:W-:Y:S01]  /*6c30*/  ISETP.GE.OR P0, PT, R169, R91, P6 ;  /* 0x0000005ba900720c */ /* 0x000fe20003706670 */
[----:B------:R-:W-:Y:S02]  /*6c40*/  BSSY B0, `(.L_x_370) ;  /* 0x000007f000007945 */ /* 0x000fe40003800000 */
[----:B------:R1:W3:Y:S10]  /*6c50*/  SHFL.IDX PT, R44, R93, 0x1, 0x181f ;  /* 0x00381f005d2c7f89 */ /* 0x0002f400000e0000 */
[----:B------:R-:W-:-:S05]  /*6c60*/  @P0 BRA `(.L_x_371) ;  /* 0x000007c000000947 */ /* 0x000fca0003800000 */
[----:B------:R-:W-:Y:S01]  /*6c70*/  SEL R3, R83, R75, !P2 ;  /* 0x0000004b53037207 */ /* 0x000fe20005000000 */
[----:B------:R-:W4:Y:S01]  /*6c80*/  LDS.128 R48, [R130+0x8100] ;  /* 0x0081000082307984 */ /* 0x000f220000000c00 */
[C---:B------:R-:W-:Y:S02]  /*6c90*/  IADD3 R5, R81.reuse, 0x20, RZ ;  /* 0x0000002051057810 */ /* 0x040fe40007ffe0ff */
[----:B------:R-:W-:Y:S02]  /*6ca0*/  SHF.R.S32.HI R4, RZ, 0x1f, R3 ;  /* 0x0000001fff047819 */ /* 0x000fe40000011403 */
[----:B------:R-:W-:Y:S01]  /*6cb0*/  IADD3 R6, R81, 0x20, RZ ;  /* 0x0000002051067810 */ /* 0x000fe20007ffe0ff */
[----:B------:R-:W-:Y:S01]  /*6cc0*/  IMAD.SHL.U32 R5, R5, 0x40, RZ ;  /* 0x0000004005057824 */ /* 0x000fe200078e00ff */
[----:B------:R-:W-:Y:S02]  /*6cd0*/  LEA.HI R3, R4, R3, RZ, 0x4 ;  /* 0x0000000304037211 */ /* 0x000fe400078f20ff */
[----:B---3--:R-:W-:Y:S01]  /*6ce0*/  LEA R84, P0, R94, R44, 0x1 ;  /* 0x0000002c5e547211 */ /* 0x008fe200078008ff */
[----:B------:R-:W-:Y:S01]  /*6cf0*/  IMAD.SHL.U32 R6, R6, 0x40, RZ ;  /* 0x0000004006067824 */ /* 0x000fe200078e00ff */
[----:B------:R-:W-:Y:S02]  /*6d00*/  LEA.HI.SX32 R3, R3, R74, 0x1c ;  /* 0x0000004a03037211 */ /* 0x000fe400078fe2ff */
[----:B--2---:R-:W-:Y:S02]  /*6d10*/  LEA.HI.X R85, R94, R45, R108, 0x1, P0 ;  /* 0x0000002d5e557211 */ /* 0x004fe400000f0c6c */
[----:B------:R-:W-:Y:S01]  /*6d20*/  SHF.R.S32.HI R4, RZ, 0x1f, R3 ;  /* 0x0000001fff047819 */ /* 0x000fe20000011403 */
[----:B------:R-:W-:Y:S01]  /*6d30*/  IMAD.SHL.U32 R24, R3, 0x8, RZ ;  /* 0x0000000803187824 */ /* 0x000fe200078e00ff */
[----:B------:R-:W-:Y:S02]  /*6d40*/  LOP3.LUT R6, R6, 0x1c0, RZ, 0xc0, !PT ;  /* 0x000001c006067812 */ /* 0x000fe400078ec0ff */
[----:B------:R-:W-:Y:S02]  /*6d50*/  LEA.HI R4, R4, R3, RZ, 0x3 ;  /* 0x0000000304047211 */ /* 0x000fe400078f18ff */
[----:B------:R-:W-:Y:S02]  /*6d60*/  LOP3.LUT R5, R5, 0x1c0, RZ, 0xc0, !PT ;  /* 0x000001c005057812 */ /* 0x000fe400078ec0ff */
[----:B------:R-:W-:Y:S02]  /*6d70*/  SHF.R.S32.HI R3, RZ, 0x3, R4 ;  /* 0x00000003ff037819 */ /* 0x000fe40000011404 */
[----:B------:R-:W-:Y:S02]  /*6d80*/  LOP3.LUT R4, R6, 0x38, R24, 0xf8, !PT ;  /* 0x0000003806047812 */ /* 0x000fe400078ef818 */
[----:B------:R-:W-:Y:S01]  /*6d90*/  SHF.R.U32.HI R5, RZ, 0x3, R5 ;  /* 0x00000003ff057819 */ /* 0x000fe20000011605 */
[----:B------:R-:W-:Y:S01]  /*6da0*/  IMAD R3, R3, 0x1c00, R12 ;  /* 0x00001c0003037824 */ /* 0x000fe200078e020c */
[----:B------:R-:W-:Y:S02]  /*6db0*/  ISETP.GE.AND P0, PT, R24, c[0x0][0x1d4], PT ;  /* 0x0000750018007a0c */ /* 0x000fe40003f06270 */
[----:B------:R-:W-:Y:S02]  /*6dc0*/  LOP3.LUT R4, R4, R5, RZ, 0x3c, !PT ;  /* 0x0000000504047212 */ /* 0x000fe400078e3cff */
[----:B-----5:R-:W-:Y:S02]  /*6dd0*/  @!P1 SHF.R.U64 R8, R56, 0x10, R57 ;  /* 0x0000001038089819 */ /* 0x020fe40000001239 */
[----:B------:R-:W-:Y:S01]  /*6de0*/  @!P1 SHF.R.U64 R5, R20, 0x10, R21 ;  /* 0x0000001014059819 */ /* 0x000fe20000001215 */
[----:B------:R-:W-:Y:S01]  /*6df0*/  IMAD.IADD R3, R3, 0x1, R4 ;  /* 0x0000000103037824 */ /* 0x000fe200078e0204 */
[----:B------:R-:W-:Y:S02]  /*6e00*/  @!P1 SHF.R.U32.HI R9, RZ, 0x10, R57 ;  /* 0x00000010ff099819 */ /* 0x000fe40000011639 */
[----:B------:R-:W-:Y:S01]  /*6e10*/  @!P1 PRMT R10, R25, 0x5432, R5 ;  /* 0x00005432190a9816 */ /* 0x000fe20000000005 */
[----:B------:R-:W-:Y:S01]  /*6e20*/  IMAD.SHL.U32 R3, R3, 0x2, RZ ;  /* 0x0000000203037824 */ /* 0x000fe200078e00ff */
[----:B----4-:R-:W-:Y:S01]  /*6e30*/  @!P1 LOP3.LUT R47, R51, 0xffff0000, RZ, 0xc0, !PT ;  /* 0xffff0000332f9812 */ /* 0x010fe200078ec0ff */
[C---:B------:R-:W-:Y:S01]  /*6e40*/  @!P1 IMAD.U32 R41, R50.reuse, 0x10000, RZ ;  /* 0x0001000032299824 */ /* 0x040fe200078e00ff */
[----:B------:R-:W-:Y:S02]  /*6e50*/  @!P1 LOP3.LUT R43, R50, 0xffff0000, RZ, 0xc0, !PT ;  /* 0xffff0000322b9812 */ /* 0x000fe400078ec0ff */
[----:B------:R2:W3:Y:S01]  /*6e60*/  LDS.128 R16, [R3+0x8100] ;  /* 0x0081000003107984 */ /* 0x0004e20000000c00 */
[----:B------:R-:W-:Y:S02]  /*6e70*/  @!P1 SHF.R.U32.HI R4, RZ, 0x10, R21 ;  /* 0x00000010ff049819 */ /* 0x000fe40000011615 */
[----:B------:R-:W-:Y:S02]  /*6e80*/  @!P1 PRMT R21, R68, 0x5432, R9 ;  /* 0x0000543244159816 */ /* 0x000fe40000000009 */
[--C-:B------:R-:W-:Y:S02]  /*6e90*/  @!P1 SHF.R.U64 R11, R58, 0x10, R59.reuse ;  /* 0x000000103a0b9819 */ /* 0x100fe4000000123b */
[----:B------:R-:W-:Y:S02]  /*6ea0*/  @!P1 SHF.R.U32.HI R15, RZ, 0x10, R59 ;  /* 0x00000010ff0f9819 */ /* 0x000fe4000001163b */
[C---:B------:R-:W-:Y:S01]  /*6eb0*/  @!P1 PRMT R42, R69.reuse, 0x5432, R11 ;  /* 0x00005432452a9816 */ /* 0x040fe2000000000b */
[----:B------:R-:W-:Y:S01]  /*6ec0*/  @!P1 IMAD.U32 R11, R48, 0x10000, RZ ;  /* 0x00010000300b9824 */ /* 0x000fe200078e00ff */
[----:B------:R-:W-:Y:S02]  /*6ed0*/  @!P1 PRMT R40, R69, 0x5410, R15 ;  /* 0x0000541045289816 */ /* 0x000fe4000000000f */
[----:B------:R-:W-:Y:S01]  /*6ee0*/  @!P1 PRMT R9, R25, 0x5410, R4 ;  /* 0x0000541019099816 */ /* 0x000fe20000000004 */
[----:B------:R-:W-:Y:S01]  /*6ef0*/  @!P1 IMAD.U32 R4, R10, 0x10000, RZ ;  /* 0x000100000a049824 */ /* 0x000fe200078e00ff */
[--C-:B------:R-:W-:Y:S02]  /*6f00*/  @!P1 SHF.R.U32.HI R6, RZ, 0x10, R23.reuse ;  /* 0x00000010ff069819 */ /* 0x100fe40000011617 */
[----:B------:R-:W-:Y:S02]  /*6f10*/  @!P1 LOP3.LUT R46, R40, 0xffff0000, RZ, 0xc0, !PT ;  /* 0xffff0000282e9812 */ /* 0x000fe400078ec0ff */
[----:B------:R-:W-:Y:S01]  /*6f20*/  @!P1 PRMT R15, R26, 0x5410, R6 ;  /* 0x000054101a0f9816 */ /* 0x000fe20000000006 */
[----:B------:R-:W-:Y:S01]  /*6f30*/  @!P1 IMAD.U32 R6, R9, 0x10000, RZ ;  /* 0x0001000009069824 */ /* 0x000fe200078e00ff */
[----:B--2---:R-:W-:Y:S01]  /*6f40*/  @!P1 SHF.R.U64 R3, R22, 0x10, R23 ;  /* 0x0000001016039819 */ /* 0x004fe20000001217 */
[----:B------:R-:W-:Y:S01]  /*6f50*/  @!P1 IMAD.U32 R23, R21, 0x10000, RZ ;  /* 0x0001000015179824 */ /* 0x000fe200078e00ff */
[----:B------:R-:W-:Y:S01]  /*6f60*/  @!P1 PRMT R22, R68, 0x5410, R8 ;  /* 0x0000541044169816 */ /* 0x000fe20000000008 */
[----:B------:R-:W-:Y:S01]  /*6f70*/  @!P0 IMAD.WIDE R68, R24, 0x2, R44 ;  /* 0x0000000218448825 */ /* 0x000fe200078e022c */
[----:B------:R-:W-:Y:S02]  /*6f80*/  @!P1 SHF.L.U32 R45, R51, 0x10, RZ ;  /* 0x00000010332d9819 */ /* 0x000fe400000006ff */
[----:B------:R-:W-:Y:S01]  /*6f90*/  @!P1 PRMT R20, R26, 0x5432, R3 ;  /* 0x000054321a149816 */ /* 0x000fe20000000003 */
[----:B------:R-:W-:Y:S02]  /*6fa0*/  @!P1 IMAD.U32 R8, R22, 0x10000, RZ ;  /* 0x0001000016089824 */ /* 0x000fe400078e00ff */
[----:B------:R-:W-:Y:S02]  /*6fb0*/  @!P1 IMAD.U32 R24, R49, 0x10000, RZ ;  /* 0x0001000031189824 */ /* 0x000fe400078e00ff */
[----:B------:R-:W-:Y:S02]  /*6fc0*/  @!P1 IMAD.U32 R44, R40, 0x10000, RZ ;  /* 0x00010000282c9824 */ /* 0x000fe400078e00ff */
[----:B---3--:R-:W-:Y:S01]  /*6fd0*/  @!P1 IMAD.U32 R5, R17, 0x10000, RZ ;  /* 0x0001000011059824 */ /* 0x008fe200078e00ff */
[----:B------:R-:W-:Y:S03]  /*6fe0*/  @!P1 SHF.L.U32 R3, R16, 0x10, RZ ;  /* 0x0000001010039819 */ /* 0x000fe600000006ff */
[----:B------:R-:W-:Y:S02]  /*6ff0*/  @!P1 FMUL.FTZ R26, R5, R23 ;  /* 0x00000017051a9220 */ /* 0x000fe40000410000 */
[C---:B------:R-:W-:Y:S02]  /*7000*/  @!P1 FMUL.FTZ R25, R3.reuse, R8 ;  /* 0x0000000803199220 */ /* 0x040fe40000410000 */
[-C--:B------:R-:W-:Y:S02]  /*7010*/  @!P1 FMUL.FTZ R3, R3, R4.reuse ;  /* 0x0000000403039220 */ /* 0x080fe40000410000 */
[----:B------:R-:W-:Y:S01]  /*7020*/  @!P1 FFMA.FTZ R59, R11, R4, -R25 ;  /* 0x000000040b3b9223 */ /* 0x000fe20000010819 */
[----:B------:R-:W-:Y:S01]  /*7030*/  @!P1 LOP3.LUT R25, R21, 0xffff0000, RZ, 0xc0, !PT ;  /* 0xffff000015199812 */ /* 0x000fe200078ec0ff */
[----:B------:R-:W-:Y:S01]  /*7040*/  @!P1 FFMA.FTZ R3, R8, R11, R3 ;  /* 0x0000000b08039223 */ /* 0x000fe20000010003 */
[----:B------:R-:W-:Y:S01]  /*7050*/  @!P1 LOP3.LUT R8, R16, 0xffff0000, RZ, 0xc0, !PT ;  /* 0xffff000010089812 */ /* 0x000fe200078ec0ff */
[-C--:B------:R-:W-:Y:S01]  /*7060*/  @!P1 FMUL.FTZ R5, R5, R6.reuse ;  /* 0x0000000605059220 */ /* 0x080fe20000410000 */
[----:B------:R-:W-:Y:S01]  /*7070*/  @!P1 LOP3.LUT R21, R22, 0xffff0000, RZ, 0xc0, !PT ;  /* 0xffff000016159812 */ /* 0x000fe200078ec0ff */
[----:B------:R-:W-:Y:S01]  /*7080*/  @!P1 FFMA.FTZ R58, R24, R6, -R26 ;  /* 0x00000006183a9223 */ /* 0x000fe2000001081a */
[----:B------:R-:W-:Y:S02]  /*7090*/  @!P1 LOP3.LUT R6, R17, 0xffff0000, RZ, 0xc0, !PT ;  /* 0xffff000011069812 */ /* 0x000fe400078ec0ff */
[----:B------:R-:W-:Y:S01]  /*70a0*/  @!P1 LOP3.LUT R22, R48, 0xffff0000, RZ, 0xc0, !PT ;  /* 0xffff000030169812 */ /* 0x000fe200078ec0ff */
[----:B------:R-:W-:Y:S01]  /*70b0*/  @!P1 FMUL.FTZ R11, R8, R21 ;  /* 0x00000015080b9220 */ /* 0x000fe20000410000 */
[----:B------:R-:W-:Y:S02]  /*70c0*/  @!P1 LOP3.LUT R26, R49, 0xffff0000, RZ, 0xc0, !PT ;  /* 0xffff0000311a9812 */ /* 0x000fe400078ec0ff */
[----:B------:R-:W-:Y:S02]  /*70d0*/  @!P1 LOP3.LUT R4, R9, 0xffff0000, RZ, 0xc0, !PT ;  /* 0xffff000009049812 */ /* 0x000fe400078ec0ff */
[----:B------:R-:W-:Y:S01]  /*70e0*/  @!P1 LOP3.LUT R9, R10, 0xffff0000, RZ, 0xc0, !PT ;  /* 0xffff00000a099812 */ /* 0x000fe200078ec0ff */
[C---:B------:R-:W-:Y:S02]  /*70f0*/  @!P1 FMUL.FTZ R10, R6.reuse, R25 ;  /* 0x00000019060a9220 */ /* 0x040fe40000410000 */
[-C--:B------:R-:W-:Y:S02]  /*7100*/  @!P1 FMUL.FTZ R6, R6, R4.reuse ;  /* 0x0000000406069220 */ /* 0x080fe40000410000 */
[-C--:B------:R-:W-:Y:S01]  /*7110*/  @!P1 FFMA.FTZ R56, R22, R9.reuse, -R11 ;  /* 0x0000000916389223 */ /* 0x080fe2000001080b */
[C---:B------:R-:W-:Y:S01]  /*7120*/  @!P1 LOP3.LUT R11, R19.reuse, 0xffff0000, RZ, 0xc0, !PT ;  /* 0xffff0000130b9812 */ /* 0x040fe200078ec0ff */
[----:B------:R-:W-:Y:S02]  /*7130*/  @!P1 FFMA.FTZ R57, R26, R4, -R10 ;  /* 0x000000041a399223 */ /* 0x000fe4000001080a */
[----:B------:R-:W-:Y:S02]  /*7140*/  @!P1 IMAD.U32 R10, R19, 0x10000, RZ ;  /* 0x00010000130a9824 */ /* 0x000fe400078e00ff */
[----:B------:R-:W-:Y:S01]  /*7150*/  @!P1 FMUL.FTZ R4, R8, R9 ;  /* 0x0000000908049220 */ /* 0x000fe20000410000 */
[C---:B------:R-:W-:Y:S01]  /*7160*/  @!P1 LOP3.LUT R9, R15.reuse, 0xffff0000, RZ, 0xc0, !PT ;  /* 0xffff00000f099812 */ /* 0x040fe200078ec0ff */
[----:B------:R-:W-:Y:S02]  /*7170*/  @!P1 IMAD.U32 R8, R15, 0x10000, RZ ;  /* 0x000100000f089824 */ /* 0x000fe400078e00ff */
[C---:B------:R-:W-:Y:S02]  /*7180*/  @!P1 FMUL.FTZ R15, R10.reuse, R44 ;  /* 0x0000002c0a0f9220 */ /* 0x040fe40000410000 */
[----:B------:R-:W-:Y:S02]  /*7190*/  @!P1 FMUL.FTZ R40, R11, R46 ;  /* 0x0000002e0b289220 */ /* 0x000fe40000410000 */
[-C--:B------:R-:W-:Y:S02]  /*71a0*/  @!P1 FMUL.FTZ R10, R10, R8.reuse ;  /* 0x000000080a0a9220 */ /* 0x080fe40000410000 */
[----:B------:R-:W-:Y:S01]  /*71b0*/  @!P1 FFMA.FTZ R55, R45, R8, -R15 ;  /* 0x000000082d379223 */ /* 0x000fe2000001080f */
[C---:B------:R-:W-:Y:S01]  /*71c0*/  @!P1 SHF.L.U32 R8, R18.reuse, 0x10, RZ ;  /* 0x0000001012089819 */ /* 0x040fe200000006ff */
[-C--:B------:R-:W-:Y:S01]  /*71d0*/  @!P1 FFMA.FTZ R54, R47, R9.reuse, -R40 ;  /* 0x000000092f369223 */ /* 0x080fe20000010828 */
[----:B------:R-:W-:Y:S01]  /*71e0*/  @!P1 LOP3.LUT R15, R18, 0xffff0000, RZ, 0xc0, !PT ;  /* 0xffff0000120f9812 */ /* 0x000fe200078ec0ff */
[C---:B------:R-:W-:Y:S01]  /*71f0*/  @!P1 IMAD.U32 R40, R42.reuse, 0x10000, RZ ;  /* 0x000100002a289824 */ /* 0x040fe200078e00ff */
[----:B------:R-:W-:Y:S01]  /*7200*/  @!P1 LOP3.LUT R42, R42, 0xffff0000, RZ, 0xc0, !PT ;  /* 0xffff00002a2a9812 */ /* 0x000fe200078ec0ff */
[----:B------:R-:W-:Y:S02]  /*7210*/  @!P1 FMUL.FTZ R11, R11, R9 ;  /* 0x000000090b0b9220 */ /* 0x000fe40000410000 */
[C---:B------:R-:W-:Y:S01]  /*7220*/  @!P1 IMAD.U32 R9, R20.reuse, 0x10000, RZ ;  /* 0x0001000014099824 */ /* 0x040fe200078e00ff */
[----:B------:R-:W-:Y:S01]  /*7230*/  @!P1 LOP3.LUT R20, R20, 0xffff0000, RZ, 0xc0, !PT ;  /* 0xffff000014149812 */ /* 0x000fe200078ec0ff */
[----:B------:R-:W-:Y:S02]  /*7240*/  @!P1 FMUL.FTZ R52, R8, R40 ;  /* 0x0000002808349220 */ /* 0x000fe40000410000 */
[----:B------:R-:W-:Y:S02]  /*7250*/  @!P1 FMUL.FTZ R53, R15, R42 ;  /* 0x0000002a0f359220 */ /* 0x000fe40000410000 */
[----:B------:R-:W-:Y:S01]  /*7260*/  @!P1 FFMA.FTZ R4, R21, R22, R4 ;  /* 0x0000001615049223 */ /* 0x000fe20000010004 */
[----:B------:R-:W-:Y:S01]  /*7270*/  @!P1 F2FP.BF16.PACK_AB R22, R54, R55 ;  /* 0x000000373616923e */ /* 0x000fe200000010ff */
[-C--:B------:R-:W-:Y:S02]  /*7280*/  @!P1 FMUL.FTZ R8, R8, R9.reuse ;  /* 0x0000000908089220 */ /* 0x080fe40000410000 */
[----:B------:R-:W-:Y:S02]  /*7290*/  @!P1 FFMA.FTZ R5, R23, R24, R5 ;  /* 0x0000001817059223 */ /* 0x000fe40000010005 */
[----:B------:R-:W-:Y:S02]  /*72a0*/  @!P1 FFMA.FTZ R52, R41, R9, -R52 ;  /* 0x0000000929349223 */ /* 0x000fe40000010834 */
[-C--:B------:R-:W-:Y:S01]  /*72b0*/  @!P1 FMUL.FTZ R9, R15, R20.reuse ;  /* 0x000000140f099220 */ /* 0x080fe20000410000 */
[----:B------:R-:W-:Y:S01]  /*72c0*/  @!P1 F2FP.BF16.PACK_AB R15, R56, R59 ;  /* 0x0000003b380f923e */ /* 0x000fe200000010ff */
[----:B------:R-:W-:Y:S01]  /*72d0*/  @!P1 FFMA.FTZ R53, R43, R20, -R53 ;  /* 0x000000142b359223 */ /* 0x000fe20000010835 */
[----:B------:R-:W-:Y:S01]  /*72e0*/  @!P1 F2FP.BF16.PACK_AB R20, R57, R58 ;  /* 0x0000003a3914923e */ /* 0x000fe200000010ff */
[----:B------:R-:W-:Y:S02]  /*72f0*/  @!P1 FFMA.FTZ R6, R25, R26, R6 ;  /* 0x0000001a19069223 */ /* 0x000fe40000010006 */
[----:B------:R-:W-:Y:S01]  /*7300*/  @!P1 FFMA.FTZ R8, R40, R41, R8 ;  /* 0x0000002928089223 */ /* 0x000fe20000010008 */
[----:B------:R-:W-:Y:S01]  /*7310*/  @!P1 F2FP.BF16.PACK_AB R21, R53, R52 ;  /* 0x000000343515923e */ /* 0x000fe200000010ff */
[----:B------:R-:W-:Y:S01]  /*7320*/  @!P1 FFMA.FTZ R9, R42, R43, R9 ;  /* 0x0000002b2a099223 */ /* 0x000fe20000010009 */
[----:B------:R-:W-:Y:S01]  /*7330*/  @!P1 F2FP.BF16.PACK_AB R5, R6, R5 ;  /* 0x000000050605923e */ /* 0x000fe200000010ff */
[----:B------:R-:W-:Y:S02]  /*7340*/  @!P1 FFMA.FTZ R10, R44, R45, R10 ;  /* 0x0000002d2c0a9223 */ /* 0x000fe4000001000a */
[----:B------:R-:W-:Y:S02]  /*7350*/  @!P1 FFMA.FTZ R11, R46, R47, R11 ;  /* 0x0000002f2e0b9223 */ /* 0x000fe4000001000b */
[----:B------:R-:W-:Y:S01]  /*7360*/  @!P1 IMAD.MOV.U32 R48, RZ, RZ, R15 ;  /* 0x000000ffff309224 */ /* 0x000fe200078e000f */
[----:B------:R-:W-:Y:S01]  /*7370*/  @!P1 F2FP.BF16.PACK_AB R15, R4, R3 ;  /* 0x00000003040f923e */ /* 0x000fe200000010ff */
[----:B------:R-:W-:Y:S01]  /*7380*/  @!P1 IMAD.MOV.U32 R49, RZ, RZ, R20 ;  /* 0x000000ffff319224 */ /* 0x000fe200078e0014 */
[----:B------:R-:W-:Y:S01]  /*7390*/  @!P1 F2FP.BF16.PACK_AB R4, R9, R8 ;  /* 0x000000080904923e */ /* 0x000fe200000010ff */
[----:B------:R-:W-:Y:S01]  /*73a0*/  @!P1 IMAD.MOV.U32 R50, RZ, RZ, R21 ;  /* 0x000000ffff329224 */ /* 0x000fe200078e0015 */
[----:B------:R-:W-:Y:S01]  /*73b0*/  @!P1 F2FP.BF16.PACK_AB R3, R11, R10 ;  /* 0x0000000a0b03923e */ /* 0x000fe200000010ff */
[----:B------:R-:W-:Y:S01]  /*73c0*/  @!P1 IMAD.MOV.U32 R51, RZ, RZ, R22 ;  /* 0x000000ffff339224 */ /* 0x000fe200078e0016 */
[----:B------:R-:W-:Y:S01]  /*73d0*/  @!P1 MOV R16, R15 ;  /* 0x0000000f00109202 */ /* 0x000fe20000000f00 */
[----:B------:R-:W-:Y:S02]  /*73e0*/  @!P1 IMAD.MOV.U32 R17, RZ, RZ, R5 ;  /* 0x000000ffff119224 */ /* 0x000fe400078e0005 */
[----:B------:R-:W-:Y:S01]  /*73f0*/  @!P1 IMAD.MOV.U32 R18, RZ, RZ, R4 ;  /* 0x000000ffff129224 */ /* 0x000fe200078e0004 */
[----:B------:R2:W-:Y:S01]  /*7400*/  ST.E.128 [R84.64], R48 ;  /* 0x0000003054007985 */ /* 0x0005e2000c101d08 */
[----:B------:R-:W-:Y:S07]  /*7410*/  @!P1 IMAD.MOV.U32 R19, RZ, RZ, R3 ;  /* 0x000000ffff139224 */ /* 0x000fee00078e0003 */
[----:B------:R2:W-:Y:S02]  /*7420*/  @!P0 ST.E.128 [R68.64], R16 ;  /* 0x0000001044008985 */ /* 0x0005e4000c101d08 */
.L_x_371:
[----:B------:R-:W-:Y:S05]  /*7430*/  BSYNC B0 ;  /* 0x0000000000007941 */ /* 0x000fea0003800000 */
.L_x_370:
[----:B------:R4:W1:Y:S01]  /*7440*/  SHFL.IDX PT, R25, R92, 0x2, 0x181f ;  /* 0x00581f005c197f89 */ /* 0x00086200000e0000 */
[----:B------:R-:W-:Y:S01]  /*7450*/  ISETP.GE.OR P0, PT, R168, R91, P6 ;  /* 0x0000005ba800720c */ /* 0x000fe20003706670 */
[----:B------:R-:W-:Y:S02]  /*7460*/  BSSY B0, `(.L_x_372) ;  /* 0x000007f000007945 */ /* 0x000fe40003800000 */
[----:B------:R4:W3:Y:S10]  /*7470*/  SHFL.IDX PT, R24, R93, 0x2, 0x181f ;  /* 0x00581f005d187f89 */ /* 0x0008f400000e0000 */
[----:B------:R-:W-:-:S05]  /*7480*/  @P0 BRA `(.L_x_373) ;  /* 0x000007c000000947 */ /* 0x000fca0003800000 */
[----:B------:R-:W-:Y:S01]  /*7490*/  SEL R3, R83, R75, !P2 ;  /* 0x0000004b53037207 */ /* 0x000fe20005000000 */
[----:B--23--:R-:W2:Y:S01]  /*74a0*/  LDS.128 R44, [R129+0x8100] ;  /* 0x00810000812c7984 */ /* 0x00cea20000000c00 */
[C---:B------:R-:W-:Y:S02]  /*74b0*/  IADD3 R5, R81.reuse, 0x40, RZ ;  /* 0x0000004051057810 */ /* 0x040fe40007ffe0ff */
[----:B------:R-:W-:Y:S02]  /*74c0*/  SHF.R.S32.HI R4, RZ, 0x1f, R3 ;  /* 0x0000001fff047819 */ /* 0x000fe40000011403 */
[----:B------:R-:W-:Y:S01]  /*74d0*/  IADD3 R6, R81, 0x40, RZ ;  /* 0x0000004051067810 */ /* 0x000fe20007ffe0ff */
[----:B------:R-:W-:Y:S01]  /*74e0*/  IMAD.SHL.U32 R5, R5, 0x40, RZ ;  /* 0x0000004005057824 */ /* 0x000fe200078e00ff */
[----:B------:R-:W-:Y:S02]  /*74f0*/  LEA.HI R3, R4, R3, RZ, 0x4 ;  /* 0x0000000304037211 */ /* 0x000fe400078f20ff */
[----:B------:R-:W-:Y:S01]  /*7500*/  LEA R52, P0, R94, R24, 0x1 ;  /* 0x000000185e347211 */ /* 0x000fe200078008ff */
[----:B------:R-:W-:Y:S01]  /*7510*/  IMAD.SHL.U32 R6, R6, 0x40, RZ ;  /* 0x0000004006067824 */ /* 0x000fe200078e00ff */
[----:B------:R-:W-:Y:S02]  /*7520*/  LEA.HI.SX32 R3, R3, R74, 0x1c ;  /* 0x0000004a03037211 */ /* 0x000fe400078fe2ff */
[----:B-1----:R-:W-:Y:S02]  /*7530*/  LEA.HI.X R53, R94, R25, R108, 0x1, P0 ;  /* 0x000000195e357211 */ /* 0x002fe400000f0c6c */
[----:B------:R-:W-:Y:S01]  /*7540*/  SHF.R.S32.HI R4, RZ, 0x1f, R3 ;  /* 0x0000001fff047819 */ /* 0x000fe20000011403 */
[----:B------:R-:W-:Y:S01]  /*7550*/  IMAD.SHL.U32 R23, R3, 0x8, RZ ;  /* 0x0000000803177824 */ /* 0x000fe200078e00ff */
[----:B------:R-:W-:Y:S02]  /*7560*/  LOP3.LUT R6, R6, 0x1c0, RZ, 0xc0, !PT ;  /* 0x000001c006067812 */ /* 0x000fe400078ec0ff */
[----:B------:R-:W-:Y:S02]  /*7570*/  LEA.HI R4, R4, R3, RZ, 0x3 ;  /* 0x0000000304047211 */ /* 0x000fe400078f18ff */
[----:B------:R-:W-:Y:S02]  /*7580*/  LOP3.LUT R5, R5, 0x1c0, RZ, 0xc0, !PT ;  /* 0x000001c005057812 */ /* 0x000fe400078ec0ff */
[----:B------:R-:W-:Y:S02]  /*7590*/  SHF.R.S32.HI R3, RZ, 0x3, R4 ;  /* 0x00000003ff037819 */ /* 0x000fe40000011404 */
[----:B------:R-:W-:Y:S02]  /*75a0*/  SHF.R.U32.HI R5, RZ, 0x3, R5 ;  /* 0x00000003ff057819 */ /* 0x000fe40000011605 */
[----:B------:R-:W-:Y:S01]  /*75b0*/  LOP3.LUT R4, R6, 0x38, R23, 0xf8, !PT ;  /* 0x0000003806047812 */ /* 0x000fe200078ef817 */
[----:B------:R-:W-:Y:S01]  /*75c0*/  IMAD R3, R3, 0x1c00, R13 ;  /* 0x00001c0003037824 */ /* 0x000fe200078e020d */
[----:B------:R-:W-:Y:S02]  /*75d0*/  ISETP.GE.AND P0, PT, R23, c[0x0][0x1d4], PT ;  /* 0x0000750017007a0c */ /* 0x000fe40003f06270 */
[----:B------:R-:W-:Y:S02]  /*75e0*/  LOP3.LUT R4, R4, R5, RZ, 0x3c, !PT ;  /* 0x0000000504047212 */ /* 0x000fe400078e3cff */
[----:B------:R-:W-:Y:S02]  /*75f0*/  @!P1 SHF.R.U64 R5, R30, 0x10, R31 ;  /* 0x000000101e059819 */ /* 0x000fe4000000121f */
[----:B-----5:R-:W-:Y:S01]  /*7600*/  @!P1 SHF.R.U32.HI R11, RZ, 0x10, R63 ;  /* 0x00000010ff0b9819 */ /* 0x020fe2000001163f */
[----:B------:R-:W-:Y:S01]  /*7610*/  IMAD.IADD R3, R3, 0x1, R4 ;  /* 0x0000000103037824 */ /* 0x000fe200078e0204 */
[----:B------:R-:W-:Y:S02]  /*7620*/  @!P1 SHF.R.U64 R8, R60, 0x10, R61 ;  /* 0x000000103c089819 */ /* 0x000fe4000000123d */
[----:B------:R-:W-:Y:S01]  /*7630*/  @!P1 SHF.R.U64 R20, R62, 0x10, R63 ;  /* 0x000000103e149819 */ /* 0x000fe2000000123f */
[----:B------:R-:W-:Y:S01]  /*7640*/  IMAD.SHL.U32 R3, R3, 0x2, RZ ;  /* 0x0000000203037824 */ /* 0x000fe200078e00ff */
[----:B--2---:R-:W-:Y:S01]  /*7650*/  @!P1 LOP3.LUT R41, R47, 0xffff0000, RZ, 0xc0, !PT ;  /* 0xffff00002f299812 */ /* 0x004fe200078ec0ff */
[----:B------:R-:W-:Y:S01]  /*7660*/  @!P0 IMAD.WIDE R56, R23, 0x2, R24 ;  /* 0x0000000217388825 */ /* 0x000fe200078e0218 */
[----:B------:R-:W-:Y:S02]  /*7670*/  @!P1 LOP3.LUT R30, R46, 0xffff0000, RZ, 0xc0, !PT ;  /* 0xffff00002e1e9812 */ /* 0x000fe400078ec0ff */
[----:B------:R1:W2:Y:S01]  /*7680*/  LDS.128 R16, [R3+0x8100] ;  /* 0x0081000003107984 */ /* 0x0002a20000000c00 */
[----:B------:R-:W-:Y:S01]  /*7690*/  @!P1 IMAD.U32 R24, R45, 0x10000, RZ ;  /* 0x000100002d189824 */ /* 0x000fe200078e00ff */
[----:B------:R-:W-:Y:S02]  /*76a0*/  @!P1 PRMT R22, R70, 0x5410, R8 ;  /* 0x0000541046169816 */ /* 0x000fe40000000008 */
[----:B------:R-:W-:Y:S02]  /*76b0*/  @!P1 SHF.R.U32.HI R6, RZ, 0x10, R31 ;  /* 0x00000010ff069819 */ /* 0x000fe4000001161f */
[----:B------:R-:W-:Y:S01]  /*76c0*/  @!P1 SHF.R.U32.HI R9, RZ, 0x10, R61 ;  /* 0x00000010ff099819 */ /* 0x000fe2000001163d */
[----:B------:R-:W-:Y:S01]  /*76d0*/  @!P1 IMAD.U32 R8, R22, 0x10000, RZ ;  /* 0x0001000016089824 */ /* 0x000fe200078e00ff */
[----:B------:R-:W-:Y:S02]  /*76e0*/  @!P1 PRMT R15, R36, 0x5410, R6 ;  /* 0x00005410240f9816 */ /* 0x000fe40000000006 */
[----:B------:R-:W-:Y:S02]  /*76f0*/  @!P1 PRMT R21, R70, 0x5432, R9 ;  /* 0x0000543246159816 */ /* 0x000fe40000000009 */
[--C-:B------:R-:W-:Y:S03]  /*7700*/  @!P1 SHF.R.U32.HI R4, RZ, 0x10, R29.reuse ;  /* 0x00000010ff049819 */ /* 0x100fe6000001161d */
[----:B------:R-:W-:Y:S01]  /*7710*/  @!P1 IMAD.U32 R23, R21, 0x10000, RZ ;  /* 0x0001000015179824 */ /* 0x000fe200078e00ff */
[----:B------:R-:W-:Y:S05]  /*7720*/  @!P1 PRMT R9, R27, 0x5410, R4 ;  /* 0x000054101b099816 */ /* 0x000fea0000000004 */
[----:B------:R-:W-:Y:S01]  /*7730*/  @!P1 IMAD.U32 R6, R9, 0x10000, RZ ;  /* 0x0001000009069824 */ /* 0x000fe200078e00ff */
[----:B-1----:R-:W-:Y:S01]  /*7740*/  @!P1 SHF.R.U64 R3, R28, 0x10, R29 ;  /* 0x000000101c039819 */ /* 0x002fe2000000121d */
[----:B------:R-:W-:Y:S01]  /*7750*/  @!P1 IMAD.U32 R28, R46, 0x10000, RZ ;  /* 0x000100002e1c9824 */ /* 0x000fe200078e00ff */
[----:B------:R-:W-:Y:S02]  /*7760*/  @!P1 PRMT R29, R71, 0x5432, R20 ;  /* 0x00005432471d9816 */ /* 0x000fe40000000014 */
[----:B------:R-:W-:Y:S02]  /*7770*/  @!P1 PRMT R10, R27, 0x5432, R3 ;  /* 0x000054321b0a9816 */ /* 0x000fe40000000003 */
[----:B------:R-:W-:Y:S02]  /*7780*/  @!P1 PRMT R20, R36, 0x5432, R5 ;  /* 0x0000543224149816 */ /* 0x000fe40000000005 */
[----:B------:R-:W-:Y:S01]  /*7790*/  @!P1 SHF.L.U32 R36, R47, 0x10, RZ ;  /* 0x000000102f249819 */ /* 0x000fe200000006ff */
[----:B------:R-:W-:Y:S01]  /*77a0*/  @!P1 IMAD.U32 R4, R10, 0x10000, RZ ;  /* 0x000100000a049824 */ /* 0x000fe200078e00ff */
[----:B------:R-:W-:Y:S01]  /*77b0*/  @!P1 PRMT R27, R71, 0x5410, R11 ;  /* 0x00005410471b9816 */ /* 0x000fe2000000000b */
[----:B------:R-:W-:Y:S03]  /*77c0*/  @!P1 IMAD.U32 R11, R44, 0x10000, RZ ;  /* 0x000100002c0b9824 */ /* 0x000fe600078e00ff */
[C---:B------:R-:W-:Y:S01]  /*77d0*/  @!P1 LOP3.LUT R40, R27.reuse, 0xffff0000, RZ, 0xc0, !PT ;  /* 0xffff00001b289812 */ /* 0x040fe200078ec0ff */
[----:B------:R-:W-:Y:S02]  /*77e0*/  @!P1 IMAD.U32 R31, R27, 0x10000, RZ ;  /* 0x000100001b1f9824 */ /* 0x000fe400078e00ff */
[----:B--2---:R-:W-:Y:S01]  /*77f0*/  @!P1 IMAD.U32 R5, R17, 0x10000, RZ ;  /* 0x0001000011059824 */ /* 0x004fe200078e00ff */
        /* <DEDUP_REMOVED lines=69> */
.L_x_373:
[----:B------:R-:W-:Y:S05]  /*7c50*/  BSYNC B0 ;  /* 0x0000000000007941 */ /* 0x000fea0003800000 */
.L_x_372:
[----:B-12---:R1:W2:Y:S01]  /*7c60*/  SHFL.IDX PT, R45, R92, 0x3, 0x181f ;  /* 0x00781f005c2d7f89 */ /* 0x0062a200000e0000 */
[----:B------:R-:W-:Y:S03]  /*7c70*/  ISETP.GE.OR P0, PT, R167, R91, P6 ;  /* 0x0000005ba700720c */ /* 0x000fe60003706670 */
[----:B---3--:R1:W3:Y:S10]  /*7c80*/  SHFL.IDX PT, R44, R93, 0x3, 0x181f ;  /* 0x00781f005d2c7f89 */ /* 0x0082f400000e0000 */
[----:B------:R-:W-:-:S05]  /*7c90*/  @P0 BRA `(.L_x_365) ;  /* 0x00000c1000000947 */ /* 0x000fca0003800000 */
[----:B------:R-:W-:Y:S01]  /*7ca0*/  SEL R3, R83, R75, !P2 ;  /* 0x0000004b53037207 */ /* 0x000fe20005000000 */
[----:B-----5:R-:W1:Y:S01]  /*7cb0*/  LDS.128 R40, [R128+0x8100] ;  /* 0x0081000080287984 */ /* 0x020e620000000c00 */
        /* <DEDUP_REMOVED lines=18> */
[--C-:B------:R-:W-:Y:S02]  /*7de0*/  @!P1 SHF.R.U32.HI R8, RZ, 0x10, R35.reuse ;  /* 0x00000010ff089819 */ /* 0x100fe40000011623 */
[----:B------:R-:W-:Y:S02]  /*7df0*/  LOP3.LUT R4, R4, R5, RZ, 0x3c, !PT ;  /* 0x0000000504047212 */ /* 0x000fe400078e3cff */
[----:B------:R-:W-:Y:S02]  /*7e00*/  @!P1 SHF.R.U64 R5, R34, 0x10, R35 ;  /* 0x0000001022059819 */ /* 0x000fe40000001223 */
[--C-:B------:R-:W-:Y:S01]  /*7e10*/  @!P1 SHF.R.U32.HI R6, RZ, 0x10, R65.reuse ;  /* 0x00000010ff069819 */ /* 0x100fe20000011641 */
[----:B------:R-:W-:Y:S01]  /*7e20*/  IMAD.IADD R3, R3, 0x1, R4 ;  /* 0x0000000103037824 */ /* 0x000fe200078e0204 */
[----:B------:R-:W-:Y:S02]  /*7e30*/  @!P1 SHF.R.U64 R10, R64, 0x10, R65 ;  /* 0x00000010400a9819 */ /* 0x000fe40000001241 */
[----:B------:R-:W-:Y:S01]  /*7e40*/  @!P1 SHF.R.U64 R4, R32, 0x10, R33 ;  /* 0x0000001020049819 */ /* 0x000fe20000001221 */
[----:B------:R-:W-:Y:S01]  /*7e50*/  IMAD.SHL.U32 R3, R3, 0x2, RZ ;  /* 0x0000000203037824 */ /* 0x000fe200078e00ff */
[C---:B-1----:R-:W-:Y:S01]  /*7e60*/  @!P1 LOP3.LUT R29, R41.reuse, 0xffff0000, RZ, 0xc0, !PT ;  /* 0xffff0000291d9812 */ /* 0x042fe200078ec0ff */
[----:B------:R-:W-:Y:S01]  /*7e70*/  @!P1 IMAD.U32 R27, R41, 0x10000, RZ ;  /* 0x00010000291b9824 */ /* 0x000fe200078e00ff */
[----:B------:R-:W-:Y:S01]  /*7e80*/  @!P1 PRMT R9, R72, 0x5410, R6 ;  /* 0x0000541048099816 */ /* 0x000fe20000000006 */
[----:B------:R-:W-:Y:S01]  /*7e90*/  @!P1 IMAD.U32 R23, R40, 0x10000, RZ ;  /* 0x0001000028179824 */ /* 0x000fe200078e00ff */
[----:B------:R1:W2:Y:S01]  /*7ea0*/  LDS.128 R16, [R3+0x8100] ;  /* 0x0081000003107984 */ /* 0x0002a20000000c00 */
[----:B------:R-:W-:Y:S01]  /*7eb0*/  @!P1 IMAD.U32 R31, R42, 0x10000, RZ ;  /* 0x000100002a1f9824 */ /* 0x000fe200078e00ff */
[----:B------:R-:W-:Y:S01]  /*7ec0*/  @!P1 PRMT R15, R72, 0x5432, R10 ;  /* 0x00005432480f9816 */ /* 0x000fe2000000000a */
[----:B------:R-:W-:Y:S01]  /*7ed0*/  @!P1 IMAD.U32 R26, R9, 0x10000, RZ ;  /* 0x00010000091a9824 */ /* 0x000fe200078e00ff */
[----:B------:R-:W-:Y:S01]  /*7ee0*/  @!P1 PRMT R10, R37, 0x5432, R4 ;  /* 0x00005432250a9816 */ /* 0x000fe20000000004 */
[----:B------:R-:W-:Y:S01]  /*7ef0*/  @!P1 IMAD.U32 R35, R43, 0x10000, RZ ;  /* 0x000100002b239824 */ /* 0x000fe200078e00ff */
[----:B------:R-:W-:Y:S02]  /*7f00*/  @!P1 LOP3.LUT R28, R9, 0xffff0000, RZ, 0xc0, !PT ;  /* 0xffff0000091c9812 */ /* 0x000fe400078ec0ff */
[----:B------:R-:W-:Y:S01]  /*7f10*/  @!P1 PRMT R20, R38, 0x5432, R8 ;  /* 0x0000543226149816 */ /* 0x000fe20000000008 */
[----:B------:R-:W-:Y:S01]  /*7f20*/  @!P1 IMAD.U32 R8, R10, 0x10000, RZ ;  /* 0x000100000a089824 */ /* 0x000fe200078e00ff */
[--C-:B------:R-:W-:Y:S02]  /*7f30*/  @!P1 SHF.R.U64 R11, R66, 0x10, R67.reuse ;  /* 0x00000010420b9819 */ /* 0x100fe40000001243 */
[----:B------:R-:W-:Y:S02]  /*7f40*/  @!P1 SHF.R.U32.HI R21, RZ, 0x10, R67 ;  /* 0x00000010ff159819 */ /* 0x000fe40000011643 */
[C---:B------:R-:W-:Y:S02]  /*7f50*/  @!P1 PRMT R32, R73.reuse, 0x5410, R11 ;  /* 0x0000541049209816 */ /* 0x040fe4000000000b */
[----:B------:R-:W-:Y:S02]  /*7f60*/  @!P1 PRMT R11, R38, 0x5410, R5 ;  /* 0x00005410260b9816 */ /* 0x000fe40000000005 */
[C---:B------:R-:W-:Y:S02]  /*7f70*/  @!P1 SHF.L.U32 R30, R32.reuse, 0x10, RZ ;  /* 0x00000010201e9819 */ /* 0x040fe400000006ff */
[----:B------:R-:W-:Y:S02]  /*7f80*/  @!P1 LOP3.LUT R32, R32, 0xffff0000, RZ, 0xc0, !PT ;  /* 0xffff000020209812 */ /* 0x000fe400078ec0ff */
[----:B------:R-:W-:Y:S02]  /*7f90*/  @!P1 PRMT R21, R73, 0x5432, R21 ;  /* 0x0000543249159816 */ /* 0x000fe40000000015 */
[----:B-1----:R-:W-:Y:S02]  /*7fa0*/  @!P1 SHF.R.U32.HI R3, RZ, 0x10, R33 ;  /* 0x00000010ff039819 */ /* 0x002fe40000011621 */
[C---:B------:R-:W-:Y:S01]  /*7fb0*/  @!P1 LOP3.LUT R36, R21.reuse, 0xffff0000, RZ, 0xc0, !PT ;  /* 0xffff000015249812 */ /* 0x040fe200078ec0ff */
[----:B------:R-:W-:Y:S01]  /*7fc0*/  @!P1 IMAD.U32 R34, R21, 0x10000, RZ ;  /* 0x0001000015229824 */ /* 0x000fe200078e00ff */
[----:B------:R-:W-:Y:S02]  /*7fd0*/  @!P1 PRMT R6, R37, 0x5410, R3 ;  /* 0x0000541025069816 */ /* 0x000fe40000000003 */
[----:B------:R-:W-:Y:S02]  /*7fe0*/  @!P1 LOP3.LUT R37, R43, 0xffff0000, RZ, 0xc0, !PT ;  /* 0xffff00002b259812 */ /* 0x000fe400078ec0ff */
[----:B------:R-:W-:Y:S02]  /*7ff0*/  @!P1 SHF.L.U32 R4, R6, 0x10, RZ ;  /* 0x0000001006049819 */ /* 0x000fe400000006ff */
[----:B------:R-:W-:Y:S01]  /*8000*/  ISETP.GE.AND P0, PT, R48, c[0x0][0x1d4], PT ;  /* 0x0000750030007a0c */ /* 0x000fe20003f06270 */
[----:B--2---:R-:W-:Y:S01]  /*8010*/  @!P1 IMAD.U32 R3, R17, 0x10000, RZ ;  /* 0x0001000011039824 */ /* 0x004fe200078e00ff */
[----:B------:R-:W-:Y:S01]  /*8020*/  @!P1 LOP3.LUT R21, R19, 0xffff0000, RZ, 0xc0, !PT ;  /* 0xffff000013159812 */ /* 0x000fe200078ec0ff */
[----:B------:R-:W-:Y:S02]  /*8030*/  @!P1 IMAD.U32 R9, R16, 0x10000, RZ ;  /* 0x0001000010099824 */ /* 0x000fe400078e00ff */
[C---:B------:R-:W-:Y:S02]  /*8040*/  @!P1 FMUL.FTZ R22, R3.reuse, R26 ;  /* 0x0000001a03169220 */ /* 0x040fe40000410000 */
[-C--:B------:R-:W-:Y:S01]  /*8050*/  @!P1 FMUL.FTZ R5, R3, R4.reuse ;  /* 0x0000000403059220 */ /* 0x080fe20000410000 */
[----:B------:R-:W-:Y:S01]  /*8060*/  @!P1 LOP3.LUT R3, R17, 0xffff0000, RZ, 0xc0, !PT ;  /* 0xffff000011039812 */ /* 0x000fe200078ec0ff */
[----:B------:R-:W-:Y:S01]  /*8070*/  @!P1 FFMA.FTZ R56, R27, R4, -R22 ;  /* 0x000000041b389223 */ /* 0x000fe20000010816 */
[----:B------:R-:W-:Y:S01]  /*8080*/  @!P1 LOP3.LUT R4, R6, 0xffff0000, RZ, 0xc0, !PT ;  /* 0xffff000006049812 */ /* 0x000fe200078ec0ff */
[----:B------:R-:W-:Y:S02]  /*8090*/  @!P1 IMAD.U32 R22, R15, 0x10000, RZ ;  /* 0x000100000f169824 */ /* 0x000fe400078e00ff */
[----:B------:R-:W-:Y:S02]  /*80a0*/  @!P1 FMUL.FTZ R24, R3, R28 ;  /* 0x0000001c03189220 */ /* 0x000fe40000410000 */
[----:B------:R-:W-:Y:S02]  /*80b0*/  @!P1 FMUL.FTZ R25, R9, R22 ;  /* 0x0000001609199220 */ /* 0x000fe40000410000 */
[-C--:B------:R-:W-:Y:S02]  /*80c0*/  @!P1 FMUL.FTZ R6, R3, R4.reuse ;  /* 0x0000000403069220 */ /* 0x080fe40000410000 */
[----:B------:R-:W-:Y:S01]  /*80d0*/  @!P1 FFMA.FTZ R55, R29, R4, -R24 ;  /* 0x000000041d379223 */ /* 0x000fe20000010818 */
[----:B------:R-:W-:Y:S01]  /*80e0*/  @!P1 LOP3.LUT R24, R15, 0xffff0000, RZ, 0xc0, !PT ;  /* 0xffff00000f189812 */ /* 0x000fe200078ec0ff */
[-C--:B------:R-:W-:Y:S01]  /*80f0*/  @!P1 FMUL.FTZ R3, R9, R8.reuse ;  /* 0x0000000809039220 */ /* 0x080fe20000410000 */
[----:B------:R-:W-:Y:S01]  /*8100*/  @!P1 LOP3.LUT R4, R16, 0xffff0000, RZ, 0xc0, !PT ;  /* 0xffff000010049812 */ /* 0x000fe200078ec0ff */
[----:B------:R-:W-:Y:S01]  /*8110*/  @!P1 FFMA.FTZ R54, R23, R8, -R25 ;  /* 0x0000000817369223 */ /* 0x000fe20000010819 */
[----:B------:R-:W-:Y:S01]  /*8120*/  @!P1 LOP3.LUT R25, R40, 0xffff0000, RZ, 0xc0, !PT ;  /* 0xffff000028199812 */ /* 0x000fe200078ec0ff */
[----:B------:R-:W-:Y:S01]  /*8130*/  @!P1 IMAD.U32 R9, R18, 0x10000, RZ ;  /* 0x0001000012099824 */ /* 0x000fe200078e00ff */
[----:B------:R-:W-:Y:S01]  /*8140*/  @!P1 LOP3.LUT R8, R10, 0xffff0000, RZ, 0xc0, !PT ;  /* 0xffff00000a089812 */ /* 0x000fe200078ec0ff */
[C---:B------:R-:W-:Y:S01]  /*8150*/  @!P1 IMAD.U32 R10, R11.reuse, 0x10000, RZ ;  /* 0x000100000b0a9824 */ /* 0x040fe200078e00ff */
[----:B------:R-:W-:Y:S01]  /*8160*/  @!P1 LOP3.LUT R11, R11, 0xffff0000, RZ, 0xc0, !PT ;  /* 0xffff00000b0b9812 */ /* 0x000fe200078ec0ff */
[C---:B------:R-:W-:Y:S02]  /*8170*/  @!P1 FMUL.FTZ R15, R4.reuse, R24 ;  /* 0x00000018040f9220 */ /* 0x040fe40000410000 */
[----:B------:R-:W-:Y:S02]  /*8180*/  @!P1 FMUL.FTZ R33, R9, R30 ;  /* 0x0000001e09219220 */ /* 0x000fe40000410000 */
[-C--:B------:R-:W-:Y:S02]  /*8190*/  @!P1 FMUL.FTZ R4, R4, R8.reuse ;  /* 0x0000000804049220 */ /* 0x080fe40000410000 */
[----:B------:R-:W-:Y:S01]  /*81a0*/  @!P1 FFMA.FTZ R51, R25, R8, -R15 ;  /* 0x0000000819339223 */ /* 0x000fe2000001080f */
[----:B------:R-:W-:Y:S01]  /*81b0*/  @!P1 SHF.L.U32 R15, R19, 0x10, RZ ;  /* 0x00000010130f9819 */ /* 0x000fe200000006ff */
[-C--:B------:R-:W-:Y:S01]  /*81c0*/  @!P1 FMUL.FTZ R8, R9, R10.reuse ;  /* 0x0000000a09089220 */ /* 0x080fe20000410000 */
[----:B------:R-:W-:Y:S01]  /*81d0*/  @!P1 LOP3.LUT R9, R18, 0xffff0000, RZ, 0xc0, !PT ;  /* 0xffff000012099812 */ /* 0x000fe200078ec0ff */
[----:B------:R-:W-:Y:S01]  /*81e0*/  @!P1 FFMA.FTZ R50, R31, R10, -R33 ;  /* 0x0000000a1f329223 */ /* 0x000fe20000010821 */
[----:B------:R-:W-:Y:S01]  /*81f0*/  @!P1 LOP3.LUT R33, R42, 0xffff0000, RZ, 0xc0, !PT ;  /* 0xffff00002a219812 */ /* 0x000fe200078ec0ff */
[C---:B------:R-:W-:Y:S01]  /*8200*/  @!P1 IMAD.U32 R10, R20.reuse, 0x10000, RZ ;  /* 0x00010000140a9824 */ /* 0x040fe200078e00ff */
[----:B------:R-:W-:Y:S01]  /*8210*/  @!P1 LOP3.LUT R20, R20, 0xffff0000, RZ, 0xc0, !PT ;  /* 0xffff000014149812 */ /* 0x000fe200078ec0ff */
[----:B------:R-:W-:Y:S02]  /*8220*/  @!P1 FMUL.FTZ R46, R15, R34 ;  /* 0x000000220f2e9220 */ /* 0x000fe40000410000 */
[----:B------:R-:W-:Y:S02]  /*8230*/  @!P1 FMUL.FTZ R38, R21, R36 ;  /* 0x0000002415269220 */ /* 0x000fe40000410000 */
[C---:B------:R-:W-:Y:S02]  /*8240*/  @!P1 FMUL.FTZ R47, R9.reuse, R32 ;  /* 0x00000020092f9220 */ /* 0x040fe40000410000 */
[-C--:B------:R-:W-:Y:S02]  /*8250*/  @!P1 FMUL.FTZ R9, R9, R11.reuse ;  /* 0x0000000b09099220 */ /* 0x080fe40000410000 */
[----:B------:R-:W-:Y:S01]  /*8260*/  @!P1 FFMA.FTZ R49, R35, R10, -R46 ;  /* 0x0000000a23319223 */ /* 0x000fe2000001082e */
[----:B------:R-:W-:Y:S01]  /*8270*/  @!P1 F2FP.BF16.PACK_AB R46, R51, R54 ;  /* 0x00000036332e923e */ /* 0x000fe200000010ff */
[----:B------:R-:W-:Y:S02]  /*8280*/  @!P1 FFMA.FTZ R38, R37, R20, -R38 ;  /* 0x0000001425269223 */ /* 0x000fe40000010826 */
[----:B------:R-:W-:Y:S01]  /*8290*/  @!P1 FFMA.FTZ R11, R33, R11, -R47 ;  /* 0x0000000b210b9223 */ /* 0x000fe2000001082f */
[----:B------:R-:W-:Y:S01]  /*82a0*/  @!P1 F2FP.BF16.PACK_AB R47, R55, R56 ;  /* 0x00000038372f923e */ /* 0x000fe200000010ff */
[----:B------:R-:W-:Y:S01]  /*82b0*/  @!P1 FMUL.FTZ R10, R15, R10 ;  /* 0x0000000a0f0a9220 */ /* 0x000fe20000410000 */
[----:B------:R-:W-:Y:S01]  /*82c0*/  @!P1 F2FP.BF16.PACK_AB R38, R38, R49 ;  /* 0x000000312626923e */ /* 0x000fe200000010ff */
[----:B------:R-:W-:Y:S01]  /*82d0*/  @!P1 IMAD.MOV.U32 R40, RZ, RZ, R46 ;  /* 0x000000ffff289224 */ /* 0x000fe200078e002e */
[----:B------:R-:W-:Y:S01]  /*82e0*/  @!P1 F2FP.BF16.PACK_AB R15, R11, R50 ;  /* 0x000000320b0f923e */ /* 0x000fe200000010ff */
[----:B------:R-:W-:Y:S02]  /*82f0*/  @!P1 IMAD.MOV.U32 R41, RZ, RZ, R47 ;  /* 0x000000ffff299224 */ /* 0x000fe400078e002f */
[----:B------:R-:W-:Y:S02]  /*8300*/  @!P1 IMAD.MOV.U32 R43, RZ, RZ, R38 ;  /* 0x000000ffff2b9224 */ /* 0x000fe400078e0026 */
[----:B------:R-:W-:Y:S02]  /*8310*/  @!P1 IMAD.MOV.U32 R42, RZ, RZ, R15 ;  /* 0x000000ffff2a9224 */ /* 0x000fe400078e000f */
[----:B------:R-:W-:Y:S02]  /*8320*/  @!P1 FFMA.FTZ R3, R22, R23, R3 ;  /* 0x0000001716039223 */ /* 0x000fe40000010003 */
[----:B------:R-:W-:Y:S01]  /*8330*/  @!P1 FFMA.FTZ R4, R24, R25, R4 ;  /* 0x0000001918049223 */ /* 0x000fe20000010004 */
[----:B------:R1:W-:Y:S01]  /*8340*/  ST.E.128 [R52.64], R40 ;  /* 0x0000002834007985 */ /* 0x0003e2000c101d08 */
[----:B------:R-:W-:Y:S02]  /*8350*/  @!P1 FFMA.FTZ R5, R26, R27, R5 ;  /* 0x0000001b1a059223 */ /* 0x000fe40000010005 */
[----:B------:R-:W-:Y:S01]  /*8360*/  @!P1 FFMA.FTZ R6, R28, R29, R6 ;  /* 0x0000001d1c069223 */ /* 0x000fe20000010006 */
[----:B------:R-:W-:Y:S01]  /*8370*/  @!P1 F2FP.BF16.PACK_AB R15, R4, R3 ;  /* 0x00000003040f923e */ /* 0x000fe200000010ff */
[----:B------:R-:W-:Y:S02]  /*8380*/  @!P1 FFMA.FTZ R8, R30, R31, R8 ;  /* 0x0000001f1e089223 */ /* 0x000fe40000010008 */
[----:B------:R-:W-:Y:S01]  /*8390*/  @!P1 FMUL.FTZ R11, R21, R20 ;  /* 0x00000014150b9220 */ /* 0x000fe20000410000 */
[----:B------:R-:W-:Y:S01]  /*83a0*/  @!P1 F2FP.BF16.PACK_AB R5, R6, R5 ;  /* 0x000000050605923e */ /* 0x000fe200000010ff */
[----:B------:R-:W-:Y:S01]  /*83b0*/  @!P1 FFMA.FTZ R9, R32, R33, R9 ;  /* 0x0000002120099223 */ /* 0x000fe20000010009 */
[----:B------:R-:W-:Y:S01]  /*83c0*/  @!P1 MOV R16, R15 ;  /* 0x0000000f00109202 */ /* 0x000fe20000000f00 */
[----:B------:R-:W-:Y:S02]  /*83d0*/  @!P1 FFMA.FTZ R10, R34, R35, R10 ;  /* 0x00000023220a9223 */ /* 0x000fe4000001000a */
[----:B------:R-:W-:Y:S01]  /*83e0*/  @!P1 FFMA.FTZ R11, R36, R37, R11 ;  /* 0x00000025240b9223 */ /* 0x000fe2000001000b */
[----:B------:R-:W-:Y:S01]  /*83f0*/  @!P1 F2FP.BF16.PACK_AB R4, R9, R8 ;  /* 0x000000080904923e */ /* 0x000fe200000010ff */
[----:B------:R-:W-:Y:S03]  /*8400*/  @!P1 IMAD.MOV.U32 R17, RZ, RZ, R5 ;  /* 0x000000ffff119224 */ /* 0x000fe600078e0005 */
[----:B------:R-:W-:Y:S01]  /*8410*/  @!P1 F2FP.BF16.PACK_AB R3, R11, R10 ;  /* 0x0000000a0b03923e */ /* 0x000fe200000010ff */
[----:B------:R-:W-:Y:S04]  /*8420*/  @!P1 IMAD.MOV.U32 R18, RZ, RZ, R4 ;  /* 0x000000ffff129224 */ /* 0x000fe800078e0004 */
[----:B------:R-:W-:Y:S01]  /*8430*/  @!P1 IMAD.MOV.U32 R19, RZ, RZ, R3 ;  /* 0x000000ffff139224 */ /* 0x000fe200078e0003 */
[----:B------:R-:W-:-:S05]  /*8440*/  @P0 BRA `(.L_x_365) ;  /* 0x0000046000000947 */ /* 0x000fca0003800000 */
[C---:B------:R-:W-:Y:S04]  /*8450*/  LEA R4, P0, R48.reuse, R44, 0x1 ;  /* 0x0000002c30047211 */ /* 0x040fe800078008ff */
[----:B------:R-:W-:Y:S05]  /*8460*/  LEA.HI.X.SX32 R5, R48, R45, 0x1, P0 ;  /* 0x0000002d30057211 */ /* 0x000fea00000f0eff */
[----:B------:R2:W-:Y:S01]  /*8470*/  ST.E.128 [R4.64], R16 ;  /* 0x0000001004007985 */ /* 0x0005e2000c101d08 */
[----:B------:R-:W-:-:S05]  /*8480*/  BRA `(.L_x_365) ;  /* 0x0000042000007947 */ /* 0x000fca0003800000 */
.L_x_343:
[----:B------:R1:W2:Y:S01]  /*8490*/  SHFL.IDX PT, R5, R92, RZ, 0x181f ;  /* 0x00181fff5c057589 */ /* 0x0002a200000e0000 */
[----:B------:R-:W-:Y:S01]  /*84a0*/  IMAD R3, R39, -0x70, R2 ;  /* 0xffffff9027037824 */ /* 0x000fe200078e0202 */
[----:B------:R-:W-:Y:S02]  /*84b0*/  BSSY B0, `(.L_x_374) ;  /* 0x0000011000007945 */ /* 0x000fe40003800000 */
[----:B------:R1:W3:Y:S02]  /*84c0*/  SHFL.IDX PT, R4, R93, RZ, 0x181f ;  /* 0x00181fff5d047589 */ /* 0x0002e400000e0000 */
[----:B------:R-:W-:Y:S04]  /*84d0*/  IMNMX R91, R3, 0x70, PT ;  /* 0x00000070035b7817 */ /* 0x000fe80003800200 */
[----:B------:R-:W-:Y:S04]  /*84e0*/  IADD3 R3, -R81, R91, RZ ;  /* 0x0000005b51037210 */ /* 0x000fe80007ffe1ff */
[----:B------:R-:W-:Y:S11]  /*84f0*/  ISETP.GE.AND P0, PT, R3, 0x1, PT ;  /* 0x000000010300780c */ /* 0x000ff60003f06270 */
[----:B------:R-:W-:Y:S02]  /*8500*/  @!UPT UIADD3 URZ, URZ, URZ, URZ ;  /* 0x0000003f3f3ff290 */ /* 0x000fe4000fffe03f */
[----:B------:R-:W-:-:S05]  /*8510*/  @!P0 BRA `(.L_x_375) ;  /* 0x000000a000008947 */ /* 0x000fca0003800000 */
[----:B-12---:R-:W1:Y:S01]  /*8520*/  @!P6 LDS.128 R16, [R213+0x8100] ;  /* 0x00810000d510e984 */ /* 0x006e620000000c00 */
[CC--:B---3--:R-:W-:Y:S04]  /*8530*/  @!P6 LEA R8, P0, R76.reuse, R4.reuse, 0x1 ;  /* 0x000000044c08e211 */ /* 0x0c8fe800078008ff */
[-C--:B------:R-:W-:Y:S02]  /*8540*/  @!P6 LEA.HI.X R9, R76, R5.reuse, R77, 0x1, P0 ;  /* 0x000000054c09e211 */ /* 0x080fe400000f0c4d */
[C---:B------:R-:W-:Y:S11]  /*8550*/  ISETP.GE.AND P0, PT, R212.reuse, c[0x0][0x1d4], PT ;  /* 0x00007500d4007a0c */ /* 0x040ff60003f06270 */
[----:B------:R-:W-:Y:S02]  /*8560*/  @!UPT UIADD3 URZ, URZ, URZ, URZ ;  /* 0x0000003f3f3ff290 */ /* 0x000fe4000fffe03f */
[C---:B------:R-:W-:Y:S04]  /*8570*/  @!P0 LEA R4, P1, R212.reuse, R4, 0x1 ;  /* 0x00000004d4048211 */ /* 0x040fe800078208ff */
[----:B------:R-:W-:Y:S01]  /*8580*/  @!P0 LEA.HI.X R5, R212, R5, R231, 0x1, P1 ;  /* 0x00000005d4058211 */ /* 0x000fe200008f0ce7 */
[----:B-1----:R-:W-:Y:S04]  /*8590*/  @!P6 ST.E.128 [R8.64], R16 ;  /* 0x000000100800e985 */ /* 0x002fe8000c101d08 */
[----:B------:R-:W1:Y:S04]  /*85a0*/  @!P0 LDS.128 R8, [R213+0xb900] ;  /* 0x00b90000d5088984 */ /* 0x000e680000000c00 */
[----:B-1----:R1:W-:Y:S02]  /*85b0*/  @!P0 ST.E.128 [R4.64], R8 ;  /* 0x0000000804008985 */ /* 0x0023e4000c101d08 */
.L_x_375:
[----:B-12---:R-:W-:Y:S05]  /*85c0*/  BSYNC B0 ;  /* 0x0000000000007941 */ /* 0x006fea0003800000 */
.L_x_374:
[----:B------:R1:W2:Y:S01]  /*85d0*/  SHFL.IDX PT, R5, R92, 0x1, 0x181f ;  /* 0x00381f005c057f89 */ /* 0x0002a200000e0000 */
[----:B------:R-:W-:Y:S01]  /*85e0*/  ISETP.GE.AND P0, PT, R3, 0x21, PT ;  /* 0x000000210300780c */ /* 0x000fe20003f06270 */
[----:B------:R-:W-:Y:S02]  /*85f0*/  BSSY B0, `(.L_x_376) ;  /* 0x000000d000007945 */ /* 0x000fe40003800000 */
[----:B---3--:R1:W3:Y:S10]  /*8600*/  SHFL.IDX PT, R4, R93, 0x1, 0x181f ;  /* 0x00381f005d047f89 */ /* 0x0082f400000e0000 */
[----:B------:R-:W-:-:S05]  /*8610*/  @!P0 BRA `(.L_x_377) ;  /* 0x000000a000008947 */ /* 0x000fca0003800000 */
[----:B------:R-:W4:Y:S01]  /*8620*/  @!P6 LDS.128 R16, [R213+0x9100] ;  /* 0x00910000d510e984 */ /* 0x000f220000000c00 */
[CC--:B---3--:R-:W-:Y:S04]  /*8630*/  @!P6 LEA R8, P0, R76.reuse, R4.reuse, 0x1 ;  /* 0x000000044c08e211 */ /* 0x0c8fe800078008ff */
[-C--:B--2---:R-:W-:Y:S02]  /*8640*/  @!P6 LEA.HI.X R9, R76, R5.reuse, R77, 0x1, P0 ;  /* 0x000000054c09e211 */ /* 0x084fe400000f0c4d */
[C---:B------:R-:W-:Y:S11]  /*8650*/  ISETP.GE.AND P0, PT, R212.reuse, c[0x0][0x1d4], PT ;  /* 0x00007500d4007a0c */ /* 0x040ff60003f06270 */
[----:B------:R-:W-:Y:S02]  /*8660*/  @!UPT UIADD3 URZ, URZ, URZ, URZ ;  /* 0x0000003f3f3ff290 */ /* 0x000fe4000fffe03f */
[C---:B------:R-:W-:Y:S04]  /*8670*/  @!P0 LEA R4, P1, R212.reuse, R4, 0x1 ;  /* 0x00000004d4048211 */ /* 0x040fe800078208ff */
[----:B------:R-:W-:Y:S01]  /*8680*/  @!P0 LEA.HI.X R5, R212, R5, R231, 0x1, P1 ;  /* 0x00000005d4058211 */ /* 0x000fe200008f0ce7 */
[----:B----4-:R-:W-:Y:S04]  /*8690*/  @!P6 ST.E.128 [R8.64], R16 ;  /* 0x000000100800e985 */ /* 0x010fe8000c101d08 */
[----:B------:R-:W2:Y:S04]  /*86a0*/  @!P0 LDS.128 R8, [R213+0xc900] ;  /* 0x00c90000d5088984 */ /* 0x000ea80000000c00 */
[----:B--2---:R2:W-:Y:S02]  /*86b0*/  @!P0 ST.E.128 [R4.64], R8 ;  /* 0x0000000804008985 */ /* 0x0045e4000c101d08 */
.L_x_377:
[----:B------:R-:W-:Y:S05]  /*86c0*/  BSYNC B0 ;  /* 0x0000000000007941 */ /* 0x000fea0003800000 */
.L_x_376:
[----:B--2---:R2:W4:Y:S01]  /*86d0*/  SHFL.IDX PT, R5, R92, 0x2, 0x181f ;  /* 0x00581f005c057f89 */ /* 0x00452200000e0000 */
[----:B------:R-:W-:Y:S01]  /*86e0*/  ISETP.GE.AND P0, PT, R3, 0x41, PT ;  /* 0x000000410300780c */ /* 0x000fe20003f06270 */
[----:B------:R-:W-:Y:S02]  /*86f0*/  BSSY B0, `(.L_x_378) ;  /* 0x000000d000007945 */ /* 0x000fe40003800000 */
[----:B---3--:R2:W3:Y:S10]  /*8700*/  SHFL.IDX PT, R4, R93, 0x2, 0x181f ;  /* 0x00581f005d047f89 */ /* 0x0084f400000e0000 */
[----:B------:R-:W-:-:S05]  /*8710*/  @!P0 BRA `(.L_x_379) ;  /* 0x000000a000008947 */ /* 0x000fca0003800000 */
[----:B------:R-:W5:Y:S01]  /*8720*/  @!P6 LDS.128 R16, [R213+0xa100] ;  /* 0x00a10000d510e984 */ /* 0x000f620000000c00 */
[CC--:B---3--:R-:W-:Y:S04]  /*8730*/  @!P6 LEA R8, P0, R76.reuse, R4.reuse, 0x1 ;  /* 0x000000044c08e211 */ /* 0x0c8fe800078008ff */
[-C--:B----4-:R-:W-:Y:S02]  /*8740*/  @!P6 LEA.HI.X R9, R76, R5.reuse, R77, 0x1, P0 ;  /* 0x000000054c09e211 */ /* 0x090fe400000f0c4d */
[C---:B------:R-:W-:Y:S11]  /*8750*/  ISETP.GE.AND P0, PT, R212.reuse, c[0x0][0x1d4], PT ;  /* 0x00007500d4007a0c */ /* 0x040ff60003f06270 */
[----:B------:R-:W-:Y:S02]  /*8760*/  @!UPT UIADD3 URZ, URZ, URZ, URZ ;  /* 0x0000003f3f3ff290 */ /* 0x000fe4000fffe03f */
[C---:B------:R-:W-:Y:S04]  /*8770*/  @!P0 LEA R4, P1, R212.reuse, R4, 0x1 ;  /* 0x00000004d4048211 */ /* 0x040fe800078208ff */
[----:B------:R-:W-:Y:S01]  /*8780*/  @!P0 LEA.HI.X R5, R212, R5, R231, 0x1, P1 ;  /* 0x00000005d4058211 */ /* 0x000fe200008f0ce7 */
[----:B-----5:R-:W-:Y:S04]  /*8790*/  @!P6 ST.E.128 [R8.64], R16 ;  /* 0x000000100800e985 */ /* 0x020fe8000c101d08 */
[----:B------:R-:W3:Y:S04]  /*87a0*/  @!P0 LDS.128 R8, [R213+0xd900] ;  /* 0x00d90000d5088984 */ /* 0x000ee80000000c00 */
[----:B---3--:R3:W-:Y:S02]  /*87b0*/  @!P0 ST.E.128 [R4.64], R8 ;  /* 0x0000000804008985 */ /* 0x0087e4000c101d08 */
.L_x_379:
[----:B------:R-:W-:Y:S05]  /*87c0*/  BSYNC B0 ;  /* 0x0000000000007941 */ /* 0x000fea0003800000 */
.L_x_378:
[----:B---34-:R3:W4:Y:S01]  /*87d0*/  SHFL.IDX PT, R5, R92, 0x3, 0x181f ;  /* 0x00781f005c057f89 */ /* 0x01872200000e0000 */
[----:B------:R-:W-:Y:S03]  /*87e0*/  ISETP.GE.AND P0, PT, R3, 0x61, PT ;  /* 0x000000610300780c */ /* 0x000fe60003f06270 */
[----:B------:R3:W1:Y:S10]  /*87f0*/  SHFL.IDX PT, R4, R93, 0x3, 0x181f ;  /* 0x00781f005d047f89 */ /* 0x00067400000e0000 */
[----:B------:R-:W-:-:S05]  /*8800*/  @!P0 BRA `(.L_x_365) ;  /* 0x000000a000008947 */ /* 0x000fca0003800000 */
[----:B------:R-:W5:Y:S01]  /*8810*/  @!P6 LDS.128 R16, [R213+0xb100] ;  /* 0x00b10000d510e984 */ /* 0x000f620000000c00 */
[CC--:B-1----:R-:W-:Y:S04]  /*8820*/  @!P6 LEA R8, P0, R76.reuse, R4.reuse, 0x1 ;  /* 0x000000044c08e211 */ /* 0x0c2fe800078008ff */
[-C--:B----4-:R-:W-:Y:S02]  /*8830*/  @!P6 LEA.HI.X R9, R76, R5.reuse, R77, 0x1, P0 ;  /* 0x000000054c09e211 */ /* 0x090fe400000f0c4d */
[C---:B------:R-:W-:Y:S11]  /*8840*/  ISETP.GE.AND P0, PT, R212.reuse, c[0x0][0x1d4], PT ;  /* 0x00007500d4007a0c */ /* 0x040ff60003f06270 */
[----:B------:R-:W-:Y:S02]  /*8850*/  @!UPT UIADD3 URZ, URZ, URZ, URZ ;  /* 0x0000003f3f3ff290 */ /* 0x000fe4000fffe03f */
[C---:B------:R-:W-:Y:S04]  /*8860*/  @!P0 LEA R4, P1, R212.reuse, R4, 0x1 ;  /* 0x00000004d4048211 */ /* 0x040fe800078208ff */
[----:B------:R-:W-:Y:S01]  /*8870*/  @!P0 LEA.HI.X R5, R212, R5, R231, 0x1, P1 ;  /* 0x00000005d4058211 */ /* 0x000fe200008f0ce7 */
[----:B-----5:R-:W-:Y:S04]  /*8880*/  @!P6 ST.E.128 [R8.64], R16 ;  /* 0x000000100800e985 */ /* 0x020fe8000c101d08 */
[----:B------:R-:W1:Y:S04]  /*8890*/  @!P0 LDS.128 R8, [R213+0xe900] ;  /* 0x00e90000d5088984 */ /* 0x000e680000000c00 */
[----:B-1----:R1:W-:Y:S02]  /*88a0*/  @!P0 ST.E.128 [R4.64], R8 ;  /* 0x0000000804008985 */ /* 0x0023e4000c101d08 */
.L_x_365:
[----:B------:R-:W-:Y:S05]  /*88b0*/  BSYNC B2 ;  /* 0x0000000000027941 */ /* 0x000fea0003800000 */
.L_x_342:
[----:B------:R-:W-:Y:S01]  /*88c0*/  IMAD.IADD R3, R91, 0x1, -R81 ;  /* 0x000000015b037824 */ /* 0x000fe200078e0a51 */
[----:B-1----:R-:W-:Y:S01]  /*88d0*/  P2R R24, PR, RZ, 0x4 ;  /* 0x00000004ff187803 */ /* 0x002fe20000000000 */
[----:B-----5:R-:W-:Y:S01]  /*88e0*/  IMAD.WIDE R8, R39, 0x70, R116 ;  /* 0x0000007027087825 */ /* 0x020fe200078e0274 */
[----:B------:R-:W-:Y:S01]  /*88f0*/  LOP3.LUT P2, RZ, R236, 0x4, RZ, 0xc0, !PT ;  /* 0x00000004ecff7812 */ /* 0x000fe2000784c0ff */
[----:B------:R-:W-:Y:S01]  /*8900*/  BSSY B0, `(.L_x_380) ;  /* 0x0000054000007945 */ /* 0x000fe20003800000 */
[C---:B------:R-:W-:Y:S02]  /*8910*/  ISETP.GE.AND P1, PT, R3.reuse, 0x21, PT ;  /* 0x000000210300780c */ /* 0x040fe40003f26270 */
[C---:B------:R-:W-:Y:S02]  /*8920*/  ISETP.GE.AND P3, PT, R3.reuse, 0x41, PT ;  /* 0x000000410300780c */ /* 0x040fe40003f66270 */
[C---:B------:R-:W-:Y:S09]  /*8930*/  ISETP.GE.AND P4, PT, R3.reuse, 0x61, PT ;  /* 0x000000610300780c */ /* 0x040ff20003f86270 */
[C---:B------:R-:W-:Y:S05]  /*8940*/  @P1 IADD3 R6, P0, R8.reuse, 0x20, RZ ;  /* 0x0000002008061810 */ /* 0x040fea0007f1e0ff */
[--C-:B------:R-:W-:Y:S01]  /*8950*/  @P1 IMAD.X R11, RZ, RZ, R9.reuse, P0 ;  /* 0x000000ffff0b1224 */ /* 0x100fe200000e0609 */
[C---:B------:R-:W-:Y:S04]  /*8960*/  @P3 IADD3 R10, P0, R8.reuse, 0x40, RZ ;  /* 0x00000040080a3810 */ /* 0x040fe80007f1e0ff */
[----:B------:R-:W-:Y:S02]  /*8970*/  @P3 IADD3.X R22, RZ, R9, RZ, P0, !PT ;  /* 0x00000009ff163210 */ /* 0x000fe400007fe4ff */
[C---:B------:R-:W-:Y:S05]  /*8980*/  @P4 IADD3 R15, P0, R8.reuse, 0x60, RZ ;  /* 0x00000060080f4810 */ /* 0x040fea0007f1e0ff */
[----:B------:R-:W-:Y:S01]  /*8990*/  @P4 IMAD.X R23, RZ, RZ, R9, P0 ;  /* 0x000000ffff174224 */ /* 0x000fe200000e0609 */
[----:B------:R-:W-:Y:S11]  /*89a0*/  ISETP.GE.AND P0, PT, R3, 0x1, PT ;  /* 0x000000010300780c */ /* 0x000ff60003f06270 */
[----:B------:R-:W-:Y:S02]  /*89b0*/  @!UPT UIADD3 URZ, URZ, URZ, URZ ;  /* 0x0000003f3f3ff290 */ /* 0x000fe4000fffe03f */
[----:B------:R-:W-:Y:S01]  /*89c0*/  @P0 IMAD R3, R9, c[0x0][0x258], RZ ;  /* 0x0000960009030a24 */ /* 0x000fe200078e02ff */
[----:B--2---:R-:W-:Y:S01]  /*89d0*/  @P0 MOV R4, R98 ;  /* 0x0000006200040202 */ /* 0x004fe20000000f00 */
[----:B----4-:R-:W-:Y:S02]  /*89e0*/  @P0 IMAD.MOV.U32 R5, RZ, RZ, R97 ;  /* 0x000000ffff050224 */ /* 0x010fe400078e0061 */
[C---:B------:R-:W-:Y:S02]  /*89f0*/  @P0 IMAD R3, R8.reuse, c[0x0][0x25c], R3 ;  /* 0x0000970008030a24 */ /* 0x040fe400078e0203 */
[----:B------:R-:W-:Y:S05]  /*8a00*/  @P0 IMAD.WIDE.U32 R4, R8, c[0x0][0x258], R4 ;  /* 0x0000960008040a25 */ /* 0x000fea00078e0004 */
[C---:B------:R-:W-:Y:S02]  /*8a10*/  @P0 LEA R18, P5, R4.reuse, c[0x0][0x250], 0x1 ;  /* 0x0000940004120a11 */ /* 0x040fe400078a08ff */
[----:B------:R-:W-:Y:S04]  /*8a20*/  @P0 IADD3 R3, R5, R3, RZ ;  /* 0x0000000305030210 */ /* 0x000fe80007ffe0ff */
[----:B------:R-:W-:Y:S01]  /*8a30*/  @P0 LEA.HI.X R19, R4, c[0x0][0x254], R3, 0x1, P5 ;  /* 0x0000950004130a11 */ /* 0x000fe200028f0c03 */
[----:B------:R-:W-:Y:S02]  /*8a40*/  IMAD R3, R113, c[0x0][0x208], RZ ;  /* 0x0000820071037a24 */ /* 0x000fe400078e02ff */
[C---:B------:R-:W-:Y:S02]  /*8a50*/  IMAD.WIDE.U32 R4, R96.reuse, c[0x0][0x208], RZ ;  /* 0x0000820060047a25 */ /* 0x040fe400078e00ff */
[----:B------:R-:W-:Y:S01]  /*8a60*/  @!PT LDS RZ, [RZ] ;  /* 0x00000000fffff984 */ /* 0x000fe20000000800 */
[----:B------:R-:W-:Y:S01]  /*8a70*/  @!PT LDS RZ, [RZ] ;  /* 0x00000000fffff984 */ /* 0x000fe20000000800 */
[----:B------:R-:W-:Y:S01]  /*8a80*/  @!PT LDS RZ, [RZ] ;  /* 0x00000000fffff984 */ /* 0x000fe20000000800 */
[----:B------:R1:W-:Y:S02]  /*8a90*/  @P0 LDGSTS.E.BYPASS.LTC128B.128 [R213+0x100], [R18.64], !P2 ;  /* 0x0010000012d50fae */ /* 0x0003e4000d101d48 */
[----:B------:R-:W-:Y:S04]  /*8aa0*/  IMAD R3, R96, c[0x0][0x20c], R3 ;  /* 0x0000830060037a24 */ /* 0x000fe800078e0203 */
[----:B------:R-:W-:Y:S02]  /*8ab0*/  IMAD.IADD R5, R5, 0x1, R3 ;  /* 0x0000000105057824 */ /* 0x000fe400078e0203 */
[----:B------:R-:W-:Y:S02]  /*8ac0*/  IMAD R3, R114, c[0x0][0x218], RZ ;  /* 0x0000860072037a24 */ /* 0x000fe400078e02ff */
[C---:B------:R-:W-:Y:S04]  /*8ad0*/  IMAD.WIDE.U32 R4, R95.reuse, c[0x0][0x218], R4 ;  /* 0x000086005f047a25 */ /* 0x040fe800078e0004 */
[----:B------:R-:W-:Y:S01]  /*8ae0*/  IMAD R3, R95, c[0x0][0x21c], R3 ;  /* 0x000087005f037a24 */ /* 0x000fe200078e0203 */
[----:B------:R-:W-:Y:S02]  /*8af0*/  IADD3 R20, P5, R124, R4, RZ ;  /* 0x000000047c147210 */ /* 0x000fe40007fbe0ff */
[-C--:B------:R-:W-:Y:S02]  /*8b00*/  @P1 MOV R4, R98.reuse ;  /* 0x0000006200041202 */ /* 0x080fe40000000f00 */
[----:B------:R-:W-:Y:S01]  /*8b10*/  IADD3.X R21, R133, R5, R3, P5, !PT ;  /* 0x0000000585157210 */ /* 0x000fe20002ffe403 */
[----:B------:R-:W-:Y:S02]  /*8b20*/  @P1 IMAD R3, R11, c[0x0][0x258], RZ ;  /* 0x000096000b031a24 */ /* 0x000fe400078e02ff */
[----:B------:R-:W-:Y:S02]  /*8b30*/  @P1 IMAD.MOV.U32 R5, RZ, RZ, R97 ;  /* 0x000000ffff051224 */ /* 0x000fe400078e0061 */
[C---:B------:R-:W-:Y:S02]  /*8b40*/  @P1 IMAD R3, R6.reuse, c[0x0][0x25c], R3 ;  /* 0x0000970006031a24 */ /* 0x040fe400078e0203 */
[----:B------:R-:W-:Y:S05]  /*8b50*/  @P1 IMAD.WIDE.U32 R4, R6, c[0x0][0x258], R4 ;  /* 0x0000960006041a25 */ /* 0x000fea00078e0004 */
[C---:B------:R-:W-:Y:S02]  /*8b60*/  @P1 LEA R16, P5, R4.reuse, c[0x0][0x250], 0x1 ;  /* 0x0000940004101a11 */ /* 0x040fe400078a08ff */
[----:B------:R-:W-:Y:S02]  /*8b70*/  @P1 IADD3 R3, R5, R3, RZ ;  /* 0x0000000305031210 */ /* 0x000fe40007ffe0ff */
[----:B------:R-:W-:Y:S02]  /*8b80*/  @P3 MOV R5, R97 ;  /* 0x0000006100053202 */ /* 0x000fe40000000f00 */
[----:B------:R-:W-:Y:S01]  /*8b90*/  @P1 LEA.HI.X R17, R4, c[0x0][0x254], R3, 0x1, P5 ;  /* 0x0000950004111a11 */ /* 0x000fe200028f0c03 */
[----:B------:R-:W-:Y:S02]  /*8ba0*/  @P3 IMAD R3, R22, c[0x0][0x258], RZ ;  /* 0x0000960016033a24 */ /* 0x000fe400078e02ff */
[----:B------:R-:W-:Y:S02]  /*8bb0*/  @P3 IMAD.MOV.U32 R4, RZ, RZ, R98 ;  /* 0x000000ffff043224 */ /* 0x000fe400078e0062 */
[C---:B------:R-:W-:Y:S02]  /*8bc0*/  @P3 IMAD R3, R10.reuse, c[0x0][0x25c], R3 ;  /* 0x000097000a033a24 */ /* 0x040fe400078e0203 */
[----:B------:R-:W-:Y:S04]  /*8bd0*/  @P3 IMAD.WIDE.U32 R4, R10, c[0x0][0x258], R4 ;  /* 0x000096000a043a25 */ /* 0x000fe800078e0004 */
[----:B------:R-:W-:Y:S01]  /*8be0*/  @P3 IMAD.IADD R3, R5, 0x1, R3 ;  /* 0x0000000105033824 */ /* 0x000fe200078e0203 */
[C---:B------:R-:W-:Y:S01]  /*8bf0*/  @P3 LEA R10, P5, R4.reuse, c[0x0][0x250], 0x1 ;  /* 0x00009400040a3a11 */ /* 0x040fe200078a08ff */
[----:B------:R-:W-:Y:S03]  /*8c00*/  @P4 IMAD.MOV.U32 R5, RZ, RZ, R97 ;  /* 0x000000ffff054224 */ /* 0x000fe600078e0061 */
[----:B------:R-:W-:Y:S01]  /*8c10*/  @P3 LEA.HI.X R11, R4, c[0x0][0x254], R3, 0x1, P5 ;  /* 0x00009500040b3a11 */ /* 0x000fe200028f0c03 */
[----:B------:R-:W-:Y:S01]  /*8c20*/  @P4 IMAD R3, R23, c[0x0][0x258], RZ ;  /* 0x0000960017034a24 */ /* 0x000fe200078e02ff */
[----:B------:R-:W-:Y:S03]  /*8c30*/  @P4 MOV R4, R98 ;  /* 0x0000006200044202 */ /* 0x000fe60000000f00 */
[C---:B------:R-:W-:Y:S02]  /*8c40*/  @P4 IMAD R3, R15.reuse, c[0x0][0x25c], R3 ;  /* 0x000097000f034a24 */ /* 0x040fe400078e0203 */
[----:B------:R-:W-:Y:S05]  /*8c50*/  @P4 IMAD.WIDE.U32 R4, R15, c[0x0][0x258], R4 ;  /* 0x000096000f044a25 */ /* 0x000fea00078e0004 */
[C---:B------:R-:W-:Y:S02]  /*8c60*/  @P4 LEA R8, P5, R4.reuse, c[0x0][0x250], 0x1 ;  /* 0x0000940004084a11 */ /* 0x040fe400078a08ff */
[----:B------:R-:W-:Y:S04]  /*8c70*/  @P4 IADD3 R3, R5, R3, RZ ;  /* 0x0000000305034210 */ /* 0x000fe80007ffe0ff */
[----:B------:R-:W-:Y:S02]  /*8c80*/  @P4 LEA.HI.X R9, R4, c[0x0][0x254], R3, 0x1, P5 ;  /* 0x0000950004094a11 */ /* 0x000fe400028f0c03 */
[C---:B------:R-:W-:Y:S04]  /*8c90*/  LEA R15, P5, R20.reuse, c[0x0][0x1f8], 0x1 ;  /* 0x00007e00140f7a11 */ /* 0x040fe800078a08ff */
[----:B------:R-:W-:Y:S01]  /*8ca0*/  LEA.HI.X R6, R20, c[0x0][0x1fc], R21, 0x1, P5 ;  /* 0x00007f0014067a11 */ /* 0x000fe200028f0c15 */
[----:B------:R1:W2:Y:S01]  /*8cb0*/  SHFL.IDX PT, R3, R15, RZ, 0x181f ;  /* 0x00181fff0f037589 */ /* 0x0002a200000e0000 */
[----:B------:R-:W-:Y:S03]  /*8cc0*/  LOP3.LUT P5, RZ, R236, 0x2, RZ, 0xc0, !PT ;  /* 0x00000002ecff7812 */ /* 0x000fe600078ac0ff */
[----:B------:R1:W4:Y:S10]  /*8cd0*/  SHFL.IDX PT, R5, R6, RZ, 0x181f ;  /* 0x00181fff06057589 */ /* 0x00033400000e0000 */
[----:B------:R1:W-:Y:S04]  /*8ce0*/  @P0 LDGSTS.E.BYPASS.LTC128B.128 [R213+0x3900], [R18.64+0x80], !P5 ;  /* 0x0390008012d50fae */ /* 0x0003e8000e901d48 */
[----:B------:R1:W-:Y:S04]  /*8cf0*/  @P1 LDGSTS.E.BYPASS.LTC128B.128 [R215+0x1100], [R16.64], !P2 ;  /* 0x0110000010d71fae */ /* 0x0003e8000d101d48 */
[----:B------:R1:W-:Y:S04]  /*8d00*/  @P1 LDGSTS.E.BYPASS.LTC128B.128 [R215+0x4900], [R16.64+0x80], !P5 ;  /* 0x0490008010d71fae */ /* 0x0003e8000e901d48 */
[----:B------:R1:W-:Y:S04]  /*8d10*/  @P3 LDGSTS.E.BYPASS.LTC128B.128 [R215+0x2100], [R10.64], !P2 ;  /* 0x021000000ad73fae */ /* 0x0003e8000d101d48 */
[----:B------:R1:W-:Y:S04]  /*8d20*/  @P3 LDGSTS.E.BYPASS.LTC128B.128 [R215+0x5900], [R10.64+0x80], !P5 ;  /* 0x059000800ad73fae */ /* 0x0003e8000e901d48 */
[----:B------:R1:W-:Y:S01]  /*8d30*/  @P4 LDGSTS.E.BYPASS.LTC128B.128 [R215+0x3100], [R8.64], !P2 ;  /* 0x0310000008d74fae */ /* 0x0003e2000d101d48 */
[----:B------:R-:W-:Y:S03]  /*8d40*/  ISETP.NE.AND P2, PT, R24, RZ, PT ;  /* 0x000000ff1800720c */ /* 0x000fe60003f45270 */
[----:B------:R1:W-:Y:S04]  /*8d50*/  @P4 LDGSTS.E.BYPASS.LTC128B.128 [R215+0x6900], [R8.64+0x80], !P5 ;  /* 0x0690008008d74fae */ /* 0x0003e8000e901d48 */
[----:B------:R-:W0:Y:S01]  /*8d60*/  LDGDEPBAR ;  /* 0x00000000000079af */ /* 0x000e220000000000 */
[----:B------:R-:W-:Y:S04]  /*8d70*/  DEPBAR.LE SB0, 0x0 ;  /* 0x000080000000791a */ /* 0x000fe80000000000 */
[----:B------:R-:W-:Y:S06]  /*8d80*/  BAR.SYNC.DEFER_BLOCKING 0x0 ;  /* 0x0000000000007b1d */ /* 0x000fec0000010000 */
[----:B------:R-:W-:-:S05]  /*8d90*/  @!P0 BRA `(.L_x_381) ;  /* 0x000000a000008947 */ /* 0x000fca0003800000 */
[----:B-12-4-:R-:W1:Y:S01]  /*8da0*/  @!P6 LDS.128 R16, [R213+0x100] ;  /* 0x00010000d510e984 */ /* 0x016e620000000c00 */
[C---:B------:R-:W-:Y:S04]  /*8db0*/  @!P6 LEA R8, P0, R76.reuse, R3, 0x1 ;  /* 0x000000034c08e211 */ /* 0x040fe800078008ff */
[----:B------:R-:W-:Y:S02]  /*8dc0*/  @!P6 LEA.HI.X R9, R76, R5, R77, 0x1, P0 ;  /* 0x000000054c09e211 */ /* 0x000fe400000f0c4d */
[C---:B------:R-:W-:Y:S11]  /*8dd0*/  ISETP.GE.AND P0, PT, R212.reuse, c[0x0][0x1d4], PT ;  /* 0x00007500d4007a0c */ /* 0x040ff60003f06270 */
[----:B------:R-:W-:Y:S02]  /*8de0*/  @!UPT UIADD3 URZ, URZ, URZ, URZ ;  /* 0x0000003f3f3ff290 */ /* 0x000fe4000fffe03f */
[C---:B------:R-:W-:Y:S04]  /*8df0*/  @!P0 LEA R4, P5, R212.reuse, R3, 0x1 ;  /* 0x00000003d4048211 */ /* 0x040fe800078a08ff */
[----:B------:R-:W-:Y:S01]  /*8e00*/  @!P0 LEA.HI.X R5, R212, R5, R231, 0x1, P5 ;  /* 0x00000005d4058211 */ /* 0x000fe200028f0ce7 */
[----:B-1----:R-:W-:Y:S04]  /*8e10*/  @!P6 ST.E.128 [R8.64], R16 ;  /* 0x000000100800e985 */ /* 0x002fe8000c101d08 */
[----:B------:R-:W1:Y:S04]  /*8e20*/  @!P0 LDS.128 R8, [R213+0x3900] ;  /* 0x00390000d5088984 */ /* 0x000e680000000c00 */
[----:B-1----:R1:W-:Y:S02]  /*8e30*/  @!P0 ST.E.128 [R4.64], R8 ;  /* 0x0000000804008985 */ /* 0x0023e4000c101d08 */
.L_x_381:
[----:B-12-4-:R-:W-:Y:S05]  /*8e40*/  BSYNC B0 ;  /* 0x0000000000007941 */ /* 0x016fea0003800000 */
.L_x_380:
[----:B------:R1:W2:Y:S01]  /*8e50*/  SHFL.IDX PT, R5, R6, 0x1, 0x181f ;  /* 0x00381f0006057f89 */ /* 0x0002a200000e0000 */
[----:B------:R-:W-:Y:S03]  /*8e60*/  BSSY B0, `(.L_x_382) ;  /* 0x000000d000007945 */ /* 0x000fe60003800000 */
[----:B------:R1:W4:Y:S01]  /*8e70*/  SHFL.IDX PT, R3, R15, 0x1, 0x181f ;  /* 0x00381f000f037f89 */ /* 0x00032200000e0000 */
[----:B------:R-:W-:-:S05]  /*8e80*/  @!P1 BRA `(.L_x_383) ;  /* 0x000000a000009947 */ /* 0x000fca0003800000 */
[----:B------:R-:W5:Y:S01]  /*8e90*/  @!P6 LDS.128 R16, [R213+0x1100] ;  /* 0x00110000d510e984 */ /* 0x000f620000000c00 */
[C---:B----4-:R-:W-:Y:S04]  /*8ea0*/  @!P6 LEA R8, P0, R76.reuse, R3, 0x1 ;  /* 0x000000034c08e211 */ /* 0x050fe800078008ff */
[----:B--2---:R-:W-:Y:S02]  /*8eb0*/  @!P6 LEA.HI.X R9, R76, R5, R77, 0x1, P0 ;  /* 0x000000054c09e211 */ /* 0x004fe400000f0c4d */
[C---:B------:R-:W-:Y:S11]  /*8ec0*/  ISETP.GE.AND P0, PT, R212.reuse, c[0x0][0x1d4], PT ;  /* 0x00007500d4007a0c */ /* 0x040ff60003f06270 */
[----:B------:R-:W-:Y:S02]  /*8ed0*/  @!UPT UIADD3 URZ, URZ, URZ, URZ ;  /* 0x0000003f3f3ff290 */ /* 0x000fe4000fffe03f */
[C---:B------:R-:W-:Y:S04]  /*8ee0*/  @!P0 LEA R4, P1, R212.reuse, R3, 0x1 ;  /* 0x00000003d4048211 */ /* 0x040fe800078208ff */
[----:B------:R-:W-:Y:S01]  /*8ef0*/  @!P0 LEA.HI.X R5, R212, R5, R231, 0x1, P1 ;  /* 0x00000005d4058211 */ /* 0x000fe200008f0ce7 */
[----:B-----5:R-:W-:Y:S04]  /*8f00*/  @!P6 ST.E.128 [R8.64], R16 ;  /* 0x000000100800e985 */ /* 0x020fe8000c101d08 */
[----:B------:R-:W2:Y:S04]  /*8f10*/  @!P0 LDS.128 R8, [R213+0x4900] ;  /* 0x00490000d5088984 */ /* 0x000ea80000000c00 */
[----:B--2---:R2:W-:Y:S02]  /*8f20*/  @!P0 ST.E.128 [R4.64], R8 ;  /* 0x0000000804008985 */ /* 0x0045e4000c101d08 */
.L_x_383:
[----:B------:R-:W-:Y:S05]  /*8f30*/  BSYNC B0 ;  /* 0x0000000000007941 */ /* 0x000fea0003800000 */
.L_x_382:
[----:B--2---:R2:W1:Y:S01]  /*8f40*/  SHFL.IDX PT, R5, R6, 0x2, 0x181f ;  /* 0x00581f0006057f89 */ /* 0x00446200000e0000 */
[----:B------:R-:W-:Y:S03]  /*8f50*/  BSSY B0, `(.L_x_384) ;  /* 0x000000d000007945 */ /* 0x000fe60003800000 */
[----:B----4-:R2:W4:Y:S01]  /*8f60*/  SHFL.IDX PT, R3, R15, 0x2, 0x181f ;  /* 0x00581f000f037f89 */ /* 0x01052200000e0000 */
[----:B------:R-:W-:-:S05]  /*8f70*/  @!P3 BRA `(.L_x_385) ;  /* 0x000000a00000b947 */ /* 0x000fca0003800000 */
[----:B------:R-:W5:Y:S01]  /*8f80*/  @!P6 LDS.128 R16, [R213+0x2100] ;  /* 0x00210000d510e984 */ /* 0x000f620000000c00 */
[C---:B----4-:R-:W-:Y:S04]  /*8f90*/  @!P6 LEA R8, P0, R76.reuse, R3, 0x1 ;  /* 0x000000034c08e211 */ /* 0x050fe800078008ff */
[----:B-1----:R-:W-:Y:S02]  /*8fa0*/  @!P6 LEA.HI.X R9, R76, R5, R77, 0x1, P0 ;  /* 0x000000054c09e211 */ /* 0x002fe400000f0c4d */
[C---:B------:R-:W-:Y:S11]  /*8fb0*/  ISETP.GE.AND P0, PT, R212.reuse, c[0x0][0x1d4], PT ;  /* 0x00007500d4007a0c */ /* 0x040ff60003f06270 */
[----:B------:R-:W-:Y:S02]  /*8fc0*/  @!UPT UIADD3 URZ, URZ, URZ, URZ ;  /* 0x0000003f3f3ff290 */ /* 0x000fe4000fffe03f */
[C---:B------:R-:W-:Y:S04]  /*8fd0*/  @!P0 LEA R4, P1, R212.reuse, R3, 0x1 ;  /* 0x00000003d4048211 */ /* 0x040fe800078208ff */
[----:B------:R-:W-:Y:S01]  /*8fe0*/  @!P0 LEA.HI.X R5, R212, R5, R231, 0x1, P1 ;  /* 0x00000005d4058211 */ /* 0x000fe200008f0ce7 */
[----:B-----5:R-:W-:Y:S04]  /*8ff0*/  @!P6 ST.E.128 [R8.64], R16 ;  /* 0x000000100800e985 */ /* 0x020fe8000c101d08 */
[----:B------:R-:W1:Y:S04]  /*9000*/  @!P0 LDS.128 R8, [R213+0x5900] ;  /* 0x00590000d5088984 */ /* 0x000e680000000c00 */
[----:B-1----:R1:W-:Y:S02]  /*9010*/  @!P0 ST.E.128 [R4.64], R8 ;  /* 0x0000000804008985 */ /* 0x0023e4000c101d08 */
.L_x_385:
[----:B------:R-:W-:Y:S05]  /*9020*/  BSYNC B0 ;  /* 0x0000000000007941 */ /* 0x000fea0003800000 */
.L_x_384:
[----:B-1----:R1:W2:Y:S01]  /*9030*/  SHFL.IDX PT, R5, R6, 0x3, 0x181f ;  /* 0x00781f0006057f89 */ /* 0x0022a200000e0000 */
[----:B------:R-:W-:Y:S03]  /*9040*/  BSSY B0, `(.L_x_386) ;  /* 0x000000d000007945 */ /* 0x000fe60003800000 */
[----:B----4-:R1:W4:Y:S01]  /*9050*/  SHFL.IDX PT, R3, R15, 0x3, 0x181f ;  /* 0x00781f000f037f89 */ /* 0x01032200000e0000 */
        /* <DEDUP_REMOVED lines=11> */
.L_x_387:
[----:B------:R-:W-:Y:S05]  /*9110*/  BSYNC B0 ;  /* 0x0000000000007941 */ /* 0x000fea0003800000 */
.L_x_386:
[----:B------:R-:W-:Y:S01]  /*9120*/  ISETP.GT.AND P0, PT, R39, R115, PT ;  /* 0x000000732700720c */ /* 0x000fe20003f04270 */
[----:B------:R-:W-:Y:S03]  /*9130*/  BSSY B0, `(.L_x_388) ;  /* 0x0000030000007945 */ /* 0x000fe60003800000 */
[----:B-12---:R-:W-:Y:S09]  /*9140*/  P2R R15, PR, RZ, 0x1 ;  /* 0x00000001ff0f7803 */ /* 0x006ff20000000000 */
[----:B------:R-:W-:-:S05]  /*9150*/  @!P0 BRA `(.L_x_389) ;  /* 0x000002d000008947 */ /* 0x000fca0003800000 */
[----:B----4-:R-:W-:Y:S01]  /*9160*/  IADD3 R3, R39, -0x1, RZ ;  /* 0xffffffff27037810 */ /* 0x010fe20007ffe0ff */
[----:B------:R-:W-:Y:S01]  /*9170*/  IMAD.MOV.U32 R4, RZ, RZ, R120 ;  /* 0x000000ffff047224 */ /* 0x000fe200078e0078 */
[----:B------:R-:W-:Y:S01]  /*9180*/  ISETP.GE.AND P3, PT, R220, 0x21, PT ;  /* 0x00000021dc00780c */ /* 0x000fe20003f66270 */
[----:B------:R-:W-:Y:S01]  /*9190*/  IMAD.MOV.U32 R5, RZ, RZ, R119 ;  /* 0x000000ffff057224 */ /* 0x000fe200078e0077 */
[----:B------:R-:W-:Y:S01]  /*91a0*/  SHF.R.S32.HI R8, RZ, 0x1f, R3 ;  /* 0x0000001fff087819 */ /* 0x000fe20000011403 */
[----:B------:R-:W-:Y:S01]  /*91b0*/  IMAD R6, R154, R3, RZ ;  /* 0x000000039a067224 */ /* 0x000fe200078e02ff */
[C---:B------:R-:W-:Y:S01]  /*91c0*/  ISETP.GE.AND P1, PT, R220.reuse, 0x41, PT ;  /* 0x00000041dc00780c */ /* 0x040fe20003f26270 */
[-C--:B------:R-:W-:Y:S01]  /*91d0*/  IMAD.WIDE.U32 R4, R3, R138.reuse, R4 ;  /* 0x0000008a03047225 */ /* 0x080fe200078e0004 */
[----:B------:R-:W-:Y:S02]  /*91e0*/  ISETP.GE.AND P4, PT, R220, 0x1, PT ;  /* 0x00000001dc00780c */ /* 0x000fe40003f86270 */
[----:B------:R-:W-:Y:S01]  /*91f0*/  P2R R18, PR, RZ, 0x4 ;  /* 0x00000004ff127803 */ /* 0x000fe20000000000 */
[----:B------:R-:W-:Y:S01]  /*9200*/  IMAD R3, R8, R138, R6 ;  /* 0x0000008a08037224 */ /* 0x000fe200078e0206 */
[----:B------:R-:W-:Y:S03]  /*9210*/  LOP3.LUT P2, RZ, R236, 0x4, RZ, 0xc0, !PT ;  /* 0x00000004ecff7812 */ /* 0x000fe6000784c0ff */
[----:B------:R-:W-:Y:S01]  /*9220*/  IMAD.IADD R3, R5, 0x1, R3 ;  /* 0x0000000105037824 */ /* 0x000fe200078e0203 */
[-C--:B------:R-:W-:Y:S05]  /*9230*/  @P3 IADD3 R5, P0, R163, R4.reuse, RZ ;  /* 0x00000004a3053210 */ /* 0x080fea0007f1e0ff */
[C---:B------:R-:W-:Y:S01]  /*9240*/  @P3 IMAD.X R8, R3.reuse, 0x1, R158, P0 ;  /* 0x0000000103083824 */ /* 0x040fe200000e069e */
[-C--:B------:R-:W-:Y:S04]  /*9250*/  @P1 IADD3 R6, P0, R164, R4.reuse, RZ ;  /* 0x00000004a4061210 */ /* 0x080fe80007f1e0ff */
[----:B------:R-:W-:Y:S02]  /*9260*/  @P1 IADD3.X R9, R3, UR15, RZ, P0, !PT ;  /* 0x0000000f03091c10 */ /* 0x000fe400087fe4ff */
[C---:B------:R-:W-:Y:S04]  /*9270*/  @P4 LEA R16, P0, R4.reuse, c[0x0][0x220], 0x1 ;  /* 0x0000880004104a11 */ /* 0x040fe800078008ff */
[----:B------:R-:W-:Y:S02]  /*9280*/  @P4 LEA.HI.X R17, R4, c[0x0][0x224], R3, 0x1, P0 ;  /* 0x0000890004114a11 */ /* 0x000fe400000f0c03 */
[C---:B------:R-:W-:Y:S03]  /*9290*/  @P3 LEA R10, P0, R5.reuse, c[0x0][0x220], 0x1 ;  /* 0x00008800050a3a11 */ /* 0x040fe600078008ff */
[----:B------:R-:W-:Y:S01]  /*92a0*/  @!PT LDS RZ, [RZ] ;  /* 0x00000000fffff984 */ /* 0x000fe20000000800 */
[----:B------:R-:W-:Y:S01]  /*92b0*/  @!PT LDS RZ, [RZ] ;  /* 0x00000000fffff984 */ /* 0x000fe20000000800 */
[----:B------:R-:W-:Y:S01]  /*92c0*/  @!PT LDS RZ, [RZ] ;  /* 0x00000000fffff984 */ /* 0x000fe20000000800 */
[----:B------:R1:W-:Y:S01]  /*92d0*/  @P4 LDGSTS.E.BYPASS.LTC128B.128 [R213+0x8100], [R16.64], !P2 ;  /* 0x0810000010d54fae */ /* 0x0003e2000d101d48 */
[----:B------:R-:W-:Y:S02]  /*92e0*/  @P3 LEA.HI.X R11, R5, c[0x0][0x224], R8, 0x1, P0 ;  /* 0x00008900050b3a11 */ /* 0x000fe400000f0c08 */
[----:B------:R-:W-:Y:S02]  /*92f0*/  @P1 LEA R8, P0, R6, c[0x0][0x220], 0x1 ;  /* 0x0000880006081a11 */ /* 0x000fe400078008ff */
[----:B------:R-:W-:Y:S02]  /*9300*/  ISETP.NE.AND P2, PT, R18, RZ, PT ;  /* 0x000000ff1200720c */ /* 0x000fe40003f45270 */
[----:B------:R-:W-:Y:S02]  /*9310*/  @P1 LEA.HI.X R9, R6, c[0x0][0x224], R9, 0x1, P0 ;  /* 0x0000890006091a11 */ /* 0x000fe400000f0c09 */
[----:B------:R-:W-:Y:S11]  /*9320*/  ISETP.GE.AND P0, PT, R220, 0x61, PT ;  /* 0x00000061dc00780c */ /* 0x000ff60003f06270 */
[----:B------:R-:W-:Y:S02]  /*9330*/  @!UPT UIADD3 URZ, URZ, URZ, URZ ;  /* 0x0000003f3f3ff290 */ /* 0x000fe4000fffe03f */
[----:B------:R-:W-:Y:S05]  /*9340*/  @P0 IADD3 R5, P5, R148, R4, RZ ;  /* 0x0000000494050210 */ /* 0x000fea0007fbe0ff */
[----:B------:R-:W-:Y:S01]  /*9350*/  @P0 IMAD.X R3, R3, 0x1, R157, P5 ;  /* 0x0000000103030824 */ /* 0x000fe200028e069d */
[C---:B------:R-:W-:Y:S04]  /*9360*/  @P0 LEA R4, P5, R5.reuse, c[0x0][0x220], 0x1 ;  /* 0x0000880005040a11 */ /* 0x040fe800078a08ff */
[----:B------:R-:W-:Y:S02]  /*9370*/  @P0 LEA.HI.X R5, R5, c[0x0][0x224], R3, 0x1, P5 ;  /* 0x0000890005050a11 */ /* 0x000fe400028f0c03 */
[C---:B------:R-:W-:Y:S11]  /*9380*/  LOP3.LUT P5, RZ, R236.reuse, 0x2, RZ, 0xc0, !PT ;  /* 0x00000002ecff7812 */ /* 0x040ff600078ac0ff */
[----:B------:R-:W-:Y:S02]  /*9390*/  @!UPT UIADD3 URZ, URZ, URZ, URZ ;  /* 0x0000003f3f3ff290 */ /* 0x000fe4000fffe03f */
[----:B------:R1:W-:Y:S01]  /*93a0*/  @P4 LDGSTS.E.BYPASS.LTC128B.128 [R213+0xb900], [R16.64+0x80], !P5 ;  /* 0x0b90008010d54fae */ /* 0x0003e2000e901d48 */
[----:B------:R-:W-:Y:S11]  /*93b0*/  LOP3.LUT P4, RZ, R236, 0x4, RZ, 0xc0, !PT ;  /* 0x00000004ecff7812 */ /* 0x000ff6000788c0ff */
[----:B------:R-:W-:Y:S02]  /*93c0*/  @!UPT UIADD3 URZ, URZ, URZ, URZ ;  /* 0x0000003f3f3ff290 */ /* 0x000fe4000fffe03f */
[----:B------:R1:W-:Y:S04]  /*93d0*/  @P3 LDGSTS.E.BYPASS.LTC128B.128 [R215+0x9100], [R10.64], !P4 ;  /* 0x091000000ad73fae */ /* 0x0003e8000e101d48 */
[----:B------:R1:W-:Y:S04]  /*93e0*/  @P3 LDGSTS.E.BYPASS.LTC128B.128 [R215+0xc900], [R10.64+0x80], !P5 ;  /* 0x0c9000800ad73fae */ /* 0x0003e8000e901d48 */
[----:B------:R1:W-:Y:S04]  /*93f0*/  @P1 LDGSTS.E.BYPASS.LTC128B.128 [R215+0xa100], [R8.64], !P4 ;  /* 0x0a10000008d71fae */ /* 0x0003e8000e101d48 */
[----:B------:R1:W-:Y:S04]  /*9400*/  @P1 LDGSTS.E.BYPASS.LTC128B.128 [R215+0xd900], [R8.64+0x80], !P5 ;  /* 0x0d90008008d71fae */ /* 0x0003e8000e901d48 */
[----:B------:R1:W-:Y:S04]  /*9410*/  @P0 LDGSTS.E.BYPASS.LTC128B.128 [R215+0xb100], [R4.64], !P4 ;  /* 0x0b10000004d70fae */ /* 0x0003e8000e101d48 */
[----:B------:R1:W-:Y:S02]  /*9420*/  @P0 LDGSTS.E.BYPASS.LTC128B.128 [R215+0xe900], [R4.64+0x80], !P5 ;  /* 0x0e90008004d70fae */ /* 0x0003e4000e901d48 */
.L_x_389:
[----:B------:R-:W-:Y:S05]  /*9430*/  BSYNC B0 ;  /* 0x0000000000007941 */ /* 0x000fea0003800000 */
.L_x_388:
[----:B------:R-:W0:Y:S01]  /*9440*/  LDGDEPBAR ;  /* 0x00000000000079af */ /* 0x000e220000000000 */
[----:B------:R-:W-:Y:S02]  /*9450*/  ISETP.NE.AND P0, PT, R15, RZ, PT ;  /* 0x000000ff0f00720c */ /* 0x000fe40003f05270 */
[----:B------:R-:W-:Y:S11]  /*9460*/  IADD3 R39, R39, -0x1, RZ ;  /* 0xffffffff27277810 */ /* 0x000ff60007ffe0ff */
[----:B------:R-:W-:-:S05]  /*9470*/  @P0 BRA `(.L_x_390) ;  /* 0xffff9d6000000947 */ /* 0x000fca000383ffff */
[----:B------:R-:W-:Y:S01]  /*9480*/  WARPSYNC 0xffffffff ;  /* 0xffffffff00007948 */ /* 0x000fe20003800000 */
[----:B------:R-:W-:Y:S06]  /*9490*/  BAR.SYNC.DEFER_BLOCKING 0x0 ;  /* 0x0000000000007b1d */ /* 0x000fec0000010000 */
.L_x_341:
[----:B------:R-:W-:Y:S01]  /*94a0*/  ISETP.GE.AND P0, PT, R144, 0x1, PT ;  /* 0x000000019000780c */ /* 0x000fe20003f06270 */
[----:B------:R-:W-:Y:S01]  /*94b0*/  BSSY B0, `(.L_x_391) ;  /* 0x000001f000007945 */ /* 0x000fe20003800000 */
[----:B------:R-:W-:-:S11]  /*94c0*/  MOV R2, RZ ;  /* 0x000000ff00027202 */ /* 0x000fd60000000f00 */
[----:B------:R-:W-:Y:S05]  /*94d0*/  @!P0 BRA `(.L_x_392) ;  /* 0x000001c000008947 */ /* 0x000fea0003800000 */
[----:B----4-:R-:W-:Y:S02]  /*94e0*/  IABS R3, R136 ;  /* 0x0000008800037213 */ /* 0x010fe40000000000 */
[----:B------:R-:W-:Y:S02]  /*94f0*/  IADD3 R6, R145, -0x1, R136 ;  /* 0xffffffff91067810 */ /* 0x000fe40007ffe088 */
[----:B------:R-:W2:Y:S02]  /*9500*/  I2F.RP R2, R3 ;  /* 0x0000000300027306 */ /* 0x000ea40000209400 */
[----:B-1----:R-:W-:-:S06]  /*9510*/  IABS R10, R6 ;  /* 0x00000006000a7213 */ /* 0x002fcc0000000000 */
[----:B--2---:R-:W1:Y:S02]  /*9520*/  MUFU.RCP R2, R2 ;  /* 0x0000000200027308 */ /* 0x004e640000001000 */
[----:B-1----:R-:W-:-:S06]  /*9530*/  IADD3 R2, R2, 0xffffffe, RZ ;  /* 0x0ffffffe02027810 */ /* 0x002fcc0007ffe0ff */
[----:B------:R-:W1:Y:S02]  /*9540*/  F2I.FTZ.U32.TRUNC.NTZ R5, R2 ;  /* 0x0000000200057305 */ /* 0x000e64000021f000 */
[----:B-1----:R-:W-:-:S04]  /*9550*/  IMAD.MOV R2, RZ, RZ, -R5 ;  /* 0x000000ffff027224 */ /* 0x002fc800078e0a05 */
[----:B------:R-:W-:Y:S01]  /*9560*/  IMAD.MOV.U32 R4, RZ, RZ, R2 ;  /* 0x000000ffff047224 */ /* 0x000fe200078e0002 */
[----:B------:R-:W-:-:S03]  /*9570*/  IABS R2, R136 ;  /* 0x0000008800027213 */ /* 0x000fc60000000000 */
[----:B------:R-:W-:Y:S02]  /*9580*/  IMAD R8, R4, R3, RZ ;  /* 0x0000000304087224 */ /* 0x000fe400078e02ff */
[----:B------:R-:W-:Y:S02]  /*9590*/  IMAD.MOV.U32 R4, RZ, RZ, RZ ;  /* 0x000000ffff047224 */ /* 0x000fe400078e00ff */
        /* <DEDUP_REMOVED lines=16> */
.L_x_392:
[----:B------:R-:W-:Y:S05]  /*96a0*/  BSYNC B0 ;  /* 0x0000000000007941 */ /* 0x000fea0003800000 */
.L_x_391:
[----:B----4-:R-:W2:Y:S01]  /*96b0*/  LDL R3, [R1+0x44] ;  /* 0x0000440001037983 */ /* 0x010ea20000100800 */
        /* <DEDUP_REMOVED lines=8> */
[----:B---3--:R-:W-:Y:S01]  /*9740*/  CS2R R92, SRZ ;  /* 0x00000000005c7805 */ /* 0x008fe2000001ff00 */
        /* <DEDUP_REMOVED lines=24> */
[----:B--2---:R-:W-:-:S04]  /*98d0*/  IMAD R250, R3, R2, RZ ;  /* 0x0000000203fa7224 */ /* 0x004fc800078e02ff */
[--C-:B------:R-:W-:Y:S01]  /*98e0*/  IMAD.IADD R3, R250, 0x1, R2.reuse ;  /* 0x00000001fa037824 */ /* 0x100fe200078e0202 */
[----:B------:R-:W-:-:S04]  /*98f0*/  PRMT R2, RZ, 0x7610, R2 ;  /* 0x00007610ff027816 */ /* 0x000fc80000000002 */
[----:B------:R-:W-:-:S04]  /*9900*/  IMNMX R230, R145, R3, PT ;  /* 0x0000000391e67217 */ /* 0x000fc80003800200 */
[----:B------:R-:W-:-:S13]  /*9910*/  ISETP.GT.AND P0, PT, R230, R250, PT ;  /* 0x000000fae600720c */ /* 0x000fda0003f04270 */
[----:B------:R-:W-:Y:S05]  /*9920*/  @!P0 BRA `(.L_x_393) ;  /* 0x0000c57000008947 */ /* 0x000fea0003800000 */
[----:B------:R-:W2:Y:S04]  /*9930*/  LDL R6, [R1+0x30] ;  /* 0x0000300001067983 */ /* 0x000ea80000100800 */
[----:B-1----:R-:W3:Y:S01]  /*9940*/  LDL R5, [R1+0x34] ;  /* 0x0000340001057983 */ /* 0x002ee20000100800 */
[----:B------:R-:W-:-:S03]  /*9950*/  ISETP.NE.U32.AND P0, PT, RZ, c[0x0][0x340], PT ;  /* 0x0000d000ff007a0c */ /* 0x000fc60003f05070 */
[----:B------:R-:W4:Y:S01]  /*9960*/  LDL R15, [R1+0x38] ;  /* 0x00003800010f7983 */ /* 0x000f220000100800 */
[----:B------:R-:W-:-:S03]  /*9970*/  ISETP.NE.AND.EX P1, PT, RZ, c[0x0][0x344], PT, P0 ;  /* 0x0000d100ff007a0c */ /* 0x000fc60003f25300 */
[----:B------:R-:W4:Y:S04]  /*9980*/  LDL R4, [R1+0x1c] ;  /* 0x00001c0001047983 */ /* 0x000f280000100800 */
[----:B------:R-:W4:Y:S04]  /*9990*/  LDL R30, [R1+0x24] ;  /* 0x00002400011e7983 */ /* 0x000f280000100800 */
[----:B------:R-:W4:Y:S02]  /*99a0*/  LDL R9, [R1+0x3c] ;  /* 0x00003c0001097983 */ /* 0x000f240000100800 */
[----:B--2---:R-:W-:-:S02]  /*99b0*/  @P1 IADD3 R2, P0, R6, c[0x0][0x340], RZ ;  /* 0x0000d00006021a10 */ /* 0x004fc40007f1e0ff */
[----:B------:R-:W2:Y:S02]  /*99c0*/  LDL R6, [R1+0x28] ;  /* 0x0000280001067983 */ /* 0x000ea40000100800 */
[----:B---3--:R-:W-:-:S05]  /*99d0*/  @P1 IADD3.X R3, R5, c[0x0][0x344], RZ, P0, !PT ;  /* 0x0000d10005031a10 */ /* 0x008fca00007fe4ff */
[----:B------:R1:W3:Y:S01]  /*99e0*/  @P1 LDG.E R2, [R2.64] ;  /* 0x0000000802021981 */ /* 0x0002e2000c1e1900 */
[----:B------:R-:W-:-:S04]  /*99f0*/  IMAD.MOV.U32 R135, RZ, RZ, 0x70 ;  /* 0x00000070ff877424 */ /* 0x000fc800078e00ff */
[----:B------:R-:W-:Y:S01]  /*9a00*/  IMAD R135, R230, R135, -0x70 ;  /* 0xffffff90e6877424 */ /* 0x000fe200078e0287 */
[----:B------:R-:W-:Y:S01]  /*9a10*/  WARPSYNC 0xffffffff ;  /* 0xffffffff00007948 */ /* 0x000fe20003800000 */
[----:B-1----:R-:W-:-:S05]  /*9a20*/  IMAD.MOV.U32 R3, RZ, RZ, c[0x0][0x2b8] ;  /* 0x0000ae00ff037624 */ /* 0x002fca00078e00ff */
[----:B------:R-:W-:Y:S01]  /*9a30*/  ISETP.NE.AND P2, PT, R3, 0x1, PT ;  /* 0x000000010300780c */ /* 0x000fe20003f45270 */
[----:B------:R-:W-:-:S04]  /*9a40*/  IMAD.IADD R3, R0, 0x1, R135 ;  /* 0x0000000100037824 */ /* 0x000fc800078e0287 */
[C---:B----4-:R-:W-:Y:S01]  /*9a50*/  IMAD.IADD R11, R3.reuse, 0x1, R4 ;  /* 0x00000001030b7824 */ /* 0x050fe200078e0204 */
[----:B------:R-:W-:-:S04]  /*9a60*/  ISETP.GE.AND P0, PT, R3, R144, PT ;  /* 0x000000900300720c */ /* 0x000fc80003f06270 */
[----:B------:R-:W-:-:S03]  /*9a70*/  ISETP.GT.OR P0, PT, R0, 0x6f, P0 ;  /* 0x0000006f0000780c */ /* 0x000fc60000704670 */
[----:B------:R-:W-:-:S04]  /*9a80*/  @P2 IMAD.HI.U32 R4, R11, c[0x0][0x2bc], RZ ;  /* 0x0000af000b042a27 */ /* 0x000fc800078e00ff */
[----:B------:R-:W-:Y:S01]  /*9a90*/  IMAD.MOV.U32 R8, RZ, RZ, R11 ;  /* 0x000000ffff087224 */ /* 0x000fe200078e000b */
[----:B------:R-:W-:Y:S01]  /*9aa0*/  @P2 SHF.R.U32.HI R8, RZ, c[0x0][0x2c0], R4 ;  /* 0x0000b000ff082a19 */ /* 0x000fe20000011604 */
[----:B------:R-:W-:Y:S01]  /*9ab0*/  IMAD.MOV.U32 R224, RZ, RZ, RZ ;  /* 0x000000ffffe07224 */ /* 0x000fe200078e00ff */
[----:B------:R-:W-:Y:S01]  /*9ac0*/  BAR.SYNC.DEFER_BLOCKING 0x0 ;  /* 0x0000000000007b1d */ /* 0x000fe20000010000 */
[----:B------:R-:W-:Y:S02]  /*9ad0*/  IMAD.MOV.U32 R5, RZ, RZ, c[0x0][0x2c4] ;  /* 0x0000b100ff057624 */ /* 0x000fe400078e00ff */
[----:B------:R-:W-:-:S05]  /*9ae0*/  @!P1 IMAD.MOV.U32 R2, RZ, RZ, R15 ;  /* 0x000000ffff029224 */ /* 0x000fca00078e000f */
[----:B---3--:R-:W-:Y:S01]  /*9af0*/  SHF.R.S32.HI R3, RZ, 0x1f, R2 ;  /* 0x0000001fff037819 */ /* 0x008fe20000011402 */
[----:B------:R-:W-:-:S04]  /*9b00*/  IMAD.WIDE.U32 R16, R2, c[0x0][0x2b0], RZ ;  /* 0x0000ac0002107a25 */ /* 0x000fc800078e00ff */
[----:B------:R-:W-:-:S04]  /*9b10*/  IMAD R3, R3, c[0x0][0x2b0], RZ ;  /* 0x0000ac0003037a24 */ /* 0x000fc800078e02ff */
[----:B------:R-:W-:Y:S01]  /*9b20*/  IMAD R2, R2, c[0x0][0x2b4], R3 ;  /* 0x0000ad0002027a24 */ /* 0x000fe200078e0203 */
[----:B------:R-:W-:-:S03]  /*9b30*/  @!P0 IADD3 R3, P2, R8, R16, RZ ;  /* 0x0000001008038210 */ /* 0x000fc60007f5e0ff */
[----:B------:R-:W-:Y:S01]  /*9b40*/  IMAD.IADD R4, R17, 0x1, R2 ;  /* 0x0000000111047824 */ /* 0x000fe200078e0202 */
[----:B------:R-:W-:Y:S01]  /*9b50*/  STL.64 [R1+0x10], R16 ;  /* 0x0000101001007387 */ /* 0x000fe20000100a00 */
[----:B------:R-:W-:-:S03]  /*9b60*/  @!P0 LEA R2, P1, R3, c[0x0][0x2a0], 0x2 ;  /* 0x0000a80003028a11 */ /* 0x000fc600078210ff */
[----:B------:R1:W-:Y:S02]  /*9b70*/  STL [R1+0x18], R4 ;  /* 0x0000180401007387 */ /* 0x0003e40000100800 */
[----:B-1----:R-:W-:-:S04]  /*9b80*/  @!P0 LEA.HI.X.SX32 R4, R8, R4, 0x1, P2 ;  /* 0x0000000408048211 */ /* 0x002fc800010f0eff */
[----:B------:R-:W-:-:S05]  /*9b90*/  @!P0 LEA.HI.X R3, R3, c[0x0][0x2a4], R4, 0x2, P1 ;  /* 0x0000a90003038a11 */ /* 0x000fca00008f1404 */
[----:B------:R1:W3:Y:S01]  /*9ba0*/  @!P0 LDG.E R224, [R2.64] ;  /* 0x0000000802e08981 */ /* 0x0002e2000c1e1900 */
[----:B------:R-:W-:Y:S02]  /*9bb0*/  ISETP.NE.AND P1, PT, R5, 0x1, PT ;  /* 0x000000010500780c */ /* 0x000fe40003f25270 */
[----:B------:R-:W-:Y:S02]  /*9bc0*/  ISETP.NE.U32.AND P0, PT, RZ, c[0x0][0x348], PT ;  /* 0x0000d200ff007a0c */ /* 0x000fe40003f05070 */
[----:B--2---:R-:W-:Y:S01]  /*9bd0*/  LOP3.LUT R44, R6, 0xffff, RZ, 0xc0, !PT ;  /* 0x0000ffff062c7812 */ /* 0x004fe200078ec0ff */
[----:B------:R-:W-:Y:S01]  /*9be0*/  IMAD R6, R30, 0x80, R0 ;  /* 0x000000801e067824 */ /* 0x000fe200078e0200 */
[----:B------:R-:W-:Y:S02]  /*9bf0*/  ISETP.NE.AND.EX P0, PT, RZ, c[0x0][0x34c], PT, P0 ;  /* 0x0000d300ff007a0c */ /* 0x000fe40003f05300 */
[----:B-1----:R-:W-:-:S05]  /*9c00*/  SHF.R.S32.HI R2, RZ, 0x1f, R146 ;  /* 0x0000001fff027819 */ /* 0x002fca0000011492 */
[----:B------:R-:W-:-:S04]  /*9c10*/  IMAD R2, R2, c[0x0][0x178], RZ ;  /* 0x00005e0002027a24 */ /* 0x000fc800078e02ff */
[C---:B------:R-:W-:Y:S02]  /*9c20*/  IMAD R4, R146.reuse, c[0x0][0x17c], R2 ;  /* 0x00005f0092047a24 */ /* 0x040fe400078e0202 */
[----:B------:R-:W-:Y:S01]  /*9c30*/  IMAD.WIDE.U32 R2, R146, c[0x0][0x178], RZ ;  /* 0x00005e0092027a25 */ /* 0x000fe200078e00ff */
[----:B------:R-:W-:-:S03]  /*9c40*/  SEL R9, R9, RZ, !P0 ;  /* 0x000000ff09097207 */ /* 0x000fc60004000000 */
[----:B------:R-:W-:Y:S02]  /*9c50*/  IMAD.IADD R3, R3, 0x1, R4 ;  /* 0x0000000103037824 */ /* 0x000fe400078e0204 */
[----:B------:R-:W-:-:S04]  /*9c60*/  @P1 IMAD.HI.U32 R10, R6, c[0x0][0x2c8], RZ ;  /* 0x0000b200060a1a27 */ /* 0x000fc800078e00ff */
[----:B------:R-:W-:Y:S01]  /*9c70*/  IMAD.WIDE.U32 R4, R44, c[0x0][0x1b8], R2 ;  /* 0x00006e002c047a25 */ /* 0x000fe200078e0002 */
[----:B------:R-:W-:-:S03]  /*9c80*/  SEL R3, R15, RZ, !P0 ;  /* 0x000000ff0f037207 */ /* 0x000fc60004000000 */
[----:B------:R-:W-:Y:S01]  /*9c90*/  IMAD.MOV.U32 R2, RZ, RZ, R6 ;  /* 0x000000ffff027224 */ /* 0x000fe200078e0006 */
[----:B------:R-:W-:Y:S01]  /*9ca0*/  @P1 SHF.R.U32.HI R2, RZ, c[0x0][0x2cc], R10 ;  /* 0x0000b300ff021a19 */ /* 0x000fe2000001160a */
[----:B------:R-:W-:Y:S02]  /*9cb0*/  IMAD R5, R44, c[0x0][0x1bc], R5 ;  /* 0x00006f002c057a24 */ /* 0x000fe400078e0205 */
[----:B------:R-:W-:Y:S01]  /*9cc0*/  IMAD R9, R9, c[0x0][0x1c0], RZ ;  /* 0x0000700009097a24 */ /* 0x000fe200078e02ff */
[----:B------:R-:W-:Y:S01]  /*9cd0*/  SHF.R.S32.HI R10, RZ, 0x1f, R2 ;  /* 0x0000001fff0a7819 */ /* 0x000fe20000011402 */
[----:B------:R-:W-:-:S04]  /*9ce0*/  IMAD.WIDE.U32 R4, R3, c[0x0][0x1c0], R4 ;  /* 0x0000700003047a25 */ /* 0x000fc800078e0004 */
[----:B------:R-:W-:Y:S02]  /*9cf0*/  IMAD R9, R3, c[0x0][0x1c4], R9 ;  /* 0x0000710003097a24 */ /* 0x000fe400078e0209 */
[----:B------:R-:W-:Y:S02]  /*9d00*/  IMAD.MOV R3, RZ, RZ, -R2 ;  /* 0x000000ffff037224 */ /* 0x000fe400078e0a02 */
[----:B------:R-:W-:Y:S02]  /*9d10*/  IMAD.IADD R5, R5, 0x1, R9 ;  /* 0x0000000105057824 */ /* 0x000fe400078e0209 */
[----:B------:R-:W-:Y:S02]  /*9d20*/  IMAD R6, R3, c[0x0][0x2c4], R6 ;  /* 0x0000b10003067a24 */ /* 0x000fe400078e0206 */
[----:B------:R-:W-:-:S03]  /*9d30*/  IMAD R3, R10, c[0x0][0x1b0], RZ ;  /* 0x00006c000a037a24 */ /* 0x000fc600078e02ff */
[----:B------:R-:W-:Y:S01]  /*9d40*/  SHF.R.S32.HI R9, RZ, 0x1f, R6 ;  /* 0x0000001fff097819 */ /* 0x000fe20000011406 */
[C---:B------:R-:W-:Y:S02]  /*9d50*/  IMAD R10, R2.reuse, c[0x0][0x1b4], R3 ;  /* 0x00006d00020a7a24 */ /* 0x040fe400078e0203 */
[----:B------:R-:W-:-:S04]  /*9d60*/  IMAD.WIDE.U32 R2, R2, c[0x0][0x1b0], R4 ;  /* 0x00006c0002027a25 */ /* 0x000fc800078e0004 */
[----:B------:R-:W-:Y:S02]  /*9d70*/  IMAD R4, R9, c[0x0][0x1a8], RZ ;  /* 0x00006a0009047a24 */ /* 0x000fe400078e02ff */
[----:B------:R-:W-:Y:S02]  /*9d80*/  IMAD.IADD R3, R3, 0x1, R10 ;  /* 0x0000000103037824 */ /* 0x000fe400078e020a */
[C---:B------:R-:W-:Y:S02]  /*9d90*/  IMAD R4, R6.reuse, c[0x0][0x1ac], R4 ;  /* 0x00006b0006047a24 */ /* 0x040fe400078e0204 */
[----:B------:R-:W-:-:S04]  /*9da0*/  IMAD.WIDE.U32 R2, R6, c[0x0][0x1a8], R2 ;  /* 0x00006a0006027a25 */ /* 0x000fc800078e0002 */
[----:B------:R-:W-:Y:S01]  /*9db0*/  IMAD.IADD R4, R3, 0x1, R4 ;  /* 0x0000000103047824 */ /* 0x000fe200078e0204 */
[----:B------:R-:W-:-:S04]  /*9dc0*/  LEA R3, P0, R2, c[0x0][0x160], 0x1 ;  /* 0x0000580002037a11 */ /* 0x000fc800078008ff */
[----:B------:R-:W-:Y:S01]  /*9dd0*/  LEA.HI.X R2, R2, c[0x0][0x164], R4, 0x1, P0 ;  /* 0x0000590002027a11 */ /* 0x000fe200000f0c04 */
[----:B------:R-:W1:Y:S01]  /*9de0*/  SHFL.IDX PT, R10, R3, RZ, 0x181f ;  /* 0x00181fff030a7589 */ /* 0x000e6200000e0000 */
[----:B------:R-:W-:-:S03]  /*9df0*/  IMAD R24, R153, c[0x0][0x2c4], RZ ;  /* 0x0000b10099187a24 */ /* 0x000fc600078e02ff */
[----:B------:R-:W2:Y:S01]  /*9e00*/  SHFL.IDX PT, R9, R2, RZ, 0x181f ;  /* 0x00181fff02097589 */ /* 0x000ea200000e0000 */
[----:B------:R-:W-:Y:S02]  /*9e10*/  IMAD R6, R30, 0x80, R81 ;  /* 0x000000801e067824 */ /* 0x000fe400078e0251 */
[----:B------:R-:W-:Y:S01]  /*9e20*/  IMAD.MOV R4, RZ, RZ, -R8 ;  /* 0x000000ffff047224 */ /* 0x000fe200078e0a08 */
[----:B------:R-:W4:Y:S02]  /*9e30*/  SHFL.IDX PT, R15, R3, 0x1, 0x181f ;  /* 0x00381f00030f7f89 */ /* 0x000f2400000e0000 */
[----:B------:R-:W-:Y:S01]  /*9e40*/  ISETP.GE.AND P4, PT, R6, R24, PT ;  /* 0x000000180600720c */ /* 0x000fe20003f86270 */
[----:B------:R-:W-:Y:S01]  /*9e50*/  IMAD R225, R4, c[0x0][0x2b8], R11 ;  /* 0x0000ae0004e17a24 */ /* 0x000fe200078e020b */
[----:B------:R-:W4:Y:S01]  /*9e60*/  SHFL.IDX PT, R18, R2, 0x1, 0x181f ;  /* 0x00381f0002127f89 */ /* 0x000f2200000e0000 */
[----:B------:R-:W-:Y:S02]  /*9e70*/  IADD3 R4, R6, 0x20, RZ ;  /* 0x0000002006047810 */ /* 0x000fe40007ffe0ff */
[----:B------:R-:W-:-:S02]  /*9e80*/  ISETP.GE.AND P6, PT, R76, c[0x0][0x198], PT ;  /* 0x000066004c007a0c */ /* 0x000fc40003fc6270 */
[----:B------:R-:W-:Y:S02]  /*9e90*/  SHF.R.S32.HI R46, RZ, 0x1f, R225 ;  /* 0x0000001fff2e7819 */ /* 0x000fe400000114e1 */
[----:B------:R-:W-:Y:S02]  /*9ea0*/  ISETP.GE.AND P0, PT, R4, R24, PT ;  /* 0x000000180400720c */ /* 0x000fe40003f06270 */
[----:B------:R-:W-:Y:S01]  /*9eb0*/  IADD3 R19, R6, 0x40, RZ ;  /* 0x0000004006137810 */ /* 0x000fe20007ffe0ff */
[----:B------:R-:W-:Y:S01]  /*9ec0*/  IMAD R8, R46, c[0x0][0x1e0], RZ ;  /* 0x000078002e087a24 */ /* 0x000fe200078e02ff */
[----:B-1----:R-:W-:Y:S01]  /*9ed0*/  @!P4 LEA R16, P1, R76, R10, 0x1 ;  /* 0x0000000a4c10c211 */ /* 0x002fe200078208ff */
[C---:B------:R-:W-:Y:S01]  /*9ee0*/  IMAD.WIDE.U32 R4, R225.reuse, c[0x0][0x1e0], RZ ;  /* 0x00007800e1047a25 */ /* 0x040fe200078e00ff */
[----:B------:R-:W-:Y:S02]  /*9ef0*/  ISETP.GE.AND P5, PT, R212, c[0x0][0x198], PT ;  /* 0x00006600d4007a0c */ /* 0x000fe40003fa6270 */
[----:B--2---:R-:W-:Y:S01]  /*9f00*/  @!P4 LEA.HI.X R17, R76, R9, R77, 0x1, P1 ;  /* 0x000000094c11c211 */ /* 0x004fe200008f0c4d */
[----:B------:R-:W-:Y:S01]  /*9f10*/  IMAD R8, R225, c[0x0][0x1e4], R8 ;  /* 0x00007900e1087a24 */ /* 0x000fe200078e0208 */
[----:B------:R-:W-:-:S02]  /*9f20*/  ISETP.GE.AND P1, PT, R19, R24, PT ;  /* 0x000000181300720c */ /* 0x000fc40003f26270 */
[----:B------:R-:W1:Y:S01]  /*9f30*/  SHFL.IDX PT, R19, R3, 0x2, 0x181f ;  /* 0x00581f0003137f89 */ /* 0x000e6200000e0000 */
[----:B------:R-:W-:Y:S01]  /*9f40*/  @!P4 LEA R10, P3, R212, R10, 0x1 ;  /* 0x0000000ad40ac211 */ /* 0x000fe200078608ff */
[----:B------:R-:W-:Y:S02]  /*9f50*/  IMAD.IADD R5, R5, 0x1, R8 ;  /* 0x0000000105057824 */ /* 0x000fe400078e0208 */
[----:B------:R2:W-:Y:S01]  /*9f60*/  @!P4 LDGSTS.E.BYPASS.LTC128B.128 [R213+0x100], [R16.64], !P6 ;  /* 0x0010000010d5cfae */ /* 0x0005e2000f101d48 */
[----:B----4-:R-:W-:Y:S02]  /*9f70*/  @!P0 LEA R8, P2, R76, R15, 0x1 ;  /* 0x0000000f4c088211 */ /* 0x010fe400078408ff */
[----:B------:R-:W-:Y:S02]  /*9f80*/  @!P4 LEA.HI.X R11, R212, R9, R231, 0x1, P3 ;  /* 0x00000009d40bc211 */ /* 0x000fe400018f0ce7 */
[----:B------:R-:W-:-:S03]  /*9f90*/  @!P0 LEA.HI.X R9, R76, R18, R77, 0x1, P2 ;  /* 0x000000124c098211 */ /* 0x000fc600010f0c4d */
[----:B------:R4:W-:Y:S04]  /*9fa0*/  @!P4 LDGSTS.E.BYPASS.LTC128B.128 [R213+0x4100], [R10.64], !P5 ;  /* 0x041000000ad5cfae */ /* 0x0009e8000e901d48 */
[----:B------:R1:W-:Y:S01]  /*9fb0*/  @!P0 LDGSTS.E.BYPASS.LTC128B.128 [R215+0x1100], [R8.64], !P6 ;  /* 0x0110000008d78fae */ /* 0x0003e2000f101d48 */
[----:B------:R-:W-:-:S03]  /*9fc0*/  IMAD.WIDE.U32 R20, R44, c[0x0][0x1e8], RZ ;  /* 0x00007a002c147a25 */ /* 0x000fc600078e00ff */
[----:B--2---:R-:W2:Y:S04]  /*9fd0*/  SHFL.IDX PT, R16, R2, 0x2, 0x181f ;  /* 0x00581f0002107f89 */ /* 0x004ea800000e0000 */
[----:B------:R2:W2:Y:S01]  /*9fe0*/  SHFL.IDX PT, R17, R3, 0x3, 0x181f ;  /* 0x00781f0003117f89 */ /* 0x0004a200000e0000 */
[----:B------:R-:W-:Y:S01]  /*9ff0*/  IMAD R252, R44, c[0x0][0x1ec], R21 ;  /* 0x00007b002cfc7a24 */ /* 0x000fe200078e0215 */
[----:B-1----:R-:W-:-:S04]  /*a000*/  @!P0 LEA R8, P2, R212, R15, 0x1 ;  /* 0x0000000fd4088211 */ /* 0x002fc800078408ff */
[----:B------:R-:W-:Y:S02]  /*a010*/  @!P0 LEA.HI.X R9, R212, R18, R231, 0x1, P2 ;  /* 0x00000012d4098211 */ /* 0x000fe400010f0ce7 */
[----:B------:R1:W1:Y:S01]  /*a020*/  SHFL.IDX PT, R18, R2, 0x3, 0x181f ;  /* 0x00781f0002127f89 */ /* 0x00026200000e0000 */
[----:B----4-:R-:W-:Y:S02]  /*a030*/  IADD3 R10, R6, 0x60, RZ ;  /* 0x00000060060a7810 */ /* 0x010fe40007ffe0ff */
[----:B------:R-:W-:Y:S01]  /*a040*/  IADD3 R134, R230, -0x1, RZ ;  /* 0xffffffffe6867810 */ /* 0x000fe20007ffe0ff */
[----:B------:R4:W-:Y:S01]  /*a050*/  @!P0 LDGSTS.E.BYPASS.LTC128B.128 [R215+0x5100], [R8.64], !P5 ;  /* 0x0510000008d78fae */ /* 0x0009e2000e901d48 */
[----:B------:R-:W-:-:S03]  /*a060*/  ISETP.GE.AND P0, PT, R10, R24, PT ;  /* 0x000000180a00720c */ /* 0x000fc60003f06270 */
[----:B------:R-:W-:Y:S01]  /*a070*/  IMAD R133, R134, -0x70, R144 ;  /* 0xffffff9086857824 */ /* 0x000fe200078e0290 */
[----:B------:R1:W-:Y:S01]  /*a080*/  STL.64 [R1+0x8], R20 ;  /* 0x0000081401007387 */ /* 0x0003e20000100a00 */
[----:B------:R-:W-:Y:S01]  /*a090*/  LOP3.LUT R236, R236, 0xfffffffd, RZ, 0xc0, !PT ;  /* 0xfffffffdecec7812 */ /* 0x000fe200078ec0ff */
[----:B------:R-:W-:Y:S01]  /*a0a0*/  BSSY B0, `(.L_x_394) ;  /* 0x0000040000007945 */ /* 0x000fe20003800000 */
[----:B---3--:R-:W-:Y:S01]  /*a0b0*/  SHF.R.S32.HI R45, RZ, 0x1f, R224 ;  /* 0x0000001fff2d7819 */ /* 0x008fe200000114e0 */
[----:B------:R-:W-:-:S04]  /*a0c0*/  IMAD.WIDE.U32 R4, R224, c[0x0][0x1f0], R4 ;  /* 0x00007c00e0047a25 */ /* 0x000fc800078e0004 */
[----:B--2---:R-:W-:Y:S01]  /*a0d0*/  IMAD R3, R45, c[0x0][0x1f0], RZ ;  /* 0x00007c002d037a24 */ /* 0x004fe200078e02ff */
[----:B------:R-:W-:-:S03]  /*a0e0*/  IADD3 R6, P3, R4, R20, RZ ;  /* 0x0000001404067210 */ /* 0x000fc60007f7e0ff */
[----:B-1----:R-:W-:Y:S01]  /*a0f0*/  IMAD R2, R224, c[0x0][0x1f4], R3 ;  /* 0x00007d00e0027a24 */ /* 0x002fe200078e0203 */
[----:B------:R-:W-:-:S04]  /*a100*/  @!P1 LEA R4, P2, R76, R19, 0x1 ;  /* 0x000000134c049211 */ /* 0x000fc800078408ff */
[----:B------:R-:W-:Y:S02]  /*a110*/  IADD3.X R2, R252, R5, R2, P3, !PT ;  /* 0x00000005fc027210 */ /* 0x000fe40001ffe402 */
[-C--:B------:R-:W-:Y:S02]  /*a120*/  @!P1 LEA.HI.X R5, R76, R16.reuse, R77, 0x1, P2 ;  /* 0x000000104c059211 */ /* 0x080fe400010f0c4d */
[----:B------:R-:W-:Y:S02]  /*a130*/  LEA R3, P2, R6, c[0x0][0x1c8], 0x1 ;  /* 0x0000720006037a11 */ /* 0x000fe400078408ff */
[----:B------:R-:W-:Y:S01]  /*a140*/  @!P1 LEA R10, P3, R212, R19, 0x1 ;  /* 0x00000013d40a9211 */ /* 0x000fe200078608ff */
[----:B------:R1:W-:Y:S01]  /*a150*/  @!P1 LDGSTS.E.BYPASS.LTC128B.128 [R215+0x2100], [R4.64], !P6 ;  /* 0x0210000004d79fae */ /* 0x0003e2000f101d48 */
[----:B------:R-:W-:Y:S02]  /*a160*/  LEA.HI.X R20, R6, c[0x0][0x1cc], R2, 0x1, P2 ;  /* 0x0000730006147a11 */ /* 0x000fe400010f0c02 */
[----:B------:R-:W-:Y:S01]  /*a170*/  IMNMX R2, R133, 0x70, PT ;  /* 0x0000007085027817 */ /* 0x000fe20003800200 */
[----:B------:R-:W2:Y:S01]  /*a180*/  SHFL.IDX PT, R15, R3, RZ, 0x181f ;  /* 0x00181fff030f7589 */ /* 0x000ea200000e0000 */
[----:B------:R-:W-:-:S03]  /*a190*/  @!P1 LEA.HI.X R11, R212, R16, R231, 0x1, P3 ;  /* 0x00000010d40b9211 */ /* 0x000fc600018f0ce7 */
[----:B------:R-:W3:Y:S01]  /*a1a0*/  SHFL.IDX PT, R16, R20, RZ, 0x181f ;  /* 0x00181fff14107589 */ /* 0x000ee200000e0000 */
[----:B------:R-:W-:Y:S01]  /*a1b0*/  IMAD.IADD R2, R2, 0x1, -R81 ;  /* 0x0000000102027824 */ /* 0x000fe200078e0a51 */
[CC--:B----4-:R-:W-:Y:S02]  /*a1c0*/  @!P0 LEA R8, P2, R76.reuse, R17.reuse, 0x1 ;  /* 0x000000114c088211 */ /* 0x0d0fe400078408ff */
[----:B------:R4:W-:Y:S02]  /*a1d0*/  @!P1 LDGSTS.E.BYPASS.LTC128B.128 [R215+0x6100], [R10.64], !P5 ;  /* 0x061000000ad79fae */ /* 0x0009e4000e901d48 */
[----:B------:R-:W-:Y:S02]  /*a1e0*/  @!P0 LEA.HI.X R9, R76, R18, R77, 0x1, P2 ;  /* 0x000000124c098211 */ /* 0x000fe400010f0c4d */
[----:B------:R-:W-:Y:S01]  /*a1f0*/  ISETP.GE.AND P2, PT, R2, 0x1, PT ;  /* 0x000000010200780c */ /* 0x000fe20003f46270 */
[----:B------:R-:W2:Y:S04]  /*a200*/  SHFL.IDX PT, R6, R3, 0x1, 0x181f ;  /* 0x00381f0003067f89 */ /* 0x000ea800000e0000 */
[----:B------:R2:W-:Y:S01]  /*a210*/  @!P0 LDGSTS.E.BYPASS.LTC128B.128 [R215+0x3100], [R8.64], !P6 ;  /* 0x0310000008d78fae */ /* 0x0005e2000f101d48 */
[----:B-1----:R-:W-:-:S04]  /*a220*/  @!P0 LEA R4, P1, R212, R17, 0x1 ;  /* 0x00000011d4048211 */ /* 0x002fc800078208ff */
[----:B------:R-:W-:Y:S02]  /*a230*/  @!P0 LEA.HI.X R5, R212, R18, R231, 0x1, P1 ;  /* 0x00000012d4058211 */ /* 0x000fe400008f0ce7 */
[----:B------:R-:W-:Y:S04]  /*a240*/  SHFL.IDX PT, R18, R3, 0x2, 0x181f ;  /* 0x00581f0003127f89 */ /* 0x000fe800000e0000 */
[----:B----4-:R-:W1:Y:S01]  /*a250*/  SHFL.IDX PT, R11, R20, 0x1, 0x181f ;  /* 0x00381f00140b7f89 */ /* 0x010e6200000e0000 */
[----:B------:R-:W-:-:S03]  /*a260*/  ISETP.GE.AND P6, PT, R76, c[0x0][0x1d4], PT ;  /* 0x000075004c007a0c */ /* 0x000fc60003fc6270 */
[----:B------:R-:W4:Y:S01]  /*a270*/  SHFL.IDX PT, R19, R20, 0x2, 0x181f ;  /* 0x00581f0014137f89 */ /* 0x000f2200000e0000 */
[----:B------:R-:W-:-:S03]  /*a280*/  ISETP.GE.AND P1, PT, R2, 0x21, PT ;  /* 0x000000210200780c */ /* 0x000fc60003f26270 */
[----:B------:R1:W-:Y:S01]  /*a290*/  @!P0 LDGSTS.E.BYPASS.LTC128B.128 [R215+0x7100], [R4.64], !P5 ;  /* 0x0710000004d78fae */ /* 0x0003e2000e901d48 */
[----:B--2---:R-:W-:Y:S02]  /*a2a0*/  @P2 LEA R8, P0, R76, R15, 0x1 ;  /* 0x0000000f4c082211 */ /* 0x004fe400078008ff */
[----:B------:R-:W-:Y:S01]  /*a2b0*/  ISETP.GE.AND P5, PT, R212, c[0x0][0x1d4], PT ;  /* 0x00007500d4007a0c */ /* 0x000fe20003fa6270 */
[----:B------:R-:W0:Y:S01]  /*a2c0*/  LDGDEPBAR ;  /* 0x00000000000079af */ /* 0x000e220000000000 */
[----:B---3--:R-:W-:Y:S02]  /*a2d0*/  @P2 LEA.HI.X R9, R76, R16, R77, 0x1, P0 ;  /* 0x000000104c092211 */ /* 0x008fe400000f0c4d */
[----:B------:R-:W-:-:S03]  /*a2e0*/  ISETP.GE.AND P0, PT, R2, 0x41, PT ;  /* 0x000000410200780c */ /* 0x000fc60003f06270 */
[----:B------:R2:W-:Y:S01]  /*a2f0*/  @P2 LDGSTS.E.BYPASS.LTC128B.128 [R213+0x8100], [R8.64], !P6 ;  /* 0x0810000008d52fae */ /* 0x0005e2000f101d48 */
[----:B-1----:R-:W-:-:S04]  /*a300*/  @P2 LEA R4, P3, R212, R15, 0x1 ;  /* 0x0000000fd4042211 */ /* 0x002fc800078608ff */
[----:B------:R-:W-:Y:S02]  /*a310*/  @P2 LEA.HI.X R5, R212, R16, R231, 0x1, P3 ;  /* 0x00000010d4052211 */ /* 0x000fe400018f0ce7 */
[----:B------:R-:W-:-:S03]  /*a320*/  @P1 LEA R16, P3, R76, R6, 0x1 ;  /* 0x000000064c101211 */ /* 0x000fc600078608ff */
[----:B------:R1:W-:Y:S01]  /*a330*/  @P2 LDGSTS.E.BYPASS.LTC128B.128 [R213+0xb900], [R4.64], !P5 ;  /* 0x0b90000004d52fae */ /* 0x0003e2000e901d48 */
[----:B------:R-:W-:Y:S02]  /*a340*/  @P1 LEA R10, P2, R212, R6, 0x1 ;  /* 0x00000006d40a1211 */ /* 0x000fe400078408ff */
[CC--:B------:R-:W-:Y:S02]  /*a350*/  @P1 LEA.HI.X R17, R76.reuse, R11.reuse, R77, 0x1, P3 ;  /* 0x0000000b4c111211 */ /* 0x0c0fe400018f0c4d */
[----:B--2---:R-:W-:Y:S02]  /*a360*/  @P0 LEA R8, P3, R76, R18, 0x1 ;  /* 0x000000124c080211 */ /* 0x004fe400078608ff */
[----:B------:R-:W-:Y:S01]  /*a370*/  @P1 LEA.HI.X R11, R212, R11, R231, 0x1, P2 ;  /* 0x0000000bd40b1211 */ /* 0x000fe200010f0ce7 */
[----:B------:R2:W-:Y:S01]  /*a380*/  @P1 LDGSTS.E.BYPASS.LTC128B.128 [R215+0x9100], [R16.64], !P6 ;  /* 0x0910000010d71fae */ /* 0x0005e2000f101d48 */
[----:B----4-:R-:W-:-:S03]  /*a390*/  @P0 LEA.HI.X R9, R76, R19, R77, 0x1, P3 ;  /* 0x000000134c090211 */ /* 0x010fc600018f0c4d */
[----:B------:R2:W-:Y:S04]  /*a3a0*/  @P1 LDGSTS.E.BYPASS.LTC128B.128 [R215+0xc900], [R10.64], !P5 ;  /* 0x0c9000000ad71fae */ /* 0x0005e8000e901d48 */
[----:B------:R2:W-:Y:S01]  /*a3b0*/  @P0 LDGSTS.E.BYPASS.LTC128B.128 [R215+0xa100], [R8.64], !P6 ;  /* 0x0a10000008d70fae */ /* 0x0005e2000f101d48 */
[----:B-1----:R-:W-:-:S04]  /*a3c0*/  @P0 LEA R4, P2, R212, R18, 0x1 ;  /* 0x00000012d4040211 */ /* 0x002fc800078408ff */
[----:B------:R-:W-:-:S05]  /*a3d0*/  @P0 LEA.HI.X R5, R212, R19, R231, 0x1, P2 ;  /* 0x00000013d4050211 */ /* 0x000fca00010f0ce7 */
[----:B------:R2:W-:Y:S01]  /*a3e0*/  @P0 LDGSTS.E.BYPASS.LTC128B.128 [R215+0xd900], [R4.64], !P5 ;  /* 0x0d90000004d70fae */ /* 0x0005e2000e901d48 */
[----:B------:R-:W-:-:S03]  /*a3f0*/  ISETP.GE.AND P0, PT, R2, 0x61, PT ;  /* 0x000000610200780c */ /* 0x000fc60003f06270 */
[----:B------:R-:W1:Y:S01]  /*a400*/  SHFL.IDX PT, R3, R3, 0x3, 0x181f ;  /* 0x00781f0003037f89 */ /* 0x000e6200000e0000 */
[----:B------:R-:W-:-:S03]  /*a410*/  @P6 LOP3.LUT R236, R236, 0x2, RZ, 0xfc, !PT ;  /* 0x00000002ecec6812 */ /* 0x000fc600078efcff */
[----:B------:R2:W3:Y:S06]  /*a420*/  SHFL.IDX PT, R6, R20, 0x3, 0x181f ;  /* 0x00781f0014067f89 */ /* 0x0004ec00000e0000 */
[----:B------:R-:W-:Y:S05]  /*a430*/  @!P0 BRA `(.L_x_395) ;  /* 0x0000006000008947 */ /* 0x000fea0003800000 */
[-C--:B-12---:R-:W-:Y:S02]  /*a440*/  LEA R4, P1, R76, R3.reuse, 0x1 ;  /* 0x000000034c047211 */ /* 0x086fe400078208ff */
[----:B------:R-:W-:Y:S02]  /*a450*/  LEA R2, P0, R212, R3, 0x1 ;  /* 0x00000003d4027211 */ /* 0x000fe400078008ff */
[----:B---3--:R-:W-:-:S02]  /*a460*/  LEA.HI.X R5, R76, R6, R77, 0x1, P1 ;  /* 0x000000064c057211 */ /* 0x008fc400008f0c4d */
[----:B------:R-:W-:-:S03]  /*a470*/  LEA.HI.X R3, R212, R6, R231, 0x1, P0 ;  /* 0x00000006d4037211 */ /* 0x000fc600000f0ce7 */
[----:B------:R1:W-:Y:S04]  /*a480*/  LDGSTS.E.BYPASS.LTC128B.128 [R215+0xb100], [R4.64], !P6 ;  /* 0x0b10000004d77fae */ /* 0x0003e8000f101d48 */
[----:B------:R1:W-:Y:S02]  /*a490*/  LDGSTS.E.BYPASS.LTC128B.128 [R215+0xe900], [R2.64], !P5 ;  /* 0x0e90000002d77fae */ /* 0x0003e4000e901d48 */
.L_x_395:
[----:B------:R-:W-:Y:S05]  /*a4a0*/  BSYNC B0 ;  /* 0x0000000000007941 */ /* 0x000fea0003800000 */
.L_x_394:
[----:B------:R-:W-:Y:S01]  /*a4b0*/  ISETP.LT.AND P0, PT, RZ, c[0x0][0x27c], PT ;  /* 0x00009f00ff007a0c */ /* 0x000fe20003f01270 */
[----:B------:R-:W0:-:S12]  /*a4c0*/  LDGDEPBAR ;  /* 0x00000000000079af */ /* 0x000e180000000000 */
[----:B------:R-:W-:Y:S05]  /*a4d0*/  @P0 BRA `(.L_x_396) ;  /* 0x0000002000000947 */ /* 0x000fea0003800000 */
[----:B------:R-:W-:-:S04]  /*a4e0*/  DEPBAR.LE SB0, 0x1 ;  /* 0x000080400000791a */ /* 0x000fc80000000000 */
[----:B------:R-:W-:Y:S05]  /*a4f0*/  BRA `(.L_x_397) ;  /* 0x0000360000007947 */ /* 0x000fea0003800000 */
.L_x_396:
[----:B-1---5:R-:W-:Y:S01]  /*a500*/  SHF.R.S32.HI R2, RZ, 0x1f, R137 ;  /* 0x0000001fff027819 */ /* 0x022fe20000011489 */
[----:B------:R-:W-:Y:S01]  /*a510*/  ULDC.U8 UR5, c[0x0][0x298] ;  /* 0x0000a60000057ab9 */ /* 0x000fe20000000000 */
[C---:B--2---:R-:W-:Y:S01]  /*a520*/  IMAD.WIDE.U32 R4, R137.reuse, c[0x0][0x290], RZ ;  /* 0x0000a40089047a25 */ /* 0x044fe200078e00ff */
[----:B------:R-:W-:Y:S01]  /*a530*/  ISETP.NE.AND P2, PT, RZ, UR5, PT ;  /* 0x00000005ff007c0c */ /* 0x000fe2000bf45270 */
[----:B------:R-:W-:Y:S02]  /*a540*/  BSSY B2, `(.L_x_397) ;  /* 0x000035b000027945 */ /* 0x000fe40003800000 */
[C---:B------:R-:W-:Y:S02]  /*a550*/  IMAD R8, R2.reuse, c[0x0][0x280], RZ ;  /* 0x0000a00002087a24 */ /* 0x040fe400078e02ff */
[----:B---3--:R-:W-:Y:S02]  /*a560*/  IMAD R6, R2, c[0x0][0x290], RZ ;  /* 0x0000a40002067a24 */ /* 0x008fe400078e02ff */
[----:B------:R-:W-:-:S04]  /*a570*/  IMAD.WIDE.U32 R2, R137, c[0x0][0x280], RZ ;  /* 0x0000a00089027a25 */ /* 0x000fc800078e00ff */
[C---:B------:R-:W-:Y:S01]  /*a580*/  IMAD R10, R137.reuse, c[0x0][0x284], R8 ;  /* 0x0000a100890a7a24 */ /* 0x040fe200078e0208 */
[----:B------:R-:W-:Y:S01]  /*a590*/  LEA R8, P0, R4, c[0x0][0x288], 0x1 ;  /* 0x0000a20004087a11 */ /* 0x000fe200078008ff */
[----:B------:R-:W-:Y:S01]  /*a5a0*/  IMAD R9, R137, c[0x0][0x294], R6 ;  /* 0x0000a50089097a24 */ /* 0x000fe200078e0206 */
[----:B------:R-:W-:Y:S02]  /*a5b0*/  LEA R6, P1, R2, c[0x0][0x270], 0x1 ;  /* 0x00009c0002067a11 */ /* 0x000fe400078208ff */
[----:B------:R-:W-:Y:S02]  /*a5c0*/  IADD3 R3, R10, R3, RZ ;  /* 0x000000030a037210 */ /* 0x000fe40007ffe0ff */
[----:B------:R-:W-:Y:S02]  /*a5d0*/  IADD3 R5, R9, R5, RZ ;  /* 0x0000000509057210 */ /* 0x000fe40007ffe0ff */
[----:B------:R-:W-:Y:S02]  /*a5e0*/  LEA.HI.X R2, R2, c[0x0][0x274], R3, 0x1, P1 ;  /* 0x00009d0002027a11 */ /* 0x000fe400008f0c03 */
[----:B------:R-:W-:Y:S01]  /*a5f0*/  LEA.HI.X R3, R4, c[0x0][0x28c], R5, 0x1, P0 ;  /* 0x0000a30004037a11 */ /* 0x000fe200000f0c05 */
[----:B------:R-:W-:Y:S05]  /*a600*/  @!P2 BRA `(.L_x_398) ;  /* 0x000019100000a947 */ /* 0x000fea0003800000 */
[----:B------:R-:W1:Y:S01]  /*a610*/  SHFL.IDX PT, R17, R2, RZ, 0x181f ;  /* 0x00181fff02117589 */ /* 0x000e6200000e0000 */
[----:B------:R-:W-:Y:S01]  /*a620*/  BSSY B0, `(.L_x_399) ;  /* 0x0000019000007945 */ /* 0x000fe20003800000 */
[----:B------:R-:W-:Y:S01]  /*a630*/  CS2R R4, SRZ ;  /* 0x0000000000047805 */ /* 0x000fe2000001ff00 */
[----:B------:R-:W-:Y:S01]  /*a640*/  CS2R R10, SRZ ;  /* 0x00000000000a7805 */ /* 0x000fe2000001ff00 */
[----:B------:R-:W2:Y:S04]  /*a650*/  SHFL.IDX PT, R16, R6, RZ, 0x181f ;  /* 0x00181fff06107589 */ /* 0x000ea800000e0000 */
[----:B------:R3:W4:Y:S04]  /*a660*/  SHFL.IDX PT, R19, R3, RZ, 0x181f ;  /* 0x00181fff03137589 */ /* 0x00072800000e0000 */
[----:B------:R5:W1:Y:S01]  /*a670*/  SHFL.IDX PT, R18, R8, RZ, 0x181f ;  /* 0x00181fff08127589 */ /* 0x000a6200000e0000 */
[----:B---3--:R-:W-:Y:S01]  /*a680*/  CS2R R2, SRZ ;  /* 0x0000000000027805 */ /* 0x008fe2000001ff00 */
[----:B-----5:R-:W-:Y:S01]  /*a690*/  CS2R R8, SRZ ;  /* 0x0000000000087805 */ /* 0x020fe2000001ff00 */
[----:B------:R-:W-:Y:S05]  /*a6a0*/  @P4 BRA `(.L_x_400) ;  /* 0x0000010000004947 */ /* 0x000fea0003800000 */
[----:B-12-4-:R-:W2:Y:S04]  /*a6b0*/  LDL R22, [R1+0xf4] ;  /* 0x0000f40001167983 */ /* 0x016ea80000100800 */
[----:B------:R-:W3:Y:S01]  /*a6c0*/  LDL R15, [R1+0xf0] ;  /* 0x0000f000010f7983 */ /* 0x000ee20000100800 */
[----:B------:R-:W-:-:S02]  /*a6d0*/  ISETP.GE.AND P1, PT, R78, c[0x0][0x27c], PT ;  /* 0x00009f004e007a0c */ /* 0x000fc40003f26270 */
[----:B------:R-:W-:Y:S01]  /*a6e0*/  ISETP.GE.AND P0, PT, R80, c[0x0][0x27c], PT ;  /* 0x00009f0050007a0c */ /* 0x000fe20003f06270 */
[----:B------:R-:W-:-:S10]  /*a6f0*/  CS2R R4, SRZ ;  /* 0x0000000000047805 */ /* 0x000fd4000001ff00 */
[----:B------:R-:W-:-:S05]  /*a700*/  @!P1 IMAD.WIDE R2, R78, 0x2, R16 ;  /* 0x000000024e029825 */ /* 0x000fca00078e0210 */
[----:B------:R1:W5:Y:S02]  /*a710*/  @!P1 LD.E.64 R10, [R2.64] ;  /* 0x00000008020a9980 */ /* 0x000364000c101b00 */
[----:B-1----:R-:W-:Y:S01]  /*a720*/  CS2R R2, SRZ ;  /* 0x0000000000027805 */ /* 0x002fe2000001ff00 */
[-C--:B--2---:R-:W-:Y:S02]  /*a730*/  @!P0 IADD3 R20, P3, R16, R22.reuse, RZ ;  /* 0x0000001610148210 */ /* 0x084fe40007f7e0ff */
[----:B------:R-:W-:Y:S01]  /*a740*/  @!P0 IADD3 R16, P2, R18, R22, RZ ;  /* 0x0000001612108210 */ /* 0x000fe20007f5e0ff */
[----:B------:R-:W-:-:S04]  /*a750*/  @!P1 IMAD.WIDE R22, R78, 0x2, R18 ;  /* 0x000000024e169825 */ /* 0x000fc800078e0212 */
[--C-:B---3--:R-:W-:Y:S01]  /*a760*/  @!P0 IMAD.X R21, R17, 0x1, R15.reuse, P3 ;  /* 0x0000000111158824 */ /* 0x108fe200018e060f */
[----:B------:R1:W5:Y:S01]  /*a770*/  @!P1 LD.E.64 R8, [R22.64] ;  /* 0x0000000816089980 */ /* 0x000362000c101b00 */
[----:B------:R-:W-:-:S03]  /*a780*/  @!P0 IMAD.X R17, R19, 0x1, R15, P2 ;  /* 0x0000000113118824 */ /* 0x000fc600010e060f */
[----:B------:R1:W5:Y:S04]  /*a790*/  @!P0 LD.E.64 R4, [R20.64] ;  /* 0x0000000814048980 */ /* 0x000368000c101b00 */
[----:B------:R1:W5:Y:S02]  /*a7a0*/  @!P0 LD.E.64 R2, [R16.64] ;  /* 0x0000000810028980 */ /* 0x000364000c101b00 */
.L_x_400:
[----:B-12-4-:R-:W-:Y:S05]  /*a7b0*/  BSYNC B0 ;  /* 0x0000000000007941 */ /* 0x016fea0003800000 */
.L_x_399:
[----:B-----5:R-:W-:Y:S01]  /*a7c0*/  IMAD.MOV.U32 R20, RZ, RZ, R4 ;  /* 0x000000ffff147224 */ /* 0x020fe200078e0004 */
[----:B------:R-:W-:Y:S01]  /*a7d0*/  SHF.R.U64 R18, R4, 0x10, R5 ;  /* 0x0000001004127819 */ /* 0x000fe20000001205 */
[----:B------:R-:W-:Y:S01]  /*a7e0*/  IMAD R4, R30, -0x80, R24 ;  /* 0xffffff801e047824 */ /* 0x000fe200078e0218 */
[--C-:B------:R-:W-:Y:S01]  /*a7f0*/  SHF.R.U64 R21, R10, 0x10, R11.reuse ;  /* 0x000000100a157819 */ /* 0x100fe2000000120b */
[----:B------:R-:W-:Y:S01]  /*a800*/  IMAD.MOV.U32 R23, RZ, RZ, R10 ;  /* 0x000000ffff177224 */ /* 0x000fe200078e000a */
[--C-:B------:R-:W-:Y:S01]  /*a810*/  SHF.R.U32.HI R17, RZ, 0x10, R11.reuse ;  /* 0x00000010ff117819 */ /* 0x100fe2000001160b */
[----:B------:R-:W-:Y:S01]  /*a820*/  IMAD.MOV.U32 R22, RZ, RZ, R11 ;  /* 0x000000ffff167224 */ /* 0x000fe200078e000b */
[----:B------:R-:W-:Y:S01]  /*a830*/  IMNMX R29, R4, 0x80, PT ;  /* 0x00000080041d7817 */ /* 0x000fe20003800200 */
[--C-:B------:R-:W-:Y:S01]  /*a840*/  IMAD.MOV.U32 R19, RZ, RZ, R5.reuse ;  /* 0x000000ffff137224 */ /* 0x100fe200078e0005 */
[----:B------:R-:W-:Y:S01]  /*a850*/  SHF.R.U32.HI R10, RZ, 0x10, R5 ;  /* 0x00000010ff0a7819 */ /* 0x000fe20000011605 */
[----:B------:R-:W-:Y:S01]  /*a860*/  IMAD.MOV.U32 R16, RZ, RZ, R8 ;  /* 0x000000ffff107224 */ /* 0x000fe200078e0008 */
[----:B------:R-:W-:Y:S01]  /*a870*/  ISETP.GE.AND P0, PT, R81, R29, PT ;  /* 0x0000001d5100720c */ /* 0x000fe20003f06270 */
[--C-:B------:R-:W-:Y:S01]  /*a880*/  IMAD.MOV.U32 R15, RZ, RZ, R9.reuse ;  /* 0x000000ffff0f7224 */ /* 0x100fe200078e0009 */
[----:B------:R-:W-:Y:S01]  /*a890*/  SHF.R.U64 R11, R8, 0x10, R9 ;  /* 0x00000010080b7819 */ /* 0x000fe20000001209 */
[----:B------:R-:W-:Y:S01]  /*a8a0*/  IMAD.MOV.U32 R8, RZ, RZ, R2 ;  /* 0x000000ffff087224 */ /* 0x000fe200078e0002 */
[--C-:B------:R-:W-:Y:S01]  /*a8b0*/  SHF.R.U64 R4, R2, 0x10, R3.reuse ;  /* 0x0000001002047819 */ /* 0x100fe20000001203 */
[----:B------:R-:W-:Y:S01]  /*a8c0*/  IMAD.MOV.U32 R5, RZ, RZ, R3 ;  /* 0x000000ffff057224 */ /* 0x000fe200078e0003 */
[----:B------:R-:W-:-:S04]  /*a8d0*/  DEPBAR.LE SB0, 0x1 ;  /* 0x000080400000791a */ /* 0x000fc80000000000 */
[----:B------:R-:W-:Y:S01]  /*a8e0*/  SHF.R.U32.HI R6, RZ, 0x10, R9 ;  /* 0x00000010ff067819 */ /* 0x000fe20000011609 */
[----:B------:R-:W-:Y:S01]  /*a8f0*/  BSSY B1, `(.L_x_401) ;  /* 0x000005e000017945 */ /* 0x000fe20003800000 */
[----:B------:R-:W-:Y:S02]  /*a900*/  SHF.R.U32.HI R2, RZ, 0x10, R3 ;  /* 0x00000010ff027819 */ /* 0x000fe40000011603 */
[----:B------:R-:W-:Y:S02]  /*a910*/  PRMT R23, R23, 0x5410, R21 ;  /* 0x0000541017177816 */ /* 0x000fe40000000015 */
[----:B------:R-:W-:Y:S02]  /*a920*/  PRMT R24, R22, 0x5410, R17 ;  /* 0x0000541016187816 */ /* 0x000fe40000000011 */
[----:B------:R-:W-:Y:S02]  /*a930*/  PRMT R26, R20, 0x5410, R18 ;  /* 0x00005410141a7816 */ /* 0x000fe40000000012 */
[----:B------:R-:W-:-:S02]  /*a940*/  PRMT R28, R19, 0x5410, R10 ;  /* 0x00005410131c7816 */ /* 0x000fc4000000000a */
[----:B------:R-:W-:Y:S02]  /*a950*/  PRMT R21, R16, 0x5410, R11 ;  /* 0x0000541010157816 */ /* 0x000fe4000000000b */
[----:B------:R-:W-:Y:S02]  /*a960*/  PRMT R22, R15, 0x5410, R6 ;  /* 0x000054100f167816 */ /* 0x000fe40000000006 */
[----:B------:R-:W-:Y:S02]  /*a970*/  PRMT R25, R8, 0x5410, R4 ;  /* 0x0000541008197816 */ /* 0x000fe40000000004 */
[----:B------:R-:W-:Y:S01]  /*a980*/  PRMT R27, R5, 0x5410, R2 ;  /* 0x00005410051b7816 */ /* 0x000fe20000000002 */
[----:B------:R-:W-:Y:S06]  /*a990*/  BAR.SYNC.DEFER_BLOCKING 0x0 ;  /* 0x0000000000007b1d */ /* 0x000fec0000010000 */
[----:B------:R-:W-:Y:S05]  /*a9a0*/  @P0 BRA `(.L_x_402) ;  /* 0x0000052000000947 */ /* 0x000fea0003800000 */
[----:B------:R-:W-:Y:S01]  /*a9b0*/  ISETP.GE.AND P0, PT, R78, c[0x0][0x27c], PT ;  /* 0x00009f004e007a0c */ /* 0x000fe20003f06270 */
[----:B------:R-:W-:-:S12]  /*a9c0*/  BSSY B0, `(.L_x_403) ;  /* 0x0000028000007945 */ /* 0x000fd80003800000 */
[----:B------:R-:W-:Y:S05]  /*a9d0*/  @P0 BRA `(.L_x_404) ;  /* 0x0000026000000947 */ /* 0x000fea0003800000 */
[----:B------:R-:W1:Y:S01]  /*a9e0*/  LDS.128 R8, [R213+0x100] ;  /* 0x00010000d5087984 */ /* 0x000e620000000c00 */
[----:B------:R-:W-:Y:S01]  /*a9f0*/  SHF.L.U32 R4, R23, 0x10, RZ ;  /* 0x0000001017047819 */ /* 0x000fe200000006ff */
[----:B------:R-:W-:Y:S01]  /*aa00*/  IMAD.U32 R2, R21, 0x10000, RZ ;  /* 0x0001000015027824 */ /* 0x000fe200078e00ff */
[----:B------:R-:W-:Y:S02]  /*aa10*/  LOP3.LUT R3, R23, 0xffff0000, RZ, 0xc0, !PT ;  /* 0xffff000017037812 */ /* 0x000fe400078ec0ff */
[C---:B-1----:R-:W-:Y:S02]  /*aa20*/  SHF.L.U32 R15, R8.reuse, 0x10, RZ ;  /* 0x00000010080f7819 */ /* 0x042fe400000006ff */
[----:B------:R-:W-:Y:S02]  /*aa30*/  LOP3.LUT R6, R8, 0xffff0000, RZ, 0xc0, !PT ;  /* 0xffff000008067812 */ /* 0x000fe400078ec0ff */
[----:B------:R-:W-:Y:S02]  /*aa40*/  LOP3.LUT R5, R9, 0xffff0000, RZ, 0xc0, !PT ;  /* 0xffff000009057812 */ /* 0x000fe400078ec0ff */
[----:B------:R-:W-:Y:S01]  /*aa50*/  LOP3.LUT R8, R21, 0xffff0000, RZ, 0xc0, !PT ;  /* 0xffff000015087812 */ /* 0x000fe200078ec0ff */
[C---:B------:R-:W-:Y:S01]  /*aa60*/  FMUL.FTZ R19, R6.reuse, R4 ;  /* 0x0000000406137220 */ /* 0x040fe20000410000 */
[----:B------:R-:W-:Y:S01]  /*aa70*/  SHF.L.U32 R17, R9, 0x10, RZ ;  /* 0x0000001009117819 */ /* 0x000fe200000006ff */
[----:B------:R-:W-:Y:S01]  /*aa80*/  FMUL.FTZ R20, R6, R2 ;  /* 0x0000000206147220 */ /* 0x000fe20000410000 */
[----:B------:R-:W-:Y:S01]  /*aa90*/  LOP3.LUT R6, R11, 0xffff0000, RZ, 0xc0, !PT ;  /* 0xffff00000b067812 */ /* 0x000fe200078ec0ff */
[----:B------:R-:W-:Y:S01]  /*aaa0*/  FMUL.FTZ R18, R5, R8 ;  /* 0x0000000805127220 */ /* 0x000fe20000410000 */
[C---:B------:R-:W-:Y:S01]  /*aab0*/  SHF.L.U32 R16, R10.reuse, 0x10, RZ ;  /* 0x000000100a107819 */ /* 0x040fe200000006ff */
[----:B------:R-:W-:Y:S01]  /*aac0*/  IMAD.U32 R9, R11, 0x10000, RZ ;  /* 0x000100000b097824 */ /* 0x000fe200078e00ff */
[----:B------:R-:W-:Y:S01]  /*aad0*/  LOP3.LUT R10, R10, 0xffff0000, RZ, 0xc0, !PT ;  /* 0xffff00000a0a7812 */ /* 0x000fe200078ec0ff */
[-C--:B------:R-:W-:Y:S01]  /*aae0*/  FMUL.FTZ R11, R5, R3.reuse ;  /* 0x00000003050b7220 */ /* 0x080fe20000410000 */
[----:B------:R-:W-:Y:S01]  /*aaf0*/  SHF.L.U32 R5, R24, 0x10, RZ ;  /* 0x0000001018057819 */ /* 0x000fe200000006ff */
[----:B------:R-:W-:Y:S01]  /*ab00*/  FFMA.FTZ R18, R17, R3, -R18 ;  /* 0x0000000311127223 */ /* 0x000fe20000010812 */
[C---:B------:R-:W-:Y:S01]  /*ab10*/  SHF.L.U32 R3, R22.reuse, 0x10, RZ ;  /* 0x0000001016037819 */ /* 0x040fe200000006ff */
[C---:B------:R-:W-:Y:S01]  /*ab20*/  FFMA.FTZ R19, R15.reuse, R2, R19 ;  /* 0x000000020f137223 */ /* 0x040fe20000010013 */
[----:B------:R-:W-:Y:S01]  /*ab30*/  LOP3.LUT R2, R22, 0xffff0000, RZ, 0xc0, !PT ;  /* 0xffff000016027812 */ /* 0x000fe200078ec0ff */
[----:B------:R-:W-:Y:S01]  /*ab40*/  FFMA.FTZ R20, R15, R4, -R20 ;  /* 0x000000040f147223 */ /* 0x000fe20000010814 */
[----:B------:R-:W-:Y:S01]  /*ab50*/  LOP3.LUT R4, R24, 0xffff0000, RZ, 0xc0, !PT ;  /* 0xffff000018047812 */ /* 0x000fe200078ec0ff */
[----:B------:R-:W-:-:S02]  /*ab60*/  FFMA.FTZ R15, R17, R8, R11 ;  /* 0x00000008110f7223 */ /* 0x000fc4000001000b */
[C---:B------:R-:W-:Y:S02]  /*ab70*/  FMUL.FTZ R11, R10.reuse, R3 ;  /* 0x000000030a0b7220 */ /* 0x040fe40000410000 */
[-C--:B------:R-:W-:Y:S02]  /*ab80*/  FMUL.FTZ R10, R10, R5.reuse ;  /* 0x000000050a0a7220 */ /* 0x080fe40000410000 */
[C---:B------:R-:W-:Y:S02]  /*ab90*/  FMUL.FTZ R8, R6.reuse, R2 ;  /* 0x0000000206087220 */ /* 0x040fe40000410000 */
[----:B------:R-:W-:Y:S02]  /*aba0*/  FMUL.FTZ R6, R6, R4 ;  /* 0x0000000406067220 */ /* 0x000fe40000410000 */
[C---:B------:R-:W-:Y:S02]  /*abb0*/  FFMA.FTZ R11, R16.reuse, R5, -R11 ;  /* 0x00000005100b7223 */ /* 0x040fe4000001080b */
[----:B------:R-:W-:-:S02]  /*abc0*/  FFMA.FTZ R5, R16, R3, R10 ;  /* 0x0000000310057223 */ /* 0x000fc4000001000a */
[----:B------:R-:W-:Y:S01]  /*abd0*/  FFMA.FTZ R3, R9, R4, -R8 ;  /* 0x0000000409037223 */ /* 0x000fe20000010808 */
[----:B------:R-:W-:Y:S01]  /*abe0*/  F2FP.BF16.PACK_AB R8, R19, R20 ;  /* 0x000000141308723e */ /* 0x000fe200000010ff */
[----:B------:R-:W-:Y:S01]  /*abf0*/  FFMA.FTZ R2, R9, R2, R6 ;  /* 0x0000000209027223 */ /* 0x000fe20000010006 */
[----:B------:R-:W-:Y:S02]  /*ac00*/  F2FP.BF16.PACK_AB R10, R5, R11 ;  /* 0x0000000b050a723e */ /* 0x000fe400000010ff */
[----:B------:R-:W-:Y:S02]  /*ac10*/  F2FP.BF16.PACK_AB R9, R15, R18 ;  /* 0x000000120f09723e */ /* 0x000fe400000010ff */
[----:B------:R-:W-:-:S05]  /*ac20*/  F2FP.BF16.PACK_AB R11, R2, R3 ;  /* 0x00000003020b723e */ /* 0x000fca00000010ff */
[----:B------:R1:W-:Y:S02]  /*ac30*/  STS.128 [R213+0x100], R8 ;  /* 0x00010008d5007388 */ /* 0x0003e40000000c00 */
.L_x_404:
[----:B------:R-:W-:Y:S05]  /*ac40*/  BSYNC B0 ;  /* 0x0000000000007941 */ /* 0x000fea0003800000 */
.L_x_403:
[----:B------:R-:W-:-:S13]  /*ac50*/  ISETP.GE.AND P0, PT, R80, c[0x0][0x27c], PT ;  /* 0x00009f0050007a0c */ /* 0x000fda0003f06270 */
[----:B------:R-:W-:Y:S05]  /*ac60*/  @P0 BRA `(.L_x_402) ;  /* 0x0000026000000947 */ /* 0x000fea0003800000 */
[----:B-1----:R-:W1:Y:S01]  /*ac70*/  LDS.128 R8, [R213+0x4100] ;  /* 0x00410000d5087984 */ /* 0x002e620000000c00 */
[C---:B------:R-:W-:Y:S01]  /*ac80*/  SHF.L.U32 R4, R26.reuse, 0x10, RZ ;  /* 0x000000101a047819 */ /* 0x040fe200000006ff */
        /* <DEDUP_REMOVED lines=15> */
[C---:B------:R-:W-:Y:S01]  /*ad80*/  SHF.L.U32 R5, R28.reuse, 0x10, RZ ;  /* 0x000000101c057819 */ /* 0x040fe200000006ff */
[----:B------:R-:W-:Y:S01]  /*ad90*/  FFMA.FTZ R18, R17, R3, -R18 ;  /* 0x0000000311127223 */ /* 0x000fe20000010812 */
[----:B------:R-:W-:Y:S01]  /*ada0*/  SHF.L.U32 R3, R27, 0x10, RZ ;  /* 0x000000101b037819 */ /* 0x000fe200000006ff */
[----:B------:R-:W-:Y:S01]  /*adb0*/  FFMA.FTZ R19, R15, R2, R19 ;  /* 0x000000020f137223 */ /* 0x000fe20000010013 */
        /* <DEDUP_REMOVED lines=17> */
.L_x_402:
[----:B------:R-:W-:Y:S05]  /*aed0*/  BSYNC B1 ;  /* 0x0000000000017941 */ /* 0x000fea0003800000 */
.L_x_401:
[----:B------:R-:W-:Y:S01]  /*aee0*/  IADD3 R2, R81, 0x20, RZ ;  /* 0x0000002051027810 */ /* 0x000fe20007ffe0ff */
[----:B------:R-:W-:Y:S03]  /*aef0*/  BSSY B1, `(.L_x_405) ;  /* 0x0000055000017945 */ /* 0x000fe60003800000 */
[----:B------:R-:W-:-:S13]  /*af00*/  ISETP.GE.AND P0, PT, R2, R29, PT ;  /* 0x0000001d0200720c */ /* 0x000fda0003f06270 */
[----:B------:R-:W-:Y:S05]  /*af10*/  @P0 BRA `(.L_x_406) ;  /* 0x0000052000000947 */ /* 0x000fea0003800000 */
[----:B------:R-:W-:Y:S01]  /*af20*/  ISETP.GE.AND P0, PT, R78, c[0x0][0x27c], PT ;  /* 0x00009f004e007a0c */ /* 0x000fe20003f06270 */
[----:B------:R-:W-:-:S12]  /*af30*/  BSSY B0, `(.L_x_407) ;  /* 0x0000028000007945 */ /* 0x000fd80003800000 */
[----:B------:R-:W-:Y:S05]  /*af40*/  @P0 BRA `(.L_x_408) ;  /* 0x0000026000000947 */ /* 0x000fea0003800000 */
[----:B-1----:R-:W1:Y:S01]  /*af50*/  LDS.128 R8, [R213+0x1100] ;  /* 0x00110000d5087984 */ /* 0x002e620000000c00 */
[----:B------:R-:W-:Y:S01]  /*af60*/  SHF.L.U32 R4, R23, 0x10, RZ ;  /* 0x0000001017047819 */ /* 0x000fe200000006ff */
[----:B------:R-:W-:Y:S01]  /*af70*/  IMAD.U32 R2, R21, 0x10000, RZ ;  /* 0x0001000015027824 */ /* 0x000fe200078e00ff */
[----:B------:R-:W-:Y:S02]  /*af80*/  LOP3.LUT R3, R23, 0xffff0000, RZ, 0xc0, !PT ;  /* 0xffff000017037812 */ /* 0x000fe400078ec0ff */
[C---:B-1----:R-:W-:Y:S02]  /*af90*/  SHF.L.U32 R15, R8.reuse, 0x10, RZ ;  /* 0x00000010080f7819 */ /* 0x042fe400000006ff */
[----:B------:R-:W-:Y:S02]  /*afa0*/  LOP3.LUT R6, R8, 0xffff0000, RZ, 0xc0, !PT ;  /* 0xffff000008067812 */ /* 0x000fe400078ec0ff */
[----:B------:R-:W-:Y:S02]  /*afb0*/  LOP3.LUT R5, R9, 0xffff0000, RZ, 0xc0, !PT ;  /* 0xffff000009057812 */ /* 0x000fe400078ec0ff */
[----:B------:R-:W-:Y:S01]  /*afc0*/  LOP3.LUT R8, R21, 0xffff0000, RZ, 0xc0, !PT ;  /* 0xffff000015087812 */ /* 0x000fe200078ec0ff */
[-C--:B------:R-:W-:Y:S01]  /*afd0*/  FMUL.FTZ R19, R4, R6.reuse ;  /* 0x0000000604137220 */ /* 0x080fe20000410000 */
[----:B------:R-:W-:Y:S01]  /*afe0*/  SHF.L.U32 R17, R9, 0x10, RZ ;  /* 0x0000001009117819 */ /* 0x000fe200000006ff */
[----:B------:R-:W-:Y:S01]  /*aff0*/  FMUL.FTZ R20, R2, R6 ;  /* 0x0000000602147220 */ /* 0x000fe20000410000 */
[C---:B------:R-:W-:Y:S01]  /*b000*/  LOP3.LUT R6, R11.reuse, 0xffff0000, RZ, 0xc0, !PT ;  /* 0xffff00000b067812 */ /* 0x040fe200078ec0ff */
[-C--:B------:R-:W-:Y:S01]  /*b010*/  FMUL.FTZ R18, R8, R5.reuse ;  /* 0x0000000508127220 */ /* 0x080fe20000410000 */
[C---:B------:R-:W-:Y:S01]  /*b020*/  SHF.L.U32 R16, R10.reuse, 0x10, RZ ;  /* 0x000000100a107819 */ /* 0x040fe200000006ff */
[----:B------:R-:W-:Y:S01]  /*b030*/  IMAD.U32 R9, R11, 0x10000, RZ ;  /* 0x000100000b097824 */ /* 0x000fe200078e00ff */
[----:B------:R-:W-:Y:S01]  /*b040*/  LOP3.LUT R10, R10, 0xffff0000, RZ, 0xc0, !PT ;  /* 0xffff00000a0a7812 */ /* 0x000fe200078ec0ff */
[C---:B------:R-:W-:Y:S01]  /*b050*/  FMUL.FTZ R11, R3.reuse, R5 ;  /* 0x00000005030b7220 */ /* 0x040fe20000410000 */
[----:B------:R-:W-:Y:S01]  /*b060*/  SHF.L.U32 R5, R24, 0x10, RZ ;  /* 0x0000001018057819 */ /* 0x000fe200000006ff */
[----:B------:R-:W-:Y:S01]  /*b070*/  FFMA.FTZ R18, R3, R17, -R18 ;  /* 0x0000001103127223 */ /* 0x000fe20000010812 */
[----:B------:R-:W-:Y:S01]  /*b080*/  SHF.L.U32 R3, R22, 0x10, RZ ;  /* 0x0000001016037819 */ /* 0x000fe200000006ff */
[-C--:B------:R-:W-:Y:S01]  /*b090*/  FFMA.FTZ R19, R2, R15.reuse, R19 ;  /* 0x0000000f02137223 */ /* 0x080fe20000010013 */
[----:B------:R-:W-:Y:S01]  /*b0a0*/  LOP3.LUT R2, R22, 0xffff0000, RZ, 0xc0, !PT ;  /* 0xffff000016027812 */ /* 0x000fe200078ec0ff */
[----:B------:R-:W-:Y:S01]  /*b0b0*/  FFMA.FTZ R20, R4, R15, -R20 ;  /* 0x0000000f04147223 */ /* 0x000fe20000010814 */
[----:B------:R-:W-:Y:S01]  /*b0c0*/  LOP3.LUT R4, R24, 0xffff0000, RZ, 0xc0, !PT ;  /* 0xffff000018047812 */ /* 0x000fe200078ec0ff */
[----:B------:R-:W-:-:S02]  /*b0d0*/  FFMA.FTZ R15, R8, R17, R11 ;  /* 0x00000011080f7223 */ /* 0x000fc4000001000b */
[-C--:B------:R-:W-:Y:S02]  /*b0e0*/  FMUL.FTZ R11, R3, R10.reuse ;  /* 0x0000000a030b7220 */ /* 0x080fe40000410000 */
[C---:B------:R-:W-:Y:S02]  /*b0f0*/  FMUL.FTZ R10, R5.reuse, R10 ;  /* 0x0000000a050a7220 */ /* 0x040fe40000410000 */
[-C--:B------:R-:W-:Y:S02]  /*b100*/  FMUL.FTZ R8, R2, R6.reuse ;  /* 0x0000000602087220 */ /* 0x080fe40000410000 */
[----:B------:R-:W-:Y:S02]  /*b110*/  FMUL.FTZ R6, R4, R6 ;  /* 0x0000000604067220 */ /* 0x000fe40000410000 */
[-C--:B------:R-:W-:Y:S02]  /*b120*/  FFMA.FTZ R11, R5, R16.reuse, -R11 ;  /* 0x00000010050b7223 */ /* 0x080fe4000001080b */
[----:B------:R-:W-:-:S02]  /*b130*/  FFMA.FTZ R5, R3, R16, R10 ;  /* 0x0000001003057223 */ /* 0x000fc4000001000a */
[-C--:B------:R-:W-:Y:S01]  /*b140*/  FFMA.FTZ R3, R4, R9.reuse, -R8 ;  /* 0x0000000904037223 */ /* 0x080fe20000010808 */
[----:B------:R-:W-:Y:S01]  /*b150*/  F2FP.BF16.PACK_AB R8, R19, R20 ;  /* 0x000000141308723e */ /* 0x000fe200000010ff */
[----:B------:R-:W-:Y:S01]  /*b160*/  FFMA.FTZ R2, R2, R9, R6 ;  /* 0x0000000902027223 */ /* 0x000fe20000010006 */
[----:B------:R-:W-:Y:S02]  /*b170*/  F2FP.BF16.PACK_AB R10, R5, R11 ;  /* 0x0000000b050a723e */ /* 0x000fe400000010ff */
[----:B------:R-:W-:Y:S02]  /*b180*/  F2FP.BF16.PACK_AB R9, R15, R18 ;  /* 0x000000120f09723e */ /* 0x000fe400000010ff */
[----:B------:R-:W-:-:S05]  /*b190*/  F2FP.BF16.PACK_AB R11, R2, R3 ;  /* 0x00000003020b723e */ /* 0x000fca00000010ff */
[----:B------:R1:W-:Y:S02]  /*b1a0*/  STS.128 [R213+0x1100], R8 ;  /* 0x00110008d5007388 */ /* 0x0003e40000000c00 */
.L_x_408:
[----:B------:R-:W-:Y:S05]  /*b1b0*/  BSYNC B0 ;  /* 0x0000000000007941 */ /* 0x000fea0003800000 */
.L_x_407:
        /* <DEDUP_REMOVED lines=21> */
[C---:B------:R-:W-:Y:S01]  /*b310*/  SHF.L.U32 R3, R27.reuse, 0x10, RZ ;  /* 0x000000101b037819 */ /* 0x040fe200000006ff */
        /* <DEDUP_REMOVED lines=18> */
.L_x_406:
[----:B------:R-:W-:Y:S05]  /*b440*/  BSYNC B1 ;  /* 0x0000000000017941 */ /* 0x000fea0003800000 */
.L_x_405:
        /* <DEDUP_REMOVED lines=45> */
.L_x_412:
[----:B------:R-:W-:Y:S05]  /*b720*/  BSYNC B0 ;  /* 0x0000000000007941 */ /* 0x000fea0003800000 */
.L_x_411:
        /* <DEDUP_REMOVED lines=40> */
.L_x_410:
[----:B------:R-:W-:Y:S05]  /*b9b0*/  BSYNC B1 ;  /* 0x0000000000017941 */ /* 0x000fea0003800000 */
.L_x_409:
[----:B------:R-:W-:-:S04]  /*b9c0*/  IADD3 R2, R81, 0x60, RZ ;  /* 0x0000006051027810 */ /* 0x000fc80007ffe0ff */
        /* <DEDUP_REMOVED lines=43> */
.L_x_415:
[----:B------:R-:W-:Y:S05]  /*bc80*/  BSYNC B0 ;  /* 0x0000000000007941 */ /* 0x000fea0003800000 */
.L_x_414:
        /* <DEDUP_REMOVED lines=39> */
[----:B------:R1:W-:Y:S01]  /*bf00*/  STS.128 [R213+0x7100], R8 ;  /* 0x00710008d5007388 */ /* 0x0003e20000000c00 */
[----:B------:R-:W-:Y:S05]  /*bf10*/  BRA `(.L_x_413) ;  /* 0x00001bd000007947 */ /* 0x000fea0003800000 */
.L_x_398:
[----:B------:R-:W1:Y:S01]  /*bf20*/  SHFL.IDX PT, R4, R6, RZ, 0x181f ;  /* 0x00181fff06047589 */ /* 0x000e6200000e0000 */
[----:B------:R-:W-:Y:S01]  /*bf30*/  BSSY B0, `(.L_x_416) ;  /* 0x0000014000007945 */ /* 0x000fe20003800000 */
[----:B------:R-:W-:Y:S01]  /*bf40*/  CS2R R10, SRZ ;  /* 0x00000000000a7805 */ /* 0x000fe2000001ff00 */
[----:B------:R-:W-:Y:S01]  /*bf50*/  CS2R R18, SRZ ;  /* 0x0000000000127805 */ /* 0x000fe2000001ff00 */
[----:B------:R-:W2:Y:S01]  /*bf60*/  SHFL.IDX PT, R15, R2, RZ, 0x181f ;  /* 0x00181fff020f7589 */ /* 0x000ea200000e0000 */
[----:B------:R-:W-:-:S03]  /*bf70*/  CS2R R16, SRZ ;  /* 0x0000000000107805 */ /* 0x000fc6000001ff00 */
[----:B------:R-:W3:Y:S04]  /*bf80*/  SHFL.IDX PT, R6, R3, RZ, 0x181f ;  /* 0x00181fff03067589 */ /* 0x000ee800000e0000 */
[----:B------:R4:W1:Y:S02]  /*bf90*/  SHFL.IDX PT, R5, R8, RZ, 0x181f ;  /* 0x00181fff08057589 */ /* 0x00086400000e0000 */
[----:B----4-:R-:W-:Y:S01]  /*bfa0*/  CS2R R8, SRZ ;  /* 0x0000000000087805 */ /* 0x010fe2000001ff00 */
[----:B------:R-:W-:Y:S05]  /*bfb0*/  @P4 BRA `(.L_x_417) ;  /* 0x000000b000004947 */ /* 0x000fea0003800000 */
[C---:B-123--:R-:W-:Y:S01]  /*bfc0*/  ISETP.GE.AND P0, PT, R76.reuse, c[0x0][0x27c], PT ;  /* 0x00009f004c007a0c */ /* 0x04efe20003f06270 */
[C---:B------:R-:W-:Y:S01]  /*bfd0*/  IMAD.SHL.U32 R2, R76.reuse, 0x2, RZ ;  /* 0x000000024c027824 */ /* 0x040fe200078e00ff */
[----:B------:R-:W-:Y:S01]  /*bfe0*/  SHF.L.U64.HI R3, R76, 0x1, R77 ;  /* 0x000000014c037819 */ /* 0x000fe2000001024d */
[----:B------:R-:W-:-:S03]  /*bff0*/  CS2R R10, SRZ ;  /* 0x00000000000a7805 */ /* 0x000fc6000001ff00 */
[-C--:B------:R-:W-:Y:S02]  /*c000*/  IADD3 R4, P2, R4, R2.reuse, RZ ;  /* 0x0000000204047210 */ /* 0x080fe40007f5e0ff */
[----:B------:R-:W-:-:S03]  /*c010*/  IADD3 R2, P1, R5, R2, RZ ;  /* 0x0000000205027210 */ /* 0x000fc60007f3e0ff */
[--C-:B------:R-:W-:Y:S02]  /*c020*/  IMAD.X R5, R15, 0x1, R3.reuse, P2 ;  /* 0x000000010f057824 */ /* 0x100fe400010e0603 */
[----:B------:R-:W-:Y:S01]  /*c030*/  IMAD.X R3, R6, 0x1, R3, P1 ;  /* 0x0000000106037824 */ /* 0x000fe200008e0603 */
[----:B------:R-:W-:Y:S05]  /*c040*/  @P0 BRA `(.L_x_417) ;  /* 0x0000002000000947 */ /* 0x000fea0003800000 */
[----:B------:R1:W5:Y:S04]  /*c050*/  LD.E.128 R16, [R4.64] ;  /* 0x0000000804107980 */ /* 0x000368000c101d00 */
[----:B------:R1:W5:Y:S02]  /*c060*/  LD.E.128 R8, [R2.64] ;  /* 0x0000000802087980 */ /* 0x000364000c101d00 */
.L_x_417:
[----:B-123--:R-:W-:Y:S05]  /*c070*/  BSYNC B0 ;  /* 0x0000000000007941 */ /* 0x00efea0003800000 */
.L_x_416:
[----:B------:R-:W-:Y:S01]  /*c080*/  IMAD R2, R30, -0x80, R24 ;  /* 0xffffff801e027824 */ /* 0x000fe200078e0218 */
[----:B------:R-:W-:Y:S01]  /*c090*/  ISETP.GE.AND P0, PT, R76, c[0x0][0x27c], PT ;  /* 0x00009f004c007a0c */ /* 0x000fe20003f06270 */
[----:B-----5:R-:W-:Y:S01]  /*c0a0*/  IMAD.MOV.U32 R26, RZ, RZ, R16 ;  /* 0x000000ffff1a7224 */ /* 0x020fe200078e0010 */
[--C-:B------:R-:W-:Y:S01]  /*c0b0*/  SHF.R.U64 R23, R16, 0x10, R17.reuse ;  /* 0x0000001010177819 */ /* 0x100fe20000001211 */
[--C-:B------:R-:W-:Y:S01]  /*c0c0*/  IMAD.MOV.U32 R25, RZ, RZ, R17.reuse ;  /* 0x000000ffff197224 */ /* 0x100fe200078e0011 */
[----:B------:R-:W-:Y:S01]  /*c0d0*/  IMNMX R43, R2, 0x80, PT ;  /* 0x00000080022b7817 */ /* 0x000fe20003800200 */
[----:B------:R-:W-:Y:S01]  /*c0e0*/  IMAD.MOV.U32 R22, RZ, RZ, R18 ;  /* 0x000000ffff167224 */ /* 0x000fe200078e0012 */
[----:B------:R-:W-:Y:S01]  /*c0f0*/  SHF.R.U32.HI R20, RZ, 0x10, R17 ;  /* 0x00000010ff147819 */ /* 0x000fe20000011611 */
[--C-:B------:R-:W-:Y:S01]  /*c100*/  IMAD.MOV.U32 R21, RZ, RZ, R19.reuse ;  /* 0x000000ffff157224 */ /* 0x100fe200078e0013 */
[----:B------:R-:W-:Y:S01]  /*c110*/  ISETP.GE.OR P1, PT, R81, R43, P0 ;  /* 0x0000002b5100720c */ /* 0x000fe20000726670 */
[----:B------:R-:W-:Y:S01]  /*c120*/  IMAD.MOV.U32 R17, RZ, RZ, R8 ;  /* 0x000000ffff117224 */ /* 0x000fe200078e0008 */
[----:B------:R-:W-:Y:S01]  /*c130*/  SHF.R.U64 R18, R18, 0x10, R19 ;  /* 0x0000001012127819 */ /* 0x000fe20000001213 */
[----:B------:R-:W-:Y:S01]  /*c140*/  IMAD.MOV.U32 R16, RZ, RZ, R9 ;  /* 0x000000ffff107224 */ /* 0x000fe200078e0009 */
[----:B------:R-:W-:Y:S01]  /*c150*/  SHF.R.U32.HI R15, RZ, 0x10, R19 ;  /* 0x00000010ff0f7819 */ /* 0x000fe20000011613 */
[----:B------:R-:W-:Y:S01]  /*c160*/  IMAD.MOV.U32 R6, RZ, RZ, R10 ;  /* 0x000000ffff067224 */ /* 0x000fe200078e000a */
[----:B------:R-:W-:-:S04]  /*c170*/  DEPBAR.LE SB0, 0x1 ;  /* 0x000080400000791a */ /* 0x000fc80000000000 */
[----:B------:R-:W-:Y:S01]  /*c180*/  IMAD.MOV.U32 R4, RZ, RZ, R11 ;  /* 0x000000ffff047224 */ /* 0x000fe200078e000b */
[--C-:B------:R-:W-:Y:S01]  /*c190*/  SHF.R.U64 R8, R8, 0x10, R9.reuse ;  /* 0x0000001008087819 */ /* 0x100fe20000001209 */
[----:B------:R-:W-:Y:S01]  /*c1a0*/  BSSY B0, `(.L_x_418) ;  /* 0x000006a000007945 */ /* 0x000fe20003800000 */
[----:B------:R-:W-:Y:S02]  /*c1b0*/  SHF.R.U32.HI R5, RZ, 0x10, R9 ;  /* 0x00000010ff057819 */ /* 0x000fe40000011609 */
[--C-:B------:R-:W-:Y:S02]  /*c1c0*/  SHF.R.U64 R3, R10, 0x10, R11.reuse ;  /* 0x000000100a037819 */ /* 0x100fe4000000120b */
[----:B------:R-:W-:Y:S02]  /*c1d0*/  SHF.R.U32.HI R2, RZ, 0x10, R11 ;  /* 0x00000010ff027819 */ /* 0x000fe4000001160b */
[----:B------:R-:W-:Y:S02]  /*c1e0*/  PRMT R29, R26, 0x5410, R23 ;  /* 0x000054101a1d7816 */ /* 0x000fe40000000017 */
[----:B------:R-:W-:-:S02]  /*c1f0*/  PRMT R35, R25, 0x5410, R20 ;  /* 0x0000541019237816 */ /* 0x000fc40000000014 */
[----:B------:R-:W-:Y:S02]  /*c200*/  PRMT R31, R22, 0x5410, R18 ;  /* 0x00005410161f7816 */ /* 0x000fe40000000012 */
[----:B------:R-:W-:Y:S02]  /*c210*/  PRMT R34, R21, 0x5410, R15 ;  /* 0x0000541015227816 */ /* 0x000fe4000000000f */
[----:B------:R-:W-:Y:S02]  /*c220*/  PRMT R28, R17, 0x5410, R8 ;  /* 0x00005410111c7816 */ /* 0x000fe40000000008 */
[----:B------:R-:W-:Y:S02]  /*c230*/  PRMT R32, R16, 0x5410, R5 ;  /* 0x0000541010207816 */ /* 0x000fe40000000005 */
[----:B------:R-:W-:Y:S02]  /*c240*/  PRMT R30, R6, 0x5410, R3 ;  /* 0x00005410061e7816 */ /* 0x000fe40000000003 */
[----:B------:R-:W-:Y:S01]  /*c250*/  PRMT R33, R4, 0x5410, R2 ;  /* 0x0000541004217816 */ /* 0x000fe20000000002 */
[----:B------:R-:W-:Y:S06]  /*c260*/  BAR.SYNC.DEFER_BLOCKING 0x0 ;  /* 0x0000000000007b1d */ /* 0x000fec0000010000 */
[----:B------:R-:W-:Y:S05]  /*c270*/  @P1 BRA `(.L_x_419) ;  /* 0x000005c000001947 */ /* 0x000fea0003800000 */
[----:B------:R-:W-:Y:S01]  /*c280*/  IMAD.MOV.U32 R2, RZ, RZ, c[0x0][0x27c] ;  /* 0x00009f00ff027624 */ /* 0x000fe200078e00ff */
[C---:B------:R-:W-:Y:S01]  /*c290*/  SHF.L.U32 R27, R81.reuse, 0x6, RZ ;  /* 0x00000006511b7819 */ /* 0x040fe200000006ff */
[----:B------:R-:W-:Y:S01]  /*c2a0*/  IMAD.SHL.U32 R36, R81, 0x40, RZ ;  /* 0x0000004051247824 */ /* 0x000fe200078e00ff */
[----:B------:R-:W1:Y:S01]  /*c2b0*/  LDS.128 R16, [R213+0x100] ;  /* 0x00010000d5107984 */ /* 0x000e620000000c00 */
[----:B------:R-:W-:-:S02]  /*c2c0*/  LOP3.LUT R5, R28, 0xffff0000, RZ, 0xc0, !PT ;  /* 0xffff00001c057812 */ /* 0x000fc400078ec0ff */
[----:B------:R-:W-:Y:S02]  /*c2d0*/  LEA.HI R2, R2, R82, RZ, 0x1d ;  /* 0x0000005202027211 */ /* 0x000fe400078fe8ff */
[----:B------:R-:W-:Y:S02]  /*c2e0*/  LOP3.LUT R36, R36, 0x1c0, RZ, 0xc0, !PT ;  /* 0x000001c024247812 */ /* 0x000fe400078ec0ff */
[----:B------:R-:W-:Y:S01]  /*c2f0*/  SHF.R.S32.HI R4, RZ, 0x1f, R2 ;  /* 0x0000001fff047819 */ /* 0x000fe20000011402 */
[----:B------:R-:W-:Y:S01]  /*c300*/  IMAD.SHL.U32 R3, R2, 0x8, RZ ;  /* 0x0000000802037824 */ /* 0x000fe200078e00ff */
[----:B------:R-:W-:Y:S02]  /*c310*/  LOP3.LUT R27, R27, 0x1c0, RZ, 0xc0, !PT ;  /* 0x000001c01b1b7812 */ /* 0x000fe400078ec0ff */
[----:B------:R-:W-:Y:S02]  /*c320*/  LEA.HI R2, R4, R2, RZ, 0x3 ;  /* 0x0000000204027211 */ /* 0x000fe400078f18ff */
[----:B------:R-:W-:-:S02]  /*c330*/  SHF.R.U32.HI R27, RZ, 0x3, R27 ;  /* 0x00000003ff1b7819 */ /* 0x000fc4000001161b */
[----:B------:R-:W-:Y:S02]  /*c340*/  LOP3.LUT R3, R36, 0x38, R3, 0xf8, !PT ;  /* 0x0000003824037812 */ /* 0x000fe400078ef803 */
[----:B------:R-:W-:Y:S02]  /*c350*/  SHF.L.U32 R2, R2, 0xa, RZ ;  /* 0x0000000a02027819 */ /* 0x000fe400000006ff */
[----:B------:R-:W-:Y:S02]  /*c360*/  LOP3.LUT R3, R3, R27, RZ, 0x3c, !PT ;  /* 0x0000001b03037212 */ /* 0x000fe400078e3cff */
[----:B------:R-:W-:-:S04]  /*c370*/  LOP3.LUT R2, R2, 0x7fffe000, RZ, 0xc0, !PT ;  /* 0x7fffe00002027812 */ /* 0x000fc800078ec0ff */
[----:B------:R-:W-:Y:S02]  /*c380*/  IADD3 R2, R3, R2, R7 ;  /* 0x0000000203027210 */ /* 0x000fe40007ffe007 */
[----:B------:R-:W-:-:S03]  /*c390*/  SHF.L.U32 R3, R28, 0x10, RZ ;  /* 0x000000101c037819 */ /* 0x000fc600000006ff */
[----:B------:R-:W-:Y:S02]  /*c3a0*/  IMAD.SHL.U32 R36, R2, 0x2, RZ ;  /* 0x0000000202247824 */ /* 0x000fe400078e00ff */
[----:B------:R-:W-:-:S03]  /*c3b0*/  IMAD.U32 R2, R29, 0x10000, RZ ;  /* 0x000100001d027824 */ /* 0x000fc600078e00ff */
[----:B------:R-:W2:Y:S01]  /*c3c0*/  LDS.128 R8, [R36+0x100] ;  /* 0x0001000024087984 */ /* 0x000ea20000000c00 */
[C---:B-1----:R-:W-:Y:S01]  /*c3d0*/  SHF.L.U32 R20, R16.reuse, 0x10, RZ ;  /* 0x0000001010147819 */ /* 0x042fe200000006ff */
[C---:B------:R-:W-:Y:S01]  /*c3e0*/  IMAD.U32 R25, R19.reuse, 0x10000, RZ ;  /* 0x0001000013197824 */ /* 0x040fe200078e00ff */
[----:B------:R-:W-:Y:S01]  /*c3f0*/  LOP3.LUT R26, R19, 0xffff0000, RZ, 0xc0, !PT ;  /* 0xffff0000131a7812 */ /* 0x000fe200078ec0ff */
[C---:B------:R-:W-:Y:S01]  /*c400*/  IMAD.U32 R21, R17.reuse, 0x10000, RZ ;  /* 0x0001000011157824 */ /* 0x040fe200078e00ff */
[----:B------:R-:W-:Y:S02]  /*c410*/  LOP3.LUT R16, R16, 0xffff0000, RZ, 0xc0, !PT ;  /* 0xffff000010107812 */ /* 0x000fe400078ec0ff */
[----:B------:R-:W-:Y:S02]  /*c420*/  LOP3.LUT R27, R17, 0xffff0000, RZ, 0xc0, !PT ;  /* 0xffff0000111b7812 */ /* 0x000fe400078ec0ff */
[C---:B------:R-:W-:Y:S02]  /*c430*/  SHF.L.U32 R22, R18.reuse, 0x10, RZ ;  /* 0x0000001012167819 */ /* 0x040fe400000006ff */
[----:B------:R-:W-:-:S02]  /*c440*/  LOP3.LUT R18, R18, 0xffff0000, RZ, 0xc0, !PT ;  /* 0xffff000012127812 */ /* 0x000fc400078ec0ff */
[C---:B--2---:R-:W-:Y:S01]  /*c450*/  SHF.L.U32 R4, R8.reuse, 0x10, RZ ;  /* 0x0000001008047819 */ /* 0x044fe200000006ff */
[----:B------:R-:W-:Y:S01]  /*c460*/  IMAD.U32 R15, R9, 0x10000, RZ ;  /* 0x00010000090f7824 */ /* 0x000fe200078e00ff */
[----:B------:R-:W-:Y:S01]  /*c470*/  LOP3.LUT R6, R8, 0xffff0000, RZ, 0xc0, !PT ;  /* 0xffff000008067812 */ /* 0x000fe200078ec0ff */
[C---:B------:R-:W-:Y:S01]  /*c480*/  IMAD.U32 R17, R11.reuse, 0x10000, RZ ;  /* 0x000100000b117824 */ /* 0x040fe200078e00ff */
[----:B------:R-:W-:Y:S01]  /*c490*/  LOP3.LUT R23, R11, 0xffff0000, RZ, 0xc0, !PT ;  /* 0xffff00000b177812 */ /* 0x000fe200078ec0ff */
[C---:B------:R-:W-:Y:S01]  /*c4a0*/  FMUL.FTZ R19, R4.reuse, R3 ;  /* 0x0000000304137220 */ /* 0x040fe20000410000 */
[----:B------:R-:W-:Y:S01]  /*c4b0*/  LOP3.LUT R24, R9, 0xffff0000, RZ, 0xc0, !PT ;  /* 0xffff000009187812 */ /* 0x000fe200078ec0ff */
[-C--:B------:R-:W-:Y:S01]  /*c4c0*/  FMUL.FTZ R8, R4, R2.reuse ;  /* 0x0000000204087220 */ /* 0x080fe20000410000 */
[----:B------:R-:W-:Y:S01]  /*c4d0*/  LOP3.LUT R4, R29, 0xffff0000, RZ, 0xc0, !PT ;  /* 0xffff00001d047812 */ /* 0x000fe200078ec0ff */
[----:B------:R-:W-:Y:S01]  /*c4e0*/  FFMA.FTZ R42, R20, R2, -R19 ;  /* 0x00000002142a7223 */ /* 0x000fe20000010813 */
[----:B------:R-:W-:Y:S01]  /*c4f0*/  SHF.L.U32 R2, R32, 0x10, RZ ;  /* 0x0000001020027819 */ /* 0x000fe200000006ff */
[----:B------:R-:W-:Y:S01]  /*c500*/  FMUL.FTZ R19, R6, R5 ;  /* 0x0000000506137220 */ /* 0x000fe20000410000 */
[----:B------:R-:W-:Y:S01]  /*c510*/  SHF.L.U32 R9, R10, 0x10, RZ ;  /* 0x000000100a097819 */ /* 0x000fe200000006ff */
[----:B------:R-:W-:Y:S01]  /*c520*/  FFMA.FTZ R41, R20, R3, R8 ;  /* 0x0000000314297223 */ /* 0x000fe20000010008 */
[----:B------:R-:W-:Y:S01]  /*c530*/  SHF.L.U32 R8, R30, 0x10, RZ ;  /* 0x000000101e087819 */ /* 0x000fe200000006ff */
[----:B------:R-:W-:Y:S01]  /*c540*/  IMAD.U32 R3, R35, 0x10000, RZ ;  /* 0x0001000023037824 */ /* 0x000fe200078e00ff */
[----:B------:R-:W-:Y:S01]  /*c550*/  LOP3.LUT R10, R10, 0xffff0000, RZ, 0xc0, !PT ;  /* 0xffff00000a0a7812 */ /* 0x000fe200078ec0ff */
[----:B------:R-:W-:-:S02]  /*c560*/  FMUL.FTZ R11, R6, R4 ;  /* 0x00000004060b7220 */ /* 0x000fc40000410000 */
[C---:B------:R-:W-:Y:S02]  /*c570*/  FFMA.FTZ R40, R16.reuse, R4, -R19 ;  /* 0x0000000410287223 */ /* 0x040fe40000010813 */
[C---:B------:R-:W-:Y:S02]  /*c580*/  FMUL.FTZ R6, R15.reuse, R2 ;  /* 0x000000020f067220 */ /* 0x040fe40000410000 */
[----:B------:R-:W-:Y:S02]  /*c590*/  FMUL.FTZ R4, R15, R3 ;  /* 0x000000030f047220 */ /* 0x000fe40000410000 */
[----:B------:R-:W-:Y:S02]  /*c5a0*/  FFMA.FTZ R39, R16, R5, R11 ;  /* 0x0000000510277223 */ /* 0x000fe4000001000b */
[----:B------:R-:W-:Y:S01]  /*c5b0*/  FFMA.FTZ R38, R21, R3, -R6 ;  /* 0x0000000315267223 */ /* 0x000fe20000010806 */
[----:B------:R-:W-:Y:S01]  /*c5c0*/  SHF.L.U32 R6, R33, 0x10, RZ ;  /* 0x0000001021067819 */ /* 0x000fe200000006ff */
[----:B------:R-:W-:-:S02]  /*c5d0*/  IMAD.U32 R3, R31, 0x10000, RZ ;  /* 0x000100001f037824 */ /* 0x000fc400078e00ff */
[----:B------:R-:W-:Y:S01]  /*c5e0*/  FFMA.FTZ R37, R21, R2, R4 ;  /* 0x0000000215257223 */ /* 0x000fe20000010004 */
[----:B------:R-:W-:Y:S01]  /*c5f0*/  LOP3.LUT R2, R30, 0xffff0000, RZ, 0xc0, !PT ;  /* 0xffff00001e027812 */ /* 0x000fe200078ec0ff */
[----:B------:R-:W-:Y:S01]  /*c600*/  FMUL.FTZ R5, R9, R8 ;  /* 0x0000000809057220 */ /* 0x000fe20000410000 */
[----:B------:R-:W-:Y:S01]  /*c610*/  LOP3.LUT R4, R31, 0xffff0000, RZ, 0xc0, !PT ;  /* 0xffff00001f047812 */ /* 0x000fe200078ec0ff */
[-C--:B------:R-:W-:Y:S02]  /*c620*/  FMUL.FTZ R11, R9, R3.reuse ;  /* 0x00000003090b7220 */ /* 0x080fe40000410000 */
[----:B------:R-:W-:Y:S02]  /*c630*/  FFMA.FTZ R21, R22, R3, -R5 ;  /* 0x0000000316157223 */ /* 0x000fe40000010805 */
[----:B------:R-:W-:Y:S02]  /*c640*/  IMAD.U32 R3, R34, 0x10000, RZ ;  /* 0x0001000022037824 */ /* 0x000fe400078e00ff */
[----:B------:R-:W-:-:S02]  /*c650*/  FMUL.FTZ R5, R17, R6 ;  /* 0x0000000611057220 */ /* 0x000fc40000410000 */
[C---:B------:R-:W-:Y:S02]  /*c660*/  FMUL.FTZ R9, R10.reuse, R2 ;  /* 0x000000020a097220 */ /* 0x040fe40000410000 */
[----:B------:R-:W-:Y:S02]  /*c670*/  FMUL.FTZ R10, R10, R4 ;  /* 0x000000040a0a7220 */ /* 0x000fe40000410000 */
[----:B------:R-:W-:Y:S02]  /*c680*/  FFMA.FTZ R22, R22, R8, R11 ;  /* 0x0000000816167223 */ /* 0x000fe4000001000b */
[-C--:B------:R-:W-:Y:S02]  /*c690*/  FMUL.FTZ R8, R17, R3.reuse ;  /* 0x0000000311087220 */ /* 0x080fe40000410000 */
[----:B------:R-:W-:Y:S01]  /*c6a0*/  FFMA.FTZ R20, R25, R3, -R5 ;  /* 0x0000000319147223 */ /* 0x000fe20000010805 */
[----:B------:R-:W-:Y:S01]  /*c6b0*/  LOP3.LUT R3, R32, 0xffff0000, RZ, 0xc0, !PT ;  /* 0xffff000020037812 */ /* 0x000fe200078ec0ff */
[C---:B------:R-:W-:Y:S01]  /*c6c0*/  FFMA.FTZ R19, R18.reuse, R2, R10 ;  /* 0x0000000212137223 */ /* 0x040fe2000001000a */
[----:B------:R-:W-:Y:S01]  /*c6d0*/  LOP3.LUT R5, R35, 0xffff0000, RZ, 0xc0, !PT ;  /* 0xffff000023057812 */ /* 0x000fe200078ec0ff */
[----:B------:R-:W-:Y:S01]  /*c6e0*/  FFMA.FTZ R16, R18, R4, -R9 ;  /* 0x0000000412107223 */ /* 0x000fe20000010809 */
[----:B------:R-:W-:Y:S01]  /*c6f0*/  LOP3.LUT R2, R33, 0xffff0000, RZ, 0xc0, !PT ;  /* 0xffff000021027812 */ /* 0x000fe200078ec0ff */
[----:B------:R-:W-:Y:S01]  /*c700*/  FMUL.FTZ R10, R24, R3 ;  /* 0x00000003180a7220 */ /* 0x000fe20000410000 */
[----:B------:R-:W-:Y:S01]  /*c710*/  LOP3.LUT R4, R34, 0xffff0000, RZ, 0xc0, !PT ;  /* 0xffff000022047812 */ /* 0x000fe200078ec0ff */
[----:B------:R-:W-:Y:S01]  /*c720*/  FFMA.FTZ R15, R25, R6, R8 ;  /* 0x00000006190f7223 */ /* 0x000fe20000010008 */
[----:B------:R-:W-:Y:S01]  /*c730*/  F2FP.BF16.PACK_AB R18, R16, R21 ;  /* 0x000000151012723e */ /* 0x000fe200000010ff */
[----:B------:R-:W-:Y:S01]  /*c740*/  FMUL.FTZ R9, R24, R5 ;  /* 0x0000000518097220 */ /* 0x000fe20000410000 */
[----:B------:R-:W-:Y:S01]  /*c750*/  F2FP.BF16.PACK_AB R16, R40, R42 ;  /* 0x0000002a2810723e */ /* 0x000fe200000010ff */
[----:B------:R-:W-:-:S02]  /*c760*/  FMUL.FTZ R8, R23, R2 ;  /* 0x0000000217087220 */ /* 0x000fc40000410000 */
[----:B------:R-:W-:Y:S02]  /*c770*/  FMUL.FTZ R6, R23, R4 ;  /* 0x0000000417067220 */ /* 0x000fe40000410000 */
[----:B------:R-:W-:Y:S01]  /*c780*/  FFMA.FTZ R11, R27, R5, -R10 ;  /* 0x000000051b0b7223 */ /* 0x000fe2000001080a */
[----:B------:R-:W-:Y:S01]  /*c790*/  F2FP.BF16.PACK_AB R10, R19, R22 ;  /* 0x00000016130a723e */ /* 0x000fe200000010ff */
[----:B------:R-:W-:Y:S02]  /*c7a0*/  FFMA.FTZ R5, R27, R3, R9 ;  /* 0x000000031b057223 */ /* 0x000fe40000010009 */
[C---:B------:R-:W-:Y:S01]  /*c7b0*/  FFMA.FTZ R3, R26.reuse, R4, -R8 ;  /* 0x000000041a037223 */ /* 0x040fe20000010808 */
[----:B------:R-:W-:Y:S01]  /*c7c0*/  F2FP.BF16.PACK_AB R17, R11, R38 ;  /* 0x000000260b11723e */ /* 0x000fe200000010ff */
[----:B------:R-:W-:Y:S01]  /*c7d0*/  FFMA.FTZ R2, R26, R2, R6 ;  /* 0x000000021a027223 */ /* 0x000fe20000010006 */
[----:B------:R-:W-:Y:S02]  /*c7e0*/  F2FP.BF16.PACK_AB R8, R39, R41 ;  /* 0x000000292708723e */ /* 0x000fe400000010ff */
[----:B------:R-:W-:-:S02]  /*c7f0*/  F2FP.BF16.PACK_AB R19, R3, R20 ;  /* 0x000000140313723e */ /* 0x000fc400000010ff */
[----:B------:R-:W-:Y:S02]  /*c800*/  F2FP.BF16.PACK_AB R9, R5, R37 ;  /* 0x000000250509723e */ /* 0x000fe400000010ff */
[----:B------:R-:W-:Y:S01]  /*c810*/  F2FP.BF16.PACK_AB R11, R2, R15 ;  /* 0x0000000f020b723e */ /* 0x000fe200000010ff */
[----:B------:R1:W-:Y:S04]  /*c820*/  STS.128 [R213+0x100], R16 ;  /* 0x00010010d5007388 */ /* 0x0003e80000000c00 */
[----:B------:R1:W-:Y:S02]  /*c830*/  STS.128 [R36+0x100], R8 ;  /* 0x0001000824007388 */ /* 0x0003e40000000c00 */
.L_x_419:
[----:B------:R-:W-:Y:S05]  /*c840*/  BSYNC B0 ;  /* 0x0000000000007941 */ /* 0x000fea0003800000 */
.L_x_418:
[----:B------:R-:W-:Y:S01]  /*c850*/  IADD3 R2, R81, 0x20, RZ ;  /* 0x0000002051027810 */ /* 0x000fe20007ffe0ff */
[----:B------:R-:W-:Y:S03]  /*c860*/  BSSY B0, `(.L_x_420) ;  /* 0x0000062000007945 */ /* 0x000fe60003800000 */
[----:B------:R-:W-:-:S13]  /*c870*/  ISETP.GE.OR P1, PT, R2, R43, P0 ;  /* 0x0000002b0200720c */ /* 0x000fda0000726670 */
[----:B------:R-:W-:Y:S05]  /*c880*/  @P1 BRA `(.L_x_421) ;  /* 0x000005f000001947 */ /* 0x000fea0003800000 */
[----:B------:R-:W2:Y:S01]  /*c890*/  LDL R47, [R1+0xec] ;  /* 0x0000ec00012f7983 */ /* 0x000ea20000100800 */
[----:B------:R-:W-:Y:S01]  /*c8a0*/  IMAD.MOV.U32 R2, RZ, RZ, c[0x0][0x27c] ;  /* 0x00009f00ff027624 */ /* 0x000fe200078e00ff */
[C---:B------:R-:W-:Y:S02]  /*c8b0*/  IADD3 R6, R81.reuse, 0x20, RZ ;  /* 0x0000002051067810 */ /* 0x040fe40007ffe0ff */
[----:B------:R-:W-:Y:S02]  /*c8c0*/  IADD3 R5, R81, 0x20, RZ ;  /* 0x0000002051057810 */ /* 0x000fe40007ffe0ff */
[----:B------:R-:W-:Y:S01]  /*c8d0*/  LEA.HI R2, R2, R82, RZ, 0x1d ;  /* 0x0000005202027211 */ /* 0x000fe200078fe8ff */
[----:B------:R-:W-:Y:S01]  /*c8e0*/  IMAD.SHL.U32 R6, R6, 0x40, RZ ;  /* 0x0000004006067824 */ /* 0x000fe200078e00ff */
[----:B------:R-:W-:Y:S02]  /*c8f0*/  SHF.L.U32 R5, R5, 0x6, RZ ;  /* 0x0000000605057819 */ /* 0x000fe400000006ff */
[----:B------:R-:W-:Y:S01]  /*c900*/  SHF.R.S32.HI R4, RZ, 0x1f, R2 ;  /* 0x0000001fff047819 */ /* 0x000fe20000011402 */
[----:B------:R-:W-:Y:S01]  /*c910*/  IMAD.SHL.U32 R3, R2, 0x8, RZ ;  /* 0x0000000802037824 */ /* 0x000fe200078e00ff */
[----:B------:R-:W-:-:S02]  /*c920*/  LOP3.LUT R6, R6, 0x1c0, RZ, 0xc0, !PT ;  /* 0x000001c006067812 */ /* 0x000fc400078ec0ff */
[----:B------:R-:W-:Y:S02]  /*c930*/  LEA.HI R2, R4, R2, RZ, 0x3 ;  /* 0x0000000204027211 */ /* 0x000fe400078f18ff */
[----:B------:R-:W-:Y:S02]  /*c940*/  LOP3.LUT R5, R5, 0x1c0, RZ, 0xc0, !PT ;  /* 0x000001c005057812 */ /* 0x000fe400078ec0ff */
[----:B------:R-:W-:Y:S01]  /*c950*/  LOP3.LUT R3, R6, 0x38, R3, 0xf8, !PT ;  /* 0x0000003806037812 */ /* 0x000fe200078ef803 */
[----:B------:R-:W-:Y:S01]  /*c960*/  IMAD.SHL.U32 R2, R2, 0x400, RZ ;  /* 0x0000040002027824 */ /* 0x000fe200078e00ff */
[----:B------:R-:W-:-:S04]  /*c970*/  SHF.R.U32.HI R5, RZ, 0x3, R5 ;  /* 0x00000003ff057819 */ /* 0x000fc80000011605 */
[----:B------:R-:W-:Y:S02]  /*c980*/  LOP3.LUT R3, R3, R5, RZ, 0x3c, !PT ;  /* 0x0000000503037212 */ /* 0x000fe400078e3cff */
[----:B------:R-:W-:Y:S02]  /*c990*/  LOP3.LUT R2, R2, 0x7fffe000, RZ, 0xc0, !PT ;  /* 0x7fffe00002027812 */ /* 0x000fe400078ec0ff */
[C---:B------:R-:W-:Y:S02]  /*c9a0*/  LOP3.LUT R5, R28.reuse, 0xffff0000, RZ, 0xc0, !PT ;  /* 0xffff00001c057812 */ /* 0x040fe400078ec0ff */
[----:B------:R-:W-:Y:S01]  /*c9b0*/  IADD3 R2, R3, R2, R12 ;  /* 0x0000000203027210 */ /* 0x000fe20007ffe00c */
[----:B------:R-:W-:-:S03]  /*c9c0*/  IMAD.U32 R3, R28, 0x10000, RZ ;  /* 0x000100001c037824 */ /* 0x000fc600078e00ff */
[----:B-1----:R-:W-:Y:S02]  /*c9d0*/  SHF.L.U32 R36, R2, 0x1, RZ ;  /* 0x0000000102247819 */ /* 0x002fe400000006ff */
[----:B------:R-:W-:-:S03]  /*c9e0*/  SHF.L.U32 R2, R29, 0x10, RZ ;  /* 0x000000101d027819 */ /* 0x000fc600000006ff */
[----:B------:R-:W1:Y:S02]  /*c9f0*/  LDS.128 R8, [R36+0x100] ;  /* 0x0001000024087984 */ /* 0x000e640000000c00 */
[C---:B-1----:R-:W-:Y:S01]  /*ca00*/  IMAD.U32 R4, R8.reuse, 0x10000, RZ ;  /* 0x0001000008047824 */ /* 0x042fe200078e00ff */
[----:B------:R-:W-:Y:S02]  /*ca10*/  LOP3.LUT R6, R8, 0xffff0000, RZ, 0xc0, !PT ;  /* 0xffff000008067812 */ /* 0x000fe400078ec0ff */
[----:B------:R-:W-:Y:S01]  /*ca20*/  SHF.L.U32 R15, R9, 0x10, RZ ;  /* 0x00000010090f7819 */ /* 0x000fe200000006ff */
[-C--:B------:R-:W-:Y:S01]  /*ca30*/  FMUL.FTZ R8, R2, R4.reuse ;  /* 0x0000000402087220 */ /* 0x080fe20000410000 */
[----:B------:R-:W-:Y:S02]  /*ca40*/  LOP3.LUT R23, R11, 0xffff0000, RZ, 0xc0, !PT ;  /* 0xffff00000b177812 */ /* 0x000fe400078ec0ff */
[----:B------:R-:W-:Y:S01]  /*ca50*/  LOP3.LUT R24, R9, 0xffff0000, RZ, 0xc0, !PT ;  /* 0xffff000009187812 */ /* 0x000fe200078ec0ff */
[C---:B------:R-:W-:Y:S01]  /*ca60*/  IMAD.U32 R9, R10.reuse, 0x10000, RZ ;  /* 0x000100000a097824 */ /* 0x040fe200078e00ff */
[----:B------:R-:W-:Y:S01]  /*ca70*/  LOP3.LUT R10, R10, 0xffff0000, RZ, 0xc0, !PT ;  /* 0xffff00000a0a7812 */ /* 0x000fe200078ec0ff */
[----:B--2---:R-:W1:Y:S02]  /*ca80*/  LDS.128 R16, [R47] ;  /* 0x000000002f107984 */ /* 0x004e640000000c00 */
[C---:B-1----:R-:W-:Y:S01]  /*ca90*/  SHF.L.U32 R25, R19.reuse, 0x10, RZ ;  /* 0x0000001013197819 */ /* 0x042fe200000006ff */
[C---:B------:R-:W-:Y:S01]  /*caa0*/  IMAD.U32 R20, R16.reuse, 0x10000, RZ ;  /* 0x0001000010147824 */ /* 0x040fe200078e00ff */
[----:B------:R-:W-:Y:S01]  /*cab0*/  LOP3.LUT R26, R19, 0xffff0000, RZ, 0xc0, !PT ;  /* 0xffff0000131a7812 */ /* 0x000fe200078ec0ff */
[----:B------:R-:W-:Y:S01]  /*cac0*/  FMUL.FTZ R19, R3, R4 ;  /* 0x0000000403137220 */ /* 0x000fe20000410000 */
[----:B------:R-:W-:Y:S01]  /*cad0*/  LOP3.LUT R4, R29, 0xffff0000, RZ, 0xc0, !PT ;  /* 0xffff00001d047812 */ /* 0x000fe200078ec0ff */
[-C--:B------:R-:W-:Y:S01]  /*cae0*/  FFMA.FTZ R41, R3, R20.reuse, R8 ;  /* 0x0000001403297223 */ /* 0x080fe20000010008 */
[----:B------:R-:W-:Y:S01]  /*caf0*/  LOP3.LUT R16, R16, 0xffff0000, RZ, 0xc0, !PT ;  /* 0xffff000010107812 */ /* 0x000fe200078ec0ff */
[----:B------:R-:W-:Y:S01]  /*cb00*/  FFMA.FTZ R42, R2, R20, -R19 ;  /* 0x00000014022a7223 */ /* 0x000fe20000010813 */
[C---:B------:R-:W-:Y:S01]  /*cb10*/  SHF.L.U32 R21, R17.reuse, 0x10, RZ ;  /* 0x0000001011157819 */ /* 0x040fe200000006ff */
[----:B------:R-:W-:Y:S01]  /*cb20*/  IMAD.U32 R2, R32, 0x10000, RZ ;  /* 0x0001000020027824 */ /* 0x000fe200078e00ff */
[----:B------:R-:W-:Y:S01]  /*cb30*/  LOP3.LUT R27, R17, 0xffff0000, RZ, 0xc0, !PT ;  /* 0xffff0000111b7812 */ /* 0x000fe200078ec0ff */
[-C--:B------:R-:W-:Y:S01]  /*cb40*/  FMUL.FTZ R19, R5, R6.reuse ;  /* 0x0000000605137220 */ /* 0x080fe20000410000 */
[----:B------:R-:W-:Y:S01]  /*cb50*/  SHF.L.U32 R17, R11, 0x10, RZ ;  /* 0x000000100b117819 */ /* 0x000fe200000006ff */
[----:B------:R-:W-:Y:S01]  /*cb60*/  FMUL.FTZ R11, R4, R6 ;  /* 0x00000006040b7220 */ /* 0x000fe20000410000 */
[----:B------:R-:W-:Y:S01]  /*cb70*/  SHF.L.U32 R3, R35, 0x10, RZ ;  /* 0x0000001023037819 */ /* 0x000fe200000006ff */
[----:B------:R-:W-:-:S02]  /*cb80*/  FMUL.FTZ R6, R2, R15 ;  /* 0x0000000f02067220 */ /* 0x000fc40000410000 */
[-C--:B------:R-:W-:Y:S02]  /*cb90*/  FFMA.FTZ R40, R4, R16.reuse, -R19 ;  /* 0x0000001004287223 */ /* 0x080fe40000010813 */
[----:B------:R-:W-:Y:S02]  /*cba0*/  IMAD.U32 R8, R30, 0x10000, RZ ;  /* 0x000100001e087824 */ /* 0x000fe400078e00ff */
[C---:B------:R-:W-:Y:S02]  /*cbb0*/  FMUL.FTZ R4, R3.reuse, R15 ;  /* 0x0000000f03047220 */ /* 0x040fe40000410000 */
[----:B------:R-:W-:Y:S01]  /*cbc0*/  FFMA.FTZ R38, R3, R21, -R6 ;  /* 0x0000001503267223 */ /* 0x000fe20000010806 */
[----:B------:R-:W-:Y:S01]  /*cbd0*/  SHF.L.U32 R3, R31, 0x10, RZ ;  /* 0x000000101f037819 */ /* 0x000fe200000006ff */
[----:B------:R-:W-:Y:S02]  /*cbe0*/  FFMA.FTZ R39, R5, R16, R11 ;  /* 0x0000001005277223 */ /* 0x000fe4000001000b */
[C---:B------:R-:W-:Y:S01]  /*cbf0*/  IMAD.U32 R22, R18.reuse, 0x10000, RZ ;  /* 0x0001000012167824 */ /* 0x040fe200078e00ff */
[----:B------:R-:W-:Y:S01]  /*cc00*/  LOP3.LUT R18, R18, 0xffff0000, RZ, 0xc0, !PT ;  /* 0xffff000012127812 */ /* 0x000fe200078ec0ff */
[----:B------:R-:W-:-:S02]  /*cc10*/  FMUL.FTZ R5, R8, R9 ;  /* 0x0000000908057220 */ /* 0x000fc40000410000 */
[----:B------:R-:W-:Y:S01]  /*cc20*/  FFMA.FTZ R37, R2, R21, R4 ;  /* 0x0000001502257223 */ /* 0x000fe20000010004 */
[----:B------:R-:W-:Y:S01]  /*cc30*/  LOP3.LUT R2, R30, 0xffff0000, RZ, 0xc0, !PT ;  /* 0xffff00001e027812 */ /* 0x000fe200078ec0ff */
[----:B------:R-:W-:Y:S01]  /*cc40*/  IMAD.U32 R6, R33, 0x10000, RZ ;  /* 0x0001000021067824 */ /* 0x000fe200078e00ff */
[----:B------:R-:W-:Y:S01]  /*cc50*/  LOP3.LUT R4, R31, 0xffff0000, RZ, 0xc0, !PT ;  /* 0xffff00001f047812 */ /* 0x000fe200078ec0ff */
[C---:B------:R-:W-:Y:S02]  /*cc60*/  FMUL.FTZ R11, R3.reuse, R9 ;  /* 0x00000009030b7220 */ /* 0x040fe40000410000 */
[----:B------:R-:W-:Y:S01]  /*cc70*/  FFMA.FTZ R21, R3, R22, -R5 ;  /* 0x0000001603157223 */ /* 0x000fe20000010805 */
[----:B------:R-:W-:Y:S01]  /*cc80*/  SHF.L.U32 R3, R34, 0x10, RZ ;  /* 0x0000001022037819 */ /* 0x000fe200000006ff */
[----:B------:R-:W-:Y:S02]  /*cc90*/  FMUL.FTZ R5, R6, R17 ;  /* 0x0000001106057220 */ /* 0x000fe40000410000 */
[----:B------:R-:W-:-:S02]  /*cca0*/  FMUL.FTZ R9, R2, R10 ;  /* 0x0000000a02097220 */ /* 0x000fc40000410000 */
[----:B------:R-:W-:Y:S02]  /*ccb0*/  FMUL.FTZ R10, R4, R10 ;  /* 0x0000000a040a7220 */ /* 0x000fe40000410000 */
[----:B------:R-:W-:Y:S02]  /*ccc0*/  FFMA.FTZ R22, R8, R22, R11 ;  /* 0x0000001608167223 */ /* 0x000fe4000001000b */
[C---:B------:R-:W-:Y:S02]  /*ccd0*/  FMUL.FTZ R8, R3.reuse, R17 ;  /* 0x0000001103087220 */ /* 0x040fe40000410000 */
[-C--:B------:R-:W-:Y:S01]  /*cce0*/  FFMA.FTZ R20, R3, R25.reuse, -R5 ;  /* 0x0000001903147223 */ /* 0x080fe20000010805 */
[----:B------:R-:W-:Y:S01]  /*ccf0*/  LOP3.LUT R3, R32, 0xffff0000, RZ, 0xc0, !PT ;  /* 0xffff000020037812 */ /* 0x000fe200078ec0ff */
[-C--:B------:R-:W-:Y:S01]  /*cd00*/  FFMA.FTZ R19, R2, R18.reuse, R10 ;  /* 0x0000001202137223 */ /* 0x080fe2000001000a */
[----:B------:R-:W-:Y:S01]  /*cd10*/  LOP3.LUT R5, R35, 0xffff0000, RZ, 0xc0, !PT ;  /* 0xffff000023057812 */ /* 0x000fe200078ec0ff */
[----:B------:R-:W-:Y:S01]  /*cd20*/  FFMA.FTZ R16, R4, R18, -R9 ;  /* 0x0000001204107223 */ /* 0x000fe20000010809 */
[----:B------:R-:W-:Y:S01]  /*cd30*/  LOP3.LUT R2, R33, 0xffff0000, RZ, 0xc0, !PT ;  /* 0xffff000021027812 */ /* 0x000fe200078ec0ff */
[-C--:B------:R-:W-:Y:S01]  /*cd40*/  FMUL.FTZ R10, R3, R24.reuse ;  /* 0x00000018030a7220 */ /* 0x080fe20000410000 */
[----:B------:R-:W-:Y:S01]  /*cd50*/  LOP3.LUT R4, R34, 0xffff0000, RZ, 0xc0, !PT ;  /* 0xffff000022047812 */ /* 0x000fe200078ec0ff */
[----:B------:R-:W-:Y:S01]  /*cd60*/  FFMA.FTZ R15, R6, R25, R8 ;  /* 0x00000019060f7223 */ /* 0x000fe20000010008 */
[----:B------:R-:W-:Y:S01]  /*cd70*/  F2FP.BF16.PACK_AB R18, R16, R21 ;  /* 0x000000151012723e */ /* 0x000fe200000010ff */
[----:B------:R-:W-:Y:S01]  /*cd80*/  FMUL.FTZ R9, R5, R24 ;  /* 0x0000001805097220 */ /* 0x000fe20000410000 */
[----:B------:R-:W-:Y:S01]  /*cd90*/  F2FP.BF16.PACK_AB R16, R40, R42 ;  /* 0x0000002a2810723e */ /* 0x000fe200000010ff */
[----:B------:R-:W-:-:S02]  /*cda0*/  FMUL.FTZ R8, R2, R23 ;  /* 0x0000001702087220 */ /* 0x000fc40000410000 */
[C---:B------:R-:W-:Y:S02]  /*cdb0*/  FMUL.FTZ R6, R4.reuse, R23 ;  /* 0x0000001704067220 */ /* 0x040fe40000410000 */
[-C--:B------:R-:W-:Y:S01]  /*cdc0*/  FFMA.FTZ R11, R5, R27.reuse, -R10 ;  /* 0x0000001b050b7223 */ /* 0x080fe2000001080a */
[----:B------:R-:W-:Y:S01]  /*cdd0*/  F2FP.BF16.PACK_AB R10, R19, R22 ;  /* 0x00000016130a723e */ /* 0x000fe200000010ff */
[----:B------:R-:W-:Y:S02]  /*cde0*/  FFMA.FTZ R5, R3, R27, R9 ;  /* 0x0000001b03057223 */ /* 0x000fe40000010009 */
[----:B------:R-:W-:Y:S01]  /*cdf0*/  FFMA.FTZ R3, R4, R26, -R8 ;  /* 0x0000001a04037223 */ /* 0x000fe20000010808 */
[----:B------:R-:W-:Y:S01]  /*ce00*/  F2FP.BF16.PACK_AB R17, R11, R38 ;  /* 0x000000260b11723e */ /* 0x000fe200000010ff */
[----:B------:R-:W-:Y:S01]  /*ce10*/  FFMA.FTZ R2, R2, R26, R6 ;  /* 0x0000001a02027223 */ /* 0x000fe20000010006 */
[----:B------:R-:W-:Y:S02]  /*ce20*/  F2FP.BF16.PACK_AB R8, R39, R41 ;  /* 0x000000292708723e */ /* 0x000fe400000010ff */
[----:B------:R-:W-:-:S02]  /*ce30*/  F2FP.BF16.PACK_AB R19, R3, R20 ;  /* 0x000000140313723e */ /* 0x000fc400000010ff */
[----:B------:R-:W-:Y:S02]  /*ce40*/  F2FP.BF16.PACK_AB R9, R5, R37 ;  /* 0x000000250509723e */ /* 0x000fe400000010ff */
[----:B------:R-:W-:Y:S01]  /*ce50*/  F2FP.BF16.PACK_AB R11, R2, R15 ;  /* 0x0000000f020b723e */ /* 0x000fe200000010ff */
[----:B------:R1:W-:Y:S04]  /*ce60*/  STS.128 [R47], R16 ;  /* 0x000000102f007388 */ /* 0x0003e80000000c00 */
[----:B------:R1:W-:Y:S02]  /*ce70*/  STS.128 [R36+0x100], R8 ;  /* 0x0001000824007388 */ /* 0x0003e40000000c00 */
.L_x_421:
[----:B------:R-:W-:Y:S05]  /*ce80*/  BSYNC B0 ;  /* 0x0000000000007941 */ /* 0x000fea0003800000 */
.L_x_420:
[----:B------:R-:W-:Y:S01]  /*ce90*/  IADD3 R2, R81, 0x40, RZ ;  /* 0x0000004051027810 */ /* 0x000fe20007ffe0ff */
[----:B------:R-:W-:Y:S03]  /*cea0*/  BSSY B0, `(.L_x_422) ;  /* 0x0000062000007945 */ /* 0x000fe60003800000 */
[----:B------:R-:W-:-:S13]  /*ceb0*/  ISETP.GE.OR P1, PT, R2, R43, P0 ;  /* 0x0000002b0200720c */ /* 0x000fda0000726670 */
[----:B------:R-:W-:Y:S05]  /*cec0*/  @P1 BRA `(.L_x_423) ;  /* 0x000005f000001947 */ /* 0x000fea0003800000 */
[----:B-1----:R-:W2:Y:S01]  /*ced0*/  LDL R47, [R1+0xe8] ;  /* 0x0000e800012f7983 */ /* 0x002ea20000100800 */
        /* <DEDUP_REMOVED lines=19> */
[----:B------:R-:W-:Y:S02]  /*d010*/  SHF.L.U32 R36, R2, 0x1, RZ ;  /* 0x0000000102247819 */ /* 0x000fe400000006ff */
        /* <DEDUP_REMOVED lines=74> */
.L_x_423:
[----:B------:R-:W-:Y:S05]  /*d4c0*/  BSYNC B0 ;  /* 0x0000000000007941 */ /* 0x000fea0003800000 */
.L_x_422:
[----:B------:R-:W-:-:S04]  /*d4d0*/  IADD3 R2, R81, 0x60, RZ ;  /* 0x0000006051027810 */ /* 0x000fc80007ffe0ff */
        /* <DEDUP_REMOVED lines=88> */
[-C--:B------:R-:W-:Y:S01]  /*da60*/  FFMA.FTZ R3, R4, R26.reuse, -R8 ;  /* 0x0000001a04037223 */ /* 0x080fe20000010808 */
        /* <DEDUP_REMOVED lines=8> */
.L_x_413:
[----:B------:R-:W-:Y:S05]  /*daf0*/  BSYNC B2 ;  /* 0x0000000000027941 */ /* 0x000fea0003800000 */
.L_x_397:
[----:B------:R-:W-:Y:S01]  /*db00*/  BAR.SYNC.DEFER_BLOCKING 0x0 ;  /* 0x0000000000007b1d */ /* 0x000fe20000010000 */
[----:B-12---:R-:W-:Y:S01]  /*db10*/  IMAD R4, R46, c[0x0][0x208], RZ ;  /* 0x000082002e047a24 */ /* 0x006fe200078e02ff */
[----:B------:R-:W-:Y:S01]  /*db20*/  LOP3.LUT P1, RZ, R82, 0x2, RZ, 0xc0, !PT ;  /* 0x0000000252ff7812 */ /* 0x000fe2000782c0ff */
[----:B------:R-:W-:Y:S01]  /*db30*/  IMAD.WIDE.U32 R2, R225, c[0x0][0x208], RZ ;  /* 0x00008200e1027a25 */ /* 0x000fe200078e00ff */
[----:B------:R-:W-:-:S02]  /*db40*/  ISETP.GE.AND P3, PT, R76, c[0x0][0x1d4], PT ;  /* 0x000075004c007a0c */ /* 0x000fc40003f66270 */
[----:B------:R-:W-:Y:S01]  /*db50*/  ISETP.GE.AND P2, PT, R212, c[0x0][0x1d4], PT ;  /* 0x00007500d4007a0c */ /* 0x000fe20003f46270 */
[----:B------:R-:W-:Y:S01]  /*db60*/  IMAD R4, R225, c[0x0][0x20c], R4 ;  /* 0x00008300e1047a24 */ /* 0x000fe200078e0204 */
[----:B------:R-:W-:Y:S01]  /*db70*/  SHF.L.U64.HI R217, R76, 0x1, R77 ;  /* 0x000000014cd97819 */ /* 0x000fe2000001024d */
[----:B------:R-:W-:Y:S01]  /*db80*/  IMAD.WIDE.U32 R8, R44, c[0x0][0x210], RZ ;  /* 0x000084002c087a25 */ /* 0x000fe200078e00ff */
[----:B------:R-:W-:Y:S01]  /*db90*/  SHF.L.U64.HI R218, R212, 0x1, R231 ;  /* 0x00000001d4da7819 */ /* 0x000fe200000102e7 */
[----:B------:R-:W1:Y:S01]  /*dba0*/  S2R R18, SR_TID.X ;  /* 0x0000000000127919 */ /* 0x000e620000002100 */
[----:B------:R-:W-:Y:S01]  /*dbb0*/  BSSY B0, `(.L_x_424) ;  /* 0x000005a000007945 */ /* 0x000fe20003800000 */
[----:B------:R-:W-:Y:S02]  /*dbc0*/  IMAD.IADD R3, R3, 0x1, R4 ;  /* 0x0000000103037824 */ /* 0x000fe400078e0204 */
[----:B------:R-:W-:Y:S01]  /*dbd0*/  IMAD R4, R45, c[0x0][0x218], RZ ;  /* 0x000086002d047a24 */ /* 0x000fe200078e02ff */
[----:B------:R-:W-:Y:S01]  /*dbe0*/  STL.64 [R1], R8 ;  /* 0x0000000801007387 */ /* 0x000fe20000100a00 */
[----:B------:R-:W-:-:S04]  /*dbf0*/  IMAD.WIDE.U32 R2, R224, c[0x0][0x218], R2 ;  /* 0x00008600e0027a25 */ /* 0x000fc800078e0002 */
[----:B------:R-:W-:Y:S01]  /*dc00*/  IMAD R4, R224, c[0x0][0x21c], R4 ;  /* 0x00008700e0047a24 */ /* 0x000fe200078e0204 */
[----:B------:R-:W-:Y:S01]  /*dc10*/  IADD3 R2, P0, R2, R8, RZ ;  /* 0x0000000802027210 */ /* 0x000fe20007f1e0ff */
[----:B------:R-:W-:Y:S01]  /*dc20*/  IMAD R251, R44, c[0x0][0x214], R9 ;  /* 0x000085002cfb7a24 */ /* 0x000fe200078e0209 */
[----:B------:R-:W-:Y:S01]  /*dc30*/  LDSM.16.M88.4 R140, [R206] ;  /* 0x00000000ce8c783b */ /* 0x000fe20000000200 */
[----:B------:R-:W-:Y:S02]  /*dc40*/  IMAD.SHL.U32 R216, R76, 0x2, RZ ;  /* 0x000000024cd87824 */ /* 0x000fe400078e00ff */
[----:B------:R-:W-:Y:S01]  /*dc50*/  IMAD.SHL.U32 R219, R212, 0x2, RZ ;  /* 0x00000002d4db7824 */ /* 0x000fe200078e00ff */
[----:B------:R-:W-:Y:S01]  /*dc60*/  LDSM.16.M88.4 R144, [R207] ;  /* 0x00000000cf90783b */ /* 0x000fe20000000200 */
[----:B------:R-:W-:Y:S01]  /*dc70*/  IADD3.X R3, R251, R3, R4, P0, !PT ;  /* 0x00000003fb037210 */ /* 0x000fe200007fe404 */
[----:B------:R-:W-:Y:S01]  /*dc80*/  IMAD.IADD R4, R133, 0x1, -R81 ;  /* 0x0000000185047824 */ /* 0x000fe200078e0a51 */
[C---:B------:R-:W-:Y:S01]  /*dc90*/  LEA R5, P0, R2.reuse, c[0x0][0x1f8], 0x1 ;  /* 0x00007e0002057a11 */ /* 0x040fe200078008ff */
[----:B------:R-:W-:Y:S03]  /*dca0*/  LDSM.16.M88.4 R176, [R209] ;  /* 0x00000000d1b0783b */ /* 0x000fe60000000200 */
[----:B------:R-:W-:Y:S01]  /*dcb0*/  LEA.HI.X R3, R2, c[0x0][0x1fc], R3, 0x1, P0 ;  /* 0x00007f0002037a11 */ /* 0x000fe200000f0c03 */
[----:B------:R-:W-:Y:S01]  /*dcc0*/  LDSM.16.M88.4 R180, [R208] ;  /* 0x00000000d0b4783b */ /* 0x000fe20000000200 */
[----:B------:R-:W-:-:S02]  /*dcd0*/  IADD3 R2, R200, 0x20, RZ ;  /* 0x00000020c8027810 */ /* 0x000fc40007ffe0ff */
[----:B------:R-:W-:Y:S01]  /*dce0*/  @P1 IADD3 R2, R200, -0x20, RZ ;  /* 0xffffffe0c8021810 */ /* 0x000fe20007ffe0ff */
[----:B------:R-:W-:Y:S01]  /*dcf0*/  LDSM.16.M88.4 R184, [R206+0x4000] ;  /* 0x00400000ceb8783b */ /* 0x000fe20000000200 */
[C---:B------:R-:W-:Y:S02]  /*dd00*/  ISETP.LT.OR P1, PT, R4.reuse, 0x1, P3 ;  /* 0x000000010400780c */ /* 0x040fe40001f21670 */
[----:B------:R-:W-:Y:S01]  /*dd10*/  ISETP.LT.OR P4, PT, R4, 0x1, P2 ;  /* 0x000000010400780c */ /* 0x000fe20001781670 */
[----:B------:R-:W-:Y:S04]  /*dd20*/  LDSM.16.M88.4 R188, [R207+0x4000] ;  /* 0x00400000cfbc783b */ /* 0x000fe80000000200 */
[----:B------:R-:W-:Y:S04]  /*dd30*/  LDSM.16.M88.4 R192, [R209+0x4000] ;  /* 0x00400000d1c0783b */ /* 0x000fe80000000200 */
[----:B------:R-:W-:Y:S04]  /*dd40*/  LDSM.16.M88.4 R196, [R208+0x4000] ;  /* 0x00400000d0c4783b */ /* 0x000fe80000000200 */
[----:B------:R-:W-:Y:S06]  /*dd50*/  BAR.SYNC.DEFER_BLOCKING 0x0 ;  /* 0x0000000000007b1d */ /* 0x000fec0000010000 */
[----:B---3--:R-:W2:Y:S04]  /*dd60*/  SHFL.IDX PT, R6, R5, RZ, 0x181f ;  /* 0x00181fff05067589 */ /* 0x008ea800000e0000 */
[----:B------:R-:W3:Y:S04]  /*dd70*/  SHFL.IDX PT, R11, R3, RZ, 0x181f ;  /* 0x00181fff030b7589 */ /* 0x000ee800000e0000 */
[----:B------:R-:W4:Y:S04]  /*dd80*/  SHFL.IDX PT, R15, R5, 0x1, 0x181f ;  /* 0x00381f00050f7f89 */ /* 0x000f2800000e0000 */
[----:B------:R-:W1:Y:S01]  /*dd90*/  SHFL.IDX PT, R17, R3, 0x1, 0x181f ;  /* 0x00381f0003117f89 */ /* 0x000e6200000e0000 */
[----:B------:R-:W-:-:S04]  /*dda0*/  DEPBAR.LE SB0, 0x0 ;  /* 0x000080000000791a */ /* 0x000fc80000000000 */
[----:B------:R-:W-:Y:S01]  /*ddb0*/  BAR.SYNC.DEFER_BLOCKING 0x0 ;  /* 0x0000000000007b1d */ /* 0x000fe20000010000 */
[----:B--2---:R-:W-:-:S05]  /*ddc0*/  IADD3 R8, P0, R6, R216, RZ ;  /* 0x000000d806087210 */ /* 0x004fca0007f1e0ff */
[C---:B---3--:R-:W-:Y:S01]  /*ddd0*/  IMAD.X R9, R11.reuse, 0x1, R217, P0 ;  /* 0x000000010b097824 */ /* 0x048fe200000e06d9 */
[----:B------:R-:W-:Y:S02]  /*dde0*/  IADD3 R10, P0, R6, R219, RZ ;  /* 0x000000db060a7210 */ /* 0x000fe40007f1e0ff */
[----:B------:R-:W-:Y:S03]  /*ddf0*/  SHFL.IDX PT, R6, R3, 0x2, 0x181f ;  /* 0x00581f0003067f89 */ /* 0x000fe600000e0000 */
[----:B------:R-:W-:Y:S01]  /*de00*/  IMAD.X R11, R11, 0x1, R218, P0 ;  /* 0x000000010b0b7824 */ /* 0x000fe200000e06da */
[----:B------:R-:W-:Y:S04]  /*de10*/  LDSM.16.M88.4 R48, [R2] ;  /* 0x000000000230783b */ /* 0x000fe80000000200 */
[----:B------:R-:W-:Y:S04]  /*de20*/  LDSM.16.M88.4 R60, [R2+0x800] ;  /* 0x00080000023c783b */ /* 0x000fe80000000200 */
[----:B------:R-:W-:Y:S04]  /*de30*/  LDSM.16.M88.4 R64, [R2+0x1000] ;  /* 0x001000000240783b */ /* 0x000fe80000000200 */
[----:B------:R-:W-:Y:S04]  /*de40*/  LDSM.16.M88.4 R72, [R2+0x1800] ;  /* 0x001800000248783b */ /* 0x000fe80000000200 */
[----:B------:R-:W-:Y:S04]  /*de50*/  LDSM.16.M88.4 R92, [R2+0x2000] ;  /* 0x00200000025c783b */ /* 0x000fe80000000200 */
[----:B------:R-:W-:Y:S04]  /*de60*/  LDSM.16.M88.4 R108, [R2+0x2800] ;  /* 0x00280000026c783b */ /* 0x000fe80000000200 */
[----:B------:R-:W-:Y:S04]  /*de70*/  LDSM.16.M88.4 R116, [R2+0x3000] ;  /* 0x003000000274783b */ /* 0x000fe80000000200 */
[----:B------:R-:W2:Y:S04]  /*de80*/  SHFL.IDX PT, R2, R5, 0x2, 0x181f ;  /* 0x00581f0005027f89 */ /* 0x000ea800000e0000 */
[----:B------:R3:W1:Y:S04]  /*de90*/  LDSM.16.M88.4 R28, [R200] ;  /* 0x00000000c81c783b */ /* 0x0006680000000200 */
[----:B------:R3:W1:Y:S04]  /*dea0*/  LDSM.16.M88.4 R20, [R200+0x800] ;  /* 0x00080000c814783b */ /* 0x0006680000000200 */
[----:B------:R3:W1:Y:S04]  /*deb0*/  LDSM.16.M88.4 R36, [R200+0x1000] ;  /* 0x00100000c824783b */ /* 0x0006680000000200 */
[----:B------:R3:W1:Y:S04]  /*dec0*/  LDSM.16.M88.4 R40, [R200+0x1800] ;  /* 0x00180000c828783b */ /* 0x0006680000000200 */
[----:B------:R3:W1:Y:S04]  /*ded0*/  LDSM.16.M88.4 R56, [R200+0x2000] ;  /* 0x00200000c838783b */ /* 0x0006680000000200 */
[----:B------:R3:W1:Y:S04]  /*dee0*/  LDSM.16.M88.4 R96, [R200+0x2800] ;  /* 0x00280000c860783b */ /* 0x0006680000000200 */
[----:B------:R3:W2:Y:S04]  /*def0*/  LDSM.16.M88.4 R100, [R200+0x3000] ;  /* 0x00300000c864783b */ /* 0x0006a80000000200 */
        /* <DEDUP_REMOVED lines=8> */
[----:B-1----:R-:W-:Y:S01]  /*df80*/  IMAD.X R9, R17, 0x1, R217, P0 ;  /* 0x0000000111097824 */ /* 0x002fe200000e06d9 */
[----:B------:R-:W-:-:S04]  /*df90*/  IADD3 R16, P0, R15, R219, RZ ;  /* 0x000000db0f107210 */ /* 0x000fc80007f1e0ff */
[----:B------:R1:W-:Y:S01]  /*dfa0*/  LDGSTS.E.BYPASS.LTC128B.128 [R213+0x1100], [R8.64], !P1 ;  /* 0x0110000008d57fae */ /* 0x0003e2000c901d48 */
[----:B------:R-:W-:Y:S01]  /*dfb0*/  IMAD.X R17, R17, 0x1, R218, P0 ;  /* 0x0000000111117824 */ /* 0x000fe200000e06da */
[----:B--2---:R-:W-:Y:S02]  /*dfc0*/  IADD3 R10, P0, R2, R216, RZ ;  /* 0x000000d8020a7210 */ /* 0x004fe40007f1e0ff */
[C---:B------:R-:W-:Y:S02]  /*dfd0*/  ISETP.LT.OR P1, PT, R4.reuse, 0x41, P2 ;  /* 0x000000410400780c */ /* 0x040fe40001721670 */
[----:B------:R3:W-:Y:S01]  /*dfe0*/  LDGSTS.E.BYPASS.LTC128B.128 [R213+0x4900], [R16.64], !P4 ;  /* 0x0490000010d57fae */ /* 0x0007e2000e101d48 */
[----:B------:R-:W-:Y:S01]  /*dff0*/  ISETP.LT.OR P4, PT, R4, 0x41, P3 ;  /* 0x000000410400780c */ /* 0x000fe20001f81670 */
[----:B------:R-:W-:-:S12]  /*e000*/  IMAD.X R11, R6, 0x1, R217, P0 ;  /* 0x00000001060b7824 */ /* 0x000fd800000e06d9 */
[----:B------:R3:W-:Y:S01]  /*e010*/  LDGSTS.E.BYPASS.LTC128B.128 [R213+0x2100], [R10.64], !P4 ;  /* 0x021000000ad57fae */ /* 0x0007e2000e101d48 */
[----:B-1----:R-:W-:-:S05]  /*e020*/  IADD3 R8, P0, R2, R219, RZ ;  /* 0x000000db02087210 */ /* 0x002fca0007f1e0ff */
[----:B------:R-:W-:Y:S01]  /*e030*/  IMAD.X R9, R6, 0x1, R218, P0 ;  /* 0x0000000106097824 */ /* 0x000fe200000e06da */
[----:B------:R-:W-:-:S04]  /*e040*/  ISETP.GT.AND P0, PT, R18, 0x7f, PT ;  /* 0x0000007f1200780c */ /* 0x000fc80003f04270 */
[----:B------:R3:W-:Y:S09]  /*e050*/  LDGSTS.E.BYPASS.LTC128B.128 [R213+0x5900], [R8.64], !P1 ;  /* 0x0590000008d57fae */ /* 0x0007f2000c901d48 */
[----:B------:R-:W-:Y:S05]  /*e060*/  @P0 BRA `(.L_x_425) ;  /* 0x000000e000000947 */ /* 0x000fea0003800000 */
[----:B------:R-:W-:Y:S05]  /*e070*/  BRA.DIV ~URZ, `(.L_x_426) ;  /* 0x0000bb927f007947 */ /* 0x000fea000b800000 */
[----:B------:R1:W2:Y:S04]  /*e080*/  SHFL.IDX PT, R6, R3, 0x3, 0x181f ;  /* 0x00781f0003067f89 */ /* 0x0002a800000e0000 */
[----:B------:R1:W4:Y:S02]  /*e090*/  SHFL.IDX PT, R2, R5, 0x3, 0x181f ;  /* 0x00781f0005027f89 */ /* 0x00032400000e0000 */
.L_x_522:
[C---:B------:R-:W-:Y:S02]  /*e0a0*/  ISETP.LT.OR P3, PT, R4.reuse, 0x61, P3 ;  /* 0x000000610400780c */ /* 0x040fe40001f61670 */
[----:B------:R-:W-:-:S02]  /*e0b0*/  ISETP.LT.OR P2, PT, R4, 0x61, P2 ;  /* 0x000000610400780c */ /* 0x000fc40001741670 */
[C---:B----4-:R-:W-:Y:S02]  /*e0c0*/  IADD3 R4, P1, R2.reuse, R216, RZ ;  /* 0x000000d802047210 */ /* 0x050fe40007f3e0ff */
[----:B------:R-:W-:-:S03]  /*e0d0*/  IADD3 R2, P0, R2, R219, RZ ;  /* 0x000000db02027210 */ /* 0x000fc60007f1e0ff */
[C---:B-12---:R-:W-:Y:S02]  /*e0e0*/  IMAD.X R5, R6.reuse, 0x1, R217, P1 ;  /* 0x0000000106057824 */ /* 0x046fe400008e06d9 */
[----:B------:R-:W-:-:S03]  /*e0f0*/  IMAD.X R3, R6, 0x1, R218, P0 ;  /* 0x0000000106037824 */ /* 0x000fc600000e06da */
[----:B------:R-:W-:Y:S01]  /*e100*/  @!PT LDS RZ, [RZ] ;  /* 0x00000000fffff984 */ /* 0x000fe20000000800 */
[----:B------:R-:W-:Y:S01]  /*e110*/  @!PT LDS RZ, [RZ] ;  /* 0x00000000fffff984 */ /* 0x000fe20000000800 */
[----:B------:R-:W-:Y:S01]  /*e120*/  @!PT LDS RZ, [RZ] ;  /* 0x00000000fffff984 */ /* 0x000fe20000000800 */
[----:B------:R1:W-:Y:S04]  /*e130*/  LDGSTS.E.BYPASS.LTC128B.128 [R215+0x3100], [R4.64], !P3 ;  /* 0x0310000004d77fae */ /* 0x0003e8000d901d48 */
[----:B------:R1:W-:Y:S02]  /*e140*/  LDGSTS.E.BYPASS.LTC128B.128 [R215+0x6900], [R2.64], !P2 ;  /* 0x0690000002d77fae */ /* 0x0003e4000d101d48 */
.L_x_425:
[----:B------:R-:W-:Y:S05]  /*e150*/  BSYNC B0 ;  /* 0x0000000000007941 */ /* 0x000fea0003800000 */
.L_x_424:
[C---:B------:R-:W-:Y:S01]  /*e160*/  HMMA.16816.F32.BF16 R32, R140.reuse, R28, RZ ;  /* 0x0000001c8c20723c */ /* 0x040fe200000418ff */
[----:B------:R-:W-:Y:S01]  /*e170*/  R2P PR, R82, 0x6 ;  /* 0x0000000652007804 */ /* 0x000fe20000000000 */
[----:B------:R-:W0:Y:S01]  /*e180*/  LDGDEPBAR ;  /* 0x00000000000079af */ /* 0x000e220000000000 */
[----:B-1----:R-:W-:Y:S01]  /*e190*/  MOV R2, 0x40 ;  /* 0x0000004000027802 */ /* 0x002fe20000000f00 */
[----:B------:R-:W-:Y:S01]  /*e1a0*/  BSSY B1, `(.L_x_427) ;  /* 0x000017b000017945 */ /* 0x000fe20003800000 */
[----:B------:R-:W-:Y:S02]  /*e1b0*/  IADD3 R205, R200, 0x20, RZ ;  /* 0x00000020c8cd7810 */ /* 0x000fe40007ffe0ff */
[----:B------:R-:W-:Y:S01]  /*e1c0*/  SEL R2, R2, 0xffffffc0, !P2 ;  /* 0xffffffc002027807 */ /* 0x000fe20005000000 */
[----:B------:R-:W-:Y:S01]  /*e1d0*/  HMMA.16816.F32.BF16 R28, R140, R30, RZ ;  /* 0x0000001e8c1c723c */ /* 0x000fe200000418ff */
[----:B------:R-:W-:-:S02]  /*e1e0*/  ISETP.GT.AND P0, PT, R134, R250, PT ;  /* 0x000000fa8600720c */ /* 0x000fc40003f04270 */
[----:B------:R-:W-:-:S03]  /*e1f0*/  IADD3 R3, R200, R2, RZ ;  /* 0x00000002c8037210 */ /* 0x000fc60007ffe0ff */
[----:B------:R-:W-:Y:S02]  /*e200*/  @P1 IADD3 R205, R200, -0x20, RZ ;  /* 0xffffffe0c8cd1810 */ /* 0x000fe40007ffe0ff */
[----:B---3--:R-:W-:Y:S02]  /*e210*/  HMMA.16816.F32.BF16 R8, R140, R38, RZ ;  /* 0x000000268c08723c */ /* 0x008fe400000418ff */
[----:B------:R-:W-:-:S06]  /*e220*/  IADD3 R83, R2, 0x3800, R205 ;  /* 0x0000380002537810 */ /* 0x000fcc0007ffe0cd */
[C---:B------:R-:W-:Y:S08]  /*e230*/  HMMA.16816.F32.BF16 R24, R140.reuse, R20, RZ ;  /* 0x000000148c18723c */ /* 0x040ff000000418ff */
[----:B------:R-:W-:Y:S08]  /*e240*/  HMMA.16816.F32.BF16 R44, R140, R40, RZ ;  /* 0x000000288c2c723c */ /* 0x000ff000000418ff */
[C---:B------:R-:W-:Y:S08]  /*e250*/  HMMA.16816.F32.BF16 R88, R144.reuse, R48, R32 ;  /* 0x000000309058723c */ /* 0x040ff00000041820 */
[----:B------:R-:W-:Y:S08]  /*e260*/  HMMA.16816.F32.BF16 R84, R144, R50, R28 ;  /* 0x000000329054723c */ /* 0x000ff0000004181c */
[C---:B------:R-:W-:Y:S08]  /*e270*/  HMMA.16816.F32.BF16 R20, R140.reuse, R22, RZ ;  /* 0x000000168c14723c */ /* 0x040ff000000418ff */
[C---:B------:R-:W-:Y:S08]  /*e280*/  HMMA.16816.F32.BF16 R16, R140.reuse, R36, RZ ;  /* 0x000000248c10723c */ /* 0x040ff000000418ff */
[----:B------:R-:W-:Y:S08]  /*e290*/  HMMA.16816.F32.BF16 R40, R140, R42, RZ ;  /* 0x0000002a8c28723c */ /* 0x000ff000000418ff */
[----:B------:R-:W-:Y:S08]  /*e2a0*/  HMMA.16816.F32.BF16 R48, R144, R66, R8 ;  /* 0x000000429030723c */ /* 0x000ff00000041808 */
[C---:B------:R-:W-:Y:S08]  /*e2b0*/  HMMA.16816.F32.BF16 R36, R140.reuse, R56, RZ ;  /* 0x000000388c24723c */ /* 0x040ff000000418ff */
[----:B------:R-:W-:Y:S08]  /*e2c0*/  HMMA.16816.F32.BF16 R8, R140, R58, RZ ;  /* 0x0000003a8c08723c */ /* 0x000ff000000418ff */
[C---:B------:R-:W-:Y:S08]  /*e2d0*/  HMMA.16816.F32.BF16 R68, R144.reuse, R60, R24 ;  /* 0x0000003c9044723c */ /* 0x040ff00000041818 */
[C---:B------:R-:W-:Y:S01]  /*e2e0*/  HMMA.16816.F32.BF16 R60, R144.reuse, R62, R20 ;  /* 0x0000003e903c723c */ /* 0x040fe20000041814 */
[----:B------:R-:W1:Y:S07]  /*e2f0*/  LDSM.16.M88.4 R20, [R3] ;  /* 0x000000000314783b */ /* 0x000e6e0000000200 */
[C---:B------:R-:W-:Y:S01]  /*e300*/  HMMA.16816.F32.BF16 R52, R144.reuse, R64, R16 ;  /* 0x000000409034723c */ /* 0x040fe20000041810 */
[----:B------:R-:W-:Y:S07]  /*e310*/  LDSM.16.M88.4 R16, [R3+0x800] ;  /* 0x000800000310783b */ /* 0x000fee0000000200 */
[C---:B------:R-:W-:Y:S08]  /*e320*/  HMMA.16816.F32.BF16 R44, R144.reuse, R72, R44 ;  /* 0x00000048902c723c */ /* 0x040ff0000004182c */
[C---:B------:R-:W-:Y:S01]  /*e330*/  HMMA.16816.F32.BF16 R56, R144.reuse, R74, R40 ;  /* 0x0000004a9038723c */ /* 0x040fe20000041828 */
[----:B------:R-:W-:Y:S07]  /*e340*/  LDSM.16.M88.4 R40, [R3+0x1800] ;  /* 0x001800000328783b */ /* 0x000fee0000000200 */
[C---:B------:R-:W-:Y:S08]  /*e350*/  HMMA.16816.F32.BF16 R64, R144.reuse, R92, R36 ;  /* 0x0000005c9040723c */ /* 0x040ff00000041824 */
[----:B------:R-:W-:Y:S01]  /*e360*/  HMMA.16816.F32.BF16 R72, R144, R94, R8 ;  /* 0x0000005e9048723c */ /* 0x000fe20000041808 */
[----:B------:R-:W2:Y:S07]  /*e370*/  LDSM.16.M88.4 R8, [R3+0x1000] ;  /* 0x001000000308783b */ /* 0x000eae0000000200 */
[C---:B------:R-:W-:Y:S08]  /*e380*/  HMMA.16816.F32.BF16 R36, R140.reuse, R96, RZ ;  /* 0x000000608c24723c */ /* 0x040ff000000418ff */
[C---:B------:R-:W-:Y:S08]  /*e390*/  HMMA.16816.F32.BF16 R28, R140.reuse, R100, RZ ;  /* 0x000000648c1c723c */ /* 0x040ff000000418ff */
[----:B------:R-:W-:Y:S08]  /*e3a0*/  HMMA.16816.F32.BF16 R24, R140, R102, RZ ;  /* 0x000000668c18723c */ /* 0x000ff000000418ff */
[----:B------:R-:W-:Y:S01]  /*e3b0*/  HMMA.16816.F32.BF16 R112, R144, R108, R36 ;  /* 0x0000006c9070723c */ /* 0x000fe20000041824 */
[----:B------:R-:W3:Y:S07]  /*e3c0*/  LDSM.16.M88.4 R36, [R3+0x2000] ;  /* 0x002000000324783b */ /* 0x000eee0000000200 */
[----:B------:R-:W-:Y:S08]  /*e3d0*/  HMMA.16816.F32.BF16 R32, R140, R98, RZ ;  /* 0x000000628c20723c */ /* 0x000ff000000418ff */
[C---:B-1----:R-:W-:Y:S08]  /*e3e0*/  HMMA.16816.F32.BF16 R96, R176.reuse, R22, R84 ;  /* 0x00000016b060723c */ /* 0x042ff00000041854 */
[C---:B--2---:R-:W-:Y:S08]  /*e3f0*/  HMMA.16816.F32.BF16 R84, R176.reuse, R8, R52 ;  /* 0x00000008b054723c */ /* 0x044ff00000041834 */
[----:B------:R-:W-:Y:S01]  /*e400*/  HMMA.16816.F32.BF16 R48, R176, R10, R48 ;  /* 0x0000000ab030723c */ /* 0x000fe20000041830 */
[----:B------:R-:W1:Y:S07]  /*e410*/  LDSM.16.M88.4 R8, [R3+0x3000] ;  /* 0x003000000308783b */ /* 0x000e6e0000000200 */
[C---:B------:R-:W-:Y:S01]  /*e420*/  HMMA.16816.F32.BF16 R104, R144.reuse, R116, R28 ;  /* 0x000000749068723c */ /* 0x040fe2000004181c */
[----:B------:R-:W-:Y:S07]  /*e430*/  LDSM.16.M88.4 R28, [R83+-0x3000] ;  /* 0xffd00000531c783b */ /* 0x000fee0000000200 */
[----:B------:R-:W-:Y:S01]  /*e440*/  HMMA.16816.F32.BF16 R100, R144, R118, R24 ;  /* 0x000000769064723c */ /* 0x000fe20000041818 */
[----:B------:R-:W-:Y:S07]  /*e450*/  LDSM.16.M88.4 R24, [R83+-0x2800] ;  /* 0xffd800005318783b */ /* 0x000fee0000000200 */
[C---:B------:R-:W-:Y:S01]  /*e460*/  HMMA.16816.F32.BF16 R116, R176.reuse, R20, R88 ;  /* 0x00000014b074723c */ /* 0x040fe20000041858 */
[----:B------:R-:W2:Y:S07]  /*e470*/  LDSM.16.M88.4 R20, [R83+-0x3800] ;  /* 0xffc800005314783b */ /* 0x000eae0000000200 */
[C---:B------:R-:W-:Y:S08]  /*e480*/  HMMA.16816.F32.BF16 R88, R176.reuse, R16, R68 ;  /* 0x00000010b058723c */ /* 0x040ff00000041844 */
[----:B------:R-:W-:Y:S01]  /*e490*/  HMMA.16816.F32.BF16 R92, R176, R18, R60 ;  /* 0x00000012b05c723c */ /* 0x000fe2000004183c */
[----:B------:R-:W4:Y:S07]  /*e4a0*/  LDSM.16.M88.4 R16, [R3+0x2800] ;  /* 0x002800000310783b */ /* 0x000f2e0000000200 */
[----:B------:R-:W-:Y:S08]  /*e4b0*/  HMMA.16816.F32.BF16 R108, R144, R110, R32 ;  /* 0x0000006e906c723c */ /* 0x000ff00000041820 */
[C---:B------:R-:W-:Y:S01]  /*e4c0*/  HMMA.16816.F32.BF16 R32, R176.reuse, R40, R44 ;  /* 0x00000028b020723c */ /* 0x040fe2000004182c */
[----:B------:R-:W-:Y:S07]  /*e4d0*/  LDSM.16.M88.4 R44, [R200+0x3800] ;  /* 0x00380000c82c783b */ /* 0x000fee0000000200 */
[C---:B------:R-:W-:Y:S08]  /*e4e0*/  HMMA.16816.F32.BF16 R40, R176.reuse, R42, R56 ;  /* 0x0000002ab028723c */ /* 0x040ff00000041838 */
[C---:B---3--:R-:W-:Y:S08]  /*e4f0*/  HMMA.16816.F32.BF16 R56, R176.reuse, R36, R64 ;  /* 0x00000024b038723c */ /* 0x048ff00000041840 */
[C---:B------:R-:W-:Y:S01]  /*e500*/  HMMA.16816.F32.BF16 R60, R176.reuse, R38, R72 ;  /* 0x00000026b03c723c */ /* 0x040fe20000041848 */
[----:B------:R-:W3:Y:S07]  /*e510*/  LDSM.16.M88.4 R36, [R83+-0x2000] ;  /* 0xffe000005324783b */ /* 0x000eee0000000200 */
[C---:B-1----:R-:W-:Y:S08]  /*e520*/  HMMA.16816.F32.BF16 R72, R176.reuse, R8, R104 ;  /* 0x00000008b048723c */ /* 0x042ff00000041868 */
[----:B------:R-:W-:Y:S08]  /*e530*/  HMMA.16816.F32.BF16 R104, R176, R10, R100 ;  /* 0x0000000ab068723c */ /* 0x000ff00000041864 */
[----:B--2---:R-:W-:Y:S08]  /*e540*/  HMMA.16816.F32.BF16 R8, R180, R20, R116 ;  /* 0x00000014b408723c */ /* 0x004ff00000041874 */
[C---:B----4-:R-:W-:Y:S08]  /*e550*/  HMMA.16816.F32.BF16 R68, R176.reuse, R16, R112 ;  /* 0x00000010b044723c */ /* 0x050ff00000041870 */
[----:B------:R-:W-:Y:S01]  /*e560*/  HMMA.16816.F32.BF16 R64, R176, R18, R108 ;  /* 0x00000012b040723c */ /* 0x000fe2000004186c */
[----:B------:R-:W1:Y:S07]  /*e570*/  LDSM.16.M88.4 R16, [R83+-0x1800] ;  /* 0xffe800005310783b */ /* 0x000e6e0000000200 */
[C---:B------:R-:W-:Y:S01]  /*e580*/  HMMA.16816.F32.BF16 R52, R180.reuse, R22, R96 ;  /* 0x00000016b434723c */ /* 0x040fe20000041860 */
[----:B------:R-:W-:Y:S07]  /*e590*/  LDSM.16.M88.4 R20, [R83+-0x1000] ;  /* 0xfff000005314783b */ /* 0x000fee0000000200 */
[C---:B------:R-:W-:Y:S08]  /*e5a0*/  HMMA.16816.F32.BF16 R96, R180.reuse, R24, R84 ;  /* 0x00000018b460723c */ /* 0x040ff00000041854 */
[C---:B------:R-:W-:Y:S01]  /*e5b0*/  HMMA.16816.F32.BF16 R100, R180.reuse, R26, R48 ;  /* 0x0000001ab464723c */ /* 0x040fe20000041830 */
[----:B------:R-:W2:Y:S04]  /*e5c0*/  LDSM.16.M88.4 R24, [R205+0x3800] ;  /* 0x00380000cd18783b */ /* 0x000ea80000000200 */
[----:B------:R-:W-:Y:S03]  /*e5d0*/  LDSM.16.M88.4 R48, [R205+0x4000] ;  /* 0x00400000cd30783b */ /* 0x000fe60000000200 */
[----:B---3--:R-:W-:Y:S01]  /*e5e0*/  HMMA.16816.F32.BF16 R84, R180, R36, R32 ;  /* 0x00000024b454723c */ /* 0x008fe20000041820 */
[----:B------:R-:W3:Y:S07]  /*e5f0*/  LDSM.16.M88.4 R32, [R200+0x4000] ;  /* 0x00400000c820783b */ /* 0x000eee0000000200 */
[----:B------:R-:W-:Y:S08]  /*e600*/  HMMA.16816.F32.BF16 R8, R184, R44, R8 ;  /* 0x0000002cb808723c */ /* 0x000ff00000041808 */
[C---:B------:R-:W-:Y:S01]  /*e610*/  HMMA.16816.F32.BF16 R108, R180.reuse, R38, R40 ;  /* 0x00000026b46c723c */ /* 0x040fe20000041828 */
[----:B------:R-:W4:Y:S04]  /*e620*/  LDSM.16.M88.4 R36, [R3+0x3800] ;  /* 0x003800000324783b */ /* 0x000f280000000200 */
[----:B------:R-:W-:Y:S03]  /*e630*/  LDSM.16.M88.4 R40, [R205+0x4800] ;  /* 0x00480000cd28783b */ /* 0x000fe60000000200 */
[C---:B------:R-:W-:Y:S08]  /*e640*/  HMMA.16816.F32.BF16 R88, R180.reuse, R28, R88 ;  /* 0x0000001cb458723c */ /* 0x040ff00000041858 */
[C---:B-1----:R-:W-:Y:S01]  /*e650*/  HMMA.16816.F32.BF16 R112, R180.reuse, R16, R56 ;  /* 0x00000010b470723c */ /* 0x042fe20000041838 */
[----:B------:R-:W-:Y:S07]  /*e660*/  LDSM.16.M88.4 R56, [R83+0x800] ;  /* 0x000800005338783b */ /* 0x000fee0000000200 */
[----:B------:R-:W-:Y:S01]  /*e670*/  HMMA.16816.F32.BF16 R116, R180, R18, R60 ;  /* 0x00000012b474723c */ /* 0x000fe2000004183c */
[----:B------:R-:W-:Y:S07]  /*e680*/  LDSM.16.M88.4 R60, [R83] ;  /* 0x00000000533c783b */ /* 0x000fee0000000200 */
[----:B------:R-:W-:Y:S01]  /*e690*/  HMMA.16816.F32.BF16 R16, R184, R46, R52 ;  /* 0x0000002eb810723c */ /* 0x000fe20000041834 */
[----:B------:R-:W-:Y:S04]  /*e6a0*/  LDSM.16.M88.4 R52, [R200+0x4800] ;  /* 0x00480000c834783b */ /* 0x000fe80000000200 */
[----:B------:R-:W-:Y:S03]  /*e6b0*/  LDSM.16.M88.4 R44, [R200+0x5000] ;  /* 0x00500000c82c783b */ /* 0x000fe60000000200 */
[----:B------:R-:W-:Y:S01]  /*e6c0*/  HMMA.16816.F32.BF16 R92, R180, R30, R92 ;  /* 0x0000001eb45c723c */ /* 0x000fe2000004185c */
[----:B------:R-:W1:Y:S07]  /*e6d0*/  LDSM.16.M88.4 R28, [R83+-0x800] ;  /* 0xfff80000531c783b */ /* 0x000e6e0000000200 */
[----:B--2---:R-:W-:Y:S08]  /*e6e0*/  HMMA.16816.F32.BF16 R8, R188, R24, R8 ;  /* 0x00000018bc08723c */ /* 0x004ff00000041808 */
[C---:B------:R-:W-:Y:S08]  /*e6f0*/  HMMA.16816.F32.BF16 R120, R180.reuse, R20, R68 ;  /* 0x00000014b478723c */ /* 0x040ff00000041844 */
[----:B------:R-:W-:Y:S01]  /*e700*/  HMMA.16816.F32.BF16 R124, R180, R22, R64 ;  /* 0x00000016b47c723c */ /* 0x000fe20000041840 */
[----:B------:R-:W2:Y:S07]  /*e710*/  LDSM.16.M88.4 R64, [R3+0x4000] ;  /* 0x004000000340783b */ /* 0x000eae0000000200 */
[----:B---3--:R-:W-:Y:S08]  /*e720*/  HMMA.16816.F32.BF16 R20, R184, R32, R88 ;  /* 0x00000020b814723c */ /* 0x008ff00000041858 */
[----:B------:R-:W-:Y:S08]  /*e730*/  HMMA.16816.F32.BF16 R16, R188, R26, R16 ;  /* 0x0000001abc10723c */ /* 0x000ff00000041810 */
[----:B----4-:R-:W-:Y:S08]  /*e740*/  HMMA.16816.F32.BF16 R8, R192, R36, R8 ;  /* 0x00000024c008723c */ /* 0x010ff00000041808 */
[C---:B-1----:R-:W-:Y:S08]  /*e750*/  HMMA.16816.F32.BF16 R128, R180.reuse, R28, R72 ;  /* 0x0000001cb480723c */ /* 0x042ff00000041848 */
[----:B------:R-:W-:Y:S08]  /*e760*/  HMMA.16816.F32.BF16 R104, R180, R30, R104 ;  /* 0x0000001eb468723c */ /* 0x000ff00000041868 */
[----:B------:R-:W-:Y:S08]  /*e770*/  HMMA.16816.F32.BF16 R28, R188, R48, R20 ;  /* 0x00000030bc1c723c */ /* 0x000ff00000041814 */
[----:B------:R-:W-:Y:S08]  /*e780*/  HMMA.16816.F32.BF16 R32, R184, R34, R92 ;  /* 0x00000022b820723c */ /* 0x000ff0000004185c */
[----:B------:R-:W-:Y:S01]  /*e790*/  HMMA.16816.F32.BF16 R24, R192, R38, R16 ;  /* 0x00000026c018723c */ /* 0x000fe20000041810 */
[----:B------:R-:W-:Y:S07]  /*e7a0*/  LDSM.16.M88.4 R36, [R205+0x5000] ;  /* 0x00500000cd24783b */ /* 0x000fee0000000200 */
[----:B------:R-:W-:Y:S08]  /*e7b0*/  HMMA.16816.F32.BF16 R8, R196, R60, R8 ;  /* 0x0000003cc408723c */ /* 0x000ff00000041808 */
[----:B------:R-:W-:Y:S08]  /*e7c0*/  HMMA.16816.F32.BF16 R20, R184, R52, R96 ;  /* 0x00000034b814723c */ /* 0x000ff00000041860 */
[----:B--2---:R-:W-:Y:S08]  /*e7d0*/  HMMA.16816.F32.BF16 R16, R192, R64, R28 ;  /* 0x00000040c010723c */ /* 0x004ff0000004181c */
[----:B------:R-:W-:Y:S01]  /*e7e0*/  HMMA.16816.F32.BF16 R32, R188, R50, R32 ;  /* 0x00000032bc20723c */ /* 0x000fe20000041820 */
[----:B------:R-:W-:Y:S01]  /*e7f0*/  FMUL.FTZ R2, R8, c[0x0][0x320] ;  /* 0x0000c80008027a20 */ /* 0x000fe20000410000 */
[----:B------:R-:W1:Y:S03]  /*e800*/  LDSM.16.M88.4 R48, [R200+0x5800] ;  /* 0x00580000c830783b */ /* 0x000e660000000200 */
[----:B------:R2:W3:Y:S03]  /*e810*/  MUFU.TANH R132, R2 ;  /* 0x0000000200847308 */ /* 0x0004e60000002400 */
[----:B------:R-:W-:Y:S01]  /*e820*/  HMMA.16816.F32.BF16 R68, R184, R54, R100 ;  /* 0x00000036b844723c */ /* 0x000fe20000041864 */
[----:B------:R-:W4:Y:S07]  /*e830*/  LDSM.16.M88.4 R52, [R3+0x4800] ;  /* 0x004800000334783b */ /* 0x000f2e0000000200 */
[----:B------:R-:W-:Y:S01]  /*e840*/  HMMA.16816.F32.BF16 R24, R196, R62, R24 ;  /* 0x0000003ec418723c */ /* 0x000fe20000041818 */
[----:B------:R-:W-:Y:S01]  /*e850*/  LDSM.16.M88.4 R60, [R200+0x6000] ;  /* 0x00600000c83c783b */ /* 0x000fe20000000200 */
[----:B--2---:R-:W-:-:S06]  /*e860*/  FMUL.FTZ R2, R9, c[0x0][0x320] ;  /* 0x0000c80009027a20 */ /* 0x004fcc0000410000 */
[C---:B------:R-:W-:Y:S08]  /*e870*/  HMMA.16816.F32.BF16 R72, R184.reuse, R44, R84 ;  /* 0x0000002cb848723c */ /* 0x040ff00000041854 */
[----:B------:R-:W-:Y:S01]  /*e880*/  HMMA.16816.F32.BF16 R84, R184, R46, R108 ;  /* 0x0000002eb854723c */ /* 0x000fe2000004186c */
[----:B------:R2:W1:Y:S01]  /*e890*/  MUFU.TANH R111, R2 ;  /* 0x00000002006f7308 */ /* 0x0004620000002400 */
[----:B------:R-:W3:Y:S06]  /*e8a0*/  LDSM.16.M88.4 R44, [R83+0x1000] ;  /* 0x00100000532c783b */ /* 0x000eec0000000200 */
[C---:B------:R-:W-:Y:S08]  /*e8b0*/  HMMA.16816.F32.BF16 R20, R188.reuse, R40, R20 ;  /* 0x00000028bc14723c */ /* 0x040ff00000041814 */
[----:B------:R-:W-:Y:S01]  /*e8c0*/  HMMA.16816.F32.BF16 R28, R188, R42, R68 ;  /* 0x0000002abc1c723c */ /* 0x000fe20000041844 */
[----:B--2---:R-:W-:Y:S01]  /*e8d0*/  FMUL.FTZ R2, R10, c[0x0][0x320] ;  /* 0x0000c8000a027a20 */ /* 0x004fe20000410000 */
[----:B------:R-:W2:Y:S03]  /*e8e0*/  LDSM.16.M88.4 R40, [R3+0x5000] ;  /* 0x005000000328783b */ /* 0x000ea60000000200 */
[----:B------:R4:W2:Y:S03]  /*e8f0*/  MUFU.TANH R110, R2 ;  /* 0x00000002006e7308 */ /* 0x0008a60000002400 */
[----:B-1----:R-:W-:Y:S01]  /*e900*/  HMMA.16816.F32.BF16 R68, R184, R50, R116 ;  /* 0x00000032b844723c */ /* 0x002fe20000041874 */
[----:B----4-:R-:W-:-:S07]  /*e910*/  FMUL.FTZ R2, R11, c[0x0][0x320] ;  /* 0x0000c8000b027a20 */ /* 0x010fce0000410000 */
[----:B------:R-:W-:Y:S01]  /*e920*/  HMMA.16816.F32.BF16 R8, R196, R56, R16 ;  /* 0x00000038c408723c */ /* 0x000fe20000041810 */
[----:B------:R1:W4:Y:S07]  /*e930*/  MUFU.TANH R109, R2 ;  /* 0x00000002006d7308 */ /* 0x00032e0000002400 */
[----:B------:R-:W-:Y:S08]  /*e940*/  HMMA.16816.F32.BF16 R16, R192, R66, R32 ;  /* 0x00000042c010723c */ /* 0x000ff00000041820 */
[----:B------:R-:W-:Y:S01]  /*e950*/  HMMA.16816.F32.BF16 R64, R184, R48, R112 ;  /* 0x00000030b840723c */ /* 0x000fe20000041870 */
[----:B------:R-:W2:Y:S01]  /*e960*/  LDSM.16.M88.4 R48, [R205+0x5800] ;  /* 0x00580000cd30783b */ /* 0x000ea20000000200 */
        /* <DEDUP_REMOVED lines=10> */
[----:B------:R-:W-:Y:S07]  /*ea10*/  LDSM.16.M88.4 R56, [R83+0x1800] ;  /* 0x001800005338783b */ /* 0x000fee0000000200 */
[----:B------:R-:W-:Y:S01]  /*ea20*/  HMMA.16816.F32.BF16 R16, R188, R36, R72 ;  /* 0x00000024bc10723c */ /* 0x000fe20000041848 */
[----:B-1----:R-:W-:-:S04]  /*ea30*/  FMUL.FTZ R2, R8, c[0x0][0x320] ;  /* 0x0000c80008027a20 */ /* 0x002fc80000410000 */
[----:B------:R1:W1:Y:S03]  /*ea40*/  MUFU.TANH R101, R2 ;  /* 0x0000000200657308 */ /* 0x0002660000002400 */
[----:B---3--:R-:W-:Y:S08]  /*ea50*/  HMMA.16816.F32.BF16 R32, R196, R44, R24 ;  /* 0x0000002cc420723c */ /* 0x008ff00000041818 */
[----:B------:R-:W-:Y:S01]  /*ea60*/  HMMA.16816.F32.BF16 R72, R184, R60, R120 ;  /* 0x0000003cb848723c */ /* 0x000fe20000041878 */
[----:B-1----:R-:W-:-:S07]  /*ea70*/  FMUL.FTZ R2, R9, c[0x0][0x320] ;  /* 0x0000c80009027a20 */ /* 0x002fce0000410000 */
[----:B--2---:R-:W-:Y:S01]  /*ea80*/  HMMA.16816.F32.BF16 R24, R192, R40, R16 ;  /* 0x00000028c018723c */ /* 0x004fe20000041810 */
[----:B------:R1:W2:Y:S02]  /*ea90*/  MUFU.TANH R100, R2 ;  /* 0x0000000200647308 */ /* 0x0002a40000002400 */
[----:B-1----:R-:W-:-:S06]  /*eaa0*/  FMUL.FTZ R2, R10, c[0x0][0x320] ;  /* 0x0000c8000a027a20 */ /* 0x002fcc0000410000 */
[----:B------:R1:W3:Y:S02]  /*eab0*/  MUFU.TANH R99, R2 ;  /* 0x0000000200637308 */ /* 0x0002e40000002400 */
[----:B-1----:R-:W-:Y:S02]  /*eac0*/  FMUL.FTZ R2, R11, c[0x0][0x320] ;  /* 0x0000c8000b027a20 */ /* 0x002fe40000410000 */
[----:B------:R-:W-:Y:S01]  /*ead0*/  HMMA.16816.F32.BF16 R8, R192, R54, R28 ;  /* 0x00000036c008723c */ /* 0x000fe2000004181c */
[----:B------:R-:W-:Y:S03]  /*eae0*/  LDSM.16.M88.4 R52, [R3+0x5800] ;  /* 0x005800000334783b */ /* 0x000fe60000000200 */
[----:B------:R1:W1:Y:S04]  /*eaf0*/  MUFU.TANH R98, R2 ;  /* 0x0000000200627308 */ /* 0x0002680000002400 */
[----:B------:R-:W-:Y:S01]  /*eb00*/  HMMA.16816.F32.BF16 R28, R188, R38, R84 ;  /* 0x00000026bc1c723c */ /* 0x000fe20000041854 */
[----:B------:R-:W-:Y:S01]  /*eb10*/  LDSM.16.M88.4 R36, [R205+0x6000] ;  /* 0x00600000cd24783b */ /* 0x000fe20000000200 */
[----:B-1----:R-:W-:-:S04]  /*eb20*/  FMUL.FTZ R2, R20, c[0x0][0x320] ;  /* 0x0000c80014027a20 */ /* 0x002fc80000410000 */
[----:B------:R1:W1:Y:S10]  /*eb30*/  MUFU.TANH R97, R2 ;  /* 0x0000000200617308 */ /* 0x0002740000002400 */
[----:B------:R-:W-:Y:S01]  /*eb40*/  HMMA.16816.F32.BF16 R8, R196, R46, R8 ;  /* 0x0000002ec408723c */ /* 0x000fe20000041808 */
[----:B------:R-:W-:Y:S07]  /*eb50*/  LDSM.16.M88.4 R44, [R83+0x2000] ;  /* 0x00200000532c783b */ /* 0x000fee0000000200 */
[----:B------:R-:W-:Y:S01]  /*eb60*/  HMMA.16816.F32.BF16 R16, R192, R42, R28 ;  /* 0x0000002ac010723c */ /* 0x000fe2000004181c */
[----:B-1----:R-:W-:-:S07]  /*eb70*/  FMUL.FTZ R2, R21, c[0x0][0x320] ;  /* 0x0000c80015027a20 */ /* 0x002fce0000410000 */
[----:B------:R-:W-:Y:S01]  /*eb80*/  HMMA.16816.F32.BF16 R28, R188, R50, R68 ;  /* 0x00000032bc1c723c */ /* 0x000fe20000041844 */
[----:B------:R1:W1:Y:S07]  /*eb90*/  MUFU.TANH R96, R2 ;  /* 0x0000000200607308 */ /* 0x00026e0000002400 */
[----:B------:R-:W-:Y:S01]  /*eba0*/  HMMA.16816.F32.BF16 R40, R184, R62, R124 ;  /* 0x0000003eb828723c */ /* 0x000fe2000004187c */
[----:B-1----:R-:W-:-:S04]  /*ebb0*/  FMUL.FTZ R2, R22, c[0x0][0x320] ;  /* 0x0000c80016027a20 */ /* 0x002fc80000410000 */
[----:B------:R1:W1:Y:S02]  /*ebc0*/  MUFU.TANH R95, R2 ;  /* 0x00000002005f7308 */ /* 0x0002640000002400 */
[----:B-1----:R-:W-:Y:S02]  /*ebd0*/  FMUL.FTZ R2, R23, c[0x0][0x320] ;  /* 0x0000c80017027a20 */ /* 0x002fe40000410000 */
[----:B------:R-:W-:Y:S01]  /*ebe0*/  HMMA.16816.F32.BF16 R20, R188, R48, R64 ;  /* 0x00000030bc14723c */ /* 0x000fe20000041840 */
[----:B------:R-:W1:Y:S03]  /*ebf0*/  LDSM.16.M88.4 R64, [R200+0x6800] ;  /* 0x00680000c840783b */ /* 0x000e660000000200 */
[----:B------:R2:W1:Y:S01]  /*ec00*/  MUFU.TANH R93, R2 ;  /* 0x00000002005d7308 */ /* 0x0004620000002400 */
[----:B------:R-:W-:Y:S01]  /*ec10*/  LDSM.16.M88.4 R48, [R83+0x2800] ;  /* 0x002800005330783b */ /* 0x000fe20000000200 */
[----:B--2---:R-:W-:-:S06]  /*ec20*/  FMUL.FTZ R2, R32, c[0x0][0x320] ;  /* 0x0000c80020027a20 */ /* 0x004fcc0000410000 */
[----:B------:R2:W1:Y:S02]  /*ec30*/  MUFU.TANH R94, R2 ;  /* 0x00000002005e7308 */ /* 0x0004640000002400 */
[----:B--2---:R-:W-:Y:S01]  /*ec40*/  FMUL.FTZ R2, R33, c[0x0][0x320] ;  /* 0x0000c80021027a20 */ /* 0x004fe20000410000 */
[----:B-1----:R-:W-:Y:S05]  /*ec50*/  HMMA.16816.F32.BF16 R60, R184, R64, R128 ;  /* 0x00000040b83c723c */ /* 0x002fea0000041880 */
[----:B------:R1:W2:Y:S02]  /*ec60*/  MUFU.TANH R92, R2 ;  /* 0x00000002005c7308 */ /* 0x0002a40000002400 */
[----:B-1----:R-:W-:-:S06]  /*ec70*/  FMUL.FTZ R2, R34, c[0x0][0x320] ;  /* 0x0000c80022027a20 */ /* 0x002fcc0000410000 */
[----:B------:R1:W1:Y:S02]  /*ec80*/  MUFU.TANH R91, R2 ;  /* 0x00000002005b7308 */ /* 0x0002640000002400 */
[----:B-1----:R-:W-:Y:S02]  /*ec90*/  FMUL.FTZ R2, R35, c[0x0][0x320] ;  /* 0x0000c80023027a20 */ /* 0x002fe40000410000 */
[----:B------:R-:W-:Y:S04]  /*eca0*/  HMMA.16816.F32.BF16 R32, R196, R56, R24 ;  /* 0x00000038c420723c */ /* 0x000fe80000041818 */
[----:B------:R1:W1:Y:S04]  /*ecb0*/  MUFU.TANH R90, R2 ;  /* 0x00000002005a7308 */ /* 0x0002680000002400 */
        /* <DEDUP_REMOVED lines=13> */
[----:B------:R-:W3:Y:S07]  /*ed90*/  LDSM.16.M88.4 R52, [R205+0x6800] ;  /* 0x00680000cd34783b */ /* 0x000eee0000000200 */
[----:B------:R-:W-:Y:S01]  /*eda0*/  HMMA.16816.F32.BF16 R28, R196, R44, R24 ;  /* 0x0000002cc41c723c */ /* 0x000fe20000041818 */
[----:B--2---:R-:W-:-:S04]  /*edb0*/  FMUL.FTZ R2, R32, c[0x0][0x320] ;  /* 0x0000c80020027a20 */ /* 0x004fc80000410000 */
[----:B------:R2:W1:Y:S11]  /*edc0*/  MUFU.TANH R86, R2 ;  /* 0x0000000200567308 */ /* 0x0004760000002400 */
[----:B------:R-:W-:Y:S01]  /*edd0*/  HMMA.16816.F32.BF16 R16, R196, R46, R16 ;  /* 0x0000002ec410723c */ /* 0x000fe20000041810 */
[----:B--2---:R-:W-:-:S07]  /*ede0*/  FMUL.FTZ R2, R33, c[0x0][0x320] ;  /* 0x0000c80021027a20 */ /* 0x004fce0000410000 */
[----:B-1----:R-:W-:Y:S01]  /*edf0*/  HMMA.16816.F32.BF16 R24, R192, R56, R20 ;  /* 0x00000038c018723c */ /* 0x002fe20000041814 */
[----:B------:R1:W2:Y:S07]  /*ee00*/  MUFU.TANH R85, R2 ;  /* 0x0000000200557308 */ /* 0x0002ae0000002400 */
[----:B---3--:R-:W-:Y:S01]  /*ee10*/  HMMA.16816.F32.BF16 R20, R188, R52, R60 ;  /* 0x00000034bc14723c */ /* 0x008fe2000004183c */
[----:B-1----:R-:W-:-:S04]  /*ee20*/  FMUL.FTZ R2, R34, c[0x0][0x320] ;  /* 0x0000c80022027a20 */ /* 0x002fc80000410000 */
[----:B------:R1:W3:Y:S02]  /*ee30*/  MUFU.TANH R64, R2 ;  /* 0x0000000200407308 */ /* 0x0002e40000002400 */
[----:B-1----:R-:W-:Y:S02]  /*ee40*/  FMUL.FTZ R2, R35, c[0x0][0x320] ;  /* 0x0000c80023027a20 */ /* 0x002fe40000410000 */
[----:B------:R-:W-:Y:S01]  /*ee50*/  HMMA.16816.F32.BF16 R32, R188, R38, R40 ;  /* 0x00000026bc20723c */ /* 0x000fe20000041828 */
[----:B------:R-:W1:Y:S03]  /*ee60*/  LDSM.16.M88.4 R40, [R3+0x6800] ;  /* 0x006800000328783b */ /* 0x000e660000000200 */
[----:B------:R2:W1:Y:S01]  /*ee70*/  MUFU.TANH R84, R2 ;  /* 0x0000000200547308 */ /* 0x0004620000002400 */
[----:B------:R-:W3:Y:S01]  /*ee80*/  LDSM.16.M88.4 R36, [R83+0x3000] ;  /* 0x003000005324783b */ /* 0x000ee20000000200 */
[----:B------:R-:W-:-:S04]  /*ee90*/  DEPBAR.LE SB0, 0x0 ;  /* 0x000080000000791a */ /* 0x000fc80000000000 */
[----:B--2---:R-:W-:-:S04]  /*eea0*/  FMUL.FTZ R2, R8, c[0x0][0x320] ;  /* 0x0000c80008027a20 */ /* 0x004fc80000410000 */
[----:B------:R2:W1:Y:S10]  /*eeb0*/  MUFU.TANH R75, R2 ;  /* 0x00000002004b7308 */ /* 0x0004740000002400 */
[----:B------:R-:W-:Y:S01]  /*eec0*/  HMMA.16816.F32.BF16 R32, R192, R58, R32 ;  /* 0x0000003ac020723c */ /* 0x000fe20000041820 */
[----:B--2---:R-:W-:-:S07]  /*eed0*/  FMUL.FTZ R2, R9, c[0x0][0x320] ;  /* 0x0000c80009027a20 */ /* 0x004fce0000410000 */
[----:B-1----:R-:W-:Y:S01]  /*eee0*/  HMMA.16816.F32.BF16 R20, R192, R40, R20 ;  /* 0x00000028c014723c */ /* 0x002fe20000041814 */
[----:B------:R1:W2:Y:S02]  /*eef0*/  MUFU.TANH R74, R2 ;  /* 0x00000002004a7308 */ /* 0x0002a40000002400 */
        /* <DEDUP_REMOVED lines=16> */
[----:B---3--:R-:W-:Y:S01]  /*f000*/  HMMA.16816.F32.BF16 R8, R196, R38, R8 ;  /* 0x00000026c408723c */ /* 0x008fe20000041808 */
[----:B-1----:R-:W-:-:S07]  /*f010*/  FMUL.FTZ R2, R31, c[0x0][0x320] ;  /* 0x0000c8001f027a20 */ /* 0x002fce0000410000 */
[C---:B------:R-:W-:Y:S01]  /*f020*/  HMMA.16816.F32.BF16 R28, R196.reuse, R48, R24 ;  /* 0x00000030c41c723c */ /* 0x040fe20000041818 */
[----:B------:R1:W3:Y:S07]  /*f030*/  MUFU.TANH R56, R2 ;  /* 0x0000000200387308 */ /* 0x0002ee0000002400 */
        /* <DEDUP_REMOVED lines=44> */
[----:B--234-:R-:W2:Y:S04]  /*f300*/  LDL R4, [R1+0x1c] ;  /* 0x00001c0001047983 */ /* 0x01cea80000100800 */
[----:B------:R-:W3:Y:S04]  /*f310*/  LDL.64 R138, [R1+0x10] ;  /* 0x00001000018a7983 */ /* 0x000ee80000100a00 */
[----:B------:R-:W4:Y:S01]  /*f320*/  LDL R6, [R1+0x18] ;  /* 0x0000180001067983 */ /* 0x000f220000100800 */
[----:B-1----:R-:W-:-:S03]  /*f330*/  IMAD.MOV.U32 R2, RZ, RZ, c[0x0][0x2b8] ;  /* 0x0000ae00ff027624 */ /* 0x002fc600078e00ff */
[----:B-----5:R-:W3:Y:S01]  /*f340*/  LDL.64 R136, [R1+0x8] ;  /* 0x0000080001887983 */ /* 0x020ee20000100a00 */
[----:B------:R-:W-:Y:S01]  /*f350*/  ISETP.GT.AND P0, PT, R0, 0x6f, PT ;  /* 0x0000006f0000780c */ /* 0x000fe20003f04270 */
[----:B------:R-:W-:Y:S01]  /*f360*/  IMAD.MOV.U32 R224, RZ, RZ, RZ ;  /* 0x000000ffffe07224 */ /* 0x000fe200078e00ff */
[----:B------:R-:W-:Y:S02]  /*f370*/  ISETP.NE.AND P1, PT, R2, 0x1, PT ;  /* 0x000000010200780c */ /* 0x000fe40003f25270 */
[----:B--2---:R-:W-:-:S04]  /*f380*/  IADD3 R3, R0, R135, R4 ;  /* 0x0000008700037210 */ /* 0x004fc80007ffe004 */
[----:B------:R-:W-:-:S07]  /*f390*/  IADD3 R3, R3, -0x70, RZ ;  /* 0xffffff9003037810 */ /* 0x000fce0007ffe0ff */
[----:B------:R-:W-:-:S04]  /*f3a0*/  @P1 IMAD.HI.U32 R4, R3, c[0x0][0x2bc], RZ ;  /* 0x0000af0003041a27 */ /* 0x000fc800078e00ff */
[----:B------:R-:W-:Y:S01]  /*f3b0*/  IMAD.MOV.U32 R2, RZ, RZ, R3 ;  /* 0x000000ffff027224 */ /* 0x000fe200078e0003 */
[----:B------:R-:W-:-:S04]  /*f3c0*/  @P1 SHF.R.U32.HI R2, RZ, c[0x0][0x2c0], R4 ;  /* 0x0000b000ff021a19 */ /* 0x000fc80000011604 */
[----:B---3--:R-:W-:-:S04]  /*f3d0*/  @!P0 IADD3 R5, P1, R2, R138, RZ ;  /* 0x0000008a02058210 */ /* 0x008fc80007f3e0ff */
[----:B----4-:R-:W-:Y:S02]  /*f3e0*/  @!P0 LEA.HI.X.SX32 R6, R2, R6, 0x1, P1 ;  /* 0x0000000602068211 */ /* 0x010fe400008f0eff */
[----:B------:R-:W-:-:S04]  /*f3f0*/  @!P0 LEA R4, P1, R5, c[0x0][0x2a0], 0x2 ;  /* 0x0000a80005048a11 */ /* 0x000fc800078210ff */
[----:B------:R-:W-:-:S05]  /*f400*/  @!P0 LEA.HI.X R5, R5, c[0x0][0x2a4], R6, 0x2, P1 ;  /* 0x0000a90005058a11 */ /* 0x000fca00008f1406 */
[----:B------:R1:W2:Y:S01]  /*f410*/  @!P0 LDG.E R224, [R4.64] ;  /* 0x0000000804e08981 */ /* 0x0002a2000c1e1900 */
[----:B------:R-:W-:-:S04]  /*f420*/  IMAD.MOV R2, RZ, RZ, -R2 ;  /* 0x000000ffff027224 */ /* 0x000fc800078e0a02 */
[----:B------:R-:W-:-:S05]  /*f430*/  IMAD R225, R2, c[0x0][0x2b8], R3 ;  /* 0x0000ae0002e17a24 */ /* 0x000fca00078e0203 */
[----:B------:R-:W-:-:S05]  /*f440*/  SHF.R.S32.HI R2, RZ, 0x1f, R225 ;  /* 0x0000001fff027819 */ /* 0x000fca00000114e1 */
[----:B-1----:R-:W-:Y:S02]  /*f450*/  IMAD R4, R2, c[0x0][0x1e0], RZ ;  /* 0x0000780002047a24 */ /* 0x002fe400078e02ff */
[----:B------:R-:W-:-:S04]  /*f460*/  IMAD.WIDE.U32 R2, R225, c[0x0][0x1e0], RZ ;  /* 0x00007800e1027a25 */ /* 0x000fc800078e00ff */
        /* <DEDUP_REMOVED lines=12> */
.L_x_523:
[----:B------:R-:W-:Y:S05]  /*f530*/  BRA.DIV ~URZ, `(.L_x_430) ;  /* 0x0000a8127f007947 */ /* 0x000fea000b800000 */
[----:B------:R3:W4:Y:S02]  /*f540*/  SHFL.IDX PT, R2, R5, RZ, 0x181f ;  /* 0x00181fff05027589 */ /* 0x00072400000e0000 */
.L_x_524:
[----:B------:R-:W-:Y:S01]  /*f550*/  ISETP.GE.AND P0, PT, R220, 0x1, PT ;  /* 0x00000001dc00780c */ /* 0x000fe20003f06270 */
[----:B------:R-:W-:-:S12]  /*f560*/  BSSY B0, `(.L_x_431) ;  /* 0x000000c000007945 */ /* 0x000fd80003800000 */
[----:B------:R-:W-:Y:S05]  /*f570*/  @!P0 BRA `(.L_x_432) ;  /* 0x000000a000008947 */ /* 0x000fea0003800000 */
[----:B------:R-:W-:Y:S02]  /*f580*/  LOP3.LUT P2, RZ, R236, 0x2, RZ, 0xc0, !PT ;  /* 0x00000002ecff7812 */ /* 0x000fe4000784c0ff */
[C---:B----4-:R-:W-:Y:S02]  /*f590*/  IADD3 R8, P1, R2.reuse, R216, RZ ;  /* 0x000000d802087210 */ /* 0x050fe40007f3e0ff */
[----:B------:R-:W-:-:S03]  /*f5a0*/  IADD3 R2, P0, R2, R219, RZ ;  /* 0x000000db02027210 */ /* 0x000fc60007f1e0ff */
[C---:B--2---:R-:W-:Y:S02]  /*f5b0*/  IMAD.X R9, R6.reuse, 0x1, R217, P1 ;  /* 0x0000000106097824 */ /* 0x044fe400008e06d9 */
[----:B------:R-:W-:-:S04]  /*f5c0*/  IMAD.X R3, R6, 0x1, R218, P0 ;  /* 0x0000000106037824 */ /* 0x000fc800000e06da */
[----:B------:R-:W-:Y:S01]  /*f5d0*/  @!PT LDS RZ, [RZ] ;  /* 0x00000000fffff984 */ /* 0x000fe20000000800 */
[----:B------:R-:W-:Y:S01]  /*f5e0*/  @!PT LDS RZ, [RZ] ;  /* 0x00000000fffff984 */ /* 0x000fe20000000800 */
[----:B------:R-:W-:Y:S01]  /*f5f0*/  @!PT LDS RZ, [RZ] ;  /* 0x00000000fffff984 */ /* 0x000fe20000000800 */
[----:B------:R2:W-:Y:S04]  /*f600*/  LDGSTS.E.BYPASS.LTC128B.128 [R213+0x8100], [R8.64], !P2 ;  /* 0x0810000008d57fae */ /* 0x0005e8000d101d48 */
[----:B------:R2:W-:Y:S02]  /*f610*/  LDGSTS.E.BYPASS.LTC128B.128 [R213+0xb900], [R2.64], !P5 ;  /* 0x0b90000002d57fae */ /* 0x0005e4000e901d48 */
.L_x_432:
[----:B------:R-:W-:Y:S05]  /*f620*/  BSYNC B0 ;  /* 0x0000000000007941 */ /* 0x000fea0003800000 */
.L_x_431:
[----:B------:R-:W-:Y:S05]  /*f630*/  BRA.DIV ~URZ, `(.L_x_433) ;  /* 0x0000a7827f007947 */ /* 0x000fea000b800000 */
[----:B--2---:R2:W1:Y:S04]  /*f640*/  SHFL.IDX PT, R6, R4, 0x1, 0x181f ;  /* 0x00381f0004067f89 */ /* 0x00446800000e0000 */
[----:B----4-:R2:W4:Y:S02]  /*f650*/  SHFL.IDX PT, R2, R5, 0x1, 0x181f ;  /* 0x00381f0005027f89 */ /* 0x01052400000e0000 */
.L_x_525:
[----:B------:R-:W-:Y:S01]  /*f660*/  ISETP.GE.AND P0, PT, R220, 0x21, PT ;  /* 0x00000021dc00780c */ /* 0x000fe20003f06270 */
[----:B------:R-:W-:-:S12]  /*f670*/  BSSY B0, `(.L_x_434) ;  /* 0x000000c000007945 */ /* 0x000fd80003800000 */
[----:B------:R-:W-:Y:S05]  /*f680*/  @!P0 BRA `(.L_x_435) ;  /* 0x000000a000008947 */ /* 0x000fea0003800000 */
[----:B------:R-:W-:Y:S02]  /*f690*/  LOP3.LUT P2, RZ, R236, 0x2, RZ, 0xc0, !PT ;  /* 0x00000002ecff7812 */ /* 0x000fe4000784c0ff */
[C---:B----4-:R-:W-:Y:S02]  /*f6a0*/  IADD3 R8, P1, R2.reuse, R216, RZ ;  /* 0x000000d802087210 */ /* 0x050fe40007f3e0ff */
[----:B------:R-:W-:-:S03]  /*f6b0*/  IADD3 R2, P0, R2, R219, RZ ;  /* 0x000000db02027210 */ /* 0x000fc60007f1e0ff */
[C---:B-1----:R-:W-:Y:S02]  /*f6c0*/  IMAD.X R9, R6.reuse, 0x1, R217, P1 ;  /* 0x0000000106097824 */ /* 0x042fe400008e06d9 */
[----:B------:R-:W-:-:S04]  /*f6d0*/  IMAD.X R3, R6, 0x1, R218, P0 ;  /* 0x0000000106037824 */ /* 0x000fc800000e06da */
[----:B------:R-:W-:Y:S01]  /*f6e0*/  @!PT LDS RZ, [RZ] ;  /* 0x00000000fffff984 */ /* 0x000fe20000000800 */
[----:B------:R-:W-:Y:S01]  /*f6f0*/  @!PT LDS RZ, [RZ] ;  /* 0x00000000fffff984 */ /* 0x000fe20000000800 */
[----:B------:R-:W-:Y:S01]  /*f700*/  @!PT LDS RZ, [RZ] ;  /* 0x00000000fffff984 */ /* 0x000fe20000000800 */
[----:B------:R1:W-:Y:S04]  /*f710*/  LDGSTS.E.BYPASS.LTC128B.128 [R215+0x9100], [R8.64], !P2 ;  /* 0x0910000008d77fae */ /* 0x0003e8000d101d48 */
[----:B------:R1:W-:Y:S02]  /*f720*/  LDGSTS.E.BYPASS.LTC128B.128 [R215+0xc900], [R2.64], !P5 ;  /* 0x0c90000002d77fae */ /* 0x0003e4000e901d48 */
.L_x_435:
[----:B------:R-:W-:Y:S05]  /*f730*/  BSYNC B0 ;  /* 0x0000000000007941 */ /* 0x000fea0003800000 */
.L_x_434:
[----:B------:R-:W-:Y:S05]  /*f740*/  BRA.DIV ~URZ, `(.L_x_436) ;  /* 0x0000a7427f007947 */ /* 0x000fea000b800000 */
[----:B-1----:R1:W2:Y:S02]  /*f750*/  SHFL.IDX PT, R6, R4, 0x2, 0x181f ;  /* 0x00581f0004067f89 */ /* 0x0022a400000e0000 */
.L_x_526:
[----:B------:R-:W-:Y:S05]  /*f760*/  BRA.DIV ~URZ, `(.L_x_437) ;  /* 0x0000a7927f007947 */ /* 0x000fea000b800000 */
[----:B----4-:R4:W1:Y:S02]  /*f770*/  SHFL.IDX PT, R2, R5, 0x2, 0x181f ;  /* 0x00581f0005027f89 */ /* 0x01086400000e0000 */
.L_x_527:
[----:B------:R-:W-:Y:S01]  /*f780*/  ISETP.GE.AND P0, PT, R220, 0x41, PT ;  /* 0x00000041dc00780c */ /* 0x000fe20003f06270 */
[----:B------:R-:W-:-:S12]  /*f790*/  BSSY B0, `(.L_x_438) ;  /* 0x000000c000007945 */ /* 0x000fd80003800000 */
[----:B------:R-:W-:Y:S05]  /*f7a0*/  @!P0 BRA `(.L_x_439) ;  /* 0x000000a000008947 */ /* 0x000fea0003800000 */
[----:B------:R-:W-:Y:S02]  /*f7b0*/  LOP3.LUT P2, RZ, R236, 0x2, RZ, 0xc0, !PT ;  /* 0x00000002ecff7812 */ /* 0x000fe4000784c0ff */
[C---:B-1----:R-:W-:Y:S02]  /*f7c0*/  IADD3 R8, P1, R2.reuse, R216, RZ ;  /* 0x000000d802087210 */ /* 0x042fe40007f3e0ff */
        /* <DEDUP_REMOVED lines=8> */
.L_x_439:
[----:B------:R-:W-:Y:S05]  /*f850*/  BSYNC B0 ;  /* 0x0000000000007941 */ /* 0x000fea0003800000 */
.L_x_438:
[----:B------:R-:W-:Y:S05]  /*f860*/  BRA.DIV ~URZ, `(.L_x_440) ;  /* 0x0000a7027f007947 */ /* 0x000fea000b800000 */
[----:B--2---:R2:W3:Y:S04]  /*f870*/  SHFL.IDX PT, R6, R4, 0x3, 0x181f ;  /* 0x00781f0004067f89 */ /* 0x0044e800000e0000 */
[----:B-1----:R2:W1:Y:S02]  /*f880*/  SHFL.IDX PT, R2, R5, 0x3, 0x181f ;  /* 0x00781f0005027f89 */ /* 0x00246400000e0000 */
.L_x_528:
[----:B------:R-:W-:-:S13]  /*f890*/  ISETP.GE.AND P0, PT, R220, 0x61, PT ;  /* 0x00000061dc00780c */ /* 0x000fda0003f06270 */
[----:B------:R-:W-:Y:S05]  /*f8a0*/  @!P0 BRA `(.L_x_428) ;  /* 0x000000a000008947 */ /* 0x000fea0003800000 */
[----:B------:R-:W-:Y:S02]  /*f8b0*/  LOP3.LUT P2, RZ, R236, 0x2, RZ, 0xc0, !PT ;  /* 0x00000002ecff7812 */ /* 0x000fe4000784c0ff */
[C---:B-12---:R-:W-:Y:S02]  /*f8c0*/  IADD3 R4, P1, R2.reuse, R216, RZ ;  /* 0x000000d802047210 */ /* 0x046fe40007f3e0ff */
[----:B------:R-:W-:-:S03]  /*f8d0*/  IADD3 R2, P0, R2, R219, RZ ;  /* 0x000000db02027210 */ /* 0x000fc60007f1e0ff */
[C---:B---34-:R-:W-:Y:S02]  /*f8e0*/  IMAD.X R5, R6.reuse, 0x1, R217, P1 ;  /* 0x0000000106057824 */ /* 0x058fe400008e06d9 */
[----:B------:R-:W-:-:S04]  /*f8f0*/  IMAD.X R3, R6, 0x1, R218, P0 ;  /* 0x0000000106037824 */ /* 0x000fc800000e06da */
[----:B------:R-:W-:Y:S01]  /*f900*/  @!PT LDS RZ, [RZ] ;  /* 0x00000000fffff984 */ /* 0x000fe20000000800 */
[----:B------:R-:W-:Y:S01]  /*f910*/  @!PT LDS RZ, [RZ] ;  /* 0x00000000fffff984 */ /* 0x000fe20000000800 */
[----:B------:R-:W-:Y:S01]  /*f920*/  @!PT LDS RZ, [RZ] ;  /* 0x00000000fffff984 */ /* 0x000fe20000000800 */
[----:B------:R1:W-:Y:S04]  /*f930*/  LDGSTS.E.BYPASS.LTC128B.128 [R215+0xb100], [R4.64], !P2 ;  /* 0x0b10000004d77fae */ /* 0x0003e8000d101d48 */
[----:B------:R1:W-:Y:S02]  /*f940*/  LDGSTS.E.BYPASS.LTC128B.128 [R215+0xe900], [R2.64], !P5 ;  /* 0x0e90000002d77fae */ /* 0x0003e4000e901d48 */
.L_x_428:
[----:B--234-:R-:W-:Y:S05]  /*f950*/  BSYNC B1 ;  /* 0x0000000000017941 */ /* 0x01cfea0003800000 */
.L_x_427:
        /* <DEDUP_REMOVED lines=52> */
[----:B------:R-:W-:Y:S02]  /*fca0*/  ISETP.GT.AND P3, PT, R2, 0x29, PT ;  /* 0x000000290200780c */ /* 0x000fe40003f64270 */
[----:B------:R-:W-:Y:S02]  /*fcb0*/  FMNMX.FTZ R3, R71, R3, !PT ;  /* 0x0000000347037209 */ /* 0x000fe40007810000 */
[----:B------:R-:W-:Y:S02]  /*fcc0*/  FMNMX.FTZ R4, R94, R4, !PT ;  /* 0x000000045e047209 */ /* 0x000fe40007810000 */
[----:B------:R-:W-:Y:S02]  /*fcd0*/  ISETP.GT.AND P5, PT, R2, 0x30, PT ;  /* 0x000000300200780c */ /* 0x000fe40003fa4270 */
[----:B------:R-:W-:-:S02]  /*fce0*/  FSEL R67, R88, -INF , P3 ;  /* 0xff80000058437808 */ /* 0x000fc40001800000 */
[----:B------:R-:W-:Y:S02]  /*fcf0*/  FMNMX.FTZ R3, R68, R3, !PT ;  /* 0x0000000344037209 */ /* 0x000fe40007810000 */
[----:B------:R-:W-:Y:S02]  /*fd00*/  FSEL R92, R87, -INF , P3 ;  /* 0xff800000575c7808 */ /* 0x000fe40001800000 */
[----:B------:R-:W-:Y:S02]  /*fd10*/  FMNMX.FTZ R4, R95, R4, !PT ;  /* 0x000000045f047209 */ /* 0x000fe40007810000 */
[----:B------:R-:W-:Y:S02]  /*fd20*/  FSEL R91, R64, -INF , P5 ;  /* 0xff800000405b7808 */ /* 0x000fe40002800000 */
[----:B------:R-:W-:Y:S02]  /*fd30*/  ISETP.GT.AND P4, PT, R2, 0x31, PT ;  /* 0x000000310200780c */ /* 0x000fe40003f84270 */
[----:B------:R-:W-:-:S02]  /*fd40*/  FSEL R64, R86, -INF , P5 ;  /* 0xff80000056407808 */ /* 0x000fc40002800000 */
[----:B------:R-:W-:Y:S02]  /*fd50*/  FMNMX.FTZ R3, R67, R3, !PT ;  /* 0x0000000343037209 */ /* 0x000fe40007810000 */
        /* <DEDUP_REMOVED lines=17> */
[----:B------:R-:W-:Y:S02]  /*fe70*/  ISETP.GT.AND P4, PT, R2, 0x41, PT ;  /* 0x000000410200780c */ /* 0x000fe40003f84270 */
        /* <DEDUP_REMOVED lines=10> */
[----:B------:R-:W-:-:S02]  /*ff20*/  FMNMX.FTZ R3, R58, R3, !PT ;  /* 0x000000033a037209 */ /* 0x000fc40007810000 */
[----:B------:R-:W-:Y:S02]  /*ff30*/  FSEL R85, R52, -INF , P3 ;  /* 0xff80000034557808 */ /* 0x000fe40001800000 */
[----:B------:R-:W-:Y:S02]  /*ff40*/  FMNMX.FTZ R4, R86, R4, !PT ;  /* 0x0000000456047209 */ /* 0x000fe40007810000 */
[----:B------:R-:W-:Y:S02]  /*ff50*/  FSEL R56, R60, -INF , P2 ;  /* 0xff8000003c387808 */ /* 0x000fe40001000000 */
[----:B------:R-:W-:Y:S02]  /*ff60*/  ISETP.GT.AND P1, PT, R2, 0x50, PT ;  /* 0x000000500200780c */ /* 0x000fe40003f24270 */
[----:B------:R-:W-:Y:S02]  /*ff70*/  FMNMX.FTZ R3, R57, R3, !PT ;  /* 0x0000000339037209 */ /* 0x000fe40007810000 */
[----:B------:R-:W-:-:S02]  /*ff80*/  FSEL R84, R48, -INF , P2 ;  /* 0xff80000030547808 */ /* 0x000fc40001000000 */
[----:B------:R-:W-:Y:S02]  /*ff90*/  FMNMX.FTZ R4, R85, R4, !PT ;  /* 0x0000000455047209 */ /* 0x000fe40007810000 */
[----:B------:R-:W-:Y:S02]  /*ffa0*/  FSEL R55, R47, -INF , P1 ;  /* 0xff8000002f377808 */ /* 0x000fe40000800000 */
[----:B------:R-:W-:Y:S02]  /*ffb0*/  FMNMX.FTZ R3, R56, R3, !PT ;  /* 0x0000000338037209 */ /* 0x000fe40007810000 */
[----:B------:R-:W-:Y:S02]  /*ffc0*/  ISETP.GT.AND P6, PT, R2, 0x51, PT ;  /* 0x000000510200780c */ /* 0x000fe40003fc4270 */
[----:B------:R-:W-:Y:S02]  /*ffd0*/  FSEL R75, R46, -INF , P1 ;  /* 0xff8000002e4b7808 */ /* 0x000fe40000800000 */
[----:B------:R-:W-:-:S02]  /*ffe0*/  FMNMX.FTZ R4, R84, R4, !PT ;  /* 0x0000000454047209 */ /* 0x000fc40007810000 */
[C---:B------:R-:W-:Y:S02]  /*fff0*/  ISETP.GT.AND P5, PT, R2.reuse, 0x58, PT ;  /* 0x000000580200780c */ /* 0x040fe40003fa4270 */
[C---:B------:R-:W-:Y:S02]  /*10000*/  ISETP.GT.AND P4, PT, R2.reuse, 0x59, PT ;  /* 0x000000590200780c */ /* 0x040fe40003f84270 */
[C---:B------:R-:W-:Y:S02]  /*10010*/  ISETP.GT.AND P3, PT, R2.reuse, 0x60, PT ;  /* 0x000000600200780c */ /* 0x040fe40003f64270 */
[C---:B------:R-:W-:Y:S02]  /*10020*/  ISETP.GT.AND P2, PT, R2.reuse, 0x61, PT ;  /* 0x000000610200780c */ /* 0x040fe40003f44270 */
[C---:B------:R-:W-:Y:S02]  /*10030*/  ISETP.GT.AND P1, PT, R2.reuse, 0x68, PT ;  /* 0x000000680200780c */ /* 0x040fe40003f24270 */
[----:B------:R-:W-:-:S02]  /*10040*/  ISETP.GT.AND P0, PT, R2, 0x69, PT ;  /* 0x000000690200780c */ /* 0x000fc40003f04270 */
[----:B------:R-:W-:Y:S02]  /*10050*/  FMNMX.FTZ R2, R55, R3, !PT ;  /* 0x0000000337027209 */ /* 0x000fe40007810000 */
[----:B------:R-:W-:Y:S02]  /*10060*/  FSEL R74, R41, -INF , P6 ;  /* 0xff800000294a7808 */ /* 0x000fe40003000000 */
[----:B------:R-:W-:Y:S02]  /*10070*/  FSEL R54, R49, -INF , P6 ;  /* 0xff80000031367808 */ /* 0x000fe40003000000 */
        /* <DEDUP_REMOVED lines=29> */
.L_x_529:
[----:B-12---:R-:W-:Y:S01]  /*10250*/  FMNMX.FTZ R6, R6, R2, !PT ;  /* 0x0000000206067209 */ /* 0x006fe20007810000 */
[----:B------:R-:W-:Y:S05]  /*10260*/  BRA.DIV ~URZ, `(.L_x_442) ;  /* 0x00009e327f007947 */ /* 0x000fea000b800000 */
[----:B------:R-:W1:Y:S04]  /*10270*/  SHFL.BFLY PT, R2, R5, 0x2, 0x1f ;  /* 0x0c401f0005027f89 */ /* 0x000e6800000e0000 */
[----:B------:R-:W2:Y:S01]  /*10280*/  SHFL.BFLY PT, R3, R6, 0x1, 0x1f ;  /* 0x0c201f0006037f89 */ /* 0x000ea200000e0000 */
[----:B-1----:R-:W-:-:S02]  /*10290*/  FMNMX.FTZ R5, R5, R2, !PT ;  /* 0x0000000205057209 */ /* 0x002fc40007810000 */
[----:B--2---:R-:W-:-:S03]  /*102a0*/  FMNMX.FTZ R6, R6, R3, !PT ;  /* 0x0000000306067209 */ /* 0x004fc60007810000 */
[----:B------:R1:W2:Y:S04]  /*102b0*/  SHFL.BFLY PT, R4, R5, 0x1, 0x1f ;  /* 0x0c201f0005047f89 */ /* 0x0002a800000e0000 */
.L_x_530:
[C---:B------:R-:W-:Y:S01]  /*102c0*/  FMUL.FTZ R3, R6.reuse, c[0x0][0x2d0] ;  /* 0x0000b40006037a20 */ /* 0x040fe20000410000 */
[----:B------:R-:W-:Y:S01]  /*102d0*/  FSETP.NEU.FTZ.AND P0, PT, R6, -INF , PT ;  /* 0xff8000000600780b */ /* 0x000fe20003f1d000 */
[----:B------:R-:W-:Y:S01]  /*102e0*/  WARPSYNC 0xffffffff ;  /* 0xffffffff00007948 */ /* 0x000fe20003800000 */
[----:B-12---:R-:W-:Y:S01]  /*102f0*/  FMNMX.FTZ R5, R4, R5, !PT ;  /* 0x0000000504057209 */ /* 0x006fe20007810000 */
[----:B------:R-:W-:Y:S01]  /*10300*/  LDSM.16.MT88.4 R40, [R202+0x800] ;  /* 0x00080000ca28783b */ /* 0x000fe20000004200 */
[----:B------:R-:W-:Y:S02]  /*10310*/  FSEL R3, R3, RZ, P0 ;  /* 0x000000ff03037208 */ /* 0x000fe40000000000 */
[----:B------:R-:W-:Y:S01]  /*10320*/  FSETP.NEU.FTZ.AND P0, PT, R5, -INF , PT ;  /* 0xff8000000500780b */ /* 0x000fe20003f1d000 */
[----:B------:R-:W-:Y:S01]  /*10330*/  LDSM.16.MT88.4 R44, [R201+0x800] ;  /* 0x00080000c92c783b */ /* 0x000fe20000004200 */
[----:B------:R-:W-:Y:S01]  /*10340*/  IADD3 R230, R230, -0x2, RZ ;  /* 0xfffffffee6e67810 */ /* 0x000fe20007ffe0ff */
[----:B------:R-:W-:-:S02]  /*10350*/  FFMA.FTZ R2, R8, c[0x0][0x2d0], -R3 ;  /* 0x0000b40008027a23 */ /* 0x000fc40000010803 */
[--C-:B------:R-:W-:Y:S02]  /*10360*/  FFMA.FTZ R4, R18, c[0x0][0x2d0], -R3.reuse ;  /* 0x0000b40012047a23 */ /* 0x100fe40000010803 */
[----:B------:R1:W-:Y:S01]  /*10370*/  MUFU.EX2 R101, R2 ;  /* 0x0000000200657308 */ /* 0x0003e20000000800 */
[--C-:B------:R-:W-:Y:S02]  /*10380*/  FFMA.FTZ R57, R57, c[0x0][0x2d0], -R3.reuse ;  /* 0x0000b40039397a23 */ /* 0x100fe40000010803 */
[--C-:B------:R-:W-:Y:S02]  /*10390*/  FFMA.FTZ R56, R56, c[0x0][0x2d0], -R3.reuse ;  /* 0x0000b40038387a23 */ /* 0x100fe40000010803 */
[--C-:B------:R-:W-:Y:S02]  /*103a0*/  FFMA.FTZ R55, R55, c[0x0][0x2d0], -R3.reuse ;  /* 0x0000b40037377a23 */ /* 0x100fe40000010803 */
[--C-:B------:R-:W-:Y:S01]  /*103b0*/  FFMA.FTZ R54, R54, c[0x0][0x2d0], -R3.reuse ;  /* 0x0000b40036367a23 */ /* 0x100fe20000010803 */
[----:B------:R2:W-:Y:S01]  /*103c0*/  MUFU.EX2 R105, R4 ;  /* 0x0000000400697308 */ /* 0x0005e20000000800 */
[----:B------:R-:W-:-:S02]  /*103d0*/  FFMA.FTZ R53, R53, c[0x0][0x2d0], -R3 ;  /* 0x0000b40035357a23 */ /* 0x000fc40000010803 */
[--C-:B------:R-:W-:Y:S02]  /*103e0*/  FFMA.FTZ R52, R52, c[0x0][0x2d0], -R3.reuse ;  /* 0x0000b40034347a23 */ /* 0x100fe40000010803 */
[----:B-1----:R-:W-:-:S04]  /*103f0*/  FFMA.FTZ R2, R10, c[0x0][0x2d0], -R3 ;  /* 0x0000b4000a027a23 */ /* 0x002fc80000010803 */
[----:B------:R1:W3:Y:S01]  /*10400*/  MUFU.EX2 R100, R2 ;  /* 0x0000000200647308 */ /* 0x0002e20000000800 */
[----:B--2---:R-:W-:-:S07]  /*10410*/  FFMA.FTZ R4, R20, c[0x0][0x2d0], -R3 ;  /* 0x0000b40014047a23 */ /* 0x004fce0000010803 */
[----:B------:R-:W2:Y:S01]  /*10420*/  MUFU.EX2 R108, R4 ;  /* 0x00000004006c7308 */ /* 0x000ea20000000800 */
[--C-:B-1----:R-:W-:Y:S01]  /*10430*/  FFMA.FTZ R2, R11, c[0x0][0x2d0], -R3.reuse ;  /* 0x0000b4000b027a23 */ /* 0x102fe20000010803 */
[----:B---3--:R-:W-:Y:S01]  /*10440*/  F2FP.BF16.PACK_AB R28, R100, R101 ;  /* 0x00000065641c723e */ /* 0x008fe200000010ff */
[----:B------:R-:W1:Y:S05]  /*10450*/  LDSM.16.MT88.4 R8, [R201] ;  /* 0x00000000c908783b */ /* 0x000e6a0000004200 */
[----:B------:R3:W-:Y:S01]  /*10460*/  MUFU.EX2 R99, R2 ;  /* 0x0000000200637308 */ /* 0x0007e20000000800 */
[----:B--2---:R-:W-:Y:S01]  /*10470*/  F2FP.BF16.PACK_AB R34, R108, R105 ;  /* 0x000000696c22723e */ /* 0x004fe200000010ff */
[----:B---3--:R-:W-:-:S06]  /*10480*/  FFMA.FTZ R2, R15, c[0x0][0x2d0], -R3 ;  /* 0x0000b4000f027a23 */ /* 0x008fcc0000010803 */
[----:B------:R2:W3:Y:S02]  /*10490*/  MUFU.EX2 R103, R2 ;  /* 0x0000000200677308 */ /* 0x0004e40000000800 */
[----:B--2---:R-:W-:Y:S01]  /*104a0*/  FFMA.FTZ R2, R16, c[0x0][0x2d0], -R3 ;  /* 0x0000b40010027a23 */ /* 0x004fe20000010803 */
[----:B---3--:R-:W-:-:S05]  /*104b0*/  F2FP.BF16.PACK_AB R30, R103, R99 ;  /* 0x00000063671e723e */ /* 0x008fca00000010ff */
[----:B------:R2:W-:Y:S02]  /*104c0*/  MUFU.EX2 R104, R2 ;  /* 0x0000000200687308 */ /* 0x0005e40000000800 */
[----:B--2---:R-:W-:-:S06]  /*104d0*/  FFMA.FTZ R2, R17, c[0x0][0x2d0], -R3 ;  /* 0x0000b40011027a23 */ /* 0x004fcc0000010803 */
[----:B------:R2:W-:Y:S02]  /*104e0*/  MUFU.EX2 R106, R2 ;  /* 0x00000002006a7308 */ /* 0x0005e40000000800 */
[----:B--2---:R-:W-:-:S05]  /*104f0*/  FMUL.FTZ R2, R5, c[0x0][0x2d0] ;  /* 0x0000b40005027a20 */ /* 0x004fca0000410000 */
[----:B------:R-:W-:Y:S02]  /*10500*/  FSEL R2, R2, RZ, P0 ;  /* 0x000000ff02027208 */ /* 0x000fe40000000000 */
[----:B------:R-:W-:-:S03]  /*10510*/  ISETP.GE.AND P0, PT, R230, R250, PT ;  /* 0x000000fae600720c */ /* 0x000fc60003f06270 */
[--C-:B------:R-:W-:Y:S02]  /*10520*/  FFMA.FTZ R4, R19, c[0x0][0x2d0], -R2.reuse ;  /* 0x0000b40013047a23 */ /* 0x100fe40000010802 */
[--C-:B------:R-:W-:Y:S02]  /*10530*/  FFMA.FTZ R65, R65, c[0x0][0x2d0], -R2.reuse ;  /* 0x0000b40041417a23 */ /* 0x100fe40000010802 */
[----:B------:R2:W-:Y:S01]  /*10540*/  MUFU.EX2 R96, R4 ;  /* 0x0000000400607308 */ /* 0x0005e20000000800 */
[--C-:B------:R-:W-:Y:S02]  /*10550*/  FFMA.FTZ R60, R60, c[0x0][0x2d0], -R2.reuse ;  /* 0x0000b4003c3c7a23 */ /* 0x100fe40000010802 */
[--C-:B--2---:R-:W-:Y:S02]  /*10560*/  FFMA.FTZ R4, R21, c[0x0][0x2d0], -R2.reuse ;  /* 0x0000b40015047a23 */ /* 0x104fe40000010802 */
[----:B------:R-:W2:Y:S03]  /*10570*/  LDSM.16.MT88.4 R20, [R202] ;  /* 0x00000000ca14783b */ /* 0x000ea60000004200 */
[----:B------:R3:W4:Y:S02]  /*10580*/  MUFU.EX2 R15, R4 ;  /* 0x00000004000f7308 */ /* 0x0007240000000800 */
[----:B---3--:R-:W-:Y:S01]  /*10590*/  FFMA.FTZ R4, R24, c[0x0][0x2d0], -R2 ;  /* 0x0000b40018047a23 */ /* 0x008fe20000010802 */
[----:B----4-:R-:W-:Y:S01]  /*105a0*/  F2FP.BF16.PACK_AB R29, R15, R96 ;  /* 0x000000600f1d723e */ /* 0x010fe200000010ff */
[----:B------:R-:W-:-:S04]  /*105b0*/  FADD.FTZ R15, R96, R15 ;  /* 0x0000000f600f7221 */ /* 0x000fc80000010000 */
[----:B------:R3:W4:Y:S02]  /*105c0*/  MUFU.EX2 R97, R4 ;  /* 0x0000000400617308 */ /* 0x0007240000000800 */
[----:B---3--:R-:W-:Y:S02]  /*105d0*/  FFMA.FTZ R4, R25, c[0x0][0x2d0], -R2 ;  /* 0x0000b40019047a23 */ /* 0x008fe40000010802 */
[----:B----4-:R-:W-:-:S04]  /*105e0*/  FADD.FTZ R15, R97, R15 ;  /* 0x0000000f610f7221 */ /* 0x010fc80000010000 */
[----:B------:R3:W4:Y:S02]  /*105f0*/  MUFU.EX2 R98, R4 ;  /* 0x0000000400627308 */ /* 0x0007240000000800 */
[----:B---3--:R-:W-:Y:S01]  /*10600*/  FFMA.FTZ R4, R26, c[0x0][0x2d0], -R2 ;  /* 0x0000b4001a047a23 */ /* 0x008fe20000010802 */
[C---:B----4-:R-:W-:Y:S01]  /*10610*/  F2FP.BF16.PACK_AB R31, R98.reuse, R97 ;  /* 0x00000061621f723e */ /* 0x050fe200000010ff */
[----:B------:R-:W-:-:S04]  /*10620*/  FADD.FTZ R15, R98, R15 ;  /* 0x0000000f620f7221 */ /* 0x000fc80000010000 */
[----:B------:R3:W-:Y:S02]  /*10630*/  MUFU.EX2 R102, R4 ;  /* 0x0000000400667308 */ /* 0x0007e40000000800 */
[C---:B-1----:R-:W-:Y:S08]  /*10640*/  HMMA.16816.F32.BF16 R36, R28.reuse, R8, RZ ;  /* 0x000000081c24723c */ /* 0x042ff000000418ff */
[----:B--2---:R-:W-:Y:S01]  /*10650*/  HMMA.16816.F32.BF16 R16, R28, R20, RZ ;  /* 0x000000141c10723c */ /* 0x004fe200000418ff */
[----:B---3--:R-:W-:-:S04]  /*10660*/  FFMA.FTZ R4, R27, c[0x0][0x2d0], -R2 ;  /* 0x0000b4001b047a23 */ /* 0x008fc80000010802 */
[----:B------:R1:W2:Y:S03]  /*10670*/  MUFU.EX2 R107, R4 ;  /* 0x00000004006b7308 */ /* 0x0002a60000000800 */
[C---:B------:R-:W-:Y:S08]  /*10680*/  HMMA.16816.F32.BF16 R24, R28.reuse, R10, RZ ;  /* 0x0000000a1c18723c */ /* 0x040ff000000418ff */
[----:B------:R-:W-:Y:S01]  /*10690*/  HMMA.16816.F32.BF16 R8, R28, R22, RZ ;  /* 0x000000161c08723c */ /* 0x000fe200000418ff */
[----:B------:R-:W3:Y:S01]  /*106a0*/  LDSM.16.MT88.4 R20, [R204] ;  /* 0x00000000cc14783b */ /* 0x000ee20000004200 */
[----:B-1----:R-:W-:Y:S01]  /*106b0*/  FFMA.FTZ R4, R32, c[0x0][0x2d0], -R2 ;  /* 0x0000b40020047a23 */ /* 0x002fe20000010802 */
[----:B------:R-:W-:-:S03]  /*106c0*/  F2FP.BF16.PACK_AB R32, R106, R104 ;  /* 0x000000686a20723e */ /* 0x000fc600000010ff */
[----:B------:R1:W-:Y:S02]  /*106d0*/  MUFU.EX2 R110, R4 ;  /* 0x00000004006e7308 */ /* 0x0003e40000000800 */
[----:B-1----:R-:W-:Y:S01]  /*106e0*/  FFMA.FTZ R4, R33, c[0x0][0x2d0], -R2 ;  /* 0x0000b40021047a23 */ /* 0x002fe20000010802 */
[----:B--2---:R-:W-:-:S05]  /*106f0*/  F2FP.BF16.PACK_AB R33, R107, R102 ;  /* 0x000000666b21723e */ /* 0x004fca00000010ff */
[----:B------:R-:W1:Y:S02]  /*10700*/  MUFU.EX2 R109, R4 ;  /* 0x00000004006d7308 */ /* 0x000e640000000800 */
[----:B-1----:R-:W-:Y:S01]  /*10710*/  F2FP.BF16.PACK_AB R35, R109, R110 ;  /* 0x0000006e6d23723e */ /* 0x002fe200000010ff */
[----:B------:R-:W-:-:S04]  /*10720*/  FADD.FTZ R4, R101, R100 ;  /* 0x0000006465047221 */ /* 0x000fc80000010000 */
[----:B------:R-:W-:Y:S02]  /*10730*/  FADD.FTZ R4, R99, R4 ;  /* 0x0000000463047221 */ /* 0x000fe40000010000 */
[----:B------:R-:W-:Y:S01]  /*10740*/  HMMA.16816.F32.BF16 R128, R32, R40, R16 ;  /* 0x000000282080723c */ /* 0x000fe20000041810 */
[----:B------:R-:W1:Y:S01]  /*10750*/  LDSM.16.MT88.4 R16, [R204+0x800] ;  /* 0x00080000cc10783b */ /* 0x000e620000004200 */
[----:B------:R-:W-:-:S04]  /*10760*/  FADD.FTZ R4, R103, R4 ;  /* 0x0000000467047221 */ /* 0x000fc80000010000 */
[----:B------:R-:W-:Y:S02]  /*10770*/  FADD.FTZ R4, R104, R4 ;  /* 0x0000000468047221 */ /* 0x000fe40000010000 */
[----:B------:R-:W-:Y:S01]  /*10780*/  HMMA.16816.F32.BF16 R152, R32, R42, R8 ;  /* 0x0000002a2098723c */ /* 0x000fe20000041808 */
[----:B------:R-:W-:Y:S02]  /*10790*/  FFMA.FTZ R40, R58, c[0x0][0x2d0], -R3 ;  /* 0x0000b4003a287a23 */ /* 0x000fe40000010803 */
[----:B------:R-:W-:Y:S02]  /*107a0*/  FADD.FTZ R4, R106, R4 ;  /* 0x000000046a047221 */ /* 0x000fe40000010000 */
[----:B------:R-:W-:Y:S02]  /*107b0*/  FFMA.FTZ R58, R85, c[0x0][0x2d0], -R2 ;  /* 0x0000b400553a7a23 */ /* 0x000fe40000010802 */
[----:B------:R-:W-:Y:S01]  /*107c0*/  FADD.FTZ R4, R105, R4 ;  /* 0x0000000469047221 */ /* 0x000fe20000010000 */
[----:B---3--:R-:W-:Y:S03]  /*107d0*/  HMMA.16816.F32.BF16 R8, R28, R20, RZ ;  /* 0x000000141c08723c */ /* 0x008fe600000418ff */
[----:B------:R-:W-:-:S05]  /*107e0*/  FADD.FTZ R4, R108, R4 ;  /* 0x000000046c047221 */ /* 0x000fca0000010000 */
[C---:B-----5:R-:W-:Y:S07]  /*107f0*/  HMMA.16816.F32.BF16 R136, R32.reuse, R44, R36 ;  /* 0x0000002c2088723c */ /* 0x060fee0000041824 */
[--C-:B------:R-:W-:Y:S01]  /*10800*/  FFMA.FTZ R37, R69, c[0x0][0x2d0], -R3.reuse ;  /* 0x0000b40045257a23 */ /* 0x100fe20000010803 */
[----:B------:R-:W-:Y:S01]  /*10810*/  HMMA.16816.F32.BF16 R156, R32, R46, R24 ;  /* 0x0000002e209c723c */ /* 0x000fe20000041818 */
[--C-:B------:R-:W-:Y:S02]  /*10820*/  FFMA.FTZ R36, R71, c[0x0][0x2d0], -R3.reuse ;  /* 0x0000b40047247a23 */ /* 0x100fe40000010803 */
[----:B------:R-:W-:-:S02]  /*10830*/  FFMA.FTZ R38, R61, c[0x0][0x2d0], -R3 ;  /* 0x0000b4003d267a23 */ /* 0x000fc40000010803 */
[--C-:B------:R-:W-:Y:S02]  /*10840*/  FFMA.FTZ R39, R59, c[0x0][0x2d0], -R3.reuse ;  /* 0x0000b4003b277a23 */ /* 0x100fe40000010803 */
[--C-:B------:R-:W-:Y:S01]  /*10850*/  FFMA.FTZ R27, R68, c[0x0][0x2d0], -R3.reuse ;  /* 0x0000b400441b7a23 */ /* 0x100fe20000010803 */
[----:B-1----:R-:W-:Y:S01]  /*10860*/  HMMA.16816.F32.BF16 R124, R32, R16, R8 ;  /* 0x00000010207c723c */ /* 0x002fe20000041808 */
[--C-:B------:R-:W-:Y:S02]  /*10870*/  FFMA.FTZ R26, R67, c[0x0][0x2d0], -R3.reuse ;  /* 0x0000b400431a7a23 */ /* 0x100fe40000010803 */
[--C-:B------:R-:W-:Y:S02]  /*10880*/  FFMA.FTZ R25, R64, c[0x0][0x2d0], -R3.reuse ;  /* 0x0000b40040197a23 */ /* 0x100fe40000010803 */
[--C-:B------:R-:W-:Y:S02]  /*10890*/  FFMA.FTZ R24, R62, c[0x0][0x2d0], -R3.reuse ;  /* 0x0000b4003e187a23 */ /* 0x100fe40000010803 */
[--C-:B------:R-:W-:Y:S01]  /*108a0*/  FFMA.FTZ R47, R51, c[0x0][0x2d0], -R3.reuse ;  /* 0x0000b400332f7a23 */ /* 0x100fe20000010803 */
[----:B------:R-:W-:Y:S01]  /*108b0*/  HMMA.16816.F32.BF16 R8, R28, R22, RZ ;  /* 0x000000161c08723c */ /* 0x000fe200000418ff */
[----:B------:R-:W1:Y:S01]  /*108c0*/  LDSM.16.MT88.4 R20, [R203] ;  /* 0x00000000cb14783b */ /* 0x000e620000004200 */
[--C-:B------:R-:W-:Y:S01]  /*108d0*/  FFMA.FTZ R46, R50, c[0x0][0x2d0], -R3.reuse ;  /* 0x0000b400322e7a23 */ /* 0x100fe20000010803 */
[----:B------:R-:W-:Y:S01]  /*108e0*/  MUFU.EX2 R26, R26 ;  /* 0x0000001a001a7308 */ /* 0x000fe20000000800 */
[----:B------:R-:W-:-:S02]  /*108f0*/  FFMA.FTZ R45, R49, c[0x0][0x2d0], -R3 ;  /* 0x0000b400312d7a23 */ /* 0x000fc40000010803 */
[----:B------:R-:W-:Y:S02]  /*10900*/  FFMA.FTZ R44, R48, c[0x0][0x2d0], -R3 ;  /* 0x0000b400302c7a23 */ /* 0x000fe40000010803 */
[--C-:B------:R-:W-:Y:S02]  /*10910*/  FFMA.FTZ R48, R89, c[0x0][0x2d0], -R2.reuse ;  /* 0x0000b40059307a23 */ /* 0x100fe40000010802 */
[--C-:B------:R-:W-:Y:S02]  /*10920*/  FFMA.FTZ R49, R88, c[0x0][0x2d0], -R2.reuse ;  /* 0x0000b40058317a23 */ /* 0x100fe40000010802 */
[--C-:B------:R-:W-:Y:S02]  /*10930*/  FFMA.FTZ R50, R87, c[0x0][0x2d0], -R2.reuse ;  /* 0x0000b40057327a23 */ /* 0x100fe40000010802 */
[--C-:B------:R-:W-:Y:S02]  /*10940*/  FFMA.FTZ R59, R86, c[0x0][0x2d0], -R2.reuse ;  /* 0x0000b400563b7a23 */ /* 0x100fe40000010802 */
[----:B------:R-:W-:-:S02]  /*10950*/  FFMA.FTZ R51, R84, c[0x0][0x2d0], -R2 ;  /* 0x0000b40054337a23 */ /* 0x000fc40000010802 */
[--C-:B------:R-:W-:Y:S02]  /*10960*/  FFMA.FTZ R61, R75, c[0x0][0x2d0], -R2.reuse ;  /* 0x0000b4004b3d7a23 */ /* 0x100fe40000010802 */
[--C-:B------:R-:W-:Y:S02]  /*10970*/  FFMA.FTZ R62, R74, c[0x0][0x2d0], -R2.reuse ;  /* 0x0000b4004a3e7a23 */ /* 0x100fe40000010802 */
[--C-:B------:R-:W-:Y:S02]  /*10980*/  FFMA.FTZ R68, R73, c[0x0][0x2d0], -R2.reuse ;  /* 0x0000b40049447a23 */ /* 0x100fe40000010802 */
[----:B------:R-:W-:Y:S01]  /*10990*/  HMMA.16816.F32.BF16 R116, R32, R18, R8 ;  /* 0x000000122074723c */ /* 0x000fe20000041808 */
[----:B------:R-:W2:Y:S01]  /*109a0*/  LDSM.16.MT88.4 R16, [R203+0x800] ;  /* 0x00080000cb10783b */ /* 0x000ea20000004200 */
[--C-:B------:R-:W-:Y:S02]  /*109b0*/  FFMA.FTZ R67, R72, c[0x0][0x2d0], -R2.reuse ;  /* 0x0000b40048437a23 */ /* 0x100fe40000010802 */
[----:B------:R-:W-:-:S04]  /*109c0*/  FFMA.FTZ R64, R70, c[0x0][0x2d0], -R2 ;  /* 0x0000b40046407a23 */ /* 0x000fc80000010802 */
[----:B-1----:R-:W-:Y:S11]  /*109d0*/  HMMA.16816.F32.BF16 R8, R28, R20, RZ ;  /* 0x000000141c08723c */ /* 0x002ff600000418ff */
[----:B------:R-:W-:Y:S11]  /*109e0*/  @!UPT UIADD3 URZ, URZ, URZ, URZ ;  /* 0x0000003f3f3ff290 */ /* 0x000ff6000fffe03f */
[----:B------:R-:W-:Y:S02]  /*109f0*/  @!UPT UIADD3 URZ, URZ, URZ, URZ ;  /* 0x0000003f3f3ff290 */ /* 0x000fe4000fffe03f */
[----:B--2---:R-:W-:Y:S08]  /*10a00*/  HMMA.16816.F32.BF16 R112, R32, R16, R8 ;  /* 0x000000102070723c */ /* 0x004ff00000041808 */
[----:B------:R-:W-:Y:S01]  /*10a10*/  HMMA.16816.F32.BF16 R8, R28, R22, RZ ;  /* 0x000000161c08723c */ /* 0x000fe200000418ff */
[----:B------:R-:W-:Y:S11]  /*10a20*/  LDSM.16.MT88.4 R20, [R201+0x4000] ;  /* 0x00400000c914783b */ /* 0x000ff60000004200 */
[----:B------:R-:W-:Y:S11]  /*10a30*/  @!UPT UIADD3 URZ, URZ, URZ, URZ ;  /* 0x0000003f3f3ff290 */ /* 0x000ff6000fffe03f */
[----:B------:R-:W-:Y:S01]  /*10a40*/  @!UPT UIADD3 URZ, URZ, URZ, URZ ;  /* 0x0000003f3f3ff290 */ /* 0x000fe2000fffe03f */
[----:B------:R-:W-:Y:S01]  /*10a50*/  HMMA.16816.F32.BF16 R96, R32, R18, R8 ;  /* 0x000000122060723c */ /* 0x000fe20000041808 */
[----:B------:R-:W1:Y:S06]  /*10a60*/  LDSM.16.MT88.4 R16, [R201+0x3800] ;  /* 0x00380000c910783b */ /* 0x000e6c0000004200 */
[----:B------:R-:W-:Y:S02]  /*10a70*/  FADD.FTZ R8, R102, R15 ;  /* 0x0000000f66087221 */ /* 0x000fe40000010000 */
[----:B------:R-:W-:Y:S02]  /*10a80*/  FFMA.FTZ R15, R63, c[0x0][0x2d0], -R3 ;  /* 0x0000b4003f0f7a23 */ /* 0x000fe40000010803 */
[----:B------:R-:W-:-:S02]  /*10a90*/  FADD.FTZ R3, R107, R8 ;  /* 0x000000086b037221 */ /* 0x000fc40000010000 */
[----:B------:R-:W-:Y:S02]  /*10aa0*/  FFMA.FTZ R63, R66, c[0x0][0x2d0], -R2 ;  /* 0x0000b400423f7a23 */ /* 0x000fe40000010802 */
[----:B------:R-:W-:-:S04]  /*10ab0*/  FADD.FTZ R3, R110, R3 ;  /* 0x000000036e037221 */ /* 0x000fc80000010000 */
[----:B------:R-:W-:Y:S01]  /*10ac0*/  FADD.FTZ R3, R109, R3 ;  /* 0x000000036d037221 */ /* 0x000fe20000010000 */
[----:B-1----:R-:W-:Y:S01]  /*10ad0*/  HMMA.16816.F32.BF16 R8, R28, R16, RZ ;  /* 0x000000101c08723c */ /* 0x002fe200000418ff */
[----:B------:R-:W-:Y:S06]  /*10ae0*/  MUFU.EX2 R16, R36 ;  /* 0x0000002400107308 */ /* 0x000fec0000000800 */
[--C-:B------:R-:W-:Y:S02]  /*10af0*/  FFMA.FTZ R17, R94, c[0x0][0x2d0], -R2.reuse ;  /* 0x0000b4005e117a23 */ /* 0x100fe40000010802 */
[----:B------:R-:W-:Y:S08]  /*10b00*/  MUFU.EX2 R36, R27 ;  /* 0x0000001b00247308 */ /* 0x000ff00000000800 */
[----:B------:R1:W-:Y:S07]  /*10b10*/  MUFU.EX2 R27, R25 ;  /* 0x00000019001b7308 */ /* 0x0003ee0000000800 */
[----:B------:R-:W-:Y:S01]  /*10b20*/  HMMA.16816.F32.BF16 R100, R32, R20, R8 ;  /* 0x000000142064723c */ /* 0x000fe20000041808 */
[----:B------:R-:W-:Y:S06]  /*10b30*/  MUFU.EX2 R20, R24 ;  /* 0x0000001800147308 */ /* 0x000fec0000000800 */
[--C-:B------:R-:W-:Y:S01]  /*10b40*/  FFMA.FTZ R21, R92, c[0x0][0x2d0], -R2.reuse ;  /* 0x0000b4005c157a23 */ /* 0x100fe20000010802 */
[----:B------:R-:W-:Y:S01]  /*10b50*/  HMMA.16816.F32.BF16 R8, R28, R18, RZ ;  /* 0x000000121c08723c */ /* 0x000fe200000418ff */
[----:B------:R-:W2:Y:S01]  /*10b60*/  MUFU.EX2 R18, R37 ;  /* 0x0000002500127308 */ /* 0x000ea20000000800 */
[----:B-1----:R-:W-:-:S05]  /*10b70*/  FFMA.FTZ R25, R90, c[0x0][0x2d0], -R2 ;  /* 0x0000b4005a197a23 */ /* 0x002fca0000010802 */
[--C-:B------:R-:W-:Y:S02]  /*10b80*/  FFMA.FTZ R19, R95, c[0x0][0x2d0], -R2.reuse ;  /* 0x0000b4005f137a23 */ /* 0x100fe40000010802 */
[----:B------:R-:W-:Y:S01]  /*10b90*/  MUFU.EX2 R17, R17 ;  /* 0x0000001100117308 */ /* 0x000fe20000000800 */
[----:B--2---:R-:W-:Y:S11]  /*10ba0*/  F2FP.BF16.PACK_AB R24, R16, R18 ;  /* 0x000000121018723e */ /* 0x004ff600000010ff */
[----:B------:R-:W-:Y:S03]  /*10bb0*/  @!UPT UIADD3 URZ, URZ, URZ, URZ ;  /* 0x0000003f3f3ff290 */ /* 0x000fe6000fffe03f */
[----:B------:R-:W-:Y:S01]  /*10bc0*/  HMMA.16816.F32.BF16 R104, R32, R22, R8 ;  /* 0x000000162068723c */ /* 0x000fe20000041808 */
[----:B------:R1:W-:Y:S06]  /*10bd0*/  MUFU.EX2 R10, R15 ;  /* 0x0000000f000a7308 */ /* 0x0003ec0000000800 */
[--C-:B------:R-:W-:Y:S02]  /*10be0*/  FFMA.FTZ R23, R91, c[0x0][0x2d0], -R2.reuse ;  /* 0x0000b4005b177a23 */ /* 0x100fe40000010802 */
[----:B------:R-:W2:Y:S01]  /*10bf0*/  MUFU.EX2 R9, R38 ;  /* 0x0000002600097308 */ /* 0x000ea20000000800 */
[----:B-1----:R-:W-:-:S07]  /*10c00*/  FFMA.FTZ R15, R93, c[0x0][0x2d0], -R2 ;  /* 0x0000b4005d0f7a23 */ /* 0x002fce0000010802 */
[----:B------:R1:W-:Y:S01]  /*10c10*/  MUFU.EX2 R8, R39 ;  /* 0x0000002700087308 */ /* 0x0003e20000000800 */
[----:B------:R-:W-:-:S04]  /*10c20*/  FADD.FTZ R2, R18, R4 ;  /* 0x0000000412027221 */ /* 0x000fc80000010000 */
[----:B------:R-:W-:Y:S01]  /*10c30*/  FADD.FTZ R2, R16, R2 ;  /* 0x0000000210027221 */ /* 0x000fe20000010000 */
[----:B--2---:R-:W-:Y:S02]  /*10c40*/  F2FP.BF16.PACK_AB R22, R9, R10 ;  /* 0x0000000a0916723e */ /* 0x004fe400000010ff */
[----:B------:R2:W3:Y:S01]  /*10c50*/  MUFU.EX2 R4, R40 ;  /* 0x0000002800047308 */ /* 0x0004e20000000800 */
[----:B------:R-:W-:-:S04]  /*10c60*/  FADD.FTZ R2, R36, R2 ;  /* 0x0000000224027221 */ /* 0x000fc80000010000 */
[C---:B------:R-:W-:Y:S01]  /*10c70*/  FADD.FTZ R2, R26.reuse, R2 ;  /* 0x000000021a027221 */ /* 0x040fe20000010000 */
[----:B------:R-:W-:Y:S02]  /*10c80*/  F2FP.BF16.PACK_AB R26, R26, R36 ;  /* 0x000000241a1a723e */ /* 0x000fe400000010ff */
[----:B-1----:R-:W-:Y:S01]  /*10c90*/  LDSM.16.MT88.4 R36, [R202+0x4000] ;  /* 0x00400000ca24783b */ /* 0x002fe20000004200 */
[----:B------:R-:W-:Y:S01]  /*10ca0*/  FADD.FTZ R2, R27, R2 ;  /* 0x000000021b027221 */ /* 0x000fe20000010000 */
[----:B------:R-:W1:Y:S03]  /*10cb0*/  MUFU.EX2 R18, R57 ;  /* 0x0000003900127308 */ /* 0x000e660000000800 */
[C---:B------:R-:W-:Y:S01]  /*10cc0*/  FADD.FTZ R2, R20.reuse, R2 ;  /* 0x0000000214027221 */ /* 0x040fe20000010000 */
[----:B------:R-:W-:Y:S01]  /*10cd0*/  F2FP.BF16.PACK_AB R20, R20, R27 ;  /* 0x0000001b1414723e */ /* 0x000fe200000010ff */
[----:B--2---:R-:W2:Y:S02]  /*10ce0*/  LDSM.16.MT88.4 R40, [R202+0x3800] ;  /* 0x00380000ca28783b */ /* 0x004ea40000004200 */
[----:B------:R-:W-:Y:S01]  /*10cf0*/  FADD.FTZ R2, R10, R2 ;  /* 0x000000020a027221 */ /* 0x000fe20000010000 */
[----:B---3--:R-:W-:Y:S01]  /*10d00*/  F2FP.BF16.PACK_AB R16, R4, R8 ;  /* 0x000000080410723e */ /* 0x008fe200000010ff */
[----:B------:R-:W-:Y:S02]  /*10d10*/  MUFU.EX2 R27, R54 ;  /* 0x00000036001b7308 */ /* 0x000fe40000000800 */
[----:B------:R-:W-:-:S04]  /*10d20*/  FADD.FTZ R2, R9, R2 ;  /* 0x0000000209027221 */ /* 0x000fc80000010000 */
[----:B------:R-:W-:-:S04]  /*10d30*/  FADD.FTZ R2, R8, R2 ;  /* 0x0000000208027221 */ /* 0x000fc80000010000 */
[----:B------:R-:W-:Y:S02]  /*10d40*/  FADD.FTZ R2, R4, R2 ;  /* 0x0000000204027221 */ /* 0x000fe40000010000 */
[----:B------:R-:W3:Y:S02]  /*10d50*/  MUFU.EX2 R4, R56 ;  /* 0x0000003800047308 */ /* 0x000ee40000000800 */
[----:B-1----:R-:W-:-:S04]  /*10d60*/  FADD.FTZ R2, R18, R2 ;  /* 0x0000000212027221 */ /* 0x002fc80000010000 */
[C---:B---3--:R-:W-:Y:S01]  /*10d70*/  FADD.FTZ R2, R4.reuse, R2 ;  /* 0x0000000204027221 */ /* 0x048fe20000010000 */
[----:B------:R-:W-:Y:S02]  /*10d80*/  F2FP.BF16.PACK_AB R18, R4, R18 ;  /* 0x000000120412723e */ /* 0x000fe400000010ff */
[----:B------:R-:W-:Y:S01]  /*10d90*/  MUFU.EX2 R4, R25 ;  /* 0x0000001900047308 */ /* 0x000fe20000000800 */
[----:B--2---:R-:W-:Y:S07]  /*10da0*/  HMMA.16816.F32.BF16 R8, R28, R40, RZ ;  /* 0x000000281c08723c */ /* 0x004fee00000418ff */
[----:B------:R-:W-:Y:S08]  /*10db0*/  MUFU.EX2 R40, R53 ;  /* 0x0000003500287308 */ /* 0x000ff00000000800 */
[----:B------:R-:W-:Y:S08]  /*10dc0*/  MUFU.EX2 R41, R46 ;  /* 0x0000002e00297308 */ /* 0x000ff00000000800 */
[----:B------:R-:W-:Y:S01]  /*10dd0*/  MUFU.EX2 R53, R45 ;  /* 0x0000002d00357308 */ /* 0x000fe20000000800 */
[----:B------:R-:W-:Y:S07]  /*10de0*/  HMMA.16816.F32.BF16 R108, R32, R36, R8 ;  /* 0x00000024206c723c */ /* 0x000fee0000041808 */
[----:B------:R-:W1:Y:S01]  /*10df0*/  MUFU.EX2 R36, R55 ;  /* 0x0000003700247308 */ /* 0x000e620000000800 */
[----:B------:R-:W-:Y:S07]  /*10e00*/  HMMA.16816.F32.BF16 R8, R28, R42, RZ ;  /* 0x0000002a1c08723c */ /* 0x000fee00000418ff */
[----:B------:R-:W2:Y:S08]  /*10e10*/  MUFU.EX2 R37, R52 ;  /* 0x0000003400257308 */ /* 0x000eb00000000800 */
[----:B------:R-:W3:Y:S01]  /*10e20*/  MUFU.EX2 R42, R47 ;  /* 0x0000002f002a7308 */ /* 0x000ee20000000800 */
[----:B-1----:R-:W-:-:S04]  /*10e30*/  FADD.FTZ R2, R36, R2 ;  /* 0x0000000224027221 */ /* 0x002fc80000010000 */
[----:B------:R-:W-:-:S03]  /*10e40*/  FADD.FTZ R2, R27, R2 ;  /* 0x000000021b027221 */ /* 0x000fc60000010000 */
[----:B------:R1:W4:Y:S01]  /*10e50*/  MUFU.EX2 R43, R44 ;  /* 0x0000002c002b7308 */ /* 0x0003220000000800 */
[----:B------:R-:W-:-:S04]  /*10e60*/  FADD.FTZ R2, R40, R2 ;  /* 0x0000000228027221 */ /* 0x000fc80000010000 */
[----:B--2---:R-:W-:Y:S01]  /*10e70*/  FADD.FTZ R2, R37, R2 ;  /* 0x0000000225027221 */ /* 0x004fe20000010000 */
[----:B------:R-:W-:Y:S01]  /*10e80*/  HMMA.16816.F32.BF16 R120, R32, R38, R8 ;  /* 0x000000262078723c */ /* 0x000fe20000041808 */
[C---:B---3--:R-:W-:Y:S02]  /*10e90*/  F2FP.BF16.PACK_AB R72, R41.reuse, R42 ;  /* 0x0000002a2948723e */ /* 0x048fe400000010ff */
[----:B------:R-:W-:Y:S01]  /*10ea0*/  FADD.FTZ R2, R42, R2 ;  /* 0x000000022a027221 */ /* 0x000fe20000010000 */
[----:B------:R-:W2:Y:S03]  /*10eb0*/  MUFU.EX2 R52, R15 ;  /* 0x0000000f00347308 */ /* 0x000ea60000000800 */
[----:B------:R-:W-:Y:S01]  /*10ec0*/  FADD.FTZ R2, R41, R2 ;  /* 0x0000000229027221 */ /* 0x000fe20000010000 */
[----:B------:R-:W-:Y:S01]  /*10ed0*/  F2FP.BF16.PACK_AB R10, R37, R40 ;  /* 0x00000028250a723e */ /* 0x000fe200000010ff */
[----:B-1----:R-:W1:Y:S02]  /*10ee0*/  LDSM.16.MT88.4 R44, [R204+0x3800] ;  /* 0x00380000cc2c783b */ /* 0x002e640000004200 */
[----:B------:R-:W-:Y:S01]  /*10ef0*/  FADD.FTZ R2, R53, R2 ;  /* 0x0000000235027221 */ /* 0x000fe20000010000 */
[----:B----4-:R-:W-:Y:S01]  /*10f00*/  F2FP.BF16.PACK_AB R74, R43, R53 ;  /* 0x000000352b4a723e */ /* 0x010fe200000010ff */
[----:B------:R-:W3:Y:S01]  /*10f10*/  MUFU.EX2 R15, R19 ;  /* 0x00000013000f7308 */ /* 0x000ee20000000800 */
[----:B------:R-:W-:Y:S01]  /*10f20*/  F2FP.BF16.PACK_AB R8, R27, R36 ;  /* 0x000000241b08723e */ /* 0x000fe200000010ff */
[----:B------:R-:W-:-:S02]  /*10f30*/  FADD.FTZ R232, R43, R2 ;  /* 0x000000022be87221 */ /* 0x000fc40000010000 */
[----:B------:R-:W4:Y:S01]  /*10f40*/  LDSM.16.MT88.4 R40, [R204+0x4000] ;  /* 0x00400000cc28783b */ /* 0x000f220000004200 */
[----:B--2---:R-:W-:-:S03]  /*10f50*/  FADD.FTZ R3, R52, R3 ;  /* 0x0000000334037221 */ /* 0x004fc60000010000 */
[----:B------:R-:W2:Y:S01]  /*10f60*/  MUFU.EX2 R11, R21 ;  /* 0x00000015000b7308 */ /* 0x000ea20000000800 */
[C---:B------:R-:W-:Y:S01]  /*10f70*/  F2FP.BF16.PACK_AB R25, R17.reuse, R52 ;  /* 0x000000341119723e */ /* 0x040fe200000010ff */
[----:B------:R-:W-:-:S06]  /*10f80*/  FADD.FTZ R3, R17, R3 ;  /* 0x0000000311037221 */ /* 0x000fcc0000010000 */
[----:B------:R-:W1:Y:S01]  /*10f90*/  MUFU.EX2 R9, R23 ;  /* 0x0000001700097308 */ /* 0x000e620000000800 */
[----:B---3--:R-:W-:-:S04]  /*10fa0*/  FADD.FTZ R3, R15, R3 ;  /* 0x000000030f037221 */ /* 0x008fc80000010000 */
[C---:B--2---:R-:W-:Y:S01]  /*10fb0*/  FADD.FTZ R2, R11.reuse, R3 ;  /* 0x000000030b027221 */ /* 0x044fe20000010000 */
[----:B------:R-:W-:Y:S02]  /*10fc0*/  F2FP.BF16.PACK_AB R27, R11, R15 ;  /* 0x0000000f0b1b723e */ /* 0x000fe400000010ff */
[----:B------:R-:W-:Y:S01]  /*10fd0*/  MUFU.EX2 R17, R50 ;  /* 0x0000003200117308 */ /* 0x000fe20000000800 */
[----:B-1----:R-:W-:Y:S01]  /*10fe0*/  FADD.FTZ R2, R9, R2 ;  /* 0x0000000209027221 */ /* 0x002fe20000010000 */
[----:B------:R-:W-:-:S06]  /*10ff0*/  F2FP.BF16.PACK_AB R21, R4, R9 ;  /* 0x000000090415723e */ /* 0x000fcc00000010ff */
[----:B------:R-:W1:Y:S01]  /*11000*/  MUFU.EX2 R11, R48 ;  /* 0x00000030000b7308 */ /* 0x000e620000000800 */
[----:B------:R-:W-:Y:S01]  /*11010*/  FADD.FTZ R2, R4, R2 ;  /* 0x0000000204027221 */ /* 0x000fe20000010000 */
[----:B------:R-:W-:Y:S06]  /*11020*/  HMMA.16816.F32.BF16 R36, R28, R44, RZ ;  /* 0x0000002c1c24723c */ /* 0x000fec00000418ff */
[----:B------:R-:W2:Y:S08]  /*11030*/  MUFU.EX2 R9, R49 ;  /* 0x0000003100097308 */ /* 0x000eb00000000800 */
[----:B------:R-:W3:Y:S01]  /*11040*/  MUFU.EX2 R15, R59 ;  /* 0x0000003b000f7308 */ /* 0x000ee20000000800 */
[----:B-1----:R-:W-:-:S07]  /*11050*/  FADD.FTZ R2, R11, R2 ;  /* 0x000000020b027221 */ /* 0x002fce0000010000 */
[----:B------:R-:W-:Y:S01]  /*11060*/  MUFU.EX2 R19, R51 ;  /* 0x0000003300137308 */ /* 0x000fe20000000800 */
[C---:B--2---:R-:W-:Y:S01]  /*11070*/  FADD.FTZ R2, R9.reuse, R2 ;  /* 0x0000000209027221 */ /* 0x044fe20000010000 */
[----:B------:R-:W-:Y:S01]  /*11080*/  F2FP.BF16.PACK_AB R23, R9, R11 ;  /* 0x0000000b0917723e */ /* 0x000fe200000010ff */
[----:B----4-:R-:W-:Y:S02]  /*11090*/  HMMA.16816.F32.BF16 R148, R32, R40, R36 ;  /* 0x000000282094723c */ /* 0x010fe40000041824 */
[----:B------:R-:W-:-:S03]  /*110a0*/  FADD.FTZ R2, R17, R2 ;  /* 0x0000000211027221 */ /* 0x000fc60000010000 */
[----:B------:R-:W1:Y:S01]  /*110b0*/  MUFU.EX2 R40, R58 ;  /* 0x0000003a00287308 */ /* 0x000e620000000800 */
[C---:B---3--:R-:W-:Y:S01]  /*110c0*/  FADD.FTZ R2, R15.reuse, R2 ;  /* 0x000000020f027221 */ /* 0x048fe20000010000 */
[----:B------:R-:W-:Y:S01]  /*110d0*/  F2FP.BF16.PACK_AB R17, R15, R17 ;  /* 0x000000110f11723e */ /* 0x000fe200000010ff */
[----:B------:R-:W-:Y:S05]  /*110e0*/  HMMA.16816.F32.BF16 R36, R28, R46, RZ ;  /* 0x0000002e1c24723c */ /* 0x000fea00000418ff */
[----:B------:R-:W2:Y:S01]  /*110f0*/  MUFU.EX2 R4, R61 ;  /* 0x0000003d00047308 */ /* 0x000ea20000000800 */
[----:B-1----:R-:W-:-:S07]  /*11100*/  FADD.FTZ R2, R40, R2 ;  /* 0x0000000228027221 */ /* 0x002fce0000010000 */
[----:B------:R-:W1:Y:S01]  /*11110*/  MUFU.EX2 R3, R62 ;  /* 0x0000003e00037308 */ /* 0x000e620000000800 */
[C---:B------:R-:W-:Y:S01]  /*11120*/  FADD.FTZ R2, R19.reuse, R2 ;  /* 0x0000000213027221 */ /* 0x040fe20000010000 */
[----:B------:R-:W-:-:S03]  /*11130*/  F2FP.BF16.PACK_AB R19, R19, R40 ;  /* 0x000000281313723e */ /* 0x000fc600000010ff */
[----:B--2---:R-:W-:-:S03]  /*11140*/  FADD.FTZ R2, R4, R2 ;  /* 0x0000000204027221 */ /* 0x004fc60000010000 */
[----:B------:R-:W-:Y:S03]  /*11150*/  MUFU.EX2 R11, R67 ;  /* 0x00000043000b7308 */ /* 0x000fe60000000800 */
[----:B------:R-:W-:Y:S01]  /*11160*/  HMMA.16816.F32.BF16 R132, R32, R42, R36 ;  /* 0x0000002a2084723c */ /* 0x000fe20000041824 */
[----:B------:R-:W2:Y:S01]  /*11170*/  LDSM.16.MT88.4 R36, [R203+0x3800] ;  /* 0x00380000cb24783b */ /* 0x000ea20000004200 */
[----:B-1----:R-:W-:-:S03]  /*11180*/  F2FP.BF16.PACK_AB R9, R3, R4 ;  /* 0x000000040309723e */ /* 0x002fc600000010ff */
[----:B------:R-:W-:Y:S01]  /*11190*/  MUFU.EX2 R45, R64 ;  /* 0x00000040002d7308 */ /* 0x000fe20000000800 */
[----:B------:R-:W-:-:S07]  /*111a0*/  FADD.FTZ R2, R3, R2 ;  /* 0x0000000203027221 */ /* 0x000fce0000010000 */
[----:B------:R-:W-:Y:S08]  /*111b0*/  MUFU.EX2 R4, R65 ;  /* 0x0000004100047308 */ /* 0x000ff00000000800 */
[----:B------:R-:W1:Y:S08]  /*111c0*/  MUFU.EX2 R15, R68 ;  /* 0x00000044000f7308 */ /* 0x000e700000000800 */
[----:B------:R-:W3:Y:S08]  /*111d0*/  MUFU.EX2 R44, R63 ;  /* 0x0000003f002c7308 */ /* 0x000ef00000000800 */
[----:B------:R-:W4:Y:S01]  /*111e0*/  MUFU.EX2 R3, R60 ;  /* 0x0000003c00037308 */ /* 0x000f220000000800 */
[----:B-1----:R-:W-:Y:S01]  /*111f0*/  FADD.FTZ R2, R15, R2 ;  /* 0x000000020f027221 */ /* 0x002fe20000010000 */
[----:B--2---:R-:W-:Y:S03]  /*11200*/  HMMA.16816.F32.BF16 R40, R28, R36, RZ ;  /* 0x000000241c28723c */ /* 0x004fe600000418ff */
[C---:B------:R-:W-:Y:S01]  /*11210*/  FADD.FTZ R2, R11.reuse, R2 ;  /* 0x000000020b027221 */ /* 0x040fe20000010000 */
[----:B------:R-:W-:-:S02]  /*11220*/  F2FP.BF16.PACK_AB R11, R11, R15 ;  /* 0x0000000f0b0b723e */ /* 0x000fc400000010ff */
[C---:B---3--:R-:W-:Y:S01]  /*11230*/  F2FP.BF16.PACK_AB R73, R44.reuse, R45 ;  /* 0x0000002d2c49723e */ /* 0x048fe200000010ff */
[----:B------:R-:W-:Y:S01]  /*11240*/  FADD.FTZ R2, R45, R2 ;  /* 0x000000022d027221 */ /* 0x000fe20000010000 */
[----:B------:R-:W-:Y:S01]  /*11250*/  HMMA.16816.F32.BF16 R36, R28, R38, RZ ;  /* 0x000000261c24723c */ /* 0x000fe200000418ff */
[----:B------:R-:W1:Y:S02]  /*11260*/  LDSM.16.MT88.4 R28, [R203+0x4000] ;  /* 0x00400000cb1c783b */ /* 0x000e640000004200 */
[----:B------:R-:W-:Y:S01]  /*11270*/  FADD.FTZ R2, R44, R2 ;  /* 0x000000022c027221 */ /* 0x000fe20000010000 */
[----:B----4-:R-:W-:-:S03]  /*11280*/  F2FP.BF16.PACK_AB R75, R3, R4 ;  /* 0x00000004034b723e */ /* 0x010fc600000010ff */
[----:B------:R-:W-:-:S04]  /*11290*/  FADD.FTZ R2, R4, R2 ;  /* 0x0000000204027221 */ /* 0x000fc80000010000 */
[----:B------:R-:W-:-:S05]  /*112a0*/  FADD.FTZ R247, R3, R2 ;  /* 0x0000000203f77221 */ /* 0x000fca0000010000 */
[C---:B-1----:R-:W-:Y:S08]  /*112b0*/  HMMA.16816.F32.BF16 R84, R32.reuse, R28, R40 ;  /* 0x0000001c2054723c */ /* 0x042ff00000041828 */
[----:B------:R-:W-:Y:S01]  /*112c0*/  HMMA.16816.F32.BF16 R40, R32, R30, R36 ;  /* 0x0000001e2028723c */ /* 0x000fe20000041824 */
[----:B------:R-:W1:Y:S04]  /*112d0*/  LDSM.16.MT88.4 R28, [R201+0x1000] ;  /* 0x00100000c91c783b */ /* 0x000e680000004200 */
[----:B------:R-:W2:Y:S04]  /*112e0*/  LDSM.16.MT88.4 R32, [R202+0x1000] ;  /* 0x00100000ca20783b */ /* 0x000ea80000004200 */
[----:B------:R-:W3:Y:S01]  /*112f0*/  LDSM.16.MT88.4 R36, [R202+0x4800] ;  /* 0x00480000ca24783b */ /* 0x000ee20000004200 */
[C---:B-1----:R-:W-:Y:S08]  /*11300*/  HMMA.16816.F32.BF16 R64, R24.reuse, R28, R136 ;  /* 0x0000001c1840723c */ /* 0x042ff00000041888 */
[C---:B------:R-:W-:Y:S01]  /*11310*/  HMMA.16816.F32.BF16 R56, R24.reuse, R30, R156 ;  /* 0x0000001e1838723c */ /* 0x040fe2000004189c */
[----:B------:R-:W1:Y:S07]  /*11320*/  LDSM.16.MT88.4 R28, [R204+0x1000] ;  /* 0x00100000cc1c783b */ /* 0x000e6e0000004200 */
[C---:B--2---:R-:W-:Y:S08]  /*11330*/  HMMA.16816.F32.BF16 R48, R24.reuse, R32, R128 ;  /* 0x000000201830723c */ /* 0x044ff00000041880 */
[C---:B------:R-:W-:Y:S01]  /*11340*/  HMMA.16816.F32.BF16 R68, R24.reuse, R34, R152 ;  /* 0x000000221844723c */ /* 0x040fe20000041898 */
[----:B------:R-:W2:Y:S07]  /*11350*/  LDSM.16.MT88.4 R32, [R203+0x1000] ;  /* 0x00100000cb20783b */ /* 0x000eae0000004200 */
[C---:B---3--:R-:W-:Y:S08]  /*11360*/  HMMA.16816.F32.BF16 R108, R24.reuse, R36, R108 ;  /* 0x00000024186c723c */ /* 0x048ff0000004186c */
[C---:B------:R-:W-:Y:S01]  /*11370*/  HMMA.16816.F32.BF16 R120, R24.reuse, R38, R120 ;  /* 0x000000261878723c */ /* 0x040fe20000041878 */
[----:B------:R-:W-:Y:S07]  /*11380*/  LDSM.16.MT88.4 R36, [R203+0x1800] ;  /* 0x00180000cb24783b */ /* 0x000fee0000004200 */
        /* <DEDUP_REMOVED lines=11> */
[----:B------:R-:W-:Y:S07]  /*11440*/  LDSM.16.MT88.4 R32, [R202+0x5000] ;  /* 0x00500000ca20783b */ /* 0x000fee0000004200 */
[C---:B-1----:R-:W-:Y:S08]  /*11450*/  HMMA.16816.F32.BF16 R124, R24.reuse, R28, R84 ;  /* 0x0000001c187c723c */ /* 0x042ff00000041854 */
[----:B------:R-:W-:Y:S01]  /*11460*/  HMMA.16816.F32.BF16 R128, R24, R30, R40 ;  /* 0x0000001e1880723c */ /* 0x000fe20000041828 */
[----:B------:R-:W1:Y:S04]  /*11470*/  LDSM.16.MT88.4 R24, [R201+0x1800] ;  /* 0x00180000c918783b */ /* 0x000e680000004200 */
[----:B------:R-:W2:Y:S03]  /*11480*/  LDSM.16.MT88.4 R28, [R202+0x1800] ;  /* 0x00180000ca1c783b */ /* 0x000ea60000004200 */
[C---:B-1----:R-:W-:Y:S08]  /*11490*/  HMMA.16816.F32.BF16 R116, R20.reuse, R24, R64 ;  /* 0x000000181474723c */ /* 0x042ff00000041840 */
        /* <DEDUP_REMOVED lines=8> */
[C---:B------:R-:W-:Y:S08]  /*11520*/  HMMA.16816.F32.BF16 R64, R20.reuse, R32, R108 ;  /* 0x000000201440723c */ /* 0x040ff0000004186c */
[C---:B-1----:R-:W-:Y:S08]  /*11530*/  HMMA.16816.F32.BF16 R136, R20.reuse, R24, R60 ;  /* 0x000000181488723c */ /* 0x042ff0000004183c */
[C---:B------:R-:W-:Y:S01]  /*11540*/  HMMA.16816.F32.BF16 R88, R20.reuse, R26, R52 ;  /* 0x0000001a1458723c */ /* 0x040fe20000041834 */
[----:B------:R-:W1:Y:S07]  /*11550*/  LDSM.16.MT88.4 R24, [R201+0x5000] ;  /* 0x00500000c918783b */ /* 0x000e6e0000004200 */
[C---:B------:R-:W-:Y:S01]  /*11560*/  HMMA.16816.F32.BF16 R60, R20.reuse, R34, R120 ;  /* 0x00000022143c723c */ /* 0x040fe20000041878 */
[----:B------:R-:W4:Y:S07]  /*11570*/  LDSM.16.MT88.4 R32, [R201+0x5800] ;  /* 0x00580000c920783b */ /* 0x000f2e0000004200 */
[----:B--2---:R-:W-:Y:S01]  /*11580*/  HMMA.16816.F32.BF16 R48, R20, R28, R124 ;  /* 0x0000001c1430723c */ /* 0x004fe2000004187c */
[----:B------:R-:W-:Y:S07]  /*11590*/  LDSM.16.MT88.4 R124, [R202+0x3000] ;  /* 0x00300000ca7c783b */ /* 0x000fee0000004200 */
[C---:B---3--:R-:W-:Y:S08]  /*115a0*/  HMMA.16816.F32.BF16 R96, R16.reuse, R36, R96 ;  /* 0x000000241060723c */ /* 0x048ff00000041860 */
[----:B------:R-:W-:Y:S08]  /*115b0*/  HMMA.16816.F32.BF16 R92, R16, R38, R152 ;  /* 0x00000026105c723c */ /* 0x000ff00000041898 */
[C---:B-1----:R-:W-:Y:S08]  /*115c0*/  HMMA.16816.F32.BF16 R40, R20.reuse, R24, R100 ;  /* 0x000000181428723c */ /* 0x042ff00000041864 */
[C---:B------:R-:W-:Y:S01]  /*115d0*/  HMMA.16816.F32.BF16 R84, R20.reuse, R26, R104 ;  /* 0x0000001a1454723c */ /* 0x040fe20000041868 */
[----:B------:R-:W1:Y:S07]  /*115e0*/  LDSM.16.MT88.4 R24, [R204+0x5000] ;  /* 0x00500000cc18783b */ /* 0x000e6e0000004200 */
[----:B------:R-:W-:Y:S01]  /*115f0*/  HMMA.16816.F32.BF16 R100, R20, R30, R128 ;  /* 0x0000001e1464723c */ /* 0x000fe20000041880 */
[----:B------:R-:W-:Y:S11]  /*11600*/  LDSM.16.MT88.4 R28, [R203+0x5800] ;  /* 0x00580000cb1c783b */ /* 0x000ff60000004200 */
[----:B------:R-:W-:Y:S04]  /*11610*/  @!UPT UIADD3 URZ, URZ, URZ, URZ ;  /* 0x0000003f3f3ff290 */ /* 0x000fe8000fffe03f */
[----:B----4-:R-:W-:Y:S08]  /*11620*/  HMMA.16816.F32.BF16 R84, R16, R34, R84 ;  /* 0x000000221054723c */ /* 0x010ff00000041854 */
[C---:B-1----:R-:W-:Y:S08]  /*11630*/  HMMA.16816.F32.BF16 R52, R20.reuse, R24, R148 ;  /* 0x000000181434723c */ /* 0x042ff00000041894 */
[----:B------:R-:W-:Y:S01]  /*11640*/  HMMA.16816.F32.BF16 R68, R20, R26, R132 ;  /* 0x0000001a1444723c */ /* 0x000fe20000041884 */
[----:B------:R-:W1:Y:S04]  /*11650*/  LDSM.16.MT88.4 R24, [R201+0x2000] ;  /* 0x00200000c918783b */ /* 0x000e680000004200 */
[----:B------:R-:W2:Y:S04]  /*11660*/  LDSM.16.MT88.4 R20, [R203+0x2000] ;  /* 0x00200000cb14783b */ /* 0x000ea80000004200 */
[----:B------:R-:W-:Y:S01]  /*11670*/  LDSM.16.MT88.4 R132, [R201+0x3000] ;  /* 0x00300000c984783b */ /* 0x000fe20000004200 */
        /* <DEDUP_REMOVED lines=9> */
[C---:B------:R-:W-:Y:S01]  /*11710*/  HMMA.16816.F32.BF16 R120, R16.reuse, R24, R136 ;  /* 0x000000181078723c */ /* 0x040fe20000041888 */
[----:B------:R-:W3:Y:S07]  /*11720*/  LDSM.16.MT88.4 R24, [R202+0x5800] ;  /* 0x00580000ca18783b */ /* 0x000eee0000004200 */
[----:B------:R-:W-:Y:S01]  /*11730*/  HMMA.16816.F32.BF16 R44, R16, R30, R100 ;  /* 0x0000001e102c723c */ /* 0x000fe20000041864 */
[----:B------:R-:W-:Y:S11]  /*11740*/  LDSM.16.MT88.4 R100, [R201+0x6800] ;  /* 0x00680000c964783b */ /* 0x000ff60000004200 */
[----:B------:R-:W-:Y:S04]  /*11750*/  @!UPT UIADD3 URZ, URZ, URZ, URZ ;  /* 0x0000003f3f3ff290 */ /* 0x000fe8000fffe03f */
[C---:B--2---:R-:W-:Y:S08]  /*11760*/  HMMA.16816.F32.BF16 R120, R8.reuse, R32, R120 ;  /* 0x000000200878723c */ /* 0x044ff00000041878 */
[----:B------:R-:W-:Y:S01]  /*11770*/  HMMA.16816.F32.BF16 R32, R8, R34, R108 ;  /* 0x000000220820723c */ /* 0x000fe2000004186c */
[----:B------:R-:W-:Y:S07]  /*11780*/  LDSM.16.MT88.4 R108, [R203+0x3000] ;  /* 0x00300000cb6c783b */ /* 0x000fee0000004200 */
[C---:B-1----:R-:W-:Y:S08]  /*11790*/  HMMA.16816.F32.BF16 R36, R16.reuse, R20, R52 ;  /* 0x000000141024723c */ /* 0x042ff00000041834 */
[C---:B------:R-:W-:Y:S01]  /*117a0*/  HMMA.16816.F32.BF16 R68, R16.reuse, R22, R68 ;  /* 0x000000161044723c */ /* 0x040fe20000041844 */
[----:B------:R-:W1:Y:S07]  /*117b0*/  LDSM.16.MT88.4 R20, [R202+0x2800] ;  /* 0x00280000ca14783b */ /* 0x000e6e0000004200 */
[C---:B---3--:R-:W-:Y:S08]  /*117c0*/  HMMA.16816.F32.BF16 R64, R16.reuse, R24, R64 ;  /* 0x000000181040723c */ /* 0x048ff00000041840 */
[C---:B------:R-:W-:Y:S01]  /*117d0*/  HMMA.16816.F32.BF16 R60, R16.reuse, R26, R60 ;  /* 0x0000001a103c723c */ /* 0x040fe2000004183c */
[----:B------:R-:W2:Y:S07]  /*117e0*/  LDSM.16.MT88.4 R24, [R201+0x2800] ;  /* 0x00280000c918783b */ /* 0x000eae0000004200 */
[----:B------:R-:W-:Y:S01]  /*117f0*/  HMMA.16816.F32.BF16 R52, R16, R28, R48 ;  /* 0x0000001c1034723c */ /* 0x000fe20000041830 */
[----:B------:R-:W3:Y:S04]  /*11800*/  LDSM.16.MT88.4 R16, [R202+0x6000] ;  /* 0x00600000ca10783b */ /* 0x000ee80000004200 */
[----:B------:R-:W4:Y:S03]  /*11810*/  LDSM.16.MT88.4 R28, [R204+0x6000] ;  /* 0x00600000cc1c783b */ /* 0x000f260000004200 */
[C---:B-1----:R-:W-:Y:S08]  /*11820*/  HMMA.16816.F32.BF16 R128, R8.reuse, R20, R96 ;  /* 0x000000140880723c */ /* 0x042ff00000041860 */
[C---:B------:R-:W-:Y:S01]  /*11830*/  HMMA.16816.F32.BF16 R48, R8.reuse, R22, R92 ;  /* 0x000000160830723c */ /* 0x040fe2000004185c */
[----:B------:R-:W1:Y:S04]  /*11840*/  LDSM.16.MT88.4 R20, [R201+0x6000] ;  /* 0x00600000c914783b */ /* 0x000e680000004200 */
[----:B------:R-:W-:Y:S03]  /*11850*/  LDSM.16.MT88.4 R92, [R202+0x6800] ;  /* 0x00680000ca5c783b */ /* 0x000fe60000004200 */
[C---:B--2---:R-:W-:Y:S01]  /*11860*/  HMMA.16816.F32.BF16 R136, R8.reuse, R24, R116 ;  /* 0x000000180888723c */ /* 0x044fe20000041874 */
[----:B------:R-:W-:Y:S07]  /*11870*/  LDSM.16.MT88.4 R116, [R204+0x3000] ;  /* 0x00300000cc74783b */ /* 0x000fee0000004200 */
[C---:B------:R-:W-:Y:S01]  /*11880*/  HMMA.16816.F32.BF16 R40, R8.reuse, R26, R112 ;  /* 0x0000001a0828723c */ /* 0x040fe20000041870 */
[----:B------:R-:W2:Y:S07]  /*11890*/  LDSM.16.MT88.4 R24, [R203+0x2800] ;  /* 0x00280000cb18783b */ /* 0x000eae0000004200 */
[C---:B---3--:R-:W-:Y:S08]  /*118a0*/  HMMA.16816.F32.BF16 R64, R8.reuse, R16, R64 ;  /* 0x000000100840723c */ /* 0x048ff00000041840 */
[C---:B------:R-:W-:Y:S01]  /*118b0*/  HMMA.16816.F32.BF16 R60, R8.reuse, R18, R60 ;  /* 0x00000012083c723c */ /* 0x040fe2000004183c */
[----:B------:R-:W3:Y:S07]  /*118c0*/  LDSM.16.MT88.4 R16, [R203+0x6000] ;  /* 0x00600000cb10783b */ /* 0x000eee0000004200 */
[C---:B----4-:R-:W-:Y:S08]  /*118d0*/  HMMA.16816.F32.BF16 R36, R8.reuse, R28, R36 ;  /* 0x0000001c0824723c */ /* 0x050ff00000041824 */
[C---:B-1----:R-:W-:Y:S08]  /*118e0*/  HMMA.16816.F32.BF16 R56, R8.reuse, R20, R56 ;  /* 0x000000140838723c */ /* 0x042ff00000041838 */
[C---:B------:R-:W-:Y:S01]  /*118f0*/  HMMA.16816.F32.BF16 R20, R8.reuse, R22, R84 ;  /* 0x000000160814723c */ /* 0x040fe20000041854 */
[----:B------:R-:W1:Y:S07]  /*11900*/  LDSM.16.MT88.4 R84, [R204+0x6800] ;  /* 0x00680000cc54783b */ /* 0x000e6e0000004200 */
[C---:B--2---:R-:W-:Y:S08]  /*11910*/  HMMA.16816.F32.BF16 R104, R8.reuse, R24, R104 ;  /* 0x000000180868723c */ /* 0x044ff00000041868 */
[C---:B------:R-:W-:Y:S08]  /*11920*/  HMMA.16816.F32.BF16 R88, R8.reuse, R26, R88 ;  /* 0x0000001a0858723c */ /* 0x040ff00000041858 */
[C---:B------:R-:W-:Y:S08]  /*11930*/  HMMA.16816.F32.BF16 R68, R8.reuse, R30, R68 ;  /* 0x0000001e0844723c */ /* 0x040ff00000041844 */
[C---:B---3--:R-:W-:Y:S08]  /*11940*/  HMMA.16816.F32.BF16 R52, R8.reuse, R16, R52 ;  /* 0x000000100834723c */ /* 0x048ff00000041834 */
[----:B------:R-:W-:Y:S01]  /*11950*/  HMMA.16816.F32.BF16 R44, R8, R18, R44 ;  /* 0x00000012082c723c */ /* 0x000fe2000004182c */
[----:B------:R-:W2:Y:S07]  /*11960*/  LDSM.16.MT88.4 R8, [R203+0x6800] ;  /* 0x00680000cb08783b */ /* 0x000eae0000004200 */
[C---:B------:R-:W-:Y:S08]  /*11970*/  HMMA.16816.F32.BF16 R112, R72.reuse, R108, R104 ;  /* 0x0000006c4870723c */ /* 0x040ff00000041868 */
        /* <DEDUP_REMOVED lines=13> */
[C---:B--2---:R-:W-:Y:S08]  /*11a50*/  HMMA.16816.F32.BF16 R68, R72.reuse, R8, R52 ;  /* 0x000000084844723c */ /* 0x044ff00000041834 */
[----:B------:R-:W-:Y:S01]  /*11a60*/  HMMA.16816.F32.BF16 R72, R72, R10, R44 ;  /* 0x0000000a4848723c */ /* 0x000fe2000004182c */
[----:B------:R-:W-:Y:S07]  /*11a70*/  @!UPT UIADD3 URZ, URZ, URZ, URZ ;  /* 0x0000003f3f3ff290 */ /* 0x000fee000fffe03f */
[----:B------:R-:W-:Y:S11]  /*11a80*/  @!P0 BRA `(.L_x_443) ;  /* 0x00003e5000008947 */ /* 0x000ff60003800000 */
.L_x_458:
[----:B------:R-:W2:Y:S01]  /*11a90*/  LDL.64 R10, [R1] ;  /* 0x00000000010a7983 */ /* 0x000ea20000100a00 */
[----:B------:R-:W-:Y:S04]  /*11aa0*/  DEPBAR.LE SB0, 0x0 ;  /* 0x000080000000791a */ /* 0x000fe80000000000 */
[----:B------:R-:W-:Y:S01]  /*11ab0*/  WARPSYNC 0xffffffff ;  /* 0xffffffff00007948 */ /* 0x000fe20003800000 */
[----:B------:R-:W-:Y:S01]  /*11ac0*/  BAR.SYNC.DEFER_BLOCKING 0x0 ;  /* 0x0000000000007b1d */ /* 0x000fe20000010000 */
[----:B------:R-:W-:Y:S01]  /*11ad0*/  SHF.R.S32.HI R2, RZ, 0x1f, R225 ;  /* 0x0000001fff027819 */ /* 0x000fe200000114e1 */
[----:B------:R-:W-:Y:S01]  /*11ae0*/  IMAD.MOV.U32 R15, RZ, RZ, R6 ;  /* 0x000000ffff0f7224 */ /* 0x000fe200078e0006 */
[----:B------:R-:W-:Y:S02]  /*11af0*/  LOP3.LUT P0, RZ, R82, 0x2, RZ, 0xc0, !PT ;  /* 0x0000000252ff7812 */ /* 0x000fe4000780c0ff */
[----:B------:R-:W-:Y:S01]  /*11b00*/  SHF.R.S32.HI R8, RZ, 0x1f, R224 ;  /* 0x0000001fff087819 */ /* 0x000fe200000114e0 */
[----:B------:R-:W-:Y:S01]  /*11b10*/  IMAD R4, R2, c[0x0][0x208], RZ ;  /* 0x0000820002047a24 */ /* 0x000fe200078e02ff */
[----:B------:R-:W-:Y:S01]  /*11b20*/  ISETP.GE.AND P3, PT, R212, c[0x0][0x1d4], PT ;  /* 0x00007500d4007a0c */ /* 0x000fe20003f66270 */
[C---:B------:R-:W-:Y:S04]  /*11b30*/  IMAD.WIDE.U32 R2, R225.reuse, c[0x0][0x208], RZ ;  /* 0x00008200e1027a25 */ /* 0x040fe800078e00ff */
[----:B------:R-:W-:Y:S04]  /*11b40*/  IMAD R4, R225, c[0x0][0x20c], R4 ;  /* 0x00008300e1047a24 */ /* 0x000fe800078e0204 */
[----:B------:R-:W-:Y:S02]  /*11b50*/  IMAD.IADD R3, R3, 0x1, R4 ;  /* 0x0000000103037824 */ /* 0x000fe400078e0204 */
[----:B------:R-:W-:Y:S02]  /*11b60*/  IMAD R4, R8, c[0x0][0x218], RZ ;  /* 0x0000860008047a24 */ /* 0x000fe400078e02ff */
[----:B------:R-:W-:Y:S01]  /*11b70*/  IMAD.WIDE.U32 R8, R224, c[0x0][0x218], R2 ;  /* 0x00008600e0087a25 */ /* 0x000fe200078e0002 */
[C---:B------:R-:W-:Y:S02]  /*11b80*/  IADD3 R2, R200.reuse, 0x20, RZ ;  /* 0x00000020c8027810 */ /* 0x040fe40007ffe0ff */
[----:B------:R-:W-:Y:S01]  /*11b90*/  @P0 IADD3 R2, R200, -0x20, RZ ;  /* 0xffffffe0c8020810 */ /* 0x000fe20007ffe0ff */
[----:B------:R1:W3:Y:S01]  /*11ba0*/  LDSM.16.M88.4 R16, [R200] ;  /* 0x00000000c810783b */ /* 0x0002e20000000200 */
[----:B------:R-:W-:Y:S03]  /*11bb0*/  IMAD R4, R224, c[0x0][0x21c], R4 ;  /* 0x00008700e0047a24 */ /* 0x000fe600078e0204 */
        /* <DEDUP_REMOVED lines=12> */
[----:B------:R1:W1:Y:S01]  /*11c80*/  LDSM.16.M88.4 R64, [R200+0x3000] ;  /* 0x00300000c840783b */ /* 0x0002620000000200 */
[----:B--2---:R-:W-:Y:S04]  /*11c90*/  IADD3 R3, P1, R10, R8, RZ ;  /* 0x000000080a037210 */ /* 0x004fe80007f3e0ff */
[----:B------:R-:W-:Y:S02]  /*11ca0*/  IADD3.X R4, R251, R9, R4, P1, !PT ;  /* 0x00000009fb047210 */ /* 0x000fe40000ffe404 */
[C---:B------:R-:W-:Y:S04]  /*11cb0*/  LEA R8, P0, R3.reuse, c[0x0][0x1f8], 0x1 ;  /* 0x00007e0003087a11 */ /* 0x040fe800078008ff */
[----:B------:R-:W-:Y:S01]  /*11cc0*/  LEA.HI.X R4, R3, c[0x0][0x1fc], R4, 0x1, P0 ;  /* 0x00007f0003047a11 */ /* 0x000fe200000f0c04 */
[----:B------:R-:W-:-:S06]  /*11cd0*/  BRA.DIV ~URZ, `(.L_x_444) ;  /* 0x000084c27f007947 */ /* 0x000fcc000b800000 */
[----:B-1-34-:R1:W2:Y:S02]  /*11ce0*/  SHFL.IDX PT, R3, R4, RZ, 0x181f ;  /* 0x00181fff04037589 */ /* 0x01a2a400000e0000 */
.L_x_531:
[----:B------:R-:W3:Y:S01]  /*11cf0*/  SHFL.IDX PT, R2, R8, RZ, 0x181f ;  /* 0x00181fff08027589 */ /* 0x000ee200000e0000 */
[----:B------:R-:W-:Y:S01]  /*11d00*/  LOP3.LUT P1, RZ, R236, 0x2, RZ, 0xc0, !PT ;  /* 0x00000002ecff7812 */ /* 0x000fe2000782c0ff */
[----:B------:R-:W-:Y:S01]  /*11d10*/  BSSY B0, `(.L_x_445) ;  /* 0x0000035000007945 */ /* 0x000fe20003800000 */
[----:B------:R-:W-:Y:S01]  /*11d20*/  SEL R211, RZ, 0x10, P3 ;  /* 0x00000010ffd37807 */ /* 0x000fe20001800000 */
[----:B------:R-:W4:Y:S01]  /*11d30*/  SHFL.IDX PT, R9, R8, 0x1, 0x181f ;  /* 0x00381f0008097f89 */ /* 0x000f2200000e0000 */
[----:B------:R-:W-:Y:S03]  /*11d40*/  SEL R210, RZ, 0x10, P1 ;  /* 0x00000010ffd27807 */ /* 0x000fe60000800000 */
[----:B------:R-:W5:Y:S01]  /*11d50*/  S2R R20, SR_TID.X ;  /* 0x0000000000147919 */ /* 0x000f620000002100 */
[----:B------:R-:W-:Y:S02]  /*11d60*/  ISETP.NE.U32.AND P2, PT, R210, RZ, PT ;  /* 0x000000ffd200720c */ /* 0x000fe40003f45070 */
[CC--:B---3--:R-:W-:Y:S05]  /*11d70*/  IADD3 R10, P0, R2.reuse, R216.reuse, RZ ;  /* 0x000000d8020a7210 */ /* 0x0c8fea0007f1e0ff */
[C-C-:B--2---:R-:W-:Y:S01]  /*11d80*/  IMAD.X R11, R3.reuse, 0x1, R217.reuse, P0 ;  /* 0x00000001030b7824 */ /* 0x144fe200000e06d9 */
[-C--:B------:R-:W-:Y:S04]  /*11d90*/  IADD3 R2, P0, R2, R219.reuse, RZ ;  /* 0x000000db02027210 */ /* 0x080fe80007f1e0ff */
[----:B------:R-:W-:Y:S01]  /*11da0*/  @!PT LDS RZ, [RZ] ;  /* 0x00000000fffff984 */ /* 0x000fe20000000800 */
[----:B------:R2:W-:Y:S01]  /*11db0*/  LDGSTS.E.BYPASS.LTC128B.128 [R213+0x100], [R10.64], !P1 ;  /* 0x001000000ad57fae */ /* 0x0005e2000c901d48 */
[--C-:B------:R-:W-:Y:S05]  /*11dc0*/  IMAD.X R3, R3, 0x1, R218.reuse, P0 ;  /* 0x0000000103037824 */ /* 0x100fea00000e06da */
[----:B------:R4:W-:Y:S04]  /*11dd0*/  LDGSTS.E.BYPASS.LTC128B.128 [R213+0x3900], [R2.64], !P3 ;  /* 0x0390000002d57fae */ /* 0x0009e8000d901d48 */
[----:B--2---:R-:W2:Y:S01]  /*11de0*/  SHFL.IDX PT, R10, R4, 0x1, 0x181f ;  /* 0x00381f00040a7f89 */ /* 0x004ea200000e0000 */
[C---:B----4-:R-:W-:Y:S05]  /*11df0*/  IADD3 R2, P0, R9.reuse, R216, RZ ;  /* 0x000000d809027210 */ /* 0x050fea0007f1e0ff */
[C-C-:B--2---:R-:W-:Y:S05]  /*11e00*/  IMAD.X R3, R10.reuse, 0x1, R217.reuse, P0 ;  /* 0x000000010a037824 */ /* 0x144fea00000e06d9 */
        /* <DEDUP_REMOVED lines=8> */
[-C--:B--2---:R-:W-:Y:S04]  /*11e90*/  IADD3 R2, P1, P0, R2, R9.reuse, R216 ;  /* 0x0000000902027210 */ /* 0x084fe8000783e0d8 */
[-C--:B---3--:R-:W-:Y:S05]  /*11ea0*/  IADD3.X R3, RZ, R10.reuse, R217, P1, P0 ;  /* 0x0000000aff037210 */ /* 0x088fea0000fe04d9 */
[----:B------:R2:W-:Y:S01]  /*11eb0*/  LDGSTS.E.BYPASS.LTC128B.128.ZFILL [R213+0x2100], [R2.64], P2 ;  /* 0x0210000002d57fae */ /* 0x0005e20009141d48 */
[C---:B------:R-:W-:Y:S02]  /*11ec0*/  ISETP.NE.U32.AND P2, PT, R211.reuse, RZ, PT ;  /* 0x000000ffd300720c */ /* 0x040fe40003f45070 */
[----:B--2---:R-:W-:Y:S04]  /*11ed0*/  IADD3 R2, -R211, 0x10, RZ ;  /* 0x00000010d3027810 */ /* 0x004fe80007ffe1ff */
[----:B------:R-:W-:Y:S04]  /*11ee0*/  LOP3.LUT R2, R2, 0xf, RZ, 0xc0, !PT ;  /* 0x0000000f02027812 */ /* 0x000fe800078ec0ff */
[----:B------:R-:W-:Y:S04]  /*11ef0*/  IADD3 R2, P1, P0, R2, R9, R219 ;  /* 0x0000000902027210 */ /* 0x000fe8000783e0db */
[----:B------:R-:W-:Y:S02]  /*11f00*/  IADD3.X R3, RZ, R10, R218, P1, P0 ;  /* 0x0000000aff037210 */ /* 0x000fe40000fe04da */
[----:B-----5:R-:W-:Y:S03]  /*11f10*/  ISETP.GT.AND P0, PT, R20, 0x7f, PT ;  /* 0x0000007f1400780c */ /* 0x020fe60003f04270 */
[----:B------:R2:W-:Y:S10]  /*11f20*/  LDGSTS.E.BYPASS.LTC128B.128.ZFILL [R213+0x5900], [R2.64], P2 ;  /* 0x0590000002d57fae */ /* 0x0005f40009141d48 */
[----:B------:R-:W-:-:S05]  /*11f30*/  @P0 BRA `(.L_x_446) ;  /* 0x0000012000000947 */ /* 0x000fca0003800000 */
[----:B------:R-:W-:-:S05]  /*11f40*/  BRA.DIV ~URZ, `(.L_x_447) ;  /* 0x000082c27f007947 */ /* 0x000fca000b800000 */
[----:B------:R3:W4:Y:S04]  /*11f50*/  SHFL.IDX PT, R9, R4, 0x3, 0x181f ;  /* 0x00781f0004097f89 */ /* 0x00072800000e0000 */
[----:B-1----:R3:W1:Y:S02]  /*11f60*/  SHFL.IDX PT, R4, R8, 0x3, 0x181f ;  /* 0x00781f0008047f89 */ /* 0x00266400000e0000 */
.L_x_532:
[C---:B--2---:R-:W-:Y:S02]  /*11f70*/  IADD3 R2, -R210.reuse, 0x10, RZ ;  /* 0x00000010d2027810 */ /* 0x044fe40007ffe1ff */
[----:B------:R-:W-:Y:S02]  /*11f80*/  ISETP.NE.U32.AND P0, PT, R210, RZ, PT ;  /* 0x000000ffd200720c */ /* 0x000fe40003f05070 */
[----:B------:R-:W-:Y:S04]  /*11f90*/  LOP3.LUT R2, R2, 0xf, RZ, 0xc0, !PT ;  /* 0x0000000f02027812 */ /* 0x000fe800078ec0ff */
[-C--:B-1----:R-:W-:Y:S04]  /*11fa0*/  IADD3 R2, P2, P1, R2, R4.reuse, R216 ;  /* 0x0000000402027210 */ /* 0x082fe8000795e0d8 */
[-C--:B----4-:R-:W-:Y:S05]  /*11fb0*/  IADD3.X R3, RZ, R9.reuse, R217, P2, P1 ;  /* 0x00000009ff037210 */ /* 0x090fea00017e24d9 */
        /* <DEDUP_REMOVED lines=10> */
.L_x_446:
[----:B------:R-:W-:Y:S05]  /*12060*/  BSYNC B0 ;  /* 0x0000000000007941 */ /* 0x000fea0003800000 */
.L_x_445:
[----:B------:R-:W0:Y:S01]  /*12070*/  LDGDEPBAR ;  /* 0x00000000000079af */ /* 0x000e220000000000 */
[----:B------:R-:W-:Y:S01]  /*12080*/  WARPSYNC 0xffffffff ;  /* 0xffffffff00007948 */ /* 0x000fe20003800000 */
[C---:B---3--:R-:W-:Y:S01]  /*12090*/  HMMA.16816.F32.BF16 R8, R140.reuse, R16, RZ ;  /* 0x000000108c08723c */ /* 0x048fe200000418ff */
[----:B------:R-:W-:Y:S02]  /*120a0*/  BSSY B0, `(.L_x_448) ;  /* 0x0000185000007945 */ /* 0x000fe40003800000 */
[----:B------:R-:W-:Y:S02]  /*120b0*/  LOP3.LUT P0, RZ, R82, 0x4, RZ, 0xc0, !PT ;  /* 0x0000000452ff7812 */ /* 0x000fe4000780c0ff */
[C---:B-12---:R-:W-:Y:S03]  /*120c0*/  IADD3 R2, R200.reuse, 0x40, RZ ;  /* 0x00000040c8027810 */ /* 0x046fe60007ffe0ff */
        /* <DEDUP_REMOVED lines=40> */
[----:B------:R-:W2:Y:S07]  /*12350*/  LDSM.16.M88.4 R152, [R83+-0x3800] ;  /* 0xffc800005398783b */ /* 0x000eae0000000200 */
[C---:B---3--:R-:W-:Y:S08]  /*12360*/  HMMA.16816.F32.BF16 R28, R176.reuse, R156, R28 ;  /* 0x0000009cb01c723c */ /* 0x048ff0000004181c */
[C---:B------:R-:W-:Y:S01]  /*12370*/  HMMA.16816.F32.BF16 R32, R176.reuse, R158, R32 ;  /* 0x0000009eb020723c */ /* 0x040fe20000041820 */
[----:B------:R-:W3:Y:S07]  /*12380*/  LDSM.16.M88.4 R156, [R83+-0x3000] ;  /* 0xffd00000539c783b */ /* 0x000eee0000000200 */
[C---:B----4-:R-:W-:Y:S08]  /*12390*/  HMMA.16816.F32.BF16 R36, R176.reuse, R160, R36 ;  /* 0x000000a0b024723c */ /* 0x050ff00000041824 */
[C---:B------:R-:W-:Y:S01]  /*123a0*/  HMMA.16816.F32.BF16 R40, R176.reuse, R162, R40 ;  /* 0x000000a2b028723c */ /* 0x040fe20000041828 */
[----:B------:R-:W4:Y:S07]  /*123b0*/  LDSM.16.M88.4 R160, [R83+-0x2800] ;  /* 0xffd8000053a0783b */ /* 0x000f2e0000000200 */
[C---:B-----5:R-:W-:Y:S08]  /*123c0*/  HMMA.16816.F32.BF16 R44, R176.reuse, R164, R44 ;  /* 0x000000a4b02c723c */ /* 0x060ff0000004182c */
[C---:B------:R-:W-:Y:S01]  /*123d0*/  HMMA.16816.F32.BF16 R48, R176.reuse, R166, R48 ;  /* 0x000000a6b030723c */ /* 0x040fe20000041830 */
[----:B------:R-:W5:Y:S07]  /*123e0*/  LDSM.16.M88.4 R164, [R83+-0x2000] ;  /* 0xffe0000053a4783b */ /* 0x000f6e0000000200 */
[C---:B------:R-:W-:Y:S08]  /*123f0*/  HMMA.16816.F32.BF16 R52, R176.reuse, R168, R52 ;  /* 0x000000a8b034723c */ /* 0x040ff00000041834 */
[C---:B------:R-:W-:Y:S01]  /*12400*/  HMMA.16816.F32.BF16 R56, R176.reuse, R170, R56 ;  /* 0x000000aab038723c */ /* 0x040fe20000041838 */
[----:B------:R-:W4:Y:S07]  /*12410*/  LDSM.16.M88.4 R168, [R83+-0x1800] ;  /* 0xffe8000053a8783b */ /* 0x000f2e0000000200 */
[C---:B-1----:R-:W-:Y:S08]  /*12420*/  HMMA.16816.F32.BF16 R60, R176.reuse, R148, R60 ;  /* 0x00000094b03c723c */ /* 0x042ff0000004183c */
[----:B------:R-:W-:Y:S01]  /*12430*/  HMMA.16816.F32.BF16 R64, R176, R150, R64 ;  /* 0x00000096b040723c */ /* 0x000fe20000041840 */
[----:B------:R-:W1:Y:S07]  /*12440*/  LDSM.16.M88.4 R148, [R83+-0x1000] ;  /* 0xfff000005394783b */ /* 0x000e6e0000000200 */
[C---:B--2---:R-:W-:Y:S08]  /*12450*/  HMMA.16816.F32.BF16 R8, R180.reuse, R152, R8 ;  /* 0x00000098b408723c */ /* 0x044ff00000041808 */
[C---:B------:R-:W-:Y:S01]  /*12460*/  HMMA.16816.F32.BF16 R16, R180.reuse, R154, R16 ;  /* 0x0000009ab410723c */ /* 0x040fe20000041810 */
[----:B------:R-:W2:Y:S07]  /*12470*/  LDSM.16.M88.4 R152, [R83+-0x800] ;  /* 0xfff800005398783b */ /* 0x000eae0000000200 */
        /* <DEDUP_REMOVED lines=65> */
[----:B------:R-:W4:Y:S07]  /*12890*/  LDSM.16.M88.4 R168, [R83] ;  /* 0x0000000053a8783b */ /* 0x000f2e0000000200 */
        /* <DEDUP_REMOVED lines=17> */
[----:B------:R-:W-:Y:S02]  /*129b0*/  FMUL.FTZ R4, R18, c[0x0][0x320] ;  /* 0x0000c80012047a20 */ /* 0x000fe40000410000 */
[----:B------:R-:W-:Y:S04]  /*129c0*/  FMUL.FTZ R3, R19, c[0x0][0x320] ;  /* 0x0000c80013037a20 */ /* 0x000fe80000410000 */
[----:B------:R3:W4:Y:S10]  /*129d0*/  MUFU.TANH R173, R4 ;  /* 0x0000000400ad7308 */ /* 0x0007340000002400 */
[----:B------:R-:W2:Y:S01]  /*129e0*/  MUFU.TANH R171, R3 ;  /* 0x0000000300ab7308 */ /* 0x000ea20000002400 */
        /* <DEDUP_REMOVED lines=11> */
[C---:B-1----:R-:W-:Y:S07]  /*12aa0*/  HMMA.16816.F32.BF16 R28, R196.reuse, R8, R28 ;  /* 0x00000008c41c723c */ /* 0x042fee000004181c */
[----:B------:R-:W-:Y:S01]  /*12ab0*/  FMUL.FTZ R8, R26, c[0x0][0x320] ;  /* 0x0000c8001a087a20 */ /* 0x000fe20000410000 */
[C---:B------:R-:W-:Y:S03]  /*12ac0*/  HMMA.16816.F32.BF16 R32, R196.reuse, R10, R32 ;  /* 0x0000000ac420723c */ /* 0x040fe60000041820 */
[----:B------:R1:W1:Y:S01]  /*12ad0*/  MUFU.TANH R166, R8 ;  /* 0x0000000800a67308 */ /* 0x0002620000002400 */
[----:B-----5:R-:W-:Y:S02]  /*12ae0*/  FMUL.FTZ R2, R17, c[0x0][0x320] ;  /* 0x0000c80011027a20 */ /* 0x020fe40000410000 */
[----:B------:R-:W5:Y:S07]  /*12af0*/  LDSM.16.M88.4 R16, [R83+0x1800] ;  /* 0x001800005310783b */ /* 0x000f6e0000000200 */
[----:B------:R2:W2:Y:S03]  /*12b00*/  MUFU.TANH R168, R2 ;  /* 0x0000000200a87308 */ /* 0x0004a60000002400 */
[----:B------:R-:W-:Y:S07]  /*12b10*/  FMUL.FTZ R3, R28, c[0x0][0x320] ;  /* 0x0000c8001c037a20 */ /* 0x000fee0000410000 */
[----:B------:R-:W3:Y:S01]  /*12b20*/  MUFU.TANH R156, R3 ;  /* 0x00000003009c7308 */ /* 0x000ee20000002400 */
[----:B------:R-:W-:Y:S01]  /*12b30*/  FMUL.FTZ R4, R35, c[0x0][0x320] ;  /* 0x0000c80023047a20 */ /* 0x000fe20000410000 */
[----:B-1----:R-:W1:Y:S08]  /*12b40*/  LDSM.16.M88.4 R8, [R83+0x2000] ;  /* 0x002000005308783b */ /* 0x002e700000000200 */
[----:B------:R-:W1:Y:S01]  /*12b50*/  MUFU.TANH R157, R4 ;  /* 0x00000004009d7308 */ /* 0x000e620000002400 */
[----:B--2---:R-:W-:Y:S09]  /*12b60*/  FMUL.FTZ R2, R20, c[0x0][0x320] ;  /* 0x0000c80014027a20 */ /* 0x004ff20000410000 */
[----:B------:R2:W1:Y:S01]  /*12b70*/  MUFU.TANH R164, R2 ;  /* 0x0000000200a47308 */ /* 0x0004620000002400 */
[C---:B-----5:R-:W-:Y:S07]  /*12b80*/  HMMA.16816.F32.BF16 R36, R196.reuse, R16, R36 ;  /* 0x00000010c424723c */ /* 0x060fee0000041824 */
[----:B------:R-:W-:Y:S01]  /*12b90*/  FMUL.FTZ R16, R34, c[0x0][0x320] ;  /* 0x0000c80022107a20 */ /* 0x000fe20000410000 */
[C---:B------:R-:W-:Y:S03]  /*12ba0*/  HMMA.16816.F32.BF16 R40, R196.reuse, R18, R40 ;  /* 0x00000012c428723c */ /* 0x040fe60000041828 */
[----:B------:R5:W3:Y:S05]  /*12bb0*/  MUFU.TANH R158, R16 ;  /* 0x00000010009e7308 */ /* 0x000aea0000002400 */
[C---:B-1----:R-:W-:Y:S04]  /*12bc0*/  HMMA.16816.F32.BF16 R44, R196.reuse, R8, R44 ;  /* 0x00000008c42c723c */ /* 0x042fe8000004182c */
[----:B--2---:R-:W-:Y:S04]  /*12bd0*/  FMUL.FTZ R2, R21, c[0x0][0x320] ;  /* 0x0000c80015027a20 */ /* 0x004fe80000410000 */
[----:B------:R-:W-:Y:S01]  /*12be0*/  FMUL.FTZ R3, R36, c[0x0][0x320] ;  /* 0x0000c80024037a20 */ /* 0x000fe20000410000 */
[----:B------:R1:W2:Y:S01]  /*12bf0*/  MUFU.TANH R163, R2 ;  /* 0x0000000200a37308 */ /* 0x0002a20000002400 */
[C---:B------:R-:W-:Y:S06]  /*12c00*/  HMMA.16816.F32.BF16 R48, R196.reuse, R10, R48 ;  /* 0x0000000ac430723c */ /* 0x040fec0000041830 */
[----:B------:R-:W-:Y:S02]  /*12c10*/  FMUL.FTZ R8, R42, c[0x0][0x320] ;  /* 0x0000c8002a087a20 */ /* 0x000fe40000410000 */
[----:B------:R-:W-:Y:S01]  /*12c20*/  FMUL.FTZ R4, R43, c[0x0][0x320] ;  /* 0x0000c8002b047a20 */ /* 0x000fe20000410000 */
[----:B-----5:R-:W5:Y:S01]  /*12c30*/  LDSM.16.M88.4 R16, [R83+0x2800] ;  /* 0x002800005310783b */ /* 0x020f620000000200 */
[----:B------:R2:W2:Y:S10]  /*12c40*/  MUFU.TANH R42, R8 ;  /* 0x00000008002a7308 */ /* 0x0004b40000002400 */
[----:B------:R3:W3:Y:S01]  /*12c50*/  MUFU.TANH R150, R3 ;  /* 0x0000000300967308 */ /* 0x0006e20000002400 */
[----:B-1----:R-:W-:Y:S09]  /*12c60*/  FMUL.FTZ R2, R22, c[0x0][0x320] ;  /* 0x0000c80016027a20 */ /* 0x002ff20000410000 */
[----:B------:R1:W1:Y:S01]  /*12c70*/  MUFU.TANH R169, R2 ;  /* 0x0000000200a97308 */ /* 0x0002620000002400 */
[----:B--2---:R-:W2:Y:S01]  /*12c80*/  LDSM.16.M88.4 R8, [R83+0x3000] ;  /* 0x003000005308783b */ /* 0x004ea20000000200 */
[----:B------:R-:W-:Y:S07]  /*12c90*/  DEPBAR.LE SB0, 0x0 ;  /* 0x000080000000791a */ /* 0x000fee0000000000 */
[----:B------:R-:W-:Y:S01]  /*12ca0*/  BAR.SYNC.DEFER_BLOCKING 0x0 ;  /* 0x0000000000007b1d */ /* 0x000fe20000010000 */
[----:B---3--:R-:W-:Y:S05]  /*12cb0*/  FMUL.FTZ R3, R44, c[0x0][0x320] ;  /* 0x0000c8002c037a20 */ /* 0x008fea0000410000 */
[----:B------:R3:W2:Y:S01]  /*12cc0*/  MUFU.TANH R35, R3 ;  /* 0x0000000300237308 */ /* 0x0006a20000002400 */
[C---:B-----5:R-:W-:Y:S05]  /*12cd0*/  HMMA.16816.F32.BF16 R52, R196.reuse, R16, R52 ;  /* 0x00000010c434723c */ /* 0x060fea0000041834 */
[----:B-1----:R-:W-:Y:S02]  /*12ce0*/  FMUL.FTZ R2, R23, c[0x0][0x320] ;  /* 0x0000c80017027a20 */ /* 0x002fe40000410000 */
[----:B------:R-:W-:Y:S01]  /*12cf0*/  FMUL.FTZ R16, R50, c[0x0][0x320] ;  /* 0x0000c80032107a20 */ /* 0x000fe20000410000 */
[C---:B------:R-:W-:Y:S01]  /*12d00*/  HMMA.16816.F32.BF16 R56, R196.reuse, R18, R56 ;  /* 0x00000012c438723c */ /* 0x040fe20000041838 */
[----:B------:R1:W1:Y:S11]  /*12d10*/  MUFU.TANH R167, R2 ;  /* 0x0000000200a77308 */ /* 0x0002760000002400 */
[----:B------:R-:W-:Y:S04]  /*12d20*/  @!UPT UIADD3 URZ, URZ, URZ, URZ ;  /* 0x0000003f3f3ff290 */ /* 0x000fe8000fffe03f */
[----:B---3--:R-:W-:Y:S01]  /*12d30*/  FMUL.FTZ R3, R53, c[0x0][0x320] ;  /* 0x0000c80035037a20 */ /* 0x008fe20000410000 */
[C---:B--2---:R-:W-:Y:S03]  /*12d40*/  HMMA.16816.F32.BF16 R60, R196.reuse, R8, R60 ;  /* 0x00000008c43c723c */ /* 0x044fe6000004183c */
[----:B------:R-:W2:Y:S01]  /*12d50*/  MUFU.TANH R28, R3 ;  /* 0x00000003001c7308 */ /* 0x000ea20000002400 */
[----:B-1----:R-:W-:Y:S04]  /*12d60*/  FMUL.FTZ R2, R24, c[0x0][0x320] ;  /* 0x0000c80018027a20 */ /* 0x002fe80000410000 */
[----:B------:R-:W-:Y:S05]  /*12d70*/  HMMA.16816.F32.BF16 R64, R196, R10, R64 ;  /* 0x0000000ac440723c */ /* 0x000fea0000041840 */
[----:B------:R1:W3:Y:S02]  /*12d80*/  MUFU.TANH R162, R2 ;  /* 0x0000000200a27308 */ /* 0x0002e40000002400 */
        /* <DEDUP_REMOVED lines=22> */
[----:B------:R5:W1:Y:S10]  /*12ef0*/  MUFU.TANH R41, R4 ;  /* 0x0000000400297308 */ /* 0x000a740000002400 */
[----:B------:R1:W1:Y:S01]  /*12f00*/  MUFU.TANH R38, R2 ;  /* 0x0000000200267308 */ /* 0x0002620000002400 */
[----:B-----5:R-:W-:Y:S09]  /*12f10*/  FMUL.FTZ R4, R51, c[0x0][0x320] ;  /* 0x0000c80033047a20 */ /* 0x020ff20000410000 */
[----:B------:R-:W2:Y:S01]  /*12f20*/  MUFU.TANH R36, R4 ;  /* 0x0000000400247308 */ /* 0x000ea20000002400 */
[----:B-1----:R-:W-:Y:S09]  /*12f30*/  FMUL.FTZ R2, R45, c[0x0][0x320] ;  /* 0x0000c8002d027a20 */ /* 0x002ff20000410000 */
        /* <DEDUP_REMOVED lines=38> */
[----:B------:R1:W1:Y:S01]  /*131a0*/  MUFU.TANH R20, R2 ;  /* 0x0000000200147308 */ /* 0x0002620000002400 */
[----:B------:R-:W-:-:S05]  /*131b0*/  @!P0 BRA `(.L_x_449) ;  /* 0x0000073000008947 */ /* 0x000fca0003800000 */
[----:B-1234-:R-:W-:Y:S01]  /*131c0*/  IMAD.MOV.U32 R2, RZ, RZ, c[0x0][0x2b8] ;  /* 0x0000ae00ff027624 */ /* 0x01efe200078e00ff */
[----:B------:R-:W2:Y:S01]  /*131d0*/  LDL R228, [R1+0x1c] ;  /* 0x00001c0001e47983 */ /* 0x000ea20000100800 */
[----:B------:R-:W-:Y:S01]  /*131e0*/  IMAD.MOV.U32 R224, RZ, RZ, RZ ;  /* 0x000000ffffe07224 */ /* 0x000fe200078e00ff */
[----:B------:R-:W-:Y:S02]  /*131f0*/  ISETP.GT.AND P0, PT, R0, 0x6f, PT ;  /* 0x0000006f0000780c */ /* 0x000fe40003f04270 */
[----:B------:R-:W3:Y:S01]  /*13200*/  LDL.64 R226, [R1+0x10] ;  /* 0x0000100001e27983 */ /* 0x000ee20000100a00 */
[----:B------:R-:W-:Y:S05]  /*13210*/  ISETP.NE.AND P1, PT, R2, 0x1, PT ;  /* 0x000000010200780c */ /* 0x000fea0003f25270 */
[----:B------:R-:W4:Y:S04]  /*13220*/  LDL R221, [R1+0x18] ;  /* 0x0000180001dd7983 */ /* 0x000f280000100800 */
[----:B------:R-:W5:Y:S01]  /*13230*/  LDL.64 R222, [R1+0x8] ;  /* 0x0000080001de7983 */ /* 0x000f620000100a00 */
[----:B--2---:R-:W-:Y:S05]  /*13240*/  IMAD R3, R230, 0x70, R228 ;  /* 0x00000070e6037824 */ /* 0x004fea00078e02e4 */
[----:B------:R-:W-:Y:S05]  /*13250*/  IADD3 R3, R3, -0x70, R0 ;  /* 0xffffff9003037810 */ /* 0x000fea0007ffe000 */
[----:B------:R-:W-:Y:S04]  /*13260*/  @P1 IMAD.HI.U32 R4, R3, c[0x0][0x2bc], RZ ;  /* 0x0000af0003041a27 */ /* 0x000fe800078e00ff */
[--C-:B------:R-:W-:Y:S01]  /*13270*/  IMAD.MOV.U32 R2, RZ, RZ, R3.reuse ;  /* 0x000000ffff027224 */ /* 0x100fe200078e0003 */
[----:B------:R-:W-:Y:S04]  /*13280*/  @P1 SHF.R.U32.HI R2, RZ, c[0x0][0x2c0], R4 ;  /* 0x0000b000ff021a19 */ /* 0x000fe80000011604 */
[----:B---3--:R-:W-:Y:S01]  /*13290*/  @!P0 IADD3 R4, P1, R2, R226, RZ ;  /* 0x000000e202048210 */ /* 0x008fe20007f3e0ff */
[----:B------:R-:W-:Y:S04]  /*132a0*/  IMAD.MOV R8, RZ, RZ, -R2 ;  /* 0x000000ffff087224 */ /* 0x000fe800078e0a02 */
[----:B------:R-:W-:Y:S01]  /*132b0*/  IMAD R225, R8, c[0x0][0x2b8], R3 ;  /* 0x0000ae0008e17a24 */ /* 0x000fe200078e0203 */
[----:B----4-:R-:W-:Y:S02]  /*132c0*/  @!P0 LEA.HI.X.SX32 R3, R2, R221, 0x1, P1 ;  /* 0x000000dd02038211 */ /* 0x010fe400008f0eff */
[C---:B------:R-:W-:Y:S04]  /*132d0*/  @!P0 LEA R2, P1, R4.reuse, c[0x0][0x2a0], 0x2 ;  /* 0x0000a80004028a11 */ /* 0x040fe800078210ff */
[----:B------:R-:W-:Y:S05]  /*132e0*/  @!P0 LEA.HI.X R3, R4, c[0x0][0x2a4], R3, 0x2, P1 ;  /* 0x0000a90004038a11 */ /* 0x000fea00008f1403 */
[----:B------:R1:W2:Y:S02]  /*132f0*/  @!P0 LDG.E R224, [R2.64] ;  /* 0x0000000802e08981 */ /* 0x0002a4000c1e1900 */
[----:B-1----:R-:W-:Y:S05]  /*13300*/  SHF.R.S32.HI R2, RZ, 0x1f, R225 ;  /* 0x0000001fff027819 */ /* 0x002fea00000114e1 */
[----:B------:R-:W-:Y:S02]  /*13310*/  IMAD R4, R2, c[0x0][0x1e0], RZ ;  /* 0x0000780002047a24 */ /* 0x000fe400078e02ff */
[C---:B------:R-:W-:Y:S04]  /*13320*/  IMAD.WIDE.U32 R2, R225.reuse, c[0x0][0x1e0], RZ ;  /* 0x00007800e1027a25 */ /* 0x040fe800078e00ff */
[----:B------:R-:W-:Y:S04]  /*13330*/  IMAD R4, R225, c[0x0][0x1e4], R4 ;  /* 0x00007900e1047a24 */ /* 0x000fe800078e0204 */
[----:B------:R-:W-:Y:S01]  /*13340*/  IMAD.IADD R3, R3, 0x1, R4 ;  /* 0x0000000103037824 */ /* 0x000fe200078e0204 */
[----:B--2---:R-:W-:Y:S03]  /*13350*/  SHF.R.S32.HI R4, RZ, 0x1f, R224 ;  /* 0x0000001fff047819 */ /* 0x004fe600000114e0 */
[----:B------:R-:W-:Y:S04]  /*13360*/  IMAD.WIDE.U32 R2, R224, c[0x0][0x1f0], R2 ;  /* 0x00007c00e0027a25 */ /* 0x000fe800078e0002 */
[----:B------:R-:W-:Y:S01]  /*13370*/  IMAD R4, R4, c[0x0][0x1f0], RZ ;  /* 0x00007c0004047a24 */ /* 0x000fe200078e02ff */
[----:B-----5:R-:W-:Y:S03]  /*13380*/  IADD3 R2, P0, R222, R2, RZ ;  /* 0x00000002de027210 */ /* 0x020fe60007f1e0ff */
[----:B------:R-:W-:Y:S05]  /*13390*/  IMAD R4, R224, c[0x0][0x1f4], R4 ;  /* 0x00007d00e0047a24 */ /* 0x000fea00078e0204 */
[----:B------:R-:W-:Y:S02]  /*133a0*/  IADD3.X R3, R252, R3, R4, P0, !PT ;  /* 0x00000003fc037210 */ /* 0x000fe400007fe404 */
[C---:B------:R-:W-:Y:S04]  /*133b0*/  LEA R8, P0, R2.reuse, c[0x0][0x1c8], 0x1 ;  /* 0x0000720002087a11 */ /* 0x040fe800078008ff */
[----:B------:R-:W-:Y:S01]  /*133c0*/  LEA.HI.X R4, R2, c[0x0][0x1cc], R3, 0x1, P0 ;  /* 0x0000730002047a11 */ /* 0x000fe200000f0c03 */
[----:B------:R-:W-:-:S06]  /*133d0*/  BRA.DIV ~URZ, `(.L_x_450) ;  /* 0x00006f027f007947 */ /* 0x000fcc000b800000 */
[----:B------:R1:W2:Y:S02]  /*133e0*/  SHFL.IDX PT, R10, R4, RZ, 0x181f ;  /* 0x00181fff040a7589 */ /* 0x0002a400000e0000 */
.L_x_533:
[----:B------:R-:W-:-:S05]  /*133f0*/  BRA.DIV ~URZ, `(.L_x_451) ;  /* 0x00006f527f007947 */ /* 0x000fca000b800000 */
[----:B------:R3:W4:Y:S02]  /*13400*/  SHFL.IDX PT, R9, R8, RZ, 0x181f ;  /* 0x00181fff08097589 */ /* 0x00072400000e0000 */
.L_x_534:
[----:B------:R-:W-:Y:S11]  /*13410*/  ISETP.GE.AND P0, PT, R220, 0x1, PT ;  /* 0x00000001dc00780c */ /* 0x000ff60003f06270 */
[----:B------:R-:W-:Y:S02]  /*13420*/  @!UPT UIADD3 URZ, URZ, URZ, URZ ;  /* 0x0000003f3f3ff290 */ /* 0x000fe4000fffe03f */
[C---:B------:R-:W-:Y:S02]  /*13430*/  @P0 IADD3 R2, -R210.reuse, 0x10, RZ ;  /* 0x00000010d2020810 */ /* 0x040fe40007ffe1ff */
[----:B------:R-:W-:Y:S02]  /*13440*/  @P0 ISETP.NE.U32.AND P1, PT, R210, RZ, PT ;  /* 0x000000ffd200020c */ /* 0x000fe40003f25070 */
        /* <DEDUP_REMOVED lines=13> */
[----:B------:R-:W-:-:S05]  /*13520*/  BRA.DIV ~URZ, `(.L_x_452) ;  /* 0x00006e927f007947 */ /* 0x000fca000b800000 */
[----:B------:R4:W1:Y:S04]  /*13530*/  SHFL.IDX PT, R10, R4, 0x1, 0x181f ;  /* 0x00381f00040a7f89 */ /* 0x00086800000e0000 */
[----:B------:R4:W2:Y:S02]  /*13540*/  SHFL.IDX PT, R9, R8, 0x1, 0x181f ;  /* 0x00381f0008097f89 */ /* 0x0008a400000e0000 */
.L_x_535:
[----:B------:R-:W-:Y:S11]  /*13550*/  ISETP.GE.AND P0, PT, R220, 0x21, PT ;  /* 0x00000021dc00780c */ /* 0x000ff60003f06270 */
[----:B------:R-:W-:Y:S02]  /*13560*/  @!UPT UIADD3 URZ, URZ, URZ, URZ ;  /* 0x0000003f3f3ff290 */ /* 0x000fe4000fffe03f */
[C---:B--2---:R-:W-:Y:S02]  /*13570*/  @P0 IADD3 R2, -R210.reuse, 0x10, RZ ;  /* 0x00000010d2020810 */ /* 0x044fe40007ffe1ff */
[----:B------:R-:W-:Y:S02]  /*13580*/  @P0 ISETP.NE.U32.AND P1, PT, R210, RZ, PT ;  /* 0x000000ffd200020c */ /* 0x000fe40003f25070 */
        /* <DEDUP_REMOVED lines=13> */
[----:B------:R-:W-:-:S05]  /*13660*/  BRA.DIV ~URZ, `(.L_x_453) ;  /* 0x00006e227f007947 */ /* 0x000fca000b800000 */
[----:B------:R2:W1:Y:S02]  /*13670*/  SHFL.IDX PT, R10, R4, 0x2, 0x181f ;  /* 0x00581f00040a7f89 */ /* 0x00046400000e0000 */
.L_x_536:
[----:B------:R-:W-:-:S05]  /*13680*/  BRA.DIV ~URZ, `(.L_x_454) ;  /* 0x00006e727f007947 */ /* 0x000fca000b800000 */
[----:B------:R2:W3:Y:S02]  /*13690*/  SHFL.IDX PT, R9, R8, 0x2, 0x181f ;  /* 0x00581f0008097f89 */ /* 0x0004e400000e0000 */
.L_x_537:
[----:B------:R-:W-:Y:S11]  /*136a0*/  ISETP.GE.AND P0, PT, R220, 0x41, PT ;  /* 0x00000041dc00780c */ /* 0x000ff60003f06270 */
[----:B------:R-:W-:Y:S02]  /*136b0*/  @!UPT UIADD3 URZ, URZ, URZ, URZ ;  /* 0x0000003f3f3ff290 */ /* 0x000fe4000fffe03f */
[C---:B-1----:R-:W-:Y:S02]  /*136c0*/  @P0 IADD3 R2, -R210.reuse, 0x10, RZ ;  /* 0x00000010d2020810 */ /* 0x042fe40007ffe1ff */
[----:B------:R-:W-:Y:S02]  /*136d0*/  @P0 ISETP.NE.U32.AND P1, PT, R210, RZ, PT ;  /* 0x000000ffd200020c */ /* 0x000fe40003f25070 */
        /* <DEDUP_REMOVED lines=14> */
[----:B------:R3:W1:Y:S04]  /*137c0*/  SHFL.IDX PT, R9, R4, 0x3, 0x181f ;  /* 0x00781f0004097f89 */ /* 0x00066800000e0000 */
[----:B--2-4-:R3:W2:Y:S02]  /*137d0*/  SHFL.IDX PT, R4, R8, 0x3, 0x181f ;  /* 0x00781f0008047f89 */ /* 0x0146a400000e0000 */
.L_x_538:
[----:B------:R-:W-:Y:S11]  /*137e0*/  ISETP.GE.AND P0, PT, R220, 0x61, PT ;  /* 0x00000061dc00780c */ /* 0x000ff60003f06270 */
[----:B------:R-:W-:Y:S02]  /*137f0*/  @!UPT UIADD3 URZ, URZ, URZ, URZ ;  /* 0x0000003f3f3ff290 */ /* 0x000fe4000fffe03f */
[C---:B-1----:R-:W-:Y:S02]  /*13800*/  @P0 IADD3 R2, -R210.reuse, 0x10, RZ ;  /* 0x00000010d2020810 */ /* 0x042fe40007ffe1ff */
[----:B------:R-:W-:Y:S02]  /*13810*/  @P0 ISETP.NE.U32.AND P1, PT, R210, RZ, PT ;  /* 0x000000ffd200020c */ /* 0x000fe40003f25070 */
        /* <DEDUP_REMOVED lines=13> */
.L_x_449:
[----:B--234-:R-:W-:Y:S05]  /*138f0*/  BSYNC B0 ;  /* 0x0000000000007941 */ /* 0x01cfea0003800000 */
.L_x_448:
        /* <DEDUP_REMOVED lines=59> */
.L_x_539:
[----:B-12---:R-:W-:Y:S01]  /*13cb0*/  FMNMX.FTZ R4, R4, R2, !PT ;  /* 0x0000000204047209 */ /* 0x006fe20007810000 */
[----:B------:R-:W-:-:S05]  /*13cc0*/  BRA.DIV ~URZ, `(.L_x_457) ;  /* 0x000069c27f007947 */ /* 0x000fca000b800000 */
[----:B------:R-:W1:Y:S02]  /*13cd0*/  SHFL.BFLY PT, R2, R4, 0x1, 0x1f ;  /* 0x0c201f0004027f89 */ /* 0x000e6400000e0000 */
[----:B-1----:R-:W-:Y:S02]  /*13ce0*/  FMNMX.FTZ R6, R4, R2, !PT ;  /* 0x0000000204067209 */ /* 0x002fe40007810000 */
[----:B------:R-:W1:Y:S02]  /*13cf0*/  SHFL.BFLY PT, R2, R8, 0x2, 0x1f ;  /* 0x0c401f0008027f89 */ /* 0x000e6400000e0000 */
[----:B-1----:R-:W-:Y:S05]  /*13d00*/  FMNMX.FTZ R4, R8, R2, !PT ;  /* 0x0000000208047209 */ /* 0x002fea0007810000 */
[----:B------:R1:W2:Y:S02]  /*13d10*/  SHFL.BFLY PT, R2, R4, 0x1, 0x1f ;  /* 0x0c201f0004027f89 */ /* 0x0002a400000e0000 */
.L_x_540:
[----:B------:R-:W-:Y:S01]  /*13d20*/  FMUL.FTZ R8, R6, c[0x0][0x2d0] ;  /* 0x0000b40006087a20 */ /* 0x000fe20000410000 */
[----:B-12---:R-:W-:Y:S01]  /*13d30*/  FMNMX.FTZ R4, R2, R4, !PT ;  /* 0x0000000402047209 */ /* 0x006fe20007810000 */
[----:B------:R-:W-:Y:S01]  /*13d40*/  FADD.FTZ R2, -R6, R15 ;  /* 0x0000000f06027221 */ /* 0x000fe20000010100 */
[----:B------:R-:W-:Y:S01]  /*13d50*/  WARPSYNC 0xffffffff ;  /* 0xffffffff00007948 */ /* 0x000fe20003800000 */
[--C-:B------:R-:W-:Y:S01]  /*13d60*/  FFMA.FTZ R10, R175, c[0x0][0x2d0], -R8.reuse ;  /* 0x0000b400af0a7a23 */ /* 0x100fe20000010808 */
[----:B------:R-:W-:Y:S01]  /*13d70*/  ISETP.GT.AND P0, PT, R230, R250, PT ;  /* 0x000000fae600720c */ /* 0x000fe20003f04270 */
[----:B------:R-:W-:Y:S02]  /*13d80*/  FMUL.FTZ R2, R2, c[0x0][0x2d0] ;  /* 0x0000b40002027a20 */ /* 0x000fe40000410000 */
[--C-:B------:R-:W-:Y:S02]  /*13d90*/  FFMA.FTZ R221, R148, c[0x0][0x2d0], -R8.reuse ;  /* 0x0000b40094dd7a23 */ /* 0x100fe40000010808 */
[--C-:B------:R-:W-:Y:S01]  /*13da0*/  FFMA.FTZ R211, R38, c[0x0][0x2d0], -R8.reuse ;  /* 0x0000b40026d37a23 */ /* 0x100fe20000010808 */
[----:B------:R-:W-:Y:S01]  /*13db0*/  MUFU.EX2 R3, R2 ;  /* 0x0000000200037308 */ /* 0x000fe20000000800 */
        /* <DEDUP_REMOVED lines=26> */
[----:B------:R-:W-:Y:S03]  /*13f60*/  FFMA.FTZ R162, R159, c[0x0][0x2d0], -R8 ;  /* 0x0000b4009fa27a23 */ /* 0x000fe60000010808 */
[----:B------:R-:W-:Y:S10]  /*13f70*/  MUFU.EX2 R8, R10 ;  /* 0x0000000a00087308 */ /* 0x000ff40000000800 */
[----:B------:R-:W1:Y:S02]  /*13f80*/  MUFU.EX2 R11, R15 ;  /* 0x0000000f000b7308 */ /* 0x000e640000000800 */
[----:B-1----:R-:W-:Y:S01]  /*13f90*/  F2FP.BF16.PACK_AB R150, R11, R16 ;  /* 0x000000100b96723e */ /* 0x002fe200000010ff */
[----:B------:R-:W-:Y:S01]  /*13fa0*/  FFMA.FTZ R2, R3, R232, R8 ;  /* 0x000000e803027223 */ /* 0x000fe20000010008 */
[----:B------:R-:W-:Y:S01]  /*13fb0*/  F2FP.BF16.PACK_AB R148, R9, R8 ;  /* 0x000000080994723e */ /* 0x000fe200000010ff */
[----:B------:R-:W-:Y:S02]  /*13fc0*/  FMUL.FTZ R64, R3, R84 ;  /* 0x0000005403407220 */ /* 0x000fe40000410000 */
[----:B------:R-:W-:Y:S02]  /*13fd0*/  FADD.FTZ R10, R9, R2 ;  /* 0x00000002090a7221 */ /* 0x000fe40000010000 */
[C---:B------:R-:W-:Y:S02]  /*13fe0*/  FADD.FTZ R2, -R4.reuse, R5 ;  /* 0x0000000504027221 */ /* 0x040fe40000010100 */
[----:B------:R-:W-:Y:S02]  /*13ff0*/  FMUL.FTZ R5, R4, c[0x0][0x2d0] ;  /* 0x0000b40004057a20 */ /* 0x000fe40000410000 */
[----:B------:R-:W-:Y:S02]  /*14000*/  FMUL.FTZ R2, R2, c[0x0][0x2d0] ;  /* 0x0000b40002027a20 */ /* 0x000fe40000410000 */
[--C-:B------:R-:W-:Y:S02]  /*14010*/  FFMA.FTZ R8, R172, c[0x0][0x2d0], -R5.reuse ;  /* 0x0000b400ac087a23 */ /* 0x100fe40000010805 */
[----:B------:R-:W-:Y:S02]  /*14020*/  FMUL.FTZ R65, R3, R85 ;  /* 0x0000005503417220 */ /* 0x000fe40000410000 */
[----:B------:R-:W1:Y:S01]  /*14030*/  MUFU.EX2 R2, R2 ;  /* 0x0000000200027308 */ /* 0x000e620000000800 */
[--C-:B------:R-:W-:Y:S02]  /*14040*/  FFMA.FTZ R9, R214, c[0x0][0x2d0], -R5.reuse ;  /* 0x0000b400d6097a23 */ /* 0x100fe40000010805 */
[--C-:B------:R-:W-:Y:S02]  /*14050*/  FFMA.FTZ R151, R171, c[0x0][0x2d0], -R5.reuse ;  /* 0x0000b400ab977a23 */ /* 0x100fe40000010805 */
[--C-:B------:R-:W-:Y:S02]  /*14060*/  FFMA.FTZ R15, R173, c[0x0][0x2d0], -R5.reuse ;  /* 0x0000b400ad0f7a23 */ /* 0x100fe40000010805 */
[----:B------:R-:W-:Y:S02]  /*14070*/  FMUL.FTZ R29, R3, R121 ;  /* 0x00000079031d7220 */ /* 0x000fe40000410000 */
[--C-:B------:R-:W-:Y:S01]  /*14080*/  FFMA.FTZ R159, R165, c[0x0][0x2d0], -R5.reuse ;  /* 0x0000b400a59f7a23 */ /* 0x100fe20000010805 */
[----:B------:R2:W3:Y:S01]  /*14090*/  MUFU.EX2 R18, R8 ;  /* 0x0000000800127308 */ /* 0x0004e20000000800 */
[--C-:B------:R-:W-:Y:S02]  /*140a0*/  FFMA.FTZ R165, R153, c[0x0][0x2d0], -R5.reuse ;  /* 0x0000b40099a57a23 */ /* 0x100fe40000010805 */
[--C-:B------:R-:W-:Y:S02]  /*140b0*/  FFMA.FTZ R153, R152, c[0x0][0x2d0], -R5.reuse ;  /* 0x0000b40098997a23 */ /* 0x100fe40000010805 */
[--C-:B------:R-:W-:Y:S02]  /*140c0*/  FFMA.FTZ R232, R30, c[0x0][0x2d0], -R5.reuse ;  /* 0x0000b4001ee87a23 */ /* 0x100fe40000010805 */
[C---:B------:R-:W-:Y:S02]  /*140d0*/  FMUL.FTZ R28, R3.reuse, R120 ;  /* 0x00000078031c7220 */ /* 0x040fe40000410000 */
[----:B------:R-:W-:Y:S01]  /*140e0*/  FMUL.FTZ R17, R3, R133 ;  /* 0x0000008503117220 */ /* 0x000fe20000410000 */
[----:B------:R-:W-:Y:S01]  /*140f0*/  MUFU.EX2 R121, R15 ;  /* 0x0000000f00797308 */ /* 0x000fe20000000800 */
[--C-:B------:R-:W-:Y:S02]  /*14100*/  FFMA.FTZ R233, R27, c[0x0][0x2d0], -R5.reuse ;  /* 0x0000b4001be97a23 */ /* 0x100fe40000010805 */
[--C-:B------:R-:W-:Y:S02]  /*14110*/  FFMA.FTZ R238, R25, c[0x0][0x2d0], -R5.reuse ;  /* 0x0000b40019ee7a23 */ /* 0x100fe40000010805 */
[C---:B-1----:R-:W-:Y:S02]  /*14120*/  FMUL.FTZ R66, R2.reuse, R86 ;  /* 0x0000005602427220 */ /* 0x042fe40000410000 */
[C---:B------:R-:W-:Y:S02]  /*14130*/  FMUL.FTZ R67, R2.reuse, R87 ;  /* 0x0000005702437220 */ /* 0x040fe40000410000 */
[----:B------:R-:W1:Y:S01]  /*14140*/  LDSM.16.MT88.4 R84, [R201] ;  /* 0x00000000c954783b */ /* 0x000e620000004200 */
[C---:B------:R-:W-:Y:S01]  /*14150*/  FMUL.FTZ R30, R2.reuse, R122 ;  /* 0x0000007a021e7220 */ /* 0x040fe20000410000 */
[----:B------:R-:W-:Y:S01]  /*14160*/  MUFU.EX2 R15, R168 ;  /* 0x000000a8000f7308 */ /* 0x000fe20000000800 */
[----:B------:R-:W-:Y:S02]  /*14170*/  FMUL.FTZ R19, R2, R135 ;  /* 0x0000008702137220 */ /* 0x000fe40000410000 */
[----:B--2---:R-:W-:Y:S02]  /*14180*/  FADD.FTZ R8, R16, R10 ;  /* 0x0000000a10087221 */ /* 0x004fe40000010000 */
[----:B---3--:R-:W-:Y:S02]  /*14190*/  FFMA.FTZ R10, R2, R247, R18 ;  /* 0x000000f7020a7223 */ /* 0x008fe40000010012 */
[----:B------:R-:W-:Y:S02]  /*141a0*/  FADD.FTZ R152, R11, R8 ;  /* 0x000000080b987221 */ /* 0x000fe40000010000 */
[C---:B------:R-:W-:Y:S01]  /*141b0*/  FMUL.FTZ R8, R3.reuse, R136 ;  /* 0x0000008803087220 */ /* 0x040fe20000410000 */
[----:B------:R-:W2:Y:S01]  /*141c0*/  MUFU.EX2 R11, R9 ;  /* 0x00000009000b7308 */ /* 0x000ea20000000800 */
[----:B------:R-:W-:Y:S02]  /*141d0*/  FMUL.FTZ R16, R3, R132 ;  /* 0x0000008403107220 */ /* 0x000fe40000410000 */
[--C-:B------:R-:W-:Y:S02]  /*141e0*/  FFMA.FTZ R156, R166, c[0x0][0x2d0], -R5.reuse ;  /* 0x0000b400a69c7a23 */ /* 0x100fe40000010805 */
[--C-:B------:R-:W-:Y:S02]  /*141f0*/  FFMA.FTZ R166, R42, c[0x0][0x2d0], -R5.reuse ;  /* 0x0000b4002aa67a23 */ /* 0x100fe40000010805 */
[--C-:B------:R-:W-:Y:S02]  /*14200*/  FFMA.FTZ R161, R161, c[0x0][0x2d0], -R5.reuse ;  /* 0x0000b400a1a17a23 */ /* 0x100fe40000010805 */
[--C-:B------:R-:W-:Y:S01]  /*14210*/  FFMA.FTZ R160, R160, c[0x0][0x2d0], -R5.reuse ;  /* 0x0000b400a0a07a23 */ /* 0x100fe20000010805 */
[----:B------:R-:W3:Y:S01]  /*14220*/  MUFU.EX2 R122, R151 ;  /* 0x00000097007a7308 */ /* 0x000ee20000000800 */
[--C-:B------:R-:W-:Y:S02]  /*14230*/  FFMA.FTZ R158, R158, c[0x0][0x2d0], -R5.reuse ;  /* 0x0000b4009e9e7a23 */ /* 0x100fe40000010805 */
[--C-:B------:R-:W-:Y:S02]  /*14240*/  FFMA.FTZ R157, R157, c[0x0][0x2d0], -R5.reuse ;  /* 0x0000b4009d9d7a23 */ /* 0x100fe40000010805 */
[--C-:B------:R-:W-:Y:S02]  /*14250*/  FFMA.FTZ R171, R39, c[0x0][0x2d0], -R5.reuse ;  /* 0x0000b40027ab7a23 */ /* 0x100fe40000010805 */
[--C-:B------:R-:W-:Y:S02]  /*14260*/  FFMA.FTZ R172, R37, c[0x0][0x2d0], -R5.reuse ;  /* 0x0000b40025ac7a23 */ /* 0x100fe40000010805 */
[--C-:B------:R-:W-:Y:S01]  /*14270*/  FFMA.FTZ R173, R36, c[0x0][0x2d0], -R5.reuse ;  /* 0x0000b40024ad7a23 */ /* 0x100fe20000010805 */
[----:B------:R-:W-:Y:S01]  /*14280*/  MUFU.EX2 R168, R157 ;  /* 0x0000009d00a87308 */ /* 0x000fe20000000800 */
[--C-:B------:R-:W-:Y:S02]  /*14290*/  FFMA.FTZ R214, R31, c[0x0][0x2d0], -R5.reuse ;  /* 0x0000b4001fd67a23 */ /* 0x100fe40000010805 */
[--C-:B------:R-:W-:Y:S01]  /*142a0*/  FFMA.FTZ R240, R23, c[0x0][0x2d0], -R5.reuse ;  /* 0x0000b40017f07a23 */ /* 0x100fe20000010805 */
[----:B--2---:R-:W-:Y:S01]  /*142b0*/  F2FP.BF16.PACK_AB R149, R11, R18 ;  /* 0x000000120b95723e */ /* 0x004fe200000010ff */
[----:B------:R-:W-:Y:S02]  /*142c0*/  FMUL.FTZ R9, R3, R137 ;  /* 0x0000008903097220 */ /* 0x000fe40000410000 */
[----:B------:R-:W-:Y:S02]  /*142d0*/  FADD.FTZ R120, R11, R10 ;  /* 0x0000000a0b787221 */ /* 0x000fe40000010000 */
[C---:B------:R-:W-:Y:S01]  /*142e0*/  FMUL.FTZ R10, R2.reuse, R138 ;  /* 0x0000008a020a7220 */ /* 0x040fe20000410000 */
[----:B------:R-:W-:Y:S01]  /*142f0*/  MUFU.EX2 R165, R165 ;  /* 0x000000a500a57308 */ /* 0x000fe20000000800 */
[C---:B------:R-:W-:Y:S02]  /*14300*/  FMUL.FTZ R11, R2.reuse, R139 ;  /* 0x0000008b020b7220 */ /* 0x040fe40000410000 */
[----:B------:R-:W-:Y:S01]  /*14310*/  FMUL.FTZ R18, R2, R134 ;  /* 0x0000008602127220 */ /* 0x000fe20000410000 */
[----:B---3--:R-:W-:Y:S01]  /*14320*/  F2FP.BF16.PACK_AB R151, R122, R121 ;  /* 0x000000797a97723e */ /* 0x008fe200000010ff */
        /* <DEDUP_REMOVED lines=11> */
[--C-:B------:R-:W-:Y:S01]  /*143e0*/  FFMA.FTZ R241, R22, c[0x0][0x2d0], -R5.reuse ;  /* 0x0000b40016f17a23 */ /* 0x100fe20000010805 */
[----:B------:R-:W1:Y:S01]  /*143f0*/  LDSM.16.MT88.4 R84, [R202] ;  /* 0x00000000ca54783b */ /* 0x000e620000004200 */
[----:B------:R-:W-:Y:S04]  /*14400*/  FMUL.FTZ R22, R2, R130 ;  /* 0x0000008202167220 */ /* 0x000fe80000410000 */
[--C-:B------:R-:W-:Y:S01]  /*14410*/  FFMA.FTZ R245, R21, c[0x0][0x2d0], -R5.reuse ;  /* 0x0000b40015f57a23 */ /* 0x100fe20000010805 */
[----:B------:R-:W-:Y:S01]  /*14420*/  MUFU.EX2 R247, R159 ;  /* 0x0000009f00f77308 */ /* 0x000fe20000000800 */
[----:B------:R-:W-:Y:S02]  /*14430*/  FMUL.FTZ R21, R3, R129 ;  /* 0x0000008103157220 */ /* 0x000fe40000410000 */
[--C-:B------:R-:W-:Y:S02]  /*14440*/  FFMA.FTZ R155, R169, c[0x0][0x2d0], -R5.reuse ;  /* 0x0000b400a99b7a23 */ /* 0x100fe40000010805 */
[--C-:B------:R-:W-:Y:S02]  /*14450*/  FFMA.FTZ R169, R40, c[0x0][0x2d0], -R5.reuse ;  /* 0x0000b40028a97a23 */ /* 0x100fe40000010805 */
[--C-:B------:R-:W-:Y:S02]  /*14460*/  FFMA.FTZ R154, R167, c[0x0][0x2d0], -R5.reuse ;  /* 0x0000b400a79a7a23 */ /* 0x100fe40000010805 */
[--C-:B------:R-:W-:Y:S01]  /*14470*/  FFMA.FTZ R167, R41, c[0x0][0x2d0], -R5.reuse ;  /* 0x0000b40029a77a23 */ /* 0x100fe20000010805 */
[----:B------:R-:W-:Y:S01]  /*14480*/  MUFU.EX2 R159, R173 ;  /* 0x000000ad009f7308 */ /* 0x000fe20000000800 */
[----:B------:R-:W-:Y:S02]  /*14490*/  FFMA.FTZ R5, R20, c[0x0][0x2d0], -R5 ;  /* 0x0000b40014057a23 */ /* 0x000fe40000010805 */
[C---:B------:R-:W-:Y:S02]  /*144a0*/  FMUL.FTZ R20, R3.reuse, R128 ;  /* 0x0000008003147220 */ /* 0x040fe40000410000 */
[C---:B------:R-:W-:Y:S02]  /*144b0*/  FMUL.FTZ R32, R3.reuse, R116 ;  /* 0x0000007403207220 */ /* 0x040fe40000410000 */
[C---:B------:R-:W-:Y:S02]  /*144c0*/  FMUL.FTZ R33, R3.reuse, R117 ;  /* 0x0000007503217220 */ /* 0x040fe40000410000 */
[C---:B------:R-:W-:Y:S01]  /*144d0*/  FMUL.FTZ R34, R2.reuse, R118 ;  /* 0x0000007602227220 */ /* 0x040fe20000410000 */
[----:B------:R-:W-:Y:S01]  /*144e0*/  MUFU.EX2 R249, R155 ;  /* 0x0000009b00f97308 */ /* 0x000fe20000000800 */
[C---:B------:R-:W-:Y:S02]  /*144f0*/  FMUL.FTZ R35, R2.reuse, R119 ;  /* 0x0000007702237220 */ /* 0x040fe40000410000 */
[----:B------:R-:W-:Y:S01]  /*14500*/  LDSM.16.MT88.4 R116, [R204+0x3000] ;  /* 0x00300000cc74783b */ /* 0x000fe20000004200 */
[C---:B------:R-:W-:Y:S02]  /*14510*/  FMUL.FTZ R42, R2.reuse, R110 ;  /* 0x0000006e022a7220 */ /* 0x040fe40000410000 */
[C---:B------:R-:W-:Y:S02]  /*14520*/  FMUL.FTZ R43, R2.reuse, R111 ;  /* 0x0000006f022b7220 */ /* 0x040fe40000410000 */
[C---:B------:R-:W-:Y:S02]  /*14530*/  FMUL.FTZ R46, R2.reuse, R106 ;  /* 0x0000006a022e7220 */ /* 0x040fe40000410000 */
[C---:B------:R-:W-:Y:S01]  /*14540*/  FMUL.FTZ R47, R2.reuse, R107 ;  /* 0x0000006b022f7220 */ /* 0x040fe20000410000 */
[----:B------:R-:W-:Y:S01]  /*14550*/  MUFU.EX2 R157, R232 ;  /* 0x000000e8009d7308 */ /* 0x000fe20000000800 */
[C---:B------:R-:W-:Y:S01]  /*14560*/  FMUL.FTZ R48, R3.reuse, R100 ;  /* 0x0000006403307220 */ /* 0x040fe20000410000 */
[C---:B-1----:R-:W-:Y:S03]  /*14570*/  HMMA.16816.F32.BF16 R20, R148.reuse, R84, R20 ;  /* 0x000000549414723c */ /* 0x042fe60000041814 */
[C---:B------:R-:W-:Y:S02]  /*14580*/  FMUL.FTZ R49, R3.reuse, R101 ;  /* 0x0000006503317220 */ /* 0x040fe40000410000 */
[C---:B------:R-:W-:Y:S02]  /*14590*/  FMUL.FTZ R50, R2.reuse, R102 ;  /* 0x0000006602327220 */ /* 0x040fe40000410000 */
[C---:B------:R-:W-:Y:S01]  /*145a0*/  FMUL.FTZ R51, R2.reuse, R103 ;  /* 0x0000006702337220 */ /* 0x040fe20000410000 */
[C---:B------:R-:W-:Y:S01]  /*145b0*/  HMMA.16816.F32.BF16 R24, R148.reuse, R86, R24 ;  /* 0x000000569418723c */ /* 0x040fe20000041818 */
[----:B------:R-:W1:Y:S01]  /*145c0*/  LDSM.16.MT88.4 R84, [R204] ;  /* 0x00000000cc54783b */ /* 0x000e620000004200 */
[----:B------:R-:W-:Y:S02]  /*145d0*/  MUFU.EX2 R156, R233 ;  /* 0x000000e9009c7308 */ /* 0x000fe40000000800 */
[C---:B------:R-:W-:Y:S02]  /*145e0*/  FMUL.FTZ R31, R2.reuse, R123 ;  /* 0x0000007b021f7220 */ /* 0x040fe40000410000 */
[C---:B------:R-:W-:Y:S02]  /*145f0*/  FMUL.FTZ R54, R2.reuse, R98 ;  /* 0x0000006202367220 */ /* 0x040fe40000410000 */
[C---:B------:R-:W-:Y:S01]  /*14600*/  FMUL.FTZ R55, R2.reuse, R99 ;  /* 0x0000006302377220 */ /* 0x040fe20000410000 */
[----:B------:R-:W-:Y:S03]  /*14610*/  LDSM.16.MT88.4 R100, [R202+0x1800] ;  /* 0x00180000ca64783b */ /* 0x000fe60000004200 */
[C---:B------:R-:W-:Y:S01]  /*14620*/  FMUL.FTZ R58, R2.reuse, R94 ;  /* 0x0000005e023a7220 */ /* 0x040fe20000410000 */
[----:B------:R-:W-:Y:S01]  /*14630*/  MUFU.EX2 R155, R238 ;  /* 0x000000ee009b7308 */ /* 0x000fe20000000800 */
[C---:B------:R-:W-:Y:S02]  /*14640*/  FMUL.FTZ R59, R2.reuse, R95 ;  /* 0x0000005f023b7220 */ /* 0x040fe40000410000 */
[C---:B------:R-:W-:Y:S02]  /*14650*/  FMUL.FTZ R60, R3.reuse, R88 ;  /* 0x00000058033c7220 */ /* 0x040fe40000410000 */
[C---:B------:R-:W-:Y:S02]  /*14660*/  FMUL.FTZ R61, R3.reuse, R89 ;  /* 0x00000059033d7220 */ /* 0x040fe40000410000 */
[C---:B------:R-:W-:Y:S02]  /*14670*/  FMUL.FTZ R62, R2.reuse, R90 ;  /* 0x0000005a023e7220 */ /* 0x040fe40000410000 */
[C---:B------:R-:W-:Y:S01]  /*14680*/  FMUL.FTZ R63, R2.reuse, R91 ;  /* 0x0000005b023f7220 */ /* 0x040fe20000410000 */
[----:B------:R-:W-:Y:S01]  /*14690*/  MUFU.EX2 R5, R5 ;  /* 0x0000000500057308 */ /* 0x000fe20000000800 */
[----:B------:R-:W-:Y:S01]  /*146a0*/  LDSM.16.MT88.4 R88, [R201+0x800] ;  /* 0x00080000c958783b */ /* 0x000fe20000004200 */
        /* <DEDUP_REMOVED lines=8> */
[C---:B------:R-:W-:Y:S01]  /*14730*/  FMUL.FTZ R45, R3.reuse, R105 ;  /* 0x00000069032d7220 */ /* 0x040fe20000410000 */
[C---:B-1----:R-:W-:Y:S04]  /*14740*/  HMMA.16816.F32.BF16 R28, R148.reuse, R84, R28 ;  /* 0x00000054941c723c */ /* 0x042fe8000004181c */
[----:B------:R-:W-:Y:S01]  /*14750*/  MUFU.EX2 R105, R221 ;  /* 0x000000dd00697308 */ /* 0x000fe20000000800 */
[C---:B------:R-:W-:Y:S02]  /*14760*/  FMUL.FTZ R52, R3.reuse, R96 ;  /* 0x0000006003347220 */ /* 0x040fe40000410000 */
[C---:B------:R-:W-:Y:S01]  /*14770*/  FMUL.FTZ R53, R3.reuse, R97 ;  /* 0x0000006103357220 */ /* 0x040fe20000410000 */
[C---:B------:R-:W-:Y:S01]  /*14780*/  HMMA.16816.F32.BF16 R32, R148.reuse, R86, R32 ;  /* 0x000000569420723c */ /* 0x040fe20000041820 */
[----:B------:R-:W1:Y:S03]  /*14790*/  LDSM.16.MT88.4 R84, [R203] ;  /* 0x00000000cb54783b */ /* 0x000e660000004200 */
[C---:B------:R-:W-:Y:S02]  /*147a0*/  FMUL.FTZ R56, R3.reuse, R92 ;  /* 0x0000005c03387220 */ /* 0x040fe40000410000 */
[----:B------:R-:W-:Y:S01]  /*147b0*/  MUFU.EX2 R97, R174 ;  /* 0x000000ae00617308 */ /* 0x000fe20000000800 */
[C---:B------:R-:W-:Y:S02]  /*147c0*/  FMUL.FTZ R57, R3.reuse, R93 ;  /* 0x0000005d03397220 */ /* 0x040fe40000410000 */
[C---:B------:R-:W-:Y:S03]  /*147d0*/  FMUL.FTZ R68, R3.reuse, R68 ;  /* 0x0000004403447220 */ /* 0x040fe60000410000 */
[C---:B------:R-:W-:Y:S02]  /*147e0*/  FMUL.FTZ R69, R3.reuse, R69 ;  /* 0x0000004503457220 */ /* 0x040fe40000410000 */
[C---:B------:R-:W-:Y:S02]  /*147f0*/  FMUL.FTZ R72, R3.reuse, R72 ;  /* 0x0000004803487220 */ /* 0x040fe40000410000 */
[----:B------:R-:W-:Y:S01]  /*14800*/  MUFU.EX2 R93, R163 ;  /* 0x000000a3005d7308 */ /* 0x000fe20000000800 */
[----:B------:R-:W-:Y:S02]  /*14810*/  FMUL.FTZ R73, R3, R73 ;  /* 0x0000004903497220 */ /* 0x000fe40000410000 */
[C---:B------:R-:W-:Y:S02]  /*14820*/  FMUL.FTZ R70, R2.reuse, R70 ;  /* 0x0000004602467220 */ /* 0x040fe40000410000 */
[C---:B------:R-:W-:Y:S02]  /*14830*/  FMUL.FTZ R71, R2.reuse, R71 ;  /* 0x0000004702477220 */ /* 0x040fe40000410000 */
[C---:B------:R-:W-:Y:S02]  /*14840*/  FMUL.FTZ R74, R2.reuse, R74 ;  /* 0x0000004a024a7220 */ /* 0x040fe40000410000 */
[----:B------:R-:W-:Y:S01]  /*14850*/  FMUL.FTZ R75, R2, R75 ;  /* 0x0000004b024b7220 */ /* 0x000fe20000410000 */
[----:B------:R-:W-:Y:S01]  /*14860*/  MUFU.EX2 R92, R162 ;  /* 0x000000a2005c7308 */ /* 0x000fe20000000800 */
[----:B------:R-:W-:Y:S09]  /*14870*/  FADD.FTZ R2, R15, R152 ;  /* 0x000000980f027221 */ /* 0x000ff20000010000 */
[----:B------:R-:W-:Y:S01]  /*14880*/  MUFU.EX2 R96, R170 ;  /* 0x000000aa00607308 */ /* 0x000fe20000000800 */
[C---:B-1----:R-:W-:Y:S09]  /*14890*/  HMMA.16816.F32.BF16 R36, R148.reuse, R84, R36 ;  /* 0x000000549424723c */ /* 0x042ff20000041824 */
[----:B------:R-:W-:Y:S01]  /*148a0*/  MUFU.EX2 R104, R211 ;  /* 0x000000d300687308 */ /* 0x000fe20000000800 */
[C---:B------:R-:W-:Y:S01]  /*148b0*/  HMMA.16816.F32.BF16 R40, R148.reuse, R86, R40 ;  /* 0x000000569428723c */ /* 0x040fe20000041828 */
[----:B------:R-:W1:Y:S08]  /*148c0*/  LDSM.16.MT88.4 R84, [R201+0x3800] ;  /* 0x00380000c954783b */ /* 0x000e700000004200 */
[----:B------:R-:W-:Y:S10]  /*148d0*/  MUFU.EX2 R174, R160 ;  /* 0x000000a000ae7308 */ /* 0x000ff40000000800 */
[----:B------:R-:W-:Y:S10]  /*148e0*/  MUFU.EX2 R170, R158 ;  /* 0x0000009e00aa7308 */ /* 0x000ff40000000800 */
[----:B------:R-:W-:Y:S10]  /*148f0*/  MUFU.EX2 R163, R167 ;  /* 0x000000a700a37308 */ /* 0x000ff40000000800 */
[----:B------:R-:W-:Y:S01]  /*14900*/  MUFU.EX2 R109, R227 ;  /* 0x000000e3006d7308 */ /* 0x000fe20000000800 */
[C---:B-1----:R-:W-:Y:S09]  /*14910*/  HMMA.16816.F32.BF16 R44, R148.reuse, R84, R44 ;  /* 0x00000054942c723c */ /* 0x042ff2000004182c */
[----:B------:R-:W-:Y:S01]  /*14920*/  MUFU.EX2 R108, R226 ;  /* 0x000000e2006c7308 */ /* 0x000fe20000000800 */
[C---:B------:R-:W-:Y:S01]  /*14930*/  HMMA.16816.F32.BF16 R48, R148.reuse, R86, R48 ;  /* 0x000000569430723c */ /* 0x040fe20000041830 */
[----:B------:R-:W1:Y:S08]  /*14940*/  LDSM.16.MT88.4 R84, [R202+0x3800] ;  /* 0x00380000ca54783b */ /* 0x000e700000004200 */
[----:B------:R-:W-:Y:S10]  /*14950*/  MUFU.EX2 R162, R169 ;  /* 0x000000a900a27308 */ /* 0x000ff40000000800 */
[----:B------:R-:W-:Y:S10]  /*14960*/  MUFU.EX2 R160, R172 ;  /* 0x000000ac00a07308 */ /* 0x000ff40000000800 */
[----:B------:R-:W2:Y:S10]  /*14970*/  MUFU.EX2 R3, R164 ;  /* 0x000000a400037308 */ /* 0x000eb40000000800 */
[----:B------:R-:W-:Y:S01]  /*14980*/  MUFU.EX2 R164, R153 ;  /* 0x0000009900a47308 */ /* 0x000fe20000000800 */
[C---:B-1----:R-:W-:Y:S09]  /*14990*/  HMMA.16816.F32.BF16 R52, R148.reuse, R84, R52 ;  /* 0x000000549434723c */ /* 0x042ff20000041834 */
[----:B------:R-:W-:Y:S01]  /*149a0*/  MUFU.EX2 R158, R214 ;  /* 0x000000d6009e7308 */ /* 0x000fe20000000800 */
[C---:B------:R-:W-:Y:S01]  /*149b0*/  HMMA.16816.F32.BF16 R56, R148.reuse, R86, R56 ;  /* 0x000000569438723c */ /* 0x040fe20000041838 */
[----:B------:R-:W1:Y:S02]  /*149c0*/  LDSM.16.MT88.4 R84, [R204+0x3800] ;  /* 0x00380000cc54783b */ /* 0x000e640000004200 */
[----:B--2---:R-:W-:Y:S04]  /*149d0*/  FADD.FTZ R2, R3, R2 ;  /* 0x0000000203027221 */ /* 0x004fe80000010000 */
[----:B------:R-:W-:Y:S02]  /*149e0*/  FADD.FTZ R2, R93, R2 ;  /* 0x000000025d027221 */ /* 0x000fe40000010000 */
[----:B------:R-:W-:Y:S03]  /*149f0*/  MUFU.EX2 R114, R243 ;  /* 0x000000f300727308 */ /* 0x000fe60000000800 */
[C---:B------:R-:W-:Y:S07]  /*14a00*/  FADD.FTZ R2, R92.reuse, R2 ;  /* 0x000000025c027221 */ /* 0x040fee0000010000 */
[----:B------:R-:W2:Y:S10]  /*14a10*/  MUFU.EX2 R113, R242 ;  /* 0x000000f200717308 */ /* 0x000eb40000000800 */
[----:B------:R-:W-:Y:S10]  /*14a20*/  MUFU.EX2 R112, R244 ;  /* 0x000000f400707308 */ /* 0x000ff40000000800 */
[----:B------:R-:W-:Y:S01]  /*14a30*/  MUFU.EX2 R154, R240 ;  /* 0x000000f0009a7308 */ /* 0x000fe20000000800 */
[C---:B-1----:R-:W-:Y:S08]  /*14a40*/  HMMA.16816.F32.BF16 R60, R148.reuse, R84, R60 ;  /* 0x00000054943c723c */ /* 0x042ff0000004183c */
[C---:B------:R-:W-:Y:S01]  /*14a50*/  HMMA.16816.F32.BF16 R64, R148.reuse, R86, R64 ;  /* 0x000000569440723c */ /* 0x040fe20000041840 */
[----:B------:R-:W1:Y:S01]  /*14a60*/  LDSM.16.MT88.4 R84, [R203+0x3800] ;  /* 0x00380000cb54783b */ /* 0x000e620000004200 */
[----:B------:R-:W3:Y:S10]  /*14a70*/  MUFU.EX2 R153, R241 ;  /* 0x000000f100997308 */ /* 0x000ef40000000800 */
[----:B------:R-:W4:Y:S01]  /*14a80*/  MUFU.EX2 R152, R245 ;  /* 0x000000f500987308 */ /* 0x000f220000000800 */
[C---:B-1----:R-:W-:Y:S07]  /*14a90*/  HMMA.16816.F32.BF16 R68, R148.reuse, R84, R68 ;  /* 0x000000549444723c */ /* 0x042fee0000041844 */
[----:B------:R-:W-:Y:S01]  /*14aa0*/  F2FP.BF16.PACK_AB R84, R3, R15 ;  /* 0x0000000f0354723e */ /* 0x000fe200000010ff */
[----:B------:R-:W-:Y:S01]  /*14ab0*/  HMMA.16816.F32.BF16 R72, R148, R86, R72 ;  /* 0x000000569448723c */ /* 0x000fe20000041848 */
[----:B------:R-:W1:Y:S03]  /*14ac0*/  MUFU.EX2 R15, R210 ;  /* 0x000000d2000f7308 */ /* 0x000e660000000800 */
[----:B------:R-:W-:Y:S03]  /*14ad0*/  F2FP.BF16.PACK_AB R85, R115, R249 ;  /* 0x000000f97355723e */ /* 0x000fe600000010ff */
[----:B------:R-:W-:Y:S02]  /*14ae0*/  F2FP.BF16.PACK_AB R86, R92, R93 ;  /* 0x0000005d5c56723e */ /* 0x000fe400000010ff */
[----:B------:R-:W5:Y:S02]  /*14af0*/  LDSM.16.MT88.4 R92, [R202+0x800] ;  /* 0x00080000ca5c783b */ /* 0x000f640000004200 */
[----:B------:R-:W1:Y:S01]  /*14b00*/  MUFU.EX2 R3, R175 ;  /* 0x000000af00037308 */ /* 0x000e620000000800 */
[----:B------:R-:W-:Y:S02]  /*14b10*/  F2FP.BF16.PACK_AB R87, R247, R248 ;  /* 0x000000f8f757723e */ /* 0x000fe400000010ff */
[----:B--2---:R-:W-:Y:S02]  /*14b20*/  F2FP.BF16.PACK_AB R148, R113, R114 ;  /* 0x000000727194723e */ /* 0x004fe400000010ff */
[----:B---3--:R-:W-:Y:S02]  /*14b30*/  F2FP.BF16.PACK_AB R149, R153, R154 ;  /* 0x0000009a9995723e */ /* 0x008fe400000010ff */
[----:B----4-:R-:W-:Y:S01]  /*14b40*/  F2FP.BF16.PACK_AB R151, R5, R152 ;  /* 0x000000980597723e */ /* 0x010fe200000010ff */
[C---:B------:R-:W-:Y:S02]  /*14b50*/  HMMA.16816.F32.BF16 R8, R84.reuse, R88, R8 ;  /* 0x000000585408723c */ /* 0x040fe40000041808 */
[----:B------:R-:W2:Y:S03]  /*14b60*/  MUFU.EX2 R175, R161 ;  /* 0x000000a100af7308 */ /* 0x000ea60000000800 */
[----:B-1----:R-:W-:Y:S03]  /*14b70*/  FADD.FTZ R2, R15, R2 ;  /* 0x000000020f027221 */ /* 0x002fe60000010000 */
[C---:B------:R-:W-:Y:S01]  /*14b80*/  HMMA.16816.F32.BF16 R16, R84.reuse, R90, R16 ;  /* 0x0000005a5410723c */ /* 0x040fe20000041810 */
[----:B------:R-:W1:Y:S03]  /*14b90*/  LDSM.16.MT88.4 R88, [R204+0x800] ;  /* 0x00080000cc58783b */ /* 0x000e660000004200 */
[----:B------:R-:W-:Y:S01]  /*14ba0*/  MUFU.EX2 R161, R171 ;  /* 0x000000ab00a17308 */ /* 0x000fe20000000800 */
[----:B------:R-:W-:Y:S04]  /*14bb0*/  FADD.FTZ R2, R3, R2 ;  /* 0x0000000203027221 */ /* 0x000fe80000010000 */
[----:B------:R-:W-:Y:S04]  /*14bc0*/  FADD.FTZ R2, R97, R2 ;  /* 0x0000000261027221 */ /* 0x000fe80000010000 */
[C---:B------:R-:W-:Y:S01]  /*14bd0*/  FADD.FTZ R2, R96.reuse, R2 ;  /* 0x0000000260027221 */ /* 0x040fe20000010000 */
[C---:B-----5:R-:W-:Y:S08]  /*14be0*/  HMMA.16816.F32.BF16 R20, R84.reuse, R92, R20 ;  /* 0x0000005c5414723c */ /* 0x060ff00000041814 */
[C---:B------:R-:W-:Y:S01]  /*14bf0*/  HMMA.16816.F32.BF16 R24, R84.reuse, R94, R24 ;  /* 0x0000005e5418723c */ /* 0x040fe20000041818 */
[----:B------:R-:W3:Y:S07]  /*14c00*/  LDSM.16.MT88.4 R92, [R203+0x800] ;  /* 0x00080000cb5c783b */ /* 0x000eee0000004200 */
[C---:B-1----:R-:W-:Y:S08]  /*14c10*/  HMMA.16816.F32.BF16 R28, R84.reuse, R88, R28 ;  /* 0x00000058541c723c */ /* 0x042ff0000004181c */
[C---:B------:R-:W-:Y:S01]  /*14c20*/  HMMA.16816.F32.BF16 R32, R84.reuse, R90, R32 ;  /* 0x0000005a5420723c */ /* 0x040fe20000041820 */
[----:B------:R-:W1:Y:S07]  /*14c30*/  LDSM.16.MT88.4 R88, [R201+0x4000] ;  /* 0x00400000c958783b */ /* 0x000e6e0000004200 */
[C---:B---3--:R-:W-:Y:S08]  /*14c40*/  HMMA.16816.F32.BF16 R36, R84.reuse, R92, R36 ;  /* 0x0000005c5424723c */ /* 0x048ff00000041824 */
        /* <DEDUP_REMOVED lines=12> */
[----:B------:R-:W-:Y:S01]  /*14d10*/  HMMA.16816.F32.BF16 R72, R84, R94, R72 ;  /* 0x0000005e5448723c */ /* 0x000fe20000041848 */
[----:B------:R-:W3:Y:S06]  /*14d20*/  LDSM.16.MT88.4 R92, [R202+0x1000] ;  /* 0x00100000ca5c783b */ /* 0x000eec0000004200 */
[----:B------:R-:W-:Y:S02]  /*14d30*/  F2FP.BF16.PACK_AB R86, R96, R97 ;  /* 0x000000616056723e */ /* 0x000fe400000010ff */
[----:B------:R-:W4:Y:S03]  /*14d40*/  LDSM.16.MT88.4 R96, [R204+0x1000] ;  /* 0x00100000cc60783b */ /* 0x000f260000004200 */
[----:B------:R-:W-:Y:S02]  /*14d50*/  F2FP.BF16.PACK_AB R84, R3, R15 ;  /* 0x0000000f0354723e */ /* 0x000fe400000010ff */
[----:B--2---:R-:W-:Y:S01]  /*14d60*/  F2FP.BF16.PACK_AB R85, R174, R175 ;  /* 0x000000afae55723e */ /* 0x004fe200000010ff */
[----:B------:R-:W2:Y:S01]  /*14d70*/  MUFU.EX2 R15, R223 ;  /* 0x000000df000f7308 */ /* 0x000ea20000000800 */
[----:B------:R-:W-:Y:S07]  /*14d80*/  F2FP.BF16.PACK_AB R87, R168, R170 ;  /* 0x000000aaa857723e */ /* 0x000fee00000010ff */
[C---:B-1----:R-:W-:Y:S02]  /*14d90*/  HMMA.16816.F32.BF16 R8, R84.reuse, R88, R8 ;  /* 0x000000585408723c */ /* 0x042fe40000041808 */
[----:B------:R-:W1:Y:S06]  /*14da0*/  MUFU.EX2 R3, R222 ;  /* 0x000000de00037308 */ /* 0x000e6c0000000800 */
[C---:B------:R-:W-:Y:S01]  /*14db0*/  HMMA.16816.F32.BF16 R16, R84.reuse, R90, R16 ;  /* 0x0000005a5410723c */ /* 0x040fe20000041810 */
[----:B------:R-:W5:Y:S03]  /*14dc0*/  LDSM.16.MT88.4 R88, [R203+0x1000] ;  /* 0x00100000cb58783b */ /* 0x000f660000004200 */
[----:B--2---:R-:W-:Y:S04]  /*14dd0*/  FADD.FTZ R2, R15, R2 ;  /* 0x000000020f027221 */ /* 0x004fe80000010000 */
[C---:B---3--:R-:W-:Y:S08]  /*14de0*/  HMMA.16816.F32.BF16 R20, R84.reuse, R92, R20 ;  /* 0x0000005c5414723c */ /* 0x048ff00000041814 */
[C---:B------:R-:W-:Y:S01]  /*14df0*/  HMMA.16816.F32.BF16 R24, R84.reuse, R94, R24 ;  /* 0x0000005e5418723c */ /* 0x040fe20000041818 */
[----:B------:R-:W2:Y:S03]  /*14e00*/  LDSM.16.MT88.4 R92, [R201+0x4800] ;  /* 0x00480000c95c783b */ /* 0x000ea60000004200 */
[----:B-1----:R-:W-:Y:S04]  /*14e10*/  FADD.FTZ R2, R3, R2 ;  /* 0x0000000203027221 */ /* 0x002fe80000010000 */
[C---:B----4-:R-:W-:Y:S04]  /*14e20*/  HMMA.16816.F32.BF16 R28, R84.reuse, R96, R28 ;  /* 0x00000060541c723c */ /* 0x050fe8000004181c */
[----:B------:R-:W-:Y:S04]  /*14e30*/  FADD.FTZ R2, R105, R2 ;  /* 0x0000000269027221 */ /* 0x000fe80000010000 */
[C---:B------:R-:W-:Y:S01]  /*14e40*/  HMMA.16816.F32.BF16 R32, R84.reuse, R98, R32 ;  /* 0x000000625420723c */ /* 0x040fe20000041820 */
[----:B------:R-:W1:Y:S03]  /*14e50*/  LDSM.16.MT88.4 R96, [R202+0x4800] ;  /* 0x00480000ca60783b */ /* 0x000e660000004200 */
[----:B------:R-:W-:Y:S04]  /*14e60*/  FADD.FTZ R2, R104, R2 ;  /* 0x0000000268027221 */ /* 0x000fe80000010000 */
[C---:B-----5:R-:W-:Y:S08]  /*14e70*/  HMMA.16816.F32.BF16 R36, R84.reuse, R88, R36 ;  /* 0x000000585424723c */ /* 0x060ff00000041824 */
        /* <DEDUP_REMOVED lines=19> */
[----:B------:R-:W4:Y:S07]  /*14fb0*/  LDSM.16.MT88.4 R84, [R204+0x1800] ;  /* 0x00180000cc54783b */ /* 0x000f2e0000004200 */
        /* <DEDUP_REMOVED lines=10> */
[C---:B------:R-:W-:Y:S04]  /*15060*/  FADD.FTZ R2, R108.reuse, R2 ;  /* 0x000000026c027221 */ /* 0x040fe80000010000 */
        /* <DEDUP_REMOVED lines=35> */
[----:B------:R-:W1:Y:S03]  /*152a0*/  LDSM.16.MT88.4 R104, [R204+0x5800] ;  /* 0x00580000cc68783b */ /* 0x000e660000004200 */
[----:B------:R-:W-:Y:S04]  /*152b0*/  FADD.FTZ R2, R114, R2 ;  /* 0x0000000272027221 */ /* 0x000fe80000010000 */
[C---:B----4-:R-:W-:Y:S04]  /*152c0*/  HMMA.16816.F32.BF16 R28, R84.reuse, R100, R28 ;  /* 0x00000064541c723c */ /* 0x050fe8000004181c */
[----:B------:R-:W-:Y:S04]  /*152d0*/  FADD.FTZ R2, R113, R2 ;  /* 0x0000000271027221 */ /* 0x000fe80000010000 */
[C---:B------:R-:W-:Y:S01]  /*152e0*/  HMMA.16816.F32.BF16 R32, R84.reuse, R102, R32 ;  /* 0x000000665420723c */ /* 0x040fe20000041820 */
[----:B------:R-:W4:Y:S03]  /*152f0*/  LDSM.16.MT88.4 R100, [R203+0x5800] ;  /* 0x00580000cb64783b */ /* 0x000f260000004200 */
[----:B------:R-:W-:Y:S04]  /*15300*/  FADD.FTZ R2, R112, R2 ;  /* 0x0000000270027221 */ /* 0x000fe80000010000 */
[C---:B------:R-:W-:Y:S07]  /*15310*/  HMMA.16816.F32.BF16 R36, R84.reuse, R88, R36 ;  /* 0x000000585424723c */ /* 0x040fee0000041824 */
[----:B------:R-:W-:Y:S01]  /*15320*/  F2FP.BF16.PACK_AB R88, R108, R109 ;  /* 0x0000006d6c58723e */ /* 0x000fe200000010ff */
[C---:B------:R-:W-:Y:S01]  /*15330*/  HMMA.16816.F32.BF16 R40, R84.reuse, R90, R40 ;  /* 0x0000005a5428723c */ /* 0x040fe20000041828 */
[----:B------:R-:W-:Y:S03]  /*15340*/  LDSM.16.MT88.4 R108, [R202+0x6000] ;  /* 0x00600000ca6c783b */ /* 0x000fe60000004200 */
[----:B------:R-:W-:Y:S03]  /*15350*/  F2FP.BF16.PACK_AB R89, R157, R158 ;  /* 0x0000009e9d59723e */ /* 0x000fe600000010ff */
[----:B------:R-:W-:Y:S01]  /*15360*/  F2FP.BF16.PACK_AB R90, R3, R15 ;  /* 0x0000000f035a723e */ /* 0x000fe200000010ff */
[C---:B--2---:R-:W-:Y:S01]  /*15370*/  HMMA.16816.F32.BF16 R44, R84.reuse, R92, R44 ;  /* 0x0000005c542c723c */ /* 0x044fe2000004182c */
[----:B------:R-:W2:Y:S03]  /*15380*/  MUFU.EX2 R15, R246 ;  /* 0x000000f6000f7308 */ /* 0x000ea60000000800 */
[----:B------:R-:W-:Y:S01]  /*15390*/  F2FP.BF16.PACK_AB R91, R155, R156 ;  /* 0x0000009c9b5b723e */ /* 0x000fe200000010ff */
[----:B------:R-:W-:Y:S03]  /*153a0*/  FADD.FTZ R3, R121, R120 ;  /* 0x0000007879037221 */ /* 0x000fe60000010000 */
[C---:B------:R-:W-:Y:S01]  /*153b0*/  HMMA.16816.F32.BF16 R48, R84.reuse, R94, R48 ;  /* 0x0000005e5430723c */ /* 0x040fe20000041830 */
[----:B------:R-:W5:Y:S07]  /*153c0*/  LDSM.16.MT88.4 R92, [R201+0x2800] ;  /* 0x00280000c95c783b */ /* 0x000f6e0000004200 */
[C---:B---3--:R-:W-:Y:S08]  /*153d0*/  HMMA.16816.F32.BF16 R52, R84.reuse, R96, R52 ;  /* 0x000000605434723c */ /* 0x048ff00000041834 */
[C---:B------:R-:W-:Y:S01]  /*153e0*/  HMMA.16816.F32.BF16 R56, R84.reuse, R98, R56 ;  /* 0x000000625438723c */ /* 0x040fe20000041838 */
[----:B------:R-:W3:Y:S03]  /*153f0*/  LDSM.16.MT88.4 R96, [R202+0x2800] ;  /* 0x00280000ca60783b */ /* 0x000ee60000004200 */
[C---:B--2---:R-:W-:Y:S01]  /*15400*/  F2FP.BF16.PACK_AB R150, R15.reuse, R112 ;  /* 0x000000700f96723e */ /* 0x044fe200000010ff */
[----:B------:R-:W-:Y:S02]  /*15410*/  FADD.FTZ R232, R15, R2 ;  /* 0x000000020fe87221 */ /* 0x000fe40000010000 */
[----:B------:R-:W-:Y:S01]  /*15420*/  FADD.FTZ R2, R122, R3 ;  /* 0x000000037a027221 */ /* 0x000fe20000010000 */
[C---:B-1----:R-:W-:Y:S04]  /*15430*/  HMMA.16816.F32.BF16 R60, R84.reuse, R104, R60 ;  /* 0x00000068543c723c */ /* 0x042fe8000004183c */
        /* <DEDUP_REMOVED lines=9> */
[C---:B-----5:R-:W-:Y:S01]  /*154d0*/  HMMA.16816.F32.BF16 R8, R88.reuse, R92, R8 ;  /* 0x0000005c5808723c */ /* 0x060fe20000041808 */
        /* <DEDUP_REMOVED lines=50> */
[C---:B------:R-:W-:Y:S08]  /*15800*/  HMMA.16816.F32.BF16 R120, R148.reuse, R116, R28 ;  /* 0x000000749478723c */ /* 0x040ff0000004181c */
        /* <DEDUP_REMOVED lines=13> */
.L_x_443:
        /* <DEDUP_REMOVED lines=8> */
.L_x_541:
[----:B------:R-:W-:Y:S01]  /*15960*/  FSETP.NE.FTZ.AND P1, PT, R8, RZ, PT ;  /* 0x000000ff0800720b */ /* 0x000fe20003f35000 */
[----:B------:R-:W-:Y:S01]  /*15970*/  CS2R R2, SRZ ;  /* 0x0000000000027805 */ /* 0x000fe2000001ff00 */
[----:B--23--:R-:W-:Y:S01]  /*15980*/  FADD.FTZ R4, R9, R4 ;  /* 0x0000000409047221 */ /* 0x00cfe20000010000 */
[----:B------:R-:W-:Y:S02]  /*15990*/  MOV R27, 0xff800000 ;  /* 0xff800000001b7802 */ /* 0x000fe40000000f00 */
[----:B------:R-:W-:-:S02]  /*159a0*/  MOV R26, 0xff800000 ;  /* 0xff800000001a7802 */ /* 0x000fc40000000f00 */
[----:B------:R-:W-:-:S06]  /*159b0*/  FSETP.NE.FTZ.AND P0, PT, R4, RZ, PT ;  /* 0x000000ff0400720b */ /* 0x000fcc0003f15000 */
[----:B------:R-:W1:Y:S08]  /*159c0*/  @P1 MUFU.RCP R3, R8 ;  /* 0x0000000800031308 */ /* 0x000e700000001000 */
[----:B------:R2:W3:Y:S01]  /*159d0*/  @P1 MUFU.LG2 R10, R8 ;  /* 0x00000008000a1308 */ /* 0x0004e20000000c00 */
[----:B-1----:R-:W-:-:S07]  /*159e0*/  FMUL.FTZ R50, R3, R92 ;  /* 0x0000005c03327220 */ /* 0x002fce0000410000 */
[----:B------:R-:W1:Y:S01]  /*159f0*/  @P0 MUFU.RCP R2, R4 ;  /* 0x0000000400020308 */ /* 0x000e620000001000 */
[C---:B------:R-:W-:Y:S02]  /*15a00*/  FMUL.FTZ R51, R3.reuse, R93 ;  /* 0x0000005d03337220 */ /* 0x040fe40000410000 */
[C---:B------:R-:W-:Y:S02]  /*15a10*/  FMUL.FTZ R54, R3.reuse, R136 ;  /* 0x0000008803367220 */ /* 0x040fe40000410000 */
[C---:B------:R-:W-:Y:S02]  /*15a20*/  FMUL.FTZ R55, R3.reuse, R137 ;  /* 0x0000008903377220 */ /* 0x040fe40000410000 */
[C---:B------:R-:W-:Y:S01]  /*15a30*/  FMUL.FTZ R30, R3.reuse, R132 ;  /* 0x00000084031e7220 */ /* 0x040fe20000410000 */
[----:B--2---:R-:W-:Y:S01]  /*15a40*/  @P1 MOV R8, 0x3f317218 ;  /* 0x3f31721800081802 */ /* 0x004fe20000000f00 */
        /* <DEDUP_REMOVED lines=28> */
[----:B---3--:R-:W-:Y:S02]  /*15c10*/  @P1 FMUL.FTZ R10, R10, 0.69314718246459960938 ;  /* 0x3f3172180a0a1820 */ /* 0x008fe40000410000 */
[----:B------:R-:W-:Y:S02]  /*15c20*/  @P1 FMUL.FTZ R8, R8, c[0x0][0x2d0] ;  /* 0x0000b40008081a20 */ /* 0x000fe40000410000 */
[----:B-1----:R-:W-:Y:S02]  /*15c30*/  FMUL.FTZ R96, R2, R138 ;  /* 0x0000008a02607220 */ /* 0x002fe40000410000 */
[----:B------:R-:W-:Y:S01]  /*15c40*/  @P1 FFMA.FTZ R27, R8, R6, R10 ;  /* 0x00000006081b1223 */ /* 0x000fe2000001000a */
[----:B------:R-:W-:Y:S01]  /*15c50*/  MOV R6, 0x1 ;  /* 0x0000000100067802 */ /* 0x000fe20000000f00 */
[----:B------:R-:W-:-:S02]  /*15c60*/  FMUL.FTZ R97, R2, R139 ;  /* 0x0000008b02617220 */ /* 0x000fc40000410000 */
[C---:B------:R-:W-:Y:S02]  /*15c70*/  FMUL.FTZ R68, R2.reuse, R134 ;  /* 0x0000008602447220 */ /* 0x040fe40000410000 */
[C---:B------:R-:W-:Y:S02]  /*15c80*/  FMUL.FTZ R69, R2.reuse, R135 ;  /* 0x0000008702457220 */ /* 0x040fe40000410000 */
[C---:B------:R-:W-:Y:S01]  /*15c90*/  FMUL.FTZ R56, R2.reuse, R130 ;  /* 0x0000008202387220 */ /* 0x040fe20000410000 */
[----:B--2---:R-:W-:Y:S01]  /*15ca0*/  @P0 MOV R4, 0x3f317218 ;  /* 0x3f31721800040802 */ /* 0x004fe20000000f00 */
        /* <DEDUP_REMOVED lines=28> */
[----:B------:R-:W-:Y:S01]  /*15e70*/  FMUL.FTZ R67, R2, R75 ;  /* 0x0000004b02437220 */ /* 0x000fe20000410000 */
[----:B------:R-:W-:Y:S01]  /*15e80*/  PRMT R2, R6, 0x7610, R2 ;  /* 0x0000761006027816 */ /* 0x000fe20000000002 */
[----:B------:R-:W-:Y:S02]  /*15e90*/  @P0 FFMA.FTZ R26, R4, R5, R3 ;  /* 0x00000005041a0223 */ /* 0x000fe40000010003 */
.L_x_393:
[----:B------:R2:W5:Y:S04]  /*15ea0*/  LDL R6, [R1+0x20] ;  /* 0x0000200001067983 */ /* 0x0005680000100800 */
[----:B------:R-:W3:Y:S01]  /*15eb0*/  S2R R3, SR_TID.X ;  /* 0x0000000000037919 */ /* 0x000ee20000002100 */
[----:B------:R-:W-:Y:S01]  /*15ec0*/  BSSY B0, `(.L_x_460) ;  /* 0x0000011000007945 */ /* 0x000fe20003800000 */
[----:B---3--:R-:W-:-:S13]  /*15ed0*/  LOP3.LUT P0, RZ, R3, 0xff, RZ, 0xc0, !PT ;  /* 0x000000ff03ff7812 */ /* 0x008fda000780c0ff */
[----:B------:R-:W-:Y:S05]  /*15ee0*/  @P0 BRA `(.L_x_461) ;  /* 0x000000e000000947 */ /* 0x000fea0003800000 */
[----:B-12---:R-:W1:Y:S01]  /*15ef0*/  S2R R5, SR_LANEID ;  /* 0x0000000000057919 */ /* 0x006e620000000000 */
[----:B------:R-:W-:Y:S01]  /*15f00*/  VOTEU.ANY UR5, UPT, PT ;  /* 0x0000000000057886 */ /* 0x000fe200038e0100 */
[----:B------:R-:W-:Y:S01]  /*15f10*/  IMAD.MOV.U32 R8, RZ, RZ, c[0x0][0x560] ;  /* 0x00015800ff087624 */ /* 0x000fe200078e00ff */
[----:B------:R-:W1:Y:S01]  /*15f20*/  FLO.U32 R4, UR5 ;  /* 0x0000000500047d00 */ /* 0x000e6200080e0000 */
[----:B------:R-:W-:-:S07]  /*15f30*/  IMAD.MOV.U32 R9, RZ, RZ, c[0x0][0x564] ;  /* 0x00015900ff097624 */ /* 0x000fce00078e00ff */
[----:B------:R-:W2:Y:S01]  /*15f40*/  POPC R3, UR5 ;  /* 0x0000000500037d09 */ /* 0x000ea20008000000 */
[----:B-1----:R-:W-:-:S13]  /*15f50*/  ISETP.EQ.U32.AND P0, PT, R4, R5, PT ;  /* 0x000000050400720c */ /* 0x002fda0003f02070 */
[----:B--2---:R-:W2:Y:S04]  /*15f60*/  @P0 ATOMG.E.ADD.STRONG.GPU PT, R3, [R8.64], R3 ;  /* 0x00000003080309a8 */ /* 0x004ea800081ee1c8 */
[----:B------:R-:W1:Y:S04]  /*15f70*/  S2R R5, SR_LTMASK ;  /* 0x0000000000057919 */ /* 0x000e680000003900 */
[----:B--2---:R1:W2:Y:S02]  /*15f80*/  SHFL.IDX PT, R4, R3, R4, 0x1f ;  /* 0x00001f0403047589 */ /* 0x0042a400000e0000 */
[----:B-1----:R-:W-:-:S06]  /*15f90*/  LOP3.LUT R3, R5, UR5, RZ, 0xc0, !PT ;  /* 0x0000000505037c12 */ /* 0x002fcc000f8ec0ff */
[----:B------:R-:W2:Y:S02]  /*15fa0*/  POPC R3, R3 ;  /* 0x0000000300037309 */ /* 0x000ea40000000000 */
[----:B--2--5:R-:W-:-:S05]  /*15fb0*/  IADD3 R6, R4, c[0x0][0xc], R3 ;  /* 0x0000030004067a10 */ /* 0x024fca0007ffe003 */
[----:B------:R1:W-:Y:S02]  /*15fc0*/  STL [R1+0x20], R6 ;  /* 0x0000200601007387 */ /* 0x0003e40000100800 */
.L_x_461:
[----:B--2---:R-:W-:Y:S05]  /*15fd0*/  BSYNC B0 ;  /* 0x0000000000007941 */ /* 0x004fea0003800000 */
.L_x_460:
[----:B------:R-:W-:Y:S01]  /*15fe0*/  PRMT R2, R2, 0x9910, RZ ;  /* 0x0000991002027816 */ /* 0x000fe200000000ff */
[----:B------:R-:W-:Y:S01]  /*15ff0*/  BSSY B1, `(.L_x_462) ;  /* 0x00002bf000017945 */ /* 0x000fe20003800000 */
[----:B-----5:R-:W-:Y:S02]  /*16000*/  IMAD.MOV.U32 R74, RZ, RZ, R6 ;  /* 0x000000ffff4a7224 */ /* 0x020fe400078e0006 */
[----:B------:R-:W-:-:S13]  /*16010*/  ISETP.NE.AND P0, PT, R2, RZ, PT ;  /* 0x000000ff0200720c */ /* 0x000fda0003f05270 */
[----:B------:R-:W-:Y:S05]  /*16020*/  @!P0 BRA `(.L_x_463) ;  /* 0x0000206000008947 */ /* 0x000fea0003800000 */
[----:B-1----:R-:W2:Y:S04]  /*16030*/  LDL R10, [R1+0x88] ;  /* 0x00008800010a7983 */ /* 0x002ea80000100800 */
[----:B------:R-:W3:Y:S04]  /*16040*/  LDL R18, [R1+0x8c] ;  /* 0x00008c0001127983 */ /* 0x000ee80000100800 */
[----:B------:R-:W4:Y:S04]  /*16050*/  LDL R6, [R1+0x94] ;  /* 0x0000940001067983 */ /* 0x000f280000100800 */
[----:B------:R-:W4:Y:S04]  /*16060*/  LDL R17, [R1+0x90] ;  /* 0x0000900001117983 */ /* 0x000f280000100800 */
[----:B------:R-:W4:Y:S04]  /*16070*/  LDL R9, [R1+0xa4] ;  /* 0x0000a40001097983 */ /* 0x000f280000100800 */
[----:B------:R-:W4:Y:S04]  /*16080*/  LDL R8, [R1+0x9c] ;  /* 0x00009c0001087983 */ /* 0x000f280000100800 */
        /* <DEDUP_REMOVED lines=8> */
[----:B------:R-:W4:Y:S04]  /*16110*/  LDL.LU R15, [R1+0x30] ;  /* 0x00003000010f7983 */ /* 0x000f280000300800 */
[----:B--2---:R1:W-:Y:S04]  /*16120*/  STS [R10+0x80], R2 ;  /* 0x000080020a007388 */ /* 0x0043e80000000800 */
[----:B------:R2:W-:Y:S04]  /*16130*/  STS [R10+0x480], R3 ;  /* 0x000480030a007388 */ /* 0x0005e80000000800 */
[----:B---3--:R3:W-:Y:S01]  /*16140*/  STS [R18], R4 ;  /* 0x0000000412007388 */ /* 0x0087e20000000800 */
[----:B-1----:R-:W-:-:S02]  /*16150*/  F2FP.BF16.PACK_AB R2, R69, R68 ;  /* 0x000000444502723e */ /* 0x002fc400000010ff */
[----:B--2---:R-:W-:-:S03]  /*16160*/  F2FP.BF16.PACK_AB R3, R33, R32 ;  /* 0x000000202103723e */ /* 0x004fc600000010ff */
[----:B------:R1:W-:Y:S01]  /*16170*/  STS [R18+0x400], R2 ;  /* 0x0004000212007388 */ /* 0x0003e20000000800 */
[----:B---3--:R-:W-:-:S03]  /*16180*/  F2FP.BF16.PACK_AB R4, R57, R56 ;  /* 0x000000383904723e */ /* 0x008fc600000010ff */
[----:B----4-:R2:W-:Y:S04]  /*16190*/  STS [R6+0x80], R3 ;  /* 0x0000800306007388 */ /* 0x0105e80000000800 */
[----:B------:R3:W-:Y:S01]  /*161a0*/  STS [R6+0x480], R4 ;  /* 0x0004800406007388 */ /* 0x0007e20000000800 */
[----:B-1----:R-:W-:Y:S02]  /*161b0*/  F2FP.BF16.PACK_AB R2, R35, R34 ;  /* 0x000000222302723e */ /* 0x002fe400000010ff */
[----:B--2---:R-:W-:-:S03]  /*161c0*/  F2FP.BF16.PACK_AB R3, R105, R104 ;  /* 0x000000686903723e */ /* 0x004fc600000010ff */
[----:B------:R1:W-:Y:S01]  /*161d0*/  STS [R17], R2 ;  /* 0x0000000211007388 */ /* 0x0003e20000000800 */
[----:B---3--:R-:W-:-:S03]  /*161e0*/  F2FP.BF16.PACK_AB R4, R37, R36 ;  /* 0x000000242504723e */ /* 0x008fc600000010ff */
[----:B------:R2:W-:Y:S04]  /*161f0*/  STS [R17+0x400], R3 ;  /* 0x0004000311007388 */ /* 0x0005e80000000800 */
[----:B------:R3:W-:Y:S01]  /*16200*/  STS [R9+0x80], R4 ;  /* 0x0000800409007388 */ /* 0x0007e20000000800 */
        /* <DEDUP_REMOVED lines=8> */
[----:B------:R1:W-:Y:S01]  /*16290*/  STS [R16+0x80], R2 ;  /* 0x0000800210007388 */ /* 0x0003e20000000800 */
        /* <DEDUP_REMOVED lines=10> */
[----:B--2---:R-:W2:Y:S01]  /*16340*/  LDL.LU R10, [R1+0x34] ;  /* 0x00003400010a7983 */ /* 0x004ea20000300800 */
        /* <DEDUP_REMOVED lines=8> */
[----:B------:R-:W-:Y:S04]  /*163d0*/  STS [R17+0x4000], R3 ;  /* 0x0040000311007388 */ /* 0x000fe80000000800 */
[----:B------:R1:W-:Y:S01]  /*163e0*/  STS [R17+0x4400], R2 ;  /* 0x0044000211007388 */ /* 0x0003e20000000800 */
[----:B----4-:R-:W-:Y:S02]  /*163f0*/  F2FP.BF16.PACK_AB R5, R91, R90 ;  /* 0x0000005a5b05723e */ /* 0x010fe400000010ff */
[----:B------:R-:W-:Y:S01]  /*16400*/  F2FP.BF16.PACK_AB R4, R65, R64 ;  /* 0x000000404104723e */ /* 0x000fe200000010ff */
[----:B------:R-:W3:Y:S01]  /*16410*/  LDL.LU R6, [R1+0x40] ;  /* 0x0000400001067983 */ /* 0x000ee20000300800 */
[----:B------:R-:W-:Y:S02]  /*16420*/  ISETP.NE.U32.AND P0, PT, RZ, c[0x0][0x508], PT ;  /* 0x00014200ff007a0c */ /* 0x000fe40003f05070 */
[----:B-1----:R-:W-:-:S02]  /*16430*/  F2FP.BF16.PACK_AB R2, R93, R92 ;  /* 0x0000005c5d02723e */ /* 0x002fc400000010ff */
[----:B------:R-:W-:-:S03]  /*16440*/  F2FP.BF16.PACK_AB R3, R87, R86 ;  /* 0x000000565703723e */ /* 0x000fc600000010ff */
[----:B------:R1:W-:Y:S04]  /*16450*/  STS [R9+0x4080], R2 ;  /* 0x0040800209007388 */ /* 0x0003e80000000800 */
[----:B------:R4:W-:Y:S04]  /*16460*/  STS [R9+0x4480], R5 ;  /* 0x0044800509007388 */ /* 0x0009e80000000800 */
[----:B------:R-:W-:Y:S04]  /*16470*/  STS [R8+0x4000], R4 ;  /* 0x0040000408007388 */ /* 0x000fe80000000800 */
[----:B------:R4:W-:Y:S01]  /*16480*/  STS [R8+0x4400], R3 ;  /* 0x0044000308007388 */ /* 0x0009e20000000800 */
[----:B-1----:R-:W-:-:S05]  /*16490*/  F2FP.BF16.PACK_AB R2, R53, R52 ;  /* 0x000000343502723e */ /* 0x002fca00000010ff */
[----:B------:R1:W-:Y:S01]  /*164a0*/  STS [R16+0x4080], R2 ;  /* 0x0040800210007388 */ /* 0x0003e20000000800 */
[----:B----4-:R-:W-:Y:S02]  /*164b0*/  F2FP.BF16.PACK_AB R5, R67, R66 ;  /* 0x000000424305723e */ /* 0x010fe400000010ff */
[----:B------:R-:W-:-:S05]  /*164c0*/  F2FP.BF16.PACK_AB R3, R71, R70 ;  /* 0x000000464703723e */ /* 0x000fca00000010ff */
[----:B------:R4:W-:Y:S01]  /*164d0*/  STS [R16+0x4480], R3 ;  /* 0x0044800310007388 */ /* 0x0009e20000000800 */
[----:B------:R-:W-:Y:S02]  /*164e0*/  ISETP.NE.AND.EX P2, PT, RZ, c[0x0][0x50c], PT, P0 ;  /* 0x00014300ff007a0c */ /* 0x000fe40003f45300 */
[----:B-1----:R-:W-:-:S05]  /*164f0*/  F2FP.BF16.PACK_AB R2, R29, R28 ;  /* 0x0000001c1d02723e */ /* 0x002fca00000010ff */
[----:B------:R-:W-:Y:S04]  /*16500*/  STS [R11+0x4000], R2 ;  /* 0x004000020b007388 */ /* 0x000fe80000000800 */
[----:B------:R1:W-:Y:S04]  /*16510*/  STS [R11+0x4400], R5 ;  /* 0x004400050b007388 */ /* 0x0003e80000000800 */
[----:B------:R-:W-:Y:S01]  /*16520*/  BAR.SYNC.DEFER_BLOCKING 0x1, 0x100 ;  /* 0x0044000000007b1d */ /* 0x000fe20000010000 */
[----:B------:R-:W-:-:S04]  /*16530*/  ISETP.NE.U32.AND P3, PT, RZ, c[0x0][0x500], PT ;  /* 0x00014000ff007a0c */ /* 0x000fc80003f65070 */
[----:B------:R-:W-:Y:S02]  /*16540*/  ISETP.NE.AND.EX P3, PT, RZ, c[0x0][0x504], PT, P3 ;  /* 0x00014100ff007a0c */ /* 0x000fe40003f65330 */
[C---:B------:R-:W-:Y:S02]  /*16550*/  @P2 IADD3 R8, P0, R15.reuse, c[0x0][0x508], RZ ;  /* 0x000142000f082a10 */ /* 0x040fe40007f1e0ff */
[----:B------:R-:W-:Y:S01]  /*16560*/  IADD3 R4, P1, R15, c[0x0][0x500], RZ ;  /* 0x000140000f047a10 */ /* 0x000fe20007f3e0ff */
[----:B------:R-:W-:Y:S02]  /*16570*/  IMAD.MOV.U32 R18, RZ, RZ, c[0x0][0x388] ;  /* 0x0000e200ff127624 */ /* 0x000fe400078e00ff */
[----:B----4-:R-:W-:Y:S01]  /*16580*/  IMAD.MOV.U32 R3, RZ, RZ, RZ ;  /* 0x000000ffff037224 */ /* 0x010fe200078e00ff */
[C---:B--2---:R-:W-:Y:S02]  /*16590*/  @P2 IADD3.X R9, R10.reuse, c[0x0][0x50c], RZ, P0, !PT ;  /* 0x000143000a092a10 */ /* 0x044fe400007fe4ff */
[----:B-1----:R-:W-:-:S03]  /*165a0*/  IADD3.X R5, R10, c[0x0][0x504], RZ, P1, !PT ;  /* 0x000141000a057a10 */ /* 0x002fc60000ffe4ff */
[----:B------:R1:W5:Y:S04]  /*165b0*/  @P2 LDG.E R18, [R8.64] ;  /* 0x0000000808122981 */ /* 0x000368000c1e1900 */
[----:B------:R1:W5:Y:S01]  /*165c0*/  @P3 LDG.E R3, [R4.64] ;  /* 0x0000000804033981 */ /* 0x000362000c1e1900 */
[----:B---3--:R-:W-:-:S04]  /*165d0*/  ISETP.NE.AND P0, PT, R6, RZ, PT ;  /* 0x000000ff0600720c */ /* 0x008fc80003f05270 */
[----:B------:R-:W-:Y:S01]  /*165e0*/  SEL R2, R6, c[0x0][0x3d4], P0 ;  /* 0x0000f50006027a07 */ /* 0x000fe20000000000 */
[----:B------:R-:W-:Y:S05]  /*165f0*/  @P2 BRA `(.L_x_464) ;  /* 0x0000004000002947 */ /* 0x000fea0003800000 */
[----:B-1----:R-:W-:Y:S05]  /*16600*/  @!P3 BRA `(.L_x_464) ;  /* 0x000000300000b947 */ /* 0x002fea0003800000 */
[----:B-----5:R1:W2:Y:S04]  /*16610*/  LDG.E R18, [R4.64] ;  /* 0x0000000804127981 */ /* 0x0202a8000c1e1900 */
[----:B-1----:R-:W2:Y:S02]  /*16620*/  LDG.E R4, [R4.64+0x4] ;  /* 0x0000040804047981 */ /* 0x002ea4000c1e1900 */
[----:B--2---:R-:W-:Y:S02]  /*16630*/  IADD3 R18, -R18, R4, RZ ;  /* 0x0000000412127210 */ /* 0x004fe40007ffe1ff */
.L_x_464:
[----:B-1----:R-:W2:Y:S04]  /*16640*/  LDL.LU R8, [R1+0x38] ;  /* 0x0000380001087983 */ /* 0x002ea80000300800 */
[----:B------:R-:W3:Y:S04]  /*16650*/  LDL R6, [R1+0x100] ;  /* 0x0001000001067983 */ /* 0x000ee80000100800 */
[----:B------:R-:W4:Y:S04]  /*16660*/  LDL.LU R4, [R1+0x3c] ;  /* 0x00003c0001047983 */ /* 0x000f280000300800 */
[----:B------:R-:W3:Y:S04]  /*16670*/  LDL.LU R5, [R1+0x28] ;  /* 0x0000280001057983 */ /* 0x000ee80000300800 */
[----:B------:R-:W3:Y:S04]  /*16680*/  LDL R44, [R1+0x24] ;  /* 0x00002400012c7983 */ /* 0x000ee80000100800 */
[----:B------:R-:W3:Y:S04]  /*16690*/  LDL R19, [R1+0x44] ;  /* 0x0000440001137983 */ /* 0x000ee80000100800 */
[----:B------:R-:W3:Y:S01]  /*166a0*/  LDL R45, [R1+0xfc] ;  /* 0x0000fc00012d7983 */ /* 0x000ee20000100800 */
[----:B------:R-:W-:Y:S01]  /*166b0*/  IMAD.MOV.U32 R15, RZ, RZ, 0x368 ;  /* 0x00000368ff0f7424 */ /* 0x000fe200078e00ff */
[----:B------:R-:W-:-:S04]  /*166c0*/  ISETP.GT.AND P2, PT, R2, 0x1, PT ;  /* 0x000000010200780c */ /* 0x000fc80003f44270 */
[----:B------:R-:W-:-:S04]  /*166d0*/  SEL R15, R15, 0x328, P2 ;  /* 0x000003280f0f7807 */ /* 0x000fc80001000000 */
[----:B------:R-:W1:Y:S08]  /*166e0*/  LDC.64 R10, c[0x0][R15+0x170] ;  /* 0x00005c000f0a7b82 */ /* 0x000e700000000a00 */
[----:B------:R-:W1:Y:S08]  /*166f0*/  LDC.64 R20, c[0x0][R15+0x168] ;  /* 0x00005a000f147b82 */ /* 0x000e700000000a00 */
[----:B------:R1:W1:Y:S08]  /*16700*/  LDC.64 R24, c[0x0][R15+0x178] ;  /* 0x00005e000f187b82 */ /* 0x0002700000000a00 */
[----:B------:R1:W1:Y:S01]  /*16710*/  LDC.64 R22, c[0x0][R15+0x160] ;  /* 0x000058000f167b82 */ /* 0x0002620000000a00 */
[----:B------:R-:W-:Y:S01]  /*16720*/  IMAD.MOV.U32 R2, RZ, RZ, c[0x0][0x4e8] ;  /* 0x00013a00ff027624 */ /* 0x000fe200078e00ff */
[----:B------:R-:W-:-:S04]  /*16730*/  ISETP.NE.U32.AND P0, PT, RZ, c[0x0][0x500], PT ;  /* 0x00014000ff007a0c */ /* 0x000fc80003f05070 */
[----:B------:R-:W-:Y:S02]  /*16740*/  ISETP.NE.AND P3, PT, R2, 0x1, PT ;  /* 0x000000010200780c */ /* 0x000fe40003f65270 */
[----:B------:R-:W-:Y:S01]  /*16750*/  ISETP.NE.AND.EX P0, PT, RZ, c[0x0][0x504], PT, P0 ;  /* 0x00014100ff007a0c */ /* 0x000fe20003f05300 */
[----:B------:R-:W1:Y:S03]  /*16760*/  S2R R75, SR_TID.X ;  /* 0x00000000004b7919 */ /* 0x000e660000002100 */
[----:B--2---:R-:W-:Y:S02]  /*16770*/  SEL R2, R8, RZ, !P0 ;  /* 0x000000ff08027207 */ /* 0x004fe40004000000 */
[----:B----4-:R-:W-:-:S03]  /*16780*/  SEL R8, R4, RZ, !P0 ;  /* 0x000000ff04087207 */ /* 0x010fc60004000000 */
[----:B-1----:R-:W-:Y:S01]  /*16790*/  IMAD R4, R11, R2, RZ ;  /* 0x000000020b047224 */ /* 0x002fe200078e02ff */
[----:B---3--:R-:W-:Y:S01]  /*167a0*/  LOP3.LUT R5, R5, 0xffff, RZ, 0xc0, !PT ;  /* 0x0000ffff05057812 */ /* 0x008fe200078ec0ff */
[----:B------:R-:W-:Y:S02]  /*167b0*/  IMAD R6, R44, 0x80, R6 ;  /* 0x000000802c067824 */ /* 0x000fe400078e0206 */
[----:B------:R-:W-:Y:S02]  /*167c0*/  IMAD R17, R10, R8, R4 ;  /* 0x000000080a117224 */ /* 0x000fe400078e0204 */
[----:B------:R-:W-:-:S04]  /*167d0*/  @P3 IMAD.HI.U32 R16, R6, c[0x0][0x4ec], RZ ;  /* 0x00013b0006103a27 */ /* 0x000fc800078e00ff */
[----:B------:R-:W-:-:S04]  /*167e0*/  IMAD.WIDE.U32 R8, R10, R2, RZ ;  /* 0x000000020a087225 */ /* 0x000fc800078e00ff */
[----:B------:R-:W-:-:S04]  /*167f0*/  IMAD.WIDE.U32 R10, R20, R5, RZ ;  /* 0x00000005140a7225 */ /* 0x000fc800078e00ff */
[----:B------:R-:W-:Y:S01]  /*16800*/  IMAD.MOV.U32 R4, RZ, RZ, R6 ;  /* 0x000000ffff047224 */ /* 0x000fe200078e0006 */
[----:B------:R-:W-:Y:S01]  /*16810*/  @P3 SHF.R.U32.HI R4, RZ, c[0x0][0x4f0], R16 ;  /* 0x00013c00ff043a19 */ /* 0x000fe20000011610 */
[----:B------:R-:W-:Y:S01]  /*16820*/  IMAD R15, R21, R5, RZ ;  /* 0x00000005150f7224 */ /* 0x000fe200078e02ff */
[----:B------:R-:W-:Y:S01]  /*16830*/  SEL R16, R19, RZ, P2 ;  /* 0x000000ff13107207 */ /* 0x000fe20001000000 */
[----:B------:R-:W-:Y:S01]  /*16840*/  IMAD.IADD R19, R9, 0x1, R17 ;  /* 0x0000000109137824 */ /* 0x000fe200078e0211 */
[----:B-----5:R-:W-:Y:S01]  /*16850*/  IADD3 R20, P1, P0, R8, R10, R3 ;  /* 0x0000000a08147210 */ /* 0x020fe2000783e003 */
[----:B------:R-:W-:Y:S01]  /*16860*/  IMAD.IADD R8, R11, 0x1, R15 ;  /* 0x000000010b087824 */ /* 0x000fe200078e020f */
[----:B------:R-:W-:Y:S01]  /*16870*/  SHF.R.S32.HI R15, RZ, 0x1f, R3 ;  /* 0x0000001fff0f7819 */ /* 0x000fe20000011403 */
[----:B------:R-:W-:Y:S02]  /*16880*/  IMAD R17, R25, R16, RZ ;  /* 0x0000001019117224 */ /* 0x000fe400078e02ff */
[----:B------:R-:W-:-:S02]  /*16890*/  IMAD.MOV R9, RZ, RZ, -R4 ;  /* 0x000000ffff097224 */ /* 0x000fc400078e0a04 */
        /* <DEDUP_REMOVED lines=14> */
[----:B------:R-:W-:Y:S01]  /*16980*/  SHF.R.S32.HI R21, RZ, 0x1f, R75 ;  /* 0x0000001fff157819 */ /* 0x000fe2000001144b */
[----:B------:R-:W-:Y:S01]  /*16990*/  IMAD.IADD R4, R9, 0x1, R4 ;  /* 0x0000000109047824 */ /* 0x000fe200078e0204 */
[C---:B------:R-:W-:Y:S02]  /*169a0*/  LEA R10, P0, R8.reuse, R10, 0x2 ;  /* 0x0000000a080a7211 */ /* 0x040fe400078010ff */
[----:B------:R-:W-:Y:S02]  /*169b0*/  SEL R11, R11, c[0x0][0x454], P2 ;  /* 0x000115000b0b7a07 */ /* 0x000fe40001000000 */
[----:B------:R-:W-:Y:S02]  /*169c0*/  LEA.HI R21, R21, R75, RZ, 0x5 ;  /* 0x0000004b15157211 */ /* 0x000fe400078f28ff */
[----:B------:R-:W-:Y:S02]  /*169d0*/  LEA.HI.X R8, R8, R11, R4, 0x2, P0 ;  /* 0x0000000b08087211 */ /* 0x000fe400000f1404 */
[----:B------:R-:W-:Y:S01]  /*169e0*/  LOP3.LUT R21, R21, 0xffffffe0, RZ, 0xc0, !PT ;  /* 0xffffffe015157812 */ /* 0x000fe200078ec0ff */
[----:B------:R-:W-:Y:S04]  /*169f0*/  SHFL.IDX PT, R16, R10, RZ, 0x1c1f ;  /* 0x001c1fff0a107589 */ /* 0x000fe800000e0000 */
[----:B------:R-:W1:Y:S01]  /*16a00*/  SHFL.IDX PT, R17, R8, RZ, 0x1c1f ;  /* 0x001c1fff08117589 */ /* 0x000e6200000e0000 */
[----:B------:R-:W-:-:S03]  /*16a10*/  IMAD.IADD R21, R75, 0x1, -R21 ;  /* 0x000000014b157824 */ /* 0x000fc600078e0a15 */
[----:B------:R-:W-:Y:S01]  /*16a20*/  SHFL.IDX PT, R10, R10, 0x1, 0x1c1f ;  /* 0x003c1f000a0a7f89 */ /* 0x000fe200000e0000 */
[----:B------:R-:W-:-:S03]  /*16a30*/  IMAD R4, R18, c[0x0][0x4e8], RZ ;  /* 0x00013a0012047a24 */ /* 0x000fc600078e02ff */
[----:B------:R2:W3:Y:S01]  /*16a40*/  SHFL.IDX PT, R11, R8, 0x1, 0x1c1f ;  /* 0x003c1f00080b7f89 */ /* 0x0004e200000e0000 */
[----:B------:R-:W-:Y:S01]  /*16a50*/  LOP3.LUT P0, RZ, R21, 0x3, RZ, 0xc0, !PT ;  /* 0x0000000315ff7812 */ /* 0x000fe2000780c0ff */
[----:B--2---:R-:W-:-:S05]  /*16a60*/  IMAD R8, R44, 0x80, R45 ;  /* 0x000000802c087824 */ /* 0x004fca00078e022d */
[C---:B------:R-:W-:Y:S02]  /*16a70*/  IADD3 R9, R8.reuse, 0x8, RZ ;  /* 0x0000000808097810 */ /* 0x040fe40007ffe0ff */
[-C--:B------:R-:W-:Y:S02]  /*16a80*/  ISETP.GE.OR P1, PT, R8, R4.reuse, P0 ;  /* 0x000000040800720c */ /* 0x080fe40000726670 */
[----:B------:R-:W-:-:S11]  /*16a90*/  ISETP.GE.OR P0, PT, R9, R4, P0 ;  /* 0x000000040900720c */ /* 0x000fd60000706670 */
[----:B-1----:R1:W-:Y:S01]  /*16aa0*/  @!P1 ST.E [R16.64], R27 ;  /* 0x0000001b10009985 */ /* 0x0023e2000c101908 */
[----:B------:R-:W-:-:S03]  /*16ab0*/  ISETP.GE.AND P1, PT, R9, R4, PT ;  /* 0x000000040900720c */ /* 0x000fc60003f26270 */
[----:B---3--:R1:W-:Y:S01]  /*16ac0*/  @!P0 ST.E [R10.64], R26 ;  /* 0x0000001a0a008985 */ /* 0x0083e2000c101908 */
[----:B------:R-:W-:Y:S02]  /*16ad0*/  ISETP.GE.AND P0, PT, R8, R4, PT ;  /* 0x000000040800720c */ /* 0x000fe40003f06270 */
[----:B------:R-:W-:Y:S01]  /*16ae0*/  P2R R18, PR, RZ, 0x2 ;  /* 0x00000002ff127803 */ /* 0x000fe20000000000 */
[----:B------:R-:W-:Y:S05]  /*16af0*/  @P2 BRA `(.L_x_465) ;  /* 0x0000067000002947 */ /* 0x000fea0003800000 */
[----:B------:R-:W-:Y:S01]  /*16b00*/  IMAD R15, R15, c[0x0][0x3a0], RZ ;  /* 0x0000e8000f0f7a24 */ /* 0x000fe200078e02ff */
[----:B------:R-:W-:Y:S01]  /*16b10*/  LEA R6, R44, R0, 0x7 ;  /* 0x000000002c067211 */ /* 0x000fe200078e38ff */
[C---:B------:R-:W-:Y:S01]  /*16b20*/  IMAD.WIDE.U32 R8, R3.reuse, c[0x0][0x3a0], RZ ;  /* 0x0000e80003087a25 */ /* 0x040fe200078e00ff */
[----:B-1----:R-:W-:Y:S01]  /*16b30*/  SHF.R.S32.HI R10, RZ, 0x1f, R2 ;  /* 0x0000001fff0a7819 */ /* 0x002fe20000011402 */
[----:B------:R1:W2:Y:S02]  /*16b40*/  LDS.128 R20, [R213+0x80] ;  /* 0x00008000d5147984 */ /* 0x0002a40000000c00 */
[----:B------:R-:W-:-:S02]  /*16b50*/  IMAD R3, R3, c[0x0][0x3a4], R15 ;  /* 0x0000e90003037a24 */ /* 0x000fc400078e020f */
[----:B------:R-:W-:Y:S01]  /*16b60*/  @P3 IMAD.HI.U32 R11, R6, c[0x0][0x4ec], RZ ;  /* 0x00013b00060b3a27 */ /* 0x000fe200078e00ff */
[----:B------:R1:W3:Y:S02]  /*16b70*/  LDS.128 R28, [R213+0x1080] ;  /* 0x00108000d51c7984 */ /* 0x0002e40000000c00 */
[----:B------:R-:W-:Y:S01]  /*16b80*/  IADD3 R9, R9, R3, RZ ;  /* 0x0000000309097210 */ /* 0x000fe20007ffe0ff */
[----:B------:R-:W-:Y:S01]  /*16b90*/  IMAD R10, R10, c[0x0][0x3f0], RZ ;  /* 0x0000fc000a0a7a24 */ /* 0x000fe200078e02ff */
[----:B------:R1:W4:Y:S01]  /*16ba0*/  LDS.128 R36, [R213+0x2080] ;  /* 0x00208000d5247984 */ /* 0x0003220000000c00 */
[----:B------:R-:W-:Y:S02]  /*16bb0*/  MOV R3, R6 ;  /* 0x0000000600037202 */ /* 0x000fe40000000f00 */
[----:B------:R-:W-:Y:S01]  /*16bc0*/  IMAD.WIDE.U32 R8, R5, c[0x0][0x3e8], R8 ;  /* 0x0000fa0005087a25 */ /* 0x000fe200078e0008 */
[----:B------:R1:W1:Y:S01]  /*16bd0*/  LDS.128 R48, [R213+0x3080] ;  /* 0x00308000d5307984 */ /* 0x0002620000000c00 */
[----:B------:R-:W-:-:S02]  /*16be0*/  @P3 SHF.R.U32.HI R3, RZ, c[0x0][0x4f0], R11 ;  /* 0x00013c00ff033a19 */ /* 0x000fc4000001160b */
[----:B------:R-:W-:Y:S01]  /*16bf0*/  IMAD R9, R5, c[0x0][0x3ec], R9 ;  /* 0x0000fb0005097a24 */ /* 0x000fe200078e0209 */
[----:B------:R1:W1:Y:S01]  /*16c00*/  LDS.128 R16, [R213+0x4080] ;  /* 0x00408000d5107984 */ /* 0x0002620000000c00 */
[C---:B------:R-:W-:Y:S01]  /*16c10*/  IMAD R10, R2.reuse, c[0x0][0x3f4], R10 ;  /* 0x0000fd00020a7a24 */ /* 0x040fe200078e020a */
[----:B------:R-:W-:Y:S01]  /*16c20*/  SHF.R.S32.HI R5, RZ, 0x1f, R3 ;  /* 0x0000001fff057819 */ /* 0x000fe20000011403 */
[----:B------:R-:W-:Y:S01]  /*16c30*/  IMAD.WIDE.U32 R8, R2, c[0x0][0x3f0], R8 ;  /* 0x0000fc0002087a25 */ /* 0x000fe200078e0008 */
[----:B------:R1:W1:Y:S01]  /*16c40*/  LDS.128 R24, [R213+0x5080] ;  /* 0x00508000d5187984 */ /* 0x0002620000000c00 */
[----:B------:R-:W-:-:S03]  /*16c50*/  IADD3 R2, -R3, RZ, RZ ;  /* 0x000000ff03027210 */ /* 0x000fc60007ffe1ff */
[----:B------:R1:W1:Y:S01]  /*16c60*/  LDS.128 R32, [R213+0x6080] ;  /* 0x00608000d5207984 */ /* 0x0002620000000c00 */
[----:B------:R-:W-:Y:S01]  /*16c70*/  IADD3 R9, R9, R10, RZ ;  /* 0x0000000a09097210 */ /* 0x000fe20007ffe0ff */
[----:B------:R-:W-:Y:S02]  /*16c80*/  IMAD R10, R5, c[0x0][0x3e0], RZ ;  /* 0x0000f800050a7a24 */ /* 0x000fe400078e02ff */
[----:B------:R1:W1:Y:S01]  /*16c90*/  LDS.128 R40, [R213+0x7080] ;  /* 0x00708000d5287984 */ /* 0x0002620000000c00 */
        /* <DEDUP_REMOVED lines=9> */
[----:B------:R-:W-:Y:S02]  /*16d30*/  IADD3 R3, R3, R5, RZ ;  /* 0x0000000503037210 */ /* 0x000fe40007ffe0ff */
[----:B------:R-:W-:Y:S02]  /*16d40*/  LEA R5, R44, R81, 0x7 ;  /* 0x000000512c057211 */ /* 0x000fe400078e38ff */
[----:B------:R-:W-:Y:S01]  /*16d50*/  LEA.HI.X R6, R2, c[0x0][0x384], R3, 0x1, P0 ;  /* 0x0000e10002067a11 */ /* 0x000fe200000f0c03 */
[----:B------:R-:W-:Y:S05]  /*16d60*/  BRA.DIV ~URZ, `(.L_x_466) ;  /* 0x00003b227f007947 */ /* 0x000fea000b800000 */
[----:B--234-:R2:W3:Y:S02]  /*16d70*/  SHFL.IDX PT, R11, R6, RZ, 0x181f ;  /* 0x00181fff060b7589 */ /* 0x01c4e400000e0000 */
.L_x_542:
[----:B------:R-:W-:Y:S05]  /*16d80*/  BRA.DIV ~URZ, `(.L_x_467) ;  /* 0x00003b727f007947 */ /* 0x000fea000b800000 */
[----:B------:R4:W2:Y:S02]  /*16d90*/  SHFL.IDX PT, R2, R10, RZ, 0x181f ;  /* 0x00181fff0a027589 */ /* 0x0008a400000e0000 */
.L_x_543:
[----:B------:R-:W-:Y:S01]  /*16da0*/  ISETP.GE.AND P0, PT, R5, R4, PT ;  /* 0x000000040500720c */ /* 0x000fe20003f06270 */
[----:B------:R-:W-:-:S12]  /*16db0*/  BSSY B0, `(.L_x_468) ;  /* 0x000000a000007945 */ /* 0x000fd80003800000 */
[----:B------:R-:W-:Y:S05]  /*16dc0*/  @P0 BRA `(.L_x_469) ;  /* 0x0000008000000947 */ /* 0x000fea0003800000 */
[----:B------:R-:W-:Y:S02]  /*16dd0*/  ISETP.GE.AND P1, PT, R76, c[0x0][0x3c8], PT ;  /* 0x0000f2004c007a0c */ /* 0x000fe40003f26270 */
[----:B------:R-:W-:-:S11]  /*16de0*/  ISETP.GE.AND P0, PT, R212, c[0x0][0x3c8], PT ;  /* 0x0000f200d4007a0c */ /* 0x000fd60003f06270 */
[-C--:B--2---:R-:W-:Y:S02]  /*16df0*/  @!P1 LEA R8, P3, R76, R2.reuse, 0x1 ;  /* 0x000000024c089211 */ /* 0x084fe400078608ff */
[----:B------:R-:W-:Y:S02]  /*16e00*/  @!P0 LEA R2, P2, R212, R2, 0x1 ;  /* 0x00000002d4028211 */ /* 0x000fe400078408ff */
[-C--:B---3--:R-:W-:Y:S02]  /*16e10*/  @!P1 LEA.HI.X R9, R76, R11.reuse, R77, 0x1, P3 ;  /* 0x0000000b4c099211 */ /* 0x088fe400018f0c4d */
[----:B------:R-:W-:-:S03]  /*16e20*/  @!P0 LEA.HI.X R3, R212, R11, R231, 0x1, P2 ;  /* 0x0000000bd4038211 */ /* 0x000fc600010f0ce7 */
[----:B------:R2:W-:Y:S04]  /*16e30*/  @!P1 ST.E.128 [R8.64], R20 ;  /* 0x0000001408009985 */ /* 0x0005e8000c101d08 */
[----:B-1----:R2:W-:Y:S02]  /*16e40*/  @!P0 ST.E.128 [R2.64], R16 ;  /* 0x0000001002008985 */ /* 0x0025e4000c101d08 */
.L_x_469:
[----:B------:R-:W-:Y:S05]  /*16e50*/  BSYNC B0 ;  /* 0x0000000000007941 */ /* 0x000fea0003800000 */
.L_x_468:
[----:B------:R-:W-:Y:S05]  /*16e60*/  BRA.DIV ~URZ, `(.L_x_470) ;  /* 0x00003b027f007947 */ /* 0x000fea000b800000 */
[----:B---3--:R3:W4:Y:S04]  /*16e70*/  SHFL.IDX PT, R11, R6, 0x1, 0x181f ;  /* 0x00381f00060b7f89 */ /* 0x00872800000e0000 */
[----:B--2---:R3:W2:Y:S02]  /*16e80*/  SHFL.IDX PT, R2, R10, 0x1, 0x181f ;  /* 0x00381f000a027f89 */ /* 0x0046a400000e0000 */
.L_x_544:
[----:B------:R-:W-:Y:S01]  /*16e90*/  IADD3 R3, R5, 0x20, RZ ;  /* 0x0000002005037810 */ /* 0x000fe20007ffe0ff */
[----:B------:R-:W-:Y:S03]  /*16ea0*/  BSSY B0, `(.L_x_471) ;  /* 0x000000b000007945 */ /* 0x000fe60003800000 */
[----:B------:R-:W-:-:S13]  /*16eb0*/  ISETP.GE.AND P0, PT, R3, R4, PT ;  /* 0x000000040300720c */ /* 0x000fda0003f06270 */
[----:B------:R-:W-:Y:S05]  /*16ec0*/  @P0 BRA `(.L_x_472) ;  /* 0x0000008000000947 */ /* 0x000fea0003800000 */
[----:B------:R-:W-:Y:S02]  /*16ed0*/  ISETP.GE.AND P1, PT, R76, c[0x0][0x3c8], PT ;  /* 0x0000f2004c007a0c */ /* 0x000fe40003f26270 */
[----:B------:R-:W-:-:S11]  /*16ee0*/  ISETP.GE.AND P0, PT, R212, c[0x0][0x3c8], PT ;  /* 0x0000f200d4007a0c */ /* 0x000fd60003f06270 */
[-C--:B--2---:R-:W-:Y:S02]  /*16ef0*/  @!P1 LEA R8, P3, R76, R2.reuse, 0x1 ;  /* 0x000000024c089211 */ /* 0x084fe400078608ff */
[----:B------:R-:W-:Y:S02]  /*16f00*/  @!P0 LEA R2, P2, R212, R2, 0x1 ;  /* 0x00000002d4028211 */ /* 0x000fe400078408ff */
[-C--:B----4-:R-:W-:Y:S02]  /*16f10*/  @!P1 LEA.HI.X R9, R76, R11.reuse, R77, 0x1, P3 ;  /* 0x0000000b4c099211 */ /* 0x090fe400018f0c4d */
[----:B------:R-:W-:-:S03]  /*16f20*/  @!P0 LEA.HI.X R3, R212, R11, R231, 0x1, P2 ;  /* 0x0000000bd4038211 */ /* 0x000fc600010f0ce7 */
[----:B------:R2:W-:Y:S04]  /*16f30*/  @!P1 ST.E.128 [R8.64], R28 ;  /* 0x0000001c08009985 */ /* 0x0005e8000c101d08 */
[----:B-1----:R2:W-:Y:S02]  /*16f40*/  @!P0 ST.E.128 [R2.64], R24 ;  /* 0x0000001802008985 */ /* 0x0025e4000c101d08 */
.L_x_472:
[----:B------:R-:W-:Y:S05]  /*16f50*/  BSYNC B0 ;  /* 0x0000000000007941 */ /* 0x000fea0003800000 */
.L_x_471:
[----:B------:R-:W-:Y:S05]  /*16f60*/  BRA.DIV ~URZ, `(.L_x_473) ;  /* 0x00003ad27f007947 */ /* 0x000fea000b800000 */
[----:B----4-:R4:W3:Y:S02]  /*16f70*/  SHFL.IDX PT, R11, R6, 0x2, 0x181f ;  /* 0x00581f00060b7f89 */ /* 0x0108e400000e0000 */
.L_x_545:
[----:B------:R-:W-:Y:S05]  /*16f80*/  BRA.DIV ~URZ, `(.L_x_474) ;  /* 0x00003b227f007947 */ /* 0x000fea000b800000 */
[----:B--2---:R2:W4:Y:S02]  /*16f90*/  SHFL.IDX PT, R2, R10, 0x2, 0x181f ;  /* 0x00581f000a027f89 */ /* 0x00452400000e0000 */
.L_x_546:
[----:B------:R-:W-:Y:S01]  /*16fa0*/  IADD3 R3, R5, 0x40, RZ ;  /* 0x0000004005037810 */ /* 0x000fe20007ffe0ff */
[----:B------:R-:W-:Y:S03]  /*16fb0*/  BSSY B0, `(.L_x_475) ;  /* 0x000000b000007945 */ /* 0x000fe60003800000 */
[----:B------:R-:W-:-:S13]  /*16fc0*/  ISETP.GE.AND P0, PT, R3, R4, PT ;  /* 0x000000040300720c */ /* 0x000fda0003f06270 */
[----:B------:R-:W-:Y:S05]  /*16fd0*/  @P0 BRA `(.L_x_476) ;  /* 0x0000008000000947 */ /* 0x000fea0003800000 */
[----:B------:R-:W-:Y:S02]  /*16fe0*/  ISETP.GE.AND P1, PT, R76, c[0x0][0x3c8], PT ;  /* 0x0000f2004c007a0c */ /* 0x000fe40003f26270 */
[----:B------:R-:W-:-:S11]  /*16ff0*/  ISETP.GE.AND P0, PT, R212, c[0x0][0x3c8], PT ;  /* 0x0000f200d4007a0c */ /* 0x000fd60003f06270 */
[-C--:B----4-:R-:W-:Y:S02]  /*17000*/  @!P1 LEA R8, P3, R76, R2.reuse, 0x1 ;  /* 0x000000024c089211 */ /* 0x090fe400078608ff */
[----:B------:R-:W-:Y:S02]  /*17010*/  @!P0 LEA R2, P2, R212, R2, 0x1 ;  /* 0x00000002d4028211 */ /* 0x000fe400078408ff */
[-C--:B---3--:R-:W-:Y:S02]  /*17020*/  @!P1 LEA.HI.X R9, R76, R11.reuse, R77, 0x1, P3 ;  /* 0x0000000b4c099211 */ /* 0x088fe400018f0c4d */
[----:B------:R-:W-:-:S03]  /*17030*/  @!P0 LEA.HI.X R3, R212, R11, R231, 0x1, P2 ;  /* 0x0000000bd4038211 */ /* 0x000fc600010f0ce7 */
[----:B------:R3:W-:Y:S04]  /*17040*/  @!P1 ST.E.128 [R8.64], R36 ;  /* 0x0000002408009985 */ /* 0x0007e8000c101d08 */
[----:B-1----:R3:W-:Y:S02]  /*17050*/  @!P0 ST.E.128 [R2.64], R32 ;  /* 0x0000002002008985 */ /* 0x0027e4000c101d08 */
.L_x_476:
[----:B------:R-:W-:Y:S05]  /*17060*/  BSYNC B0 ;  /* 0x0000000000007941 */ /* 0x000fea0003800000 */
.L_x_475:
[----:B------:R-:W-:Y:S05]  /*17070*/  BRA.DIV ~URZ, `(.L_x_477) ;  /* 0x00003aa27f007947 */ /* 0x000fea000b800000 */
[----:B---3--:R3:W2:Y:S04]  /*17080*/  SHFL.IDX PT, R8, R6, 0x3, 0x181f ;  /* 0x00781f0006087f89 */ /* 0x0086a800000e0000 */
[----:B----4-:R3:W4:Y:S02]  /*17090*/  SHFL.IDX PT, R6, R10, 0x3, 0x181f ;  /* 0x00781f000a067f89 */ /* 0x01072400000e0000 */
.L_x_547:
[----:B------:R-:W-:-:S04]  /*170a0*/  IADD3 R2, R5, 0x60, RZ ;  /* 0x0000006005027810 */ /* 0x000fc80007ffe0ff */
[----:B------:R-:W-:-:S13]  /*170b0*/  ISETP.GE.AND P0, PT, R2, R4, PT ;  /* 0x000000040200720c */ /* 0x000fda0003f06270 */
[----:B------:R-:W-:Y:S05]  /*170c0*/  @P0 BRA `(.L_x_478) ;  /* 0x00001b1000000947 */ /* 0x000fea0003800000 */
[----:B------:R-:W-:-:S13]  /*170d0*/  ISETP.GE.AND P0, PT, R76, c[0x0][0x3c8], PT ;  /* 0x0000f2004c007a0c */ /* 0x000fda0003f06270 */
[----:B----4-:R-:W-:-:S04]  /*170e0*/  @!P0 LEA R2, P1, R76, R6, 0x1 ;  /* 0x000000064c028211 */ /* 0x010fc800078208ff */
[----:B--2---:R-:W-:-:S05]  /*170f0*/  @!P0 LEA.HI.X R3, R76, R8, R77, 0x1, P1 ;  /* 0x000000084c038211 */ /* 0x004fca00008f0c4d */
[----:B-1----:R1:W-:Y:S01]  /*17100*/  @!P0 ST.E.128 [R2.64], R48 ;  /* 0x0000003002008985 */ /* 0x0023e2000c101d08 */
[----:B------:R-:W-:-:S13]  /*17110*/  ISETP.GE.AND P0, PT, R212, c[0x0][0x3c8], PT ;  /* 0x0000f200d4007a0c */ /* 0x000fda0003f06270 */
[----:B------:R-:W-:Y:S05]  /*17120*/  @P0 BRA `(.L_x_478) ;  /* 0x00001ab000000947 */ /* 0x000fea0003800000 */
[----:B-1----:R-:W-:-:S04]  /*17130*/  LEA R2, P0, R212, R6, 0x1 ;  /* 0x00000006d4027211 */ /* 0x002fc800078008ff */
[----:B------:R-:W-:-:S05]  /*17140*/  LEA.HI.X R3, R212, R8, R231, 0x1, P0 ;  /* 0x00000008d4037211 */ /* 0x000fca00000f0ce7 */
[----:B------:R1:W-:Y:S01]  /*17150*/  ST.E.128 [R2.64], R40 ;  /* 0x0000002802007985 */ /* 0x0003e2000c101d08 */
[----:B------:R-:W-:Y:S05]  /*17160*/  BRA `(.L_x_478) ;  /* 0x00001a7000007947 */ /* 0x000fea0003800000 */
.L_x_465:
[----:B-1----:R-:W2:Y:S01]  /*17170*/  LDL.LU R10, [R1+0x44] ;  /* 0x00004400010a7983 */ /* 0x002ea20000300800 */
[----:B------:R-:W-:Y:S02]  /*17180*/  IMAD R15, R15, c[0x0][0x408], RZ ;  /* 0x000102000f0f7a24 */ /* 0x000fe400078e02ff */
[----:B------:R-:W-:-:S04]  /*17190*/  IMAD.WIDE.U32 R8, R3, c[0x0][0x408], RZ ;  /* 0x0001020003087a25 */ /* 0x000fc800078e00ff */
[----:B------:R-:W-:-:S05]  /*171a0*/  IMAD R3, R3, c[0x0][0x40c], R15 ;  /* 0x0001030003037a24 */ /* 0x000fca00078e020f */
[----:B------:R-:W-:Y:S02]  /*171b0*/  IADD3 R9, R9, R3, RZ ;  /* 0x0000000309097210 */ /* 0x000fe40007ffe0ff */
[----:B------:R-:W-:-:S03]  /*171c0*/  SHF.R.S32.HI R3, RZ, 0x1f, R2 ;  /* 0x0000001fff037819 */ /* 0x000fc60000011402 */
[----:B------:R-:W-:-:S04]  /*171d0*/  IMAD.WIDE.U32 R8, R5, c[0x0][0x438], R8 ;  /* 0x00010e0005087a25 */ /* 0x000fc800078e0008 */
[----:B------:R-:W-:Y:S01]  /*171e0*/  IMAD R3, R3, c[0x0][0x440], RZ ;  /* 0x0001100003037a24 */ /* 0x000fe200078e02ff */
[----:B------:R-:W-:Y:S01]  /*171f0*/  MOV R4, R8 ;  /* 0x0000000800047202 */ /* 0x000fe20000000f00 */
[----:B------:R-:W-:Y:S02]  /*17200*/  IMAD R5, R5, c[0x0][0x43c], R9 ;  /* 0x00010f0005057a24 */ /* 0x000fe400078e0209 */
[----:B------:R-:W-:-:S04]  /*17210*/  @P3 IMAD.HI.U32 R9, R6, c[0x0][0x4ec], RZ ;  /* 0x00013b0006093a27 */ /* 0x000fc800078e00ff */
[C---:B------:R-:W-:Y:S02]  /*17220*/  IMAD R3, R2.reuse, c[0x0][0x444], R3 ;  /* 0x0001110002037a24 */ /* 0x040fe400078e0203 */
[----:B------:R-:W-:Y:S01]  /*17230*/  IMAD.WIDE.U32 R4, R2, c[0x0][0x440], R4 ;  /* 0x0001100002047a25 */ /* 0x000fe200078e0004 */
[----:B------:R-:W-:Y:S02]  /*17240*/  MOV R2, R6 ;  /* 0x0000000600027202 */ /* 0x000fe40000000f00 */
[----:B------:R-:W-:Y:S02]  /*17250*/  @P3 SHF.R.U32.HI R2, RZ, c[0x0][0x4f0], R9 ;  /* 0x00013c00ff023a19 */ /* 0x000fe40000011609 */
        /* <DEDUP_REMOVED lines=19> */
.L_x_548:
[----:B------:R-:W-:Y:S05]  /*17390*/  BRA.DIV ~URZ, `(.L_x_480) ;  /* 0x000038c27f007947 */ /* 0x000fea000b800000 */
[----:B------:R3:W4:Y:S02]  /*173a0*/  SHFL.IDX PT, R2, R5, RZ, 0x1c1f ;  /* 0x001c1fff05027589 */ /* 0x00072400000e0000 */
.L_x_549:
        /* <DEDUP_REMOVED lines=22> */
[----:B------:R-:W-:-:S04]  /*17510*/  @!P1 IMAD.MOV.U32 R3, RZ, RZ, R4 ;  /* 0x000000ffff039224 */ /* 0x000fc800078e0004 */
[----:B------:R-:W-:Y:S01]  /*17520*/  @!P1 IMAD.WIDE R10, R10, 0x4, R2 ;  /* 0x000000040a0a9825 */ /* 0x000fe200078e0202 */
[----:B--2---:R-:W-:Y:S01]  /*17530*/  ISETP.GE.AND P4, PT, R15, c[0x0][0x3c8], PT ;  /* 0x0000f2000f007a0c */ /* 0x004fe20003f86270 */
[----:B------:R-:W2:Y:S04]  /*17540*/  LDL R3, [R1+0x50] ;  /* 0x0000500001037983 */ /* 0x000ea80000100800 */
[----:B------:R3:W-:Y:S01]  /*17550*/  @!P1 ST.E.64 [R10.64], R54 ;  /* 0x000000360a009985 */ /* 0x0007e2000c101b08 */
[----:B------:R-:W-:-:S04]  /*17560*/  @!P0 LEA R8, P2, R25, R2, 0x2 ;  /* 0x0000000219088211 */ /* 0x000fc800078410ff */
[----:B------:R-:W-:Y:S02]  /*17570*/  @!P0 LEA.HI.X R9, R25, R4, R26, 0x2, P2 ;  /* 0x0000000419098211 */ /* 0x000fe400010f141a */
[----:B------:R-:W4:Y:S01]  /*17580*/  LDL R25, [R1+0x58] ;  /* 0x0000580001197983 */ /* 0x000f220000100800 */
[----:B------:R-:W-:-:S03]  /*17590*/  ISETP.GE.AND P2, PT, R22, c[0x0][0x3c8], PT ;  /* 0x0000f20016007a0c */ /* 0x000fc60003f46270 */
[----:B------:R5:W-:Y:S01]  /*175a0*/  @!P0 ST.E.64 [R8.64], R30 ;  /* 0x0000001e08008985 */ /* 0x000be2000c101b08 */
[----:B---3--:R-:W-:-:S03]  /*175b0*/  @!P3 LEA R10, P5, R17, R2, 0x2 ;  /* 0x00000002110ab211 */ /* 0x008fc600078a10ff */
[----:B------:R-:W3:Y:S01]  /*175c0*/  LDL R54, [R1+0xc4] ;  /* 0x0000c40001367983 */ /* 0x000ee20000100800 */
[----:B------:R-:W-:-:S03]  /*175d0*/  @!P3 LEA.HI.X R11, R17, R4, R23, 0x2, P5 ;  /* 0x00000004110bb211 */ /* 0x000fc600028f1417 */
[----:B------:R-:W2:Y:S04]  /*175e0*/  LDL R26, [R1+0xb8] ;  /* 0x0000b800011a7983 */ /* 0x000ea80000100800 */
[----:B------:R-:W2:Y:S01]  /*175f0*/  LDL R17, [R1+0xc8] ;  /* 0x0000c80001117983 */ /* 0x000ea20000100800 */
[----:B-----5:R-:W-:-:S03]  /*17600*/  @!P4 LEA R8, P0, R15, R2, 0x2 ;  /* 0x000000020f08c211 */ /* 0x020fc600078010ff */
[----:B------:R-:W5:Y:S01]  /*17610*/  LDL R31, [R1+0xc0] ;  /* 0x0000c000011f7983 */ /* 0x000f620000100800 */
[----:B------:R-:W-:Y:S02]  /*17620*/  ISETP.GE.AND P1, PT, R19, c[0x0][0x3c8], PT ;  /* 0x0000f20013007a0c */ /* 0x000fe40003f26270 */
[----:B------:R-:W-:Y:S01]  /*17630*/  @!P4 LEA.HI.X R9, R15, R4, R20, 0x2, P0 ;  /* 0x000000040f09c211 */ /* 0x000fe200000f1414 */
[----:B------:R-:W5:Y:S04]  /*17640*/  LDL R23, [R1+0x54] ;  /* 0x0000540001177983 */ /* 0x000f680000100800 */
[----:B------:R-:W5:Y:S04]  /*17650*/  LDL R30, [R1+0xbc] ;  /* 0x0000bc00011e7983 */ /* 0x000f680000100800 */
[----:B------:R-:W5:Y:S04]  /*17660*/  LDL R20, [R1+0x4c] ;  /* 0x00004c0001147983 */ /* 0x000f680000100800 */
[----:B------:R-:W5:Y:S04]  /*17670*/  LDL R15, [R1+0x48] ;  /* 0x00004800010f7983 */ /* 0x000f680000100800 */
[----:B------:R1:W-:Y:S04]  /*17680*/  @!P3 ST.E.64 [R10.64], R32 ;  /* 0x000000200a00b985 */ /* 0x0003e8000c101b08 */
[----:B------:R1:W-:Y:S02]  /*17690*/  @!P4 ST.E.64 [R8.64], R34 ;  /* 0x000000220800c985 */ /* 0x0003e4000c101b08 */
[----:B-1----:R-:W-:-:S02]  /*176a0*/  @!P2 LEA R10, P5, R22, R2, 0x2 ;  /* 0x00000002160aa211 */ /* 0x002fc400078a10ff */
[C---:B------:R-:W-:Y:S02]  /*176b0*/  @!P1 LEA R8, P0, R19.reuse, R2, 0x2 ;  /* 0x0000000213089211 */ /* 0x040fe400078010ff */
[-C--:B------:R-:W-:Y:S02]  /*176c0*/  @!P2 LEA.HI.X R11, R22, R4.reuse, R24, 0x2, P5 ;  /* 0x00000004160ba211 */ /* 0x080fe400028f1418 */
[----:B------:R-:W5:Y:S01]  /*176d0*/  LDL R22, [R1+0xb0] ;  /* 0x0000b00001167983 */ /* 0x000f620000100800 */
[----:B------:R-:W-:-:S03]  /*176e0*/  @!P1 LEA.HI.X R9, R19, R4, R21, 0x2, P0 ;  /* 0x0000000413099211 */ /* 0x000fc600000f1415 */
[----:B------:R-:W5:Y:S04]  /*176f0*/  LDL R24, [R1+0xb4] ;  /* 0x0000b40001187983 */ /* 0x000f680000100800 */
[----:B------:R-:W5:Y:S04]  /*17700*/  LDL R21, [R1+0xac] ;  /* 0x0000ac0001157983 */ /* 0x000f680000100800 */
[----:B------:R-:W5:Y:S01]  /*17710*/  LDL R19, [R1+0xa8] ;  /* 0x0000a80001137983 */ /* 0x000f620000100800 */
[----:B------:R-:W-:Y:S02]  /*17720*/  ISETP.GE.AND P3, PT, R75, c[0x0][0x3c8], PT ;  /* 0x0000f2004b007a0c */ /* 0x000fe40003f66270 */
[----:B------:R-:W-:Y:S01]  /*17730*/  ISETP.GE.AND P4, PT, R16, c[0x0][0x3c8], PT ;  /* 0x0000f20010007a0c */ /* 0x000fe20003f86270 */
[----:B------:R1:W-:Y:S01]  /*17740*/  @!P2 ST.E.64 [R10.64], R36 ;  /* 0x000000240a00a985 */ /* 0x0003e2000c101b08 */
[----:B------:R-:W-:-:S03]  /*17750*/  ISETP.GE.AND P2, PT, R45, c[0x0][0x3c8], PT ;  /* 0x0000f2002d007a0c */ /* 0x000fc60003f46270 */
[----:B------:R1:W-:Y:S01]  /*17760*/  @!P1 ST.E.64 [R8.64], R38 ;  /* 0x0000002608009985 */ /* 0x0003e2000c101b08 */
[----:B------:R-:W-:Y:S02]  /*17770*/  ISETP.GE.AND P1, PT, R44, c[0x0][0x3c8], PT ;  /* 0x0000f2002c007a0c */ /* 0x000fe40003f26270 */
[----:B------:R-:W-:-:S03]  /*17780*/  ISETP.GE.AND P6, PT, R27, c[0x0][0x3c8], PT ;  /* 0x0000f2001b007a0c */ /* 0x000fc60003fc6270 */
[CC--:B-1----:R-:W-:Y:S02]  /*17790*/  @!P3 LEA R10, P5, R75.reuse, R2.reuse, 0x2 ;  /* 0x000000024b0ab211 */ /* 0x0c2fe400078a10ff */
[----:B------:R-:W-:Y:S02]  /*177a0*/  @!P4 LEA R8, P0, R16, R2, 0x2 ;  /* 0x000000021008c211 */ /* 0x000fe400078010ff */
[----:B------:R-:W-:-:S05]  /*177b0*/  @!P3 LEA.HI.X R11, R75, R4, R83, 0x2, P5 ;  /* 0x000000044b0bb211 */ /* 0x000fca00028f1453 */
[----:B------:R1:W-:Y:S01]  /*177c0*/  @!P3 ST.E.64 [R10.64], R40 ;  /* 0x000000280a00b985 */ /* 0x0003e2000c101b08 */
[----:B----4-:R-:W-:Y:S02]  /*177d0*/  ISETP.GE.AND P5, PT, R25, c[0x0][0x3c8], PT ;  /* 0x0000f20019007a0c */ /* 0x010fe40003fa6270 */
[----:B--2---:R-:W-:Y:S02]  /*177e0*/  @!P4 LEA.HI.X R9, R16, R4, R17, 0x2, P0 ;  /* 0x000000041009c211 */ /* 0x004fe400000f1411 */
[----:B------:R-:W-:-:S03]  /*177f0*/  @!P2 LEA R16, P0, R45, R2, 0x2 ;  /* 0x000000022d10a211 */ /* 0x000fc600078010ff */
[----:B------:R2:W-:Y:S01]  /*17800*/  @!P4 ST.E.64 [R8.64], R42 ;  /* 0x0000002a0800c985 */ /* 0x0005e2000c101b08 */
[----:B---3--:R-:W-:Y:S02]  /*17810*/  @!P2 LEA.HI.X R17, R45, R4, R54, 0x2, P0 ;  /* 0x000000042d11a211 */ /* 0x008fe400000f1436 */
[----:B-1----:R-:W-:-:S03]  /*17820*/  @!P6 LEA R10, P0, R27, R2, 0x2 ;  /* 0x000000021b0ae211 */ /* 0x002fc600078010ff */
[----:B------:R1:W-:Y:S01]  /*17830*/  @!P2 ST.E.64 [R16.64], R60 ;  /* 0x0000003c1000a985 */ /* 0x0003e2000c101b08 */
[----:B------:R-:W-:Y:S02]  /*17840*/  ISETP.GE.AND P2, PT, R3, c[0x0][0x3c8], PT ;  /* 0x0000f20003007a0c */ /* 0x000fe40003f46270 */
[----:B-----5:R-:W-:Y:S02]  /*17850*/  ISETP.GE.AND P4, PT, R23, c[0x0][0x3c8], PT ;  /* 0x0000f20017007a0c */ /* 0x020fe40003f86270 */
[----:B------:R-:W-:Y:S02]  /*17860*/  @!P6 LEA.HI.X R11, R27, R4, R30, 0x2, P0 ;  /* 0x000000041b0be211 */ /* 0x000fe400000f141e */
[----:B------:R-:W-:Y:S02]  /*17870*/  ISETP.GE.AND P0, PT, R15, c[0x0][0x3c8], PT ;  /* 0x0000f2000f007a0c */ /* 0x000fe40003f06270 */
[----:B--2---:R-:W-:-:S04]  /*17880*/  @!P1 LEA R8, P3, R44, R2, 0x2 ;  /* 0x000000022c089211 */ /* 0x004fc800078610ff */
[----:B------:R-:W-:-:S05]  /*17890*/  @!P1 LEA.HI.X R9, R44, R4, R31, 0x2, P3 ;  /* 0x000000042c099211 */ /* 0x000fca00018f141f */
[----:B------:R2:W-:Y:S01]  /*178a0*/  @!P1 ST.E.64 [R8.64], R46 ;  /* 0x0000002e08009985 */ /* 0x0005e2000c101b08 */
[----:B------:R-:W-:-:S03]  /*178b0*/  ISETP.GE.AND P1, PT, R20, c[0x0][0x3c8], PT ;  /* 0x0000f20014007a0c */ /* 0x000fc60003f26270 */
[----:B------:R3:W-:Y:S01]  /*178c0*/  @!P6 ST.E.64 [R10.64], R48 ;  /* 0x000000300a00e985 */ /* 0x0007e2000c101b08 */
[-C--:B-1----:R-:W-:Y:S02]  /*178d0*/  @!P4 LEA R16, P6, R23, R2.reuse, 0x2 ;  /* 0x000000021710c211 */ /* 0x082fe400078c10ff */
[----:B--2---:R-:W-:-:S04]  /*178e0*/  @!P5 LEA R8, P3, R25, R2, 0x2 ;  /* 0x000000021908d211 */ /* 0x004fc800078610ff */
[----:B------:R-:W-:Y:S02]  /*178f0*/  @!P5 LEA.HI.X R9, R25, R4, R26, 0x2, P3 ;  /* 0x000000041909d211 */ /* 0x000fe400018f141a */
[----:B---3--:R-:W-:-:S03]  /*17900*/  @!P2 LEA R10, P3, R3, R2, 0x2 ;  /* 0x00000002030aa211 */ /* 0x008fc600078610ff */
[----:B------:R1:W-:Y:S01]  /*17910*/  @!P5 ST.E.64 [R8.64], R50 ;  /* 0x000000320800d985 */ /* 0x0003e2000c101b08 */
[-C--:B------:R-:W-:Y:S02]  /*17920*/  @!P2 LEA.HI.X R11, R3, R4.reuse, R22, 0x2, P3 ;  /* 0x00000004030ba211 */ /* 0x080fe400018f1416 */
[----:B------:R-:W-:-:S05]  /*17930*/  @!P4 LEA.HI.X R17, R23, R4, R24, 0x2, P6 ;  /* 0x000000041711c211 */ /* 0x000fca00030f1418 */
[----:B------:R2:W-:Y:S04]  /*17940*/  @!P4 ST.E.64 [R16.64], R92 ;  /* 0x0000005c1000c985 */ /* 0x0005e8000c101b08 */
[----:B------:R2:W-:Y:S01]  /*17950*/  @!P2 ST.E.64 [R10.64], R64 ;  /* 0x000000400a00a985 */ /* 0x0005e2000c101b08 */
[CC--:B-1----:R-:W-:Y:S02]  /*17960*/  @!P1 LEA R8, P5, R20.reuse, R2.reuse, 0x2 ;  /* 0x0000000214089211 */ /* 0x0c2fe400078a10ff */
[C---:B------:R-:W-:Y:S02]  /*17970*/  @!P0 LEA R2, P3, R15.reuse, R2, 0x2 ;  /* 0x000000020f028211 */ /* 0x040fe400078610ff */
[-C--:B------:R-:W-:Y:S02]  /*17980*/  @!P1 LEA.HI.X R9, R20, R4.reuse, R21, 0x2, P5 ;  /* 0x0000000414099211 */ /* 0x080fe400028f1415 */
[----:B------:R-:W-:-:S03]  /*17990*/  @!P0 LEA.HI.X R3, R15, R4, R19, 0x2, P3 ;  /* 0x000000040f038211 */ /* 0x000fc600018f1413 */
[----:B------:R2:W-:Y:S04]  /*179a0*/  @!P1 ST.E.64 [R8.64], R52 ;  /* 0x0000003408009985 */ /* 0x0005e8000c101b08 */
[----:B------:R2:W-:Y:S02]  /*179b0*/  @!P0 ST.E.64 [R2.64], R28 ;  /* 0x0000001c02008985 */ /* 0x0005e4000c101b08 */
.L_x_482:
[----:B------:R-:W-:Y:S05]  /*179c0*/  BSYNC B0 ;  /* 0x0000000000007941 */ /* 0x000fea0003800000 */
.L_x_481:
[----:B------:R-:W-:Y:S05]  /*179d0*/  BRA.DIV ~URZ, `(.L_x_483) ;  /* 0x000032f27f007947 */ /* 0x000fea000b800000 */
[----:B--2---:R2:W1:Y:S04]  /*179e0*/  SHFL.IDX PT, R4, R6, 0x1, 0x1c1f ;  /* 0x003c1f0006047f89 */ /* 0x00446800000e0000 */
[----:B----4-:R2:W4:Y:S02]  /*179f0*/  SHFL.IDX PT, R2, R5, 0x1, 0x1c1f ;  /* 0x003c1f0005027f89 */ /* 0x01052400000e0000 */
.L_x_550:
[----:B------:R-:W-:-:S13]  /*17a00*/  ISETP.NE.AND P0, PT, R18, RZ, PT ;  /* 0x000000ff1200720c */ /* 0x000fda0003f05270 */
[----:B------:R-:W-:Y:S05]  /*17a10*/  @P0 BRA `(.L_x_478) ;  /* 0x000011c000000947 */ /* 0x000fea0003800000 */
[----:B------:R-:W5:Y:S04]  /*17a20*/  LDL R16, [R1+0x84] ;  /* 0x0000840001107983 */ /* 0x000f680000100800 */
[----:B--2---:R-:W2:Y:S04]  /*17a30*/  LDL R24, [R1+0x80] ;  /* 0x0000800001187983 */ /* 0x004ea80000100800 */
[----:B---3--:R-:W3:Y:S04]  /*17a40*/  LDL R20, [R1+0x7c] ;  /* 0x00007c0001147983 */ /* 0x008ee80000100800 */
[----:B----4-:R-:W4:Y:S04]  /*17a50*/  LDL R19, [R1+0x74] ;  /* 0x0000740001137983 */ /* 0x010f280000100800 */
        /* <DEDUP_REMOVED lines=17> */
[----:B---3--:R-:W-:Y:S02]  /*17b70*/  ISETP.GE.AND P0, PT, R20, c[0x0][0x3c8], PT ;  /* 0x0000f20014007a0c */ /* 0x008fe40003f06270 */
[----:B----4-:R-:W-:-:S07]  /*17b80*/  ISETP.GE.AND P4, PT, R19, c[0x0][0x3c8], PT ;  /* 0x0000f20013007a0c */ /* 0x010fce0003f86270 */
[----:B------:R-:W-:Y:S02]  /*17b90*/  @!P2 IMAD.MOV.U32 R3, RZ, RZ, R4 ;  /* 0x000000ffff03a224 */ /* 0x000fe400078e0004 */
[----:B------:R-:W-:Y:S02]  /*17ba0*/  @!P1 LEA R10, P3, R24, R2, 0x2 ;  /* 0x00000002180a9211 */ /* 0x000fe400078610ff */
[----:B------:R-:W-:Y:S02]  /*17bb0*/  @!P2 IMAD.WIDE R16, R16, 0x4, R2 ;  /* 0x000000041010a825 */ /* 0x000fe400078e0202 */
[----:B------:R-:W-:Y:S02]  /*17bc0*/  @!P1 LEA.HI.X R11, R24, R4, R26, 0x2, P3 ;  /* 0x00000004180b9211 */ /* 0x000fe400018f141a */
[----:B------:R-:W-:Y:S01]  /*17bd0*/  @!P0 LEA R8, P6, R20, R2, 0x2 ;  /* 0x0000000214088211 */ /* 0x000fe200078c10ff */
[----:B------:R-:W-:Y:S01]  /*17be0*/  @!P2 ST.E.64 [R16.64], R96 ;  /* 0x000000601000a985 */ /* 0x000fe2000c101b08 */
[----:B------:R-:W-:-:S02]  /*17bf0*/  ISETP.GE.AND P5, PT, R6, c[0x0][0x3c8], PT ;  /* 0x0000f20006007a0c */ /* 0x000fc40003fa6270 */
[----:B------:R-:W-:Y:S01]  /*17c00*/  @!P0 LEA.HI.X R9, R20, R4, R22, 0x2, P6 ;  /* 0x0000000414098211 */ /* 0x000fe200030f1416 */
[----:B------:R1:W-:Y:S04]  /*17c10*/  @!P1 ST.E.64 [R10.64], R68 ;  /* 0x000000440a009985 */ /* 0x0003e8000c101b08 */
[----:B------:R-:W2:Y:S04]  /*17c20*/  LDL R26, [R1+0x60] ;  /* 0x00006000011a7983 */ /* 0x000ea80000100800 */
[----:B------:R-:W3:Y:S04]  /*17c30*/  LDL R24, [R1+0x58] ;  /* 0x0000580001187983 */ /* 0x000ee80000100800 */
[----:B------:R4:W-:Y:S01]  /*17c40*/  @!P0 ST.E.64 [R8.64], R56 ;  /* 0x0000003808008985 */ /* 0x0009e2000c101b08 */
[----:B------:R-:W-:-:S03]  /*17c50*/  ISETP.GE.AND P3, PT, R15, c[0x0][0x3c8], PT ;  /* 0x0000f2000f007a0c */ /* 0x000fc60003f66270 */
[----:B------:R-:W5:Y:S04]  /*17c60*/  LDL R22, [R1+0x54] ;  /* 0x0000540001167983 */ /* 0x000f680000100800 */
[----:B------:R-:W5:Y:S01]  /*17c70*/  LDL R20, [R1+0x50] ;  /* 0x0000500001147983 */ /* 0x000f620000100800 */
[-C--:B-1----:R-:W-:Y:S02]  /*17c80*/  @!P4 LEA R10, P6, R19, R2.reuse, 0x2 ;  /* 0x00000002130ac211 */ /* 0x082fe400078c10ff */
[----:B------:R-:W-:-:S04]  /*17c90*/  @!P5 LEA R16, P0, R6, R2, 0x2 ;  /* 0x000000020610d211 */ /* 0x000fc800078010ff */
[----:B------:R-:W-:Y:S02]  /*17ca0*/  @!P5 LEA.HI.X R17, R6, R4, R25, 0x2, P0 ;  /* 0x000000040611d211 */ /* 0x000fe400000f1419 */
[----:B------:R-:W5:Y:S01]  /*17cb0*/  LDL R6, [R1+0x4c] ;  /* 0x00004c0001067983 */ /* 0x000f620000100800 */
[----:B------:R-:W-:-:S03]  /*17cc0*/  ISETP.GE.AND P2, PT, R5, c[0x0][0x3c8], PT ;  /* 0x0000f20005007a0c */ /* 0x000fc60003f46270 */
[----:B------:R-:W5:Y:S01]  /*17cd0*/  LDL R25, [R1+0xb8] ;  /* 0x0000b80001197983 */ /* 0x000f620000100800 */
[----:B------:R-:W-:-:S04]  /*17ce0*/  P2R R3, PR, RZ, 0x40 ;  /* 0x00000040ff037803 */ /* 0x000fc80000000000 */
[----:B------:R-:W-:-:S04]  /*17cf0*/  ISETP.NE.AND P0, PT, R3, RZ, PT ;  /* 0x000000ff0300720c */ /* 0x000fc80003f05270 */
[----:B------:R-:W-:Y:S02]  /*17d00*/  @!P4 LEA.HI.X R11, R19, R4, R23, 0x2, P0 ;  /* 0x00000004130bc211 */ /* 0x000fe400000f1417 */
[----:B------:R-:W5:Y:S01]  /*17d10*/  LDL R19, [R1+0xbc] ;  /* 0x0000bc0001137983 */ /* 0x000f620000100800 */
[----:B----4-:R-:W-:-:S03]  /*17d20*/  @!P3 LEA R8, P6, R15, R2, 0x2 ;  /* 0x000000020f08b211 */ /* 0x010fc600078c10ff */
[----:B------:R-:W4:Y:S01]  /*17d30*/  LDL R23, [R1+0xb4] ;  /* 0x0000b40001177983 */ /* 0x000f220000100800 */
[----:B------:R-:W-:-:S03]  /*17d40*/  @!P3 LEA.HI.X R9, R15, R4, R21, 0x2, P6 ;  /* 0x000000040f09b211 */ /* 0x000fc600030f1415 */
[----:B------:R1:W-:Y:S04]  /*17d50*/  @!P5 ST.E.64 [R16.64], R104 ;  /* 0x000000681000d985 */ /* 0x0003e8000c101b08 */
[----:B------:R-:W4:Y:S04]  /*17d60*/  LDL R21, [R1+0xb0] ;  /* 0x0000b00001157983 */ /* 0x000f280000100800 */
[----:B------:R1:W-:Y:S04]  /*17d70*/  @!P4 ST.E.64 [R10.64], R72 ;  /* 0x000000480a00c985 */ /* 0x0003e8000c101b08 */
[----:B------:R-:W4:Y:S04]  /*17d80*/  LDL R15, [R1+0xac] ;  /* 0x0000ac00010f7983 */ /* 0x000f280000100800 */
[----:B------:R1:W-:Y:S02]  /*17d90*/  @!P3 ST.E.64 [R8.64], R58 ;  /* 0x0000003a0800b985 */ /* 0x0003e4000c101b08 */
[----:B-1----:R-:W-:-:S04]  /*17da0*/  @!P2 LEA R16, P3, R5, R2, 0x2 ;  /* 0x000000020510a211 */ /* 0x002fc800078610ff */
[----:B------:R-:W-:Y:S02]  /*17db0*/  @!P2 LEA.HI.X R17, R5, R4, R32, 0x2, P3 ;  /* 0x000000040511a211 */ /* 0x000fe400018f1420 */
[----:B------:R-:W4:Y:S01]  /*17dc0*/  LDL R5, [R1+0x48] ;  /* 0x0000480001057983 */ /* 0x000f220000100800 */
[----:B------:R-:W-:Y:S02]  /*17dd0*/  ISETP.GE.AND P1, PT, R30, c[0x0][0x3c8], PT ;  /* 0x0000f2001e007a0c */ /* 0x000fe40003f26270 */
[----:B------:R-:W-:-:S11]  /*17de0*/  ISETP.GE.AND P0, PT, R28, c[0x0][0x3c8], PT ;  /* 0x0000f2001c007a0c */ /* 0x000fd60003f06270 */
[-C--:B------:R-:W-:Y:S02]  /*17df0*/  @!P1 LEA R10, P4, R30, R2.reuse, 0x2 ;  /* 0x000000021e0a9211 */ /* 0x080fe400078810ff */
[----:B------:R-:W-:-:S11]  /*17e00*/  @!P0 LEA R8, P6, R28, R2, 0x2 ;  /* 0x000000021c088211 */ /* 0x000fd600078c10ff */
[----:B------:R-:W-:-:S04]  /*17e10*/  P2R R3, PR, RZ, 0x10 ;  /* 0x00000010ff037803 */ /* 0x000fc80000000000 */
[----:B------:R-:W-:Y:S02]  /*17e20*/  ISETP.NE.AND P3, PT, R3, RZ, PT ;  /* 0x000000ff0300720c */ /* 0x000fe40003f65270 */
[----:B------:R-:W-:Y:S02]  /*17e30*/  ISETP.GE.AND P4, PT, R18, c[0x0][0x3c8], PT ;  /* 0x0000f20012007a0c */ /* 0x000fe40003f86270 */
[-C--:B------:R-:W-:Y:S02]  /*17e40*/  @!P1 LEA.HI.X R11, R30, R4.reuse, R31, 0x2, P3 ;  /* 0x000000041e0b9211 */ /* 0x080fe400018f141f */
[----:B------:R-:W-:Y:S01]  /*17e50*/  @!P0 LEA.HI.X R9, R28, R4, R29, 0x2, P6 ;  /* 0x000000041c098211 */ /* 0x000fe200030f141d */
[----:B------:R-:W-:Y:S04]  /*17e60*/  @!P2 ST.E.64 [R16.64], R108 ;  /* 0x0000006c1000a985 */ /* 0x000fe8000c101b08 */
[----:B------:R-:W-:Y:S04]  /*17e70*/  @!P1 ST.E.64 [R10.64], R100 ;  /* 0x000000640a009985 */ /* 0x000fe8000c101b08 */
[----:B------:R1:W-:Y:S02]  /*17e80*/  @!P0 ST.E.64 [R8.64], R62 ;  /* 0x0000003e08008985 */ /* 0x0003e4000c101b08 */
[----:B-1----:R-:W-:-:S02]  /*17e90*/  @!P4 LEA R8, P6, R18, R2, 0x2 ;  /* 0x000000021208c211 */ /* 0x002fc400078c10ff */
[----:B--2---:R-:W-:Y:S02]  /*17ea0*/  ISETP.GE.AND P5, PT, R26, c[0x0][0x3c8], PT ;  /* 0x0000f2001a007a0c */ /* 0x004fe40003fa6270 */
[----:B---3--:R-:W-:-:S11]  /*17eb0*/  ISETP.GE.AND P3, PT, R24, c[0x0][0x3c8], PT ;  /* 0x0000f20018007a0c */ /* 0x008fd60003f66270 */
[----:B------:R-:W-:-:S04]  /*17ec0*/  @!P5 LEA R10, P0, R26, R2, 0x2 ;  /* 0x000000021a0ad211 */ /* 0x000fc800078010ff */
[----:B------:R-:W-:-:S05]  /*17ed0*/  @!P5 LEA.HI.X R11, R26, R4, R27, 0x2, P0 ;  /* 0x000000041a0bd211 */ /* 0x000fca00000f141b */
[----:B------:R1:W-:Y:S01]  /*17ee0*/  @!P5 ST.E.64 [R10.64], R84 ;  /* 0x000000540a00d985 */ /* 0x0003e2000c101b08 */
[----:B-----5:R-:W-:Y:S02]  /*17ef0*/  ISETP.GE.AND P2, PT, R22, c[0x0][0x3c8], PT ;  /* 0x0000f20016007a0c */ /* 0x020fe40003f46270 */
[----:B------:R-:W-:Y:S02]  /*17f00*/  ISETP.GE.AND P1, PT, R20, c[0x0][0x3c8], PT ;  /* 0x0000f20014007a0c */ /* 0x000fe40003f26270 */
[----:B------:R-:W-:Y:S02]  /*17f10*/  ISETP.GE.AND P0, PT, R6, c[0x0][0x3c8], PT ;  /* 0x0000f20006007a0c */ /* 0x000fe40003f06270 */
[----:B------:R-:W-:Y:S02]  /*17f20*/  @!P4 LEA.HI.X R9, R18, R4, R19, 0x2, P6 ;  /* 0x000000041209c211 */ /* 0x000fe400030f1413 */
[----:B------:R-:W-:-:S03]  /*17f30*/  @!P3 LEA R18, P5, R24, R2, 0x2 ;  /* 0x000000021812b211 */ /* 0x000fc600078a10ff */
[----:B------:R2:W-:Y:S02]  /*17f40*/  @!P4 ST.E.64 [R8.64], R88 ;  /* 0x000000580800c985 */ /* 0x0005e4000c101b08 */
[----:B------:R-:W-:-:S08]  /*17f50*/  @!P2 LEA R16, P6, R22, R2, 0x2 ;  /* 0x000000021610a211 */ /* 0x000fd000078c10ff */
[----:B------:R-:W-:-:S04]  /*17f60*/  P2R R3, PR, RZ, 0x20 ;  /* 0x00000020ff037803 */ /* 0x000fc80000000000 */
[----:B------:R-:W-:Y:S02]  /*17f70*/  ISETP.NE.AND P4, PT, R3, RZ, PT ;  /* 0x000000ff0300720c */ /* 0x000fe40003f85270 */
[----:B-1----:R-:W-:Y:S02]  /*17f80*/  @!P1 LEA R10, P5, R20, R2, 0x2 ;  /* 0x00000002140a9211 */ /* 0x002fe400078a10ff */
[-C--:B------:R-:W-:Y:S02]  /*17f90*/  @!P3 LEA.HI.X R19, R24, R4.reuse, R25, 0x2, P4 ;  /* 0x000000041813b211 */ /* 0x080fe400020f1419 */
[-C--:B----4-:R-:W-:Y:S02]  /*17fa0*/  @!P2 LEA.HI.X R17, R22, R4.reuse, R23, 0x2, P6 ;  /* 0x000000041611a211 */ /* 0x090fe400030f1417 */
[----:B------:R-:W-:Y:S01]  /*17fb0*/  @!P1 LEA.HI.X R11, R20, R4, R21, 0x2, P5 ;  /* 0x00000004140b9211 */ /* 0x000fe200028f1415 */
[----:B------:R1:W-:Y:S01]  /*17fc0*/  @!P3 ST.E.64 [R18.64], R94 ;  /* 0x0000005e1200b985 */ /* 0x0003e2000c101b08 */
[----:B--2---:R-:W-:-:S03]  /*17fd0*/  @!P0 LEA R8, P4, R6, R2, 0x2 ;  /* 0x0000000206088211 */ /* 0x004fc600078810ff */
[----:B------:R1:W-:Y:S01]  /*17fe0*/  @!P2 ST.E.64 [R16.64], R90 ;  /* 0x0000005a1000a985 */ /* 0x0003e2000c101b08 */
[----:B------:R-:W-:-:S03]  /*17ff0*/  @!P0 LEA.HI.X R9, R6, R4, R15, 0x2, P4 ;  /* 0x0000000406098211 */ /* 0x000fc600020f140f */
[----:B------:R1:W-:Y:S04]  /*18000*/  @!P1 ST.E.64 [R10.64], R86 ;  /* 0x000000560a009985 */ /* 0x0003e8000c101b08 */
[----:B------:R1:W-:Y:S01]  /*18010*/  @!P0 ST.E.64 [R8.64], R70 ;  /* 0x0000004608008985 */ /* 0x0003e2000c101b08 */
[----:B------:R-:W-:-:S13]  /*18020*/  ISETP.GE.AND P0, PT, R5, c[0x0][0x3c8], PT ;  /* 0x0000f20005007a0c */ /* 0x000fda0003f06270 */
[----:B------:R-:W-:Y:S05]  /*18030*/  @P0 BRA `(.L_x_478) ;  /* 0x00000ba000000947 */ /* 0x000fea0003800000 */
[----:B------:R-:W2:Y:S01]  /*18040*/  LDL R6, [R1+0xa8] ;  /* 0x0000a80001067983 */ /* 0x000ea20000100800 */
[----:B------:R-:W-:-:S04]  /*18050*/  LEA R2, P0, R5, R2, 0x2 ;  /* 0x0000000205027211 */ /* 0x000fc800078010ff */
[----:B--2---:R-:W-:-:S05]  /*18060*/  LEA.HI.X R3, R5, R4, R6, 0x2, P0 ;  /* 0x0000000405037211 */ /* 0x004fca00000f1406 */
[----:B------:R2:W-:Y:S01]  /*18070*/  ST.E.64 [R2.64], R66 ;  /* 0x0000004202007985 */ /* 0x0005e2000c101b08 */
[----:B------:R-:W-:Y:S05]  /*18080*/  BRA `(.L_x_478) ;  /* 0x00000b5000007947 */ /* 0x000fea0003800000 */
.L_x_463:
[----:B------:R-:W2:Y:S04]  /*18090*/  LDL.LU R2, [R1+0x30] ;  /* 0x0000300001027983 */ /* 0x000ea80000300800 */
[----:B-1----:R-:W3:Y:S01]  /*180a0*/  LDL.LU R6, [R1+0x34] ;  /* 0x0000340001067983 */ /* 0x002ee20000300800 */
[----:B------:R-:W-:Y:S02]  /*180b0*/  ISETP.NE.U32.AND P0, PT, RZ, c[0x0][0x508], PT ;  /* 0x00014200ff007a0c */ /* 0x000fe40003f05070 */
[----:B------:R-:W-:Y:S01]  /*180c0*/  ISETP.NE.U32.AND P3, PT, RZ, c[0x0][0x500], PT ;  /* 0x00014000ff007a0c */ /* 0x000fe20003f65070 */
[----:B------:R-:W4:Y:S01]  /*180d0*/  LDL.LU R3, [R1+0x40] ;  /* 0x0000400001037983 */ /* 0x000f220000300800 */
[----:B------:R-:W-:Y:S01]  /*180e0*/  ISETP.NE.AND.EX P2, PT, RZ, c[0x0][0x50c], PT, P0 ;  /* 0x00014300ff007a0c */ /* 0x000fe20003f45300 */
[----:B------:R-:W-:Y:S01]  /*180f0*/  IMAD.MOV.U32 R23, RZ, RZ, c[0x0][0x388] ;  /* 0x0000e200ff177624 */ /* 0x000fe200078e00ff */
[----:B------:R-:W-:-:S02]  /*18100*/  ISETP.NE.AND.EX P3, PT, RZ, c[0x0][0x504], PT, P3 ;  /* 0x00014100ff007a0c */ /* 0x000fc40003f65330 */
[----:B--2---:R-:W-:-:S09]  /*18110*/  IADD3 R4, P1, R2, c[0x0][0x500], RZ ;  /* 0x0001400002047a10 */ /* 0x004fd20007f3e0ff */
[----:B------:R-:W-:Y:S01]  /*18120*/  @P2 IADD3 R8, P0, R2, c[0x0][0x508], RZ ;  /* 0x0001420002082a10 */ /* 0x000fe20007f1e0ff */
[----:B------:R-:W-:Y:S01]  /*18130*/  IMAD.MOV.U32 R2, RZ, RZ, RZ ;  /* 0x000000ffff027224 */ /* 0x000fe200078e00ff */
[C---:B---3--:R-:W-:Y:S02]  /*18140*/  IADD3.X R5, R6.reuse, c[0x0][0x504], RZ, P1, !PT ;  /* 0x0001410006057a10 */ /* 0x048fe40000ffe4ff */
[----:B------:R-:W-:-:S03]  /*18150*/  @P2 IADD3.X R9, R6, c[0x0][0x50c], RZ, P0, !PT ;  /* 0x0001430006092a10 */ /* 0x000fc600007fe4ff */
[----:B------:R1:W5:Y:S04]  /*18160*/  @P3 LDG.E R2, [R4.64] ;  /* 0x0000000804023981 */ /* 0x000368000c1e1900 */
[----:B------:R1:W5:Y:S01]  /*18170*/  @P2 LDG.E R23, [R8.64] ;  /* 0x0000000808172981 */ /* 0x000362000c1e1900 */
[----:B----4-:R-:W-:-:S04]  /*18180*/  ISETP.NE.AND P0, PT, R3, RZ, PT ;  /* 0x000000ff0300720c */ /* 0x010fc80003f05270 */
[----:B------:R-:W-:Y:S01]  /*18190*/  SEL R22, R3, c[0x0][0x3d4], P0 ;  /* 0x0000f50003167a07 */ /* 0x000fe20000000000 */
[----:B------:R-:W-:Y:S05]  /*181a0*/  @P2 BRA `(.L_x_484) ;  /* 0x0000004000002947 */ /* 0x000fea0003800000 */
[----:B------:R-:W-:Y:S05]  /*181b0*/  @!P3 BRA `(.L_x_484) ;  /* 0x000000300000b947 */ /* 0x000fea0003800000 */
[----:B------:R2:W3:Y:S04]  /*181c0*/  LDG.E R3, [R4.64] ;  /* 0x0000000804037981 */ /* 0x0004e8000c1e1900 */
[----:B-12---:R-:W3:Y:S02]  /*181d0*/  LDG.E R4, [R4.64+0x4] ;  /* 0x0000040804047981 */ /* 0x006ee4000c1e1900 */
[----:B---3-5:R-:W-:Y:S02]  /*181e0*/  IADD3 R23, -R3, R4, RZ ;  /* 0x0000000403177210 */ /* 0x028fe40007ffe1ff */
.L_x_484:
[----:B------:R-:W2:Y:S04]  /*181f0*/  LDL.LU R6, [R1+0x28] ;  /* 0x0000280001067983 */ /* 0x000ea80000300800 */
[----:B-1----:R-:W3:Y:S04]  /*18200*/  LDL.LU R4, [R1+0x38] ;  /* 0x0000380001047983 */ /* 0x002ee80000300800 */
[----:B------:R-:W4:Y:S01]  /*18210*/  LDL.LU R3, [R1+0x3c] ;  /* 0x00003c0001037983 */ /* 0x000f220000300800 */
[----:B------:R-:W-:Y:S01]  /*18220*/  BSSY B0, `(.L_x_485) ;  /* 0x0000039000007945 */ /* 0x000fe20003800000 */
[----:B-----5:R-:W-:-:S02]  /*18230*/  SHF.R.S32.HI R21, RZ, 0x1f, R2 ;  /* 0x0000001fff157819 */ /* 0x020fc40000011402 */
[----:B------:R-:W1:Y:S02]  /*18240*/  S2R R5, SR_TID.X ;  /* 0x0000000000057919 */ /* 0x000e640000002100 */
[----:B-1----:R-:W-:Y:S02]  /*18250*/  ISETP.GT.AND P0, PT, R5, 0x7f, PT ;  /* 0x0000007f0500780c */ /* 0x002fe40003f04270 */
[----:B--2---:R-:W-:Y:S02]  /*18260*/  LOP3.LUT R6, R6, 0xffff, RZ, 0xc0, !PT ;  /* 0x0000ffff06067812 */ /* 0x004fe400078ec0ff */
[----:B---3--:R-:W-:Y:S02]  /*18270*/  SEL R15, R4, RZ, !P3 ;  /* 0x000000ff040f7207 */ /* 0x008fe40005800000 */
[----:B----4-:R-:W-:-:S07]  /*18280*/  SEL R26, R3, RZ, !P3 ;  /* 0x000000ff031a7207 */ /* 0x010fce0005800000 */
[----:B------:R-:W-:Y:S05]  /*18290*/  @P0 BRA `(.L_x_486) ;  /* 0x0000031000000947 */ /* 0x000fea0003800000 */
[----:B------:R-:W2:Y:S01]  /*182a0*/  LDL R4, [R1+0x24] ;  /* 0x0000240001047983 */ /* 0x000ea20000100800 */
[----:B------:R-:W-:Y:S01]  /*182b0*/  IMAD R3, R23, c[0x0][0x4e8], RZ ;  /* 0x00013a0017037a24 */ /* 0x000fe200078e02ff */
[----:B--2---:R-:W-:-:S04]  /*182c0*/  LEA R20, R4, R5, 0x7 ;  /* 0x0000000504147211 */ /* 0x004fc800078e38ff */
        /* <DEDUP_REMOVED lines=12> */
[C---:B------:R-:W-:Y:S01]  /*18390*/  IMAD.WIDE.U32 R4, R10.reuse, R15, RZ ;  /* 0x0000000f0a047225 */ /* 0x040fe200078e00ff */
        /* <DEDUP_REMOVED lines=33> */
.L_x_486:
[----:B------:R-:W-:Y:S05]  /*185b0*/  BSYNC B0 ;  /* 0x0000000000007941 */ /* 0x000fea0003800000 */
.L_x_485:
[----:B------:R-:W-:-:S13]  /*185c0*/  ISETP.GT.AND P0, PT, R22, 0x1, PT ;  /* 0x000000011600780c */ /* 0x000fda0003f04270 */
[----:B------:R-:W-:Y:S05]  /*185d0*/  @P0 BRA `(.L_x_478) ;  /* 0x0000060000000947 */ /* 0x000fea0003800000 */
[----:B------:R-:W2:Y:S01]  /*185e0*/  LDL.LU R11, [R1+0x24] ;  /* 0x00002400010b7983 */ /* 0x000ea20000300800 */
[----:B------:R-:W-:Y:S01]  /*185f0*/  MOV R4, c[0x0][0x4e8] ;  /* 0x00013a0000047a02 */ /* 0x000fe20000000f00 */
[----:B-1----:R-:W-:Y:S02]  /*18600*/  IMAD R3, R21, c[0x0][0x3a0], RZ ;  /* 0x0000e80015037a24 */ /* 0x002fe400078e02ff */
[----:B------:R-:W-:Y:S01]  /*18610*/  IMAD R8, R26, c[0x0][0x3f0], RZ ;  /* 0x0000fc001a087a24 */ /* 0x000fe200078e02ff */
[----:B------:R-:W-:Y:S01]  /*18620*/  ISETP.NE.AND P0, PT, R4, 0x1, PT ;  /* 0x000000010400780c */ /* 0x000fe20003f05270 */
[----:B------:R-:W-:-:S04]  /*18630*/  IMAD.WIDE.U32 R4, R2, c[0x0][0x3a0], RZ ;  /* 0x0000e80002047a25 */ /* 0x000fc800078e00ff */
[----:B------:R-:W-:-:S05]  /*18640*/  IMAD R2, R2, c[0x0][0x3a4], R3 ;  /* 0x0000e90002027a24 */ /* 0x000fca00078e0203 */
[----:B------:R-:W-:-:S05]  /*18650*/  IADD3 R5, R5, R2, RZ ;  /* 0x0000000205057210 */ /* 0x000fca0007ffe0ff */
[----:B------:R-:W-:-:S04]  /*18660*/  IMAD.WIDE.U32 R4, R6, c[0x0][0x3e8], R4 ;  /* 0x0000fa0006047a25 */ /* 0x000fc800078e0004 */
[----:B------:R-:W-:-:S04]  /*18670*/  IMAD R5, R6, c[0x0][0x3ec], R5 ;  /* 0x0000fb0006057a24 */ /* 0x000fc800078e0205 */
[----:B------:R-:W-:Y:S01]  /*18680*/  IMAD.WIDE.U32 R4, R15, c[0x0][0x3f0], R4 ;  /* 0x0000fc000f047a25 */ /* 0x000fe200078e0004 */
[----:B--2---:R-:W-:-:S04]  /*18690*/  LEA R3, R11, R0, 0x7 ;  /* 0x000000000b037211 */ /* 0x004fc800078e38ff */
[----:B------:R-:W-:Y:S01]  /*186a0*/  MOV R2, R3 ;  /* 0x0000000300027202 */ /* 0x000fe20000000f00 */
[----:B------:R-:W-:-:S05]  /*186b0*/  @P0 IMAD.HI.U32 R9, R3, c[0x0][0x4ec], RZ ;  /* 0x00013b0003090a27 */ /* 0x000fca00078e00ff */
[----:B------:R-:W-:Y:S01]  /*186c0*/  @P0 SHF.R.U32.HI R2, RZ, c[0x0][0x4f0], R9 ;  /* 0x00013c00ff020a19 */ /* 0x000fe20000011609 */
[----:B------:R-:W-:-:S03]  /*186d0*/  IMAD R9, R15, c[0x0][0x3f4], R8 ;  /* 0x0000fd000f097a24 */ /* 0x000fc600078e0208 */
[----:B------:R-:W-:Y:S02]  /*186e0*/  IADD3 R6, -R2, RZ, RZ ;  /* 0x000000ff02067210 */ /* 0x000fe40007ffe1ff */
[----:B------:R-:W-:Y:S02]  /*186f0*/  SHF.R.S32.HI R8, RZ, 0x1f, R2 ;  /* 0x0000001fff087819 */ /* 0x000fe40000011402 */
[----:B------:R-:W-:Y:S01]  /*18700*/  IADD3 R5, R5, R9, RZ ;  /* 0x0000000905057210 */ /* 0x000fe20007ffe0ff */
[----:B------:R-:W-:Y:S02]  /*18710*/  IMAD R6, R6, c[0x0][0x4e8], R3 ;  /* 0x00013a0006067a24 */ /* 0x000fe400078e0203 */
[----:B------:R-:W-:-:S03]  /*18720*/  IMAD R3, R8, c[0x0][0x3e0], RZ ;  /* 0x0000f80008037a24 */ /* 0x000fc600078e02ff */
[----:B------:R-:W-:Y:S01]  /*18730*/  SHF.R.S32.HI R8, RZ, 0x1f, R6 ;  /* 0x0000001fff087819 */ /* 0x000fe20000011406 */
[C---:B------:R-:W-:Y:S02]  /*18740*/  IMAD R9, R2.reuse, c[0x0][0x3e4], R3 ;  /* 0x0000f90002097a24 */ /* 0x040fe400078e0203 */
[----:B------:R-:W-:-:S04]  /*18750*/  IMAD.WIDE.U32 R2, R2, c[0x0][0x3e0], R4 ;  /* 0x0000f80002027a25 */ /* 0x000fc800078e0004 */
[----:B------:R-:W-:Y:S01]  /*18760*/  IMAD R4, R8, c[0x0][0x3d8], RZ ;  /* 0x0000f60008047a24 */ /* 0x000fe200078e02ff */
[----:B------:R-:W-:-:S03]  /*18770*/  IADD3 R3, R3, R9, RZ ;  /* 0x0000000903037210 */ /* 0x000fc60007ffe0ff */
[C---:B------:R-:W-:Y:S02]  /*18780*/  IMAD R4, R6.reuse, c[0x0][0x3dc], R4 ;  /* 0x0000f70006047a24 */ /* 0x040fe400078e0204 */
[----:B------:R-:W-:Y:S01]  /*18790*/  IMAD.WIDE.U32 R2, R6, c[0x0][0x3d8], R2 ;  /* 0x0000f60006027a25 */ /* 0x000fe200078e0002 */
[----:B------:R-:W-:-:S04]  /*187a0*/  LEA R6, R11, R81, 0x7 ;  /* 0x000000510b067211 */ /* 0x000fc800078e38ff */
[----:B------:R-:W-:Y:S02]  /*187b0*/  IADD3 R5, R3, R4, RZ ;  /* 0x0000000403057210 */ /* 0x000fe40007ffe0ff */
[----:B------:R-:W-:-:S04]  /*187c0*/  LEA R10, P0, R2, c[0x0][0x380], 0x1 ;  /* 0x0000e000020a7a11 */ /* 0x000fc800078008ff */
[----:B------:R-:W-:Y:S01]  /*187d0*/  LEA.HI.X R5, R2, c[0x0][0x384], R5, 0x1, P0 ;  /* 0x0000e10002057a11 */ /* 0x000fe200000f0c05 */
[----:B------:R-:W-:Y:S06]  /*187e0*/  BRA.DIV ~URZ, `(.L_x_487) ;  /* 0x000025b27f007947 */ /* 0x000fec000b800000 */
[----:B------:R1:W2:Y:S02]  /*187f0*/  SHFL.IDX PT, R11, R5, RZ, 0x181f ;  /* 0x00181fff050b7589 */ /* 0x0002a400000e0000 */
.L_x_551:
[----:B------:R-:W-:Y:S05]  /*18800*/  BRA.DIV ~URZ, `(.L_x_488) ;  /* 0x000026027f007947 */ /* 0x000fea000b800000 */
[----:B------:R3:W4:Y:S02]  /*18810*/  SHFL.IDX PT, R2, R10, RZ, 0x181f ;  /* 0x00181fff0a027589 */ /* 0x00072400000e0000 */
.L_x_552:
[----:B------:R-:W-:Y:S01]  /*18820*/  IMAD R4, R23, c[0x0][0x4e8], RZ ;  /* 0x00013a0017047a24 */ /* 0x000fe200078e02ff */
[----:B------:R-:W-:Y:S04]  /*18830*/  BSSY B0, `(.L_x_489) ;  /* 0x000000b000007945 */ /* 0x000fe80003800000 */
[----:B------:R-:W-:-:S13]  /*18840*/  ISETP.GE.AND P0, PT, R6, R4, PT ;  /* 0x000000040600720c */ /* 0x000fda0003f06270 */
[----:B------:R-:W-:Y:S05]  /*18850*/  @P0 BRA `(.L_x_490) ;  /* 0x0000008000000947 */ /* 0x000fea0003800000 */
[----:B------:R-:W-:Y:S02]  /*18860*/  ISETP.GE.AND P1, PT, R76, c[0x0][0x3c8], PT ;  /* 0x0000f2004c007a0c */ /* 0x000fe40003f26270 */
[----:B------:R-:W-:-:S11]  /*18870*/  ISETP.GE.AND P0, PT, R212, c[0x0][0x3c8], PT ;  /* 0x0000f200d4007a0c */ /* 0x000fd60003f06270 */
[-C--:B----4-:R-:W-:Y:S02]  /*18880*/  @!P1 LEA R8, P3, R76, R2.reuse, 0x1 ;  /* 0x000000024c089211 */ /* 0x090fe400078608ff */
[----:B------:R-:W-:Y:S02]  /*18890*/  @!P0 LEA R2, P2, R212, R2, 0x1 ;  /* 0x00000002d4028211 */ /* 0x000fe400078408ff */
[-C--:B--2---:R-:W-:Y:S02]  /*188a0*/  @!P1 LEA.HI.X R9, R76, R11.reuse, R77, 0x1, P3 ;  /* 0x0000000b4c099211 */ /* 0x084fe400018f0c4d */
[----:B------:R-:W-:-:S03]  /*188b0*/  @!P0 LEA.HI.X R3, R212, R11, R231, 0x1, P2 ;  /* 0x0000000bd4038211 */ /* 0x000fc600010f0ce7 */
[----:B------:R2:W-:Y:S04]  /*188c0*/  @!P1 ST.E.128 [R8.64], RZ ;  /* 0x000000ff08009985 */ /* 0x0005e8000c101d08 */
[----:B------:R2:W-:Y:S02]  /*188d0*/  @!P0 ST.E.128 [R2.64], RZ ;  /* 0x000000ff02008985 */ /* 0x0005e4000c101d08 */
.L_x_490:
[----:B------:R-:W-:Y:S05]  /*188e0*/  BSYNC B0 ;  /* 0x0000000000007941 */ /* 0x000fea0003800000 */
.L_x_489:
[----:B------:R-:W-:Y:S05]  /*188f0*/  BRA.DIV ~URZ, `(.L_x_491) ;  /* 0x000025827f007947 */ /* 0x000fea000b800000 */
[----:B--2---:R2:W1:Y:S04]  /*18900*/  SHFL.IDX PT, R11, R5, 0x1, 0x181f ;  /* 0x00381f00050b7f89 */ /* 0x00446800000e0000 */
[----:B----4-:R2:W4:Y:S02]  /*18910*/  SHFL.IDX PT, R2, R10, 0x1, 0x181f ;  /* 0x00381f000a027f89 */ /* 0x01052400000e0000 */
.L_x_553:
        /* <DEDUP_REMOVED lines=8> */
[-C--:B-1----:R-:W-:Y:S02]  /*189a0*/  @!P1 LEA.HI.X R9, R76, R11.reuse, R77, 0x1, P3 ;  /* 0x0000000b4c099211 */ /* 0x082fe400018f0c4d */
[----:B------:R-:W-:-:S03]  /*189b0*/  @!P0 LEA.HI.X R3, R212, R11, R231, 0x1, P2 ;  /* 0x0000000bd4038211 */ /* 0x000fc600010f0ce7 */
[----:B------:R1:W-:Y:S04]  /*189c0*/  @!P1 ST.E.128 [R8.64], RZ ;  /* 0x000000ff08009985 */ /* 0x0003e8000c101d08 */
[----:B------:R1:W-:Y:S02]  /*189d0*/  @!P0 ST.E.128 [R2.64], RZ ;  /* 0x000000ff02008985 */ /* 0x0003e4000c101d08 */
.L_x_493:
[----:B------:R-:W-:Y:S05]  /*189e0*/  BSYNC B0 ;  /* 0x0000000000007941 */ /* 0x000fea0003800000 */
.L_x_492:
[----:B------:R-:W-:Y:S05]  /*189f0*/  BRA.DIV ~URZ, `(.L_x_494) ;  /* 0x000025527f007947 */ /* 0x000fea000b800000 */
[----:B-1----:R1:W2:Y:S02]  /*18a00*/  SHFL.IDX PT, R11, R5, 0x2, 0x181f ;  /* 0x00581f00050b7f89 */ /* 0x0022a400000e0000 */
.L_x_554:
[----:B------:R-:W-:Y:S05]  /*18a10*/  BRA.DIV ~URZ, `(.L_x_495) ;  /* 0x000025a27f007947 */ /* 0x000fea000b800000 */
[----:B----4-:R4:W1:Y:S02]  /*18a20*/  SHFL.IDX PT, R2, R10, 0x2, 0x181f ;  /* 0x00581f000a027f89 */ /* 0x01086400000e0000 */
.L_x_555:
[----:B------:R-:W-:Y:S01]  /*18a30*/  IADD3 R3, R6, 0x40, RZ ;  /* 0x0000004006037810 */ /* 0x000fe20007ffe0ff */
[----:B------:R-:W-:Y:S03]  /*18a40*/  BSSY B0, `(.L_x_496) ;  /* 0x000000b000007945 */ /* 0x000fe60003800000 */
[----:B------:R-:W-:-:S13]  /*18a50*/  ISETP.GE.AND P0, PT, R3, R4, PT ;  /* 0x000000040300720c */ /* 0x000fda0003f06270 */
[----:B------:R-:W-:Y:S05]  /*18a60*/  @P0 BRA `(.L_x_497) ;  /* 0x0000008000000947 */ /* 0x000fea0003800000 */
[----:B------:R-:W-:Y:S02]  /*18a70*/  ISETP.GE.AND P1, PT, R76, c[0x0][0x3c8], PT ;  /* 0x0000f2004c007a0c */ /* 0x000fe40003f26270 */
[----:B------:R-:W-:-:S11]  /*18a80*/  ISETP.GE.AND P0, PT, R212, c[0x0][0x3c8], PT ;  /* 0x0000f200d4007a0c */ /* 0x000fd60003f06270 */
[-C--:B-1----:R-:W-:Y:S02]  /*18a90*/  @!P1 LEA R8, P3, R76, R2.reuse, 0x1 ;  /* 0x000000024c089211 */ /* 0x082fe400078608ff */
[----:B------:R-:W-:Y:S02]  /*18aa0*/  @!P0 LEA R2, P2, R212, R2, 0x1 ;  /* 0x00000002d4028211 */ /* 0x000fe400078408ff */
[-C--:B--2---:R-:W-:Y:S02]  /*18ab0*/  @!P1 LEA.HI.X R9, R76, R11.reuse, R77, 0x1, P3 ;  /* 0x0000000b4c099211 */ /* 0x084fe400018f0c4d */
[----:B------:R-:W-:-:S03]  /*18ac0*/  @!P0 LEA.HI.X R3, R212, R11, R231, 0x1, P2 ;  /* 0x0000000bd4038211 */ /* 0x000fc600010f0ce7 */
[----:B------:R1:W-:Y:S04]  /*18ad0*/  @!P1 ST.E.128 [R8.64], RZ ;  /* 0x000000ff08009985 */ /* 0x0003e8000c101d08 */
[----:B------:R1:W-:Y:S02]  /*18ae0*/  @!P0 ST.E.128 [R2.64], RZ ;  /* 0x000000ff02008985 */ /* 0x0003e4000c101d08 */
.L_x_497:
[----:B------:R-:W-:Y:S05]  /*18af0*/  BSYNC B0 ;  /* 0x0000000000007941 */ /* 0x000fea0003800000 */
.L_x_496:
[----:B------:R-:W-:Y:S05]  /*18b00*/  BRA.DIV ~URZ, `(.L_x_498) ;  /* 0x000025227f007947 */ /* 0x000fea000b800000 */
[----:B-1----:R1:W3:Y:S04]  /*18b10*/  SHFL.IDX PT, R8, R5, 0x3, 0x181f ;  /* 0x00781f0005087f89 */ /* 0x0022e800000e0000 */
[----:B------:R1:W4:Y:S02]  /*18b20*/  SHFL.IDX PT, R2, R10, 0x3, 0x181f ;  /* 0x00781f000a027f89 */ /* 0x00032400000e0000 */
.L_x_556:
[----:B------:R-:W-:-:S04]  /*18b30*/  IADD3 R6, R6, 0x60, RZ ;  /* 0x0000006006067810 */ /* 0x000fc80007ffe0ff */
[----:B------:R-:W-:-:S13]  /*18b40*/  ISETP.GE.AND P0, PT, R6, R4, PT ;  /* 0x000000040600720c */ /* 0x000fda0003f06270 */
[----:B------:R-:W-:Y:S05]  /*18b50*/  @P0 BRA `(.L_x_478) ;  /* 0x0000008000000947 */ /* 0x000fea0003800000 */
[----:B------:R-:W-:Y:S02]  /*18b60*/  ISETP.GE.AND P1, PT, R76, c[0x0][0x3c8], PT ;  /* 0x0000f2004c007a0c */ /* 0x000fe40003f26270 */
[----:B------:R-:W-:-:S11]  /*18b70*/  ISETP.GE.AND P0, PT, R212, c[0x0][0x3c8], PT ;  /* 0x0000f200d4007a0c */ /* 0x000fd60003f06270 */
[-C--:B----4-:R-:W-:Y:S02]  /*18b80*/  @!P1 LEA R4, P3, R76, R2.reuse, 0x1 ;  /* 0x000000024c049211 */ /* 0x090fe400078608ff */
[----:B------:R-:W-:Y:S02]  /*18b90*/  @!P0 LEA R2, P2, R212, R2, 0x1 ;  /* 0x00000002d4028211 */ /* 0x000fe400078408ff */
[-C--:B-123--:R-:W-:Y:S02]  /*18ba0*/  @!P1 LEA.HI.X R5, R76, R8.reuse, R77, 0x1, P3 ;  /* 0x000000084c059211 */ /* 0x08efe400018f0c4d */
[----:B------:R-:W-:-:S03]  /*18bb0*/  @!P0 LEA.HI.X R3, R212, R8, R231, 0x1, P2 ;  /* 0x00000008d4038211 */ /* 0x000fc600010f0ce7 */
[----:B------:R1:W-:Y:S04]  /*18bc0*/  @!P1 ST.E.128 [R4.64], RZ ;  /* 0x000000ff04009985 */ /* 0x0003e8000c101d08 */
[----:B------:R1:W-:Y:S02]  /*18bd0*/  @!P0 ST.E.128 [R2.64], RZ ;  /* 0x000000ff02008985 */ /* 0x0003e4000c101d08 */
.L_x_478:
[----:B------:R-:W-:Y:S05]  /*18be0*/  BSYNC B1 ;  /* 0x0000000000017941 */ /* 0x000fea0003800000 */
.L_x_462:
[----:B------:R-:W-:-:S13]  /*18bf0*/  ISETP.NE.AND P0, PT, RZ, UR7, PT ;  /* 0x00000007ff007c0c */ /* 0x000fda000bf05270 */
[----:B------:R-:W-:Y:S01]  /*18c00*/  @P0 WARPSYNC 0xffffffff ;  /* 0xffffffff00000948 */ /* 0x000fe20003800000 */
[----:B------:R-:W-:Y:S06]  /*18c10*/  @P0 BAR.SYNC.DEFER_BLOCKING 0x5, 0x100 ;  /* 0x0144000000000b1d */ /* 0x000fec0000010000 */
[----:B-1234-:R-:W1:Y:S04]  /*18c20*/  @P0 LDS.128 R8, [0xf100] ;  /* 0x00f10000ff080984 */ /* 0x01ee680000000c00 */
[----:B-1----:R1:W-:Y:S04]  /*18c30*/  @P0 STL.64 [R1+0x20], R8 ;  /* 0x0000200801000387 */ /* 0x0023e80000100a00 */
[----:B------:R1:W-:Y:S04]  /*18c40*/  @P0 STL.64 [R1+0x28], R10 ;  /* 0x0000280a01000387 */ /* 0x0003e80000100a00 */
[----:B------:R-:W-:Y:S06]  /*18c50*/  @P0 BAR.ARV 0x4, 0x100 ;  /* 0x0104000000000b1d */ /* 0x000fec0000002000 */
[----:B------:R-:W-:Y:S05]  /*18c60*/  @P0 BRA `(.L_x_499) ;  /* 0x00000ba000000947 */ /* 0x000fea0003800000 */
[----:B------:R-:W2:Y:S01]  /*18c70*/  S2R R2, SR_TID.X ;  /* 0x0000000000027919 */ /* 0x000ea20000002100 */
[----:B-1----:R-:W-:Y:S01]  /*18c80*/  IMAD.MOV.U32 R8, RZ, RZ, RZ ;  /* 0x000000ffff087224 */ /* 0x002fe200078e00ff */
[----:B--2---:R-:W-:-:S04]  /*18c90*/  LOP3.LUT R18, R2, 0x1f, RZ, 0xc0, !PT ;  /* 0x0000001f02127812 */ /* 0x004fc800078ec0ff */
[----:B------:R-:W-:Y:S01]  /*18ca0*/  ISETP.NE.AND P6, PT, R18, 0x1f, PT ;  /* 0x0000001f1200780c */ /* 0x000fe20003fc5270 */
[----:B------:R-:W-:Y:S10]  /*18cb0*/  BRA.DIV ~URZ, `(.L_x_500) ;  /* 0x000024427f007947 */ /* 0x000ff4000b800000 */
[----:B------:R1:W2:Y:S02]  /*18cc0*/  SHFL.IDX PT, R10, R74, RZ, 0x1f ;  /* 0x00001fff4a0a7589 */ /* 0x0002a400000e0000 */
.L_x_557:
[----:B------:R-:W-:Y:S05]  /*18cd0*/  BRA.DIV ~URZ, `(.L_x_501) ;  /* 0x000024927f007947 */ /* 0x000fea000b800000 */
[----:B------:R3:W4:Y:S02]  /*18ce0*/  SHFL.IDX PT, R9, R74, 0x1, 0x1f ;  /* 0x00201f004a097f89 */ /* 0x00072400000e0000 */
.L_x_558:
[----:B------:R-:W5:Y:S01]  /*18cf0*/  LDL R2, [R1+0x2c] ;  /* 0x00002c0001027983 */ /* 0x000f620000100800 */
[----:B------:R-:W-:Y:S02]  /*18d00*/  IMAD.MOV.U32 R6, RZ, RZ, RZ ;  /* 0x000000ffff067224 */ /* 0x000fe400078e00ff */
[----:B-----5:R-:W-:-:S05]  /*18d10*/  IMAD.IADD R2, R2, 0x1, R18 ;  /* 0x0000000102027824 */ /* 0x020fca00078e0212 */
        /* <DEDUP_REMOVED lines=16> */
.L_x_559:
        /* <DEDUP_REMOVED lines=16> */
.L_x_560:
[----:B---3--:R-:W-:Y:S01]  /*18f20*/  IMAD R2, R2, c[0x0][0x538], RZ ;  /* 0x00014e0002027a24 */ /* 0x008fe200078e02ff */
[----:B------:R-:W-:Y:S04]  /*18f30*/  BSSY B1, `(.L_x_504) ;  /* 0x0000084000017945 */ /* 0x000fe80003800000 */
[----:B----4-:R-:W-:-:S04]  /*18f40*/  IADD3 R9, R2, R9, RZ ;  /* 0x0000000902097210 */ /* 0x010fc80007ffe0ff */
[----:B--2---:R-:W-:-:S13]  /*18f50*/  ISETP.GT.AND P0, PT, R9, R10, PT ;  /* 0x0000000a0900720c */ /* 0x004fda0003f04270 */
[----:B------:R-:W-:Y:S05]  /*18f60*/  @P0 BRA `(.L_x_505) ;  /* 0x0000026000000947 */ /* 0x000fea0003800000 */
.L_x_509:
[----:B------:R-:W2:Y:S02]  /*18f70*/  LDL.LU R2, [R1+0x2c] ;  /* 0x00002c0001027983 */ /* 0x000ea40000300800 */
[----:B--2---:R-:W-:-:S04]  /*18f80*/  IADD3 R2, R2, 0x1f, RZ ;  /* 0x0000001f02027810 */ /* 0x004fc80007ffe0ff */
[----:B------:R-:W-:-:S13]  /*18f90*/  ISETP.GE.AND P0, PT, R2, c[0x0][0x53c], PT ;  /* 0x00014f0002007a0c */ /* 0x000fda0003f06270 */
[----:B------:R-:W-:Y:S05]  /*18fa0*/  @P0 BRA `(.L_x_506) ;  /* 0x0000077000000947 */ /* 0x000fea0003800000 */
[----:B------:R2:W-:Y:S01]  /*18fb0*/  STL [R1+0x2c], R2 ;  /* 0x00002c0201007387 */ /* 0x0005e20000100800 */
[----:B------:R-:W-:Y:S02]  /*18fc0*/  MOV R6, RZ ;  /* 0x000000ff00067202 */ /* 0x000fe40000000f00 */
[----:B------:R-:W-:Y:S02]  /*18fd0*/  MOV R8, RZ ;  /* 0x000000ff00087202 */ /* 0x000fe40000000f00 */
[----:B--2---:R-:W-:-:S04]  /*18fe0*/  IADD3 R2, R2, R18, RZ ;  /* 0x0000001202027210 */ /* 0x004fc80007ffe0ff */
[----:B------:R-:W-:-:S13]  /*18ff0*/  ISETP.GE.OR P0, PT, R2, c[0x0][0x53c], !P6 ;  /* 0x00014f0002007a0c */ /* 0x000fda0007706670 */
[----:B-1----:R-:W-:Y:S02]  /*19000*/  @!P0 MOV R4, 0x4 ;  /* 0x0000000400048802 */ /* 0x002fe40000000f00 */
[----:B------:R-:W-:-:S03]  /*19010*/  @!P0 MOV R3, 0x4 ;  /* 0x0000000400038802 */ /* 0x000fc60000000f00 */
[----:B------:R-:W-:-:S04]  /*19020*/  @!P0 IMAD.WIDE R4, R2, R4, c[0x0][0x580] ;  /* 0x0001600002048625 */ /* 0x000fc800078e0204 */
[----:B------:R-:W-:Y:S01]  /*19030*/  @!P0 IMAD.WIDE R2, R2, R3, c[0x0][0x578] ;  /* 0x00015e0002028625 */ /* 0x000fe200078e0203 */
[----:B------:R-:W2:Y:S04]  /*19040*/  @!P0 LDG.E R6, [R4.64] ;  /* 0x0000000804068981 */ /* 0x000ea8000c1e1900 */
[----:B------:R-:W2:Y:S02]  /*19050*/  @!P0 LDG.E R8, [R2.64] ;  /* 0x0000000802088981 */ /* 0x000ea4000c1e1900 */
[----:B--2---:R-:W-:Y:S01]  /*19060*/  IMAD R2, R8, R6, RZ ;  /* 0x0000000608027224 */ /* 0x004fe200078e02ff */
[----:B------:R-:W-:Y:S05]  /*19070*/  BRA.DIV ~URZ, `(.L_x_507) ;  /* 0x000023527f007947 */ /* 0x000fea000b800000 */
[----:B------:R1:W2:Y:S02]  /*19080*/  SHFL.UP PT, R3, R2, 0x1, RZ ;  /* 0x0420000002037989 */ /* 0x0002a400000e00ff */
.L_x_561:
        /* <DEDUP_REMOVED lines=16> */
.L_x_562:
[----:B--2---:R-:W-:-:S05]  /*19190*/  IMAD R2, R2, c[0x0][0x538], RZ ;  /* 0x00014e0002027a24 */ /* 0x004fca00078e02ff */
[----:B------:R-:W-:-:S04]  /*191a0*/  IADD3 R9, R2, R9, RZ ;  /* 0x0000000902097210 */ /* 0x000fc80007ffe0ff */
[----:B------:R-:W-:-:S13]  /*191b0*/  ISETP.GT.AND P0, PT, R9, R10, PT ;  /* 0x0000000a0900720c */ /* 0x000fda0003f04270 */
[----:B-1----:R-:W-:Y:S05]  /*191c0*/  @!P0 BRA `(.L_x_509) ;  /* 0xfffffda000008947 */ /* 0x002fea000383ffff */
.L_x_505:
[----:B------:R-:W-:-:S05]  /*191d0*/  IADD3 R15, -R2, R9, RZ ;  /* 0x00000009020f7210 */ /* 0x000fca0007ffe1ff */
[----:B------:R-:W-:-:S05]  /*191e0*/  IMAD R2, R4, c[0x0][0x538], R15 ;  /* 0x00014e0004027a24 */ /* 0x000fca00078e020f */
[----:B------:R-:W-:Y:S01]  /*191f0*/  ISETP.GT.AND P0, PT, R2, R10, PT ;  /* 0x0000000a0200720c */ /* 0x000fe20003f04270 */
[----:B------:R-:W-:-:S12]  /*19200*/  BRA.DIV ~URZ, `(.L_x_510) ;  /* 0x000023b27f007947 */ /* 0x000fd8000b800000 */
[----:B------:R-:W-:-:S04]  /*19210*/  VOTE.ANY R9, PT, !P0 ;  /* 0x0000000000097806 */ /* 0x000fc800040e0100 */
.L_x_563:
[----:B------:R2:W3:Y:S01]  /*19220*/  POPC R11, R9 ;  /* 0x00000009000b7309 */ /* 0x0004e20000000000 */
[----:B------:R-:W-:Y:S05]  /*19230*/  BRA.DIV ~URZ, `(.L_x_511) ;  /* 0x000023d27f007947 */ /* 0x000fea000b800000 */
[----:B---3--:R3:W4:Y:S04]  /*19240*/  SHFL.IDX PT, R6, R6, R11, 0x1f ;  /* 0x00001f0b06067589 */ /* 0x00872800000e0000 */
[----:B------:R3:W1:Y:S02]  /*19250*/  SHFL.IDX PT, R5, R8, R11, 0x1f ;  /* 0x00001f0b08057589 */ /* 0x00066400000e0000 */
.L_x_564:
[----:B------:R-:W-:Y:S01]  /*19260*/  ISETP.NE.AND P0, PT, R9, RZ, PT ;  /* 0x000000ff0900720c */ /* 0x000fe20003f05270 */
[----:B------:R-:W-:-:S12]  /*19270*/  BSSY B0, `(.L_x_512) ;  /* 0x0000005000007945 */ /* 0x000fd80003800000 */
[----:B------:R-:W-:Y:S05]  /*19280*/  @!P0 BRA `(.L_x_513) ;  /* 0x0000003000008947 */ /* 0x000fea0003800000 */
[----:B------:R-:W-:Y:S01]  /*19290*/  IADD3 R2, R11, -0x1, RZ ;  /* 0xffffffff0b027810 */ /* 0x000fe20007ffe0ff */
[----:B------:R-:W-:Y:S05]  /*192a0*/  BRA.DIV ~URZ, `(.L_x_514) ;  /* 0x000024327f007947 */ /* 0x000fea000b800000 */
[----:B------:R2:W3:Y:S02]  /*192b0*/  SHFL.IDX PT, R16, R4, R2, 0x1f ;  /* 0x00001f0204107589 */ /* 0x0004e400000e0000 */
.L_x_513:
[----:B------:R-:W-:Y:S05]  /*192c0*/  BSYNC B0 ;  /* 0x0000000000007941 */ /* 0x000fea0003800000 */
.L_x_512:
[----:B---3--:R-:W-:Y:S01]  /*192d0*/  IMAD R15, R16, c[0x0][0x538], R15 ;  /* 0x00014e00100f7a24 */ /* 0x008fe200078e020f */
[----:B----4-:R-:W-:Y:S02]  /*192e0*/  IABS R3, R6 ;  /* 0x0000000600037213 */ /* 0x010fe40000000000 */
[----:B-12---:R-:W-:Y:S02]  /*192f0*/  IABS R2, R5 ;  /* 0x0000000500027213 */ /* 0x006fe40000000000 */
[----:B------:R1:W-:Y:S01]  /*19300*/  STL [R1+0x20], R15 ;  /* 0x0000200f01007387 */ /* 0x0003e20000100800 */
[----:B------:R-:W2:Y:S03]  /*19310*/  I2F.RP R8, R3 ;  /* 0x0000000300087306 */ /* 0x000ea60000209400 */
[----:B------:R-:W3:Y:S05]  /*19320*/  LDL.LU R19, [R1+0x2c] ;  /* 0x00002c0001137983 */ /* 0x000eea0000300800 */
[----:B--2---:R-:W2:Y:S01]  /*19330*/  MUFU.RCP R8, R8 ;  /* 0x0000000800087308 */ /* 0x004ea20000001000 */
[----:B-1----:R-:W-:Y:S01]  /*19340*/  IMAD.IADD R15, R10, 0x1, -R15 ;  /* 0x000000010a0f7824 */ /* 0x002fe200078e0a0f */
[----:B--2---:R-:W-:-:S06]  /*19350*/  IADD3 R8, R8, 0xffffffe, RZ ;  /* 0x0ffffffe08087810 */ /* 0x004fcc0007ffe0ff */
[----:B------:R-:W1:Y:S01]  /*19360*/  F2I.FTZ.U32.TRUNC.NTZ R9, R8 ;  /* 0x0000000800097305 */ /* 0x000e62000021f000 */
[----:B------:R-:W-:Y:S01]  /*19370*/  IMAD.MOV.U32 R10, RZ, RZ, R2 ;  /* 0x000000ffff0a7224 */ /* 0x000fe200078e0002 */
[----:B------:R-:W-:Y:S02]  /*19380*/  IABS R2, R6 ;  /* 0x0000000600027213 */ /* 0x000fe40000000000 */
[----:B------:R-:W-:-:S04]  /*19390*/  IABS R16, R15 ;  /* 0x0000000f00107213 */ /* 0x000fc80000000000 */
[----:B------:R-:W2:Y:S01]  /*193a0*/  I2F.RP R17, R10 ;  /* 0x0000000a00117306 */ /* 0x000ea20000209400 */
[----:B-1----:R-:W-:Y:S01]  /*193b0*/  IMAD.MOV R4, RZ, RZ, -R9 ;  /* 0x000000ffff047224 */ /* 0x002fe200078e0a09 */
[----:B------:R-:W-:-:S03]  /*193c0*/  MOV R8, RZ ;  /* 0x000000ff00087202 */ /* 0x000fc60000000f00 */
[----:B------:R-:W-:Y:S02]  /*193d0*/  IMAD R4, R4, R3, RZ ;  /* 0x0000000304047224 */ /* 0x000fe400078e02ff */
[----:B------:R-:W-:Y:S02]  /*193e0*/  IMAD.MOV R2, RZ, RZ, -R2 ;  /* 0x000000ffff027224 */ /* 0x000fe400078e0a02 */
[----:B------:R-:W-:-:S04]  /*193f0*/  IMAD.HI.U32 R9, R9, R4, R8 ;  /* 0x0000000409097227 */ /* 0x000fc800078e0008 */
[----:B------:R-:W-:Y:S02]  /*19400*/  IMAD.MOV.U32 R4, RZ, RZ, R16 ;  /* 0x000000ffff047224 */ /* 0x000fe400078e0010 */
[----:B------:R-:W-:Y:S02]  /*19410*/  IMAD.MOV.U32 R8, RZ, RZ, R2 ;  /* 0x000000ffff087224 */ /* 0x000fe400078e0002 */
[----:B------:R-:W-:-:S04]  /*19420*/  IMAD.HI.U32 R2, R9, R4, RZ ;  /* 0x0000000409027227 */ /* 0x000fc800078e00ff */
[----:B------:R-:W-:Y:S02]  /*19430*/  IMAD R4, R2, R8, R4 ;  /* 0x0000000802047224 */ /* 0x000fe400078e0204 */
[----:B--2---:R-:W1:Y:S03]  /*19440*/  MUFU.RCP R8, R17 ;  /* 0x0000001100087308 */ /* 0x004e660000001000 */
[----:B------:R-:W-:Y:S02]  /*19450*/  ISETP.GT.U32.AND P0, PT, R3, R4, PT ;  /* 0x000000040300720c */ /* 0x000fe40003f04070 */
[----:B-1----:R-:W-:-:S11]  /*19460*/  IADD3 R8, R8, 0xffffffe, RZ ;  /* 0x0ffffffe08087810 */ /* 0x002fd60007ffe0ff */
[-C--:B------:R-:W-:Y:S01]  /*19470*/  @!P0 IADD3 R4, R4, -R3.reuse, RZ ;  /* 0x8000000304048210 */ /* 0x080fe20007ffe0ff */
[----:B------:R-:W1:Y:S03]  /*19480*/  F2I.FTZ.U32.TRUNC.NTZ R9, R8 ;  /* 0x0000000800097305 */ /* 0x000e66000021f000 */
[----:B------:R-:W-:Y:S02]  /*19490*/  ISETP.GE.U32.AND P2, PT, R4, R3, PT ;  /* 0x000000030400720c */ /* 0x000fe40003f46070 */
[----:B------:R-:W-:Y:S02]  /*194a0*/  LOP3.LUT R3, R15, R6, RZ, 0x3c, !PT ;  /* 0x000000060f037212 */ /* 0x000fe400078e3cff */
[----:B------:R-:W-:Y:S02]  /*194b0*/  @!P0 IADD3 R2, R2, 0x1, RZ ;  /* 0x0000000102028810 */ /* 0x000fe40007ffe0ff */
[----:B------:R-:W-:-:S02]  /*194c0*/  ISETP.GE.AND P1, PT, R3, RZ, PT ;  /* 0x000000ff0300720c */ /* 0x000fc40003f26270 */
[----:B------:R-:W-:-:S05]  /*194d0*/  ISETP.NE.AND P0, PT, R6, RZ, PT ;  /* 0x000000ff0600720c */ /* 0x000fca0003f05270 */
[----:B------:R-:W-:Y:S01]  /*194e0*/  @P2 IADD3 R2, R2, 0x1, RZ ;  /* 0x0000000102022810 */ /* 0x000fe20007ffe0ff */
[----:B-1----:R-:W-:-:S04]  /*194f0*/  IMAD.MOV R3, RZ, RZ, -R9 ;  /* 0x000000ffff037224 */ /* 0x002fc800078e0a09 */
[----:B------:R-:W-:Y:S02]  /*19500*/  IMAD.MOV.U32 R4, RZ, RZ, R3 ;  /* 0x000000ffff047224 */ /* 0x000fe400078e0003 */
[----:B------:R-:W-:Y:S01]  /*19510*/  @!P1 IMAD.MOV R2, RZ, RZ, -R2 ;  /* 0x000000ffff029224 */ /* 0x000fe200078e0a02 */
[----:B------:R-:W-:Y:S01]  /*19520*/  @!P0 LOP3.LUT R2, RZ, R6, RZ, 0x33, !PT ;  /* 0x00000006ff028212 */ /* 0x000fe200078e33ff */
[----:B------:R-:W-:Y:S01]  /*19530*/  IMAD R4, R4, R10, RZ ;  /* 0x0000000a04047224 */ /* 0x000fe200078e02ff */
[----:B------:R-:W-:Y:S01]  /*19540*/  IABS R3, R5 ;  /* 0x0000000500037213 */ /* 0x000fe20000000000 */
[----:B------:R-:W-:Y:S01]  /*19550*/  IMAD.MOV.U32 R8, RZ, RZ, RZ ;  /* 0x000000ffff087224 */ /* 0x000fe200078e00ff */
[----:B------:R-:W-:Y:S02]  /*19560*/  IABS R17, R2 ;  /* 0x0000000200117213 */ /* 0x000fe40000000000 */
[----:B------:R-:W-:Y:S01]  /*19570*/  IADD3 R16, RZ, -R3, RZ ;  /* 0x80000003ff107210 */ /* 0x000fe20007ffe0ff */
[----:B------:R-:W-:-:S04]  /*19580*/  IMAD.HI.U32 R3, R9, R4, R8 ;  /* 0x0000000409037227 */ /* 0x000fc800078e0008 */
[----:B------:R-:W-:Y:S01]  /*19590*/  IMAD.MOV.U32 R4, RZ, RZ, R17 ;  /* 0x000000ffff047224 */ /* 0x000fe200078e0011 */
[----:B------:R-:W-:-:S03]  /*195a0*/  MOV R8, R16 ;  /* 0x0000001000087202 */ /* 0x000fc60000000f00 */
[----:B------:R-:W-:-:S04]  /*195b0*/  IMAD.HI.U32 R3, R3, R4, RZ ;  /* 0x0000000403037227 */ /* 0x000fc800078e00ff */
[----:B------:R-:W-:-:S05]  /*195c0*/  IMAD R4, R3, R8, R4 ;  /* 0x0000000803047224 */ /* 0x000fca00078e0204 */
[----:B------:R-:W-:-:S13]  /*195d0*/  ISETP.GT.U32.AND P0, PT, R10, R4, PT ;  /* 0x000000040a00720c */ /* 0x000fda0003f04070 */
[----:B------:R-:W-:-:S05]  /*195e0*/  @!P0 IMAD.IADD R4, R4, 0x1, -R10 ;  /* 0x0000000104048824 */ /* 0x000fca00078e0a0a */
[----:B------:R-:W-:Y:S02]  /*195f0*/  ISETP.GE.U32.AND P2, PT, R4, R10, PT ;  /* 0x0000000a0400720c */ /* 0x000fe40003f46070 */
[----:B------:R-:W-:Y:S02]  /*19600*/  LOP3.LUT R4, R2, R5, RZ, 0x3c, !PT ;  /* 0x0000000502047212 */ /* 0x000fe400078e3cff */
[----:B------:R-:W-:Y:S02]  /*19610*/  @!P0 IADD3 R3, R3, 0x1, RZ ;  /* 0x0000000103038810 */ /* 0x000fe40007ffe0ff */
[----:B------:R-:W-:Y:S02]  /*19620*/  ISETP.GE.AND P1, PT, R4, RZ, PT ;  /* 0x000000ff0400720c */ /* 0x000fe40003f26270 */
[----:B------:R-:W-:-:S05]  /*19630*/  ISETP.NE.AND P0, PT, R5, RZ, PT ;  /* 0x000000ff0500720c */ /* 0x000fca0003f05270 */
[----:B------:R-:W-:-:S06]  /*19640*/  @P2 IADD3 R3, R3, 0x1, RZ ;  /* 0x0000000103032810 */ /* 0x000fcc0007ffe0ff */
[----:B------:R-:W-:Y:S02]  /*19650*/  @!P1 IMAD.MOV R3, RZ, RZ, -R3 ;  /* 0x000000ffff039224 */ /* 0x000fe400078e0a03 */
[----:B------:R-:W-:-:S04]  /*19660*/  @!P0 LOP3.LUT R3, RZ, R5, RZ, 0x33, !PT ;  /* 0x00000005ff038212 */ /* 0x000fc800078e33ff */
[----:B------:R-:W-:Y:S01]  /*19670*/  IADD3 R4, -R3, RZ, RZ ;  /* 0x000000ff03047210 */ /* 0x000fe20007ffe1ff */
[----:B------:R-:W-:Y:S02]  /*19680*/  IMAD R6, R2, R6, RZ ;  /* 0x0000000602067224 */ /* 0x000fe400078e02ff */
[C---:B------:R-:W-:Y:S02]  /*19690*/  IMAD R3, R5.reuse, 0x1000000, R3 ;  /* 0x0100000005037824 */ /* 0x040fe400078e0203 */
[----:B------:R-:W-:Y:S01]  /*196a0*/  IMAD R2, R5, R4, R2 ;  /* 0x0000000405027224 */ /* 0x000fe200078e0202 */
[----:B------:R-:W-:-:S03]  /*196b0*/  IADD3 R4, R15, -R6, RZ ;  /* 0x800000060f047210 */ /* 0x000fc60007ffe0ff */
[----:B------:R-:W-:-:S05]  /*196c0*/  IMAD R2, R2, 0x10000, R3 ;  /* 0x0001000002027824 */ /* 0x000fca00078e0203 */
[----:B------:R1:W-:Y:S01]  /*196d0*/  STL [R1+0x28], R2 ;  /* 0x0000280201007387 */ /* 0x0003e20000100800 */
[----:B---3--:R-:W-:-:S05]  /*196e0*/  IMAD.IADD R19, R11, 0x1, R19 ;  /* 0x000000010b137824 */ /* 0x008fca00078e0213 */
[----:B------:R1:W-:Y:S04]  /*196f0*/  STL [R1+0x2c], R19 ;  /* 0x00002c1301007387 */ /* 0x0003e80000100800 */
[----:B------:R1:W-:Y:S01]  /*19700*/  STL [R1+0x24], R4 ;  /* 0x0000240401007387 */ /* 0x0003e20000100800 */
[----:B------:R-:W-:Y:S05]  /*19710*/  BRA `(.L_x_515) ;  /* 0x0000005000007947 */ /* 0x000fea0003800000 */
.L_x_506:
[----:B------:R-:W-:Y:S01]  /*19720*/  MOV R2, c[0x0][0x53c] ;  /* 0x00014f0000027a02 */ /* 0x000fe20000000f00 */
[----:B------:R2:W-:Y:S04]  /*19730*/  STL [R1+0x20], R10 ;  /* 0x0000200a01007387 */ /* 0x0005e80000100800 */
[----:B------:R2:W-:Y:S04]  /*19740*/  STL [R1+0x24], RZ ;  /* 0x000024ff01007387 */ /* 0x0005e80000100800 */
[----:B------:R2:W-:Y:S04]  /*19750*/  STL [R1+0x28], RZ ;  /* 0x000028ff01007387 */ /* 0x0005e80000100800 */
[----:B------:R2:W-:Y:S02]  /*19760*/  STL [R1+0x2c], R2 ;  /* 0x00002c0201007387 */ /* 0x0005e40000100800 */
.L_x_515:
[----:B------:R-:W-:Y:S05]  /*19770*/  BSYNC B1 ;  /* 0x0000000000017941 */ /* 0x000fea0003800000 */
.L_x_504:
[----:B------:R-:W3:Y:S04]  /*19780*/  LDL R8, [R1+0x20] ;  /* 0x0000200001087983 */ /* 0x000ee80000100800 */
[----:B------:R-:W3:Y:S04]  /*19790*/  LDL R9, [R1+0x24] ;  /* 0x0000240001097983 */ /* 0x000ee80000100800 */
[----:B--2---:R-:W3:Y:S04]  /*197a0*/  LDL R10, [R1+0x28] ;  /* 0x00002800010a7983 */ /* 0x004ee80000100800 */
[----:B------:R-:W3:Y:S01]  /*197b0*/  LDL R11, [R1+0x2c] ;  /* 0x00002c00010b7983 */ /* 0x000ee20000100800 */
[----:B------:R-:W-:Y:S03]  /*197c0*/  WARPSYNC 0xffffffff ;  /* 0xffffffff00007948 */ /* 0x000fe60003800000 */
[----:B------:R-:W-:Y:S01]  /*197d0*/  BAR.SYNC.DEFER_BLOCKING 0x4, 0x100 ;  /* 0x0104000000007b1d */ /* 0x000fe20000010000 */
[----:B------:R-:W-:-:S13]  /*197e0*/  ISETP.NE.AND P0, PT, R18, RZ, PT ;  /* 0x000000ff1200720c */ /* 0x000fda0003f05270 */
[----:B---3--:R2:W-:Y:S04]  /*197f0*/  @!P0 STS.128 [0xf100], R8 ;  /* 0x00f10008ff008388 */ /* 0x0085e80000000c00 */
[----:B------:R-:W-:Y:S06]  /*19800*/  BAR.ARV 0x5, 0x100 ;  /* 0x0144000000007b1d */ /* 0x000fec0000002000 */
.L_x_499:
[----:B-1----:R-:W3:Y:S02]  /*19810*/  LDL R2, [R1+0x2c] ;  /* 0x00002c0001027983 */ /* 0x002ee40000100800 */
[----:B---3--:R-:W-:-:S13]  /*19820*/  ISETP.GE.AND P0, PT, R2, c[0x0][0x53c], PT ;  /* 0x00014f0002007a0c */ /* 0x008fda0003f06270 */
[----:B--2---:R-:W-:Y:S01]  /*19830*/  @P0 CALL.REL.NOINC `(.L_x_516) ;  /* 0x0000001000000944 */ /* 0x004fe20003c00000 */
[----:B------:R-:W-:Y:S05]  /*19840*/  BRA `(.L_x_517) ;  /* 0xfffe823000007947 */ /* 0x000fea000383ffff */
.L_x_516:
[----:B------:R-:W-:Y:S05]  /*19850*/  EXIT ;  /* 0x000000000000794d */ /* 0x000fea0003800000 */
.L_x_327:
[----:B------:R-:W-:Y:S02]  /*19860*/  MOV R3, 0x1 ;  /* 0x0000000100037802 */ /* 0x000fe40000000f00 */
[----:B------:R-:W-:Y:S02]  /*19870*/  MOV R4, 0x19890 ;  /* 0x0001989000047802 */ /* 0x000fe40000000f00 */
[----:B------:R-:W-:Y:S05]  /*19880*/  CALL.REL.NOINC `($__internal_8_$__cuda_sm70_shflsync_up_p) ;  /* 0x00001f7000007944 */ /* 0x000fea0003c00000 */
[----:B------:R-:W-:Y:S01]  /*19890*/  MOV R0, R3 ;  /* 0x0000000300007202 */ /* 0x000fe20000000f00 */
[----:B------:R-:W-:Y:S05]  /*198a0*/  BRA `(.L_x_518) ;  /* 0xfffe6bc000007947 */ /* 0x000fea000383ffff */
.L_x_328:
[----:B------:R-:W-:Y:S02]  /*198b0*/  MOV R3, 0x2 ;  /* 0x0000000200037802 */ /* 0x000fe40000000f00 */
[----:B------:R-:W-:Y:S02]  /*198c0*/  MOV R4, 0x198e0 ;  /* 0x000198e000047802 */ /* 0x000fe40000000f00 */
[----:B------:R-:W-:Y:S05]  /*198d0*/  CALL.REL.NOINC `($__internal_8_$__cuda_sm70_shflsync_up_p) ;  /* 0x00001f2000007944 */ /* 0x000fea0003c00000 */
[----:B------:R-:W-:Y:S02]  /*198e0*/  SEL R0, R3, RZ, P4 ;  /* 0x000000ff03007207 */ /* 0x000fe40002000000 */
[----:B------:R-:W-:Y:S02]  /*198f0*/  MOV R3, 0x4 ;  /* 0x0000000400037802 */ /* 0x000fe40000000f00 */
[----:B------:R-:W-:Y:S01]  /*19900*/  MOV R4, 0x19940 ;  /* 0x0001994000047802 */ /* 0x000fe20000000f00 */
[----:B------:R-:W-:-:S04]  /*19910*/  IMAD.IADD R0, R2, 0x1, R0 ;  /* 0x0000000102007824 */ /* 0x000fc800078e0200 */
[----:B------:R-:W-:Y:S02]  /*19920*/  IMAD.MOV.U32 R2, RZ, RZ, R0 ;  /* 0x000000ffff027224 */ /* 0x000fe400078e0000 */
[----:B------:R-:W-:Y:S05]  /*19930*/  CALL.REL.NOINC `($__internal_8_$__cuda_sm70_shflsync_up_p) ;  /* 0x00001ec000007944 */ /* 0x000fea0003c00000 */
[----:B------:R-:W-:Y:S02]  /*19940*/  SEL R3, R3, RZ, P3 ;  /* 0x000000ff03037207 */ /* 0x000fe40001800000 */
[----:B------:R-:W-:-:S03]  /*19950*/  MOV R4, 0x199a0 ;  /* 0x000199a000047802 */ /* 0x000fc60000000f00 */
[----:B------:R-:W-:Y:S01]  /*19960*/  IMAD.IADD R0, R0, 0x1, R3 ;  /* 0x0000000100007824 */ /* 0x000fe200078e0203 */
[----:B------:R-:W-:-:S03]  /*19970*/  MOV R3, 0x8 ;  /* 0x0000000800037802 */ /* 0x000fc60000000f00 */
        /* <DEDUP_REMOVED lines=8> */
[----:B------:R-:W-:Y:S01]  /*19a00*/  SEL R3, R3, RZ, P1 ;  /* 0x000000ff03037207 */ /* 0x000fe20000800000 */
[----:B------:R-:W-:Y:S01]  /*19a10*/  IMAD.MOV.U32 R44, RZ, RZ, 0x1f ;  /* 0x0000001fff2c7424 */ /* 0x000fe200078e00ff */
[----:B------:R-:W-:-:S03]  /*19a20*/  MOV R2, 0x19a70 ;  /* 0x00019a7000027802 */ /* 0x000fc60000000f00 */
[----:B------:R-:W-:Y:S01]  /*19a30*/  IMAD.IADD R4, R0, 0x1, R3 ;  /* 0x0000000100047824 */ /* 0x000fe200078e0203 */
[----:B------:R-:W-:-:S03]  /*19a40*/  MOV R3, 0x1f ;  /* 0x0000001f00037802 */ /* 0x000fc60000000f00 */
[----:B------:R-:W-:Y:S02]  /*19a50*/  IMAD.MOV.U32 R45, RZ, RZ, R4 ;  /* 0x000000ffff2d7224 */ /* 0x000fe400078e0004 */
[----:B------:R-:W-:Y:S05]  /*19a60*/  CALL.REL.NOINC `($__internal_7_$__cuda_sm70_shflsync_idx_p) ;  /* 0x00001d4000007944 */ /* 0x000fea0003c00000 */
[----:B------:R-:W-:Y:S01]  /*19a70*/  MOV R0, R44 ;  /* 0x0000002c00007202 */ /* 0x000fe20000000f00 */
[----:B------:R-:W-:Y:S05]  /*19a80*/  BRA `(.L_x_519) ;  /* 0xfffe6ae000007947 */ /* 0x000fea000383ffff */
.L_x_330:
[----:B------:R-:W-:Y:S02]  /*19a90*/  SEL R2, RZ, 0x1, P0 ;  /* 0x00000001ff027807 */ /* 0x000fe40000000000 */
[----:B------:R-:W-:Y:S02]  /*19aa0*/  MOV R3, 0x19ac0 ;  /* 0x00019ac000037802 */ /* 0x000fe40000000f00 */
[----:B------:R-:W-:Y:S05]  /*19ab0*/  CALL.REL.NOINC `($__internal_9_$__cuda_sm70_votesync_ballot) ;  /* 0x00001da000007944 */ /* 0x000fea0003c00000 */
[----:B------:R-:W-:Y:S05]  /*19ac0*/  BRA `(.L_x_520) ;  /* 0xfffe6b3000007947 */ /* 0x000fea000383ffff */
.L_x_331:
[----:B------:R-:W-:Y:S01]  /*19ad0*/  IMAD.MOV.U32 R45, RZ, RZ, R8 ;  /* 0x000000ffff2d7224 */ /* 0x000fe200078e0008 */
[----:B--2---:R-:W-:Y:S01]  /*19ae0*/  MOV R44, R13 ;  /* 0x0000000d002c7202 */ /* 0x004fe20000000f00 */
[----:B------:R-:W-:Y:S01]  /*19af0*/  IMAD.MOV.U32 R3, RZ, RZ, 0x1f ;  /* 0x0000001fff037424 */ /* 0x000fe200078e00ff */
[----:B------:R-:W-:Y:S02]  /*19b00*/  MOV R2, 0x19b20 ;  /* 0x00019b2000027802 */ /* 0x000fe40000000f00 */
[----:B-1----:R-:W-:Y:S05]  /*19b10*/  CALL.REL.NOINC `($__internal_7_$__cuda_sm70_shflsync_idx_p) ;  /* 0x00001c9000007944 */ /* 0x002fea0003c00000 */
[----:B------:R-:W-:Y:S01]  /*19b20*/  IMAD.MOV.U32 R11, RZ, RZ, R44 ;  /* 0x000000ffff0b7224 */ /* 0x000fe200078e002c */
[----:B------:R-:W-:Y:S01]  /*19b30*/  MOV R45, R7 ;  /* 0x00000007002d7202 */ /* 0x000fe20000000f00 */
[----:B------:R-:W-:Y:S01]  /*19b40*/  IMAD.MOV.U32 R6, RZ, RZ, RZ ;  /* 0x000000ffff067224 */ /* 0x000fe200078e00ff */
[----:B------:R-:W-:Y:S01]  /*19b50*/  MOV R44, R13 ;  /* 0x0000000d002c7202 */ /* 0x000fe20000000f00 */
[----:B------:R-:W-:Y:S01]  /*19b60*/  IMAD.MOV.U32 R3, RZ, RZ, 0x1f ;  /* 0x0000001fff037424 */ /* 0x000fe200078e00ff */
[----:B------:R-:W-:-:S02]  /*19b70*/  MOV R2, 0x19b90 ;  /* 0x00019b9000027802 */ /* 0x000fc40000000f00 */
[----:B------:R-:W-:Y:S05]  /*19b80*/  CALL.REL.NOINC `($__internal_7_$__cuda_sm70_shflsync_idx_p) ;  /* 0x00001c2000007944 */ /* 0x000fea0003c00000 */
[----:B------:R-:W-:Y:S01]  /*19b90*/  MOV R10, R44 ;  /* 0x0000002c000a7202 */ /* 0x000fe20000000f00 */
[----:B------:R-:W-:Y:S05]  /*19ba0*/  BRA `(.L_x_521) ;  /* 0xfffe6aa000007947 */ /* 0x000fea000383ffff */
.L_x_334:
[----:B------:R-:W-:Y:S01]  /*19bb0*/  IMAD.MOV.U32 R45, RZ, RZ, R4 ;  /* 0x000000ffff2d7224 */ /* 0x000fe200078e0004 */
[----:B------:R-:W-:-:S02]  /*19bc0*/  MOV R3, 0x1f ;  /* 0x0000001f00037802 */ /* 0x000fc40000000f00 */
[----:B------:R-:W-:Y:S02]  /*19bd0*/  MOV R2, 0x19bf0 ;  /* 0x00019bf000027802 */ /* 0x000fe40000000f00 */
[----:B-1234-:R-:W-:Y:S05]  /*19be0*/  CALL.REL.NOINC `($__internal_7_$__cuda_sm70_shflsync_idx_p) ;  /* 0x00001bc000007944 */ /* 0x01efea0003c00000 */
[----:B------:R-:W-:Y:S01]  /*19bf0*/  MOV R6, R44 ;  /* 0x0000002c00067202 */ /* 0x000fe20000000f00 */
[----:B------:R-:W-:Y:S05]  /*19c00*/  BRA `(.L_x_333) ;  /* 0xfffe6aa000007947 */ /* 0x000fea000383ffff */
.L_x_426:
[----:B------:R-:W-:Y:S01]  /*19c10*/  IMAD.MOV.U32 R45, RZ, RZ, R3 ;  /* 0x000000ffff2d7224 */ /* 0x000fe200078e0003 */
[----:B------:R-:W-:Y:S01]  /*19c20*/  MOV R44, 0x3 ;  /* 0x00000003002c7802 */ /* 0x000fe20000000f00 */
[----:B------:R-:W-:Y:S01]  /*19c30*/  IMAD.MOV.U32 R3, RZ, RZ, 0x181f ;  /* 0x0000181fff037424 */ /* 0x000fe200078e00ff */
[----:B------:R-:W-:Y:S02]  /*19c40*/  MOV R2, 0x19c60 ;  /* 0x00019c6000027802 */ /* 0x000fe40000000f00 */
[----:B---3-5:R-:W-:Y:S05]  /*19c50*/  CALL.REL.NOINC `($__internal_7_$__cuda_sm70_shflsync_idx_p) ;  /* 0x00001b5000007944 */ /* 0x028fea0003c00000 */
[----:B------:R-:W-:Y:S01]  /*19c60*/  IMAD.MOV.U32 R6, RZ, RZ, R44 ;  /* 0x000000ffff067224 */ /* 0x000fe200078e002c */
[----:B------:R-:W-:Y:S01]  /*19c70*/  MOV R44, 0x3 ;  /* 0x00000003002c7802 */ /* 0x000fe20000000f00 */
[----:B------:R-:W-:Y:S01]  /*19c80*/  IMAD.MOV.U32 R45, RZ, RZ, R5 ;  /* 0x000000ffff2d7224 */ /* 0x000fe200078e0005 */
[----:B------:R-:W-:Y:S02]  /*19c90*/  MOV R3, 0x181f ;  /* 0x0000181f00037802 */ /* 0x000fe40000000f00 */
[----:B------:R-:W-:Y:S02]  /*19ca0*/  MOV R2, 0x19cc0 ;  /* 0x00019cc000027802 */ /* 0x000fe40000000f00 */
[----:B------:R-:W-:Y:S05]  /*19cb0*/  CALL.REL.NOINC `($__internal_7_$__cuda_sm70_shflsync_idx_p) ;  /* 0x00001af000007944 */ /* 0x000fea0003c00000 */
[----:B------:R-:W-:Y:S01]  /*19cc0*/  MOV R2, R44 ;  /* 0x0000002c00027202 */ /* 0x000fe20000000f00 */
[----:B------:R-:W-:Y:S05]  /*19cd0*/  BRA `(.L_x_522) ;  /* 0xffff43c000007947 */ /* 0x000fea000383ffff */
.L_x_429:
[----:B------:R-:W-:Y:S01]  /*19ce0*/  IMAD.MOV.U32 R45, RZ, RZ, R4 ;  /* 0x000000ffff2d7224 */ /* 0x000fe200078e0004 */
[----:B------:R-:W-:Y:S01]  /*19cf0*/  MOV R44, RZ ;  /* 0x000000ff002c7202 */ /* 0x000fe20000000f00 */
[----:B------:R-:W-:Y:S01]  /*19d00*/  IMAD.MOV.U32 R3, RZ, RZ, 0x181f ;  /* 0x0000181fff037424 */ /* 0x000fe200078e00ff */
[----:B------:R-:W-:-:S02]  /*19d10*/  MOV R2, 0x19d30 ;  /* 0x00019d3000027802 */ /* 0x000fc40000000f00 */
[----:B------:R-:W-:Y:S05]  /*19d20*/  CALL.REL.NOINC `($__internal_7_$__cuda_sm70_shflsync_idx_p) ;  /* 0x00001a8000007944 */ /* 0x000fea0003c00000 */
[----:B------:R-:W-:Y:S01]  /*19d30*/  MOV R6, R44 ;  /* 0x0000002c00067202 */ /* 0x000fe20000000f00 */
[----:B------:R-:W-:Y:S05]  /*19d40*/  BRA `(.L_x_523) ;  /* 0xffff57e000007947 */ /* 0x000fea000383ffff */
.L_x_430:
[----:B------:R-:W-:Y:S01]  /*19d50*/  IMAD.MOV.U32 R45, RZ, RZ, R5 ;  /* 0x000000ffff2d7224 */ /* 0x000fe200078e0005 */
[----:B------:R-:W-:Y:S01]  /*19d60*/  MOV R44, RZ ;  /* 0x000000ff002c7202 */ /* 0x000fe20000000f00 */
[----:B------:R-:W-:Y:S01]  /*19d70*/  IMAD.MOV.U32 R3, RZ, RZ, 0x181f ;  /* 0x0000181fff037424 */ /* 0x000fe200078e00ff */
[----:B------:R-:W-:-:S02]  /*19d80*/  MOV R2, 0x19da0 ;  /* 0x00019da000027802 */ /* 0x000fc40000000f00 */
[----:B-12---:R-:W-:Y:S05]  /*19d90*/  CALL.REL.NOINC `($__internal_7_$__cuda_sm70_shflsync_idx_p) ;  /* 0x00001a1000007944 */ /* 0x006fea0003c00000 */
[----:B------:R-:W-:Y:S01]  /*19da0*/  MOV R2, R44 ;  /* 0x0000002c00027202 */ /* 0x000fe20000000f00 */
[----:B------:R-:W-:Y:S05]  /*19db0*/  BRA `(.L_x_524) ;  /* 0xffff579000007947 */ /* 0x000fea000383ffff */
.L_x_433:
[----:B------:R-:W-:Y:S01]  /*19dc0*/  IMAD.MOV.U32 R45, RZ, RZ, R4 ;  /* 0x000000ffff2d7224 */ /* 0x000fe200078e0004 */
[----:B------:R-:W-:Y:S01]  /*19dd0*/  MOV R44, 0x1 ;  /* 0x00000001002c7802 */ /* 0x000fe20000000f00 */
[----:B--2---:R-:W-:Y:S01]  /*19de0*/  IMAD.MOV.U32 R3, RZ, RZ, 0x181f ;  /* 0x0000181fff037424 */ /* 0x004fe200078e00ff */
[----:B----4-:R-:W-:-:S02]  /*19df0*/  MOV R2, 0x19e10 ;  /* 0x00019e1000027802 */ /* 0x010fc40000000f00 */
[----:B-1-3--:R-:W-:Y:S05]  /*19e00*/  CALL.REL.NOINC `($__internal_7_$__cuda_sm70_shflsync_idx_p) ;  /* 0x000019a000007944 */ /* 0x00afea0003c00000 */
[----:B------:R-:W-:Y:S01]  /*19e10*/  IMAD.MOV.U32 R6, RZ, RZ, R44 ;  /* 0x000000ffff067224 */ /* 0x000fe200078e002c */
[----:B------:R-:W-:Y:S01]  /*19e20*/  MOV R44, 0x1 ;  /* 0x00000001002c7802 */ /* 0x000fe20000000f00 */
[----:B------:R-:W-:Y:S01]  /*19e30*/  IMAD.MOV.U32 R45, RZ, RZ, R5 ;  /* 0x000000ffff2d7224 */ /* 0x000fe200078e0005 */
[----:B------:R-:W-:-:S02]  /*19e40*/  MOV R3, 0x181f ;  /* 0x0000181f00037802 */ /* 0x000fc40000000f00 */
[----:B------:R-:W-:Y:S02]  /*19e50*/  MOV R2, 0x19e70 ;  /* 0x00019e7000027802 */ /* 0x000fe40000000f00 */
[----:B------:R-:W-:Y:S05]  /*19e60*/  CALL.REL.NOINC `($__internal_7_$__cuda_sm70_shflsync_idx_p) ;  /* 0x0000194000007944 */ /* 0x000fea0003c00000 */
[----:B------:R-:W-:Y:S01]  /*19e70*/  MOV R2, R44 ;  /* 0x0000002c00027202 */ /* 0x000fe20000000f00 */
[----:B------:R-:W-:Y:S05]  /*19e80*/  BRA `(.L_x_525) ;  /* 0xffff57d000007947 */ /* 0x000fea000383ffff */
.L_x_436:
[----:B------:R-:W-:Y:S01]  /*19e90*/  IMAD.MOV.U32 R45, RZ, RZ, R4 ;  /* 0x000000ffff2d7224 */ /* 0x000fe200078e0004 */
[----:B------:R-:W-:Y:S01]  /*19ea0*/  MOV R44, 0x2 ;  /* 0x00000002002c7802 */ /* 0x000fe20000000f00 */
[----:B-1----:R-:W-:Y:S01]  /*19eb0*/  IMAD.MOV.U32 R3, RZ, RZ, 0x181f ;  /* 0x0000181fff037424 */ /* 0x002fe200078e00ff */
[----:B----4-:R-:W-:Y:S02]  /*19ec0*/  MOV R2, 0x19ee0 ;  /* 0x00019ee000027802 */ /* 0x010fe40000000f00 */
[----:B--23--:R-:W-:Y:S05]  /*19ed0*/  CALL.REL.NOINC `($__internal_7_$__cuda_sm70_shflsync_idx_p) ;  /* 0x000018d000007944 */ /* 0x00cfea0003c00000 */
[----:B------:R-:W-:Y:S01]  /*19ee0*/  MOV R6, R44 ;  /* 0x0000002c00067202 */ /* 0x000fe20000000f00 */
[----:B------:R-:W-:Y:S05]  /*19ef0*/  BRA `(.L_x_526) ;  /* 0xffff586000007947 */ /* 0x000fea000383ffff */
.L_x_437:
[----:B------:R-:W-:Y:S01]  /*19f00*/  IMAD.MOV.U32 R45, RZ, RZ, R5 ;  /* 0x000000ffff2d7224 */ /* 0x000fe200078e0005 */
[----:B------:R-:W-:Y:S01]  /*19f10*/  MOV R44, 0x2 ;  /* 0x00000002002c7802 */ /* 0x000fe20000000f00 */
[----:B------:R-:W-:Y:S01]  /*19f20*/  IMAD.MOV.U32 R3, RZ, RZ, 0x181f ;  /* 0x0000181fff037424 */ /* 0x000fe200078e00ff */
[----:B----4-:R-:W-:Y:S02]  /*19f30*/  MOV R2, 0x19f50 ;  /* 0x00019f5000027802 */ /* 0x010fe40000000f00 */
[----:B-123--:R-:W-:Y:S05]  /*19f40*/  CALL.REL.NOINC `($__internal_7_$__cuda_sm70_shflsync_idx_p) ;  /* 0x0000186000007944 */ /* 0x00efea0003c00000 */
[----:B------:R-:W-:Y:S01]  /*19f50*/  MOV R2, R44 ;  /* 0x0000002c00027202 */ /* 0x000fe20000000f00 */
[----:B------:R-:W-:Y:S05]  /*19f60*/  BRA `(.L_x_527) ;  /* 0xffff581000007947 */ /* 0x000fea000383ffff */
.L_x_440:
[----:B------:R-:W-:Y:S01]  /*19f70*/  IMAD.MOV.U32 R45, RZ, RZ, R4 ;  /* 0x000000ffff2d7224 */ /* 0x000fe200078e0004 */
[----:B------:R-:W-:Y:S01]  /*19f80*/  MOV R44, 0x3 ;  /* 0x00000003002c7802 */ /* 0x000fe20000000f00 */
[----:B-1----:R-:W-:Y:S01]  /*19f90*/  IMAD.MOV.U32 R3, RZ, RZ, 0x181f ;  /* 0x0000181fff037424 */ /* 0x002fe200078e00ff */
[----:B------:R-:W-:-:S02]  /*19fa0*/  MOV R2, 0x19fc0 ;  /* 0x00019fc000027802 */ /* 0x000fc40000000f00 */
[----:B--234-:R-:W-:Y:S05]  /*19fb0*/  CALL.REL.NOINC `($__internal_7_$__cuda_sm70_shflsync_idx_p) ;  /* 0x000017f000007944 */ /* 0x01cfea0003c00000 */
        /* <DEDUP_REMOVED lines=8> */
.L_x_441:
[----:B------:R-:W-:Y:S01]  /*1a040*/  IMAD.MOV.U32 R4, RZ, RZ, R6 ;  /* 0x000000ffff047224 */ /* 0x000fe200078e0006 */
[----:B------:R-:W-:Y:S02]  /*1a050*/  MOV R3, 0x2 ;  /* 0x0000000200037802 */ /* 0x000fe40000000f00 */
[----:B------:R-:W-:Y:S02]  /*1a060*/  MOV R2, 0x1a080 ;  /* 0x0001a08000027802 */ /* 0x000fe40000000f00 */
[----:B-----5:R-:W-:Y:S05]  /*1a070*/  CALL.REL.NOINC `($__internal_6_$__cuda_sm70_shflsync_bfly_p) ;  /* 0x000016d000007944 */ /* 0x020fea0003c00000 */
[----:B------:R-:W-:Y:S01]  /*1a080*/  MOV R2, R9 ;  /* 0x0000000900027202 */ /* 0x000fe20000000f00 */
[----:B------:R-:W-:Y:S05]  /*1a090*/  BRA `(.L_x_529) ;  /* 0xffff61b000007947 */ /* 0x000fea000383ffff */
.L_x_442:
[----:B------:R-:W-:Y:S01]  /*1a0a0*/  IMAD.MOV.U32 R4, RZ, RZ, R6 ;  /* 0x000000ffff047224 */ /* 0x000fe200078e0006 */
[----:B------:R-:W-:Y:S02]  /*1a0b0*/  MOV R3, 0x1 ;  /* 0x0000000100037802 */ /* 0x000fe40000000f00 */
[----:B------:R-:W-:Y:S02]  /*1a0c0*/  MOV R2, 0x1a0e0 ;  /* 0x0001a0e000027802 */ /* 0x000fe40000000f00 */
[----:B-----5:R-:W-:Y:S05]  /*1a0d0*/  CALL.REL.NOINC `($__internal_6_$__cuda_sm70_shflsync_bfly_p) ;  /* 0x0000167000007944 */ /* 0x020fea0003c00000 */
[----:B------:R-:W-:Y:S01]  /*1a0e0*/  FMNMX.FTZ R6, R6, R9, !PT ;  /* 0x0000000906067209 */ /* 0x000fe20007810000 */
[----:B------:R-:W-:Y:S01]  /*1a0f0*/  IMAD.MOV.U32 R4, RZ, RZ, R5 ;  /* 0x000000ffff047224 */ /* 0x000fe200078e0005 */
[----:B------:R-:W-:Y:S01]  /*1a100*/  MOV R2, 0x1a130 ;  /* 0x0001a13000027802 */ /* 0x000fe20000000f00 */
[----:B------:R-:W-:-:S02]  /*1a110*/  IMAD.MOV.U32 R3, RZ, RZ, 0x2 ;  /* 0x00000002ff037424 */ /* 0x000fc400078e00ff */
[----:B------:R-:W-:Y:S05]  /*1a120*/  CALL.REL.NOINC `($__internal_6_$__cuda_sm70_shflsync_bfly_p) ;  /* 0x0000162000007944 */ /* 0x000fea0003c00000 */
[----:B------:R-:W-:Y:S01]  /*1a130*/  FMNMX.FTZ R5, R5, R9, !PT ;  /* 0x0000000905057209 */ /* 0x000fe20007810000 */
[----:B------:R-:W-:Y:S01]  /*1a140*/  IMAD.MOV.U32 R3, RZ, RZ, 0x1 ;  /* 0x00000001ff037424 */ /* 0x000fe200078e00ff */
[----:B------:R-:W-:-:S03]  /*1a150*/  MOV R2, 0x1a180 ;  /* 0x0001a18000027802 */ /* 0x000fc60000000f00 */
[----:B------:R-:W-:Y:S02]  /*1a160*/  IMAD.MOV.U32 R4, RZ, RZ, R5 ;  /* 0x000000ffff047224 */ /* 0x000fe400078e0005 */
[----:B------:R-:W-:Y:S05]  /*1a170*/  CALL.REL.NOINC `($__internal_6_$__cuda_sm70_shflsync_bfly_p) ;  /* 0x000015d000007944 */ /* 0x000fea0003c00000 */
[----:B------:R-:W-:Y:S01]  /*1a180*/  MOV R4, R9 ;  /* 0x0000000900047202 */ /* 0x000fe20000000f00 */
[----:B------:R-:W-:Y:S05]  /*1a190*/  BRA `(.L_x_530) ;  /* 0xffff612000007947 */ /* 0x000fea000383ffff */
.L_x_444:
[----:B-1-34-:R-:W-:Y:S01]  /*1a1a0*/  MOV R44, RZ ;  /* 0x000000ff002c7202 */ /* 0x01afe20000000f00 */
[----:B------:R-:W-:Y:S01]  /*1a1b0*/  IMAD.MOV.U32 R45, RZ, RZ, R4 ;  /* 0x000000ffff2d7224 */ /* 0x000fe200078e0004 */
[----:B------:R-:W-:Y:S01]  /*1a1c0*/  MOV R2, 0x1a1f0 ;  /* 0x0001a1f000027802 */ /* 0x000fe20000000f00 */
[----:B------:R-:W-:Y:S02]  /*1a1d0*/  IMAD.MOV.U32 R3, RZ, RZ, 0x181f ;  /* 0x0000181fff037424 */ /* 0x000fe400078e00ff */
[----:B------:R-:W-:Y:S05]  /*1a1e0*/  CALL.REL.NOINC `($__internal_7_$__cuda_sm70_shflsync_idx_p) ;  /* 0x000015c000007944 */ /* 0x000fea0003c00000 */
[----:B------:R-:W-:Y:S01]  /*1a1f0*/  MOV R3, R44 ;  /* 0x0000002c00037202 */ /* 0x000fe20000000f00 */
[----:B------:R-:W-:-:S05]  /*1a200*/  BRA `(.L_x_531) ;  /* 0xffff7ae000007947 */ /* 0x000fca000383ffff */
.L_x_447:
[----:B------:R-:W-:Y:S01]  /*1a210*/  MOV R44, 0x3 ;  /* 0x00000003002c7802 */ /* 0x000fe20000000f00 */
[----:B------:R-:W-:Y:S01]  /*1a220*/  IMAD.MOV.U32 R45, RZ, RZ, R4 ;  /* 0x000000ffff2d7224 */ /* 0x000fe200078e0004 */
[----:B--2---:R-:W-:Y:S01]  /*1a230*/  MOV R2, 0x1a260 ;  /* 0x0001a26000027802 */ /* 0x004fe20000000f00 */
[----:B------:R-:W-:Y:S02]  /*1a240*/  IMAD.MOV.U32 R3, RZ, RZ, 0x181f ;  /* 0x0000181fff037424 */ /* 0x000fe400078e00ff */
[----:B-1----:R-:W-:Y:S05]  /*1a250*/  CALL.REL.NOINC `($__internal_7_$__cuda_sm70_shflsync_idx_p) ;  /* 0x0000155000007944 */ /* 0x002fea0003c00000 */
[----:B------:R-:W-:Y:S01]  /*1a260*/  MOV R3, 0x181f ;  /* 0x0000181f00037802 */ /* 0x000fe20000000f00 */
[----:B------:R-:W-:Y:S01]  /*1a270*/  IMAD.MOV.U32 R9, RZ, RZ, R44 ;  /* 0x000000ffff097224 */ /* 0x000fe200078e002c */
[----:B------:R-:W-:Y:S01]  /*1a280*/  MOV R44, 0x3 ;  /* 0x00000003002c7802 */ /* 0x000fe20000000f00 */
[----:B------:R-:W-:Y:S01]  /*1a290*/  IMAD.MOV.U32 R45, RZ, RZ, R8 ;  /* 0x000000ffff2d7224 */ /* 0x000fe200078e0008 */
[----:B------:R-:W-:Y:S02]  /*1a2a0*/  MOV R2, 0x1a2c0 ;  /* 0x0001a2c000027802 */ /* 0x000fe40000000f00 */
[----:B------:R-:W-:Y:S05]  /*1a2b0*/  CALL.REL.NOINC `($__internal_7_$__cuda_sm70_shflsync_idx_p) ;  /* 0x000014f000007944 */ /* 0x000fea0003c00000 */
[----:B------:R-:W-:Y:S01]  /*1a2c0*/  MOV R4, R44 ;  /* 0x0000002c00047202 */ /* 0x000fe20000000f00 */
[----:B------:R-:W-:-:S05]  /*1a2d0*/  BRA `(.L_x_532) ;  /* 0xffff7c9000007947 */ /* 0x000fca000383ffff */
.L_x_450:
[----:B------:R-:W-:Y:S01]  /*1a2e0*/  MOV R44, RZ ;  /* 0x000000ff002c7202 */ /* 0x000fe20000000f00 */
[----:B------:R-:W-:Y:S01]  /*1a2f0*/  IMAD.MOV.U32 R45, RZ, RZ, R4 ;  /* 0x000000ffff2d7224 */ /* 0x000fe200078e0004 */
[----:B------:R-:W-:Y:S01]  /*1a300*/  MOV R2, 0x1a330 ;  /* 0x0001a33000027802 */ /* 0x000fe20000000f00 */
[----:B------:R-:W-:Y:S02]  /*1a310*/  IMAD.MOV.U32 R3, RZ, RZ, 0x181f ;  /* 0x0000181fff037424 */ /* 0x000fe400078e00ff */
[----:B------:R-:W-:Y:S05]  /*1a320*/  CALL.REL.NOINC `($__internal_7_$__cuda_sm70_shflsync_idx_p) ;  /* 0x0000148000007944 */ /* 0x000fea0003c00000 */
[----:B------:R-:W-:Y:S01]  /*1a330*/  MOV R10, R44 ;  /* 0x0000002c000a7202 */ /* 0x000fe20000000f00 */
[----:B------:R-:W-:-:S05]  /*1a340*/  BRA `(.L_x_533) ;  /* 0xffff90a000007947 */ /* 0x000fca000383ffff */
.L_x_451:
[----:B------:R-:W-:Y:S01]  /*1a350*/  MOV R44, RZ ;  /* 0x000000ff002c7202 */ /* 0x000fe20000000f00 */
[----:B------:R-:W-:Y:S01]  /*1a360*/  IMAD.MOV.U32 R45, RZ, RZ, R8 ;  /* 0x000000ffff2d7224 */ /* 0x000fe200078e0008 */
[----:B------:R-:W-:Y:S01]  /*1a370*/  MOV R2, 0x1a3a0 ;  /* 0x0001a3a000027802 */ /* 0x000fe20000000f00 */
[----:B------:R-:W-:Y:S02]  /*1a380*/  IMAD.MOV.U32 R3, RZ, RZ, 0x181f ;  /* 0x0000181fff037424 */ /* 0x000fe400078e00ff */
[----:B-12---:R-:W-:Y:S05]  /*1a390*/  CALL.REL.NOINC `($__internal_7_$__cuda_sm70_shflsync_idx_p) ;  /* 0x0000141000007944 */ /* 0x006fea0003c00000 */
[----:B------:R-:W-:Y:S01]  /*1a3a0*/  MOV R9, R44 ;  /* 0x0000002c00097202 */ /* 0x000fe20000000f00 */
[----:B------:R-:W-:-:S05]  /*1a3b0*/  BRA `(.L_x_534) ;  /* 0xffff905000007947 */ /* 0x000fca000383ffff */
.L_x_452:
[----:B------:R-:W-:Y:S01]  /*1a3c0*/  MOV R44, 0x1 ;  /* 0x00000001002c7802 */ /* 0x000fe20000000f00 */
[----:B------:R-:W-:Y:S01]  /*1a3d0*/  IMAD.MOV.U32 R45, RZ, RZ, R4 ;  /* 0x000000ffff2d7224 */ /* 0x000fe200078e0004 */
[----:B--2---:R-:W-:Y:S01]  /*1a3e0*/  MOV R2, 0x1a410 ;  /* 0x0001a41000027802 */ /* 0x004fe20000000f00 */
[----:B------:R-:W-:Y:S02]  /*1a3f0*/  IMAD.MOV.U32 R3, RZ, RZ, 0x181f ;  /* 0x0000181fff037424 */ /* 0x000fe400078e00ff */
[----:B-1-3--:R-:W-:Y:S05]  /*1a400*/  CALL.REL.NOINC `($__internal_7_$__cuda_sm70_shflsync_idx_p) ;  /* 0x000013a000007944 */ /* 0x00afea0003c00000 */
        /* <DEDUP_REMOVED lines=8> */
.L_x_453:
[----:B------:R-:W-:Y:S01]  /*1a490*/  MOV R44, 0x2 ;  /* 0x00000002002c7802 */ /* 0x000fe20000000f00 */
[----:B------:R-:W-:Y:S01]  /*1a4a0*/  IMAD.MOV.U32 R45, RZ, RZ, R4 ;  /* 0x000000ffff2d7224 */ /* 0x000fe200078e0004 */
[----:B-1----:R-:W-:Y:S01]  /*1a4b0*/  MOV R2, 0x1a4e0 ;  /* 0x0001a4e000027802 */ /* 0x002fe20000000f00 */
[----:B------:R-:W-:Y:S02]  /*1a4c0*/  IMAD.MOV.U32 R3, RZ, RZ, 0x181f ;  /* 0x0000181fff037424 */ /* 0x000fe400078e00ff */
[----:B---34-:R-:W-:Y:S05]  /*1a4d0*/  CALL.REL.NOINC `($__internal_7_$__cuda_sm70_shflsync_idx_p) ;  /* 0x000012d000007944 */ /* 0x018fea0003c00000 */
[----:B------:R-:W-:Y:S01]  /*1a4e0*/  MOV R10, R44 ;  /* 0x0000002c000a7202 */ /* 0x000fe20000000f00 */
[----:B------:R-:W-:-:S05]  /*1a4f0*/  BRA `(.L_x_536) ;  /* 0xffff918000007947 */ /* 0x000fca000383ffff */
.L_x_454:
[----:B------:R-:W-:Y:S01]  /*1a500*/  MOV R44, 0x2 ;  /* 0x00000002002c7802 */ /* 0x000fe20000000f00 */
[----:B------:R-:W-:Y:S01]  /*1a510*/  IMAD.MOV.U32 R45, RZ, RZ, R8 ;  /* 0x000000ffff2d7224 */ /* 0x000fe200078e0008 */
[----:B-1----:R-:W-:Y:S01]  /*1a520*/  MOV R2, 0x1a550 ;  /* 0x0001a55000027802 */ /* 0x002fe20000000f00 */
[----:B------:R-:W-:Y:S02]  /*1a530*/  IMAD.MOV.U32 R3, RZ, RZ, 0x181f ;  /* 0x0000181fff037424 */ /* 0x000fe400078e00ff */
[----:B--234-:R-:W-:Y:S05]  /*1a540*/  CALL.REL.NOINC `($__internal_7_$__cuda_sm70_shflsync_idx_p) ;  /* 0x0000126000007944 */ /* 0x01cfea0003c00000 */
[----:B------:R-:W-:Y:S01]  /*1a550*/  MOV R9, R44 ;  /* 0x0000002c00097202 */ /* 0x000fe20000000f00 */
[----:B------:R-:W-:-:S05]  /*1a560*/  BRA `(.L_x_537) ;  /* 0xffff913000007947 */ /* 0x000fca000383ffff */
.L_x_455:
[----:B------:R-:W-:Y:S01]  /*1a570*/  MOV R44, 0x3 ;  /* 0x00000003002c7802 */ /* 0x000fe20000000f00 */
[----:B------:R-:W-:Y:S01]  /*1a580*/  IMAD.MOV.U32 R45, RZ, RZ, R4 ;  /* 0x000000ffff2d7224 */ /* 0x000fe200078e0004 */
[----:B-1----:R-:W-:Y:S01]  /*1a590*/  MOV R2, 0x1a5c0 ;  /* 0x0001a5c000027802 */ /* 0x002fe20000000f00 */
[----:B------:R-:W-:Y:S02]  /*1a5a0*/  IMAD.MOV.U32 R3, RZ, RZ, 0x181f ;  /* 0x0000181fff037424 */ /* 0x000fe400078e00ff */
[----:B--2-4-:R-:W-:Y:S05]  /*1a5b0*/  CALL.REL.NOINC `($__internal_7_$__cuda_sm70_shflsync_idx_p) ;  /* 0x000011f000007944 */ /* 0x014fea0003c00000 */
        /* <DEDUP_REMOVED lines=8> */
.L_x_456:
[----:B------:R-:W-:Y:S02]  /*1a640*/  MOV R3, 0x2 ;  /* 0x0000000200037802 */ /* 0x000fe40000000f00 */
[----:B------:R-:W-:Y:S02]  /*1a650*/  MOV R2, 0x1a670 ;  /* 0x0001a67000027802 */ /* 0x000fe40000000f00 */
[----:B------:R-:W-:Y:S05]  /*1a660*/  CALL.REL.NOINC `($__internal_6_$__cuda_sm70_shflsync_bfly_p) ;  /* 0x000010e000007944 */ /* 0x000fea0003c00000 */
[----:B------:R-:W-:Y:S01]  /*1a670*/  MOV R2, R9 ;  /* 0x0000000900027202 */ /* 0x000fe20000000f00 */
[----:B------:R-:W-:-:S05]  /*1a680*/  BRA `(.L_x_539) ;  /* 0xffff962000007947 */ /* 0x000fca000383ffff */
.L_x_457:
[----:B------:R-:W-:Y:S02]  /*1a690*/  MOV R3, 0x1 ;  /* 0x0000000100037802 */ /* 0x000fe40000000f00 */
[----:B------:R-:W-:Y:S02]  /*1a6a0*/  MOV R2, 0x1a6c0 ;  /* 0x0001a6c000027802 */ /* 0x000fe40000000f00 */
[----:B------:R-:W-:Y:S05]  /*1a6b0*/  CALL.REL.NOINC `($__internal_6_$__cuda_sm70_shflsync_bfly_p) ;  /* 0x0000109000007944 */ /* 0x000fea0003c00000 */
[----:B------:R-:W-:Y:S01]  /*1a6c0*/  IMAD.MOV.U32 R3, RZ, RZ, 0x2 ;  /* 0x00000002ff037424 */ /* 0x000fe200078e00ff */
[----:B------:R-:W-:Y:S01]  /*1a6d0*/  FMNMX.FTZ R6, R4, R9, !PT ;  /* 0x0000000904067209 */ /* 0x000fe20007810000 */
[----:B------:R-:W-:Y:S01]  /*1a6e0*/  IMAD.MOV.U32 R4, RZ, RZ, R8 ;  /* 0x000000ffff047224 */ /* 0x000fe200078e0008 */
[----:B------:R-:W-:Y:S02]  /*1a6f0*/  MOV R2, 0x1a710 ;  /* 0x0001a71000027802 */ /* 0x000fe40000000f00 */
[----:B------:R-:W-:Y:S05]  /*1a700*/  CALL.REL.NOINC `($__internal_6_$__cuda_sm70_shflsync_bfly_p) ;  /* 0x0000104000007944 */ /* 0x000fea0003c00000 */
[----:B------:R-:W-:Y:S01]  /*1a710*/  FMNMX.FTZ R4, R8, R9, !PT ;  /* 0x0000000908047209 */ /* 0x000fe20007810000 */
[----:B------:R-:W-:Y:S01]  /*1a720*/  IMAD.MOV.U32 R3, RZ, RZ, 0x1 ;  /* 0x00000001ff037424 */ /* 0x000fe200078e00ff */
[----:B------:R-:W-:Y:S02]  /*1a730*/  MOV R2, 0x1a750 ;  /* 0x0001a75000027802 */ /* 0x000fe40000000f00 */
[----:B------:R-:W-:Y:S05]  /*1a740*/  CALL.REL.NOINC `($__internal_6_$__cuda_sm70_shflsync_bfly_p) ;  /* 0x0000100000007944 */ /* 0x000fea0003c00000 */
[----:B------:R-:W-:Y:S01]  /*1a750*/  MOV R2, R9 ;  /* 0x0000000900027202 */ /* 0x000fe20000000f00 */
[----:B------:R-:W-:-:S05]  /*1a760*/  BRA `(.L_x_540) ;  /* 0xffff95b000007947 */ /* 0x000fca000383ffff */
.L_x_459:
[----:B------:R-:W-:Y:S01]  /*1a770*/  IMAD.MOV.U32 R4, RZ, RZ, R232 ;  /* 0x000000ffff047224 */ /* 0x000fe200078e00e8 */
[----:B------:R-:W-:-:S02]  /*1a780*/  MOV R3, 0x2 ;  /* 0x0000000200037802 */ /* 0x000fc40000000f00 */
[----:B------:R-:W-:Y:S02]  /*1a790*/  MOV R2, 0x1a7b0 ;  /* 0x0001a7b000027802 */ /* 0x000fe40000000f00 */
[----:B------:R-:W-:Y:S05]  /*1a7a0*/  CALL.REL.NOINC `($__internal_6_$__cuda_sm70_shflsync_bfly_p) ;  /* 0x00000fa000007944 */ /* 0x000fea0003c00000 */
[----:B------:R-:W-:Y:S01]  /*1a7b0*/  FADD.FTZ R4, R232, R9 ;  /* 0x00000009e8047221 */ /* 0x000fe20000010000 */
[----:B------:R-:W-:Y:S02]  /*1a7c0*/  MOV R3, 0x1 ;  /* 0x0000000100037802 */ /* 0x000fe40000000f00 */
[----:B------:R-:W-:Y:S02]  /*1a7d0*/  MOV R2, 0x1a7f0 ;  /* 0x0001a7f000027802 */ /* 0x000fe40000000f00 */
[----:B------:R-:W-:Y:S05]  /*1a7e0*/  CALL.REL.NOINC `($__internal_6_$__cuda_sm70_shflsync_bfly_p) ;  /* 0x00000f6000007944 */ /* 0x000fea0003c00000 */
[----:B------:R-:W-:Y:S01]  /*1a7f0*/  FADD.FTZ R8, R4, R9 ;  /* 0x0000000904087221 */ /* 0x000fe20000010000 */
[----:B------:R-:W-:Y:S02]  /*1a800*/  MOV R4, R247 ;  /* 0x000000f700047202 */ /* 0x000fe40000000f00 */
[----:B------:R-:W-:Y:S02]  /*1a810*/  MOV R3, 0x2 ;  /* 0x0000000200037802 */ /* 0x000fe40000000f00 */
[----:B------:R-:W-:Y:S02]  /*1a820*/  MOV R2, 0x1a840 ;  /* 0x0001a84000027802 */ /* 0x000fe40000000f00 */
[----:B------:R-:W-:Y:S05]  /*1a830*/  CALL.REL.NOINC `($__internal_6_$__cuda_sm70_shflsync_bfly_p) ;  /* 0x00000f1000007944 */ /* 0x000fea0003c00000 */
[----:B------:R-:W-:Y:S01]  /*1a840*/  FADD.FTZ R4, R247, R9 ;  /* 0x00000009f7047221 */ /* 0x000fe20000010000 */
[----:B------:R-:W-:Y:S02]  /*1a850*/  MOV R3, 0x1 ;  /* 0x0000000100037802 */ /* 0x000fe40000000f00 */
[----:B------:R-:W-:-:S02]  /*1a860*/  MOV R2, 0x1a880 ;  /* 0x0001a88000027802 */ /* 0x000fc40000000f00 */
[----:B------:R-:W-:Y:S05]  /*1a870*/  CALL.REL.NOINC `($__internal_6_$__cuda_sm70_shflsync_bfly_p) ;  /* 0x00000ed000007944 */ /* 0x000fea0003c00000 */
[----:B------:R-:W-:Y:S05]  /*1a880*/  BRA `(.L_x_541) ;  /* 0xffffb0d000007947 */ /* 0x000fea000383ffff */
.L_x_466:
[----:B--234-:R-:W-:Y:S01]  /*1a890*/  IMAD.MOV.U32 R45, RZ, RZ, R6 ;  /* 0x000000ffff2d7224 */ /* 0x01cfe200078e0006 */
[----:B------:R-:W-:Y:S01]  /*1a8a0*/  MOV R44, RZ ;  /* 0x000000ff002c7202 */ /* 0x000fe20000000f00 */
[----:B------:R-:W-:Y:S01]  /*1a8b0*/  IMAD.MOV.U32 R3, RZ, RZ, 0x181f ;  /* 0x0000181fff037424 */ /* 0x000fe200078e00ff */
[----:B------:R-:W-:-:S02]  /*1a8c0*/  MOV R2, 0x1a8e0 ;  /* 0x0001a8e000027802 */ /* 0x000fc40000000f00 */
[----:B-1----:R-:W-:Y:S05]  /*1a8d0*/  CALL.REL.NOINC `($__internal_7_$__cuda_sm70_shflsync_idx_p) ;  /* 0x00000ed000007944 */ /* 0x002fea0003c00000 */
[----:B------:R-:W-:Y:S01]  /*1a8e0*/  MOV R11, R44 ;  /* 0x0000002c000b7202 */ /* 0x000fe20000000f00 */
[----:B------:R-:W-:Y:S05]  /*1a8f0*/  BRA `(.L_x_542) ;  /* 0xffffc48000007947 */ /* 0x000fea000383ffff */
.L_x_467:
[----:B------:R-:W-:Y:S01]  /*1a900*/  IMAD.MOV.U32 R45, RZ, RZ, R10 ;  /* 0x000000ffff2d7224 */ /* 0x000fe200078e000a */
[----:B------:R-:W-:Y:S01]  /*1a910*/  MOV R44, RZ ;  /* 0x000000ff002c7202 */ /* 0x000fe20000000f00 */
[----:B------:R-:W-:Y:S01]  /*1a920*/  IMAD.MOV.U32 R3, RZ, RZ, 0x181f ;  /* 0x0000181fff037424 */ /* 0x000fe200078e00ff */
[----:B------:R-:W-:-:S02]  /*1a930*/  MOV R2, 0x1a950 ;  /* 0x0001a95000027802 */ /* 0x000fc40000000f00 */
[----:B-123--:R-:W-:Y:S05]  /*1a940*/  CALL.REL.NOINC `($__internal_7_$__cuda_sm70_shflsync_idx_p) ;  /* 0x00000e6000007944 */ /* 0x00efea0003c00000 */
[----:B------:R-:W-:Y:S01]  /*1a950*/  MOV R2, R44 ;  /* 0x0000002c00027202 */ /* 0x000fe20000000f00 */
[----:B------:R-:W-:Y:S05]  /*1a960*/  BRA `(.L_x_543) ;  /* 0xffffc43000007947 */ /* 0x000fea000383ffff */
.L_x_470:
[----:B------:R-:W-:Y:S01]  /*1a970*/  IMAD.MOV.U32 R45, RZ, RZ, R6 ;  /* 0x000000ffff2d7224 */ /* 0x000fe200078e0006 */
[----:B------:R-:W-:Y:S01]  /*1a980*/  MOV R44, 0x1 ;  /* 0x00000001002c7802 */ /* 0x000fe20000000f00 */
[----:B--2---:R-:W-:Y:S01]  /*1a990*/  IMAD.MOV.U32 R3, RZ, RZ, 0x181f ;  /* 0x0000181fff037424 */ /* 0x004fe200078e00ff */
[----:B------:R-:W-:-:S02]  /*1a9a0*/  MOV R2, 0x1a9c0 ;  /* 0x0001a9c000027802 */ /* 0x000fc40000000f00 */
[----:B-1-34-:R-:W-:Y:S05]  /*1a9b0*/  CALL.REL.NOINC `($__internal_7_$__cuda_sm70_shflsync_idx_p) ;  /* 0x00000df000007944 */ /* 0x01afea0003c00000 */
        /* <DEDUP_REMOVED lines=8> */
.L_x_473:
[----:B------:R-:W-:Y:S01]  /*1aa40*/  IMAD.MOV.U32 R45, RZ, RZ, R6 ;  /* 0x000000ffff2d7224 */ /* 0x000fe200078e0006 */
[----:B------:R-:W-:Y:S01]  /*1aa50*/  MOV R44, 0x2 ;  /* 0x00000002002c7802 */ /* 0x000fe20000000f00 */
[----:B--2---:R-:W-:Y:S01]  /*1aa60*/  IMAD.MOV.U32 R3, RZ, RZ, 0x181f ;  /* 0x0000181fff037424 */ /* 0x004fe200078e00ff */
[----:B------:R-:W-:Y:S02]  /*1aa70*/  MOV R2, 0x1aa90 ;  /* 0x0001aa9000027802 */ /* 0x000fe40000000f00 */
[----:B-1-34-:R-:W-:Y:S05]  /*1aa80*/  CALL.REL.NOINC `($__internal_7_$__cuda_sm70_shflsync_idx_p) ;  /* 0x00000d2000007944 */ /* 0x01afea0003c00000 */
[----:B------:R-:W-:Y:S01]  /*1aa90*/  MOV R11, R44 ;  /* 0x0000002c000b7202 */ /* 0x000fe20000000f00 */
[----:B------:R-:W-:Y:S05]  /*1aaa0*/  BRA `(.L_x_545) ;  /* 0xffffc4d000007947 */ /* 0x000fea000383ffff */
.L_x_474:
[----:B------:R-:W-:Y:S01]  /*1aab0*/  IMAD.MOV.U32 R45, RZ, RZ, R10 ;  /* 0x000000ffff2d7224 */ /* 0x000fe200078e000a */
[----:B------:R-:W-:Y:S01]  /*1aac0*/  MOV R44, 0x2 ;  /* 0x00000002002c7802 */ /* 0x000fe20000000f00 */
[----:B--2---:R-:W-:Y:S01]  /*1aad0*/  IMAD.MOV.U32 R3, RZ, RZ, 0x181f ;  /* 0x0000181fff037424 */ /* 0x004fe200078e00ff */
[----:B------:R-:W-:Y:S02]  /*1aae0*/  MOV R2, 0x1ab00 ;  /* 0x0001ab0000027802 */ /* 0x000fe40000000f00 */
[----:B-1-34-:R-:W-:Y:S05]  /*1aaf0*/  CALL.REL.NOINC `($__internal_7_$__cuda_sm70_shflsync_idx_p) ;  /* 0x00000cb000007944 */ /* 0x01afea0003c00000 */
[----:B------:R-:W-:Y:S01]  /*1ab00*/  MOV R2, R44 ;  /* 0x0000002c00027202 */ /* 0x000fe20000000f00 */
[----:B------:R-:W-:Y:S05]  /*1ab10*/  BRA `(.L_x_546) ;  /* 0xffffc48000007947 */ /* 0x000fea000383ffff */
.L_x_477:
[----:B------:R-:W-:Y:S01]  /*1ab20*/  IMAD.MOV.U32 R45, RZ, RZ, R6 ;  /* 0x000000ffff2d7224 */ /* 0x000fe200078e0006 */
[----:B------:R-:W-:Y:S01]  /*1ab30*/  MOV R44, 0x3 ;  /* 0x00000003002c7802 */ /* 0x000fe20000000f00 */
[----:B---3--:R-:W-:Y:S01]  /*1ab40*/  IMAD.MOV.U32 R3, RZ, RZ, 0x181f ;  /* 0x0000181fff037424 */ /* 0x008fe200078e00ff */
[----:B----4-:R-:W-:-:S02]  /*1ab50*/  MOV R2, 0x1ab70 ;  /* 0x0001ab7000027802 */ /* 0x010fc40000000f00 */
[----:B-12---:R-:W-:Y:S05]  /*1ab60*/  CALL.REL.NOINC `($__internal_7_$__cuda_sm70_shflsync_idx_p) ;  /* 0x00000c4000007944 */ /* 0x006fea0003c00000 */
        /* <DEDUP_REMOVED lines=8> */
.L_x_479:
[----:B------:R-:W-:Y:S01]  /*1abf0*/  IMAD.MOV.U32 R45, RZ, RZ, R6 ;  /* 0x000000ffff2d7224 */ /* 0x000fe200078e0006 */
[----:B------:R-:W-:Y:S01]  /*1ac00*/  MOV R44, RZ ;  /* 0x000000ff002c7202 */ /* 0x000fe20000000f00 */
[----:B------:R-:W-:Y:S01]  /*1ac10*/  IMAD.MOV.U32 R3, RZ, RZ, 0x1c1f ;  /* 0x00001c1fff037424 */ /* 0x000fe200078e00ff */
[----:B------:R-:W-:Y:S02]  /*1ac20*/  MOV R2, 0x1ac40 ;  /* 0x0001ac4000027802 */ /* 0x000fe40000000f00 */
[----:B------:R-:W-:Y:S05]  /*1ac30*/  CALL.REL.NOINC `($__internal_7_$__cuda_sm70_shflsync_idx_p) ;  /* 0x00000b7000007944 */ /* 0x000fea0003c00000 */
[----:B------:R-:W-:Y:S01]  /*1ac40*/  MOV R4, R44 ;  /* 0x0000002c00047202 */ /* 0x000fe20000000f00 */
[----:B------:R-:W-:Y:S05]  /*1ac50*/  BRA `(.L_x_548) ;  /* 0xffffc73000007947 */ /* 0x000fea000383ffff */
.L_x_480:
[----:B------:R-:W-:Y:S01]  /*1ac60*/  IMAD.MOV.U32 R45, RZ, RZ, R5 ;  /* 0x000000ffff2d7224 */ /* 0x000fe200078e0005 */
[----:B------:R-:W-:Y:S01]  /*1ac70*/  MOV R44, RZ ;  /* 0x000000ff002c7202 */ /* 0x000fe20000000f00 */
[----:B------:R-:W-:Y:S01]  /*1ac80*/  IMAD.MOV.U32 R3, RZ, RZ, 0x1c1f ;  /* 0x00001c1fff037424 */ /* 0x000fe200078e00ff */
[----:B------:R-:W-:Y:S02]  /*1ac90*/  MOV R2, 0x1acb0 ;  /* 0x0001acb000027802 */ /* 0x000fe40000000f00 */
[----:B-12---:R-:W-:Y:S05]  /*1aca0*/  CALL.REL.NOINC `($__internal_7_$__cuda_sm70_shflsync_idx_p) ;  /* 0x00000b0000007944 */ /* 0x006fea0003c00000 */
[----:B------:R-:W-:Y:S01]  /*1acb0*/  MOV R2, R44 ;  /* 0x0000002c00027202 */ /* 0x000fe20000000f00 */
[----:B------:R-:W-:Y:S05]  /*1acc0*/  BRA `(.L_x_549) ;  /* 0xffffc6e000007947 */ /* 0x000fea000383ffff */
.L_x_483:
        /* <DEDUP_REMOVED lines=13> */
.L_x_487:
[----:B------:R-:W-:Y:S01]  /*1ada0*/  IMAD.MOV.U32 R45, RZ, RZ, R5 ;  /* 0x000000ffff2d7224 */ /* 0x000fe200078e0005 */
[----:B------:R-:W-:Y:S01]  /*1adb0*/  MOV R44, RZ ;  /* 0x000000ff002c7202 */ /* 0x000fe20000000f00 */
[----:B------:R-:W-:Y:S01]  /*1adc0*/  IMAD.MOV.U32 R3, RZ, RZ, 0x181f ;  /* 0x0000181fff037424 */ /* 0x000fe200078e00ff */
[----:B------:R-:W-:Y:S02]  /*1add0*/  MOV R2, 0x1adf0 ;  /* 0x0001adf000027802 */ /* 0x000fe40000000f00 */
[----:B------:R-:W-:Y:S05]  /*1ade0*/  CALL.REL.NOINC `($__internal_7_$__cuda_sm70_shflsync_idx_p) ;  /* 0x000009c000007944 */ /* 0x000fea0003c00000 */
[----:B------:R-:W-:Y:S01]  /*1adf0*/  MOV R11, R44 ;  /* 0x0000002c000b7202 */ /* 0x000fe20000000f00 */
[----:B------:R-:W-:Y:S05]  /*1ae00*/  BRA `(.L_x_551) ;  /* 0xffffd9f000007947 */ /* 0x000fea000383ffff */
.L_x_488:
[----:B------:R-:W-:Y:S01]  /*1ae10*/  IMAD.MOV.U32 R45, RZ, RZ, R10 ;  /* 0x000000ffff2d7224 */ /* 0x000fe200078e000a */
[----:B------:R-:W-:Y:S01]  /*1ae20*/  MOV R44, RZ ;  /* 0x000000ff002c7202 */ /* 0x000fe20000000f00 */
[----:B------:R-:W-:Y:S01]  /*1ae30*/  IMAD.MOV.U32 R3, RZ, RZ, 0x181f ;  /* 0x0000181fff037424 */ /* 0x000fe200078e00ff */
[----:B------:R-:W-:Y:S02]  /*1ae40*/  MOV R2, 0x1ae60 ;  /* 0x0001ae6000027802 */ /* 0x000fe40000000f00 */
[----:B-12---:R-:W-:Y:S05]  /*1ae50*/  CALL.REL.NOINC `($__internal_7_$__cuda_sm70_shflsync_idx_p) ;  /* 0x0000095000007944 */ /* 0x006fea0003c00000 */
[----:B------:R-:W-:Y:S01]  /*1ae60*/  MOV R2, R44 ;  /* 0x0000002c00027202 */ /* 0x000fe20000000f00 */
[----:B------:R-:W-:Y:S05]  /*1ae70*/  BRA `(.L_x_552) ;  /* 0xffffd9a000007947 */ /* 0x000fea000383ffff */
.L_x_491:
        /* <DEDUP_REMOVED lines=13> */
.L_x_494:
[----:B------:R-:W-:Y:S01]  /*1af50*/  IMAD.MOV.U32 R45, RZ, RZ, R5 ;  /* 0x000000ffff2d7224 */ /* 0x000fe200078e0005 */
[----:B------:R-:W-:Y:S01]  /*1af60*/  MOV R44, 0x2 ;  /* 0x00000002002c7802 */ /* 0x000fe20000000f00 */
[----:B-1----:R-:W-:Y:S01]  /*1af70*/  IMAD.MOV.U32 R3, RZ, RZ, 0x181f ;  /* 0x0000181fff037424 */ /* 0x002fe200078e00ff */
[----:B----4-:R-:W-:Y:S02]  /*1af80*/  MOV R2, 0x1afa0 ;  /* 0x0001afa000027802 */ /* 0x010fe40000000f00 */
[----:B--23--:R-:W-:Y:S05]  /*1af90*/  CALL.REL.NOINC `($__internal_7_$__cuda_sm70_shflsync_idx_p) ;  /* 0x0000081000007944 */ /* 0x00cfea0003c00000 */
[----:B------:R-:W-:Y:S01]  /*1afa0*/  MOV R11, R44 ;  /* 0x0000002c000b7202 */ /* 0x000fe20000000f00 */
[----:B------:R-:W-:Y:S05]  /*1afb0*/  BRA `(.L_x_554) ;  /* 0xffffda5000007947 */ /* 0x000fea000383ffff */
.L_x_495:
[----:B------:R-:W-:Y:S01]  /*1afc0*/  IMAD.MOV.U32 R45, RZ, RZ, R10 ;  /* 0x000000ffff2d7224 */ /* 0x000fe200078e000a */
[----:B------:R-:W-:Y:S01]  /*1afd0*/  MOV R44, 0x2 ;  /* 0x00000002002c7802 */ /* 0x000fe20000000f00 */
[----:B------:R-:W-:Y:S01]  /*1afe0*/  IMAD.MOV.U32 R3, RZ, RZ, 0x181f ;  /* 0x0000181fff037424 */ /* 0x000fe200078e00ff */
[----:B----4-:R-:W-:Y:S02]  /*1aff0*/  MOV R2, 0x1b010 ;  /* 0x0001b01000027802 */ /* 0x010fe40000000f00 */
[----:B-123--:R-:W-:Y:S05]  /*1b000*/  CALL.REL.NOINC `($__internal_7_$__cuda_sm70_shflsync_idx_p) ;  /* 0x000007a000007944 */ /* 0x00efea0003c00000 */
[----:B------:R-:W-:Y:S01]  /*1b010*/  MOV R2, R44 ;  /* 0x0000002c00027202 */ /* 0x000fe20000000f00 */
[----:B------:R-:W-:Y:S05]  /*1b020*/  BRA `(.L_x_555) ;  /* 0xffffda0000007947 */ /* 0x000fea000383ffff */
.L_x_498:
        /* <DEDUP_REMOVED lines=13> */
.L_x_500:
[----:B------:R-:W-:Y:S01]  /*1b100*/  IMAD.MOV.U32 R45, RZ, RZ, R74 ;  /* 0x000000ffff2d7224 */ /* 0x000fe200078e004a */
[----:B------:R-:W-:Y:S01]  /*1b110*/  MOV R44, RZ ;  /* 0x000000ff002c7202 */ /* 0x000fe20000000f00 */
[----:B------:R-:W-:Y:S01]  /*1b120*/  IMAD.MOV.U32 R3, RZ, RZ, 0x1f ;  /* 0x0000001fff037424 */ /* 0x000fe200078e00ff */
[----:B------:R-:W-:Y:S02]  /*1b130*/  MOV R2, 0x1b150 ;  /* 0x0001b15000027802 */ /* 0x000fe40000000f00 */
[----:B------:R-:W-:Y:S05]  /*1b140*/  CALL.REL.NOINC `($__internal_7_$__cuda_sm70_shflsync_idx_p) ;  /* 0x0000066000007944 */ /* 0x000fea0003c00000 */
[----:B------:R-:W-:Y:S01]  /*1b150*/  MOV R10, R44 ;  /* 0x0000002c000a7202 */ /* 0x000fe20000000f00 */
[----:B------:R-:W-:Y:S05]  /*1b160*/  BRA `(.L_x_557) ;  /* 0xffffdb6000007947 */ /* 0x000fea000383ffff */
.L_x_501:
[----:B------:R-:W-:Y:S01]  /*1b170*/  IMAD.MOV.U32 R45, RZ, RZ, R74 ;  /* 0x000000ffff2d7224 */ /* 0x000fe200078e004a */
[----:B------:R-:W-:Y:S01]  /*1b180*/  MOV R44, 0x1 ;  /* 0x00000001002c7802 */ /* 0x000fe20000000f00 */
[----:B------:R-:W-:Y:S01]  /*1b190*/  IMAD.MOV.U32 R3, RZ, RZ, 0x1f ;  /* 0x0000001fff037424 */ /* 0x000fe200078e00ff */
[----:B------:R-:W-:Y:S02]  /*1b1a0*/  MOV R2, 0x1b1c0 ;  /* 0x0001b1c000027802 */ /* 0x000fe40000000f00 */
[----:B-12---:R-:W-:Y:S05]  /*1b1b0*/  CALL.REL.NOINC `($__internal_7_$__cuda_sm70_shflsync_idx_p) ;  /* 0x000005f000007944 */ /* 0x006fea0003c00000 */
[----:B------:R-:W-:Y:S01]  /*1b1c0*/  MOV R9, R44 ;  /* 0x0000002c00097202 */ /* 0x000fe20000000f00 */
[----:B------:R-:W-:Y:S05]  /*1b1d0*/  BRA `(.L_x_558) ;  /* 0xffffdb1000007947 */ /* 0x000fea000383ffff */
.L_x_502:
[----:B------:R-:W-:Y:S02]  /*1b1e0*/  MOV R3, 0x1 ;  /* 0x0000000100037802 */ /* 0x000fe40000000f00 */
[----:B------:R-:W-:-:S02]  /*1b1f0*/  MOV R4, 0x1b210 ;  /* 0x0001b21000047802 */ /* 0x000fc40000000f00 */
[----:B-1234-:R-:W-:Y:S05]  /*1b200*/  CALL.REL.NOINC `($__internal_8_$__cuda_sm70_shflsync_up_p) ;  /* 0x000005f000007944 */ /* 0x01efea0003c00000 */
[----:B------:R-:W-:Y:S05]  /*1b210*/  BRA `(.L_x_559) ;  /* 0xffffdc0000007947 */ /* 0x000fea000383ffff */
.L_x_503:
[----:B------:R-:W-:Y:S02]  /*1b220*/  MOV R3, 0x2 ;  /* 0x0000000200037802 */ /* 0x000fe40000000f00 */
[----:B------:R-:W-:-:S02]  /*1b230*/  MOV R4, 0x1b250 ;  /* 0x0001b25000047802 */ /* 0x000fc40000000f00 */
[----:B--2-4-:R-:W-:Y:S05]  /*1b240*/  CALL.REL.NOINC `($__internal_8_$__cuda_sm70_shflsync_up_p) ;  /* 0x000005b000007944 */ /* 0x014fea0003c00000 */
[----:B------:R-:W-:Y:S02]  /*1b250*/  SEL R3, R3, RZ, P1 ;  /* 0x000000ff03037207 */ /* 0x000fe40000800000 */
[----:B------:R-:W-:-:S03]  /*1b260*/  MOV R4, 0x1b2a0 ;  /* 0x0001b2a000047802 */ /* 0x000fc60000000f00 */
[----:B------:R-:W-:Y:S02]  /*1b270*/  IMAD.IADD R2, R2, 0x1, R3 ;  /* 0x0000000102027824 */ /* 0x000fe400078e0203 */
[----:B------:R-:W-:Y:S02]  /*1b280*/  IMAD.MOV.U32 R3, RZ, RZ, 0x4 ;  /* 0x00000004ff037424 */ /* 0x000fe400078e00ff */
[----:B------:R-:W-:Y:S05]  /*1b290*/  CALL.REL.NOINC `($__internal_8_$__cuda_sm70_shflsync_up_p) ;  /* 0x0000056000007944 */ /* 0x000fea0003c00000 */
        /* <DEDUP_REMOVED lines=10> */
[----:B------:R-:W-:Y:S01]  /*1b340*/  SEL R3, R3, RZ, P4 ;  /* 0x000000ff03037207 */ /* 0x000fe20002000000 */
[----:B------:R-:W-:-:S04]  /*1b350*/  IMAD.MOV.U32 R44, RZ, RZ, 0x1f ;  /* 0x0000001fff2c7424 */ /* 0x000fc800078e00ff */
[----:B------:R-:W-:Y:S01]  /*1b360*/  IMAD.IADD R4, R3, 0x1, R2 ;  /* 0x0000000103047824 */ /* 0x000fe200078e0202 */
[----:B------:R-:W-:Y:S02]  /*1b370*/  MOV R3, 0x1f ;  /* 0x0000001f00037802 */ /* 0x000fe40000000f00 */
[----:B------:R-:W-:Y:S01]  /*1b380*/  MOV R2, 0x1b3b0 ;  /* 0x0001b3b000027802 */ /* 0x000fe20000000f00 */
[----:B------:R-:W-:Y:S02]  /*1b390*/  IMAD.MOV.U32 R45, RZ, RZ, R4 ;  /* 0x000000ffff2d7224 */ /* 0x000fe400078e0004 */
[----:B------:R-:W-:Y:S05]  /*1b3a0*/  CALL.REL.NOINC `($__internal_7_$__cuda_sm70_shflsync_idx_p) ;  /* 0x0000040000007944 */ /* 0x000fea0003c00000 */
[----:B------:R-:W-:Y:S01]  /*1b3b0*/  MOV R2, R44 ;  /* 0x0000002c00027202 */ /* 0x000fe20000000f00 */
[----:B------:R-:W-:Y:S05]  /*1b3c0*/  BRA `(.L_x_560) ;  /* 0xffffdb5000007947 */ /* 0x000fea000383ffff */
.L_x_507:
[----:B------:R-:W-:Y:S02]  /*1b3d0*/  MOV R3, 0x1 ;  /* 0x0000000100037802 */ /* 0x000fe40000000f00 */
[----:B------:R-:W-:Y:S02]  /*1b3e0*/  MOV R4, 0x1b400 ;  /* 0x0001b40000047802 */ /* 0x000fe40000000f00 */
[----:B------:R-:W-:Y:S05]  /*1b3f0*/  CALL.REL.NOINC `($__internal_8_$__cuda_sm70_shflsync_up_p) ;  /* 0x0000040000007944 */ /* 0x000fea0003c00000 */
[----:B------:R-:W-:Y:S05]  /*1b400*/  BRA `(.L_x_561) ;  /* 0xffffdc8000007947 */ /* 0x000fea000383ffff */
.L_x_508:
[----:B------:R-:W-:Y:S02]  /*1b410*/  MOV R3, 0x2 ;  /* 0x0000000200037802 */ /* 0x000fe40000000f00 */
[----:B------:R-:W-:Y:S02]  /*1b420*/  MOV R4, 0x1b440 ;  /* 0x0001b44000047802 */ /* 0x000fe40000000f00 */
        /* <DEDUP_REMOVED lines=25> */
.L_x_510:
[----:B------:R-:W-:Y:S02]  /*1b5c0*/  SEL R2, RZ, 0x1, P0 ;  /* 0x00000001ff027807 */ /* 0x000fe40000000000 */
[----:B------:R-:W-:Y:S02]  /*1b5d0*/  MOV R3, 0x1b5f0 ;  /* 0x0001b5f000037802 */ /* 0x000fe40000000f00 */
[----:B-1----:R-:W-:Y:S05]  /*1b5e0*/  CALL.REL.NOINC `($__internal_9_$__cuda_sm70_votesync_ballot) ;  /* 0x0000027000007944 */ /* 0x002fea0003c00000 */
[----:B------:R-:W-:Y:S01]  /*1b5f0*/  MOV R9, R5 ;  /* 0x0000000500097202 */ /* 0x000fe20000000f00 */
[----:B------:R-:W-:Y:S05]  /*1b600*/  BRA `(.L_x_563) ;  /* 0xffffdc1000007947 */ /* 0x000fea000383ffff */
.L_x_511:
[----:B------:R-:W-:Y:S01]  /*1b610*/  IMAD.MOV.U32 R45, RZ, RZ, R6 ;  /* 0x000000ffff2d7224 */ /* 0x000fe200078e0006 */
[----:B---3--:R-:W-:Y:S01]  /*1b620*/  MOV R44, R11 ;  /* 0x0000000b002c7202 */ /* 0x008fe20000000f00 */
[----:B------:R-:W-:Y:S01]  /*1b630*/  IMAD.MOV.U32 R3, RZ, RZ, 0x1f ;  /* 0x0000001fff037424 */ /* 0x000fe200078e00ff */
[----:B------:R-:W-:-:S02]  /*1b640*/  MOV R2, 0x1b660 ;  /* 0x0001b66000027802 */ /* 0x000fc40000000f00 */
[----:B-12---:R-:W-:Y:S05]  /*1b650*/  CALL.REL.NOINC `($__internal_7_$__cuda_sm70_shflsync_idx_p) ;  /* 0x0000015000007944 */ /* 0x006fea0003c00000 */
[----:B------:R-:W-:Y:S01]  /*1b660*/  IMAD.MOV.U32 R6, RZ, RZ, R44 ;  /* 0x000000ffff067224 */ /* 0x000fe200078e002c */
[----:B------:R-:W-:Y:S01]  /*1b670*/  MOV R44, R11 ;  /* 0x0000000b002c7202 */ /* 0x000fe20000000f00 */
[----:B------:R-:W-:Y:S01]  /*1b680*/  IMAD.MOV.U32 R45, RZ, RZ, R8 ;  /* 0x000000ffff2d7224 */ /* 0x000fe200078e0008 */
[----:B------:R-:W-:-:S02]  /*1b690*/  MOV R3, 0x1f ;  /* 0x0000001f00037802 */ /* 0x000fc40000000f00 */
[----:B------:R-:W-:Y:S02]  /*1b6a0*/  MOV R2, 0x1b6c0 ;  /* 0x0001b6c000027802 */ /* 0x000fe40000000f00 */
[----:B------:R-:W-:Y:S05]  /*1b6b0*/  CALL.REL.NOINC `($__internal_7_$__cuda_sm70_shflsync_idx_p) ;  /* 0x000000f000007944 */ /* 0x000fea0003c00000 */
[----:B------:R-:W-:Y:S01]  /*1b6c0*/  MOV R5, R44 ;  /* 0x0000002c00057202 */ /* 0x000fe20000000f00 */
[----:B------:R-:W-:Y:S05]  /*1b6d0*/  BRA `(.L_x_564) ;  /* 0xffffdb8000007947 */ /* 0x000fea000383ffff */
.L_x_514:
[----:B------:R-:W-:Y:S01]  /*1b6e0*/  MOV R44, R2 ;  /* 0x00000002002c7202 */ /* 0x000fe20000000f00 */
[----:B------:R-:W-:Y:S01]  /*1b6f0*/  IMAD.MOV.U32 R45, RZ, RZ, R4 ;  /* 0x000000ffff2d7224 */ /* 0x000fe200078e0004 */
[----:B------:R-:W-:Y:S01]  /*1b700*/  MOV R2, 0x1b730 ;  /* 0x0001b73000027802 */ /* 0x000fe20000000f00 */
[----:B------:R-:W-:Y:S02]  /*1b710*/  IMAD.MOV.U32 R3, RZ, RZ, 0x1f ;  /* 0x0000001fff037424 */ /* 0x000fe400078e00ff */
[----:B-1234-:R-:W-:Y:S05]  /*1b720*/  CALL.REL.NOINC `($__internal_7_$__cuda_sm70_shflsync_idx_p) ;  /* 0x0000008000007944 */ /* 0x01efea0003c00000 */
[----:B------:R-:W-:Y:S01]  /*1b730*/  MOV R16, R44 ;  /* 0x0000002c00107202 */ /* 0x000fe20000000f00 */
[----:B------:R-:W-:Y:S05]  /*1b740*/  BRA `(.L_x_513) ;  /* 0xffffdb7000007947 */ /* 0x000fea000383ffff */
        .weak           $__internal_6_$__cuda_sm70_shflsync_bfly_p
        .type           $__internal_6_$__cuda_sm70_shflsync_bfly_p,@function
        .size           $__internal_6_$__cuda_sm70_shflsync_bfly_p,($__internal_7_$__cuda_sm70_shflsync_idx_p - $__internal_6_$__cuda_sm70_shflsync_bfly_p)
$__internal_6_$__cuda_sm70_shflsync_bfly_p:
[----:B------:R-:W-:Y:S02]  /*1b750*/  MOV R9, 0x1f ;  /* 0x0000001f00097802 */ /* 0x000fe40000000f00 */
[----:B------:R-:W-:-:S04]  /*1b760*/  MOV R43, 0xffffffff ;  /* 0xffffffff002b7802 */ /* 0x000fc80000000f00 */
[----:B------:R-:W-:Y:S04]  /*1b770*/  WARPSYNC R43 ;  /* 0x0000002b00007348 */ /* 0x000fe80003800000 */
[----:B------:R1:W2:Y:S02]  /*1b780*/  SHFL.BFLY PT, R9, R4, R3, R9 ;  /* 0x0c00000304097389 */ /* 0x0002a400000e0009 */
[----:B-1----:R-:W-:-:S04]  /*1b790*/  MOV R3, 0x0 ;  /* 0x0000000000037802 */ /* 0x002fc80000000f00 */
[----:B--2---:R-:W-:Y:S05]  /*1b7a0*/  RET.REL.NODEC R2 `(_ZN7cutlass13device_kernelIN5flash19enable_sm80_to_sm89INS1_16FlashAttnFwdSm80INS1_25CollectiveMainloopFwdSm80ILi8ELi1ELb1EN4cute5tupleIJNS5_1CILi128EEENS7_ILi112EEES8_EEELi128ENS_10bfloat16_tEfNS_4arch4Sm80ELb0ELb0ELb1ELb1ELb1ELb1ELb1ELb1EEENS1_21CollectiveEpilogueFwdINS6_IJS8_S8_S9_EEENS6_IJNS7_ILi1EEESH_SH_EEESB_SD_Li256ELb1ELb1ELb1ELb0EEENS1_36VarlenDynamicPersistentTileSchedulerILi128ELi112ELi256ELi256ELb1ELb1ELb0ELb0ELb1ELb1EEEEEEEEEvNT_6ParamsE) ;  /* 0xfffe485002007950 */ /* 0x004fea0003c3ffff */
        .weak           $__internal_7_$__cuda_sm70_shflsync_idx_p
        .type           $__internal_7_$__cuda_sm70_shflsync_idx_p,@function
        .size           $__internal_7_$__cuda_sm70_shflsync_idx_p,($__internal_8_$__cuda_sm70_shflsync_up_p - $__internal_7_$__cuda_sm70_shflsync_idx_p)
$__internal_7_$__cuda_sm70_shflsync_idx_p:
[----:B------:R-:W-:-:S04]  /*1b7b0*/  MOV R221, 0xffffffff ;  /* 0xffffffff00dd7802 */ /* 0x000fc80000000f00 */
[----:B------:R-:W-:Y:S04]  /*1b7c0*/  WARPSYNC R221 ;  /* 0x000000dd00007348 */ /* 0x000fe80003800000 */
[----:B------:R1:W2:Y:S02]  /*1b7d0*/  SHFL.IDX PT, R44, R45, R44, R3 ;  /* 0x0000002c2d2c7389 */ /* 0x0002a400000e0003 */
[----:B-1----:R-:W-:-:S04]  /*1b7e0*/  MOV R3, 0x0 ;  /* 0x0000000000037802 */ /* 0x002fc80000000f00 */
[----:B--2---:R-:W-:Y:S05]  /*1b7f0*/  RET.REL.NODEC R2 `(_ZN7cutlass13device_kernelIN5flash19enable_sm80_to_sm89INS1_16FlashAttnFwdSm80INS1_25CollectiveMainloopFwdSm80ILi8ELi1ELb1EN4cute5tupleIJNS5_1CILi128EEENS7_ILi112EEES8_EEELi128ENS_10bfloat16_tEfNS_4arch4Sm80ELb0ELb0ELb1ELb1ELb1ELb1ELb1ELb1EEENS1_21CollectiveEpilogueFwdINS6_IJS8_S8_S9_EEENS6_IJNS7_ILi1EEESH_SH_EEESB_SD_Li256ELb1ELb1ELb1ELb0EEENS1_36VarlenDynamicPersistentTileSchedulerILi128ELi112ELi256ELi256ELb1ELb1ELb0ELb0ELb1ELb1EEEEEEEEEvNT_6ParamsE) ;  /* 0xfffe480002007950 */ /* 0x004fea0003c3ffff */
        .weak           $__internal_8_$__cuda_sm70_shflsync_up_p
        .type           $__internal_8_$__cuda_sm70_shflsync_up_p,@function
        .size           $__internal_8_$__cuda_sm70_shflsync_up_p,($__internal_9_$__cuda_sm70_votesync_ballot - $__internal_8_$__cuda_sm70_shflsync_up_p)
$__internal_8_$__cuda_sm70_shflsync_up_p:
[----:B------:R-:W-:Y:S02]  /*1b800*/  MOV R11, 0xffffffff ;  /* 0xffffffff000b7802 */ /* 0x000fe40000000f00 */
[----:B------:R-:W-:Y:S02]  /*1b810*/  MOV R5, RZ ;  /* 0x000000ff00057202 */ /* 0x000fe40000000f00 */
[----:B------:R-:W-:Y:S04]  /*1b820*/  WARPSYNC R11 ;  /* 0x0000000b00007348 */ /* 0x000fe80003800000 */
[----:B------:R1:W2:Y:S02]  /*1b830*/  SHFL.UP PT, R3, R2, R3, R5 ;  /* 0x0400000302037389 */ /* 0x0002a400000e0005 */
[----:B-1----:R-:W-:-:S04]  /*1b840*/  MOV R5, 0x0 ;  /* 0x0000000000057802 */ /* 0x002fc80000000f00 */
[----:B--2---:R-:W-:Y:S05]  /*1b850*/  RET.REL.NODEC R4 `(_ZN7cutlass13device_kernelIN5flash19enable_sm80_to_sm89INS1_16FlashAttnFwdSm80INS1_25CollectiveMainloopFwdSm80ILi8ELi1ELb1EN4cute5tupleIJNS5_1CILi128EEENS7_ILi112EEES8_EEELi128ENS_10bfloat16_tEfNS_4arch4Sm80ELb0ELb0ELb1ELb1ELb1ELb1ELb1ELb1EEENS1_21CollectiveEpilogueFwdINS6_IJS8_S8_S9_EEENS6_IJNS7_ILi1EEESH_SH_EEESB_SD_Li256ELb1ELb1ELb1ELb0EEENS1_36VarlenDynamicPersistentTileSchedulerILi128ELi112ELi256ELi256ELb1ELb1ELb0ELb0ELb1ELb1EEEEEEEEEvNT_6ParamsE) ;  /* 0xfffe47a004007950 */ /* 0x004fea0003c3ffff */
        .weak           $__internal_9_$__cuda_sm70_votesync_ballot
        .type           $__internal_9_$__cuda_sm70_votesync_ballot,@function
        .size           $__internal_9_$__cuda_sm70_votesync_ballot,(.L_x_3579 - $__internal_9_$__cuda_sm70_votesync_ballot)
$__internal_9_$__cuda_sm70_votesync_ballot:
[----:B------:R-:W-:Y:S01]  /*1b860*/  ISETP.NE.U32.AND P0, PT, R2, 0x1, PT ;  /* 0x000000010200780c */ /* 0x000fe20003f05070 */
[----:B------:R-:W-:-:S04]  /*1b870*/  IMAD.MOV.U32 R5, RZ, RZ, -0x1 ;  /* 0xffffffffff057424 */ /* 0x000fc800078e00ff */
[----:B------:R-:W-:Y:S08]  /*1b880*/  WARPSYNC R5 ;  /* 0x0000000500007348 */ /* 0x000ff00003800000 */
[----:B------:R-:W-:-:S04]  /*1b890*/  VOTE.ANY R2, PT, !P0 ;  /* 0x0000000000027806 */ /* 0x000fc800040e0100 */
[----:B------:R-:W-:Y:S01]  /*1b8a0*/  LOP3.LUT R5, R2, R5, RZ, 0xc0, !PT ;  /* 0x0000000502057212 */ /* 0x000fe200078ec0ff */
[----:B------:R-:W-:Y:S02]  /*1b8b0*/  IMAD.MOV.U32 R2, RZ, RZ, R3 ;  /* 0x000000ffff027224 */ /* 0x000fe400078e0003 */
[----:B------:R-:W-:-:S04]  /*1b8c0*/  IMAD.MOV.U32 R3, RZ, RZ, 0x0 ;  /* 0x00000000ff037424 */ /* 0x000fc800078e00ff */
[----:B------:R-:W-:Y:S05]  /*1b8d0*/  RET.REL.NODEC R2 `(_ZN7cutlass13device_kernelIN5flash19enable_sm80_to_sm89INS1_16FlashAttnFwdSm80INS1_25CollectiveMainloopFwdSm80ILi8ELi1ELb1EN4cute5tupleIJNS5_1CILi128EEENS7_ILi112EEES8_EEELi128ENS_10bfloat16_tEfNS_4arch4Sm80ELb0ELb0ELb1ELb1ELb1ELb1ELb1ELb1EEENS1_21CollectiveEpilogueFwdINS6_IJS8_S8_S9_EEENS6_IJNS7_ILi1EEESH_SH_EEESB_SD_Li256ELb1ELb1ELb1ELb0EEENS1_36VarlenDynamicPersistentTileSchedulerILi128ELi112ELi256ELi256ELb1ELb1ELb0ELb0ELb1ELb1EEEEEEEEEvNT_6ParamsE) ;  /* 0xfffe472002007950 */ /* 0x000fea0003c3ffff */
.L_x_565:
        /* <DEDUP_REMOVED lines=10> */
.L_x_3579:


//--------------------- .text._ZN7cutlass13device_kernelIN5flash19enable_sm80_to_sm89INS1_16FlashAttnFwdSm80INS1_25CollectiveMainloopFwdSm80ILi4ELi1ELb0EN4cute5tupleIJNS5_1CILi128EEENS7_ILi48EEES8_EEELi128ENS_10bfloat16_tEfNS_4arch4Sm80ELb0ELb1ELb1ELb0ELb1ELb0ELb1ELb1EEENS1_21CollectiveEpilogueFwdINS6_IJS8_S8_S9_EEENS6_IJNS7_ILi1EEESH_SH_EEESB_SD_Li128ELb0ELb1ELb1ELb0EEENS1_19SingleTileSchedulerILb0ELb1ELb1ELi128EEEEEEEEEvNT_6ParamsE --------------------------
	.section	.text._ZN7cutlass13device_kernelIN5flash19enable_sm80_to_sm89INS1_16FlashAttnFwdSm80INS1_25CollectiveMainloopFwdSm80ILi4ELi1ELb0EN4cute5tupleIJNS5_1CILi128EEENS7_ILi48EEES8_EEELi128ENS_10bfloat16_tEfNS_4arch4Sm80ELb0ELb1ELb1ELb0ELb1ELb0ELb1ELb1EEENS1_21CollectiveEpilogueFwdINS6_IJS8_S8_S9_EEENS6_IJNS7_ILi1EEESH_SH_EEESB_SD_Li128ELb0ELb1ELb1ELb0EEENS1_19SingleTileSchedulerILb0ELb1ELb1ELi128EEEEEEEEEvNT_6ParamsE,"ax",@progbits
	.sectioninfo	@"SHI_REGISTERS=255"
	.align	128
.text._ZN7cutlass13device_kernelIN5flash19enable_sm80_to_sm89INS1_16FlashAttnFwdSm80INS1_25CollectiveMainloopFwdSm80ILi4ELi1ELb0EN4cute5tupleIJNS5_1CILi128EEENS7_ILi48EEES8_EEELi128ENS_10bfloat16_tEfNS_4arch4Sm80ELb0ELb1ELb1ELb0ELb1ELb0ELb1ELb1EEENS1_21CollectiveEpilogueFwdINS6_IJS8_S8_S9_EEENS6_IJNS7_ILi1EEESH_SH_EEESB_SD_Li128ELb0ELb1ELb1ELb0EEENS1_19SingleTileSchedulerILb0ELb1ELb1ELi128EEEEEEEEEvNT_6ParamsE:
        .type           _ZN7cutlass13device_kernelIN5flash19enable_sm80_to_sm89INS1_16FlashAttnFwdSm80INS1_25CollectiveMainloopFwdSm80ILi4ELi1ELb0EN4cute5tupleIJNS5_1CILi128EEENS7_ILi48EEES8_EEELi128ENS_10bfloat16_tEfNS_4arch4Sm80ELb0ELb1ELb1ELb0ELb1ELb0ELb1ELb1EEENS1_21CollectiveEpilogueFwdINS6_IJS8_S8_S9_EEENS6_IJNS7_ILi1EEESH_SH_EEESB_SD_Li128ELb0ELb1ELb1ELb0EEENS1_19SingleTileSchedulerILb0ELb1ELb1ELi128EEEEEEEEEvNT_6ParamsE,@function
        .size           _ZN7cutlass13device_kernelIN5flash19enable_sm80_to_sm89INS1_16FlashAttnFwdSm80INS1_25CollectiveMainloopFwdSm80ILi4ELi1ELb0EN4cute5tupleIJNS5_1CILi128EEENS7_ILi48EEES8_EEELi128ENS_10bfloat16_tEfNS_4arch4Sm80ELb0ELb1ELb1ELb0ELb1ELb0ELb1ELb1EEENS1_21CollectiveEpilogueFwdINS6_IJS8_S8_S9_EEENS6_IJNS7_ILi1EEESH_SH_EEESB_SD_Li128ELb0ELb1ELb1ELb0EEENS1_19SingleTileSchedulerILb0ELb1ELb1ELi128EEEEEEEEEvNT_6ParamsE,(.L_x_3584 - _ZN7cutlass13device_kernelIN5flash19enable_sm80_to_sm89INS1_16FlashAttnFwdSm80INS1_25CollectiveMainloopFwdSm80ILi4ELi1ELb0EN4cute5tupleIJNS5_1CILi128EEENS7_ILi48EEES8_EEELi128ENS_10bfloat16_tEfNS_4arch4Sm80ELb0ELb1ELb1ELb0ELb1ELb0ELb1ELb1EEENS1_21CollectiveEpilogueFwdINS6_IJS8_S8_S9_EEENS6_IJNS7_ILi1EEESH_SH_EEESB_SD_Li128ELb0ELb1ELb1ELb0EEENS1_19SingleTileSchedulerILb0ELb1ELb1ELi128EEEEEEEEEvNT_6ParamsE)
        .other          _ZN7cutlass13device_kernelIN5flash19enable_sm80_to_sm89INS1_16FlashAttnFwdSm80INS1_25CollectiveMainloopFwdSm80ILi4ELi1ELb0EN4cute5tupleIJNS5_1CILi128EEENS7_ILi48EEES8_EEELi128ENS_10bfloat16_tEfNS_4arch4Sm80ELb0ELb1ELb1ELb0ELb1ELb0ELb1ELb1EEENS1_21CollectiveEpilogueFwdINS6_IJS8_S8_S9_EEENS6_IJNS7_ILi1EEESH_SH_EEESB_SD_Li128ELb0ELb1ELb1ELb0EEENS1_19SingleTileSchedulerILb0ELb1ELb1ELi128EEEEEEEEEvNT_6ParamsE,@"STO_CUDA_ENTRY STV_DEFAULT"
_ZN7cutlass13device_kernelIN5flash19enable_sm80_to_sm89INS1_16FlashAttnFwdSm80INS1_25CollectiveMainloopFwdSm80ILi4ELi1ELb0EN4cute5tupleIJNS5_1CILi128EEENS7_ILi48EEES8_EEELi128ENS_10bfloat16_tEfNS_4arch4Sm80ELb0ELb1ELb1ELb0ELb1ELb0ELb1ELb1EEENS1_21CollectiveEpilogueFwdINS6_IJS8_S8_S9_EEENS6_IJNS7_ILi1EEESH_SH_EEESB_SD_Li128ELb0ELb1ELb1ELb0EEENS1_19SingleTileSchedulerILb0ELb1ELb1ELi128EEEEEEEEEvNT_6ParamsE:
        /* <DEDUP_REMOVED lines=18> */
.L_x_566:
[----:B------:R-:W-:Y:S02]  /*0120*/  ULDC.64 UR4, c[0x0][0x550] ;  /* 0x0001540000047ab9 */ /* 0x000fe40000000a00 */
[----:B------:R-:W-:Y:S02]  /*0130*/  UISETP.NE.AND UP0, UPT, UR4, 0x1, UPT ;  /* 0x000000010400788c */ /* 0x000fe4000bf05270 */
[----:B------:R-:W-:-:S02]  /*0140*/  UIMAD.WIDE.U32 UR8, UR7, UR5, URZ ;  /* 0x00000005070872a5 */ /* 0x000fc4000f8e003f */
[----:B------:R-:W-:Y:S02]  /*0150*/  ULDC UR4, c[0x0][0x558] ;  /* 0x0001560000047ab9 */ /* 0x000fe40000000800 */
[----:B------:R-:W-:-:S05]  /*0160*/  UMOV UR11, UR7 ;  /* 0x00000007000b7c82 */ /* 0x000fca0008000000 */
[----:B------:R-:W-:-:S03]  /*0170*/  @UP0 USHF.R.U32.HI UR11, URZ, UR4, UR9 ;  /* 0x000000043f0b0299 */ /* 0x000fc60008011609 */
.L_x_567:
        /* <DEDUP_REMOVED lines=16> */
[----:B------:R-:W1:Y:S01]  /*0280*/  S2UR UR26, SR_CTAID.X ;  /* 0x00000000001a79c3 */ /* 0x000e620000002500 */
[----:B------:R-:W-:Y:S02]  /*0290*/  ULDC UR4, c[0x0][0x2c4] ;  /* 0x0000b10000047ab9 */ /* 0x000fe40000000800 */
[----:B------:R-:W-:Y:S02]  /*02a0*/  UISETP.NE.AND UP1, UPT, UR4, 0x1, UPT ;  /* 0x000000010400788c */ /* 0x000fe4000bf25270 */
[----:B------:R-:W-:Y:S02]  /*02b0*/  UMOV UR10, URZ ;  /* 0x0000003f000a7c82 */ /* 0x000fe40008000000 */
[----:B------:R-:W-:Y:S02]  /*02c0*/  ULDC.64 UR4, c[0x0][0x2c8] ;  /* 0x0000b20000047ab9 */ /* 0x000fe40000000a00 */
[----:B------:R-:W-:-:S02]  /*02d0*/  ULDC UR12, c[0x0][0x168] ;  /* 0x00005a00000c7ab9 */ /* 0x000fc40000000800 */
[----:B------:R-:W-:Y:S02]  /*02e0*/  UP2UR UR13, UPR, URZ, 0x2 ;  /* 0x000000023f0d7883 */ /* 0x000fe40008000000 */
[----:B-1----:R-:W-:-:S04]  /*02f0*/  USHF.L.U32 UR26, UR26, 0x7, URZ ;  /* 0x000000071a1a7899 */ /* 0x002fc8000800063f */
[----:B------:R-:W-:Y:S02]  /*0300*/  @UP1 UIADD3 UR14, UR26, 0x7f, URZ ;  /* 0x0000007f1a0e1890 */ /* 0x000fe4000fffe03f */
[----:B------:R-:W-:Y:S02]  /*0310*/  UIADD3 UR8, UR26, 0x7f, URZ ;  /* 0x0000007f1a087890 */ /* 0x000fe4000fffe03f */
[----:B------:R-:W-:-:S03]  /*0320*/  UIMAD.WIDE.U32 UR14, UR14, UR4, URZ ;  /* 0x000000040e0e72a5 */ /* 0x000fc6000f8e003f */
[----:B------:R-:W-:-:S04]  /*0330*/  ULDC UR4, c[0x0][0x2ac] ;  /* 0x0000ab0000047ab9 */ /* 0x000fc80000000800 */
[----:B------:R-:W-:Y:S02]  /*0340*/  @UP1 UMOV UR9, UR15 ;  /* 0x0000000f00091c82 */ /* 0x000fe40008000000 */
[----:B------:R-:W-:Y:S02]  /*0350*/  @UP1 USHF.R.U32.HI UR8, URZ, UR5, UR9 ;  /* 0x000000053f081299 */ /* 0x000fe40008011609 */
[----:B------:R-:W-:Y:S02]  /*0360*/  UMOV UR14, 0x1 ;  /* 0x00000001000e7882 */ /* 0x000fe40000000000 */
[----:B------:R-:W-:Y:S02]  /*0370*/  ULDC UR9, c[0x0][0x1d0] ;  /* 0x0000740000097ab9 */ /* 0x000fe40000000800 */
[----:B------:R-:W-:-:S03]  /*0380*/  UIMAD UR9, UR4, UR9, URZ ;  /* 0x00000009040972a4 */ /* 0x000fc6000f8e023f */
[----:B------:R-:W-:Y:S02]  /*0390*/  ULDC.64 UR4, c[0x0][0x328] ;  /* 0x0000ca0000047ab9 */ /* 0x000fe40000000a00 */
[----:B------:R-:W-:Y:S02]  /*03a0*/  UISETP.LE.AND UP0, UPT, UR14, UR5, UPT ;  /* 0x000000050e00728c */ /* 0x000fe4000bf03270 */
[----:B------:R-:W-:-:S04]  /*03b0*/  UIADD3 UR12, UR9, -UR12, UR14 ;  /* 0x8000000c090c7290 */ /* 0x000fc8000fffe00e */
[----:B------:R-:W-:Y:S02]  /*03c0*/  UIADD3 UR5, UR12, UR8, URZ ;  /* 0x000000080c057290 */ /* 0x000fe4000fffe03f */
[----:B------:R-:W-:Y:S02]  /*03d0*/  UP2UR UR12, UPR, URZ, 0x1 ;  /* 0x000000013f0c7883 */ /* 0x000fe40008000000 */
[----:B------:R-:W-:Y:S01]  /*03e0*/  UIADD3 UR8, UR5, UR4, URZ ;  /* 0x0000000405087290 */ /* 0x000fe2000fffe03f */
[----:B--2---:R1:W2:Y:S01]  /*03f0*/  @P0 R2UR UR10, R2 ;  /* 0x00000000020a03c2 */ /* 0x0042a200000e0000 */
[----:B------:R-:W-:-:S13]  /*0400*/  PLOP3.LUT P0, PT, PT, PT, UP0, 0x40, 0x0 ;  /* 0x000000000000781c */ /* 0x000fda0003f0e808 */
[----:B------:R-:W-:Y:S05]  /*0410*/  @P0 BRA `(.L_x_568) ;  /* 0x0000014000000947 */ /* 0x000fea0003800000 */
[----:B------:R-:W-:Y:S01]  /*0420*/  ISETP.LT.AND P0, PT, RZ, UR5, PT ;  /* 0x00000005ff007c0c */ /* 0x000fe2000bf01270 */
        /* <DEDUP_REMOVED lines=10> */
.L_x_569:
[----:B------:R-:W-:Y:S02]  /*04d0*/  ULDC UR4, c[0x0][0x32c] ;  /* 0x0000cb0000047ab9 */ /* 0x000fe40000000800 */
[----:B------:R-:W-:-:S03]  /*04e0*/  UISETP.NE.AND UP0, UPT, UR14, UR4, UPT ;  /* 0x000000040e00728c */ /* 0x000fc6000bf05270 */
[----:B------:R-:W-:Y:S02]  /*04f0*/  ULDC.64 UR4, c[0x0][0x330] ;  /* 0x0000cc0000047ab9 */ /* 0x000fe40000000a00 */
[----:B------:R-:W-:-:S06]  /*0500*/  UIMAD.WIDE.U32 UR16, UR15, UR4, URZ ;  /* 0x000000040f1072a5 */ /* 0x000fcc000f8e003f */
[----:B------:R-:W-:Y:S02]  /*0510*/  @UP0 USHF.R.U32.HI UR15, URZ, UR5, UR17 ;  /* 0x000000053f0f0299 */ /* 0x000fe40008011611 */
.L_x_570:
[----:B------:R-:W-:Y:S02]  /*0520*/  ULDC UR4, c[0x0][0x32c] ;  /* 0x0000cb0000047ab9 */ /* 0x000fe40000000800 */
[----:B------:R-:W-:-:S04]  /*0530*/  UIMAD UR4, UR15, UR4, UR4 ;  /* 0x000000040f0472a4 */ /* 0x000fc8000f8e0204 */
[----:B------:R-:W-:-:S04]  /*0540*/  UISETP.LT.AND UP0, UPT, UR8, UR4, UPT ;  /* 0x000000040800728c */ /* 0x000fc8000bf01270 */
[----:B------:R-:W-:Y:S02]  /*0550*/  USEL UR8, UR8, UR4, UP0 ;  /* 0x0000000408087287 */ /* 0x000fe40008000000 */
.L_x_568:
[----:B------:R-:W-:Y:S02]  /*0560*/  UISETP.NE.AND UP0, UPT, UR13, URZ, UPT ;  /* 0x0000003f0d00728c */ /* 0x000fe4000bf05270 */
[----:B------:R-:W-:Y:S02]  /*0570*/  UIADD3 UR14, UR9, 0x2f, URZ ;  /* 0x0000002f090e7890 */ /* 0x000fe4000fffe03f */
[----:B------:R-:W-:Y:S02]  /*0580*/  UIADD3 UR18, UR8, 0x2f, URZ ;  /* 0x0000002f08127890 */ /* 0x000fe4000fffe03f */
[----:B------:R-:W-:Y:S02]  /*0590*/  ULDC.64 UR4, c[0x0][0x2c8] ;  /* 0x0000b20000047ab9 */ /* 0x000fe40000000a00 */
[----:B------:R-:W-:Y:S02]  /*05a0*/  UIMAD.WIDE.U32 UR16, UR26, UR4, URZ ;  /* 0x000000041a1072a5 */ /* 0x000fe4000f8e003f */
[----:B------:R-:W-:-:S02]  /*05b0*/  UIMAD.WIDE UR14, UR14, 0x2aaaaaab, URZ ;  /* 0x2aaaaaab0e0e78a5 */ /* 0x000fc4000f8e023f */
[----:B------:R-:W-:Y:S02]  /*05c0*/  UIMAD.WIDE UR18, UR18, 0x2aaaaaab, URZ ;  /* 0x2aaaaaab121278a5 */ /* 0x000fe4000f8e023f */
[----:B------:R-:W-:Y:S02]  /*05d0*/  UISETP.NE.AND UP1, UPT, UR12, URZ, UPT ;  /* 0x0000003f0c00728c */ /* 0x000fe4000bf25270 */
[----:B------:R-:W-:Y:S02]  /*05e0*/  UMOV UR4, UR26 ;  /* 0x0000001a00047c82 */ /* 0x000fe40008000000 */
[----:B------:R-:W-:Y:S02]  /*05f0*/  @UP0 USHF.R.U32.HI UR4, URZ, UR5, UR17 ;  /* 0x000000053f040299 */ /* 0x000fe40008011611 */
[----:B------:R-:W-:Y:S01]  /*0600*/  PLOP3.LUT P0, PT, PT, PT, UP1, 0x40, 0x0 ;  /* 0x000000000000781c */ /* 0x000fe20003f0e818 */
[----:B------:R-:W-:Y:S02]  /*0610*/  UMOV UR17, UR15 ;  /* 0x0000000f00117c82 */ /* 0x000fe40008000000 */
[----:B------:R-:W-:-:S02]  /*0620*/  UMOV UR15, UR19 ;  /* 0x00000013000f7c82 */ /* 0x000fc40008000000 */
[----:B------:R-:W-:Y:S02]  /*0630*/  USHF.R.U32.HI UR14, URZ, 0x1f, UR17 ;  /* 0x0000001f3f0e7899 */ /* 0x000fe40008011611 */
[----:B------:R-:W-:Y:S02]  /*0640*/  USHF.R.U32.HI UR8, URZ, 0x1f, UR15 ;  /* 0x0000001f3f087899 */ /* 0x000fe4000801160f */
[----:B------:R-:W-:Y:S02]  /*0650*/  ULDC UR25, c[0x0][0x168] ;  /* 0x00005a0000197ab9 */ /* 0x000fe40000000800 */
[----:B------:R-:W-:Y:S02]  /*0660*/  UIADD3 UR25, UR9, -UR25, URZ ;  /* 0x8000001909197290 */ /* 0x000fe4000fffe03f */
[----:B------:R-:W-:Y:S02]  /*0670*/  ULEA.HI.SX32 UR14, UR17, UR14, 0x1d ;  /* 0x0000000e110e7291 */ /* 0x000fe4000f8fea3f */
[----:B------:R-:W-:-:S02]  /*0680*/  ULEA.HI.SX32 UR15, UR15, UR8, 0x1d ;  /* 0x000000080f0f7291 */ /* 0x000fc4000f8fea3f */
[----:B------:R-:W-:Y:S02]  /*0690*/  UIADD3 UR4, UR25, UR4, URZ ;  /* 0x0000000419047290 */ /* 0x000fe4000fffe03f */
[----:B------:R-:W-:Y:S02]  /*06a0*/  UISETP.LT.AND UP0, UPT, UR14, UR15, UPT ;  /* 0x0000000f0e00728c */ /* 0x000fe4000bf01270 */
[----:B------:R-:W-:Y:S02]  /*06b0*/  ULDC UR5, c[0x0][0x324] ;  /* 0x0000c90000057ab9 */ /* 0x000fe40000000800 */
[----:B------:R-:W-:Y:S02]  /*06c0*/  UIADD3 UR8, UR4, -UR5, URZ ;  /* 0x8000000504087290 */ /* 0x000fe4000fffe03f */
[----:B------:R-:W-:Y:S01]  /*06d0*/  USEL UR24, UR14, UR15, UP0 ;  /* 0x0000000f0e187287 */ /* 0x000fe20008000000 */
[----:B------:R-:W-:Y:S05]  /*06e0*/  @P0 BRA `(.L_x_571) ;  /* 0x0000017000000947 */ /* 0x000fea0003800000 */
[----:B------:R-:W-:Y:S02]  /*06f0*/  UMOV UR14, UR4 ;  /* 0x00000004000e7c82 */ /* 0x000fe40008000000 */
[----:B------:R-:W-:-:S06]  /*0700*/  UISETP.GT.AND UP0, UPT, UR14, -0x1, UPT ;  /* 0xffffffff0e00788c */ /* 0x000fcc000bf04270 */
[----:B------:R-:W-:-:S13]  /*0710*/  PLOP3.LUT P0, PT, PT, PT, UP0, 0x80, 0x0 ;  /* 0x000000000000781c */ /* 0x000fda0003f0f008 */
[----:B------:R-:W-:Y:S05]  /*0720*/  @P0 BRA `(.L_x_572) ;  /* 0x0000009000000947 */ /* 0x000fea0003800000 */
[----:B------:R-:W-:Y:S02]  /*0730*/  ULDC UR4, c[0x0][0x32c] ;  /* 0x0000cb0000047ab9 */ /* 0x000fe40000000800 */
[----:B------:R-:W-:Y:S02]  /*0740*/  UISETP.NE.AND UP0, UPT, UR4, 0x1, UPT ;  /* 0x000000010400788c */ /* 0x000fe4000bf05270 */
[----:B------:R-:W-:Y:S02]  /*0750*/  ULOP3.LUT UR14, URZ, UR14, URZ, 0x33, !UPT ;  /* 0x0000000e3f0e7292 */ /* 0x000fe4000f8e333f */
[----:B------:R-:W-:Y:S02]  /*0760*/  ULDC.64 UR4, c[0x0][0x330] ;  /* 0x0000cc0000047ab9 */ /* 0x000fe40000000a00 */
[----:B------:R-:W-:-:S07]  /*0770*/  UIMAD.WIDE.U32 UR16, UR14, UR4, URZ ;  /* 0x000000040e1072a5 */ /* 0x000fce000f8e003f */
[----:B------:R-:W-:Y:S02]  /*0780*/  @UP0 UMOV UR15, UR17 ;  /* 0x00000011000f0c82 */ /* 0x000fe40008000000 */
[----:B------:R-:W-:-:S04]  /*0790*/  @UP0 USHF.R.U32.HI UR14, URZ, UR5, UR15 ;  /* 0x000000053f0e0299 */ /* 0x000fc8000801160f */
[----:B------:R-:W-:Y:S01]  /*07a0*/  ULOP3.LUT UR14, URZ, UR14, URZ, 0x33, !UPT ;  /* 0x0000000e3f0e7292 */ /* 0x000fe2000f8e333f */
[----:B------:R-:W-:Y:S05]  /*07b0*/  BRA `(.L_x_573) ;  /* 0x0000006000007947 */ /* 0x000fea0003800000 */
.L_x_572:
[----:B------:R-:W-:Y:S02]  /*07c0*/  ULDC UR4, c[0x0][0x32c] ;  /* 0x0000cb0000047ab9 */ /* 0x000fe40000000800 */
[----:B------:R-:W-:-:S03]  /*07d0*/  UISETP.NE.AND UP0, UPT, UR4, 0x1, UPT ;  /* 0x000000010400788c */ /* 0x000fc6000bf05270 */
[----:B------:R-:W-:Y:S02]  /*07e0*/  ULDC.64 UR4, c[0x0][0x330] ;  /* 0x0000cc0000047ab9 */ /* 0x000fe40000000a00 */
[----:B------:R-:W-:-:S07]  /*07f0*/  UIMAD.WIDE.U32 UR16, UR14, UR4, URZ ;  /* 0x000000040e1072a5 */ /* 0x000fce000f8e003f */
[----:B------:R-:W-:Y:S02]  /*0800*/  @UP0 UMOV UR15, UR17 ;  /* 0x00000011000f0c82 */ /* 0x000fe40008000000 */
[----:B------:R-:W-:Y:S02]  /*0810*/  @UP0 USHF.R.U32.HI UR14, URZ, UR5, UR15 ;  /* 0x000000053f0e0299 */ /* 0x000fe4000801160f */
.L_x_573:
[----:B------:R-:W-:Y:S02]  /*0820*/  ULDC UR4, c[0x0][0x32c] ;  /* 0x0000cb0000047ab9 */ /* 0x000fe40000000800 */
[----:B------:R-:W-:-:S04]  /*0830*/  UIMAD UR4, UR14, UR4, URZ ;  /* 0x000000040e0472a4 */ /* 0x000fc8000f8e023f */
[----:B------:R-:W-:-:S04]  /*0840*/  UISETP.LT.AND UP0, UPT, UR8, UR4, UPT ;  /* 0x000000040800728c */ /* 0x000fc8000bf01270 */
[----:B------:R-:W-:-:S04]  /*0850*/  USEL UR8, UR8, UR4, !UP0 ;  /* 0x0000000408087287 */ /* 0x000fc8000c000000 */
.L_x_571:
[----:B------:R-:W-:-:S04]  /*0860*/  UIMAD.WIDE UR4, UR8, 0x2aaaaaab, URZ ;  /* 0x2aaaaaab080478a5 */ /* 0x000fc8000f8e023f */
[----:B------:R-:W-:-:S04]  /*0870*/  USHF.R.U32.HI UR4, URZ, 0x1f, UR5 ;  /* 0x0000001f3f047899 */ /* 0x000fc80008011605 */
[----:B------:R-:W-:-:S03]  /*0880*/  ULEA.HI.SX32 UR4, UR5, UR4, 0x1d ;  /* 0x0000000405047291 */ /* 0x000fc6000f8fea3f */
[----:B------:R-:W-:Y:S02]  /*0890*/  ULDC UR5, c[0x0][0x338] ;  /* 0x0000ce0000057ab9 */ /* 0x000fe40000000800 */
[----:B------:R-:W-:-:S04]  /*08a0*/  UISETP.LT.AND UP0, UPT, URZ, UR4, UPT ;  /* 0x000000043f00728c */ /* 0x000fc8000bf01270 */
[----:B------:R-:W-:Y:S02]  /*08b0*/  USEL UR8, URZ, UR4, !UP0 ;  /* 0x000000043f087287 */ /* 0x000fe4000c000000 */
[----:B------:R-:W-:Y:S02]  /*08c0*/  USHF.R.U32.HI UR4, URZ, 0x10, UR7 ;  /* 0x000000103f047899 */ /* 0x000fe40008011607 */
[----:B------:R-:W-:Y:S02]  /*08d0*/  UISETP.GT.AND UP0, UPT, UR24, UR8, UPT ;  /* 0x000000081800728c */ /* 0x000fe4000bf04270 */
[----:B------:R-:W-:-:S04]  /*08e0*/  UISETP.NE.AND UP1, UPT, UR4, URZ, UPT ;  /* 0x0000003f0400728c */ /* 0x000fc8000bf25270 */
[----:B------:R-:W-:Y:S01]  /*08f0*/  PLOP3.LUT P0, PT, PT, PT, UP0, 0x80, 0x0 ;  /* 0x000000000000781c */ /* 0x000fe20003f0f008 */
[----:B------:R-:W-:-:S03]  /*0900*/  USEL UR5, UR4, UR5, UP1 ;  /* 0x0000000504057287 */ /* 0x000fc60008800000 */
[----:B------:R-:W-:-:S09]  /*0910*/  UMOV UR4, URZ ;  /* 0x0000003f00047c82 */ /* 0x000fd20008000000 */
[----:B------:R-:W-:Y:S05]  /*0920*/  @!P0 BRA `(.L_x_574) ;  /* 0x0000021000008947 */ /* 0x000fea0003800000 */
[----:B------:R-:W-:Y:S01]  /*0930*/  IMAD.U32 R3, RZ, RZ, UR5 ;  /* 0x00000005ff037e24 */ /* 0x000fe2000f8e00ff */
[----:B------:R-:W-:Y:S02]  /*0940*/  UIADD3 UR17, UR5, -0x1, UR24 ;  /* 0xffffffff05117890 */ /* 0x000fe4000fffe018 */
[----:B------:R-:W-:Y:S02]  /*0950*/  UMOV UR18, URZ ;  /* 0x0000003f00127c82 */ /* 0x000fe40008000000 */
[----:B------:R-:W-:Y:S01]  /*0960*/  IABS R0, R3 ;  /* 0x0000000300007213 */ /* 0x000fe20000000000 */
[----:B------:R-:W-:-:S03]  /*0970*/  UIADD3 UR17, -UR8, UR17, URZ ;  /* 0x0000001108117290 */ /* 0x000fc6000fffe13f */
        /* <DEDUP_REMOVED lines=24> */
[----:B------:R-:W-:-:S05]  /*0b00*/  UISETP.NE.AND UP1, UPT, UR5, URZ, UPT ;  /* 0x0000003f0500728c */ /* 0x000fca000bf25270 */
[----:B------:R-:W-:Y:S02]  /*0b10*/  UMOV UR4, UR19 ;  /* 0x0000001300047c82 */ /* 0x000fe40008000000 */
[----:B------:R-:W-:-:S04]  /*0b20*/  @!UP0 UIADD3 UR4, -UR4, URZ, URZ ;  /* 0x0000003f04048290 */ /* 0x000fc8000fffe13f */
[----:B------:R-:W-:Y:S02]  /*0b30*/  @!UP1 ULOP3.LUT UR4, URZ, UR5, URZ, 0x33, !UPT ;  /* 0x000000053f049292 */ /* 0x000fe4000f8e333f */
.L_x_574:
[----:B------:R-:W-:Y:S01]  /*0b40*/  ULOP3.LUT UR7, UR7, 0xffff, URZ, 0xc0, !UPT ;  /* 0x0000ffff07077892 */ /* 0x000fe2000f8ec03f */
[----:B------:R-:W-:Y:S01]  /*0b50*/  PLOP3.LUT P4, PT, PT, PT, PT, 0x80, 0x0 ;  /* 0x000000000000781c */ /* 0x000fe20003f8f070 */
[----:B------:R-:W-:Y:S01]  /*0b60*/  CS2R R20, SRZ ;  /* 0x0000000000147805 */ /* 0x000fe2000001ff00 */
[----:B------:R-:W-:Y:S01]  /*0b70*/  CS2R R18, SRZ ;  /* 0x0000000000127805 */ /* 0x000fe2000001ff00 */
[----:B------:R-:W-:Y:S01]  /*0b80*/  UIMAD UR8, UR7, UR4, UR8 ;  /* 0x00000004070872a4 */ /* 0x000fe2000f8e0208 */
        /* <DEDUP_REMOVED lines=73> */
[----:B------:R-:W-:Y:S02]  /*1020*/  UISETP.NE.AND.EX UP0, UPT, URZ, UR5, UPT, UP0 ;  /* 0x000000053f00728c */ /* 0x000fe4000bf05300 */
[----:B------:R-:W-:-:S04]  /*1030*/  UISETP.NE.AND UP1, UPT, UR13, URZ, UPT ;  /* 0x0000003f0d00728c */ /* 0x000fc8000bf25270 */
[----:B------:R-:W-:-:S05]  /*1040*/  PLOP3.LUT P2, PT, PT, PT, UP0, 0x80, 0x0 ;  /* 0x000000000000781c */ /* 0x000fca0003f4f008 */
[----:B------:R-:W-:Y:S02]  /*1050*/  @UP0 UMOV UR4, 0x4 ;  /* 0x0000000400040882 */ /* 0x000fe40000000000 */
[----:B------:R-:W-:-:S06]  /*1060*/  @UP0 UIMAD.WIDE UR4, UR6, UR4, UR14 ;  /* 0x00000004060402a5 */ /* 0x000fcc000f8e020e */
[----:B-1----:R-:W-:Y:S02]  /*1070*/  IMAD.U32 R2, RZ, RZ, UR4 ;  /* 0x00000004ff027e24 */ /* 0x002fe4000f8e00ff */
[----:B------:R-:W-:Y:S01]  /*1080*/  IMAD.U32 R3, RZ, RZ, UR5 ;  /* 0x00000005ff037e24 */ /* 0x000fe2000f8e00ff */
[----:B------:R-:W-:Y:S01]  /*1090*/  SHF.R.S32.HI R124, RZ, 0x1f, R132 ;  /* 0x0000001fff7c7819 */ /* 0x000fe20000011484 */
[----:B------:R-:W-:Y:S01]  /*10a0*/  USHF.R.S32.HI UR7, URZ, 0x1f, UR11 ;  /* 0x0000001f3f077899 */ /* 0x000fe2000801140b */
[----:B------:R-:W-:Y:S01]  /*10b0*/  PLOP3.LUT P1, PT, PT, PT, UP1, 0x80, 0x0 ;  /* 0x000000000000781c */ /* 0x000fe20003f2f018 */
[----:B------:R-:W-:Y:S01]  /*10c0*/  ULDC.64 UR4, c[0x0][0x1b8] ;  /* 0x00006e0000047ab9 */ /* 0x000fe20000000a00 */
[----:B------:R1:W3:Y:S01]  /*10d0*/  @P2 LDG.E R7, [R2.64] ;  /* 0x0000001402072981 */ /* 0x0002e2000c1e1900 */
[----:B------:R-:W-:Y:S01]  /*10e0*/  PLOP3.LUT P0, PT, PT, PT, UP1, 0x80, 0x0 ;  /* 0x000000000000781c */ /* 0x000fe20003f0f018 */
[----:B------:R-:W-:Y:S01]  /*10f0*/  UIMAD UR7, UR7, UR4, URZ ;  /* 0x00000004070772a4 */ /* 0x000fe2000f8e023f */
[----:B------:R-:W-:Y:S01]  /*1100*/  LEA.HI R13, R124, R132, RZ, 0x4 ;  /* 0x000000847c0d7211 */ /* 0x000fe200078f20ff */
[----:B------:R-:W-:Y:S01]  /*1110*/  UIMAD.WIDE.U32 UR16, UR11, UR4, URZ ;  /* 0x000000040b1072a5 */ /* 0x000fe2000f8e003f */
[----:B------:R-:W-:Y:S01]  /*1120*/  BSSY B0, `(.L_x_576) ;  /* 0x000004f000007945 */ /* 0x000fe20003800000 */
[----:B------:R-:W-:-:S02]  /*1130*/  UIMAD UR7, UR11, UR5, UR7 ;  /* 0x000000050b0772a4 */ /* 0x000fc4000f8e0207 */
[----:B------:R-:W-:Y:S02]  /*1140*/  USHF.R.S32.HI UR14, URZ, 0x1f, UR6 ;  /* 0x0000001f3f0e7899 */ /* 0x000fe40008011406 */
[----:B------:R-:W-:Y:S02]  /*1150*/  ULDC.64 UR4, c[0x0][0x1c0] ;  /* 0x0000700000047ab9 */ /* 0x000fe40000000a00 */
[----:B------:R-:W-:Y:S02]  /*1160*/  UIADD3 UR17, UR17, UR7, URZ ;  /* 0x0000000711117290 */ /* 0x000fe4000fffe03f */
[----:B------:R-:W-:Y:S02]  /*1170*/  UIMAD UR14, UR14, UR4, URZ ;  /* 0x000000040e0e72a4 */ /* 0x000fe4000f8e023f */
[----:B------:R-:W-:Y:S02]  /*1180*/  UIMAD.WIDE.U32 UR16, UR6, UR4, UR16 ;  /* 0x00000004061072a5 */ /* 0x000fe4000f8e0010 */
[----:B------:R-:W-:-:S02]  /*1190*/  UIMAD UR5, UR6, UR5, UR14 ;  /* 0x00000005060572a4 */ /* 0x000fc4000f8e020e */
[----:B------:R-:W-:Y:S02]  /*11a0*/  ULDC UR4, c[0x0][0x2c4] ;  /* 0x0000b10000047ab9 */ /* 0x000fe40000000800 */
[----:B------:R-:W-:Y:S02]  /*11b0*/  UIADD3 UR5, UR17, UR5, URZ ;  /* 0x0000000511057290 */ /* 0x000fe4000fffe03f */
[----:B------:R-:W-:Y:S01]  /*11c0*/  ULDC UR7, c[0x0][0x168] ;  /* 0x00005a0000077ab9 */ /* 0x000fe20000000800 */
[----:B-1----:R-:W-:Y:S01]  /*11d0*/  LEA.HI R2, R124, R132, RZ, 0x3 ;  /* 0x000000847c027211 */ /* 0x002fe200078f18ff */
[----:B------:R-:W-:Y:S01]  /*11e0*/  IMAD.U32 R3, RZ, RZ, UR17 ;  /* 0x00000011ff037e24 */ /* 0x000fe2000f8e00ff */
[----:B------:R-:W-:Y:S01]  /*11f0*/  UIMAD UR7, UR4, UR7, URZ ;  /* 0x00000007040772a4 */ /* 0x000fe2000f8e023f */
[----:B------:R-:W-:Y:S01]  /*1200*/  IMAD.U32 R3, RZ, RZ, UR5 ;  /* 0x00000005ff037e24 */ /* 0x000fe2000f8e00ff */
[----:B------:R-:W-:Y:S02]  /*1210*/  LOP3.LUT R0, R2, 0xfffffff8, RZ, 0xc0, !PT ;  /* 0xfffffff802007812 */ /* 0x000fe400078ec0ff */
[----:B------:R-:W-:Y:S01]  /*1220*/  SHF.R.S32.HI R15, RZ, 0x3, R2 ;  /* 0x00000003ff0f7819 */ /* 0x000fe20000011402 */
[----:B------:R-:W-:-:S02]  /*1230*/  IMAD.U32 R2, RZ, RZ, UR16 ;  /* 0x00000010ff027e24 */ /* 0x000fc4000f8e00ff */
[----:B------:R-:W-:Y:S01]  /*1240*/  IMAD.IADD R36, R132, 0x1, -R0 ;  /* 0x0000000184247824 */ /* 0x000fe200078e0a00 */
[----:B------:R-:W-:-:S03]  /*1250*/  IADD3 R9, R15, UR26, RZ ;  /* 0x0000001a0f097c10 */ /* 0x000fc6000fffe0ff */
[C---:B------:R-:W-:Y:S01]  /*1260*/  IMAD R129, R36.reuse, 0x10, R15 ;  /* 0x0000001024817824 */ /* 0x040fe200078e020f */
[----:B------:R-:W-:Y:S01]  /*1270*/  ISETP.GE.AND P4, PT, R9, UR7, PT ;  /* 0x0000000709007c0c */ /* 0x000fe2000bf86270 */
[----:B------:R-:W-:-:S03]  /*1280*/  IMAD.SHL.U32 R127, R36, 0x8, RZ ;  /* 0x00000008247f7824 */ /* 0x000fc600078e00ff */
[----:B------:R-:W-:Y:S01]  /*1290*/  IADD3 R5, R129, UR26, RZ ;  /* 0x0000001a81057c10 */ /* 0x000fe2000fffe0ff */
[----:B------:R1:W-:Y:S01]  /*12a0*/  STL [R1+0x14], R129 ;  /* 0x0000148101007387 */ /* 0x0003e20000100800 */
[C---:B------:R-:W-:Y:S02]  /*12b0*/  IADD3 R23, R127.reuse, 0x40, RZ ;  /* 0x000000407f177810 */ /* 0x040fe40007ffe0ff */
[----:B------:R-:W-:Y:S01]  /*12c0*/  ISETP.GE.AND P3, PT, R127, c[0x0][0x198], PT ;  /* 0x000066007f007a0c */ /* 0x000fe20003f66270 */
[----:B------:R-:W-:Y:S01]  /*12d0*/  @P1 IMAD.HI.U32 R0, R5, c[0x0][0x2c8], RZ ;  /* 0x0000b20005001a27 */ /* 0x000fe200078e00ff */
[----:B------:R1:W-:Y:S03]  /*12e0*/  STL [R1+0xc], R127 ;  /* 0x00000c7f01007387 */ /* 0x0003e60000100800 */
[----:B------:R-:W-:Y:S01]  /*12f0*/  IMAD.MOV.U32 R4, RZ, RZ, R5 ;  /* 0x000000ffff047224 */ /* 0x000fe200078e0005 */
[----:B------:R-:W-:-:S04]  /*1300*/  @P0 SHF.R.U32.HI R4, RZ, c[0x0][0x2cc], R0 ;  /* 0x0000b300ff040a19 */ /* 0x000fc80000011600 */
[--C-:B------:R-:W-:Y:S01]  /*1310*/  SHF.R.S32.HI R6, RZ, 0x1f, R4.reuse ;  /* 0x0000001fff067819 */ /* 0x100fe20000011404 */
[----:B------:R-:W-:Y:S02]  /*1320*/  IMAD.MOV R0, RZ, RZ, -R4 ;  /* 0x000000ffff007224 */ /* 0x000fe400078e0a04 */
        /* <DEDUP_REMOVED lines=16> */
[----:B------:R-:W-:Y:S01]  /*1430*/  ISETP.GE.AND P0, PT, R23, c[0x0][0x198], PT ;  /* 0x0000660017007a0c */ /* 0x000fe20003f06270 */
[----:B------:R1:W4:Y:S01]  /*1440*/  SHFL.IDX PT, R4, R12, RZ, 0x181f ;  /* 0x00181fff0c047589 */ /* 0x00032200000e0000 */
        /* <DEDUP_REMOVED lines=13> */
[----:B---3--:R1:W3:Y:S01]  /*1520*/  @P2 R2UR UR14, R7 ;  /* 0x00000000070e23c2 */ /* 0x0082e200000e0000 */
[----:B------:R-:W-:Y:S01]  /*1530*/  R2P PR, R18, 0x6 ;  /* 0x0000000612007804 */ /* 0x000fe20000000000 */
[----:B---3--:R-:W-:-:S04]  /*1540*/  @!UP0 UMOV UR14, UR6 ;  /* 0x00000006000e8c82 */ /* 0x008fc80008000000 */
[----:B------:R-:W-:Y:S02]  /*1550*/  SEL R3, R2, 0xfffffff0, !P1 ;  /* 0xfffffff002037807 */ /* 0x000fe40004800000 */
[----:B------:R-:W-:Y:S01]  /*1560*/  SEL R2, R6, 0xffffffe0, !P2 ;  /* 0xffffffe006027807 */ /* 0x000fe20005000000 */
[----:B------:R-:W-:Y:S05]  /*1570*/  @P4 BRA `(.L_x_577) ;  /* 0x0000009000004947 */ /* 0x000fea0003800000 */
[----:B--2-4-:R-:W-:Y:S01]  /*1580*/  SHF.R.S32.HI R0, RZ, 0x1f, R23 ;  /* 0x0000001fff007819 */ /* 0x014fe20000011417 */
        /* <DEDUP_REMOVED lines=8> */
.L_x_577:
[----:B--2-4-:R-:W-:Y:S05]  /*1610*/  BSYNC B0 ;  /* 0x0000000000007941 */ /* 0x014fea0003800000 */
.L_x_576:
        /* <DEDUP_REMOVED lines=15> */
.L_x_579:
[----:B------:R-:W-:Y:S05]  /*1710*/  BSYNC B0 ;  /* 0x0000000000007941 */ /* 0x000fea0003800000 */
.L_x_578:
        /* <DEDUP_REMOVED lines=15> */
.L_x_581:
[----:B------:R-:W-:Y:S05]  /*1810*/  BSYNC B0 ;  /* 0x0000000000007941 */ /* 0x000fea0003800000 */
.L_x_580:
        /* <DEDUP_REMOVED lines=15> */
.L_x_583:
[----:B------:R-:W-:Y:S05]  /*1910*/  BSYNC B0 ;  /* 0x0000000000007941 */ /* 0x000fea0003800000 */
.L_x_582:
        /* <DEDUP_REMOVED lines=15> */
.L_x_585:
[----:B------:R-:W-:Y:S05]  /*1a10*/  BSYNC B0 ;  /* 0x0000000000007941 */ /* 0x000fea0003800000 */
.L_x_584:
        /* <DEDUP_REMOVED lines=15> */
.L_x_587:
[----:B------:R-:W-:Y:S05]  /*1b10*/  BSYNC B0 ;  /* 0x0000000000007941 */ /* 0x000fea0003800000 */
.L_x_586:
        /* <DEDUP_REMOVED lines=15> */
.L_x_589:
[----:B------:R-:W-:Y:S05]  /*1c10*/  BSYNC B0 ;  /* 0x0000000000007941 */ /* 0x000fea0003800000 */
.L_x_588:
[----:B--2---:R-:W-:Y:S01]  /*1c20*/  IMAD.MOV.U32 R0, RZ, RZ, c[0x0][0x2b8] ;  /* 0x0000ae00ff007624 */ /* 0x004fe200078e00ff */
[----:B------:R-:W-:Y:S01]  /*1c30*/  UMOV UR30, 0x30 ;  /* 0x00000030001e7882 */ /* 0x000fe20000000000 */
[----:B------:R-:W-:Y:S01]  /*1c40*/  SHFL.IDX PT, R4, R12, 0x7, 0x181f ;  /* 0x00f81f000c047f89 */ /* 0x000fe200000e0000 */
[----:B------:R-:W-:Y:S01]  /*1c50*/  UIMAD UR17, UR24, UR30, -0x30 ;  /* 0xffffffd0181174a4 */ /* 0x000fe2000f8e021e */
[----:B------:R-:W-:Y:S01]  /*1c60*/  IADD3 R6, R9, 0x70, RZ ;  /* 0x0000007009067810 */ /* 0x000fe20007ffe0ff */
[----:B------:R-:W-:Y:S01]  /*1c70*/  IMAD.SHL.U32 R252, R10, 0x2, RZ ;  /* 0x000000020afc7824 */ /* 0x000fe200078e00ff */
[----:B------:R-:W-:Y:S01]  /*1c80*/  ISETP.NE.AND P4, PT, R0, 0x1, PT ;  /* 0x000000010000780c */ /* 0x000fe20003f85270 */
[----:B----4-:R-:W2:Y:S01]  /*1c90*/  SHFL.IDX PT, R5, R11, 0x7, 0x181f ;  /* 0x00f81f000b057f89 */ /* 0x010ea200000e0000 */
[----:B------:R-:W-:Y:S01]  /*1ca0*/  ISETP.GE.AND P2, PT, R6, UR7, PT ;  /* 0x0000000706007c0c */ /* 0x000fe2000bf46270 */
[----:B------:R-:W-:Y:S01]  /*1cb0*/  USHF.R.S32.HI UR6, URZ, 0x1f, UR14 ;  /* 0x0000001f3f067899 */ /* 0x000fe2000801140e */
[----:B------:R-:W-:Y:S01]  /*1cc0*/  IADD3 R0, R129, UR17, RZ ;  /* 0x0000001181007c10 */ /* 0x000fe2000fffe0ff */
[----:B------:R-:W-:Y:S01]  /*1cd0*/  ULDC.64 UR4, c[0x0][0x2b0] ;  /* 0x0000ac0000047ab9 */ /* 0x000fe20000000a00 */
[----:B------:R-:W-:Y:S01]  /*1ce0*/  SHF.R.S32.HI R7, RZ, 0x1f, R23 ;  /* 0x0000001fff077819 */ /* 0x000fe20000011417 */
[----:B------:R-:W-:Y:S01]  /*1cf0*/  UIMAD UR6, UR6, UR4, URZ ;  /* 0x00000004060672a4 */ /* 0x000fe2000f8e023f */
[C---:B------:R-:W-:Y:S01]  /*1d00*/  IADD3 R8, R0.reuse, UR10, RZ ;  /* 0x0000000a00087c10 */ /* 0x040fe2000fffe0ff */
[----:B------:R-:W-:Y:S01]  /*1d10*/  UIMAD.WIDE.U32 UR18, UR14, UR4, URZ ;  /* 0x000000040e1272a5 */ /* 0x000fe2000f8e003f */
[----:B------:R-:W-:Y:S01]  /*1d20*/  ISETP.GE.AND P5, PT, R0, UR9, PT ;  /* 0x0000000900007c0c */ /* 0x000fe2000bfa6270 */
[----:B------:R-:W-:Y:S01]  /*1d30*/  UIMAD UR5, UR14, UR5, UR6 ;  /* 0x000000050e0572a4 */ /* 0x000fe2000f8e0206 */
[----:B------:R-:W-:-:S02]  /*1d40*/  IMAD.MOV.U32 R242, RZ, RZ, RZ ;  /* 0x000000fffff27224 */ /* 0x000fc400078e00ff */
[----:B------:R-:W-:Y:S01]  /*1d50*/  @P4 IMAD.HI.U32 R6, R8, c[0x0][0x2bc], RZ ;  /* 0x0000af0008064a27 */ /* 0x000fe200078e00ff */
[----:B------:R-:W-:Y:S01]  /*1d60*/  ISETP.GT.OR P5, PT, R129, 0x2f, P5 ;  /* 0x0000002f8100780c */ /* 0x000fe20002fa4670 */
[----:B------:R-:W-:Y:S02]  /*1d70*/  UIADD3 UR7, UR19, UR5, URZ ;  /* 0x0000000513077290 */ /* 0x000fe4000fffe03f */
[----:B------:R-:W-:Y:S01]  /*1d80*/  IMAD.MOV.U32 R0, RZ, RZ, R8 ;  /* 0x000000ffff007224 */ /* 0x000fe200078e0008 */
[----:B------:R-:W-:Y:S01]  /*1d90*/  @P4 SHF.R.U32.HI R0, RZ, c[0x0][0x2c0], R6 ;  /* 0x0000b000ff004a19 */ /* 0x000fe20000011606 */
[----:B------:R-:W-:Y:S01]  /*1da0*/  USHF.R.S32.HI UR16, URZ, 0x1f, UR11 ;  /* 0x0000001f3f107899 */ /* 0x000fe2000801140b */
[----:B------:R-:W-:Y:S01]  /*1db0*/  LEA.HI R6, R7, R23, RZ, 0x3 ;  /* 0x0000001707067211 */ /* 0x000fe200078f18ff */
[----:B------:R-:W-:-:S03]  /*1dc0*/  ULDC.64 UR4, c[0x0][0x1e8] ;  /* 0x00007a0000047ab9 */ /* 0x000fc60000000a00 */
[----:B------:R-:W-:Y:S01]  /*1dd0*/  LOP3.LUT R126, R6, 0xfffffff8, RZ, 0xc0, !PT ;  /* 0xfffffff8067e7812 */ /* 0x000fe200078ec0ff */
[--C-:B-123--:R-:W-:Y:S02]  /*1de0*/  @!P2 IMAD.WIDE R10, R127, 0x2, R4.reuse ;  /* 0x000000027f0aa825 */ /* 0x10efe400078e0204 */
[----:B------:R-:W-:Y:S02]  /*1df0*/  @!P5 IADD3 R7, P1, R0, UR18, RZ ;  /* 0x000000120007dc10 */ /* 0x000fe4000ff3e0ff */
[----:B------:R-:W-:Y:S01]  /*1e00*/  @!P2 IMAD.WIDE R4, R126, 0x2, R4 ;  /* 0x000000027e04a825 */ /* 0x000fe200078e0204 */
[----:B------:R-:W-:Y:S01]  /*1e10*/  @!PT LDS RZ, [RZ] ;  /* 0x00000000fffff984 */ /* 0x000fe20000000800 */
[----:B------:R1:W-:Y:S01]  /*1e20*/  @!P2 LDGSTS.E.BYPASS.LTC128B.128 [R252+0x9900], [R10.64], !P3 ;  /* 0x099000000afcafae */ /* 0x0003e2000d901d54 */
[----:B------:R-:W-:Y:S02]  /*1e30*/  @!P5 LEA.HI.X.SX32 R9, R0, UR7, 0x1, P1 ;  /* 0x000000070009dc11 */ /* 0x000fe400088f0eff */
[C---:B------:R-:W-:Y:S01]  /*1e40*/  @!P5 LEA R6, P1, R7.reuse, c[0x0][0x2a0], 0x2 ;  /* 0x0000a8000706da11 */ /* 0x040fe200078210ff */
[----:B------:R2:W-:Y:S03]  /*1e50*/  @!P2 LDGSTS.E.BYPASS.LTC128B.128 [R252+0xd900], [R4.64], !P0 ;  /* 0x0d90000004fcafae */ /* 0x0005e6000c101d54 */
[----:B------:R-:W-:Y:S01]  /*1e60*/  @!P5 LEA.HI.X R7, R7, c[0x0][0x2a4], R9, 0x2, P1 ;  /* 0x0000a9000707da11 */ /* 0x000fe200008f1409 */
[----:B------:R-:W0:Y:S04]  /*1e70*/  LDGDEPBAR ;  /* 0x00000000000079af */ /* 0x000e280000000000 */
[----:B------:R-:W-:Y:S01]  /*1e80*/  BAR.SYNC.DEFER_BLOCKING 0x0 ;  /* 0x0000000000007b1d */ /* 0x000fe20000010000 */
[----:B------:R-:W-:-:S04]  /*1e90*/  UIMAD UR6, UR16, UR4, URZ ;  /* 0x00000004100672a4 */ /* 0x000fc8000f8e023f */
[----:B------:R-:W-:Y:S01]  /*1ea0*/  UIMAD UR6, UR11, UR5, UR6 ;  /* 0x000000050b0672a4 */ /* 0x000fe2000f8e0206 */
[----:B------:R-:W-:Y:S01]  /*1eb0*/  ISETP.GE.AND P6, PT, R127, c[0x0][0x1d4], PT ;  /* 0x000075007f007a0c */ /* 0x000fe20003fc6270 */
[----:B------:R-:W-:Y:S01]  /*1ec0*/  UIMAD.WIDE.U32 UR14, UR11, UR4, URZ ;  /* 0x000000040b0e72a5 */ /* 0x000fe2000f8e003f */
[----:B------:R-:W-:Y:S01]  /*1ed0*/  SHF.R.S32.HI R12, RZ, 0x4, R13 ;  /* 0x00000004ff0c7819 */ /* 0x000fe2000001140d */
[----:B------:R-:W-:Y:S01]  /*1ee0*/  UIMAD UR30, UR24, -0x30, UR30 ;  /* 0xffffffd0181e78a4 */ /* 0x000fe2000f8e021e */
[----:B------:R-:W-:Y:S01]  /*1ef0*/  LEA.HI R123, R124, R132, RZ, 0x5 ;  /* 0x000000847c7b7211 */ /* 0x000fe200078f28ff */
[----:B------:R-:W-:Y:S01]  /*1f00*/  UIADD3 UR6, UR15, UR6, URZ ;  /* 0x000000060f067290 */ /* 0x000fe2000fffe03f */
[----:B------:R-:W-:Y:S01]  /*1f10*/  SHF.R.S32.HI R128, RZ, 0x1f, R127 ;  /* 0x0000001fff807819 */ /* 0x000fe2000001147f */
[----:B------:R-:W-:Y:S01]  /*1f20*/  UIADD3 UR27, UR30, UR9, URZ ;  /* 0x000000091e1b7290 */ /* 0x000fe2000fffe03f */
[----:B------:R-:W-:Y:S01]  /*1f30*/  STL [R1+0x34], R126 ;  /* 0x0000347e01007387 */ /* 0x000fe20000100800 */
[----:B------:R-:W-:-:S04]  /*1f40*/  ULDC.64 UR4, c[0x0][0x210] ;  /* 0x0000840000047ab9 */ /* 0x000fc80000000a00 */
[----:B------:R-:W-:-:S04]  /*1f50*/  IADD3 R37, -R15, UR27, RZ ;  /* 0x0000001b0f257c10 */ /* 0x000fc8000fffe1ff */
[C---:B------:R-:W-:Y:S01]  /*1f60*/  ISETP.GE.AND P2, PT, R37.reuse, 0x1, PT ;  /* 0x000000012500780c */ /* 0x040fe20003f46270 */
[----:B------:R3:W4:Y:S01]  /*1f70*/  @!P5 LDG.E R242, [R6.64] ;  /* 0x0000001406f2d981 */ /* 0x000722000c1e1900 */
[----:B------:R-:W-:Y:S01]  /*1f80*/  IMAD.MOV R0, RZ, RZ, -R0 ;  /* 0x000000ffff007224 */ /* 0x000fe200078e0a00 */
[----:B------:R-:W-:Y:S01]  /*1f90*/  ISETP.GE.AND P1, PT, R37, 0x11, PT ;  /* 0x000000112500780c */ /* 0x000fe20003f26270 */
[----:B------:R-:W-:Y:S01]  /*1fa0*/  UIMAD UR16, UR16, UR4, URZ ;  /* 0x00000004101072a4 */ /* 0x000fe2000f8e023f */
[----:B------:R-:W-:Y:S01]  /*1fb0*/  ISETP.GE.AND P5, PT, R23, c[0x0][0x1d4], PT ;  /* 0x0000750017007a0c */ /* 0x000fe20003fa6270 */
[----:B------:R-:W-:Y:S01]  /*1fc0*/  IMAD R243, R0, c[0x0][0x2b8], R8 ;  /* 0x0000ae0000f37a24 */ /* 0x000fe200078e0208 */
[----:B------:R-:W-:Y:S01]  /*1fd0*/  SHF.R.S32.HI R122, RZ, 0x5, R123 ;  /* 0x00000005ff7a7819 */ /* 0x000fe2000001147b */
[----:B------:R-:W-:Y:S01]  /*1fe0*/  UIMAD.WIDE.U32 UR22, UR11, UR4, URZ ;  /* 0x000000040b1672a5 */ /* 0x000fe2000f8e003f */
[----:B------:R-:W-:Y:S01]  /*1ff0*/  STL [R1+0x40], R128 ;  /* 0x0000408001007387 */ /* 0x000fe20000100800 */
[----:B--2---:R-:W-:Y:S01]  /*2000*/  IMAD.WIDE.U32 R4, R243, c[0x0][0x1e0], RZ ;  /* 0x00007800f3047a25 */ /* 0x004fe200078e00ff */
[----:B------:R-:W-:Y:S01]  /*2010*/  SHF.R.S32.HI R16, RZ, 0x1f, R243 ;  /* 0x0000001fff107819 */ /* 0x000fe200000114f3 */
[----:B------:R-:W-:Y:S01]  /*2020*/  UIMAD UR16, UR11, UR5, UR16 ;  /* 0x000000050b1072a4 */ /* 0x000fe2000f8e0210 */
[----:B------:R-:W-:Y:S01]  /*2030*/  SEL R125, RZ, 0x10, P5 ;  /* 0x00000010ff7d7807 */ /* 0x000fe20002800000 */
[----:B------:R-:W-:-:S02]  /*2040*/  UIADD3 UR4, UR24, -0x1, URZ ;  /* 0xffffffff18047890 */ /* 0x000fc4000fffe03f */
[----:B------:R-:W-:Y:S01]  /*2050*/  IMAD R0, R16, c[0x0][0x1e0], RZ ;  /* 0x0000780010007a24 */ /* 0x000fe200078e02ff */
[----:B------:R-:W-:Y:S02]  /*2060*/  UIADD3 UR16, UR23, UR16, URZ ;  /* 0x0000001017107290 */ /* 0x000fe4000fffe03f */
[----:B------:R-:W-:Y:S01]  /*2070*/  UISETP.GT.AND UP0, UPT, UR4, UR8, UPT ;  /* 0x000000080400728c */ /* 0x000fe2000bf04270 */
[----:B------:R-:W-:-:S04]  /*2080*/  IMAD R0, R243, c[0x0][0x1e4], R0 ;  /* 0x00007900f3007a24 */ /* 0x000fc800078e0200 */
[----:B------:R-:W-:Y:S02]  /*2090*/  IMAD.IADD R5, R5, 0x1, R0 ;  /* 0x0000000105057824 */ /* 0x000fe400078e0200 */
[----:B---3--:R-:W-:Y:S01]  /*20a0*/  IMAD R7, R243, c[0x0][0x1e0], RZ ;  /* 0x00007800f3077a24 */ /* 0x008fe200078e02ff */
[----:B----4-:R-:W-:Y:S01]  /*20b0*/  SHF.R.S32.HI R17, RZ, 0x1f, R242 ;  /* 0x0000001fff117819 */ /* 0x010fe200000114f2 */
[----:B------:R-:W-:-:S04]  /*20c0*/  IMAD.WIDE.U32 R4, R242, c[0x0][0x1f0], R4 ;  /* 0x00007c00f2047a25 */ /* 0x000fc800078e0004 */
[----:B------:R-:W-:Y:S01]  /*20d0*/  IMAD R6, R17, c[0x0][0x1f0], RZ ;  /* 0x00007c0011067a24 */ /* 0x000fe200078e02ff */
[----:B------:R-:W-:-:S03]  /*20e0*/  IADD3 R0, P0, R4, UR14, RZ ;  /* 0x0000000e04007c10 */ /* 0x000fc6000ff1e0ff */
[----:B------:R-:W-:-:S05]  /*20f0*/  IMAD R6, R242, c[0x0][0x1f4], R6 ;  /* 0x00007d00f2067a24 */ /* 0x000fca00078e0206 */
[----:B------:R-:W-:Y:S01]  /*2100*/  IADD3.X R4, R5, UR6, R6, P0, !PT ;  /* 0x0000000605047c10 */ /* 0x000fe200087fe406 */
[----:B------:R-:W-:Y:S01]  /*2110*/  IMAD.U32 R5, RZ, RZ, UR11 ;  /* 0x0000000bff057e24 */ /* 0x000fe2000f8e00ff */
[----:B------:R-:W-:Y:S01]  /*2120*/  LEA R8, P0, R0, c[0x0][0x1c8], 0x1 ;  /* 0x0000720000087a11 */ /* 0x000fe200078008ff */
[----:B------:R-:W-:-:S03]  /*2130*/  IMAD R6, R242, c[0x0][0x1f0], R7 ;  /* 0x00007c00f2067a24 */ /* 0x000fc600078e0207 */
[----:B------:R-:W-:Y:S01]  /*2140*/  LEA.HI.X R0, R0, c[0x0][0x1cc], R4, 0x1, P0 ;  /* 0x0000730000007a11 */ /* 0x000fe200000f0c04 */
[----:B------:R-:W-:Y:S01]  /*2150*/  IMAD R6, R5, c[0x0][0x1e8], R6 ;  /* 0x00007a0005067a24 */ /* 0x000fe200078e0206 */
[----:B------:R-:W-:Y:S01]  /*2160*/  SHFL.IDX PT, R4, R8, RZ, 0x181f ;  /* 0x00181fff08047589 */ /* 0x000fe200000e0000 */
[----:B------:R-:W-:-:S03]  /*2170*/  ISETP.GT.AND P0, PT, R37, 0x20, PT ;  /* 0x000000202500780c */ /* 0x000fc60003f04270 */
[----:B------:R-:W1:Y:S01]  /*2180*/  SHFL.IDX PT, R5, R0, RZ, 0x181f ;  /* 0x00181fff00057589 */ /* 0x000e6200000e0000 */
[----:B------:R-:W-:-:S03]  /*2190*/  LEA R6, R6, c[0x0][0x1c8], 0x1 ;  /* 0x0000720006067a11 */ /* 0x000fc600078e08ff */
[----:B------:R-:W-:Y:S04]  /*21a0*/  SHFL.IDX PT, R8, R8, 0x1, 0x181f ;  /* 0x00381f0008087f89 */ /* 0x000fe800000e0000 */
[----:B------:R-:W2:Y:S04]  /*21b0*/  SHFL.IDX PT, R9, R0, 0x1, 0x181f ;  /* 0x00381f0000097f89 */ /* 0x000ea800000e0000 */
[----:B------:R-:W-:Y:S04]  /*21c0*/  SHFL.IDX PT, R6, R6, 0x2, 0x181f ;  /* 0x00581f0006067f89 */ /* 0x000fe800000e0000 */
[----:B------:R3:W4:Y:S01]  /*21d0*/  SHFL.IDX PT, R7, R0, 0x2, 0x181f ;  /* 0x00581f0000077f89 */ /* 0x00072200000e0000 */
[----:B-1----:R-:W-:-:S05]  /*21e0*/  @P2 IMAD.WIDE R10, R127, 0x2, R4 ;  /* 0x000000027f0a2825 */ /* 0x002fca00078e0204 */
[----:B------:R1:W-:Y:S01]  /*21f0*/  @P2 LDGSTS.E.BYPASS.LTC128B.128 [R252+0x3100], [R10.64], !P6 ;  /* 0x031000000afc2fae */ /* 0x0003e2000f101d54 */
[----:B---3--:R-:W-:-:S04]  /*2200*/  LEA.HI R0, R13, R12, RZ, 0x1 ;  /* 0x0000000c0d007211 */ /* 0x008fc800078f08ff */
[----:B------:R-:W-:-:S05]  /*2210*/  LOP3.LUT R0, R0, 0xfffffffe, RZ, 0xc0, !PT ;  /* 0xfffffffe00007812 */ /* 0x000fca00078ec0ff */
[----:B------:R-:W-:Y:S02]  /*2220*/  IMAD.IADD R14, R12, 0x1, -R0 ;  /* 0x000000010c0e7824 */ /* 0x000fe400078e0a00 */
[----:B--2---:R-:W-:-:S04]  /*2230*/  @P1 IMAD.WIDE R12, R127, 0x2, R8 ;  /* 0x000000027f0c1825 */ /* 0x004fc800078e0208 */
[----:B------:R-:W-:-:S04]  /*2240*/  @P1 IMAD.WIDE R8, R126, 0x2, R8 ;  /* 0x000000027e081825 */ /* 0x000fc800078e0208 */
[----:B-1----:R-:W-:-:S04]  /*2250*/  @P2 IMAD.WIDE R10, R126, 0x2, R4 ;  /* 0x000000027e0a2825 */ /* 0x002fc800078e0204 */
[--C-:B----4-:R-:W-:Y:S01]  /*2260*/  @P0 IMAD.WIDE R4, R127, 0x2, R6.reuse ;  /* 0x000000027f040825 */ /* 0x110fe200078e0206 */
[----:B------:R1:W-:Y:S01]  /*2270*/  @P2 LDGSTS.E.BYPASS.LTC128B.128 [R252+0x4900], [R10.64], !P5 ;  /* 0x049000000afc2fae */ /* 0x0003e2000e901d54 */
[----:B------:R-:W-:Y:S02]  /*2280*/  ISETP.GE.AND P2, PT, R23, c[0x0][0x1d4], PT ;  /* 0x0000750017007a0c */ /* 0x000fe40003f46270 */
[----:B------:R-:W-:Y:S01]  /*2290*/  @P0 IMAD.WIDE R6, R126, 0x2, R6 ;  /* 0x000000027e060825 */ /* 0x000fe200078e0206 */
[----:B------:R2:W-:Y:S03]  /*22a0*/  @P1 LDGSTS.E.BYPASS.LTC128B.128 [R252+0x3900], [R12.64], !P6 ;  /* 0x039000000cfc1fae */ /* 0x0005e6000f101d54 */
[C---:B------:R-:W-:Y:S01]  /*22b0*/  IMAD.SHL.U32 R0, R36.reuse, 0x40, RZ ;  /* 0x0000004024007824 */ /* 0x040fe200078e00ff */
[----:B------:R1:W-:Y:S01]  /*22c0*/  @P1 LDGSTS.E.BYPASS.LTC128B.128 [R252+0x5100], [R8.64], !P5 ;  /* 0x0510000008fc1fae */ /* 0x0003e2000e901d54 */
[----:B------:R-:W-:-:S03]  /*22d0*/  LOP3.LUT P1, RZ, R36, 0x2, RZ, 0xc0, !PT ;  /* 0x0000000224ff7812 */ /* 0x000fc6000782c0ff */
[----:B------:R3:W-:Y:S01]  /*22e0*/  @P0 LDGSTS.E.BYPASS.LTC128B.128 [R252+0x4100], [R4.64], !P6 ;  /* 0x0410000004fc0fae */ /* 0x0007e2000f101d54 */
[----:B------:R-:W-:-:S03]  /*22f0*/  LOP3.LUT R0, R0, 0x1c0, RZ, 0xc0, !PT ;  /* 0x000001c000007812 */ /* 0x000fc600078ec0ff */
[----:B------:R4:W-:Y:S04]  /*2300*/  @P0 LDGSTS.E.BYPASS.LTC128B.128 [R252+0x5900], [R6.64], !P5 ;  /* 0x0590000006fc0fae */ /* 0x0009e8000e901d54 */
[----:B------:R-:W0:Y:S01]  /*2310*/  LDGDEPBAR ;  /* 0x00000000000079af */ /* 0x000e220000000000 */
[----:B---3--:R-:W-:Y:S02]  /*2320*/  IMAD.SHL.U32 R4, R18, 0x40, RZ ;  /* 0x0000004012047824 */ /* 0x008fe400078e00ff */
[----:B------:R-:W-:Y:S02]  /*2330*/  IMAD.SHL.U32 R5, R19, 0x40, RZ ;  /* 0x0000004013057824 */ /* 0x000fe400078e00ff */
[----:B----4-:R-:W-:Y:S01]  /*2340*/  IMAD.SHL.U32 R7, R15, 0x8, RZ ;  /* 0x000000080f077824 */ /* 0x010fe200078e00ff */
[----:B------:R-:W-:-:S04]  /*2350*/  DEPBAR.LE SB0, 0x1 ;  /* 0x000080400000791a */ /* 0x000fc80000000000 */
[----:B------:R-:W-:-:S04]  /*2360*/  DEPBAR.LE SB0, 0x0 ;  /* 0x000080000000791a */ /* 0x000fc80000000000 */
[----:B------:R-:W-:Y:S01]  /*2370*/  IMAD.SHL.U32 R6, R14, 0x8, RZ ;  /* 0x000000080e067824 */ /* 0x000fe200078e00ff */
[----:B------:R-:W-:Y:S02]  /*2380*/  LOP3.LUT R4, R4, 0x1c0, RZ, 0xc0, !PT ;  /* 0x000001c004047812 */ /* 0x000fe400078ec0ff */
[----:B------:R-:W-:Y:S02]  /*2390*/  LOP3.LUT R121, R5, 0xfffffe00, RZ, 0xc0, !PT ;  /* 0xfffffe0005797812 */ /* 0x000fe400078ec0ff */
[----:B------:R-:W-:Y:S02]  /*23a0*/  LOP3.LUT R7, R0, 0x8, R7, 0xf8, !PT ;  /* 0x0000000800077812 */ /* 0x000fe400078ef807 */
[----:B------:R-:W-:Y:S02]  /*23b0*/  LOP3.LUT R5, R4, 0x8, R6, 0xf8, !PT ;  /* 0x0000000804057812 */ /* 0x000fe400078ef806 */
[----:B------:R-:W-:Y:S02]  /*23c0*/  SHF.R.U32.HI R0, RZ, 0x3, R0 ;  /* 0x00000003ff007819 */ /* 0x000fe40000011600 */
[----:B------:R-:W-:-:S02]  /*23d0*/  SHF.R.U32.HI R4, RZ, 0x3, R4 ;  /* 0x00000003ff047819 */ /* 0x000fc40000011604 */
[----:B------:R-:W-:Y:S02]  /*23e0*/  LOP3.LUT R0, R7, R0, RZ, 0x3c, !PT ;  /* 0x0000000007007212 */ /* 0x000fe400078e3cff */
[----:B------:R-:W-:Y:S01]  /*23f0*/  LOP3.LUT R120, R5, R4, RZ, 0x3c, !PT ;  /* 0x0000000405787212 */ /* 0x000fe200078e3cff */
[----:B------:R-:W-:Y:S02]  /*2400*/  IMAD R4, R122, 0x400, R121 ;  /* 0x000004007a047824 */ /* 0x000fe400078e0279 */
[----:B------:R-:W-:Y:S02]  /*2410*/  IMAD R0, R14, 0x200, R0 ;  /* 0x000002000e007824 */ /* 0x000fe400078e0200 */
[----:B------:R-:W-:Y:S02]  /*2420*/  IMAD.IADD R4, R120, 0x1, R4 ;  /* 0x0000000178047824 */ /* 0x000fe400078e0204 */
[----:B------:R-:W-:Y:S01]  /*2430*/  IMAD.SHL.U32 R224, R0, 0x2, RZ ;  /* 0x0000000200e07824 */ /* 0x000fe200078e00ff */
[----:B------:R-:W-:Y:S01]  /*2440*/  BAR.SYNC.DEFER_BLOCKING 0x0 ;  /* 0x0000000000007b1d */ /* 0x000fe20000010000 */
[----:B------:R-:W-:-:S02]  /*2450*/  IMAD.SHL.U32 R231, R4, 0x2, RZ ;  /* 0x0000000204e77824 */ /* 0x000fc400078e00ff */
[----:B------:R-:W-:Y:S01]  /*2460*/  IMAD R0, R16, c[0x0][0x208], RZ ;  /* 0x0000820010007a24 */ /* 0x000fe200078e02ff */
[----:B------:R-:W-:Y:S01]  /*2470*/  IADD3 R235, R224, 0x3120, RZ ;  /* 0x00003120e0eb7810 */ /* 0x000fe20007ffe0ff */
[--C-:B------:R-:W-:Y:S02]  /*2480*/  IMAD R233, R3, 0x2, R231.reuse ;  /* 0x0000000203e97824 */ /* 0x100fe400078e02e7 */
[----:B------:R-:W-:Y:S02]  /*2490*/  IMAD R0, R243, c[0x0][0x20c], R0 ;  /* 0x00008300f3007a24 */ /* 0x000fe400078e0200 */
[C---:B------:R-:W-:Y:S02]  /*24a0*/  IMAD R232, R2.reuse, 0x2, R231 ;  /* 0x0000000202e87824 */ /* 0x040fe400078e02e7 */
[----:B------:R-:W-:Y:S02]  /*24b0*/  IMAD R234, R2, 0x2, R233 ;  /* 0x0000000202ea7824 */ /* 0x000fe400078e02e9 */
[----:B------:R-:W-:Y:S01]  /*24c0*/  IMAD R236, R3, 0x2, R232 ;  /* 0x0000000203ec7824 */ /* 0x000fe200078e02e8 */
[----:B------:R-:W-:Y:S04]  /*24d0*/  LDSM.16.M88.4 R4, [R224+0x3100] ;  /* 0x00310000e004783b */ /* 0x000fe80000000200 */
[----:B--2---:R-:W2:Y:S04]  /*24e0*/  LDSM.16.M88.4 R12, [R231+0x6100] ;  /* 0x00610000e70c783b */ /* 0x004ea80000000200 */
[----:B-1----:R-:W1:Y:S04]  /*24f0*/  LDSM.16.M88.4 R8, [R231+0x8100] ;  /* 0x00810000e708783b */ /* 0x002e680000000200 */
[----:B------:R-:W3:Y:S04]  /*2500*/  LDSM.16.M88.4 R24, [R224+0x3900] ;  /* 0x00390000e018783b */ /* 0x000ee80000000200 */
[----:B------:R-:W4:Y:S01]  /*2510*/  LDSM.16.M88.4 R32, [R224+0x4100] ;  /* 0x00410000e020783b */ /* 0x000f220000000200 */
[-C--:B--2---:R-:W-:Y:S08]  /*2520*/  HMMA.16816.F32.BF16 R112, R12, R4.reuse, RZ ;  /* 0x000000040c70723c */ /* 0x084ff000000418ff */
[C---:B-1----:R-:W-:Y:S07]  /*2530*/  HMMA.16816.F32.BF16 R68, R8.reuse, R4, RZ ;  /* 0x000000040844723c */ /* 0x042fee00000418ff */
[----:B------:R-:W-:Y:S01]  /*2540*/  IMAD.WIDE.U32 R4, R243, c[0x0][0x208], RZ ;  /* 0x00008200f3047a25 */ /* 0x000fe200078e00ff */
[----:B------:R-:W-:Y:S03]  /*2550*/  HMMA.16816.F32.BF16 R72, R8, R6, RZ ;  /* 0x000000060848723c */ /* 0x000fe600000418ff */
[----:B------:R-:W-:-:S02]  /*2560*/  IMAD.IADD R5, R5, 0x1, R0 ;  /* 0x0000000105057824 */ /* 0x000fc400078e0200 */
[----:B------:R-:W-:Y:S02]  /*2570*/  IMAD R0, R17, c[0x0][0x218], RZ ;  /* 0x0000860011007a24 */ /* 0x000fe400078e02ff */
[C---:B------:R-:W-:Y:S01]  /*2580*/  IMAD.WIDE.U32 R4, R242.reuse, c[0x0][0x218], R4 ;  /* 0x00008600f2047a25 */ /* 0x040fe200078e0004 */
[C---:B------:R-:W-:Y:S01]  /*2590*/  HMMA.16816.F32.BF16 R116, R12.reuse, R6, RZ ;  /* 0x000000060c74723c */ /* 0x040fe200000418ff */
[----:B------:R-:W-:Y:S06]  /*25a0*/  LDSM.16.M88.4 R16, [R233+0x8100] ;  /* 0x00810000e910783b */ /* 0x000fec0000000200 */
[----:B------:R-:W-:Y:S01]  /*25b0*/  IMAD R6, R242, c[0x0][0x21c], R0 ;  /* 0x00008700f2067a24 */ /* 0x000fe200078e0200 */
[----:B------:R-:W-:Y:S01]  /*25c0*/  IADD3 R0, P0, R4, UR22, RZ ;  /* 0x0000001604007c10 */ /* 0x000fe2000ff1e0ff */
[----:B---3--:R-:W-:Y:S01]  /*25d0*/  HMMA.16816.F32.BF16 R92, R12, R24, RZ ;  /* 0x000000180c5c723c */ /* 0x008fe200000418ff */
[----:B------:R-:W-:-:S02]  /*25e0*/  IADD3 R7, R224, 0x3100, RZ ;  /* 0x00003100e0077810 */ /* 0x000fc40007ffe0ff */
[----:B------:R-:W-:Y:S02]  /*25f0*/  IADD3.X R5, R5, UR16, R6, P0, !PT ;  /* 0x0000001005057c10 */ /* 0x000fe400087fe406 */
[C---:B------:R-:W-:Y:S02]  /*2600*/  LEA R4, P0, R0.reuse, c[0x0][0x1f8], 0x1 ;  /* 0x00007e0000047a11 */ /* 0x040fe400078008ff */
[----:B------:R-:W-:Y:S01]  /*2610*/  @P1 IADD3 R235, R7, -0x20, RZ ;  /* 0xffffffe007eb1810 */ /* 0x000fe20007ffe0ff */
[C---:B------:R-:W-:Y:S01]  /*2620*/  HMMA.16816.F32.BF16 R60, R8.reuse, R24, RZ ;  /* 0x00000018083c723c */ /* 0x040fe200000418ff */
[----:B------:R-:W-:Y:S01]  /*2630*/  LEA.HI.X R0, R0, c[0x0][0x1fc], R5, 0x1, P0 ;  /* 0x00007f0000007a11 */ /* 0x000fe200000f0c05 */
[----:B------:R-:W1:Y:S01]  /*2640*/  SHFL.IDX PT, R20, R4, 0x2, 0x181f ;  /* 0x00581f0004147f89 */ /* 0x000e6200000e0000 */
[C---:B------:R-:W-:Y:S02]  /*2650*/  IADD3 R241, R235.reuse, 0x800, RZ ;  /* 0x00000800ebf17810 */ /* 0x040fe40007ffe0ff */
[----:B------:R-:W-:Y:S01]  /*2660*/  IADD3 R240, R235, 0x1000, RZ ;  /* 0x00001000ebf07810 */ /* 0x000fe20007ffe0ff */
[----:B------:R-:W2:Y:S01]  /*2670*/  SHFL.IDX PT, R7, R4, 0x1, 0x181f ;  /* 0x00381f0004077f89 */ /* 0x000ea200000e0000 */
[----:B------:R-:W-:Y:S01]  /*2680*/  IMAD.WIDE R24, R127, 0x2, RZ ;  /* 0x000000027f187825 */ /* 0x000fe200078e02ff */
[----:B------:R-:W-:Y:S01]  /*2690*/  HMMA.16816.F32.BF16 R56, R8, R26, RZ ;  /* 0x0000001a0838723c */ /* 0x000fe200000418ff */
[C---:B------:R-:W-:Y:S01]  /*26a0*/  IADD3 R239, R235.reuse, 0x1800, RZ ;  /* 0x00001800ebef7810 */ /* 0x040fe20007ffe0ff */
[----:B------:R3:W5:Y:S01]  /*26b0*/  SHFL.IDX PT, R6, R4, RZ, 0x181f ;  /* 0x00181fff04067589 */ /* 0x00076200000e0000 */
[----:B------:R-:W-:-:S02]  /*26c0*/  IADD3 R238, R235, 0x2000, RZ ;  /* 0x00002000ebee7810 */ /* 0x000fc40007ffe0ff */
[----:B------:R-:W-:Y:S01]  /*26d0*/  IADD3 R237, R235, 0x2800, RZ ;  /* 0x00002800ebed7810 */ /* 0x000fe20007ffe0ff */
[----:B------:R-:W5:Y:S02]  /*26e0*/  SHFL.IDX PT, R21, R0, RZ, 0x181f ;  /* 0x00181fff00157589 */ /* 0x000f6400000e0000 */
[----:B------:R-:W-:Y:S02]  /*26f0*/  HMMA.16816.F32.BF16 R104, R12, R26, RZ ;  /* 0x0000001a0c68723c */ /* 0x000fe400000418ff */
[----:B------:R-:W5:Y:S04]  /*2700*/  SHFL.IDX PT, R22, R0, 0x1, 0x181f ;  /* 0x00381f0000167f89 */ /* 0x000f6800000e0000 */
[----:B------:R-:W5:Y:S02]  /*2710*/  SHFL.IDX PT, R0, R0, 0x2, 0x181f ;  /* 0x00581f0000007f89 */ /* 0x000f6400000e0000 */
[----:B----4-:R-:W-:Y:S01]  /*2720*/  HMMA.16816.F32.BF16 R48, R8, R32, RZ ;  /* 0x000000200830723c */ /* 0x010fe200000418ff */
[C---:B-1----:R-:W-:Y:S01]  /*2730*/  IADD3 R30, P0, R24.reuse, R20, RZ ;  /* 0x00000014181e7210 */ /* 0x042fe20007f1e0ff */
[----:B------:R-:W1:Y:S01]  /*2740*/  LDSM.16.M88.4 R44, [R235] ;  /* 0x00000000eb2c783b */ /* 0x000e620000000200 */
[----:B--2---:R-:W-:-:S03]  /*2750*/  IADD3 R26, P1, R24, R7, RZ ;  /* 0x00000007181a7210 */ /* 0x004fc60007f3e0ff */
[----:B------:R-:W2:Y:S02]  /*2760*/  LDSM.16.M88.4 R40, [R235+0x800] ;  /* 0x00080000eb28783b */ /* 0x000ea40000000200 */
[----:B------:R-:W-:Y:S01]  /*2770*/  HMMA.16816.F32.BF16 R64, R8, R34, RZ ;  /* 0x000000220840723c */ /* 0x000fe200000418ff */
[----:B---3--:R-:W-:Y:S01]  /*2780*/  IMAD.WIDE R4, R126, 0x2, RZ ;  /* 0x000000027e047825 */ /* 0x008fe200078e02ff */
[----:B-----5:R-:W-:Y:S01]  /*2790*/  IADD3 R28, P3, R6, R24, RZ ;  /* 0x00000018061c7210 */ /* 0x020fe20007f7e0ff */
[----:B------:R-:W3:Y:S04]  /*27a0*/  LDSM.16.M88.4 R52, [R235+0x1000] ;  /* 0x00100000eb34783b */ /* 0x000ee80000000200 */
[----:B------:R-:W-:Y:S01]  /*27b0*/  IMAD.X R29, R21, 0x1, R25, P3 ;  /* 0x00000001151d7824 */ /* 0x000fe200018e0619 */
[----:B------:R-:W-:Y:S01]  /*27c0*/  ISETP.GE.AND P3, PT, R127, c[0x0][0x1d4], PT ;  /* 0x000075007f007a0c */ /* 0x000fe20003f66270 */
[----:B------:R-:W-:Y:S01]  /*27d0*/  HMMA.16816.F32.BF16 R84, R12, R32, RZ ;  /* 0x000000200c54723c */ /* 0x000fe200000418ff */
[----:B------:R-:W-:-:S02]  /*27e0*/  IMAD.X R27, R25, 0x1, R22, P1 ;  /* 0x00000001191b7824 */ /* 0x000fc400008e0616 */
[----:B------:R-:W-:Y:S01]  /*27f0*/  IMAD.X R31, R25, 0x1, R0, P0 ;  /* 0x00000001191f7824 */ /* 0x000fe200000e0600 */
[----:B------:R-:W-:Y:S02]  /*2800*/  IADD3 R24, P0, R6, R4, RZ ;  /* 0x0000000406187210 */ /* 0x000fe40007f1e0ff */
[C---:B------:R-:W-:Y:S02]  /*2810*/  IADD3 R6, P1, R4.reuse, R7, RZ ;  /* 0x0000000704067210 */ /* 0x040fe40007f3e0ff */
[----:B------:R-:W-:Y:S01]  /*2820*/  HMMA.16816.F32.BF16 R100, R12, R34, RZ ;  /* 0x000000220c64723c */ /* 0x000fe200000418ff */
[----:B------:R-:W-:Y:S01]  /*2830*/  IMAD.X R25, R21, 0x1, R5, P0 ;  /* 0x0000000115197824 */ /* 0x000fe200000e0605 */
[----:B------:R-:W-:Y:S01]  /*2840*/  IADD3 R4, P0, R4, R20, RZ ;  /* 0x0000001404047210 */ /* 0x000fe20007f1e0ff */
[----:B------:R-:W-:Y:S01]  /*2850*/  IMAD.X R7, R5, 0x1, R22, P1 ;  /* 0x0000000105077824 */ /* 0x000fe200008e0616 */
[----:B------:R-:W-:Y:S01]  /*2860*/  ISETP.LT.OR P1, PT, R37, 0x1, P3 ;  /* 0x000000012500780c */ /* 0x000fe20001f21670 */
[----:B------:R-:W4:Y:S02]  /*2870*/  LDSM.16.M88.4 R20, [R233+0x6100] ;  /* 0x00610000e914783b */ /* 0x000f240000000200 */
[----:B------:R-:W-:Y:S01]  /*2880*/  IMAD.X R5, R5, 0x1, R0, P0 ;  /* 0x0000000105057824 */ /* 0x000fe200000e0600 */
[C---:B------:R-:W-:Y:S01]  /*2890*/  ISETP.LT.OR P0, PT, R37.reuse, 0x1, P2 ;  /* 0x000000012500780c */ /* 0x040fe20001701670 */
[----:B------:R-:W-:Y:S01]  /*28a0*/  IMAD.MOV.U32 R0, RZ, RZ, 0x40 ;  /* 0x00000040ff007424 */ /* 0x000fe200078e00ff */
[----:B-1----:R-:W-:Y:S07]  /*28b0*/  HMMA.16816.F32.BF16 R80, R16, R46, R72 ;  /* 0x0000002e1050723c */ /* 0x002fee0000041848 */
[----:B------:R-:W-:Y:S01]  /*28c0*/  @!PT LDS RZ, [RZ] ;  /* 0x00000000fffff984 */ /* 0x000fe20000000800 */
[----:B------:R-:W-:Y:S01]  /*28d0*/  @!PT LDS RZ, [RZ] ;  /* 0x00000000fffff984 */ /* 0x000fe20000000800 */
[----:B------:R-:W-:Y:S01]  /*28e0*/  @!PT LDS RZ, [RZ] ;  /* 0x00000000fffff984 */ /* 0x000fe20000000800 */
[----:B------:R1:W-:Y:S01]  /*28f0*/  LDGSTS.E.BYPASS.LTC128B.128 [R252+0x100], [R28.64], !P1 ;  /* 0x001000001cfc7fae */ /* 0x0003e2000c901d54 */
[----:B------:R-:W-:-:S02]  /*2900*/  ISETP.LT.OR P1, PT, R37, 0x11, P3 ;  /* 0x000000112500780c */ /* 0x000fc40001f21670 */
[C---:B------:R-:W-:Y:S01]  /*2910*/  ISETP.LT.OR P3, PT, R37.reuse, 0x21, P3 ;  /* 0x000000212500780c */ /* 0x040fe20001f61670 */
[----:B------:R5:W-:Y:S01]  /*2920*/  LDGSTS.E.BYPASS.LTC128B.128 [R252+0x1900], [R24.64], !P0 ;  /* 0x0190000018fc7fae */ /* 0x000be2000c101d54 */
[C---:B------:R-:W-:Y:S02]  /*2930*/  ISETP.LT.OR P0, PT, R37.reuse, 0x11, P2 ;  /* 0x000000112500780c */ /* 0x040fe40001701670 */
[----:B------:R-:W-:Y:S01]  /*2940*/  ISETP.LT.OR P2, PT, R37, 0x21, P2 ;  /* 0x000000212500780c */ /* 0x000fe20001741670 */
[C---:B--2---:R-:W-:Y:S06]  /*2950*/  HMMA.16816.F32.BF16 R76, R16.reuse, R42, R56 ;  /* 0x0000002a104c723c */ /* 0x044fec0000041838 */
[----:B------:R5:W-:Y:S01]  /*2960*/  LDGSTS.E.BYPASS.LTC128B.128 [R252+0x900], [R26.64], !P1 ;  /* 0x009000001afc7fae */ /* 0x000be2000c901d54 */
[----:B------:R-:W-:Y:S01]  /*2970*/  LOP3.LUT P1, RZ, R36, 0x4, RZ, 0xc0, !PT ;  /* 0x0000000424ff7812 */ /* 0x000fe2000782c0ff */
[----:B------:R-:W-:Y:S02]  /*2980*/  HMMA.16816.F32.BF16 R108, R16, R44, R68 ;  /* 0x0000002c106c723c */ /* 0x000fe40000041844 */
[----:B------:R2:W-:Y:S01]  /*2990*/  LDGSTS.E.BYPASS.LTC128B.128 [R252+0x2100], [R6.64], !P0 ;  /* 0x0210000006fc7fae */ /* 0x0005e2000c101d54 */
[----:B------:R-:W-:-:S02]  /*29a0*/  SEL R0, R0, 0xffffffc0, !P1 ;  /* 0xffffffc000007807 */ /* 0x000fc40004800000 */
[----:B------:R-:W-:Y:S01]  /*29b0*/  PLOP3.LUT P0, PT, PT, PT, UP0, 0x80, 0x0 ;  /* 0x000000000000781c */ /* 0x000fe20003f0f008 */
[----:B------:R1:W-:Y:S01]  /*29c0*/  LDGSTS.E.BYPASS.LTC128B.128 [R252+0x1100], [R30.64], !P3 ;  /* 0x011000001efc7fae */ /* 0x0003e2000d901d54 */
[----:B------:R-:W-:Y:S01]  /*29d0*/  ISETP.GT.AND P3, PT, R129, 0x2f, PT ;  /* 0x0000002f8100780c */ /* 0x000fe20003f64270 */
[----:B------:R-:W-:Y:S01]  /*29e0*/  IMAD.IADD R230, R224, 0x1, R0 ;  /* 0x00000001e0e67824 */ /* 0x000fe200078e0200 */
[C---:B------:R-:W-:Y:S01]  /*29f0*/  HMMA.16816.F32.BF16 R96, R16.reuse, R40, R60 ;  /* 0x000000281060723c */ /* 0x040fe2000004183c */
[----:B------:R2:W-:Y:S01]  /*2a00*/  LDGSTS.E.BYPASS.LTC128B.128 [R252+0x2900], [R4.64], !P2 ;  /* 0x0290000004fc7fae */ /* 0x0005e2000d101d54 */
[----:B------:R-:W-:Y:S01]  /*2a10*/  IMAD.IADD R229, R0, 0x1, R235 ;  /* 0x0000000100e57824 */ /* 0x000fe200078e02eb */
[----:B------:R-:W-:Y:S02]  /*2a20*/  LOP3.LUT R0, R120, R121, RZ, 0xfc, !PT ;  /* 0x0000007978007212 */ /* 0x000fe400078efcff */
[----:B------:R-:W-:Y:S03]  /*2a30*/  LDSM.16.M88.4 R8, [R232+0x8100] ;  /* 0x00810000e808783b */ /* 0x000fe60000000200 */
[C---:B---3--:R-:W-:Y:S01]  /*2a40*/  HMMA.16816.F32.BF16 R88, R16.reuse, R52, R48 ;  /* 0x000000341058723c */ /* 0x048fe20000041830 */
[----:B------:R-:W-:Y:S04]  /*2a50*/  LDSM.16.M88.4 R32, [R230+0x4100] ;  /* 0x00410000e620783b */ /* 0x000fe80000000200 */
[----:B------:R-:W-:Y:S03]  /*2a60*/  LDSM.16.M88.4 R12, [R232+0x6100] ;  /* 0x00610000e80c783b */ /* 0x000fe60000000200 */
[----:B------:R-:W-:Y:S01]  /*2a70*/  HMMA.16816.F32.BF16 R72, R16, R54, R64 ;  /* 0x000000361048723c */ /* 0x000fe20000041840 */
[----:B-----5:R-:W3:Y:S04]  /*2a80*/  LDSM.16.M88.4 R24, [R230+0x3900] ;  /* 0x00390000e618783b */ /* 0x020ee80000000200 */
[----:B------:R-:W-:Y:S03]  /*2a90*/  LDSM.16.M88.4 R36, [R229] ;  /* 0x00000000e524783b */ /* 0x000fe60000000200 */
[C---:B----4-:R-:W-:Y:S01]  /*2aa0*/  HMMA.16816.F32.BF16 R68, R20.reuse, R44, R112 ;  /* 0x0000002c1444723c */ /* 0x050fe20000041870 */
[----:B-1----:R-:W1:Y:S04]  /*2ab0*/  LDSM.16.M88.4 R28, [R230+0x3100] ;  /* 0x00310000e61c783b */ /* 0x002e680000000200 */
[----:B--2---:R-:W2:Y:S03]  /*2ac0*/  LDSM.16.M88.4 R4, [R234+0x8100] ;  /* 0x00810000ea04783b */ /* 0x004ea60000000200 */
[C---:B------:R-:W-:Y:S01]  /*2ad0*/  HMMA.16816.F32.BF16 R48, R20.reuse, R52, R84 ;  /* 0x000000341430723c */ /* 0x040fe20000041854 */
[----:B------:R-:W4:Y:S04]  /*2ae0*/  LDSM.16.M88.4 R60, [R229+0x800] ;  /* 0x00080000e53c783b */ /* 0x000f280000000200 */
[----:B------:R-:W-:Y:S03]  /*2af0*/  LDSM.16.M88.4 R64, [R229+0x1000] ;  /* 0x00100000e540783b */ /* 0x000fe60000000200 */
[C---:B------:R-:W-:Y:S01]  /*2b00*/  HMMA.16816.F32.BF16 R44, R20.reuse, R46, R116 ;  /* 0x0000002e142c723c */ /* 0x040fe20000041874 */
[----:B------:R-:W0:Y:S07]  /*2b10*/  LDGDEPBAR ;  /* 0x00000000000079af */ /* 0x000e2e0000000000 */
[C---:B------:R-:W-:Y:S08]  /*2b20*/  HMMA.16816.F32.BF16 R16, R20.reuse, R42, R104 ;  /* 0x0000002a1410723c */ /* 0x040ff00000041868 */
[C---:B------:R-:W-:Y:S08]  /*2b30*/  HMMA.16816.F32.BF16 R56, R20.reuse, R40, R92 ;  /* 0x000000281438723c */ /* 0x040ff0000004185c */
[----:B------:R-:W-:Y:S01]  /*2b40*/  HMMA.16816.F32.BF16 R52, R20, R54, R100 ;  /* 0x000000361434723c */ /* 0x000fe20000041864 */
[----:B------:R-:W5:Y:S07]  /*2b50*/  LDSM.16.M88.4 R20, [R234+0x6100] ;  /* 0x00610000ea14783b */ /* 0x000f6e0000000200 */
[C---:B---3--:R-:W-:Y:S08]  /*2b60*/  HMMA.16816.F32.BF16 R84, R8.reuse, R26, R76 ;  /* 0x0000001a0854723c */ /* 0x048ff0000004184c */
[C---:B-1----:R-:W-:Y:S08]  /*2b70*/  HMMA.16816.F32.BF16 R40, R8.reuse, R28, R108 ;  /* 0x0000001c0828723c */ /* 0x042ff0000004186c */
[C---:B------:R-:W-:Y:S08]  /*2b80*/  HMMA.16816.F32.BF16 R92, R8.reuse, R24, R96 ;  /* 0x00000018085c723c */ /* 0x040ff00000041860 */
[C---:B------:R-:W-:Y:S08]  /*2b90*/  HMMA.16816.F32.BF16 R88, R8.reuse, R32, R88 ;  /* 0x000000200858723c */ /* 0x040ff00000041858 */
[C---:B------:R-:W-:Y:S08]  /*2ba0*/  HMMA.16816.F32.BF16 R80, R8.reuse, R30, R80 ;  /* 0x0000001e0850723c */ /* 0x040ff00000041850 */
[----:B------:R-:W-:Y:S08]  /*2bb0*/  HMMA.16816.F32.BF16 R76, R8, R34, R72 ;  /* 0x00000022084c723c */ /* 0x000ff00000041848 */
[C---:B------:R-:W-:Y:S08]  /*2bc0*/  HMMA.16816.F32.BF16 R8, R12.reuse, R28, R68 ;  /* 0x0000001c0c08723c */ /* 0x040ff00000041844 */
[C---:B------:R-:W-:Y:S01]  /*2bd0*/  HMMA.16816.F32.BF16 R44, R12.reuse, R30, R44 ;  /* 0x0000001e0c2c723c */ /* 0x040fe2000004182c */
[----:B------:R-:W-:Y:S07]  /*2be0*/  LDSM.16.M88.4 R28, [R224+0x4900] ;  /* 0x00490000e01c783b */ /* 0x000fee0000000200 */
[C---:B------:R-:W-:Y:S01]  /*2bf0*/  HMMA.16816.F32.BF16 R104, R12.reuse, R26, R16 ;  /* 0x0000001a0c68723c */ /* 0x040fe20000041810 */
[----:B------:R-:W1:Y:S07]  /*2c00*/  LDSM.16.M88.4 R16, [R231+0xc100] ;  /* 0x00c10000e710783b */ /* 0x000e6e0000000200 */
[C---:B------:R-:W-:Y:S01]  /*2c10*/  HMMA.16816.F32.BF16 R56, R12.reuse, R24, R56 ;  /* 0x000000180c38723c */ /* 0x040fe20000041838 */
[----:B------:R-:W3:Y:S07]  /*2c20*/  LDSM.16.M88.4 R24, [R224+0x5100] ;  /* 0x00510000e018783b */ /* 0x000eee0000000200 */
[C---:B------:R-:W-:Y:S01]  /*2c30*/  HMMA.16816.F32.BF16 R108, R12.reuse, R32, R48 ;  /* 0x000000200c6c723c */ /* 0x040fe20000041830 */
[----:B------:R-:W-:Y:S07]  /*2c40*/  LDSM.16.M88.4 R48, [R235+0x1800] ;  /* 0x00180000eb30783b */ /* 0x000fee0000000200 */
[----:B------:R-:W-:Y:S01]  /*2c50*/  HMMA.16816.F32.BF16 R52, R12, R34, R52 ;  /* 0x000000220c34723c */ /* 0x000fe20000041834 */
[----:B------:R-:W1:Y:S07]  /*2c60*/  LDSM.16.M88.4 R12, [R224+0x5900] ;  /* 0x00590000e00c783b */ /* 0x000e6e0000000200 */
[C---:B--2---:R-:W-:Y:S08]  /*2c70*/  HMMA.16816.F32.BF16 R40, R4.reuse, R36, R40 ;  /* 0x000000240428723c */ /* 0x044ff00000041828 */
[C---:B----4-:R-:W-:Y:S08]  /*2c80*/  HMMA.16816.F32.BF16 R68, R4.reuse, R60, R92 ;  /* 0x0000003c0444723c */ /* 0x050ff0000004185c */
[----:B------:R-:W-:Y:S08]  /*2c90*/  HMMA.16816.F32.BF16 R32, R4, R38, R80 ;  /* 0x000000260420723c */ /* 0x000ff00000041850 */
[----:B-----5:R-:W-:Y:S01]  /*2ca0*/  HMMA.16816.F32.BF16 R92, R20, R36, R8 ;  /* 0x00000024145c723c */ /* 0x020fe20000041808 */
[----:B------:R-:W2:Y:S07]  /*2cb0*/  LDSM.16.M88.4 R8, [R231+0xa100] ;  /* 0x00a10000e708783b */ /* 0x000eae0000000200 */
[C---:B------:R-:W-:Y:S08]  /*2cc0*/  HMMA.16816.F32.BF16 R72, R4.reuse, R62, R84 ;  /* 0x0000003e0448723c */ /* 0x040ff00000041854 */
[C---:B------:R-:W-:Y:S08]  /*2cd0*/  HMMA.16816.F32.BF16 R100, R4.reuse, R64, R88 ;  /* 0x000000400464723c */ /* 0x040ff00000041858 */
[----:B------:R-:W-:Y:S01]  /*2ce0*/  HMMA.16816.F32.BF16 R96, R4, R66, R76 ;  /* 0x000000420460723c */ /* 0x000fe2000004184c */
[----:B------:R-:W-:Y:S07]  /*2cf0*/  LDSM.16.M88.4 R4, [R233+0xc100] ;  /* 0x00c10000e904783b */ /* 0x000fee0000000200 */
[C---:B------:R-:W-:Y:S01]  /*2d00*/  HMMA.16816.F32.BF16 R84, R20.reuse, R38, R44 ;  /* 0x000000261454723c */ /* 0x040fe2000004182c */
[----:B------:R-:W4:Y:S07]  /*2d10*/  LDSM.16.M88.4 R44, [R235+0x2000] ;  /* 0x00200000eb2c783b */ /* 0x000f2e0000000200 */
[C---:B------:R-:W-:Y:S01]  /*2d20*/  HMMA.16816.F32.BF16 R88, R20.reuse, R60, R56 ;  /* 0x0000003c1458723c */ /* 0x040fe20000041838 */
[----:B------:R-:W5:Y:S07]  /*2d30*/  LDSM.16.M88.4 R56, [R235+0x2800] ;  /* 0x00280000eb38783b */ /* 0x000f6e0000000200 */
[C---:B------:R-:W-:Y:S08]  /*2d40*/  HMMA.16816.F32.BF16 R104, R20.reuse, R62, R104 ;  /* 0x0000003e1468723c */ /* 0x040ff00000041868 */
[C---:B------:R-:W-:Y:S08]  /*2d50*/  HMMA.16816.F32.BF16 R108, R20.reuse, R64, R108 ;  /* 0x00000040146c723c */ /* 0x040ff0000004186c */
[----:B------:R-:W-:Y:S01]  /*2d60*/  HMMA.16816.F32.BF16 R80, R20, R66, R52 ;  /* 0x000000421450723c */ /* 0x000fe20000041834 */
[----:B------:R-:W2:Y:S07]  /*2d70*/  LDSM.16.M88.4 R20, [R233+0xa100] ;  /* 0x00a10000e914783b */ /* 0x000eae0000000200 */
[C---:B-1----:R-:W-:Y:S08]  /*2d80*/  HMMA.16816.F32.BF16 R76, R16.reuse, R28, R40 ;  /* 0x0000001c104c723c */ /* 0x042ff00000041828 */
[C---:B------:R-:W-:Y:S08]  /*2d90*/  HMMA.16816.F32.BF16 R52, R16.reuse, R30, R32 ;  /* 0x0000001e1034723c */ /* 0x040ff00000041820 */
[C---:B---3--:R-:W-:Y:S08]  /*2da0*/  HMMA.16816.F32.BF16 R40, R16.reuse, R24, R68 ;  /* 0x000000181028723c */ /* 0x048ff00000041844 */
[C---:B------:R-:W-:Y:S08]  /*2db0*/  HMMA.16816.F32.BF16 R36, R16.reuse, R26, R72 ;  /* 0x0000001a1024723c */ /* 0x040ff00000041848 */
[----:B------:R-:W-:Y:S08]  /*2dc0*/  HMMA.16816.F32.BF16 R32, R16, R12, R100 ;  /* 0x0000000c1020723c */ /* 0x000ff00000041864 */
[C---:B--2---:R-:W-:Y:S08]  /*2dd0*/  HMMA.16816.F32.BF16 R72, R8.reuse, R28, R92 ;  /* 0x0000001c0848723c */ /* 0x044ff0000004185c */
[----:B------:R-:W-:Y:S08]  /*2de0*/  HMMA.16816.F32.BF16 R68, R8, R30, R84 ;  /* 0x0000001e0844723c */ /* 0x000ff00000041854 */
[----:B------:R-:W-:Y:S01]  /*2df0*/  HMMA.16816.F32.BF16 R64, R16, R14, R96 ;  /* 0x0000000e1040723c */ /* 0x000fe20000041860 */
[----:B------:R-:W-:Y:S07]  /*2e00*/  LDSM.16.M88.4 R16, [R232+0xc100] ;  /* 0x00c10000e810783b */ /* 0x000fee0000000200 */
[C---:B------:R-:W-:Y:S08]  /*2e10*/  HMMA.16816.F32.BF16 R60, R8.reuse, R24, R88 ;  /* 0x00000018083c723c */ /* 0x040ff00000041858 */
[C---:B------:R-:W-:Y:S08]  /*2e20*/  HMMA.16816.F32.BF16 R28, R8.reuse, R26, R104 ;  /* 0x0000001a081c723c */ /* 0x040ff00000041868 */
[C---:B------:R-:W-:Y:S08]  /*2e30*/  HMMA.16816.F32.BF16 R24, R8.reuse, R12, R108 ;  /* 0x0000000c0818723c */ /* 0x040ff0000004186c */
[----:B------:R-:W-:Y:S01]  /*2e40*/  HMMA.16816.F32.BF16 R80, R8, R14, R80 ;  /* 0x0000000e0850723c */ /* 0x000fe20000041850 */
[----:B------:R-:W-:Y:S04]  /*2e50*/  LDSM.16.M88.4 R12, [R232+0xa100] ;  /* 0x00a10000e80c783b */ /* 0x000fe80000000200 */
[----:B------:R-:W-:Y:S03]  /*2e60*/  LDSM.16.M88.4 R8, [R234+0xa100] ;  /* 0x00a10000ea08783b */ /* 0x000fe60000000200 */
[C---:B----4-:R-:W-:Y:S01]  /*2e70*/  HMMA.16816.F32.BF16 R108, R4.reuse, R44, R40 ;  /* 0x0000002c046c723c */ /* 0x050fe20000041828 */
[----:B------:R-:W1:Y:S07]  /*2e80*/  LDSM.16.M88.4 R40, [R230+0x4900] ;  /* 0x00490000e628783b */ /* 0x000e6e0000000200 */
[C---:B------:R-:W-:Y:S01]  /*2e90*/  HMMA.16816.F32.BF16 R104, R4.reuse, R46, R36 ;  /* 0x0000002e0468723c */ /* 0x040fe20000041824 */
[----:B------:R-:W2:Y:S07]  /*2ea0*/  LDSM.16.M88.4 R36, [R230+0x5100] ;  /* 0x00510000e624783b */ /* 0x000eae0000000200 */
[C---:B-----5:R-:W-:Y:S01]  /*2eb0*/  HMMA.16816.F32.BF16 R100, R4.reuse, R56, R32 ;  /* 0x000000380464723c */ /* 0x060fe20000041820 */
[----:B------:R-:W3:Y:S07]  /*2ec0*/  LDSM.16.M88.4 R32, [R230+0x5900] ;  /* 0x00590000e620783b */ /* 0x000eee0000000200 */
[C---:B------:R-:W-:Y:S08]  /*2ed0*/  HMMA.16816.F32.BF16 R112, R4.reuse, R48, R76 ;  /* 0x000000300470723c */ /* 0x040ff0000004184c */
[----:B------:R-:W-:Y:S08]  /*2ee0*/  HMMA.16816.F32.BF16 R76, R4, R50, R52 ;  /* 0x00000032044c723c */ /* 0x000ff00000041834 */
[C---:B------:R-:W-:Y:S08]  /*2ef0*/  HMMA.16816.F32.BF16 R96, R20.reuse, R48, R72 ;  /* 0x000000301460723c */ /* 0x040ff00000041848 */
[----:B------:R-:W-:Y:S08]  /*2f00*/  HMMA.16816.F32.BF16 R92, R20, R50, R68 ;  /* 0x00000032145c723c */ /* 0x000ff00000041844 */
[----:B------:R-:W-:Y:S01]  /*2f10*/  HMMA.16816.F32.BF16 R52, R4, R58, R64 ;  /* 0x0000003a0434723c */ /* 0x000fe20000041840 */
[----:B------:R-:W-:Y:S07]  /*2f20*/  LDSM.16.M88.4 R4, [R236+0xc100] ;  /* 0x00c10000ec04783b */ /* 0x000fee0000000200 */
[C---:B------:R-:W-:Y:S08]  /*2f30*/  HMMA.16816.F32.BF16 R88, R20.reuse, R44, R60 ;  /* 0x0000002c1458723c */ /* 0x040ff0000004183c */
[C---:B------:R-:W-:Y:S01]  /*2f40*/  HMMA.16816.F32.BF16 R84, R20.reuse, R46, R28 ;  /* 0x0000002e1454723c */ /* 0x040fe2000004181c */
[----:B------:R-:W4:Y:S07]  /*2f50*/  LDSM.16.M88.4 R28, [R229+0x1800] ;  /* 0x00180000e51c783b */ /* 0x000f2e0000000200 */
[C---:B------:R-:W-:Y:S01]  /*2f60*/  HMMA.16816.F32.BF16 R60, R20.reuse, R56, R24 ;  /* 0x00000038143c723c */ /* 0x040fe20000041818 */
[----:B------:R-:W5:Y:S07]  /*2f70*/  LDSM.16.M88.4 R24, [R229+0x2000] ;  /* 0x00200000e518783b */ /* 0x000f6e0000000200 */
[----:B------:R-:W-:Y:S01]  /*2f80*/  HMMA.16816.F32.BF16 R56, R20, R58, R80 ;  /* 0x0000003a1438723c */ /* 0x000fe20000041850 */
[----:B------:R-:W3:Y:S01]  /*2f90*/  LDSM.16.M88.4 R20, [R229+0x2800] ;  /* 0x00280000e514783b */ /* 0x000ee20000000200 */
[----:B------:R-:W-:-:S06]  /*2fa0*/  DEPBAR.LE SB0, 0x0 ;  /* 0x000080000000791a */ /* 0x000fcc0000000000 */
[C---:B-1----:R-:W-:Y:S08]  /*2fb0*/  HMMA.16816.F32.BF16 R80, R16.reuse, R40, R112 ;  /* 0x000000281050723c */ /* 0x042ff00000041870 */
[----:B------:R-:W-:Y:S08]  /*2fc0*/  HMMA.16816.F32.BF16 R76, R16, R42, R76 ;  /* 0x0000002a104c723c */ /* 0x000ff0000004184c */
[C---:B------:R-:W-:Y:S08]  /*2fd0*/  HMMA.16816.F32.BF16 R48, R12.reuse, R40, R96 ;  /* 0x000000280c30723c */ /* 0x040ff00000041860 */
[----:B------:R-:W-:Y:S08]  /*2fe0*/  HMMA.16816.F32.BF16 R44, R12, R42, R92 ;  /* 0x0000002a0c2c723c */ /* 0x000ff0000004185c */
[C---:B--2---:R-:W-:Y:S08]  /*2ff0*/  HMMA.16816.F32.BF16 R72, R16.reuse, R36, R108 ;  /* 0x000000241048723c */ /* 0x044ff0000004186c */
[C---:B------:R-:W-:Y:S08]  /*3000*/  HMMA.16816.F32.BF16 R68, R16.reuse, R38, R104 ;  /* 0x000000261044723c */ /* 0x040ff00000041868 */
[C---:B---3--:R-:W-:Y:S08]  /*3010*/  HMMA.16816.F32.BF16 R64, R16.reuse, R32, R100 ;  /* 0x000000201040723c */ /* 0x048ff00000041864 */
[----:B------:R-:W-:Y:S08]  /*3020*/  HMMA.16816.F32.BF16 R52, R16, R34, R52 ;  /* 0x000000221034723c */ /* 0x000ff00000041834 */
[C---:B------:R-:W-:Y:S08]  /*3030*/  HMMA.16816.F32.BF16 R40, R12.reuse, R36, R88 ;  /* 0x000000240c28723c */ /* 0x040ff00000041858 */
[C---:B------:R-:W-:Y:S08]  /*3040*/  HMMA.16816.F32.BF16 R36, R12.reuse, R38, R84 ;  /* 0x000000260c24723c */ /* 0x040ff00000041854 */
[C---:B------:R-:W-:Y:S08]  /*3050*/  HMMA.16816.F32.BF16 R16, R12.reuse, R32, R60 ;  /* 0x000000200c10723c */ /* 0x040ff0000004183c */
[----:B------:R-:W-:Y:S08]  /*3060*/  HMMA.16816.F32.BF16 R12, R12, R34, R56 ;  /* 0x000000220c0c723c */ /* 0x000ff00000041838 */
[C---:B----4-:R-:W-:Y:S08]  /*3070*/  HMMA.16816.F32.BF16 R56, R8.reuse, R28, R48 ;  /* 0x0000001c0838723c */ /* 0x050ff00000041830 */
[C---:B------:R-:W-:Y:S08]  /*3080*/  HMMA.16816.F32.BF16 R48, R8.reuse, R30, R44 ;  /* 0x0000001e0830723c */ /* 0x040ff0000004182c */
[C---:B-----5:R-:W-:Y:S08]  /*3090*/  HMMA.16816.F32.BF16 R44, R8.reuse, R24, R40 ;  /* 0x00000018082c723c */ /* 0x060ff00000041828 */
[----:B------:R-:W-:Y:S07]  /*30a0*/  HMMA.16816.F32.BF16 R40, R8, R22, R12 ;  /* 0x000000160828723c */ /* 0x000fee000004180c */
[----:B------:R-:W-:Y:S01]  /*30b0*/  SHF.R.S32.HI R12, RZ, 0x1f, R126 ;  /* 0x0000001fff0c7819 */ /* 0x000fe2000001147e */
[C---:B------:R-:W-:Y:S04]  /*30c0*/  HMMA.16816.F32.BF16 R84, R4.reuse, R24, R72 ;  /* 0x000000180454723c */ /* 0x040fe80000041848 */
[----:B------:R1:W-:Y:S04]  /*30d0*/  STL [R1+0x3c], R12 ;  /* 0x00003c0c01007387 */ /* 0x0003e80000100800 */
[C---:B------:R-:W-:Y:S08]  /*30e0*/  HMMA.16816.F32.BF16 R92, R4.reuse, R28, R80 ;  /* 0x0000001c045c723c */ /* 0x040ff00000041850 */
[C---:B------:R-:W-:Y:S08]  /*30f0*/  HMMA.16816.F32.BF16 R88, R4.reuse, R30, R76 ;  /* 0x0000001e0458723c */ /* 0x040ff0000004184c */
[C---:B------:R-:W-:Y:S08]  /*3100*/  HMMA.16816.F32.BF16 R72, R4.reuse, R22, R52 ;  /* 0x000000160448723c */ /* 0x040ff00000041834 */
[C---:B------:R-:W-:Y:S08]  /*3110*/  HMMA.16816.F32.BF16 R76, R4.reuse, R26, R68 ;  /* 0x0000001a044c723c */ /* 0x040ff00000041844 */
[----:B------:R-:W-:Y:S07]  /*3120*/  HMMA.16816.F32.BF16 R80, R4, R20, R64 ;  /* 0x000000140450723c */ /* 0x000fee0000041840 */
[----:B------:R-:W-:Y:S01]  /*3130*/  IADD3 R4, R252, 0x100, RZ ;  /* 0x00000100fc047810 */ /* 0x000fe20007ffe0ff */
[C---:B------:R-:W-:Y:S08]  /*3140*/  HMMA.16816.F32.BF16 R52, R8.reuse, R26, R36 ;  /* 0x0000001a0834723c */ /* 0x040ff00000041824 */
[----:B------:R-:W-:Y:S01]  /*3150*/  HMMA.16816.F32.BF16 R32, R8, R20, R16 ;  /* 0x000000140820723c */ /* 0x000fe20000041810 */
[----:B------:R-:W-:Y:S06]  /*3160*/  BAR.SYNC.DEFER_BLOCKING 0x0 ;  /* 0x0000000000007b1d */ /* 0x000fec0000010000 */
[----:B------:R-:W-:Y:S05]  /*3170*/  @!P0 BRA `(.L_x_590) ;  /* 0x000003e000008947 */ /* 0x000fea0003800000 */
[----:B-1----:R-:W-:Y:S02]  /*3180*/  IMAD.U32 R4, RZ, RZ, UR17 ;  /* 0x00000011ff047e24 */ /* 0x002fe4000f8e00ff */
[----:B------:R-:W-:-:S03]  /*3190*/  IMAD.MOV.U32 R242, RZ, RZ, RZ ;  /* 0x000000fffff27224 */ /* 0x000fc600078e00ff */
[----:B------:R-:W-:-:S04]  /*31a0*/  IADD3 R4, R129, UR10, R4 ;  /* 0x0000000a81047c10 */ /* 0x000fc8000fffe004 */
[----:B------:R-:W-:-:S05]  /*31b0*/  IADD3 R5, R4, -0x30, RZ ;  /* 0xffffffd004057810 */ /* 0x000fca0007ffe0ff */
[----:B------:R-:W-:-:S04]  /*31c0*/  @P4 IMAD.HI.U32 R6, R5, c[0x0][0x2bc], RZ ;  /* 0x0000af0005064a27 */ /* 0x000fc800078e00ff */
[----:B------:R-:W-:Y:S01]  /*31d0*/  IMAD.MOV.U32 R4, RZ, RZ, R5 ;  /* 0x000000ffff047224 */ /* 0x000fe200078e0005 */
        /* <DEDUP_REMOVED lines=9> */
[----:B------:R-:W-:Y:S01]  /*3270*/  IADD3 R8, -R125, 0x10, RZ ;  /* 0x000000107d087810 */ /* 0x000fe20007ffe1ff */
        /* <DEDUP_REMOVED lines=9> */
[----:B------:R-:W-:-:S03]  /*3310*/  IADD3 R4, P0, R4, UR14, RZ ;  /* 0x0000000e04047c10 */ /* 0x000fc6000ff1e0ff */
[----:B------:R-:W-:-:S05]  /*3320*/  IMAD R6, R242, c[0x0][0x1f4], R6 ;  /* 0x00007d00f2067a24 */ /* 0x000fca00078e0206 */
[----:B------:R-:W-:Y:S02]  /*3330*/  IADD3.X R6, R5, UR6, R6, P0, !PT ;  /* 0x0000000605067c10 */ /* 0x000fe400087fe406 */
[----:B------:R-:W-:-:S04]  /*3340*/  LEA R5, P0, R4, c[0x0][0x1c8], 0x1 ;  /* 0x0000720004057a11 */ /* 0x000fc800078008ff */
[----:B------:R-:W-:Y:S01]  /*3350*/  LEA.HI.X R4, R4, c[0x0][0x1cc], R6, 0x1, P0 ;  /* 0x0000730004047a11 */ /* 0x000fe200000f0c06 */
[----:B------:R-:W-:Y:S01]  /*3360*/  SHFL.IDX PT, R7, R5, 0x2, 0x181f ;  /* 0x00581f0005077f89 */ /* 0x000fe200000e0000 */
[----:B------:R-:W-:-:S03]  /*3370*/  SHF.L.U64.HI R6, R127, 0x1, R128 ;  /* 0x000000017f067819 */ /* 0x000fc60000010280 */
[----:B------:R-:W-:Y:S04]  /*3380*/  SHFL.IDX PT, R9, R4, 0x2, 0x181f ;  /* 0x00581f0004097f89 */ /* 0x000fe800000e0000 */
[----:B------:R-:W1:Y:S04]  /*3390*/  SHFL.IDX PT, R10, R5, RZ, 0x181f ;  /* 0x00181fff050a7589 */ /* 0x000e6800000e0000 */
[----:B------:R2:W3:Y:S04]  /*33a0*/  SHFL.IDX PT, R11, R5, 0x1, 0x181f ;  /* 0x00381f00050b7f89 */ /* 0x0004e800000e0000 */
[----:B------:R-:W4:Y:S04]  /*33b0*/  SHFL.IDX PT, R13, R4, RZ, 0x181f ;  /* 0x00181fff040d7589 */ /* 0x000f2800000e0000 */
[----:B------:R5:W3:Y:S01]  /*33c0*/  SHFL.IDX PT, R18, R4, 0x1, 0x181f ;  /* 0x00381f0004127f89 */ /* 0x000ae200000e0000 */
[----:B-1----:R-:W-:-:S02]  /*33d0*/  IADD3 R14, P2, R10, R15, RZ ;  /* 0x0000000f0a0e7210 */ /* 0x002fc40007f5e0ff */
[----:B--2---:R-:W-:-:S04]  /*33e0*/  IADD3 R5, -R19, 0x10, RZ ;  /* 0x0000001013057810 */ /* 0x004fc80007ffe1ff */
[----:B------:R-:W-:Y:S01]  /*33f0*/  LOP3.LUT R5, R5, 0xf, RZ, 0xc0, !PT ;  /* 0x0000000f05057812 */ /* 0x000fe200078ec0ff */
[----:B-----5:R-:W-:-:S03]  /*3400*/  IMAD.SHL.U32 R4, R126, 0x2, RZ ;  /* 0x000000027e047824 */ /* 0x020fc600078e00ff */
[----:B------:R-:W-:Y:S02]  /*3410*/  IADD3 R16, P1, P0, R5, R7, R15 ;  /* 0x0000000705107210 */ /* 0x000fe4000783e00f */
[----:B------:R-:W-:Y:S02]  /*3420*/  LOP3.LUT R5, R8, 0xf, RZ, 0xc0, !PT ;  /* 0x0000000f08057812 */ /* 0x000fe400078ec0ff */
[----:B------:R-:W-:Y:S02]  /*3430*/  IADD3.X R17, RZ, R9, R6, P1, P0 ;  /* 0x00000009ff117210 */ /* 0x000fe40000fe0406 */
[----:B------:R-:W-:Y:S02]  /*3440*/  IADD3 R8, P1, P0, R5, R7, R4 ;  /* 0x0000000705087210 */ /* 0x000fe4000783e004 */
[----:B------:R-:W-:-:S04]  /*3450*/  SHF.L.U64.HI R5, R126, 0x1, R12 ;  /* 0x000000017e057819 */ /* 0x000fc8000001020c */
[--C-:B------:R-:W-:Y:S02]  /*3460*/  IADD3.X R9, RZ, R9, R5.reuse, P1, P0 ;  /* 0x00000009ff097210 */ /* 0x100fe40000fe0405 */
[-C--:B------:R-:W-:Y:S02]  /*3470*/  IADD3 R12, P1, R10, R4.reuse, RZ ;  /* 0x000000040a0c7210 */ /* 0x080fe40007f3e0ff */
[----:B---3--:R-:W-:Y:S01]  /*3480*/  IADD3 R10, P0, R11, R15, RZ ;  /* 0x0000000f0b0a7210 */ /* 0x008fe20007f1e0ff */
[--C-:B----4-:R-:W-:Y:S01]  /*3490*/  IMAD.X R15, R13, 0x1, R6.reuse, P2 ;  /* 0x000000010d0f7824 */ /* 0x110fe200010e0606 */
        /* <DEDUP_REMOVED lines=10> */
[----:B------:R1:W-:Y:S04]  /*3540*/  LDGSTS.E.BYPASS.LTC128B.128.ZFILL [R252+0x4100], [R16.64], P1 ;  /* 0x0410000010fc7fae */ /* 0x0003e80008941d54 */
[----:B------:R1:W-:Y:S02]  /*3550*/  LDGSTS.E.BYPASS.LTC128B.128.ZFILL [R252+0x5900], [R8.64], P0 ;  /* 0x0590000008fc7fae */ /* 0x0003e40008141d54 */
.L_x_590:
[----:B-1----:R-:W-:Y:S01]  /*3560*/  FMUL.FTZ R4, R48, c[0x0][0x320] ;  /* 0x0000c80030047a20 */ /* 0x002fe20000410000 */
[----:B------:R-:W-:Y:S01]  /*3570*/  SHF.R.S32.HI R7, RZ, 0x1f, R122 ;  /* 0x0000001fff077819 */ /* 0x000fe2000001147a */
[----:B------:R-:W-:Y:S01]  /*3580*/  FMUL.FTZ R5, R45, c[0x0][0x320] ;  /* 0x0000c8002d057a20 */ /* 0x000fe20000410000 */
[----:B------:R-:W-:Y:S01]  /*3590*/  LEA.HI R6, R124, R132, RZ, 0x2 ;  /* 0x000000847c067211 */ /* 0x000fe200078f10ff */
[----:B------:R1:W2:Y:S01]  /*35a0*/  MUFU.TANH R20, R4 ;  /* 0x0000000400147308 */ /* 0x0002a20000002400 */
[----:B------:R-:W-:Y:S01]  /*35b0*/  FMUL.FTZ R8, R52, c[0x0][0x320] ;  /* 0x0000c80034087a20 */ /* 0x000fe20000410000 */
[----:B------:R-:W-:Y:S01]  /*35c0*/  UISETP.NE.AND UP1, UPT, UR13, URZ, UPT ;  /* 0x0000003f0d00728c */ /* 0x000fe2000bf25270 */
[----:B------:R-:W-:Y:S01]  /*35d0*/  LOP3.LUT R6, R6, 0xfffffffc, RZ, 0xc0, !PT ;  /* 0xfffffffc06067812 */ /* 0x000fe200078ec0ff */
[----:B------:R-:W-:Y:S01]  /*35e0*/  UISETP.NE.AND UP0, UPT, UR12, URZ, UPT ;  /* 0x0000003f0c00728c */ /* 0x000fe2000bf05270 */
[----:B------:R-:W-:Y:S01]  /*35f0*/  FMUL.FTZ R10, R53, c[0x0][0x320] ;  /* 0x0000c800350a7a20 */ /* 0x000fe20000410000 */
[----:B------:R-:W-:Y:S01]  /*3600*/  ULDC UR17, c[0x0][0x324] ;  /* 0x0000c90000117ab9 */ /* 0x000fe20000000800 */
[----:B------:R-:W0:Y:S01]  /*3610*/  LDGDEPBAR ;  /* 0x00000000000079af */ /* 0x000e220000000000 */
[----:B------:R3:W4:Y:S01]  /*3620*/  MUFU.TANH R29, R5 ;  /* 0x00000005001d7308 */ /* 0x0007220000002400 */
[----:B------:R-:W-:Y:S01]  /*3630*/  IMAD.IADD R6, R132, 0x1, -R6 ;  /* 0x0000000184067824 */ /* 0x000fe200078e0a06 */
[----:B------:R-:W-:Y:S01]  /*3640*/  PLOP3.LUT P1, PT, PT, PT, UP1, 0x80, 0x0 ;  /* 0x000000000000781c */ /* 0x000fe20003f2f018 */
[----:B------:R-:W-:Y:S01]  /*3650*/  ULDC UR5, c[0x0][0x2ac] ;  /* 0x0000ab0000057ab9 */ /* 0x000fe20000000800 */
[----:B------:R-:W-:Y:S01]  /*3660*/  PLOP3.LUT P0, PT, PT, PT, UP1, 0x80, 0x0 ;  /* 0x000000000000781c */ /* 0x000fe20003f0f018 */
[----:B------:R-:W-:-:S02]  /*3670*/  ULDC UR4, c[0x0][0x1d0] ;  /* 0x0000740000047ab9 */ /* 0x000fc40000000800 */
[----:B------:R-:W-:Y:S01]  /*3680*/  ULOP3.LUT UR17, URZ, UR17, URZ, 0x33, !UPT ;  /* 0x000000113f117292 */ /* 0x000fe2000f8e333f */
[----:B-1----:R-:W-:Y:S01]  /*3690*/  FMUL.FTZ R4, R49, c[0x0][0x320] ;  /* 0x0000c80031047a20 */ /* 0x002fe20000410000 */
[----:B------:R-:W1:Y:S01]  /*36a0*/  MUFU.TANH R28, R8 ;  /* 0x00000008001c7308 */ /* 0x000e620000002400 */
[----:B------:R-:W-:Y:S01]  /*36b0*/  UIMAD UR4, UR5, UR4, UR30 ;  /* 0x00000004050472a4 */ /* 0x000fe2000f8e021e */
[----:B---3--:R-:W-:-:S06]  /*36c0*/  LEA.HI R5, R7, R122, RZ, 0x2 ;  /* 0x0000007a07057211 */ /* 0x008fcc00078f10ff */
[----:B------:R3:W1:Y:S01]  /*36d0*/  MUFU.TANH R36, R4 ;  /* 0x0000000400247308 */ /* 0x0006620000002400 */
[----:B------:R-:W-:-:S05]  /*36e0*/  LOP3.LUT R5, R5, 0xffffffc, RZ, 0xc0, !PT ;  /* 0x0ffffffc05057812 */ /* 0x000fca00078ec0ff */
[----:B------:R-:W-:Y:S01]  /*36f0*/  IMAD.IADD R9, R122, 0x1, -R5 ;  /* 0x000000017a097824 */ /* 0x000fe200078e0a05 */
[----:B------:R-:W-:Y:S01]  /*3700*/  LEA.HI R5, R6, R6, RZ, 0x1 ;  /* 0x0000000606057211 */ /* 0x000fe200078f08ff */
[----:B------:R5:W1:Y:S01]  /*3710*/  MUFU.TANH R27, R10 ;  /* 0x0000000a001b7308 */ /* 0x000a620000002400 */
[----:B---3--:R-:W-:-:S07]  /*3720*/  FMUL.FTZ R4, R44, c[0x0][0x320] ;  /* 0x0000c8002c047a20 */ /* 0x008fce0000410000 */
[----:B------:R3:W1:Y:S01]  /*3730*/  MUFU.TANH R30, R4 ;  /* 0x00000004001e7308 */ /* 0x0006620000002400 */
[----:B-----5:R-:W-:-:S07]  /*3740*/  FMUL.FTZ R10, R32, c[0x0][0x320] ;  /* 0x0000c800200a7a20 */ /* 0x020fce0000410000 */
[----:B------:R-:W1:Y:S01]  /*3750*/  MUFU.TANH R22, R10 ;  /* 0x0000000a00167308 */ /* 0x000e620000002400 */
[----:B---3--:R-:W-:-:S05]  /*3760*/  LOP3.LUT R4, R123, 0xffffffe0, RZ, 0xc0, !PT ;  /* 0xffffffe07b047812 */ /* 0x008fca00078ec0ff */
[----:B------:R-:W-:-:S05]  /*3770*/  IMAD.IADD R4, R132, 0x1, -R4 ;  /* 0x0000000184047824 */ /* 0x000fca00078e0a04 */
[----:B------:R-:W-:-:S04]  /*3780*/  SHF.R.S32.HI R7, RZ, 0x1f, R4 ;  /* 0x0000001fff077819 */ /* 0x000fc80000011404 */
[----:B------:R-:W-:-:S04]  /*3790*/  LEA.HI R7, R7, R4, RZ, 0x2 ;  /* 0x0000000407077211 */ /* 0x000fc800078f10ff */
[C---:B------:R-:W-:Y:S02]  /*37a0*/  LEA.HI.SX32 R8, R7.reuse, UR26, 0x1e ;  /* 0x0000001a07087c11 */ /* 0x040fe4000f8ff2ff */
[----:B------:R-:W-:-:S03]  /*37b0*/  LOP3.LUT R7, R7, 0x7ffffffc, RZ, 0xc0, !PT ;  /* 0x7ffffffc07077812 */ /* 0x000fc600078ec0ff */
[----:B------:R-:W-:Y:S01]  /*37c0*/  IMAD R11, R9, 0x10, R8 ;  /* 0x00000010090b7824 */ /* 0x000fe200078e0208 */
[C---:B------:R-:W-:Y:S01]  /*37d0*/  LOP3.LUT R9, R5.reuse, 0x1ffffffe, RZ, 0xc0, !PT ;  /* 0x1ffffffe05097812 */ /* 0x040fe200078ec0ff */
[----:B------:R-:W-:Y:S02]  /*37e0*/  IMAD.SHL.U32 R8, R5, 0x20, RZ ;  /* 0x0000002005087824 */ /* 0x000fe400078e00ff */
[----:B------:R-:W-:Y:S02]  /*37f0*/  IMAD.IADD R7, R4, 0x1, -R7 ;  /* 0x0000000104077824 */ /* 0x000fe400078e0a07 */
[----:B------:R-:W-:Y:S01]  /*3800*/  IMAD.IADD R6, R6, 0x1, -R9 ;  /* 0x0000000106067824 */ /* 0x000fe200078e0a09 */
[----:B------:R-:W-:Y:S01]  /*3810*/  LOP3.LUT R5, R8, 0xffffffc0, RZ, 0xc0, !PT ;  /* 0xffffffc008057812 */ /* 0x000fe200078ec0ff */
[----:B------:R-:W-:Y:S01]  /*3820*/  IMAD.U32 R4, RZ, RZ, UR27 ;  /* 0x0000001bff047e24 */ /* 0x000fe2000f8e00ff */
[----:B------:R-:W-:Y:S02]  /*3830*/  SHF.L.U32 R8, R7, 0x1, RZ ;  /* 0x0000000107087819 */ /* 0x000fe400000006ff */
[----:B------:R-:W-:-:S02]  /*3840*/  IADD3 R5, R5, R11, RZ ;  /* 0x0000000b05057210 */ /* 0x000fc40007ffe0ff */
[C---:B------:R-:W-:Y:S02]  /*3850*/  IADD3 R4, -R8.reuse, 0x1, R4 ;  /* 0x0000000108047810 */ /* 0x040fe40007ffe104 */
[----:B------:R-:W-:Y:S01]  /*3860*/  IADD3 R14, -R8, UR4, RZ ;  /* 0x00000004080e7c10 */ /* 0x000fe2000fffe1ff */
[----:B------:R-:W-:Y:S01]  /*3870*/  IMAD R12, R6, 0x8, R5 ;  /* 0x00000008060c7824 */ /* 0x000fe200078e0205 */
[----:B------:R-:W-:Y:S01]  /*3880*/  IADD3 R4, R4, -c[0x0][0x168], RZ ;  /* 0x80005a0004047a10 */ /* 0x000fe20007ffe0ff */
[----:B------:R-:W-:Y:S01]  /*3890*/  FMUL.FTZ R5, R40, c[0x0][0x320] ;  /* 0x0000c80028057a20 */ /* 0x000fe20000410000 */
[----:B------:R-:W-:Y:S01]  /*38a0*/  IADD3 R16, -R8, UR30, RZ ;  /* 0x0000001e08107c10 */ /* 0x000fe2000fffe1ff */
[----:B------:R-:W-:Y:S01]  /*38b0*/  @P1 IMAD.HI.U32 R6, R12, c[0x0][0x2c8], RZ ;  /* 0x0000b2000c061a27 */ /* 0x000fe200078e00ff */
[----:B------:R3:W-:Y:S01]  /*38c0*/  STL [R1+0x30], R12 ;  /* 0x0000300c01007387 */ /* 0x0007e20000100800 */
[----:B------:R5:W1:Y:S01]  /*38d0*/  MUFU.TANH R26, R5 ;  /* 0x00000005001a7308 */ /* 0x000a620000002400 */
[----:B------:R-:W-:-:S02]  /*38e0*/  IADD3 R13, R4, c[0x0][0x328], RZ ;  /* 0x0000ca00040d7a10 */ /* 0x000fc40007ffe0ff */
[----:B------:R-:W-:Y:S01]  /*38f0*/  STL [R1+0x1c], R8 ;  /* 0x00001c0801007387 */ /* 0x000fe20000100800 */
[----:B------:R-:W-:Y:S01]  /*3900*/  IADD3 R15, R4, UR17, RZ ;  /* 0x00000011040f7c10 */ /* 0x000fe2000fffe0ff */
[----:B-----5:R-:W-:-:S04]  /*3910*/  FMUL.FTZ R5, R41, c[0x0][0x320] ;  /* 0x0000c80029057a20 */ /* 0x020fc80000410000 */
[----:B------:R5:W1:Y:S01]  /*3920*/  MUFU.TANH R25, R5 ;  /* 0x0000000500197308 */ /* 0x000a620000002400 */
[----:B---3--:R-:W-:Y:S02]  /*3930*/  @P0 SHF.R.U32.HI R12, RZ, c[0x0][0x2cc], R6 ;  /* 0x0000b300ff0c0a19 */ /* 0x008fe40000011606 */
[----:B------:R-:W-:-:S03]  /*3940*/  PLOP3.LUT P0, PT, PT, PT, UP0, 0x40, 0x0 ;  /* 0x000000000000781c */ /* 0x000fc60003f0e808 */
[----:B------:R-:W3:Y:S01]  /*3950*/  SHFL.IDX PT, R6, R12, RZ, 0x1c1f ;  /* 0x001c1fff0c067589 */ /* 0x000ee200000e0000 */
[----:B-----5:R-:W-:-:S04]  /*3960*/  FMUL.FTZ R5, R56, c[0x0][0x320] ;  /* 0x0000c80038057a20 */ /* 0x020fc80000410000 */
[----:B------:R5:W1:Y:S01]  /*3970*/  MUFU.TANH R18, R5 ;  /* 0x0000000500127308 */ /* 0x000a620000002400 */
[----:B---3--:R-:W-:Y:S02]  /*3980*/  IMAD.IADD R4, R15, 0x1, R6 ;  /* 0x000000010f047824 */ /* 0x008fe400078e0206 */
[----:B-----5:R-:W-:-:S05]  /*3990*/  FMUL.FTZ R5, R57, c[0x0][0x320] ;  /* 0x0000c80039057a20 */ /* 0x020fca0000410000 */
[----:B------:R3:W1:Y:S02]  /*39a0*/  MUFU.TANH R17, R5 ;  /* 0x0000000500117308 */ /* 0x0006640000002400 */
[----:B---3--:R-:W-:-:S06]  /*39b0*/  FMUL.FTZ R5, R33, c[0x0][0x320] ;  /* 0x0000c80021057a20 */ /* 0x008fcc0000410000 */
[----:B------:R3:W1:Y:S02]  /*39c0*/  MUFU.TANH R19, R5 ;  /* 0x0000000500137308 */ /* 0x0006640000002400 */
[----:B---3--:R-:W-:-:S05]  /*39d0*/  IMAD.IADD R5, R13, 0x1, R6 ;  /* 0x000000010d057824 */ /* 0x008fca00078e0206 */
[----:B------:R-:W-:Y:S01]  /*39e0*/  IMNMX R5, R5, R14, PT ;  /* 0x0000000e05057217 */ /* 0x000fe20003800200 */
[----:B------:R-:W-:Y:S05]  /*39f0*/  @P0 BRA `(.L_x_591) ;  /* 0x0000015000000947 */ /* 0x000fea0003800000 */
[----:B-12-4-:R-:W-:Y:S01]  /*3a00*/  IMAD.U32 R7, RZ, RZ, UR9 ;  /* 0x00000009ff077e24 */ /* 0x016fe2000f8e00ff */
        /* <DEDUP_REMOVED lines=11> */
.L_x_593:
[----:B------:R-:W-:-:S04]  /*3ac0*/  MOV R7, c[0x0][0x32c] ;  /* 0x0000cb0000077a02 */ /* 0x000fc80000000f00 */
[----:B------:R-:W-:-:S13]  /*3ad0*/  ISETP.NE.AND P0, PT, R7, 0x1, PT ;  /* 0x000000010700780c */ /* 0x000fda0003f05270 */
[----:B------:R-:W-:-:S05]  /*3ae0*/  @P0 IMAD.HI.U32 R7, R6, c[0x0][0x330], RZ ;  /* 0x0000cc0006070a27 */ /* 0x000fca00078e00ff */
[----:B------:R-:W-:Y:S02]  /*3af0*/  @P0 SHF.R.U32.HI R6, RZ, c[0x0][0x334], R7 ;  /* 0x0000cd00ff060a19 */ /* 0x000fe40000011607 */
.L_x_594:
[----:B------:R-:W-:Y:S05]  /*3b00*/  BSYNC B0 ;  /* 0x0000000000007941 */ /* 0x000fea0003800000 */
.L_x_592:
[----:B------:R-:W-:-:S05]  /*3b10*/  IMAD R6, R6, c[0x0][0x32c], R16 ;  /* 0x0000cb0006067a24 */ /* 0x000fca00078e0210 */
[----:B------:R-:W-:Y:S02]  /*3b20*/  IADD3 R7, R6, c[0x0][0x32c], RZ ;  /* 0x0000cb0006077a10 */ /* 0x000fe40007ffe0ff */
[----:B------:R-:W-:Y:S02]  /*3b30*/  IMNMX R4, R4, R6, !PT ;  /* 0x0000000604047217 */ /* 0x000fe40007800200 */
[----:B------:R-:W-:Y:S02]  /*3b40*/  IMNMX R5, R5, R7, PT ;  /* 0x0000000705057217 */ /* 0x000fe40003800200 */
.L_x_591:
[----:B-12-4-:R-:W-:Y:S01]  /*3b50*/  UISETP.GE.AND UP0, UPT, UR30, 0x1, UPT ;  /* 0x000000011e00788c */ /* 0x016fe2000bf06270 */
[----:B------:R-:W-:Y:S01]  /*3b60*/  FMUL.FTZ R6, R34, c[0x0][0x320] ;  /* 0x0000c80022067a20 */ /* 0x000fe20000410000 */
[----:B------:R-:W-:Y:S01]  /*3b70*/  UISETP.GE.AND UP1, UPT, UR30, 0xa, UPT ;  /* 0x0000000a1e00788c */ /* 0x000fe2000bf26270 */
[----:B------:R-:W-:Y:S01]  /*3b80*/  FMUL.FTZ R10, R51, c[0x0][0x320] ;  /* 0x0000c800330a7a20 */ /* 0x000fe20000410000 */
[----:B------:R-:W-:Y:S01]  /*3b90*/  UISETP.GE.AND UP3, UPT, UR30, 0x2, UPT ;  /* 0x000000021e00788c */ /* 0x000fe2000bf66270 */
[----:B------:R1:W2:Y:S01]  /*3ba0*/  MUFU.TANH R32, R6 ;  /* 0x0000000600207308 */ /* 0x0002a20000002400 */
[----:B------:R-:W-:Y:S01]  /*3bb0*/  PLOP3.LUT P0, PT, PT, PT, UP0, 0x40, 0x0 ;  /* 0x000000000000781c */ /* 0x000fe20003f0e808 */
[----:B------:R-:W-:Y:S01]  /*3bc0*/  UISETP.GE.AND UP2, UPT, UR30, 0x9, UPT ;  /* 0x000000091e00788c */ /* 0x000fe2000bf46270 */
[----:B------:R-:W-:Y:S01]  /*3bd0*/  FMUL.FTZ R8, R58, c[0x0][0x320] ;  /* 0x0000c8003a087a20 */ /* 0x000fe20000410000 */
[----:B------:R-:W-:Y:S01]  /*3be0*/  UP2UR UR29, UPR, URZ, 0x1 ;  /* 0x000000013f1d7883 */ /* 0x000fe20008000000 */
[----:B------:R-:W-:Y:S01]  /*3bf0*/  ISETP.GT.AND P0, PT, R4, RZ, P0 ;  /* 0x000000ff0400720c */ /* 0x000fe20000704270 */
[----:B------:R-:W-:Y:S01]  /*3c00*/  UISETP.GE.AND UP5, UPT, UR30, 0x19, UPT ;  /* 0x000000191e00788c */ /* 0x000fe2000bfa6270 */
[----:B------:R-:W-:Y:S01]  /*3c10*/  PLOP3.LUT P2, PT, PT, PT, UP3, 0x40, 0x0 ;  /* 0x000000000000781c */ /* 0x000fe20003f4e838 */
[----:B------:R-:W-:Y:S01]  /*3c20*/  UISETP.GE.AND UP0, UPT, UR30, 0x11, UPT ;  /* 0x000000111e00788c */ /* 0x000fe2000bf06270 */
[----:B------:R-:W-:Y:S01]  /*3c30*/  ISETP.LT.OR P0, PT, R5, 0x1, P0 ;  /* 0x000000010500780c */ /* 0x000fe20000701670 */
[----:B------:R-:W-:Y:S01]  /*3c40*/  UISETP.GE.AND UP6, UPT, UR30, 0x12, UPT ;  /* 0x000000121e00788c */ /* 0x000fe2000bfc6270 */
[----:B------:R-:W-:Y:S01]  /*3c50*/  PLOP3.LUT P1, PT, PT, PT, UP2, 0x40, 0x0 ;  /* 0x000000000000781c */ /* 0x000fe20003f2e828 */
[----:B------:R-:W-:Y:S01]  /*3c60*/  UP2UR UR27, UPR, URZ, 0x4 ;  /* 0x000000043f1b7883 */ /* 0x000fe20008000000 */
[----:B------:R-:W-:Y:S01]  /*3c70*/  FSEL R38, R18, -INF , !P0 ;  /* 0xff80000012267808 */ /* 0x000fe20004000000 */
[----:B------:R-:W-:Y:S01]  /*3c80*/  UP2UR UR28, UPR, URZ, 0x8 ;  /* 0x000000083f1c7883 */ /* 0x000fe20008000000 */
[----:B------:R-:W-:Y:S01]  /*3c90*/  PLOP3.LUT P0, PT, PT, PT, UP1, 0x40, 0x0 ;  /* 0x000000000000781c */ /* 0x000fe20003f0e818 */
[----:B-1----:R-:W-:Y:S01]  /*3ca0*/  FMUL.FTZ R6, R35, c[0x0][0x320] ;  /* 0x0000c80023067a20 */ /* 0x002fe20000410000 */
[C---:B------:R-:W-:Y:S01]  /*3cb0*/  ISETP.GT.AND P2, PT, R4.reuse, 0x1, P2 ;  /* 0x000000010400780c */ /* 0x040fe20001744270 */
[----:B------:R-:W-:Y:S01]  /*3cc0*/  UISETP.GE.AND UP2, UPT, UR30, 0x22, UPT ;  /* 0x000000221e00788c */ /* 0x000fe2000bf46270 */
[C---:B------:R-:W-:Y:S01]  /*3cd0*/  ISETP.GT.AND P0, PT, R4.reuse, 0x9, P0 ;  /* 0x000000090400780c */ /* 0x040fe20000704270 */
[----:B------:R1:W3:Y:S01]  /*3ce0*/  MUFU.TANH R35, R6 ;  /* 0x0000000600237308 */ /* 0x0002e20000002400 */
[----:B------:R-:W-:Y:S01]  /*3cf0*/  ISETP.GT.AND P1, PT, R4, 0x8, P1 ;  /* 0x000000080400780c */ /* 0x000fe20000f24270 */
[----:B------:R-:W-:Y:S01]  /*3d00*/  UISETP.GE.AND UP4, UPT, UR30, 0x1a, UPT ;  /* 0x0000001a1e00788c */ /* 0x000fe2000bf86270 */
[C---:B------:R-:W-:Y:S01]  /*3d10*/  ISETP.LT.OR P0, PT, R5.reuse, 0xa, P0 ;  /* 0x0000000a0500780c */ /* 0x040fe20000701670 */
[----:B------:R-:W-:Y:S01]  /*3d20*/  UISETP.GE.AND UP3, UPT, UR30, 0x21, UPT ;  /* 0x000000211e00788c */ /* 0x000fe2000bf66270 */
[C---:B------:R-:W-:Y:S01]  /*3d30*/  ISETP.LT.OR P2, PT, R5.reuse, 0x2, P2 ;  /* 0x000000020500780c */ /* 0x040fe20001741670 */
[----:B------:R-:W-:Y:S01]  /*3d40*/  UP2UR UR31, UPR, URZ, 0x40 ;  /* 0x000000403f1f7883 */ /* 0x000fe20008000000 */
[----:B------:R-:W-:Y:S01]  /*3d50*/  ISETP.LT.OR P1, PT, R5, 0x9, P1 ;  /* 0x000000090500780c */ /* 0x000fe20000f21670 */
[----:B------:R-:W-:Y:S01]  /*3d60*/  UP2UR UR5, UPR, URZ, 0x2 ;  /* 0x000000023f057883 */ /* 0x000fe20008000000 */
[----:B------:R-:W-:Y:S01]  /*3d70*/  FSEL R40, R17, -INF , !P2 ;  /* 0xff80000011287808 */ /* 0x000fe20005000000 */
[----:B------:R-:W-:Y:S01]  /*3d80*/  UP2UR UR4, UPR, URZ, 0x1 ;  /* 0x000000013f047883 */ /* 0x000fe20008000000 */
[----:B------:R-:W-:Y:S01]  /*3d90*/  FSEL R41, R20, -INF , !P1 ;  /* 0xff80000014297808 */ /* 0x000fe20004800000 */
[----:B------:R-:W-:Y:S01]  /*3da0*/  UISETP.GE.AND UP1, UPT, UR30, 0x29, UPT ;  /* 0x000000291e00788c */ /* 0x000fe2000bf26270 */
[----:B------:R-:W-:Y:S01]  /*3db0*/  PLOP3.LUT P2, PT, PT, PT, UP0, 0x40, 0x0 ;  /* 0x000000000000781c */ /* 0x000fe20003f4e808 */
[----:B------:R-:W-:Y:S01]  /*3dc0*/  UISETP.GE.AND UP0, UPT, UR30, 0x2a, UPT ;  /* 0x0000002a1e00788c */ /* 0x000fe2000bf06270 */
[----:B------:R-:W-:Y:S01]  /*3dd0*/  PLOP3.LUT P1, PT, PT, PT, UP6, 0x40, 0x0 ;  /* 0x000000000000781c */ /* 0x000fe20003f2e868 */
[----:B-1----:R-:W-:Y:S01]  /*3de0*/  FMUL.FTZ R6, R47, c[0x0][0x320] ;  /* 0x0000c8002f067a20 */ /* 0x002fe20000410000 */
[C---:B------:R-:W-:Y:S01]  /*3df0*/  ISETP.GT.AND P2, PT, R4.reuse, 0x10, P2 ;  /* 0x000000100400780c */ /* 0x040fe20001744270 */
[----:B------:R-:W-:Y:S01]  /*3e00*/  UISETP.NE.AND UP6, UPT, UR12, URZ, UPT ;  /* 0x0000003f0c00728c */ /* 0x000fe2000bfc5270 */
[----:B------:R-:W-:Y:S01]  /*3e10*/  ISETP.GT.AND P1, PT, R4, 0x11, P1 ;  /* 0x000000110400780c */ /* 0x000fe20000f24270 */
[----:B------:R1:W4:Y:S01]  /*3e20*/  MUFU.TANH R31, R6 ;  /* 0x00000006001f7308 */ /* 0x0003220000002400 */
[----:B------:R-:W-:Y:S01]  /*3e30*/  ISETP.LT.OR P2, PT, R5, 0x11, P2 ;  /* 0x000000110500780c */ /* 0x000fe20001741670 */
[----:B------:R-:W-:Y:S01]  /*3e40*/  FMUL.FTZ R7, R59, c[0x0][0x320] ;  /* 0x0000c8003b077a20 */ /* 0x000fe20000410000 */
[----:B------:R-:W-:Y:S01]  /*3e50*/  ISETP.LT.OR P1, PT, R5, 0x12, P1 ;  /* 0x000000120500780c */ /* 0x000fe20000f21670 */
[----:B------:R-:W-:Y:S01]  /*3e60*/  FMUL.FTZ R9, R54, c[0x0][0x320] ;  /* 0x0000c80036097a20 */ /* 0x000fe20000410000 */
[----:B------:R-:W-:Y:S01]  /*3e70*/  FSEL R64, R30, -INF , !P2 ;  /* 0xff8000001e407808 */ /* 0x000fe20005000000 */
[----:B------:R-:W-:Y:S01]  /*3e80*/  FMUL.FTZ R11, R46, c[0x0][0x320] ;  /* 0x0000c8002e0b7a20 */ /* 0x000fe20000410000 */
[----:B------:R-:W-:Y:S01]  /*3e90*/  FSEL R70, R29, -INF , !P1 ;  /* 0xff8000001d467808 */ /* 0x000fe20004800000 */
[----:B------:R-:W2:Y:S01]  /*3ea0*/  MUFU.TANH R21, R10 ;  /* 0x0000000a00157308 */ /* 0x000ea20000002400 */
[----:B------:R-:W-:-:S02]  /*3eb0*/  PLOP3.LUT P2, PT, PT, PT, UP4, 0x40, 0x0 ;  /* 0x000000000000781c */ /* 0x000fc40003f4e848 */
[----:B------:R-:W-:Y:S02]  /*3ec0*/  PLOP3.LUT P1, PT, PT, PT, UP3, 0x40, 0x0 ;  /* 0x000000000000781c */ /* 0x000fe40003f2e838 */
[C---:B------:R-:W-:Y:S02]  /*3ed0*/  ISETP.GT.AND P2, PT, R4.reuse, 0x19, P2 ;  /* 0x000000190400780c */ /* 0x040fe40001744270 */
[----:B------:R-:W-:Y:S01]  /*3ee0*/  ISETP.GT.AND P1, PT, R4, 0x20, P1 ;  /* 0x000000200400780c */ /* 0x000fe20000f24270 */
[----:B-1----:R-:W-:Y:S01]  /*3ef0*/  FMUL.FTZ R6, R50, c[0x0][0x320] ;  /* 0x0000c80032067a20 */ /* 0x002fe20000410000 */
[C---:B------:R-:W-:Y:S01]  /*3f00*/  ISETP.LT.OR P2, PT, R5.reuse, 0x1a, P2 ;  /* 0x0000001a0500780c */ /* 0x040fe20001741670 */
[----:B------:R-:W1:Y:S01]  /*3f10*/  MUFU.TANH R23, R9 ;  /* 0x0000000900177308 */ /* 0x000e620000002400 */
[----:B------:R-:W-:Y:S02]  /*3f20*/  ISETP.LT.OR P1, PT, R5, 0x21, P1 ;  /* 0x000000210500780c */ /* 0x000fe40000f21670 */
[----:B------:R-:W-:-:S02]  /*3f30*/  FSEL R71, R27, -INF , !P2 ;  /* 0xff8000001b477808 */ /* 0x000fc40005000000 */
[----:B------:R-:W-:Y:S02]  /*3f40*/  FSEL R193, R22, -INF , !P1 ;  /* 0xff80000016c17808 */ /* 0x000fe40004800000 */
[----:B------:R-:W-:Y:S01]  /*3f50*/  PLOP3.LUT P2, PT, PT, PT, UP1, 0x40, 0x0 ;  /* 0x000000000000781c */ /* 0x000fe20003f4e818 */
[----:B------:R5:W1:Y:S01]  /*3f60*/  MUFU.TANH R24, R6 ;  /* 0x0000000600187308 */ /* 0x000a620000002400 */
[----:B------:R-:W-:Y:S02]  /*3f70*/  PLOP3.LUT P1, PT, PT, PT, UP0, 0x40, 0x0 ;  /* 0x000000000000781c */ /* 0x000fe40003f2e808 */
[C---:B------:R-:W-:Y:S02]  /*3f80*/  ISETP.GT.AND P2, PT, R4.reuse, 0x28, P2 ;  /* 0x000000280400780c */ /* 0x040fe40001744270 */
[----:B------:R-:W-:Y:S02]  /*3f90*/  ISETP.GT.AND P1, PT, R4, 0x29, P1 ;  /* 0x000000290400780c */ /* 0x000fe40000f24270 */
[C---:B------:R-:W-:Y:S01]  /*3fa0*/  ISETP.LT.OR P2, PT, R5.reuse, 0x29, P2 ;  /* 0x000000290500780c */ /* 0x040fe20001741670 */
[----:B------:R-:W1:Y:S01]  /*3fb0*/  MUFU.TANH R20, R8 ;  /* 0x0000000800147308 */ /* 0x000e620000002400 */
[----:B------:R-:W-:-:S02]  /*3fc0*/  ISETP.LT.OR P1, PT, R5, 0x2a, P1 ;  /* 0x0000002a0500780c */ /* 0x000fc40000f21670 */
[----:B------:R-:W-:Y:S02]  /*3fd0*/  FSEL R207, R26, -INF , !P2 ;  /* 0xff8000001acf7808 */ /* 0x000fe40005000000 */
[----:B------:R-:W-:Y:S01]  /*3fe0*/  FSEL R191, R25, -INF , !P1 ;  /* 0xff80000019bf7808 */ /* 0x000fe20004800000 */
[----:B-----5:R-:W-:Y:S01]  /*3ff0*/  FMUL.FTZ R6, R42, c[0x0][0x320] ;  /* 0x0000c8002a067a20 */ /* 0x020fe20000410000 */
[----:B------:R-:W-:Y:S01]  /*4000*/  FSEL R42, R36, -INF , !P0 ;  /* 0xff800000242a7808 */ /* 0x000fe20004000000 */
[----:B------:R-:W1:Y:S01]  /*4010*/  MUFU.TANH R17, R7 ;  /* 0x0000000700117308 */ /* 0x000e620000002400 */
[----:B------:R-:W-:-:S04]  /*4020*/  PLOP3.LUT P0, PT, PT, PT, UP5, 0x40, 0x0 ;  /* 0x000000000000781c */ /* 0x000fc80003f0e858 */
[----:B------:R-:W-:-:S03]  /*4030*/  ISETP.GT.AND P0, PT, R4, 0x18, P0 ;  /* 0x000000180400780c */ /* 0x000fc60000704270 */
[----:B------:R5:W1:Y:S01]  /*4040*/  MUFU.TANH R34, R6 ;  /* 0x0000000600227308 */ /* 0x000a620000002400 */
[----:B------:R-:W-:-:S04]  /*4050*/  ISETP.LT.OR P0, PT, R5, 0x19, P0 ;  /* 0x000000190500780c */ /* 0x000fc80000701670 */
[----:B------:R-:W-:Y:S02]  /*4060*/  FSEL R69, R28, -INF , !P0 ;  /* 0xff8000001c457808 */ /* 0x000fe40004000000 */
[----:B------:R-:W-:Y:S01]  /*4070*/  PLOP3.LUT P0, PT, PT, PT, UP2, 0x40, 0x0 ;  /* 0x000000000000781c */ /* 0x000fe20003f0e828 */
[----:B------:R-:W1:Y:S03]  /*4080*/  MUFU.TANH R18, R11 ;  /* 0x0000000b00127308 */ /* 0x000e660000002400 */
[----:B------:R-:W-:Y:S01]  /*4090*/  ISETP.GT.AND P0, PT, R4, 0x21, P0 ;  /* 0x000000210400780c */ /* 0x000fe20000704270 */
[----:B------:R-:W-:-:S03]  /*40a0*/  FMUL.FTZ R4, R55, c[0x0][0x320] ;  /* 0x0000c80037047a20 */ /* 0x000fc60000410000 */
[----:B------:R-:W-:Y:S01]  /*40b0*/  ISETP.LT.OR P0, PT, R5, 0x22, P0 ;  /* 0x000000220500780c */ /* 0x000fe20000701670 */
[----:B-----5:R-:W-:Y:S01]  /*40c0*/  FMUL.FTZ R6, R43, c[0x0][0x320] ;  /* 0x0000c8002b067a20 */ /* 0x020fe20000410000 */
[----:B------:R-:W1:Y:S02]  /*40d0*/  MUFU.TANH R11, R4 ;  /* 0x00000004000b7308 */ /* 0x000e640000002400 */
[----:B------:R-:W-:Y:S02]  /*40e0*/  FSEL R216, R19, -INF , !P0 ;  /* 0xff80000013d87808 */ /* 0x000fe40004000000 */
[----:B------:R-:W-:Y:S01]  /*40f0*/  PLOP3.LUT P0, PT, PT, PT, UP6, 0x40, 0x0 ;  /* 0x000000000000781c */ /* 0x000fe20003f0e868 */
[----:B------:R-:W-:-:S03]  /*4100*/  UISETP.NE.AND UP6, UPT, UR31, URZ, UPT ;  /* 0x0000003f1f00728c */ /* 0x000fc6000bfc5270 */
[----:B------:R5:W1:Y:S02]  /*4110*/  MUFU.TANH R33, R6 ;  /* 0x0000000600217308 */ /* 0x000a640000002400 */
[----:B-----5:R-:W5:Y:S02]  /*4120*/  SHFL.IDX PT, R6, R12, 0x1, 0x1c1f ;  /* 0x003c1f000c067f89 */ /* 0x020f6400000e0000 */
[--C-:B-----5:R-:W-:Y:S02]  /*4130*/  IMAD.IADD R5, R13, 0x1, R6.reuse ;  /* 0x000000010d057824 */ /* 0x120fe400078e0206 */
[----:B------:R-:W-:-:S03]  /*4140*/  IMAD.IADD R4, R15, 0x1, R6 ;  /* 0x000000010f047824 */ /* 0x000fc600078e0206 */
[----:B------:R-:W-:Y:S01]  /*4150*/  IMNMX R5, R5, R14, PT ;  /* 0x0000000e05057217 */ /* 0x000fe20003800200 */
        /* <DEDUP_REMOVED lines=13> */
.L_x_597:
[----:B------:R-:W-:-:S04]  /*4230*/  MOV R7, c[0x0][0x32c] ;  /* 0x0000cb0000077a02 */ /* 0x000fc80000000f00 */
[----:B------:R-:W-:-:S13]  /*4240*/  ISETP.NE.AND P0, PT, R7, 0x1, PT ;  /* 0x000000010700780c */ /* 0x000fda0003f05270 */
[----:B------:R-:W-:-:S05]  /*4250*/  @P0 IMAD.HI.U32 R7, R6, c[0x0][0x330], RZ ;  /* 0x0000cc0006070a27 */ /* 0x000fca00078e00ff */
[----:B------:R-:W-:Y:S02]  /*4260*/  @P0 SHF.R.U32.HI R6, RZ, c[0x0][0x334], R7 ;  /* 0x0000cd00ff060a19 */ /* 0x000fe40000011607 */
.L_x_598:
[----:B------:R-:W-:Y:S05]  /*4270*/  BSYNC B0 ;  /* 0x0000000000007941 */ /* 0x000fea0003800000 */
.L_x_596:
[----:B------:R-:W-:-:S05]  /*4280*/  IMAD R6, R6, c[0x0][0x32c], R16 ;  /* 0x0000cb0006067a24 */ /* 0x000fca00078e0210 */
[----:B------:R-:W-:Y:S02]  /*4290*/  IADD3 R7, R6, c[0x0][0x32c], RZ ;  /* 0x0000cb0006077a10 */ /* 0x000fe40007ffe0ff */
[----:B------:R-:W-:Y:S02]  /*42a0*/  IMNMX R4, R4, R6, !PT ;  /* 0x0000000604047217 */ /* 0x000fe40007800200 */
[----:B------:R-:W-:Y:S02]  /*42b0*/  IMNMX R5, R5, R7, PT ;  /* 0x0000000705057217 */ /* 0x000fe40003800200 */
.L_x_595:
[----:B-1234-:R-:W-:Y:S01]  /*42c0*/  UP2UR UR30, UPR, URZ, 0x1 ;  /* 0x000000013f1e7883 */ /* 0x01efe20008000000 */
[----:B------:R-:W-:Y:S01]  /*42d0*/  FMUL.FTZ R6, R77, c[0x0][0x320] ;  /* 0x0000c8004d067a20 */ /* 0x000fe20000410000 */
[----:B------:R-:W-:Y:S01]  /*42e0*/  UISETP.NE.AND UP0, UPT, UR29, URZ, UPT ;  /* 0x0000003f1d00728c */ /* 0x000fe2000bf05270 */
[----:B------:R-:W-:Y:S01]  /*42f0*/  FMUL.FTZ R8, R84, c[0x0][0x320] ;  /* 0x0000c80054087a20 */ /* 0x000fe20000410000 */
[----:B------:R-:W-:Y:S01]  /*4300*/  UP2UR UR31, UPR, URZ, 0x2 ;  /* 0x000000023f1f7883 */ /* 0x000fe20008000000 */
[----:B------:R1:W2:Y:S01]  /*4310*/  MUFU.TANH R30, R6 ;  /* 0x00000006001e7308 */ /* 0x0002a20000002400 */
[----:B------:R-:W-:Y:S01]  /*4320*/  UP2UR UR33, UPR, URZ, 0x8 ;  /* 0x000000083f217883 */ /* 0x000fe20008000000 */
[----:B------:R-:W-:Y:S01]  /*4330*/  FMUL.FTZ R10, R72, c[0x0][0x320] ;  /* 0x0000c800480a7a20 */ /* 0x000fe20000410000 */
[----:B------:R-:W-:Y:S01]  /*4340*/  PLOP3.LUT P0, PT, PT, PT, UP0, 0x40, 0x0 ;  /* 0x000000000000781c */ /* 0x000fe20003f0e808 */
[----:B------:R-:W-:Y:S01]  /*4350*/  UP2UR UR32, UPR, URZ, 0x4 ;  /* 0x000000043f207883 */ /* 0x000fe20008000000 */
[----:B------:R-:W-:Y:S01]  /*4360*/  FMUL.FTZ R7, R73, c[0x0][0x320] ;  /* 0x0000c80049077a20 */ /* 0x000fe20000410000 */
[----:B------:R-:W-:Y:S01]  /*4370*/  UISETP.NE.AND UP1, UPT, UR5, URZ, UPT ;  /* 0x0000003f0500728c */ /* 0x000fe2000bf25270 */
[----:B------:R-:W-:Y:S01]  /*4380*/  ISETP.GT.AND P0, PT, R4, RZ, P0 ;  /* 0x000000ff0400720c */ /* 0x000fe20000704270 */
[----:B------:R-:W-:Y:S01]  /*4390*/  UISETP.NE.AND UP3, UPT, UR28, URZ, UPT ;  /* 0x0000003f1c00728c */ /* 0x000fe2000bf65270 */
[----:B------:R3:W4:Y:S01]  /*43a0*/  MUFU.TANH R22, R8 ;  /* 0x0000000800167308 */ /* 0x0007220000002400 */
[----:B------:R-:W-:Y:S01]  /*43b0*/  UISETP.NE.AND UP2, UPT, UR27, URZ, UPT ;  /* 0x0000003f1b00728c */ /* 0x000fe2000bf45270 */
[----:B------:R-:W-:Y:S01]  /*43c0*/  ISETP.LT.OR P0, PT, R5, 0x1, P0 ;  /* 0x000000010500780c */ /* 0x000fe20000701670 */
[----:B------:R-:W-:Y:S01]  /*43d0*/  UISETP.NE.AND UP0, UPT, UR4, URZ, UPT ;  /* 0x0000003f0400728c */ /* 0x000fe2000bf05270 */
[----:B------:R-:W-:Y:S01]  /*43e0*/  FMUL.FTZ R9, R89, c[0x0][0x320] ;  /* 0x0000c80059097a20 */ /* 0x000fe20000410000 */
[----:B------:R-:W-:Y:S01]  /*43f0*/  PLOP3.LUT P2, PT, PT, PT, UP3, 0x40, 0x0 ;  /* 0x000000000000781c */ /* 0x000fe20003f4e838 */
[----:B------:R-:W-:Y:S01]  /*4400*/  UISETP.NE.AND UP3, UPT, UR33, URZ, UPT ;  /* 0x0000003f2100728c */ /* 0x000fe2000bf65270 */
[----:B-1----:R-:W-:Y:S01]  /*4410*/  FMUL.FTZ R6, R92, c[0x0][0x320] ;  /* 0x0000c8005c067a20 */ /* 0x002fe20000410000 */
[----:B------:R-:W-:Y:S01]  /*4420*/  FSEL R36, R20, -INF , !P0 ;  /* 0xff80000014247808 */ /* 0x000fe20004000000 */
[----:B------:R-:W1:Y:S01]  /*4430*/  MUFU.TANH R27, R10 ;  /* 0x0000000a001b7308 */ /* 0x000e620000002400 */
[----:B------:R-:W-:Y:S01]  /*4440*/  PLOP3.LUT P0, PT, PT, PT, UP1, 0x40, 0x0 ;  /* 0x000000000000781c */ /* 0x000fe20003f0e818 */
[----:B------:R-:W-:Y:S01]  /*4450*/  UISETP.NE.AND UP1, UPT, UR31, URZ, UPT ;  /* 0x0000003f1f00728c */ /* 0x000fe2000bf25270 */
[----:B------:R-:W-:Y:S01]  /*4460*/  PLOP3.LUT P1, PT, PT, PT, UP2, 0x40, 0x0 ;  /* 0x000000000000781c */ /* 0x000fe20003f2e828 */
[----:B------:R-:W-:Y:S01]  /*4470*/  UISETP.NE.AND UP2, UPT, UR32, URZ, UPT ;  /* 0x0000003f2000728c */ /* 0x000fe2000bf45270 */
[----:B------:R-:W-:-:S02]  /*4480*/  ISETP.GT.AND P0, PT, R4, 0x9, P0 ;  /* 0x000000090400780c */ /* 0x000fc40000704270 */
[C---:B------:R-:W-:Y:S01]  /*4490*/  ISETP.GT.AND P2, PT, R4.reuse, 0x1, P2 ;  /* 0x000000010400780c */ /* 0x040fe20001744270 */
[----:B------:R5:W1:Y:S01]  /*44a0*/  MUFU.TANH R28, R6 ;  /* 0x00000006001c7308 */ /* 0x000a620000002400 */
[----:B------:R-:W-:Y:S01]  /*44b0*/  ISETP.GT.AND P1, PT, R4, 0x8, P1 ;  /* 0x000000080400780c */ /* 0x000fe20000f24270 */
[----:B---3--:R-:W-:Y:S01]  /*44c0*/  FMUL.FTZ R8, R76, c[0x0][0x320] ;  /* 0x0000c8004c087a20 */ /* 0x008fe20000410000 */
[C---:B------:R-:W-:Y:S02]  /*44d0*/  ISETP.LT.OR P0, PT, R5.reuse, 0xa, P0 ;  /* 0x0000000a0500780c */ /* 0x040fe40000701670 */
[C---:B------:R-:W-:Y:S02]  /*44e0*/  ISETP.LT.OR P2, PT, R5.reuse, 0x2, P2 ;  /* 0x000000020500780c */ /* 0x040fe40001741670 */
[----:B------:R-:W-:Y:S01]  /*44f0*/  ISETP.LT.OR P1, PT, R5, 0x9, P1 ;  /* 0x000000090500780c */ /* 0x000fe20000f21670 */
[----:B------:R-:W3:Y:S01]  /*4500*/  MUFU.TANH R19, R9 ;  /* 0x0000000900137308 */ /* 0x000ee20000002400 */
[----:B------:R-:W-:-:S02]  /*4510*/  FSEL R21, R21, -INF , !P0 ;  /* 0xff80000015157808 */ /* 0x000fc40004000000 */
[----:B------:R-:W-:Y:S02]  /*4520*/  FSEL R37, R17, -INF , !P2 ;  /* 0xff80000011257808 */ /* 0x000fe40005000000 */
[----:B------:R-:W-:Y:S02]  /*4530*/  FSEL R39, R24, -INF , !P1 ;  /* 0xff80000018277808 */ /* 0x000fe40004800000 */
[----:B------:R-:W-:Y:S01]  /*4540*/  PLOP3.LUT P0, PT, PT, PT, UP5, 0x40, 0x0 ;  /* 0x000000000000781c */ /* 0x000fe20003f0e858 */
[----:B-----5:R-:W-:Y:S01]  /*4550*/  FMUL.FTZ R6, R93, c[0x0][0x320] ;  /* 0x0000c8005d067a20 */ /* 0x020fe20000410000 */
[----:B------:R-:W-:Y:S01]  /*4560*/  PLOP3.LUT P2, PT, PT, PT, UP0, 0x40, 0x0 ;  /* 0x000000000000781c */ /* 0x000fe20003f4e808 */
[----:B------:R-:W-:Y:S01]  /*4570*/  UISETP.NE.AND UP0, UPT, UR30, URZ, UPT ;  /* 0x0000003f1e00728c */ /* 0x000fe2000bf05270 */
[----:B------:R-:W-:Y:S01]  /*4580*/  PLOP3.LUT P1, PT, PT, PT, UP6, 0x40, 0x0 ;  /* 0x000000000000781c */ /* 0x000fe20003f2e868 */
[----:B------:R5:W1:Y:S01]  /*4590*/  MUFU.TANH R26, R6 ;  /* 0x00000006001a7308 */ /* 0x000a620000002400 */
[C---:B------:R-:W-:Y:S01]  /*45a0*/  ISETP.GT.AND P0, PT, R4.reuse, 0x18, P0 ;  /* 0x000000180400780c */ /* 0x040fe20000704270 */
[----:B------:R-:W-:Y:S01]  /*45b0*/  UP2UR UR30, UPR, URZ, 0x40 ;  /* 0x000000403f1e7883 */ /* 0x000fe20008000000 */
[C---:B------:R-:W-:Y:S01]  /*45c0*/  ISETP.GT.AND P2, PT, R4.reuse, 0x10, P2 ;  /* 0x000000100400780c */ /* 0x040fe20001744270 */
[----:B------:R-:W-:Y:S01]  /*45d0*/  UISETP.NE.AND UP6, UPT, UR12, URZ, UPT ;  /* 0x0000003f0c00728c */ /* 0x000fe2000bfc5270 */
[----:B------:R-:W-:-:S02]  /*45e0*/  ISETP.GT.AND P1, PT, R4, 0x11, P1 ;  /* 0x000000110400780c */ /* 0x000fc40000f24270 */
[C---:B------:R-:W-:Y:S01]  /*45f0*/  ISETP.LT.OR P0, PT, R5.reuse, 0x19, P0 ;  /* 0x000000190500780c */ /* 0x040fe20000701670 */
[----:B------:R-:W1:Y:S01]  /*4600*/  MUFU.TANH R24, R7 ;  /* 0x0000000700187308 */ /* 0x000e620000002400 */
[C---:B------:R-:W-:Y:S02]  /*4610*/  ISETP.LT.OR P2, PT, R5.reuse, 0x11, P2 ;  /* 0x000000110500780c */ /* 0x040fe40001741670 */
[----:B------:R-:W-:Y:S02]  /*4620*/  ISETP.LT.OR P1, PT, R5, 0x12, P1 ;  /* 0x000000120500780c */ /* 0x000fe40000f21670 */
[----:B------:R-:W-:Y:S02]  /*4630*/  FSEL R62, R23, -INF , !P0 ;  /* 0xff800000173e7808 */ /* 0x000fe40004000000 */
[----:B------:R-:W-:Y:S01]  /*4640*/  FSEL R61, R18, -INF , !P2 ;  /* 0xff800000123d7808 */ /* 0x000fe20005000000 */
[----:B-----5:R-:W-:Y:S01]  /*4650*/  FMUL.FTZ R6, R80, c[0x0][0x320] ;  /* 0x0000c80050067a20 */ /* 0x020fe20000410000 */
[----:B------:R-:W-:Y:S01]  /*4660*/  FSEL R63, R31, -INF , !P1 ;  /* 0xff8000001f3f7808 */ /* 0x000fe20004800000 */
[----:B------:R-:W1:Y:S01]  /*4670*/  MUFU.TANH R18, R8 ;  /* 0x0000000800127308 */ /* 0x000e620000002400 */
[----:B------:R-:W-:-:S02]  /*4680*/  PLOP3.LUT P0, PT, PT, PT, UP2, 0x40, 0x0 ;  /* 0x000000000000781c */ /* 0x000fc40003f0e828 */
[----:B------:R-:W-:Y:S02]  /*4690*/  PLOP3.LUT P2, PT, PT, PT, UP4, 0x40, 0x0 ;  /* 0x000000000000781c */ /* 0x000fe40003f4e848 */
[----:B------:R-:W-:Y:S02]  /*46a0*/  PLOP3.LUT P1, PT, PT, PT, UP3, 0x40, 0x0 ;  /* 0x000000000000781c */ /* 0x000fe40003f2e838 */
[C---:B------:R-:W-:Y:S01]  /*46b0*/  ISETP.GT.AND P0, PT, R4.reuse, 0x21, P0 ;  /* 0x000000210400780c */ /* 0x040fe20000704270 */
[----:B------:R5:W1:Y:S01]  /*46c0*/  MUFU.TANH R25, R6 ;  /* 0x0000000600197308 */ /* 0x000a620000002400 */
[C---:B------:R-:W-:Y:S02]  /*46d0*/  ISETP.GT.AND P2, PT, R4.reuse, 0x19, P2 ;  /* 0x000000190400780c */ /* 0x040fe40001744270 */
[----:B------:R-:W-:Y:S02]  /*46e0*/  ISETP.GT.AND P1, PT, R4, 0x20, P1 ;  /* 0x000000200400780c */ /* 0x000fe40000f24270 */
[----:B------:R-:W-:-:S02]  /*46f0*/  ISETP.LT.OR P0, PT, R5, 0x22, P0 ;  /* 0x000000220500780c */ /* 0x000fc40000701670 */
[C---:B------:R-:W-:Y:S02]  /*4700*/  ISETP.LT.OR P2, PT, R5.reuse, 0x1a, P2 ;  /* 0x0000001a0500780c */ /* 0x040fe40001741670 */
[----:B------:R-:W-:Y:S02]  /*4710*/  ISETP.LT.OR P1, PT, R5, 0x21, P1 ;  /* 0x000000210500780c */ /* 0x000fe40000f21670 */
[----:B------:R-:W-:Y:S02]  /*4720*/  FSEL R189, R35, -INF , !P0 ;  /* 0xff80000023bd7808 */ /* 0x000fe40004000000 */
[----:B------:R-:W-:Y:S02]  /*4730*/  FSEL R68, R11, -INF , !P2 ;  /* 0xff8000000b447808 */ /* 0x000fe40005000000 */
[----:B------:R-:W-:Y:S01]  /*4740*/  FSEL R190, R32, -INF , !P1 ;  /* 0xff80000020be7808 */ /* 0x000fe20004800000 */
[----:B-----5:R-:W-:Y:S01]  /*4750*/  FMUL.FTZ R6, R81, c[0x0][0x320] ;  /* 0x0000c80051067a20 */ /* 0x020fe20000410000 */
[----:B------:R-:W-:Y:S01]  /*4760*/  PLOP3.LUT P0, PT, PT, PT, UP6, 0x40, 0x0 ;  /* 0x000000000000781c */ /* 0x000fe20003f0e868 */
[----:B------:R-:W-:Y:S01]  /*4770*/  UISETP.NE.AND UP6, UPT, UR30, URZ, UPT ;  /* 0x0000003f1e00728c */ /* 0x000fe2000bfc5270 */
[----:B------:R-:W-:Y:S01]  /*4780*/  PLOP3.LUT P2, PT, PT, PT, UP1, 0x40, 0x0 ;  /* 0x000000000000781c */ /* 0x000fe20003f4e818 */
[----:B------:R5:W1:Y:S01]  /*4790*/  MUFU.TANH R29, R6 ;  /* 0x00000006001d7308 */ /* 0x000a620000002400 */
[----:B------:R-:W-:-:S02]  /*47a0*/  PLOP3.LUT P1, PT, PT, PT, UP0, 0x40, 0x0 ;  /* 0x000000000000781c */ /* 0x000fc40003f2e808 */
[C---:B------:R-:W-:Y:S02]  /*47b0*/  ISETP.GT.AND P2, PT, R4.reuse, 0x28, P2 ;  /* 0x000000280400780c */ /* 0x040fe40001744270 */
[----:B------:R-:W-:Y:S01]  /*47c0*/  ISETP.GT.AND P1, PT, R4, 0x29, P1 ;  /* 0x000000290400780c */ /* 0x000fe20000f24270 */
[----:B------:R-:W-:Y:S01]  /*47d0*/  FMUL.FTZ R4, R85, c[0x0][0x320] ;  /* 0x0000c80055047a20 */ /* 0x000fe20000410000 */
[C---:B------:R-:W-:Y:S02]  /*47e0*/  ISETP.LT.OR P2, PT, R5.reuse, 0x29, P2 ;  /* 0x000000290500780c */ /* 0x040fe40001741670 */
[----:B------:R-:W-:Y:S01]  /*47f0*/  ISETP.LT.OR P1, PT, R5, 0x2a, P1 ;  /* 0x0000002a0500780c */ /* 0x000fe20000f21670 */
[----:B------:R-:W1:Y:S01]  /*4800*/  MUFU.TANH R17, R4 ;  /* 0x0000000400117308 */ /* 0x000e620000002400 */
[----:B------:R-:W-:Y:S02]  /*4810*/  FSEL R188, R34, -INF , !P2 ;  /* 0xff80000022bc7808 */ /* 0x000fe40005000000 */
[----:B------:R-:W-:Y:S01]  /*4820*/  FSEL R139, R33, -INF , !P1 ;  /* 0xff800000218b7808 */ /* 0x000fe20004800000 */
[----:B-----5:R-:W-:-:S04]  /*4830*/  FMUL.FTZ R6, R88, c[0x0][0x320] ;  /* 0x0000c80058067a20 */ /* 0x020fc80000410000 */
        /* <DEDUP_REMOVED lines=18> */
.L_x_601:
[----:B------:R-:W-:-:S04]  /*4960*/  MOV R7, c[0x0][0x32c] ;  /* 0x0000cb0000077a02 */ /* 0x000fc80000000f00 */
[----:B------:R-:W-:-:S13]  /*4970*/  ISETP.NE.AND P0, PT, R7, 0x1, PT ;  /* 0x000000010700780c */ /* 0x000fda0003f05270 */
[----:B------:R-:W-:-:S05]  /*4980*/  @P0 IMAD.HI.U32 R7, R6, c[0x0][0x330], RZ ;  /* 0x0000cc0006070a27 */ /* 0x000fca00078e00ff */
[----:B------:R-:W-:Y:S02]  /*4990*/  @P0 SHF.R.U32.HI R6, RZ, c[0x0][0x334], R7 ;  /* 0x0000cd00ff060a19 */ /* 0x000fe40000011607 */
.L_x_602:
[----:B------:R-:W-:Y:S05]  /*49a0*/  BSYNC B0 ;  /* 0x0000000000007941 */ /* 0x000fea0003800000 */
.L_x_600:
[----:B------:R-:W-:-:S05]  /*49b0*/  IMAD R6, R6, c[0x0][0x32c], R16 ;  /* 0x0000cb0006067a24 */ /* 0x000fca00078e0210 */
[----:B------:R-:W-:Y:S02]  /*49c0*/  IADD3 R7, R6, c[0x0][0x32c], RZ ;  /* 0x0000cb0006077a10 */ /* 0x000fe40007ffe0ff */
[----:B------:R-:W-:Y:S02]  /*49d0*/  IMNMX R4, R4, R6, !PT ;  /* 0x0000000604047217 */ /* 0x000fe40007800200 */
[----:B------:R-:W-:Y:S02]  /*49e0*/  IMNMX R5, R5, R7, PT ;  /* 0x0000000705057217 */ /* 0x000fe40003800200 */
.L_x_599:
        /* <DEDUP_REMOVED lines=14> */
[----:B------:R-:W-:Y:S01]  /*4ad0*/  FMUL.FTZ R8, R82, c[0x0][0x320] ;  /* 0x0000c80052087a20 */ /* 0x000fe20000410000 */
[----:B------:R-:W-:Y:S01]  /*4ae0*/  UISETP.NE.AND UP2, UPT, UR27, URZ, UPT ;  /* 0x0000003f1b00728c */ /* 0x000fe2000bf45270 */
[----:B------:R-:W-:Y:S01]  /*4af0*/  ISETP.LT.OR P0, PT, R5, 0x1, P0 ;  /* 0x000000010500780c */ /* 0x000fe20000701670 */
[----:B------:R-:W-:Y:S01]  /*4b00*/  UISETP.NE.AND UP0, UPT, UR4, URZ, UPT ;  /* 0x0000003f0400728c */ /* 0x000fe2000bf05270 */
[----:B------:R-:W3:Y:S01]  /*4b10*/  MUFU.TANH R48, R10 ;  /* 0x0000000a00307308 */ /* 0x000ee20000002400 */
[----:B------:R-:W-:Y:S01]  /*4b20*/  PLOP3.LUT P2, PT, PT, PT, UP3, 0x40, 0x0 ;  /* 0x000000000000781c */ /* 0x000fe20003f4e838 */
[----:B------:R-:W-:Y:S01]  /*4b30*/  UISETP.NE.AND UP3, UPT, UR33, URZ, UPT ;  /* 0x0000003f2100728c */ /* 0x000fe2000bf65270 */
[----:B------:R-:W-:Y:S01]  /*4b40*/  FSEL R55, R28, -INF , !P0 ;  /* 0xff8000001c377808 */ /* 0x000fe20004000000 */
[----:B-1----:R-:W-:Y:S01]  /*4b50*/  FMUL.FTZ R6, R86, c[0x0][0x320] ;  /* 0x0000c80056067a20 */ /* 0x002fe20000410000 */
[----:B------:R-:W-:Y:S01]  /*4b60*/  PLOP3.LUT P0, PT, PT, PT, UP1, 0x40, 0x0 ;  /* 0x000000000000781c */ /* 0x000fe20003f0e818 */
[----:B------:R-:W-:Y:S01]  /*4b70*/  UISETP.NE.AND UP1, UPT, UR31, URZ, UPT ;  /* 0x0000003f1f00728c */ /* 0x000fe2000bf25270 */
[----:B------:R-:W-:Y:S01]  /*4b80*/  PLOP3.LUT P1, PT, PT, PT, UP2, 0x40, 0x0 ;  /* 0x000000000000781c */ /* 0x000fe20003f2e828 */
[----:B------:R1:W4:Y:S01]  /*4b90*/  MUFU.TANH R52, R6 ;  /* 0x0000000600347308 */ /* 0x0003220000002400 */
[C---:B------:R-:W-:Y:S01]  /*4ba0*/  ISETP.GT.AND P0, PT, R4.reuse, 0x9, P0 ;  /* 0x000000090400780c */ /* 0x040fe20000704270 */
[----:B------:R-:W-:Y:S01]  /*4bb0*/  UISETP.NE.AND UP2, UPT, UR32, URZ, UPT ;  /* 0x0000003f2000728c */ /* 0x000fe2000bf45270 */
[C---:B------:R-:W-:Y:S01]  /*4bc0*/  ISETP.GT.AND P2, PT, R4.reuse, 0x1, P2 ;  /* 0x000000010400780c */ /* 0x040fe20001744270 */
[----:B------:R-:W-:Y:S01]  /*4bd0*/  FMUL.FTZ R9, R75, c[0x0][0x320] ;  /* 0x0000c8004b097a20 */ /* 0x000fe20000410000 */
[----:B------:R-:W-:-:S02]  /*4be0*/  ISETP.GT.AND P1, PT, R4, 0x8, P1 ;  /* 0x000000080400780c */ /* 0x000fc40000f24270 */
[C---:B------:R-:W-:Y:S01]  /*4bf0*/  ISETP.LT.OR P0, PT, R5.reuse, 0xa, P0 ;  /* 0x0000000a0500780c */ /* 0x040fe20000701670 */
[----:B------:R-:W2:Y:S01]  /*4c00*/  MUFU.TANH R11, R11 ;  /* 0x0000000b000b7308 */ /* 0x000ea20000002400 */
[C---:B------:R-:W-:Y:S02]  /*4c10*/  ISETP.LT.OR P2, PT, R5.reuse, 0x2, P2 ;  /* 0x000000020500780c */ /* 0x040fe40001741670 */
[----:B------:R-:W-:Y:S02]  /*4c20*/  ISETP.LT.OR P1, PT, R5, 0x9, P1 ;  /* 0x000000090500780c */ /* 0x000fe40000f21670 */
[----:B------:R-:W-:Y:S02]  /*4c30*/  FSEL R56, R19, -INF , !P0 ;  /* 0xff80000013387808 */ /* 0x000fe40004000000 */
[----:B------:R-:W-:Y:S01]  /*4c40*/  FSEL R54, R26, -INF , !P2 ;  /* 0xff8000001a367808 */ /* 0x000fe20005000000 */
[----:B-1----:R-:W-:Y:S01]  /*4c50*/  FMUL.FTZ R6, R79, c[0x0][0x320] ;  /* 0x0000c8004f067a20 */ /* 0x002fe20000410000 */
[----:B------:R-:W-:Y:S01]  /*4c60*/  FSEL R57, R20, -INF , !P1 ;  /* 0xff80000014397808 */ /* 0x000fe20004800000 */
[----:B------:R1:W1:Y:S01]  /*4c70*/  MUFU.TANH R19, R7 ;  /* 0x0000000700137308 */ /* 0x0002620000002400 */
[----:B------:R-:W-:-:S02]  /*4c80*/  PLOP3.LUT P0, PT, PT, PT, UP5, 0x40, 0x0 ;  /* 0x000000000000781c */ /* 0x000fc40003f0e858 */
[----:B------:R-:W-:Y:S01]  /*4c90*/  PLOP3.LUT P2, PT, PT, PT, UP0, 0x40, 0x0 ;  /* 0x000000000000781c */ /* 0x000fe20003f4e808 */
[----:B------:R-:W-:Y:S01]  /*4ca0*/  UISETP.NE.AND UP0, UPT, UR30, URZ, UPT ;  /* 0x0000003f1e00728c */ /* 0x000fe2000bf05270 */
[----:B------:R-:W-:Y:S01]  /*4cb0*/  PLOP3.LUT P1, PT, PT, PT, UP6, 0x40, 0x0 ;  /* 0x000000000000781c */ /* 0x000fe20003f2e868 */
[----:B------:R-:W-:Y:S01]  /*4cc0*/  UP2UR UR30, UPR, URZ, 0x40 ;  /* 0x000000403f1e7883 */ /* 0x000fe20008000000 */
[C---:B------:R-:W-:Y:S01]  /*4cd0*/  ISETP.GT.AND P0, PT, R4.reuse, 0x18, P0 ;  /* 0x000000180400780c */ /* 0x040fe20000704270 */
[----:B------:R5:W2:Y:S01]  /*4ce0*/  MUFU.TANH R53, R6 ;  /* 0x0000000600357308 */ /* 0x000aa20000002400 */
[C---:B------:R-:W-:Y:S01]  /*4cf0*/  ISETP.GT.AND P2, PT, R4.reuse, 0x10, P2 ;  /* 0x000000100400780c */ /* 0x040fe20001744270 */
[----:B------:R-:W-:Y:S01]  /*4d00*/  UISETP.NE.AND UP6, UPT, UR12, URZ, UPT ;  /* 0x0000003f0c00728c */ /* 0x000fe2000bfc5270 */
[----:B------:R-:W-:Y:S02]  /*4d10*/  ISETP.GT.AND P1, PT, R4, 0x11, P1 ;  /* 0x000000110400780c */ /* 0x000fe40000f24270 */
[----:B------:R-:W-:-:S02]  /*4d20*/  ISETP.LT.OR P0, PT, R5, 0x19, P0 ;  /* 0x000000190500780c */ /* 0x000fc40000701670 */
[----:B------:R-:W-:Y:S01]  /*4d30*/  ISETP.LT.OR P2, PT, R5, 0x11, P2 ;  /* 0x000000110500780c */ /* 0x000fe20001741670 */
[----:B-1----:R-:W-:Y:S01]  /*4d40*/  FMUL.FTZ R7, R95, c[0x0][0x320] ;  /* 0x0000c8005f077a20 */ /* 0x002fe20000410000 */
[----:B------:R-:W-:Y:S01]  /*4d50*/  ISETP.LT.OR P1, PT, R5, 0x12, P1 ;  /* 0x000000120500780c */ /* 0x000fe20000f21670 */
[----:B------:R-:W1:Y:S01]  /*4d60*/  MUFU.TANH R20, R8 ;  /* 0x0000000800147308 */ /* 0x000e620000002400 */
[----:B------:R-:W-:Y:S02]  /*4d70*/  FSEL R59, R18, -INF , !P0 ;  /* 0xff800000123b7808 */ /* 0x000fe40004000000 */
[----:B------:R-:W-:Y:S02]  /*4d80*/  FSEL R58, R22, -INF , !P2 ;  /* 0xff800000163a7808 */ /* 0x000fe40005000000 */
[----:B------:R-:W-:Y:S01]  /*4d90*/  FSEL R60, R17, -INF , !P1 ;  /* 0xff800000113c7808 */ /* 0x000fe20004800000 */
[----:B-----5:R-:W-:Y:S01]  /*4da0*/  FMUL.FTZ R6, R91, c[0x0][0x320] ;  /* 0x0000c8005b067a20 */ /* 0x020fe20000410000 */
[----:B------:R-:W-:Y:S01]  /*4db0*/  PLOP3.LUT P0, PT, PT, PT, UP2, 0x40, 0x0 ;  /* 0x000000000000781c */ /* 0x000fe20003f0e828 */
[----:B------:R-:W1:Y:S01]  /*4dc0*/  MUFU.TANH R10, R7 ;  /* 0x00000007000a7308 */ /* 0x000e620000002400 */
[----:B------:R-:W-:-:S02]  /*4dd0*/  PLOP3.LUT P2, PT, PT, PT, UP4, 0x40, 0x0 ;  /* 0x000000000000781c */ /* 0x000fc40003f4e848 */
[----:B------:R-:W-:Y:S02]  /*4de0*/  PLOP3.LUT P1, PT, PT, PT, UP3, 0x40, 0x0 ;  /* 0x000000000000781c */ /* 0x000fe40003f2e838 */
[C---:B------:R-:W-:Y:S02]  /*4df0*/  ISETP.GT.AND P0, PT, R4.reuse, 0x21, P0 ;  /* 0x000000210400780c */ /* 0x040fe40000704270 */
[C---:B------:R-:W-:Y:S01]  /*4e00*/  ISETP.GT.AND P2, PT, R4.reuse, 0x19, P2 ;  /* 0x000000190400780c */ /* 0x040fe20001744270 */
[----:B------:R5:W1:Y:S01]  /*4e10*/  MUFU.TANH R49, R6 ;  /* 0x0000000600317308 */ /* 0x000a620000002400 */
[----:B------:R-:W-:Y:S02]  /*4e20*/  ISETP.GT.AND P1, PT, R4, 0x20, P1 ;  /* 0x000000200400780c */ /* 0x000fe40000f24270 */
[C---:B------:R-:W-:Y:S02]  /*4e30*/  ISETP.LT.OR P0, PT, R5.reuse, 0x22, P0 ;  /* 0x000000220500780c */ /* 0x040fe40000701670 */
[----:B------:R-:W-:-:S02]  /*4e40*/  ISETP.LT.OR P2, PT, R5, 0x1a, P2 ;  /* 0x0000001a0500780c */ /* 0x000fc40001741670 */
[----:B------:R-:W-:Y:S01]  /*4e50*/  ISETP.LT.OR P1, PT, R5, 0x21, P1 ;  /* 0x000000210500780c */ /* 0x000fe20000f21670 */
[----:B------:R-:W1:Y:S01]  /*4e60*/  MUFU.TANH R31, R9 ;  /* 0x00000009001f7308 */ /* 0x000e620000002400 */
[----:B------:R-:W-:Y:S02]  /*4e70*/  FSEL R132, R29, -INF , !P0 ;  /* 0xff8000001d847808 */ /* 0x000fe40004000000 */
        /* <DEDUP_REMOVED lines=8> */
[----:B------:R-:W-:-:S02]  /*4f00*/  ISETP.GT.AND P2, PT, R4, 0x28, P2 ;  /* 0x000000280400780c */ /* 0x000fc40001744270 */
[----:B------:R-:W-:Y:S01]  /*4f10*/  ISETP.GT.AND P1, PT, R4, 0x29, P1 ;  /* 0x000000290400780c */ /* 0x000fe20000f24270 */
[----:B------:R-:W-:Y:S01]  /*4f20*/  FMUL.FTZ R4, R94, c[0x0][0x320] ;  /* 0x0000c8005e047a20 */ /* 0x000fe20000410000 */
[C---:B------:R-:W-:Y:S02]  /*4f30*/  ISETP.LT.OR P2, PT, R5.reuse, 0x29, P2 ;  /* 0x000000290500780c */ /* 0x040fe40001741670 */
[----:B------:R-:W-:Y:S01]  /*4f40*/  ISETP.LT.OR P1, PT, R5, 0x2a, P1 ;  /* 0x0000002a0500780c */ /* 0x000fe20000f21670 */
[----:B------:R1:W1:Y:S01]  /*4f50*/  MUFU.TANH R9, R4 ;  /* 0x0000000400097308 */ /* 0x0002620000002400 */
[----:B------:R-:W-:Y:S02]  /*4f60*/  FSEL R133, R27, -INF , !P2 ;  /* 0xff8000001b857808 */ /* 0x000fe40005000000 */
[----:B------:R-:W-:Y:S01]  /*4f70*/  FSEL R138, R24, -INF , !P1 ;  /* 0xff800000188a7808 */ /* 0x000fe20004800000 */
[----:B-----5:R-:W5:Y:S02]  /*4f80*/  SHFL.IDX PT, R6, R12, 0x3, 0x1c1f ;  /* 0x007c1f000c067f89 */ /* 0x020f6400000e0000 */
[----:B-----5:R-:W-:-:S02]  /*4f90*/  IMAD.IADD R5, R13, 0x1, R6 ;  /* 0x000000010d057824 */ /* 0x020fc400078e0206 */
[----:B-1----:R-:W-:-:S03]  /*4fa0*/  IMAD.IADD R4, R15, 0x1, R6 ;  /* 0x000000010f047824 */ /* 0x002fc600078e0206 */
[----:B------:R-:W-:Y:S01]  /*4fb0*/  IMNMX R5, R5, R14, PT ;  /* 0x0000000e05057217 */ /* 0x000fe20003800200 */
[----:B------:R-:W-:Y:S05]  /*4fc0*/  @P0 BRA `(.L_x_603) ;  /* 0x0000015000000947 */ /* 0x000fea0003800000 */
[----:B--234-:R-:W-:Y:S01]  /*4fd0*/  IMAD.U32 R7, RZ, RZ, UR9 ;  /* 0x00000009ff077e24 */ /* 0x01cfe2000f8e00ff */
        /* <DEDUP_REMOVED lines=11> */
.L_x_605:
[----:B------:R-:W-:-:S04]  /*5090*/  MOV R7, c[0x0][0x32c] ;  /* 0x0000cb0000077a02 */ /* 0x000fc80000000f00 */
[----:B------:R-:W-:-:S13]  /*50a0*/  ISETP.NE.AND P0, PT, R7, 0x1, PT ;  /* 0x000000010700780c */ /* 0x000fda0003f05270 */
[----:B------:R-:W-:-:S05]  /*50b0*/  @P0 IMAD.HI.U32 R7, R6, c[0x0][0x330], RZ ;  /* 0x0000cc0006070a27 */ /* 0x000fca00078e00ff */
[----:B------:R-:W-:Y:S02]  /*50c0*/  @P0 SHF.R.U32.HI R6, RZ, c[0x0][0x334], R7 ;  /* 0x0000cd00ff060a19 */ /* 0x000fe40000011607 */
.L_x_606:
[----:B------:R-:W-:Y:S05]  /*50d0*/  BSYNC B0 ;  /* 0x0000000000007941 */ /* 0x000fea0003800000 */
.L_x_604:
[----:B------:R-:W-:-:S05]  /*50e0*/  IMAD R6, R6, c[0x0][0x32c], R16 ;  /* 0x0000cb0006067a24 */ /* 0x000fca00078e0210 */
[----:B------:R-:W-:Y:S02]  /*50f0*/  IADD3 R7, R6, c[0x0][0x32c], RZ ;  /* 0x0000cb0006077a10 */ /* 0x000fe40007ffe0ff */
[----:B------:R-:W-:Y:S02]  /*5100*/  IMNMX R4, R4, R6, !PT ;  /* 0x0000000604047217 */ /* 0x000fe40007800200 */
[----:B------:R-:W-:Y:S02]  /*5110*/  IMNMX R5, R5, R7, PT ;  /* 0x0000000705057217 */ /* 0x000fe40003800200 */
.L_x_603:
[----:B--234-:R-:W-:Y:S01]  /*5120*/  FMNMX.FTZ R7, R38, R40, !PT ;  /* 0x0000002826077209 */ /* 0x01cfe20007810000 */
[----:B------:R-:W-:Y:S01]  /*5130*/  UP2UR UR30, UPR, URZ, 0x4 ;  /* 0x000000043f1e7883 */ /* 0x000fe20008000000 */
[----:B------:R-:W-:Y:S01]  /*5140*/  FMNMX.FTZ R6, R36, R37, !PT ;  /* 0x0000002524067209 */ /* 0x000fe20007810000 */
[----:B------:R-:W-:Y:S01]  /*5150*/  UISETP.NE.AND UP2, UPT, UR28, URZ, UPT ;  /* 0x0000003f1c00728c */ /* 0x000fe2000bf45270 */
[----:B------:R-:W-:Y:S01]  /*5160*/  FMNMX.FTZ R7, R41, R7, !PT ;  /* 0x0000000729077209 */ /* 0x000fe20007810000 */
        /* <DEDUP_REMOVED lines=8> */
[----:B------:R-:W-:Y:S01]  /*51f0*/  IMAD.SHL.U32 R225, R0, 0x2, RZ ;  /* 0x0000000200e17824 */ /* 0x000fe200078e00ff */
[----:B------:R-:W-:Y:S01]  /*5200*/  FMNMX.FTZ R6, R61, R6, !PT ;  /* 0x000000063d067209 */ /* 0x000fe20007810000 */
[----:B------:R-:W-:Y:S01]  /*5210*/  STL [R1+0x70], R239 ;  /* 0x000070ef01007387 */ /* 0x000fe20000100800 */
[----:B------:R-:W-:Y:S01]  /*5220*/  FMNMX.FTZ R137, R70, R137, !PT ;  /* 0x0000008946897209 */ /* 0x000fe20007810000 */
[----:B------:R-:W-:Y:S01]  /*5230*/  IMAD R226, R3, 0x2, R225 ;  /* 0x0000000203e27824 */ /* 0x000fe200078e02e1 */
[----:B------:R-:W-:Y:S01]  /*5240*/  FMNMX.FTZ R6, R63, R6, !PT ;  /* 0x000000063f067209 */ /* 0x000fe20007810000 */
[----:B------:R-:W-:Y:S01]  /*5250*/  LDSM.16.MT88.4 R32, [R225+0x100] ;  /* 0x00010000e120783b */ /* 0x000fe20000004200 */
[----:B------:R-:W-:Y:S01]  /*5260*/  FMNMX.FTZ R137, R69, R137, !PT ;  /* 0x0000008945897209 */ /* 0x000fe20007810000 */
[----:B------:R-:W-:Y:S01]  /*5270*/  IMAD R227, R2, 0x2, R226 ;  /* 0x0000000202e37824 */ /* 0x000fe200078e02e2 */
[----:B------:R-:W-:Y:S01]  /*5280*/  FMNMX.FTZ R6, R62, R6, !PT ;  /* 0x000000063e067209 */ /* 0x000fe20007810000 */
[----:B------:R-:W-:Y:S01]  /*5290*/  STL [R1+0x6c], R238 ;  /* 0x00006cee01007387 */ /* 0x000fe20000100800 */
[----:B------:R-:W-:-:S02]  /*52a0*/  FMNMX.FTZ R137, R71, R137, !PT ;  /* 0x0000008947897209 */ /* 0x000fc40007810000 */
[----:B------:R-:W-:Y:S01]  /*52b0*/  FMNMX.FTZ R6, R68, R6, !PT ;  /* 0x0000000644067209 */ /* 0x000fe20007810000 */
[----:B------:R-:W-:Y:S01]  /*52c0*/  LDSM.16.MT88.4 R44, [R227+0x1900] ;  /* 0x00190000e32c783b */ /* 0x000fe20000004200 */
[----:B------:R-:W-:Y:S02]  /*52d0*/  FMNMX.FTZ R137, R193, R137, !PT ;  /* 0x00000089c1897209 */ /* 0x000fe40007810000 */
[----:B------:R-:W-:Y:S01]  /*52e0*/  FMNMX.FTZ R6, R190, R6, !PT ;  /* 0x00000006be067209 */ /* 0x000fe20007810000 */
[----:B------:R-:W-:Y:S01]  /*52f0*/  STL [R1+0x68], R237 ;  /* 0x000068ed01007387 */ /* 0x000fe20000100800 */
[----:B------:R-:W-:Y:S02]  /*5300*/  FMNMX.FTZ R137, R216, R137, !PT ;  /* 0x00000089d8897209 */ /* 0x000fe40007810000 */
[----:B------:R-:W-:Y:S01]  /*5310*/  FMNMX.FTZ R6, R189, R6, !PT ;  /* 0x00000006bd067209 */ /* 0x000fe20007810000 */
[----:B------:R-:W-:Y:S01]  /*5320*/  STL [R1+0x64], R236 ;  /* 0x000064ec01007387 */ /* 0x000fe20000100800 */
[----:B------:R-:W-:-:S02]  /*5330*/  FMNMX.FTZ R137, R207, R137, !PT ;  /* 0x00000089cf897209 */ /* 0x000fc40007810000 */
[----:B------:R-:W-:Y:S01]  /*5340*/  FMNMX.FTZ R6, R188, R6, !PT ;  /* 0x00000006bc067209 */ /* 0x000fe20007810000 */
[----:B------:R-:W-:Y:S01]  /*5350*/  STL [R1+0x60], R235 ;  /* 0x000060eb01007387 */ /* 0x000fe20000100800 */
[----:B------:R-:W-:Y:S02]  /*5360*/  FMNMX.FTZ R137, R191, R137, !PT ;  /* 0x00000089bf897209 */ /* 0x000fe40007810000 */
[----:B------:R-:W-:Y:S01]  /*5370*/  FMNMX.FTZ R6, R139, R6, !PT ;  /* 0x000000068b067209 */ /* 0x000fe20007810000 */
[----:B------:R-:W-:Y:S01]  /*5380*/  STL [R1+0x5c], R234 ;  /* 0x00005cea01007387 */ /* 0x000fe20000100800 */
[----:B------:R-:W-:Y:S01]  /*5390*/  PLOP3.LUT P1, PT, PT, PT, UP2, 0x40, 0x0 ;  /* 0x000000000000781c */ /* 0x000fe20003f2e828 */
[----:B------:R-:W-:Y:S01]  /*53a0*/  UISETP.NE.AND UP2, UPT, UR27, URZ, UPT ;  /* 0x0000003f1b00728c */ /* 0x000fe2000bf45270 */
[----:B------:R-:W-:Y:S01]  /*53b0*/  PLOP3.LUT P2, PT, PT, PT, UP1, 0x40, 0x0 ;  /* 0x000000000000781c */ /* 0x000fe20003f4e818 */
[----:B------:R-:W1:Y:S01]  /*53c0*/  SHFL.BFLY PT, R7, R137, 0x2, 0x1f ;  /* 0x0c401f0089077f89 */ /* 0x000e6200000e0000 */
[C---:B------:R-:W-:Y:S01]  /*53d0*/  ISETP.GT.AND P1, PT, R4.reuse, 0x1, P1 ;  /* 0x000000010400780c */ /* 0x040fe20000f24270 */
[----:B------:R-:W-:Y:S01]  /*53e0*/  UISETP.NE.AND UP1, UPT, UR5, URZ, UPT ;  /* 0x0000003f0500728c */ /* 0x000fe2000bf25270 */
[----:B------:R-:W-:Y:S01]  /*53f0*/  ISETP.GT.AND P2, PT, R4, RZ, P2 ;  /* 0x000000ff0400720c */ /* 0x000fe20001744270 */
[----:B------:R-:W2:Y:S01]  /*5400*/  SHFL.BFLY PT, R8, R6, 0x2, 0x1f ;  /* 0x0c401f0006087f89 */ /* 0x000ea200000e0000 */
[C---:B------:R-:W-:Y:S01]  /*5410*/  ISETP.LT.OR P1, PT, R5.reuse, 0x2, P1 ;  /* 0x000000020500780c */ /* 0x040fe20000f21670 */
[----:B------:R-:W-:Y:S01]  /*5420*/  ULDC.64 UR4, c[0x0][0x2c8] ;  /* 0x0000b20000047ab9 */ /* 0x000fe20000000a00 */
[----:B------:R-:W-:Y:S01]  /*5430*/  ISETP.LT.OR P2, PT, R5, 0x1, P2 ;  /* 0x000000010500780c */ /* 0x000fe20001741670 */
[----:B------:R-:W-:Y:S01]  /*5440*/  STL [R1+0x58], R233 ;  /* 0x000058e901007387 */ /* 0x000fe20000100800 */
[----:B------:R-:W-:-:S02]  /*5450*/  FSEL R15, R10, -INF , !P1 ;  /* 0xff8000000a0f7808 */ /* 0x000fc40004800000 */
[----:B------:R-:W-:Y:S01]  /*5460*/  FSEL R14, R9, -INF , !P2 ;  /* 0xff800000090e7808 */ /* 0x000fe20005000000 */
[----:B------:R-:W-:Y:S01]  /*5470*/  STL [R1+0x54], R232 ;  /* 0x000054e801007387 */ /* 0x000fe20000100800 */
[----:B------:R-:W-:Y:S01]  /*5480*/  PLOP3.LUT P2, PT, PT, PT, UP1, 0x40, 0x0 ;  /* 0x000000000000781c */ /* 0x000fe20003f4e818 */
[----:B------:R-:W-:Y:S01]  /*5490*/  UISETP.NE.AND UP1, UPT, UR28, URZ, UPT ;  /* 0x0000003f1c00728c */ /* 0x000fe2000bf25270 */
[----:B------:R-:W-:Y:S01]  /*54a0*/  PLOP3.LUT P1, PT, PT, PT, UP0, 0x40, 0x0 ;  /* 0x000000000000781c */ /* 0x000fe20003f2e808 */
[----:B------:R-:W-:Y:S01]  /*54b0*/  UISETP.NE.AND UP0, UPT, UR29, URZ, UPT ;  /* 0x0000003f1d00728c */ /* 0x000fe2000bf05270 */
[C---:B------:R-:W-:Y:S01]  /*54c0*/  ISETP.GT.AND P2, PT, R4.reuse, 0x9, P2 ;  /* 0x000000090400780c */ /* 0x040fe20001744270 */
[----:B------:R-:W-:Y:S01]  /*54d0*/  STL [R1+0x50], R231 ;  /* 0x000050e701007387 */ /* 0x000fe20000100800 */
[----:B------:R-:W-:Y:S02]  /*54e0*/  ISETP.GT.AND P1, PT, R4, 0x10, P1 ;  /* 0x000000100400780c */ /* 0x000fe40000f24270 */
[C---:B------:R-:W-:Y:S01]  /*54f0*/  ISETP.LT.OR P2, PT, R5.reuse, 0xa, P2 ;  /* 0x0000000a0500780c */ /* 0x040fe20001741670 */
[----:B------:R-:W-:Y:S01]  /*5500*/  STL [R1+0x4c], R230 ;  /* 0x00004ce601007387 */ /* 0x000fe20000100800 */
[----:B------:R-:W-:-:S02]  /*5510*/  ISETP.LT.OR P1, PT, R5, 0x11, P1 ;  /* 0x000000110500780c */ /* 0x000fc40000f21670 */
[----:B-1----:R-:W-:Y:S01]  /*5520*/  FMNMX.FTZ R137, R137, R7, !PT ;  /* 0x0000000789897209 */ /* 0x002fe20007810000 */
[----:B------:R-:W-:Y:S01]  /*5530*/  STL [R1+0x48], R229 ;  /* 0x000048e501007387 */ /* 0x000fe20000100800 */
[----:B------:R-:W-:Y:S02]  /*5540*/  FSEL R49, R49, -INF , !P2 ;  /* 0xff80000031317808 */ /* 0x000fe40005000000 */
[----:B--2---:R-:W-:Y:S01]  /*5550*/  FMNMX.FTZ R6, R6, R8, !PT ;  /* 0x0000000806067209 */ /* 0x004fe20007810000 */
[----:B------:R-:W1:Y:S01]  /*5560*/  SHFL.BFLY PT, R7, R137, 0x1, 0x1f ;  /* 0x0c201f0089077f89 */ /* 0x000e6200000e0000 */
[----:B------:R-:W-:Y:S02]  /*5570*/  FMNMX.FTZ R8, R14, R15, !PT ;  /* 0x0000000f0e087209 */ /* 0x000fe40007810000 */
[----:B------:R-:W-:Y:S01]  /*5580*/  FSEL R52, R52, -INF , !P1 ;  /* 0xff80000034347808 */ /* 0x000fe20004800000 */
[----:B------:R-:W2:Y:S01]  /*5590*/  SHFL.BFLY PT, R136, R6, 0x1, 0x1f ;  /* 0x0c201f0006887f89 */ /* 0x000ea200000e0000 */
[----:B------:R-:W-:Y:S01]  /*55a0*/  PLOP3.LUT P2, PT, PT, PT, UP5, 0x40, 0x0 ;  /* 0x000000000000781c */ /* 0x000fe20003f4e858 */
[----:B------:R-:W-:Y:S01]  /*55b0*/  UISETP.NE.AND UP5, UPT, UR13, URZ, UPT ;  /* 0x0000003f0d00728c */ /* 0x000fe2000bfa5270 */
[----:B------:R-:W-:Y:S01]  /*55c0*/  PLOP3.LUT P1, PT, PT, PT, UP4, 0x40, 0x0 ;  /* 0x000000000000781c */ /* 0x000fe20003f2e848 */
[----:B------:R-:W-:Y:S01]  /*55d0*/  STL [R1+0x44], R224 ;  /* 0x000044e001007387 */ /* 0x000fe20000100800 */
[----:B------:R-:W-:-:S02]  /*55e0*/  ISETP.GT.AND P2, PT, R4, 0x18, P2 ;  /* 0x000000180400780c */ /* 0x000fc40001744270 */
[----:B------:R-:W-:Y:S02]  /*55f0*/  ISETP.GT.AND P1, PT, R4, 0x19, P1 ;  /* 0x000000190400780c */ /* 0x000fe40000f24270 */
[C---:B------:R-:W-:Y:S02]  /*5600*/  ISETP.LT.OR P2, PT, R5.reuse, 0x19, P2 ;  /* 0x000000190500780c */ /* 0x040fe40001741670 */
[----:B------:R-:W-:Y:S02]  /*5610*/  ISETP.LT.OR P1, PT, R5, 0x1a, P1 ;  /* 0x0000001a0500780c */ /* 0x000fe40000f21670 */
[----:B------:R-:W-:Y:S02]  /*5620*/  FSEL R50, R50, -INF , !P2 ;  /* 0xff80000032327808 */ /* 0x000fe40005000000 */
[----:B------:R-:W-:Y:S02]  /*5630*/  FSEL R53, R53, -INF , !P1 ;  /* 0xff80000035357808 */ /* 0x000fe40004800000 */
[----:B------:R-:W-:-:S02]  /*5640*/  PLOP3.LUT P1, PT, PT, PT, UP1, 0x40, 0x0 ;  /* 0x000000000000781c */ /* 0x000fc40003f2e818 */
[----:B------:R-:W-:Y:S02]  /*5650*/  LEA R228, R2, R225, 0x1 ;  /* 0x000000e102e47211 */ /* 0x000fe400078e08ff */
[----:B-1----:R-:W-:Y:S02]  /*5660*/  FMNMX.FTZ R137, R137, R7, !PT ;  /* 0x0000000789897209 */ /* 0x002fe40007810000 */
[----:B------:R-:W-:Y:S01]  /*5670*/  ISETP.GT.AND P1, PT, R4, 0x28, P1 ;  /* 0x000000280400780c */ /* 0x000fe20000f24270 */
[----:B------:R-:W-:Y:S01]  /*5680*/  LDSM.16.MT88.4 R24, [R228+0x100] ;  /* 0x00010000e418783b */ /* 0x000fe20000004200 */
[----:B--2---:R-:W-:Y:S01]  /*5690*/  FMNMX.FTZ R136, R6, R136, !PT ;  /* 0x0000008806887209 */ /* 0x004fe20007810000 */
[C---:B------:R-:W-:Y:S01]  /*56a0*/  FMUL.FTZ R13, R137.reuse, c[0x0][0x2d0] ;  /* 0x0000b400890d7a20 */ /* 0x040fe20000410000 */
[----:B------:R-:W-:Y:S02]  /*56b0*/  FSETP.NEU.FTZ.AND P0, PT, R137, -INF , PT ;  /* 0xff8000008900780b */ /* 0x000fe40003f1d000 */
[----:B------:R-:W-:Y:S01]  /*56c0*/  FMNMX.FTZ R6, R55, R54, !PT ;  /* 0x0000003637067209 */ /* 0x000fe20007810000 */
[----:B------:R-:W-:Y:S01]  /*56d0*/  FMUL.FTZ R12, R136, c[0x0][0x2d0] ;  /* 0x0000b400880c7a20 */ /* 0x000fe20000410000 */
[----:B------:R-:W-:-:S02]  /*56e0*/  FSEL R13, R13, RZ, P0 ;  /* 0x000000ff0d0d7208 */ /* 0x000fc40000000000 */
[----:B------:R-:W-:Y:S02]  /*56f0*/  FSETP.NEU.FTZ.AND P0, PT, R136, -INF , PT ;  /* 0xff8000008800780b */ /* 0x000fe40003f1d000 */
[----:B------:R-:W-:Y:S01]  /*5700*/  FMNMX.FTZ R6, R57, R6, !PT ;  /* 0x0000000639067209 */ /* 0x000fe20007810000 */
[----:B------:R-:W-:Y:S01]  /*5710*/  FFMA.FTZ R7, R38, c[0x0][0x2d0], -R13 ;  /* 0x0000b40026077a23 */ /* 0x000fe2000001080d */
[----:B------:R-:W-:Y:S02]  /*5720*/  FSEL R12, R12, RZ, P0 ;  /* 0x000000ff0c0c7208 */ /* 0x000fe40000000000 */
[----:B------:R-:W-:Y:S01]  /*5730*/  PLOP3.LUT P0, PT, PT, PT, UP2, 0x40, 0x0 ;  /* 0x000000000000781c */ /* 0x000fe20003f0e828 */
[----:B------:R-:W-:Y:S01]  /*5740*/  UISETP.NE.AND UP2, UPT, UR30, URZ, UPT ;  /* 0x0000003f1e00728c */ /* 0x000fe2000bf45270 */
[----:B------:R-:W-:Y:S01]  /*5750*/  FMNMX.FTZ R6, R56, R6, !PT ;  /* 0x0000000638067209 */ /* 0x000fe20007810000 */
[----:B------:R1:W-:Y:S01]  /*5760*/  MUFU.EX2 R211, R7 ;  /* 0x0000000700d37308 */ /* 0x0003e20000000800 */
[----:B------:R-:W-:Y:S01]  /*5770*/  ISETP.GT.AND P0, PT, R4, 0x8, P0 ;  /* 0x000000080400780c */ /* 0x000fe20000704270 */
[----:B------:R-:W-:Y:S01]  /*5780*/  FFMA.FTZ R2, R21, c[0x0][0x2d0], -R12 ;  /* 0x0000b40015027a23 */ /* 0x000fe2000001080c */
[----:B------:R-:W-:-:S02]  /*5790*/  FMNMX.FTZ R6, R58, R6, !PT ;  /* 0x000000063a067209 */ /* 0x000fc40007810000 */
[----:B------:R-:W-:Y:S02]  /*57a0*/  ISETP.LT.OR P0, PT, R5, 0x9, P0 ;  /* 0x000000090500780c */ /* 0x000fe40000701670 */
[----:B------:R-:W-:Y:S01]  /*57b0*/  FMNMX.FTZ R6, R60, R6, !PT ;  /* 0x000000063c067209 */ /* 0x000fe20007810000 */
[----:B------:R-:W-:Y:S01]  /*57c0*/  MUFU.EX2 R196, R2 ;  /* 0x0000000200c47308 */ /* 0x000fe20000000800 */
[----:B------:R-:W-:Y:S02]  /*57d0*/  FSEL R48, R48, -INF , !P0 ;  /* 0xff80000030307808 */ /* 0x000fe40004000000 */
[----:B------:R-:W-:Y:S01]  /*57e0*/  PLOP3.LUT P0, PT, PT, PT, UP6, 0x40, 0x0 ;  /* 0x000000000000781c */ /* 0x000fe20003f0e868 */
[----:B------:R-:W-:Y:S01]  /*57f0*/  UISETP.NE.AND UP6, UPT, UR12, URZ, UPT ;  /* 0x0000003f0c00728c */ /* 0x000fe2000bfc5270 */
[----:B------:R-:W-:Y:S02]  /*5800*/  FMNMX.FTZ R6, R59, R6, !PT ;  /* 0x000000063b067209 */ /* 0x000fe40007810000 */
[----:B------:R-:W-:Y:S01]  /*5810*/  ISETP.GT.AND P0, PT, R4, 0x11, P0 ;  /* 0x000000110400780c */ /* 0x000fe20000704270 */
[----:B-1----:R-:W-:Y:S01]  /*5820*/  FFMA.FTZ R7, R40, c[0x0][0x2d0], -R13 ;  /* 0x0000b40028077a23 */ /* 0x002fe2000001080d */
[----:B------:R-:W-:-:S02]  /*5830*/  FMNMX.FTZ R6, R72, R6, !PT ;  /* 0x0000000648067209 */ /* 0x000fc40007810000 */
[----:B------:R-:W-:Y:S01]  /*5840*/  ISETP.LT.OR P0, PT, R5, 0x12, P0 ;  /* 0x000000120500780c */ /* 0x000fe20000701670 */
[----:B------:R1:W2:Y:S01]  /*5850*/  MUFU.EX2 R210, R7 ;  /* 0x0000000700d27308 */ /* 0x0002a20000000800 */
[----:B------:R-:W-:Y:S02]  /*5860*/  FMNMX.FTZ R8, R48, R8, !PT ;  /* 0x0000000830087209 */ /* 0x000fe40007810000 */
[----:B------:R-:W-:Y:S02]  /*5870*/  FSEL R51, R11, -INF , !P0 ;  /* 0xff8000000b337808 */ /* 0x000fe40004000000 */
[----:B------:R-:W-:Y:S02]  /*5880*/  PLOP3.LUT P0, PT, PT, PT, UP3, 0x40, 0x0 ;  /* 0x000000000000781c */ /* 0x000fe40003f0e838 */
[----:B------:R-:W-:Y:S02]  /*5890*/  FMNMX.FTZ R6, R134, R6, !PT ;  /* 0x0000000686067209 */ /* 0x000fe40007810000 */
[----:B------:R-:W-:-:S02]  /*58a0*/  ISETP.GT.AND P0, PT, R4, 0x20, P0 ;  /* 0x000000200400780c */ /* 0x000fc40000704270 */
[----:B------:R-:W-:Y:S02]  /*58b0*/  FMNMX.FTZ R8, R49, R8, !PT ;  /* 0x0000000831087209 */ /* 0x000fe40007810000 */
[----:B------:R-:W-:Y:S02]  /*58c0*/  FMNMX.FTZ R6, R132, R6, !PT ;  /* 0x0000000684067209 */ /* 0x000fe40007810000 */
[----:B------:R-:W-:Y:S01]  /*58d0*/  ISETP.LT.OR P0, PT, R5, 0x21, P0 ;  /* 0x000000210500780c */ /* 0x000fe20000701670 */
[----:B-1----:R-:W-:Y:S01]  /*58e0*/  FFMA.FTZ R7, R41, c[0x0][0x2d0], -R13 ;  /* 0x0000b40029077a23 */ /* 0x002fe2000001080d */
[----:B------:R-:W-:Y:S02]  /*58f0*/  FMNMX.FTZ R8, R52, R8, !PT ;  /* 0x0000000834087209 */ /* 0x000fe40007810000 */
[----:B------:R-:W-:Y:S01]  /*5900*/  FMNMX.FTZ R6, R133, R6, !PT ;  /* 0x0000000685067209 */ /* 0x000fe20007810000 */
[----:B------:R1:W-:Y:S01]  /*5910*/  MUFU.EX2 R195, R7 ;  /* 0x0000000700c37308 */ /* 0x0003e20000000800 */
[----:B------:R-:W-:-:S02]  /*5920*/  FSEL R87, R20, -INF , !P0 ;  /* 0xff80000014577808 */ /* 0x000fc40004000000 */
[----:B------:R-:W-:Y:S02]  /*5930*/  PLOP3.LUT P2, PT, PT, PT, UP2, 0x40, 0x0 ;  /* 0x000000000000781c */ /* 0x000fe40003f4e828 */
[----:B------:R-:W-:Y:S02]  /*5940*/  PLOP3.LUT P0, PT, PT, PT, UP0, 0x40, 0x0 ;  /* 0x000000000000781c */ /* 0x000fe40003f0e808 */
[----:B------:R-:W-:Y:S02]  /*5950*/  FMNMX.FTZ R8, R51, R8, !PT ;  /* 0x0000000833087209 */ /* 0x000fe40007810000 */
[----:B------:R-:W-:Y:S02]  /*5960*/  FMNMX.FTZ R6, R138, R6, !PT ;  /* 0x000000068a067209 */ /* 0x000fe40007810000 */
[C---:B------:R-:W-:Y:S02]  /*5970*/  ISETP.GT.AND P2, PT, R4.reuse, 0x21, P2 ;  /* 0x000000210400780c */ /* 0x040fe40001744270 */
[----:B------:R-:W-:-:S02]  /*5980*/  ISETP.GT.AND P0, PT, R4, 0x29, P0 ;  /* 0x000000290400780c */ /* 0x000fc40000704270 */
[----:B------:R-:W-:Y:S01]  /*5990*/  FMNMX.FTZ R4, R50, R8, !PT ;  /* 0x0000000832047209 */ /* 0x000fe20007810000 */
[----:B-1----:R-:W-:Y:S01]  /*59a0*/  FFMA.FTZ R7, R42, c[0x0][0x2d0], -R13 ;  /* 0x0000b4002a077a23 */ /* 0x002fe2000001080d */
[----:B------:R-:W1:Y:S01]  /*59b0*/  SHFL.BFLY PT, R8, R6, 0x2, 0x1f ;  /* 0x0c401f0006087f89 */ /* 0x000e6200000e0000 */
[----:B------:R-:W-:Y:S02]  /*59c0*/  ISETP.LT.OR P2, PT, R5, 0x22, P2 ;  /* 0x000000220500780c */ /* 0x000fe40001741670 */
[----:B------:R-:W-:Y:S01]  /*59d0*/  FMNMX.FTZ R4, R53, R4, !PT ;  /* 0x0000000435047209 */ /* 0x000fe20007810000 */
[----:B------:R-:W-:Y:S01]  /*59e0*/  LDSM.16.MT88.4 R40, [R228+0x1900] ;  /* 0x00190000e428783b */ /* 0x000fe20000004200 */
[----:B------:R-:W-:Y:S01]  /*59f0*/  ISETP.LT.OR P1, PT, R5, 0x29, P1 ;  /* 0x000000290500780c */ /* 0x000fe20000f21670 */
[----:B------:R-:W3:Y:S01]  /*5a00*/  MUFU.EX2 R192, R7 ;  /* 0x0000000700c07308 */ /* 0x000ee20000000800 */
[----:B------:R-:W-:Y:S02]  /*5a10*/  FSEL R86, R19, -INF , !P2 ;  /* 0xff80000013567808 */ /* 0x000fe40005000000 */
[----:B------:R-:W-:Y:S01]  /*5a20*/  FMNMX.FTZ R4, R87, R4, !PT ;  /* 0x0000000457047209 */ /* 0x000fe20007810000 */
[----:B------:R-:W-:Y:S01]  /*5a30*/  LDSM.16.MT88.4 R16, [R225+0x1900] ;  /* 0x00190000e110783b */ /* 0x000fe20000004200 */
[----:B------:R-:W-:Y:S01]  /*5a40*/  ISETP.LT.OR P0, PT, R5, 0x2a, P0 ;  /* 0x0000002a0500780c */ /* 0x000fe20000701670 */
[----:B------:R-:W-:Y:S01]  /*5a50*/  FFMA.FTZ R5, R36, c[0x0][0x2d0], -R12 ;  /* 0x0000b40024057a23 */ /* 0x000fe2000001080c */
[----:B------:R-:W-:-:S02]  /*5a60*/  FSEL R85, R23, -INF , !P1 ;  /* 0xff80000017557808 */ /* 0x000fc40004800000 */
[----:B------:R-:W-:Y:S01]  /*5a70*/  FMNMX.FTZ R4, R86, R4, !PT ;  /* 0x0000000456047209 */ /* 0x000fe20007810000 */
[----:B------:R4:W-:Y:S01]  /*5a80*/  MUFU.EX2 R222, R5 ;  /* 0x0000000500de7308 */ /* 0x0009e20000000800 */
[----:B------:R-:W-:Y:S01]  /*5a90*/  FSEL R84, R31, -INF , !P0 ;  /* 0xff8000001f547808 */ /* 0x000fe20004000000 */
[----:B------:R-:W-:Y:S01]  /*5aa0*/  LDSM.16.MT88.4 R20, [R227+0x100] ;  /* 0x00010000e314783b */ /* 0x000fe20000004200 */
[----:B------:R-:W-:Y:S01]  /*5ab0*/  FMNMX.FTZ R0, R85, R4, !PT ;  /* 0x0000000455007209 */ /* 0x000fe20007810000 */
[----:B------:R-:W-:Y:S02]  /*5ac0*/  FFMA.FTZ R4, R37, c[0x0][0x2d0], -R12 ;  /* 0x0000b40025047a23 */ /* 0x000fe4000001080c */
[----:B------:R-:W-:Y:S01]  /*5ad0*/  LDSM.16.MT88.4 R28, [R226+0x100] ;  /* 0x00010000e21c783b */ /* 0x000fe20000004200 */
[----:B------:R-:W-:Y:S01]  /*5ae0*/  FMNMX.FTZ R0, R84, R0, !PT ;  /* 0x0000000054007209 */ /* 0x000fe20007810000 */
[----:B------:R4:W4:Y:S01]  /*5af0*/  MUFU.EX2 R209, R4 ;  /* 0x0000000400d17308 */ /* 0x0009220000000800 */
[----:B-1----:R-:W-:-:S02]  /*5b00*/  FMNMX.FTZ R3, R6, R8, !PT ;  /* 0x0000000806037209 */ /* 0x002fc40007810000 */
[----:B--2---:R-:W-:Y:S02]  /*5b10*/  F2FP.BF16.PACK_AB R8, R210, R211 ;  /* 0x000000d3d208723e */ /* 0x004fe400000010ff */
[----:B---3--:R-:W-:Y:S01]  /*5b20*/  F2FP.BF16.PACK_AB R10, R192, R195 ;  /* 0x000000c3c00a723e */ /* 0x008fe200000010ff */
[----:B------:R-:W1:Y:S04]  /*5b30*/  SHFL.BFLY PT, R135, R3, 0x1, 0x1f ;  /* 0x0c201f0003877f89 */ /* 0x000e6800000e0000 */
[----:B----4-:R-:W2:Y:S01]  /*5b40*/  SHFL.BFLY PT, R5, R0, 0x2, 0x1f ;  /* 0x0c401f0000057f89 */ /* 0x010ea200000e0000 */
[----:B------:R-:W-:Y:S01]  /*5b50*/  FFMA.FTZ R4, R39, c[0x0][0x2d0], -R12 ;  /* 0x0000b40027047a23 */ /* 0x000fe2000001080c */
[----:B------:R-:W-:Y:S02]  /*5b60*/  F2FP.BF16.PACK_AB R9, R209, R222 ;  /* 0x000000ded109723e */ /* 0x000fe400000010ff */
[----:B------:R-:W-:Y:S01]  /*5b70*/  LDSM.16.MT88.4 R36, [R226+0x1900] ;  /* 0x00190000e224783b */ /* 0x000fe20000004200 */
[----:B------:R-:W3:Y:S01]  /*5b80*/  MUFU.EX2 R65, R4 ;  /* 0x0000000400417308 */ /* 0x000ee20000000800 */
[----:B-1----:R-:W-:-:S02]  /*5b90*/  FMNMX.FTZ R135, R3, R135, !PT ;  /* 0x0000008703877209 */ /* 0x002fc40007810000 */
[----:B--2---:R-:W-:-:S03]  /*5ba0*/  FMNMX.FTZ R0, R0, R5, !PT ;  /* 0x0000000500007209 */ /* 0x004fc60007810000 */
[C---:B------:R-:W-:Y:S01]  /*5bb0*/  FMUL.FTZ R2, R135.reuse, c[0x0][0x2d0] ;  /* 0x0000b40087027a20 */ /* 0x040fe20000410000 */
[----:B------:R-:W-:Y:S02]  /*5bc0*/  FSETP.NEU.FTZ.AND P0, PT, R135, -INF , PT ;  /* 0xff8000008700780b */ /* 0x000fe40003f1d000 */
[----:B---3--:R-:W-:Y:S01]  /*5bd0*/  F2FP.BF16.PACK_AB R11, R196, R65 ;  /* 0x00000041c40b723e */ /* 0x008fe200000010ff */
[----:B------:R-:W1:Y:S01]  /*5be0*/  SHFL.BFLY PT, R4, R0, 0x1, 0x1f ;  /* 0x0c201f0000047f89 */ /* 0x000e6200000e0000 */
[----:B------:R-:W-:-:S05]  /*5bf0*/  FSEL R2, R2, RZ, P0 ;  /* 0x000000ff02027208 */ /* 0x000fca0000000000 */
[--C-:B------:R-:W-:Y:S01]  /*5c00*/  FFMA.FTZ R3, R55, c[0x0][0x2d0], -R2.reuse ;  /* 0x0000b40037037a23 */ /* 0x100fe20000010802 */
[C---:B------:R-:W-:Y:S03]  /*5c10*/  HMMA.16816.F32.BF16 R144, R8.reuse, R32, RZ ;  /* 0x000000200890723c */ /* 0x040fe600000418ff */
[----:B------:R2:W-:Y:S05]  /*5c20*/  MUFU.EX2 R221, R3 ;  /* 0x0000000300dd7308 */ /* 0x0005ea0000000800 */
[C---:B------:R-:W-:Y:S08]  /*5c30*/  HMMA.16816.F32.BF16 R184, R8.reuse, R28, RZ ;  /* 0x0000001c08b8723c */ /* 0x040ff000000418ff */
[----:B------:R-:W-:Y:S01]  /*5c40*/  HMMA.16816.F32.BF16 R180, R8, R24, RZ ;  /* 0x0000001808b4723c */ /* 0x000fe200000418ff */
[----:B--2---:R-:W-:-:S04]  /*5c50*/  FFMA.FTZ R3, R54, c[0x0][0x2d0], -R2 ;  /* 0x0000b40036037a23 */ /* 0x004fc80000010802 */
[----:B------:R1:W-:Y:S03]  /*5c60*/  MUFU.EX2 R208, R3 ;  /* 0x0000000300d07308 */ /* 0x0003e60000000800 */
[C---:B------:R-:W-:Y:S08]  /*5c70*/  HMMA.16816.F32.BF16 R176, R8.reuse, R20, RZ ;  /* 0x0000001408b0723c */ /* 0x040ff000000418ff */
[----:B------:R-:W-:Y:S01]  /*5c80*/  HMMA.16816.F32.BF16 R172, R8, R16, RZ ;  /* 0x0000001008ac723c */ /* 0x000fe200000418ff */
[----:B-1----:R-:W-:Y:S01]  /*5c90*/  FMNMX.FTZ R3, R4, R0, !PT ;  /* 0x0000000004037209 */ /* 0x002fe20007810000 */
[----:B------:R-:W-:-:S06]  /*5ca0*/  FFMA.FTZ R0, R57, c[0x0][0x2d0], -R2 ;  /* 0x0000b40039007a23 */ /* 0x000fcc0000010802 */
[C---:B------:R-:W-:Y:S01]  /*5cb0*/  HMMA.16816.F32.BF16 R168, R8.reuse, R36, RZ ;  /* 0x0000002408a8723c */ /* 0x040fe200000418ff */
[----:B------:R-:W-:Y:S01]  /*5cc0*/  FFMA.FTZ R4, R56, c[0x0][0x2d0], -R2 ;  /* 0x0000b40038047a23 */ /* 0x000fe20000010802 */
[C---:B------:R-:W-:Y:S01]  /*5cd0*/  FSETP.NEU.FTZ.AND P0, PT, R3.reuse, -INF , PT ;  /* 0xff8000000300780b */ /* 0x040fe20003f1d000 */
[----:B------:R1:W-:Y:S05]  /*5ce0*/  MUFU.EX2 R194, R0 ;  /* 0x0000000000c27308 */ /* 0x0003ea0000000800 */
[C---:B------:R-:W-:Y:S03]  /*5cf0*/  HMMA.16816.F32.BF16 R164, R8.reuse, R40, RZ ;  /* 0x0000002808a4723c */ /* 0x040fe600000418ff */
[----:B------:R-:W2:Y:S05]  /*5d00*/  MUFU.EX2 R197, R4 ;  /* 0x0000000400c57308 */ /* 0x000eaa0000000800 */
[----:B------:R-:W-:Y:S01]  /*5d10*/  HMMA.16816.F32.BF16 R160, R8, R44, RZ ;  /* 0x0000002c08a0723c */ /* 0x000fe200000418ff */
[----:B-1----:R-:W-:-:S07]  /*5d20*/  FMUL.FTZ R0, R3, c[0x0][0x2d0] ;  /* 0x0000b40003007a20 */ /* 0x002fce0000410000 */
[----:B------:R-:W-:Y:S01]  /*5d30*/  HMMA.16816.F32.BF16 R156, R8, R34, RZ ;  /* 0x00000022089c723c */ /* 0x000fe200000418ff */
[----:B------:R-:W-:Y:S02]  /*5d40*/  FSEL R0, R0, RZ, P0 ;  /* 0x000000ff00007208 */ /* 0x000fe40000000000 */
[----:B--2---:R-:W-:-:S03]  /*5d50*/  F2FP.BF16.PACK_AB R6, R197, R194 ;  /* 0x000000c2c506723e */ /* 0x004fc600000010ff */
[--C-:B------:R-:W-:Y:S02]  /*5d60*/  FFMA.FTZ R4, R14, c[0x0][0x2d0], -R0.reuse ;  /* 0x0000b4000e047a23 */ /* 0x100fe40000010800 */
[C---:B------:R-:W-:Y:S01]  /*5d70*/  HMMA.16816.F32.BF16 R152, R8.reuse, R30, RZ ;  /* 0x0000001e0898723c */ /* 0x040fe200000418ff */
[----:B------:R-:W-:Y:S01]  /*5d80*/  IMAD.MOV.U32 R14, RZ, RZ, R65 ;  /* 0x000000ffff0e7224 */ /* 0x000fe200078e0041 */
[----:B------:R1:W-:Y:S06]  /*5d90*/  MUFU.EX2 R220, R4 ;  /* 0x0000000400dc7308 */ /* 0x0003ec0000000800 */
[C---:B------:R-:W-:Y:S08]  /*5da0*/  HMMA.16816.F32.BF16 R148, R8.reuse, R26, RZ ;  /* 0x0000001a0894723c */ /* 0x040ff000000418ff */
[----:B------:R-:W-:Y:S01]  /*5db0*/  HMMA.16816.F32.BF16 R140, R8, R22, RZ ;  /* 0x00000016088c723c */ /* 0x000fe200000418ff */
[----:B-1----:R-:W-:-:S04]  /*5dc0*/  FFMA.FTZ R4, R15, c[0x0][0x2d0], -R0 ;  /* 0x0000b4000f047a23 */ /* 0x002fc80000010800 */
[----:B------:R1:W2:Y:S03]  /*5dd0*/  MUFU.EX2 R237, R4 ;  /* 0x0000000400ed7308 */ /* 0x0002a60000000800 */
[C---:B------:R-:W-:Y:S08]  /*5de0*/  HMMA.16816.F32.BF16 R128, R8.reuse, R18, RZ ;  /* 0x000000120880723c */ /* 0x040ff000000418ff */
[----:B------:R-:W-:Y:S01]  /*5df0*/  HMMA.16816.F32.BF16 R124, R8, R38, RZ ;  /* 0x00000026087c723c */ /* 0x000fe200000418ff */
[----:B-1----:R-:W-:Y:S01]  /*5e00*/  FFMA.FTZ R4, R48, c[0x0][0x2d0], -R0 ;  /* 0x0000b40030047a23 */ /* 0x002fe20000010800 */
[----:B--2---:R-:W-:-:S06]  /*5e10*/  F2FP.BF16.PACK_AB R5, R237, R220 ;  /* 0x000000dced05723e */ /* 0x004fcc00000010ff */
[C---:B------:R-:W-:Y:S01]  /*5e20*/  HMMA.16816.F32.BF16 R120, R8.reuse, R42, RZ ;  /* 0x0000002a0878723c */ /* 0x040fe200000418ff */
[----:B------:R1:W-:Y:S07]  /*5e30*/  MUFU.EX2 R234, R4 ;  /* 0x0000000400ea7308 */ /* 0x0003ee0000000800 */
[----:B------:R-:W-:Y:S07]  /*5e40*/  HMMA.16816.F32.BF16 R112, R8, R46, RZ ;  /* 0x0000002e0870723c */ /* 0x000fee00000418ff */
[----:B------:R-:W-:-:S02]  /*5e50*/  FFMA.FTZ R8, R64, c[0x0][0x2d0], -R13 ;  /* 0x0000b40040087a23 */ /* 0x000fc4000001080d */
[----:B-1----:R-:W-:Y:S02]  /*5e60*/  FFMA.FTZ R4, R49, c[0x0][0x2d0], -R0 ;  /* 0x0000b40031047a23 */ /* 0x002fe40000010800 */
[----:B------:R1:W-:Y:S08]  /*5e70*/  MUFU.EX2 R198, R8 ;  /* 0x0000000800c67308 */ /* 0x0003f00000000800 */
[----:B------:R2:W3:Y:S01]  /*5e80*/  MUFU.EX2 R230, R4 ;  /* 0x0000000400e67308 */ /* 0x0004e20000000800 */
[----:B-1----:R-:W-:-:S07]  /*5e90*/  FFMA.FTZ R8, R70, c[0x0][0x2d0], -R13 ;  /* 0x0000b40046087a23 */ /* 0x002fce000001080d */
[----:B------:R1:W-:Y:S01]  /*5ea0*/  MUFU.EX2 R238, R8 ;  /* 0x0000000800ee7308 */ /* 0x0003e20000000800 */
[----:B--2---:R-:W-:Y:S02]  /*5eb0*/  F2FP.BF16.PACK_AB R4, R208, R221 ;  /* 0x000000ddd004723e */ /* 0x004fe400000010ff */
[----:B---3--:R-:W-:-:S07]  /*5ec0*/  F2FP.BF16.PACK_AB R7, R230, R234 ;  /* 0x000000eae607723e */ /* 0x008fce00000010ff */
[----:B------:R-:W-:Y:S01]  /*5ed0*/  HMMA.16816.F32.BF16 R92, R4, R24, RZ ;  /* 0x00000018045c723c */ /* 0x000fe200000418ff */
[----:B-1----:R-:W-:-:S04]  /*5ee0*/  FFMA.FTZ R8, R69, c[0x0][0x2d0], -R13 ;  /* 0x0000b40045087a23 */ /* 0x002fc8000001080d */
[----:B------:R1:W-:Y:S03]  /*5ef0*/  MUFU.EX2 R235, R8 ;  /* 0x0000000800eb7308 */ /* 0x0003e60000000800 */
[C---:B------:R-:W-:Y:S01]  /*5f00*/  HMMA.16816.F32.BF16 R100, R4.reuse, R26, RZ ;  /* 0x0000001a0464723c */ /* 0x040fe200000418ff */
[----:B------:R-:W2:Y:S07]  /*5f10*/  LDSM.16.MT88.4 R24, [R226+0x900] ;  /* 0x00090000e218783b */ /* 0x000eae0000004200 */
[----:B------:R-:W-:Y:S01]  /*5f20*/  HMMA.16816.F32.BF16 R88, R4, R18, RZ ;  /* 0x000000120458723c */ /* 0x000fe200000418ff */
[----:B-1----:R-:W-:-:S07]  /*5f30*/  FFMA.FTZ R8, R71, c[0x0][0x2d0], -R13 ;  /* 0x0000b40047087a23 */ /* 0x002fce000001080d */
[C---:B------:R-:W-:Y:S01]  /*5f40*/  HMMA.16816.F32.BF16 R76, R4.reuse, R38, RZ ;  /* 0x00000026044c723c */ /* 0x040fe200000418ff */
[----:B------:R1:W3:Y:S07]  /*5f50*/  MUFU.EX2 R229, R8 ;  /* 0x0000000800e57308 */ /* 0x0002ee0000000800 */
[C---:B------:R-:W-:Y:S08]  /*5f60*/  HMMA.16816.F32.BF16 R80, R4.reuse, R20, RZ ;  /* 0x000000140450723c */ /* 0x040ff000000418ff */
[----:B------:R-:W-:Y:S01]  /*5f70*/  HMMA.16816.F32.BF16 R96, R4, R22, RZ ;  /* 0x000000160460723c */ /* 0x000fe200000418ff */
[----:B------:R-:W-:Y:S01]  /*5f80*/  LDSM.16.MT88.4 R20, [R228+0x900] ;  /* 0x00090000e414783b */ /* 0x000fe20000004200 */
[----:B-1----:R-:W-:Y:S01]  /*5f90*/  FFMA.FTZ R8, R61, c[0x0][0x2d0], -R12 ;  /* 0x0000b4003d087a23 */ /* 0x002fe2000001080c */
[----:B---3--:R-:W-:-:S03]  /*5fa0*/  F2FP.BF16.PACK_AB R10, R229, R235 ;  /* 0x000000ebe50a723e */ /* 0x008fc600000010ff */
[----:B------:R1:W-:Y:S02]  /*5fb0*/  MUFU.EX2 R199, R8 ;  /* 0x0000000800c77308 */ /* 0x0003e40000000800 */
[C---:B------:R-:W-:Y:S08]  /*5fc0*/  HMMA.16816.F32.BF16 R64, R4.reuse, R32, RZ ;  /* 0x000000200440723c */ /* 0x040ff000000418ff */
[----:B------:R-:W-:Y:S01]  /*5fd0*/  HMMA.16816.F32.BF16 R116, R4, R34, RZ ;  /* 0x000000220474723c */ /* 0x000fe200000418ff */
[----:B------:R-:W-:Y:S01]  /*5fe0*/  LDSM.16.MT88.4 R32, [R225+0x900] ;  /* 0x00090000e120783b */ /* 0x000fe20000004200 */
[----:B-1----:R-:W-:-:S06]  /*5ff0*/  FFMA.FTZ R8, R63, c[0x0][0x2d0], -R12 ;  /* 0x0000b4003f087a23 */ /* 0x002fcc000001080c */
[C---:B------:R-:W-:Y:S01]  /*6000*/  HMMA.16816.F32.BF16 R104, R4.reuse, R28, RZ ;  /* 0x0000001c0468723c */ /* 0x040fe200000418ff */
[----:B------:R1:W3:Y:S07]  /*6010*/  MUFU.EX2 R236, R8 ;  /* 0x0000000800ec7308 */ /* 0x0002ee0000000800 */
[----:B------:R-:W-:Y:S01]  /*6020*/  HMMA.16816.F32.BF16 R108, R4, R30, RZ ;  /* 0x0000001e046c723c */ /* 0x000fe200000418ff */
[----:B------:R-:W-:Y:S01]  /*6030*/  LDSM.16.MT88.4 R28, [R225+0x2100] ;  /* 0x00210000e11c783b */ /* 0x000fe20000004200 */
[----:B-1----:R-:W-:Y:S01]  /*6040*/  FFMA.FTZ R8, R62, c[0x0][0x2d0], -R12 ;  /* 0x0000b4003e087a23 */ /* 0x002fe2000001080c */
[----:B---3--:R-:W-:-:S03]  /*6050*/  F2FP.BF16.PACK_AB R9, R236, R199 ;  /* 0x000000c7ec09723e */ /* 0x008fc600000010ff */
[----:B------:R1:W-:Y:S02]  /*6060*/  MUFU.EX2 R232, R8 ;  /* 0x0000000800e87308 */ /* 0x0003e40000000800 */
[----:B-1----:R-:W-:Y:S02]  /*6070*/  FFMA.FTZ R8, R68, c[0x0][0x2d0], -R12 ;  /* 0x0000b40044087a23 */ /* 0x002fe4000001080c */
[----:B------:R-:W-:Y:S01]  /*6080*/  HMMA.16816.F32.BF16 R68, R4, R16, RZ ;  /* 0x000000100444723c */ /* 0x000fe200000418ff */
[----:B------:R-:W1:Y:S03]  /*6090*/  LDSM.16.MT88.4 R16, [R227+0x900] ;  /* 0x00090000e310783b */ /* 0x000e660000004200 */
[----:B------:R3:W4:Y:S02]  /*60a0*/  MUFU.EX2 R224, R8 ;  /* 0x0000000800e07308 */ /* 0x0007240000000800 */
[----:B---3--:R-:W-:Y:S01]  /*60b0*/  FFMA.FTZ R8, R58, c[0x0][0x2d0], -R2 ;  /* 0x0000b4003a087a23 */ /* 0x008fe20000010802 */
[----:B----4-:R-:W-:-:S05]  /*60c0*/  F2FP.BF16.PACK_AB R11, R224, R232 ;  /* 0x000000e8e00b723e */ /* 0x010fca00000010ff */
[----:B------:R3:W-:Y:S02]  /*60d0*/  MUFU.EX2 R239, R8 ;  /* 0x0000000800ef7308 */ /* 0x0007e40000000800 */
[--C-:B---3--:R-:W-:Y:S02]  /*60e0*/  FFMA.FTZ R8, R60, c[0x0][0x2d0], -R2.reuse ;  /* 0x0000b4003c087a23 */ /* 0x108fe40000010802 */
[----:B------:R-:W-:Y:S01]  /*60f0*/  HMMA.16816.F32.BF16 R60, R4, R36, RZ ;  /* 0x00000024043c723c */ /* 0x000fe200000418ff */
[----:B------:R-:W3:Y:S03]  /*6100*/  LDSM.16.MT88.4 R36, [R226+0x2100] ;  /* 0x00210000e224783b */ /* 0x000ee60000004200 */
[----:B------:R4:W1:Y:S02]  /*6110*/  MUFU.EX2 R223, R8 ;  /* 0x0000000800df7308 */ /* 0x0008640000000800 */
[----:B----4-:R-:W-:-:S02]  /*6120*/  FFMA.FTZ R8, R59, c[0x0][0x2d0], -R2 ;  /* 0x0000b4003b087a23 */ /* 0x010fc40000010802 */
[C---:B------:R-:W-:Y:S04]  /*6130*/  HMMA.16816.F32.BF16 R56, R4.reuse, R40, RZ ;  /* 0x000000280438723c */ /* 0x040fe800000418ff */
[----:B------:R4:W-:Y:S02]  /*6140*/  MUFU.EX2 R231, R8 ;  /* 0x0000000800e77308 */ /* 0x0009e40000000800 */
[----:B----4-:R-:W-:Y:S02]  /*6150*/  FFMA.FTZ R8, R72, c[0x0][0x2d0], -R2 ;  /* 0x0000b40048087a23 */ /* 0x010fe40000010802 */
[----:B------:R-:W-:Y:S01]  /*6160*/  HMMA.16816.F32.BF16 R72, R4, R42, RZ ;  /* 0x0000002a0448723c */ /* 0x000fe200000418ff */
[----:B------:R-:W4:Y:S03]  /*6170*/  LDSM.16.MT88.4 R40, [R228+0x2100] ;  /* 0x00210000e428783b */ /* 0x000f260000004200 */
[----:B------:R1:W1:Y:S02]  /*6180*/  MUFU.EX2 R233, R8 ;  /* 0x0000000800e97308 */ /* 0x0002640000000800 */
[----:B-1----:R-:W-:-:S06]  /*6190*/  FFMA.FTZ R8, R52, c[0x0][0x2d0], -R0 ;  /* 0x0000b40034087a23 */ /* 0x002fcc0000010800 */
[----:B------:R1:W-:Y:S02]  /*61a0*/  MUFU.EX2 R15, R8 ;  /* 0x00000008000f7308 */ /* 0x0003e40000000800 */
[----:B-1----:R-:W-:-:S06]  /*61b0*/  FFMA.FTZ R8, R51, c[0x0][0x2d0], -R0 ;  /* 0x0000b40033087a23 */ /* 0x002fcc0000010800 */
[----:B------:R1:W1:Y:S02]  /*61c0*/  MUFU.EX2 R206, R8 ;  /* 0x0000000800ce7308 */ /* 0x0002640000000800 */
[--C-:B-1----:R-:W-:Y:S02]  /*61d0*/  FFMA.FTZ R8, R50, c[0x0][0x2d0], -R0.reuse ;  /* 0x0000b40032087a23 */ /* 0x102fe40000010800 */
[----:B------:R-:W-:Y:S04]  /*61e0*/  HMMA.16816.F32.BF16 R48, R4, R44, RZ ;  /* 0x0000002c0430723c */ /* 0x000fe800000418ff */
[----:B------:R1:W-:Y:S02]  /*61f0*/  MUFU.EX2 R205, R8 ;  /* 0x0000000800cd7308 */ /* 0x0003e40000000800 */
[----:B-1----:R-:W-:-:S02]  /*6200*/  FFMA.FTZ R8, R53, c[0x0][0x2d0], -R0 ;  /* 0x0000b40035087a23 */ /* 0x002fc40000010800 */
[----:B------:R-:W-:Y:S01]  /*6210*/  HMMA.16816.F32.BF16 R52, R4, R46, RZ ;  /* 0x0000002e0434723c */ /* 0x000fe200000418ff */
[----:B------:R-:W1:Y:S03]  /*6220*/  LDSM.16.MT88.4 R44, [R227+0x2100] ;  /* 0x00210000e32c783b */ /* 0x000e660000004200 */
[----:B------:R2:W2:Y:S03]  /*6230*/  MUFU.EX2 R204, R8 ;  /* 0x0000000800cc7308 */ /* 0x0004a60000000800 */
[----:B------:R-:W-:Y:S02]  /*6240*/  F2FP.BF16.PACK_AB R4, R223, R239 ;  /* 0x000000efdf04723e */ /* 0x000fe400000010ff */
[----:B------:R-:W-:Y:S02]  /*6250*/  F2FP.BF16.PACK_AB R6, R233, R231 ;  /* 0x000000e7e906723e */ /* 0x000fe400000010ff */
[----:B------:R-:W-:-:S02]  /*6260*/  F2FP.BF16.PACK_AB R5, R206, R15 ;  /* 0x0000000fce05723e */ /* 0x000fc400000010ff */
[----:B--2---:R-:W-:Y:S02]  /*6270*/  F2FP.BF16.PACK_AB R8, R238, R198 ;  /* 0x000000c6ee08723e */ /* 0x004fe400000010ff */
[----:B------:R-:W-:-:S05]  /*6280*/  F2FP.BF16.PACK_AB R7, R204, R205 ;  /* 0x000000cdcc07723e */ /* 0x000fca00000010ff */
[----:B------:R-:W-:Y:S08]  /*6290*/  HMMA.16816.F32.BF16 R200, R8, R24, R184 ;  /* 0x0000001808c8723c */ /* 0x000ff000000418b8 */
[C---:B------:R-:W-:Y:S08]  /*62a0*/  HMMA.16816.F32.BF16 R80, R4.reuse, R16, R80 ;  /* 0x000000100450723c */ /* 0x040ff00000041850 */
[----:B---3--:R-:W-:Y:S08]  /*62b0*/  HMMA.16816.F32.BF16 R60, R4, R36, R60 ;  /* 0x00000024043c723c */ /* 0x008ff0000004183c */
[----:B------:R-:W-:Y:S01]  /*62c0*/  HMMA.16816.F32.BF16 R244, R8, R20, R180 ;  /* 0x0000001408f4723c */ /* 0x000fe200000418b4 */
[----:B------:R-:W-:Y:S01]  /*62d0*/  IMAD.MOV.U32 R187, RZ, RZ, R200 ;  /* 0x000000ffffbb7224 */ /* 0x000fe200078e00c8 */
[----:B------:R-:W-:Y:S01]  /*62e0*/  MOV R186, R201 ;  /* 0x000000c900ba7202 */ /* 0x000fe20000000f00 */
[----:B------:R-:W-:-:S02]  /*62f0*/  IMAD.MOV.U32 R185, RZ, RZ, R202 ;  /* 0x000000ffffb97224 */ /* 0x000fc400078e00ca */
[----:B------:R-:W-:Y:S02]  /*6300*/  IMAD.MOV.U32 R184, RZ, RZ, R203 ;  /* 0x000000ffffb87224 */ /* 0x000fe400078e00cb */
[----:B------:R-:W-:Y:S01]  /*6310*/  MOV R182, R193 ;  /* 0x000000c100b67202 */ /* 0x000fe20000000f00 */
[----:B------:R-:W-:Y:S01]  /*6320*/  HMMA.16816.F32.BF16 R248, R8, R26, R152 ;  /* 0x0000001a08f8723c */ /* 0x000fe20000041898 */
[----:B------:R-:W-:-:S06]  /*6330*/  IMAD.MOV.U32 R183, RZ, RZ, R192 ;  /* 0x000000ffffb77224 */ /* 0x000fcc00078e00c0 */
[----:B------:R-:W-:Y:S01]  /*6340*/  IMAD.MOV.U32 R152, RZ, RZ, R216 ;  /* 0x000000ffff987224 */ /* 0x000fe200078e00d8 */
[----:B------:R-:W-:Y:S01]  /*6350*/  HMMA.16816.F32.BF16 R144, R8, R32, R144 ;  /* 0x000000200890723c */ /* 0x000fe20000041890 */
[----:B------:R-:W-:Y:S01]  /*6360*/  IMAD.MOV.U32 R155, RZ, RZ, R183 ;  /* 0x000000ffff9b7224 */ /* 0x000fe200078e00b7 */
[----:B------:R-:W-:Y:S01]  /*6370*/  MOV R153, R197 ;  /* 0x000000c500997202 */ /* 0x000fe20000000f00 */
[----:B------:R-:W-:-:S05]  /*6380*/  IMAD.MOV.U32 R154, RZ, RZ, R196 ;  /* 0x000000ffff9a7224 */ /* 0x000fca00078e00c4 */
[----:B------:R-:W-:Y:S07]  /*6390*/  HMMA.16816.F32.BF16 R64, R4, R32, R64 ;  /* 0x000000200440723c */ /* 0x000fee0000041840 */
[----:B------:R-:W-:Y:S01]  /*63a0*/  MOV R32, R195 ;  /* 0x000000c300207202 */ /* 0x000fe20000000f00 */
[----:B------:R-:W-:Y:S01]  /*63b0*/  HMMA.16816.F32.BF16 R200, R8, R28, R172 ;  /* 0x0000001c08c8723c */ /* 0x000fe200000418ac */
[----:B------:R-:W-:-:S07]  /*63c0*/  IMAD.MOV.U32 R33, RZ, RZ, R194 ;  /* 0x000000ffff217224 */ /* 0x000fce00078e00c2 */
[C---:B----4-:R-:W-:Y:S08]  /*63d0*/  HMMA.16816.F32.BF16 R172, R8.reuse, R40, R164 ;  /* 0x0000002808ac723c */ /* 0x050ff000000418a4 */
[C---:B------:R-:W-:Y:S07]  /*63e0*/  HMMA.16816.F32.BF16 R216, R8.reuse, R22, R148 ;  /* 0x0000001608d8723c */ /* 0x040fee0000041894 */
[----:B------:R-:W-:Y:S01]  /*63f0*/  MOV R151, R182 ;  /* 0x000000b600977202 */ /* 0x000fe20000000f00 */
[----:B------:R-:W-:Y:S01]  /*6400*/  HMMA.16816.F32.BF16 R192, R8, R36, R168 ;  /* 0x0000002408c0723c */ /* 0x000fe200000418a8 */
[----:B------:R-:W-:Y:S01]  /*6410*/  MOV R148, R32 ;  /* 0x0000002000947202 */ /* 0x000fe20000000f00 */
[----:B------:R-:W-:-:S02]  /*6420*/  IMAD.MOV.U32 R150, RZ, RZ, R154 ;  /* 0x000000ffff967224 */ /* 0x000fc400078e009a */
[----:B------:R-:W-:-:S03]  /*6430*/  IMAD.MOV.U32 R149, RZ, RZ, R155 ;  /* 0x000000ffff957224 */ /* 0x000fc600078e009b */
[----:B------:R-:W-:Y:S01]  /*6440*/  IMAD.MOV.U32 R168, RZ, RZ, R210 ;  /* 0x000000ffffa87224 */ /* 0x000fe200078e00d2 */
[----:B-1----:R-:W-:Y:S01]  /*6450*/  HMMA.16816.F32.BF16 R164, R8, R44, R160 ;  /* 0x0000002c08a4723c */ /* 0x002fe200000418a0 */
[----:B------:R-:W-:Y:S01]  /*6460*/  IMAD.MOV.U32 R169, RZ, RZ, R209 ;  /* 0x000000ffffa97224 */ /* 0x000fe200078e00d1 */
[----:B------:R-:W-:Y:S01]  /*6470*/  MOV R170, R208 ;  /* 0x000000d000aa7202 */ /* 0x000fe20000000f00 */
[----:B------:R-:W-:-:S04]  /*6480*/  IMAD.MOV.U32 R171, RZ, RZ, R220 ;  /* 0x000000ffffab7224 */ /* 0x000fc800078e00dc */
[----:B------:R-:W-:Y:S01]  /*6490*/  MOV R163, R211 ;  /* 0x000000d300a37202 */ /* 0x000fe20000000f00 */
[----:B------:R-:W-:Y:S01]  /*64a0*/  IMAD.MOV.U32 R161, RZ, RZ, R199 ;  /* 0x000000ffffa17224 */ /* 0x000fe200078e00c7 */
[----:B------:R-:W-:Y:S01]  /*64b0*/  HMMA.16816.F32.BF16 R208, R8, R18, R140 ;  /* 0x0000001208d0723c */ /* 0x000fe2000004188c */
[----:B------:R-:W-:Y:S02]  /*64c0*/  IMAD.MOV.U32 R160, RZ, RZ, R198 ;  /* 0x000000ffffa07224 */ /* 0x000fe400078e00c6 */
[----:B------:R-:W-:-:S05]  /*64d0*/  IMAD.MOV.U32 R162, RZ, RZ, R223 ;  /* 0x000000ffffa27224 */ /* 0x000fca00078e00df */
[C---:B------:R-:W-:Y:S08]  /*64e0*/  HMMA.16816.F32.BF16 R140, R8.reuse, R42, R120 ;  /* 0x0000002a088c723c */ /* 0x040ff00000041878 */
[C---:B------:R-:W-:Y:S07]  /*64f0*/  HMMA.16816.F32.BF16 R212, R8.reuse, R16, R176 ;  /* 0x0000001008d4723c */ /* 0x040fee00000418b0 */
[----:B------:R-:W-:Y:S01]  /*6500*/  MOV R178, R222 ;  /* 0x000000de00b27202 */ /* 0x000fe20000000f00 */
[----:B------:R-:W-:Y:S01]  /*6510*/  HMMA.16816.F32.BF16 R156, R8, R34, R156 ;  /* 0x00000022089c723c */ /* 0x000fe2000004189c */
[----:B------:R-:W-:-:S07]  /*6520*/  IMAD.MOV.U32 R179, RZ, RZ, R221 ;  /* 0x000000ffffb37224 */ /* 0x000fce00078e00dd */
[C---:B------:R-:W-:Y:S07]  /*6530*/  HMMA.16816.F32.BF16 R196, R8.reuse, R30, R128 ;  /* 0x0000001e08c4723c */ /* 0x040fee0000041880 */
[----:B------:R-:W-:Y:S01]  /*6540*/  IMAD.MOV.U32 R130, RZ, RZ, R14 ;  /* 0x000000ffff827224 */ /* 0x000fe200078e000e */
[----:B------:R-:W-:Y:S01]  /*6550*/  HMMA.16816.F32.BF16 R180, R8, R38, R124 ;  /* 0x0000002608b4723c */ /* 0x000fe2000004187c */
[----:B------:R-:W-:-:S07]  /*6560*/  IMAD.MOV.U32 R131, RZ, RZ, R33 ;  /* 0x000000ffff837224 */ /* 0x000fce00078e0021 */
[----:B------:R-:W-:Y:S07]  /*6570*/  HMMA.16816.F32.BF16 R120, R8, R46, R112 ;  /* 0x0000002e0878723c */ /* 0x000fee0000041870 */
[----:B------:R-:W-:Y:S01]  /*6580*/  FFMA.FTZ R8, R151, c[0x0][0x2d0], -R13 ;  /* 0x0000b40097087a23 */ /* 0x000fe2000001080d */
[----:B------:R-:W-:Y:S01]  /*6590*/  HMMA.16816.F32.BF16 R220, R4, R20, R92 ;  /* 0x0000001404dc723c */ /* 0x000fe2000004185c */
[----:B------:R-:W-:Y:S01]  /*65a0*/  IMAD.MOV.U32 R9, RZ, RZ, R80 ;  /* 0x000000ffff097224 */ /* 0x000fe200078e0050 */
[----:B------:R-:W-:Y:S01]  /*65b0*/  MOV R151, R153 ;  /* 0x0000009900977202 */ /* 0x000fe20000000f00 */
[----:B------:R-:W-:Y:S01]  /*65c0*/  IMAD.MOV.U32 R112, RZ, RZ, R63 ;  /* 0x000000ffff707224 */ /* 0x000fe200078e003f */
[----:B------:R-:W-:Y:S01]  /*65d0*/  MOV R114, R148 ;  /* 0x0000009400727202 */ /* 0x000fe20000000f00 */
[----:B------:R-:W-:-:S02]  /*65e0*/  IMAD.MOV.U32 R80, RZ, RZ, R62 ;  /* 0x000000ffff507224 */ /* 0x000fc400078e003e */
[----:B------:R-:W-:Y:S01]  /*65f0*/  IMAD.MOV.U32 R92, RZ, RZ, R83 ;  /* 0x000000ffff5c7224 */ /* 0x000fe200078e0053 */
[----:B------:R-:W-:Y:S01]  /*6600*/  MOV R93, R82 ;  /* 0x00000052005d7202 */ /* 0x000fe20000000f00 */
[----:B------:R1:W-:Y:S01]  /*6610*/  MUFU.EX2 R83, R8 ;  /* 0x0000000800537308 */ /* 0x0003e20000000800 */
[----:B------:R-:W-:Y:S01]  /*6620*/  IMAD.MOV.U32 R82, RZ, RZ, R60 ;  /* 0x000000ffff527224 */ /* 0x000fe200078e003c */
[----:B------:R-:W-:Y:S01]  /*6630*/  HMMA.16816.F32.BF16 R56, R4, R40, R56 ;  /* 0x000000280438723c */ /* 0x000fe20000041838 */
[----:B------:R-:W-:Y:S01]  /*6640*/  IMAD.MOV.U32 R94, RZ, RZ, R81 ;  /* 0x000000ffff5e7224 */ /* 0x000fe200078e0051 */
[----:B------:R-:W-:Y:S01]  /*6650*/  MOV R81, R61 ;  /* 0x0000003d00517202 */ /* 0x000fe20000000f00 */
[----:B------:R-:W-:-:S05]  /*6660*/  IMAD.MOV.U32 R115, RZ, RZ, R130 ;  /* 0x000000ffff737224 */ /* 0x000fca00078e0082 */
[----:B------:R-:W-:Y:S01]  /*6670*/  HMMA.16816.F32.BF16 R88, R4, R30, R88 ;  /* 0x0000001e0458723c */ /* 0x000fe20000041858 */
[----:B-1----:R-:W-:-:S07]  /*6680*/  FFMA.FTZ R8, R152, c[0x0][0x2d0], -R13 ;  /* 0x0000b40098087a23 */ /* 0x002fce000001080d */
[C---:B------:R-:W-:Y:S01]  /*6690*/  HMMA.16816.F32.BF16 R32, R4.reuse, R34, R116 ;  /* 0x000000220420723c */ /* 0x040fe20000041874 */
[----:B------:R-:W-:Y:S01]  /*66a0*/  LDSM.16.MT88.4 R152, [R225+0x1100] ;  /* 0x00110000e198783b */ /* 0x000fe20000004200 */
[----:B------:R1:W2:Y:S06]  /*66b0*/  MUFU.EX2 R10, R8 ;  /* 0x00000008000a7308 */ /* 0x0002ac0000000800 */
[----:B------:R-:W-:Y:S01]  /*66c0*/  MOV R37, R58 ;  /* 0x0000003a00257202 */ /* 0x000fe20000000f00 */
[----:B------:R-:W-:Y:S01]  /*66d0*/  IMAD.MOV.U32 R36, RZ, RZ, R59 ;  /* 0x000000ffff247224 */ /* 0x000fe200078e003b */
[----:B------:R-:W-:Y:S01]  /*66e0*/  HMMA.16816.F32.BF16 R20, R4, R22, R100 ;  /* 0x000000160414723c */ /* 0x000fe20000041864 */
[----:B------:R-:W-:Y:S01]  /*66f0*/  IMAD.MOV.U32 R40, RZ, RZ, R57 ;  /* 0x000000ffff287224 */ /* 0x000fe200078e0039 */
[----:B------:R-:W-:Y:S01]  /*6700*/  MOV R117, R37 ;  /* 0x0000002500757202 */ /* 0x000fe20000000f00 */
[----:B------:R-:W-:Y:S01]  /*6710*/  IMAD.MOV.U32 R118, RZ, RZ, R36 ;  /* 0x000000ffff767224 */ /* 0x000fe200078e0024 */
[----:B------:R-:W-:Y:S01]  /*6720*/  MOV R59, R92 ;  /* 0x0000005c003b7202 */ /* 0x000fe20000000f00 */
[----:B------:R-:W-:-:S02]  /*6730*/  IMAD.MOV.U32 R57, RZ, RZ, R94 ;  /* 0x000000ffff397224 */ /* 0x000fc400078e005e */
[----:B------:R-:W-:Y:S01]  /*6740*/  IMAD.MOV.U32 R100, RZ, RZ, R160 ;  /* 0x000000ffff647224 */ /* 0x000fe200078e00a0 */
[C---:B------:R-:W-:Y:S01]  /*6750*/  HMMA.16816.F32.BF16 R36, R4.reuse, R38, R76 ;  /* 0x000000260424723c */ /* 0x040fe2000004184c */
[----:B-1----:R-:W-:Y:S01]  /*6760*/  FFMA.FTZ R8, R207, c[0x0][0x2d0], -R13 ;  /* 0x0000b400cf087a23 */ /* 0x002fe2000001080d */
[----:B------:R-:W-:Y:S01]  /*6770*/  LDSM.16.MT88.4 R76, [R225+0x2900] ;  /* 0x00290000e14c783b */ /* 0x000fe20000004200 */
[----:B------:R-:W-:Y:S01]  /*6780*/  IMAD.MOV.U32 R160, RZ, RZ, R187 ;  /* 0x000000ffffa07224 */ /* 0x000fe200078e00bb */
[----:B--2---:R-:W-:Y:S01]  /*6790*/  F2FP.BF16.PACK_AB R128, R10, R83 ;  /* 0x000000530a80723e */ /* 0x004fe200000010ff */
[----:B------:R1:W2:Y:S01]  /*67a0*/  MUFU.EX2 R60, R8 ;  /* 0x00000008003c7308 */ /* 0x0002a20000000800 */
[----:B------:R-:W-:Y:S02]  /*67b0*/  IMAD.MOV.U32 R58, RZ, RZ, R93 ;  /* 0x000000ffff3a7224 */ /* 0x000fe400078e005d */
[----:B------:R-:W-:Y:S01]  /*67c0*/  HMMA.16816.F32.BF16 R104, R4, R24, R104 ;  /* 0x000000180468723c */ /* 0x000fe20000041868 */
[----:B------:R-:W-:Y:S01]  /*67d0*/  LDSM.16.MT88.4 R92, [R226+0x2900] ;  /* 0x00290000e25c783b */ /* 0x000fe20000004200 */
[----:B------:R-:W-:-:S02]  /*67e0*/  IMAD.MOV.U32 R116, RZ, RZ, R40 ;  /* 0x000000ffff747224 */ /* 0x000fc400078e0028 */
[----:B------:R-:W-:Y:S02]  /*67f0*/  IMAD.MOV.U32 R103, RZ, RZ, R118 ;  /* 0x000000ffff677224 */ /* 0x000fe400078e0076 */
[----:B------:R-:W-:Y:S01]  /*6800*/  IMAD.MOV.U32 R102, RZ, RZ, R117 ;  /* 0x000000ffff667224 */ /* 0x000fe200078e0075 */
[----:B------:R-:W-:Y:S01]  /*6810*/  MOV R101, R116 ;  /* 0x0000007400657202 */ /* 0x000fe20000000f00 */
[C---:B------:R-:W-:Y:S01]  /*6820*/  HMMA.16816.F32.BF16 R24, R4.reuse, R26, R108 ;  /* 0x0000001a0418723c */ /* 0x040fe2000004186c */
[----:B------:R-:W-:Y:S01]  /*6830*/  LDSM.16.MT88.4 R108, [R228+0x2900] ;  /* 0x00290000e46c783b */ /* 0x000fe20000004200 */
[----:B-1----:R-:W-:Y:S01]  /*6840*/  FFMA.FTZ R8, R191, c[0x0][0x2d0], -R13 ;  /* 0x0000b400bf087a23 */ /* 0x002fe2000001080d */
[----:B--2---:R-:W-:Y:S01]  /*6850*/  MOV R31, R60 ;  /* 0x0000003c001f7202 */ /* 0x004fe20000000f00 */
[----:B------:R-:W-:Y:S01]  /*6860*/  IMAD.MOV.U32 R13, RZ, RZ, R56 ;  /* 0x000000ffff0d7224 */ /* 0x000fe200078e0038 */
[----:B------:R-:W-:Y:S01]  /*6870*/  MOV R191, R162 ;  /* 0x000000a200bf7202 */ /* 0x000fe20000000f00 */
[----:B------:R1:W-:Y:S01]  /*6880*/  MUFU.EX2 R16, R8 ;  /* 0x0000000800107308 */ /* 0x0003e20000000800 */
[----:B------:R-:W2:Y:S01]  /*6890*/  LDSM.16.MT88.4 R60, [R227+0x1100] ;  /* 0x00110000e33c783b */ /* 0x000ea20000004200 */
[----:B------:R-:W-:Y:S01]  /*68a0*/  MOV R162, R185 ;  /* 0x000000b900a27202 */ /* 0x000fe20000000f00 */
[----:B------:R-:W-:Y:S01]  /*68b0*/  IMAD.MOV.U32 R56, RZ, RZ, R9 ;  /* 0x000000ffff387224 */ /* 0x000fe200078e0009 */
[----:B------:R-:W-:Y:S01]  /*68c0*/  MOV R9, R171 ;  /* 0x000000ab00097202 */ /* 0x000fe20000000f00 */
[----:B------:R-:W-:Y:S01]  /*68d0*/  HMMA.16816.F32.BF16 R68, R4, R28, R68 ;  /* 0x0000001c0444723c */ /* 0x000fe20000041844 */
[----:B------:R-:W-:-:S07]  /*68e0*/  IMAD.MOV.U32 R119, RZ, RZ, R13 ;  /* 0x000000ffff777224 */ /* 0x000fce00078e000d */
[C---:B------:R-:W-:Y:S01]  /*68f0*/  HMMA.16816.F32.BF16 R48, R4.reuse, R44, R48 ;  /* 0x0000002c0430723c */ /* 0x040fe20000041830 */
[----:B-1----:R-:W-:Y:S02]  /*6900*/  FFMA.FTZ R8, R190, c[0x0][0x2d0], -R12 ;  /* 0x0000b400be087a23 */ /* 0x002fe4000001080c */
[----:B------:R-:W-:Y:S02]  /*6910*/  IMAD.MOV.U32 R190, RZ, RZ, R163 ;  /* 0x000000ffffbe7224 */ /* 0x000fe400078e00a3 */
[----:B------:R1:W-:Y:S01]  /*6920*/  MUFU.EX2 R207, R8 ;  /* 0x0000000800cf7308 */ /* 0x0003e20000000800 */
[----:B------:R-:W-:Y:S02]  /*6930*/  IMAD.MOV.U32 R163, RZ, RZ, R184 ;  /* 0x000000ffffa37224 */ /* 0x000fe400078e00b8 */
[----:B------:R-:W-:Y:S08]  /*6940*/  HMMA.16816.F32.BF16 R44, R4, R46, R52 ;  /* 0x0000002e042c723c */ /* 0x000ff00000041834 */
[----:B------:R-:W-:Y:S01]  /*6950*/  MOV R11, R71 ;  /* 0x00000047000b7202 */ /* 0x000fe20000000f00 */
[----:B------:R-:W-:Y:S01]  /*6960*/  IMAD.MOV.U32 R71, RZ, RZ, R131 ;  /* 0x000000ffff477224 */ /* 0x000fe200078e0083 */
[----:B------:R-:W-:Y:S01]  /*6970*/  MOV R177, R68 ;  /* 0x0000004400b17202 */ /* 0x000fe20000000f00 */
[----:B------:R-:W-:Y:S01]  /*6980*/  IMAD.MOV.U32 R176, RZ, RZ, R69 ;  /* 0x000000ffffb07224 */ /* 0x000fe200078e0045 */
[----:B------:R-:W-:Y:S01]  /*6990*/  MOV R68, R151 ;  /* 0x0000009700447202 */ /* 0x000fe20000000f00 */
[----:B------:R-:W-:-:S02]  /*69a0*/  IMAD.MOV.U32 R113, RZ, RZ, R70 ;  /* 0x000000ffff717224 */ /* 0x000fc400078e0046 */
[----:B-1----:R-:W-:Y:S01]  /*69b0*/  FFMA.FTZ R8, R189, c[0x0][0x2d0], -R12 ;  /* 0x0000b400bd087a23 */ /* 0x002fe2000001080c */
[----:B------:R-:W-:Y:S01]  /*69c0*/  MOV R189, R168 ;  /* 0x000000a800bd7202 */ /* 0x000fe20000000f00 */
[----:B------:R-:W-:Y:S02]  /*69d0*/  IMAD.MOV.U32 R69, RZ, RZ, R150 ;  /* 0x000000ffff457224 */ /* 0x000fe400078e0096 */
[----:B------:R1:W3:Y:S01]  /*69e0*/  MUFU.EX2 R41, R8 ;  /* 0x0000000800297308 */ /* 0x0002e20000000800 */
[----:B------:R-:W-:Y:S01]  /*69f0*/  IMAD.MOV.U32 R70, RZ, RZ, R149 ;  /* 0x000000ffff467224 */ /* 0x000fe200078e0095 */
[----:B------:R-:W-:Y:S01]  /*6a00*/  MOV R118, R189 ;  /* 0x000000bd00767202 */ /* 0x000fe20000000f00 */
[----:B------:R-:W-:Y:S02]  /*6a10*/  IMAD.MOV.U32 R189, RZ, RZ, R176 ;  /* 0x000000ffffbd7224 */ /* 0x000fe400078e00b0 */
[----:B-1----:R-:W-:Y:S02]  /*6a20*/  FFMA.FTZ R8, R188, c[0x0][0x2d0], -R12 ;  /* 0x0000b400bc087a23 */ /* 0x002fe4000001080c */
[----:B------:R-:W-:-:S02]  /*6a30*/  IMAD.MOV.U32 R188, RZ, RZ, R169 ;  /* 0x000000ffffbc7224 */ /* 0x000fc400078e00a9 */
[----:B------:R1:W4:Y:S01]  /*6a40*/  MUFU.EX2 R14, R8 ;  /* 0x00000008000e7308 */ /* 0x0003220000000800 */
[----:B---3--:R-:W-:Y:S02]  /*6a50*/  IMAD.MOV.U32 R30, RZ, RZ, R41 ;  /* 0x000000ffff1e7224 */ /* 0x008fe400078e0029 */
[----:B------:R-:W-:Y:S01]  /*6a60*/  HMMA.16816.F32.BF16 R40, R4, R42, R72 ;  /* 0x0000002a0428723c */ /* 0x000fe20000041848 */
[----:B------:R-:W-:Y:S01]  /*6a70*/  IMAD.MOV.U32 R117, RZ, RZ, R188 ;  /* 0x000000ffff757224 */ /* 0x000fe200078e00bc */
[----:B------:R-:W-:Y:S02]  /*6a80*/  MOV R188, R177 ;  /* 0x000000b100bc7202 */ /* 0x000fe40000000f00 */
[----:B------:R-:W-:-:S03]  /*6a90*/  F2FP.BF16.PACK_AB R129, R30, R207 ;  /* 0x000000cf1e81723e */ /* 0x000fc600000010ff */
[----:B------:R-:W-:Y:S01]  /*6aa0*/  MOV R72, R188 ;  /* 0x000000bc00487202 */ /* 0x000fe20000000f00 */
[----:B------:R-:W-:Y:S02]  /*6ab0*/  IMAD.MOV.U32 R73, RZ, RZ, R189 ;  /* 0x000000ffff497224 */ /* 0x000fe400078e00bd */
[----:B-1----:R-:W-:Y:S02]  /*6ac0*/  FFMA.FTZ R8, R139, c[0x0][0x2d0], -R12 ;  /* 0x0000b4008b087a23 */ /* 0x002fe4000001080c */
[----:B------:R-:W-:Y:S02]  /*6ad0*/  IMAD.MOV.U32 R12, RZ, RZ, R170 ;  /* 0x000000ffff0c7224 */ /* 0x000fe400078e00aa */
[----:B------:R1:W-:Y:S01]  /*6ae0*/  MUFU.EX2 R139, R8 ;  /* 0x00000008008b7308 */ /* 0x0003e20000000800 */
[----:B------:R-:W3:Y:S01]  /*6af0*/  LDSM.16.MT88.4 R168, [R226+0x1100] ;  /* 0x00110000e2a8783b */ /* 0x000ee20000004200 */
[----:B------:R-:W-:Y:S02]  /*6b00*/  IMAD.MOV.U32 R116, RZ, RZ, R12 ;  /* 0x000000ffff747224 */ /* 0x000fe400078e000c */
[----:B------:R-:W-:Y:S01]  /*6b10*/  IMAD.MOV.U32 R12, RZ, RZ, R191 ;  /* 0x000000ffff0c7224 */ /* 0x000fe200078e00bf */
[----:B------:R-:W-:Y:S01]  /*6b20*/  MOV R191, R11 ;  /* 0x0000000b00bf7202 */ /* 0x000fe20000000f00 */
[----:B------:R-:W-:-:S04]  /*6b30*/  IMAD.MOV.U32 R11, RZ, RZ, R179 ;  /* 0x000000ffff0b7224 */ /* 0x000fc800078e00b3 */
[----:B------:R-:W-:Y:S02]  /*6b40*/  IMAD.MOV.U32 R75, RZ, RZ, R191 ;  /* 0x000000ffff4b7224 */ /* 0x000fe400078e00bf */
[----:B-1----:R-:W-:-:S04]  /*6b50*/  FFMA.FTZ R8, R134, c[0x0][0x2d0], -R2 ;  /* 0x0000b40086087a23 */ /* 0x002fc80000010802 */
[----:B------:R1:W-:Y:S02]  /*6b60*/  MUFU.EX2 R134, R8 ;  /* 0x0000000800867308 */ /* 0x0003e40000000800 */
[----:B-1----:R-:W-:-:S06]  /*6b70*/  FFMA.FTZ R8, R132, c[0x0][0x2d0], -R2 ;  /* 0x0000b40084087a23 */ /* 0x002fcc0000010802 */
[----:B------:R1:W1:Y:S02]  /*6b80*/  MUFU.EX2 R132, R8 ;  /* 0x0000000800847308 */ /* 0x0002640000000800 */
[--C-:B-1----:R-:W-:Y:S01]  /*6b90*/  FFMA.FTZ R8, R133, c[0x0][0x2d0], -R2.reuse ;  /* 0x0000b40085087a23 */ /* 0x102fe20000010802 */
[----:B------:R-:W-:Y:S01]  /*6ba0*/  MOV R133, R16 ;  /* 0x0000001000857202 */ /* 0x000fe20000000f00 */
[----:B------:R-:W-:Y:S01]  /*6bb0*/  FFMA.FTZ R2, R138, c[0x0][0x2d0], -R2 ;  /* 0x0000b4008a027a23 */ /* 0x000fe20000010802 */
[----:B------:R-:W-:Y:S01]  /*6bc0*/  HMMA.16816.F32.BF16 R16, R4, R18, R96 ;  /* 0x000000120410723c */ /* 0x000fe20000041860 */
[----:B----4-:R-:W-:Y:S02]  /*6bd0*/  IMAD.MOV.U32 R138, RZ, RZ, R14 ;  /* 0x000000ffff8a7224 */ /* 0x010fe400078e000e */
[----:B------:R1:W-:Y:S01]  /*6be0*/  MUFU.EX2 R29, R8 ;  /* 0x00000008001d7308 */ /* 0x0003e20000000800 */
[----:B------:R-:W-:Y:S01]  /*6bf0*/  F2FP.BF16.PACK_AB R130, R133, R31 ;  /* 0x0000001f8582723e */ /* 0x000fe200000010ff */
[----:B------:R-:W-:Y:S01]  /*6c00*/  LDSM.16.MT88.4 R4, [R227+0x2900] ;  /* 0x00290000e304783b */ /* 0x000fe20000004200 */
[----:B------:R-:W-:Y:S01]  /*6c10*/  F2FP.BF16.PACK_AB R124, R132, R134 ;  /* 0x00000086847c723e */ /* 0x000fe200000010ff */
[----:B------:R-:W-:Y:S01]  /*6c20*/  IMAD.MOV.U32 R99, RZ, RZ, R161 ;  /* 0x000000ffff637224 */ /* 0x000fe200078e00a1 */
[----:B------:R-:W-:Y:S01]  /*6c30*/  F2FP.BF16.PACK_AB R131, R139, R138 ;  /* 0x0000008a8b83723e */ /* 0x000fe200000010ff */
[----:B------:R-:W-:-:S02]  /*6c40*/  IMAD.MOV.U32 R161, RZ, RZ, R186 ;  /* 0x000000ffffa17224 */ /* 0x000fc400078e00ba */
[----:B------:R-:W4:Y:S01]  /*6c50*/  MUFU.EX2 R28, R2 ;  /* 0x00000002001c7308 */ /* 0x000f220000000800 */
[----:B------:R-:W3:Y:S03]  /*6c60*/  LDSM.16.MT88.4 R184, [R228+0x1100] ;  /* 0x00110000e4b8783b */ /* 0x000ee60000004200 */
[----:B--2---:R-:W-:Y:S01]  /*6c70*/  HMMA.16816.F32.BF16 R52, R128, R60, R212 ;  /* 0x0000003c8034723c */ /* 0x004fe200000418d4 */
[----:B-1----:R-:W-:Y:S01]  /*6c80*/  MOV R8, R119 ;  /* 0x0000007700087202 */ /* 0x002fe20000000f00 */
[----:B------:R-:W-:Y:S02]  /*6c90*/  IMAD.MOV.U32 R119, RZ, RZ, R190 ;  /* 0x000000ffff777224 */ /* 0x000fe400078e00be */
[----:B------:R-:W-:-:S03]  /*6ca0*/  IMAD.MOV.U32 R190, RZ, RZ, R113 ;  /* 0x000000ffffbe7224 */ /* 0x000fc600078e0071 */
[----:B------:R-:W-:Y:S01]  /*6cb0*/  MOV R214, R69 ;  /* 0x0000004500d67202 */ /* 0x000fe20000000f00 */
[----:B------:R-:W-:Y:S01]  /*6cc0*/  IMAD.MOV.U32 R113, RZ, RZ, R178 ;  /* 0x000000ffff717224 */ /* 0x000fe200078e00b2 */
[C---:B------:R-:W-:Y:S01]  /*6cd0*/  HMMA.16816.F32.BF16 R144, R128.reuse, R152, R144 ;  /* 0x000000988090723c */ /* 0x040fe20000041890 */
[----:B------:R-:W-:Y:S01]  /*6ce0*/  IMAD.MOV.U32 R215, RZ, RZ, R68 ;  /* 0x000000ffffd77224 */ /* 0x000fe200078e0044 */
[----:B----4-:R-:W-:Y:S01]  /*6cf0*/  F2FP.BF16.PACK_AB R126, R28, R29 ;  /* 0x0000001d1c7e723e */ /* 0x010fe200000010ff */
[----:B------:R-:W-:Y:S01]  /*6d00*/  FFMA.FTZ R2, R87, c[0x0][0x2d0], -R0 ;  /* 0x0000b40057027a23 */ /* 0x000fe20000010800 */
[----:B------:R-:W-:Y:S01]  /*6d10*/  MOV R74, R190 ;  /* 0x000000be004a7202 */ /* 0x000fe20000000f00 */
[----:B------:R-:W-:Y:S02]  /*6d20*/  IMAD.MOV.U32 R213, RZ, RZ, R70 ;  /* 0x000000ffffd57224 */ /* 0x000fe400078e0046 */
[----:B------:R1:W-:Y:S01]  /*6d30*/  MUFU.EX2 R14, R2 ;  /* 0x00000002000e7308 */ /* 0x0003e20000000800 */
[----:B------:R-:W-:Y:S01]  /*6d40*/  IMAD.MOV.U32 R212, RZ, RZ, R71 ;  /* 0x000000ffffd47224 */ /* 0x000fe200078e0047 */
[C---:B---3--:R-:W-:Y:S08]  /*6d50*/  HMMA.16816.F32.BF16 R160, R128.reuse, R168, R160 ;  /* 0x000000a880a0723c */ /* 0x048ff000000418a0 */
[----:B------:R-:W-:Y:S01]  /*6d60*/  HMMA.16816.F32.BF16 R68, R128, R76, R200 ;  /* 0x0000004c8044723c */ /* 0x000fe200000418c8 */
[----:B-1----:R-:W-:-:S06]  /*6d70*/  FFMA.FTZ R2, R86, c[0x0][0x2d0], -R0 ;  /* 0x0000b40056027a23 */ /* 0x002fcc0000010800 */
[----:B------:R-:W-:Y:S01]  /*6d80*/  MOV R201, R101 ;  /* 0x0000006500c97202 */ /* 0x000fe20000000f00 */
[----:B------:R-:W-:Y:S01]  /*6d90*/  IMAD.MOV.U32 R202, RZ, RZ, R102 ;  /* 0x000000ffffca7224 */ /* 0x000fe200078e0066 */
[----:B------:R-:W-:Y:S01]  /*6da0*/  MOV R203, R103 ;  /* 0x0000006700cb7202 */ /* 0x000fe20000000f00 */
[----:B------:R1:W2:Y:S01]  /*6db0*/  MUFU.EX2 R13, R2 ;  /* 0x00000002000d7308 */ /* 0x0002a20000000800 */
[----:B------:R-:W-:Y:S01]  /*6dc0*/  HMMA.16816.F32.BF16 R176, R128, R184, R244 ;  /* 0x000000b880b0723c */ /* 0x000fe200000418f4 */
[----:B------:R-:W-:Y:S02]  /*6dd0*/  IMAD.MOV.U32 R200, RZ, RZ, R8 ;  /* 0x000000ffffc87224 */ /* 0x000fe400078e0008 */
[----:B------:R-:W-:-:S04]  /*6de0*/  IMAD.MOV.U32 R8, RZ, RZ, R119 ;  /* 0x000000ffff087224 */ /* 0x000fc800078e0077 */
[----:B------:R-:W-:Y:S01]  /*6df0*/  IMAD.MOV.U32 R244, RZ, RZ, R100 ;  /* 0x000000fffff47224 */ /* 0x000fe200078e0064 */
[----:B------:R-:W-:Y:S01]  /*6e00*/  HMMA.16816.F32.BF16 R188, R128, R186, R216 ;  /* 0x000000ba80bc723c */ /* 0x000fe200000418d8 */
[----:B------:R-:W-:Y:S01]  /*6e10*/  IMAD.MOV.U32 R246, RZ, RZ, R83 ;  /* 0x000000fffff67224 */ /* 0x000fe200078e0053 */
[----:B------:R-:W-:Y:S01]  /*6e20*/  MOV R247, R10 ;  /* 0x0000000a00f77202 */ /* 0x000fe20000000f00 */
[----:B------:R-:W-:Y:S01]  /*6e30*/  IMAD.MOV.U32 R10, RZ, RZ, R113 ;  /* 0x000000ffff0a7224 */ /* 0x000fe200078e0071 */
[----:B------:R-:W-:Y:S01]  /*6e40*/  MOV R245, R99 ;  /* 0x0000006300f57202 */ /* 0x000fe20000000f00 */
[----:B-1----:R-:W-:-:S03]  /*6e50*/  FFMA.FTZ R2, R85, c[0x0][0x2d0], -R0 ;  /* 0x0000b40055027a23 */ /* 0x002fc60000010800 */
[C---:B------:R-:W-:Y:S01]  /*6e60*/  HMMA.16816.F32.BF16 R100, R128.reuse, R108, R172 ;  /* 0x0000006c8064723c */ /* 0x040fe200000418ac */
[----:B------:R-:W-:Y:S01]  /*6e70*/  FFMA.FTZ R0, R84, c[0x0][0x2d0], -R0 ;  /* 0x0000b40054007a23 */ /* 0x000fe20000010800 */
[----:B--2---:R-:W-:Y:S02]  /*6e80*/  F2FP.BF16.PACK_AB R125, R13, R14 ;  /* 0x0000000e0d7d723e */ /* 0x004fe400000010ff */
[----:B------:R-:W-:Y:S01]  /*6e90*/  MOV R219, R115 ;  /* 0x0000007300db7202 */ /* 0x000fe20000000f00 */
[----:B------:R-:W-:Y:S03]  /*6ea0*/  MUFU.EX2 R2, R2 ;  /* 0x0000000200027308 */ /* 0x000fe60000000800 */
[C---:B------:R-:W-:Y:S05]  /*6eb0*/  HMMA.16816.F32.BF16 R84, R128.reuse, R92, R192 ;  /* 0x0000005c8054723c */ /* 0x040fea00000418c0 */
[----:B------:R-:W1:Y:S02]  /*6ec0*/  MUFU.EX2 R0, R0 ;  /* 0x0000000000007308 */ /* 0x000e640000000800 */
[----:B------:R-:W-:Y:S01]  /*6ed0*/  MOV R193, R118 ;  /* 0x0000007600c17202 */ /* 0x000fe20000000f00 */
[----:B------:R-:W-:Y:S01]  /*6ee0*/  HMMA.16816.F32.BF16 R172, R128, R170, R248 ;  /* 0x000000aa80ac723c */ /* 0x000fe200000418f8 */
[----:B------:R-:W-:Y:S01]  /*6ef0*/  IMAD.MOV.U32 R194, RZ, RZ, R117 ;  /* 0x000000ffffc27224 */ /* 0x000fe200078e0075 */
[----:B------:R-:W-:-:S02]  /*6f00*/  MOV R195, R116 ;  /* 0x0000007400c37202 */ /* 0x000fc40000000f00 */
[----:B------:R-:W-:-:S03]  /*6f10*/  MOV R192, R112 ;  /* 0x0000007000c07202 */ /* 0x000fc60000000f00 */
[----:B------:R-:W-:Y:S01]  /*6f20*/  IMAD.MOV.U32 R249, RZ, RZ, R82 ;  /* 0x000000fffff97224 */ /* 0x000fe200078e0052 */
[----:B------:R-:W-:Y:S01]  /*6f30*/  MOV R250, R81 ;  /* 0x0000005100fa7202 */ /* 0x000fe20000000f00 */
[----:B------:R-:W-:Y:S01]  /*6f40*/  IMAD.MOV.U32 R251, RZ, RZ, R80 ;  /* 0x000000fffffb7224 */ /* 0x000fe200078e0050 */
[----:B------:R-:W-:Y:S01]  /*6f50*/  MOV R248, R114 ;  /* 0x0000007200f87202 */ /* 0x000fe20000000f00 */
[----:B------:R-:W-:Y:S01]  /*6f60*/  IMAD.MOV.U32 R217, RZ, RZ, R249 ;  /* 0x000000ffffd97224 */ /* 0x000fe200078e00f9 */
[----:B------:R-:W-:Y:S01]  /*6f70*/  MOV R218, R250 ;  /* 0x000000fa00da7202 */ /* 0x000fe20000000f00 */
[----:B------:R-:W-:Y:S01]  /*6f80*/  IMAD.MOV.U32 R249, RZ, RZ, R193 ;  /* 0x000000fffff97224 */ /* 0x000fe200078e00c1 */
[----:B-1----:R-:W-:Y:S01]  /*6f90*/  F2FP.BF16.PACK_AB R127, R0, R2 ;  /* 0x00000002007f723e */ /* 0x002fe200000010ff */
[----:B------:R-:W-:Y:S01]  /*6fa0*/  HMMA.16816.F32.BF16 R80, R128, R78, R196 ;  /* 0x0000004e8050723c */ /* 0x000fe200000418c4 */
[----:B------:R-:W-:Y:S01]  /*6fb0*/  MOV R216, R248 ;  /* 0x000000f800d87202 */ /* 0x000fe20000000f00 */
[----:B------:R-:W-:Y:S01]  /*6fc0*/  IMAD.MOV.U32 R193, RZ, RZ, R201 ;  /* 0x000000ffffc17224 */ /* 0x000fe200078e00c9 */
[----:B------:R-:W-:Y:S01]  /*6fd0*/  MOV R250, R194 ;  /* 0x000000c200fa7202 */ /* 0x000fe20000000f00 */
[----:B------:R-:W-:Y:S01]  /*6fe0*/  IMAD.MOV.U32 R201, RZ, RZ, R213 ;  /* 0x000000ffffc97224 */ /* 0x000fe200078e00d5 */
[----:B------:R-:W-:Y:S01]  /*6ff0*/  MOV R248, R192 ;  /* 0x000000c000f87202 */ /* 0x000fe20000000f00 */
[----:B------:R-:W-:Y:S01]  /*7000*/  IMAD.MOV.U32 R213, RZ, RZ, R245 ;  /* 0x000000ffffd57224 */ /* 0x000fe200078e00f5 */
[----:B------:R-:W-:Y:S01]  /*7010*/  MOV R192, R200 ;  /* 0x000000c800c07202 */ /* 0x000fe20000000f00 */
[----:B------:R-:W-:Y:S01]  /*7020*/  HMMA.16816.F32.BF16 R148, R124, R152, R64 ;  /* 0x000000987c94723c */ /* 0x000fe20000041840 */
[----:B------:R-:W-:Y:S01]  /*7030*/  IMAD.MOV.U32 R199, RZ, RZ, R249 ;  /* 0x000000ffffc77224 */ /* 0x000fe200078e00f9 */
[----:B------:R-:W-:-:S02]  /*7040*/  MOV R194, R202 ;  /* 0x000000ca00c27202 */ /* 0x000fc40000000f00 */
[----:B------:R-:W-:-:S04]  /*7050*/  MOV R200, R212 ;  /* 0x000000d400c87202 */ /* 0x000fc80000000f00 */
[----:B------:R-:W-:Y:S01]  /*7060*/  HMMA.16816.F32.BF16 R64, R128, R62, R208 ;  /* 0x0000003e8040723c */ /* 0x000fe200000418d0 */
[----:B------:R-:W-:Y:S01]  /*7070*/  FADD.FTZ R8, R8, R199 ;  /* 0x000000c708087221 */ /* 0x000fe20000010000 */
[----:B------:R-:W-:Y:S01]  /*7080*/  MOV R202, R214 ;  /* 0x000000d600ca7202 */ /* 0x000fe20000000f00 */
[----:B------:R-:W-:Y:S01]  /*7090*/  IMAD.MOV.U32 R249, RZ, RZ, R201 ;  /* 0x000000fffff97224 */ /* 0x000fe200078e00c9 */
[----:B------:R-:W-:-:S03]  /*70a0*/  MOV R212, R244 ;  /* 0x000000f400d47202 */ /* 0x000fc60000000f00 */
[----:B------:R-:W-:Y:S01]  /*70b0*/  IMAD.MOV.U32 R211, RZ, RZ, R219 ;  /* 0x000000ffffd37224 */ /* 0x000fe200078e00db */
[----:B------:R-:W-:Y:S01]  /*70c0*/  MOV R210, R216 ;  /* 0x000000d800d27202 */ /* 0x000fe20000000f00 */
[----:B------:R-:W-:Y:S01]  /*70d0*/  IMAD.MOV.U32 R219, RZ, RZ, R251 ;  /* 0x000000ffffdb7224 */ /* 0x000fe200078e00fb */
[----:B------:R-:W-:Y:S01]  /*70e0*/  MOV R208, R250 ;  /* 0x000000fa00d07202 */ /* 0x000fe20000000f00 */
[----:B------:R-:W-:Y:S01]  /*70f0*/  IMAD.MOV.U32 R251, RZ, RZ, R195 ;  /* 0x000000fffffb7224 */ /* 0x000fe200078e00c3 */
[----:B------:R-:W-:Y:S01]  /*7100*/  HMMA.16816.F32.BF16 R112, R128, R110, R140 ;  /* 0x0000006e8070723c */ /* 0x000fe2000004188c */
[----:B------:R-:W-:Y:S01]  /*7110*/  FADD.FTZ R8, R210, R8 ;  /* 0x00000008d2087221 */ /* 0x000fe20000010000 */
[----:B------:R-:W-:Y:S01]  /*7120*/  MOV R214, R239 ;  /* 0x000000ef00d67202 */ /* 0x000fe20000000f00 */
[----:B------:R-:W-:Y:S01]  /*7130*/  IMAD.MOV.U32 R209, RZ, RZ, R251 ;  /* 0x000000ffffd17224 */ /* 0x000fe200078e00fb */
[----:B------:R-:W-:Y:S01]  /*7140*/  MOV R216, R192 ;  /* 0x000000c000d87202 */ /* 0x000fe20000000f00 */
[----:B------:R-:W-:-:S02]  /*7150*/  FADD.FTZ R10, R10, R208 ;  /* 0x000000d00a0a7221 */ /* 0x000fc40000010000 */
[----:B------:R-:W-:Y:S01]  /*7160*/  MOV R143, R248 ;  /* 0x000000f8008f7202 */ /* 0x000fe20000000f00 */
[----:B------:R-:W-:Y:S01]  /*7170*/  IMAD.MOV.U32 R195, RZ, RZ, R203 ;  /* 0x000000ffffc37224 */ /* 0x000fe200078e00cb */
[----:B------:R-:W-:Y:S01]  /*7180*/  MOV R248, R200 ;  /* 0x000000c800f87202 */ /* 0x000fe20000000f00 */
[----:B------:R-:W-:Y:S01]  /*7190*/  IMAD.MOV.U32 R203, RZ, RZ, R215 ;  /* 0x000000ffffcb7224 */ /* 0x000fe200078e00d7 */
[----:B------:R-:W-:Y:S01]  /*71a0*/  MOV R250, R202 ;  /* 0x000000ca00fa7202 */ /* 0x000fe20000000f00 */
[----:B------:R-:W-:Y:S01]  /*71b0*/  FADD.FTZ R11, R11, R209 ;  /* 0x000000d10b0b7221 */ /* 0x000fe20000010000 */
[----:B------:R-:W-:Y:S01]  /*71c0*/  MOV R192, R212 ;  /* 0x000000d400c07202 */ /* 0x000fe20000000f00 */
[----:B------:R-:W-:Y:S01]  /*71d0*/  IMAD.MOV.U32 R215, RZ, RZ, R238 ;  /* 0x000000ffffd77224 */ /* 0x000fe200078e00ee */
[----:B------:R-:W-:Y:S01]  /*71e0*/  MOV R244, R237 ;  /* 0x000000ed00f47202 */ /* 0x000fe20000000f00 */
[----:B------:R-:W-:Y:S01]  /*71f0*/  FADD.FTZ R10, R211, R10 ;  /* 0x0000000ad30a7221 */ /* 0x000fe20000010000 */
[----:B------:R-:W-:Y:S01]  /*7200*/  HMMA.16816.F32.BF16 R116, R128, R4, R164 ;  /* 0x000000048074723c */ /* 0x000fe200000418a4 */
[----:B------:R-:W-:-:S02]  /*7210*/  FADD.FTZ R8, R249, R8 ;  /* 0x00000008f9087221 */ /* 0x000fc40000010000 */
[----:B------:R-:W-:Y:S02]  /*7220*/  IMAD.MOV.U32 R140, RZ, RZ, R217 ;  /* 0x000000ffff8c7224 */ /* 0x000fe400078e00d9 */
        /* <DEDUP_REMOVED lines=8> */
[----:B------:R-:W-:Y:S01]  /*72b0*/  FADD.FTZ R11, R248, R11 ;  /* 0x0000000bf80b7221 */ /* 0x000fe20000010000 */
[----:B------:R-:W-:Y:S01]  /*72c0*/  MOV R218, R194 ;  /* 0x000000c200da7202 */ /* 0x000fe20000000f00 */
[----:B------:R-:W-:-:S02]  /*72d0*/  IMAD.MOV.U32 R245, RZ, RZ, R236 ;  /* 0x000000fffff57224 */ /* 0x000fc400078e00ec */
[----:B------:R-:W-:Y:S01]  /*72e0*/  IMAD.MOV.U32 R193, RZ, RZ, R213 ;  /* 0x000000ffffc17224 */ /* 0x000fe200078e00d5 */
[----:B------:R-:W-:Y:S01]  /*72f0*/  MOV R202, R12 ;  /* 0x0000000c00ca7202 */ /* 0x000fe20000000f00 */
[----:B------:R-:W-:Y:S01]  /*7300*/  IMAD.MOV.U32 R195, RZ, RZ, R215 ;  /* 0x000000ffffc37224 */ /* 0x000fe200078e00d7 */
[----:B------:R-:W-:Y:S01]  /*7310*/  MOV R212, R232 ;  /* 0x000000e800d47202 */ /* 0x000fe20000000f00 */
[----:B------:R-:W-:Y:S01]  /*7320*/  FADD.FTZ R10, R250, R10 ;  /* 0x0000000afa0a7221 */ /* 0x000fe20000010000 */
[C---:B------:R-:W-:Y:S01]  /*7330*/  HMMA.16816.F32.BF16 R96, R128.reuse, R94, R180 ;  /* 0x0000005e8060723c */ /* 0x040fe200000418b4 */
[----:B------:R-:W-:Y:S01]  /*7340*/  FADD.FTZ R8, R192, R8 ;  /* 0x00000008c0087221 */ /* 0x000fe20000010000 */
[----:B------:R-:W-:Y:S01]  /*7350*/  MOV R194, R214 ;  /* 0x000000d600c27202 */ /* 0x000fe20000000f00 */
[----:B------:R-:W-:Y:S01]  /*7360*/  FADD.FTZ R11, R251, R11 ;  /* 0x0000000bfb0b7221 */ /* 0x000fe20000010000 */
[----:B------:R-:W-:Y:S01]  /*7370*/  MOV R203, R234 ;  /* 0x000000ea00cb7202 */ /* 0x000fe20000000f00 */
[----:B------:R-:W-:Y:S01]  /*7380*/  IMAD.MOV.U32 R201, RZ, RZ, R245 ;  /* 0x000000ffffc97224 */ /* 0x000fe200078e00f5 */
[----:B------:R-:W-:Y:S01]  /*7390*/  MOV R244, R224 ;  /* 0x000000e000f47202 */ /* 0x000fe20000000f00 */
[----:B------:R-:W-:Y:S01]  /*73a0*/  IMAD.MOV.U32 R12, RZ, RZ, R235 ;  /* 0x000000ffff0c7224 */ /* 0x000fe200078e00eb */
[----:B------:R-:W-:Y:S01]  /*73b0*/  HMMA.16816.F32.BF16 R128, R128, R6, R120 ;  /* 0x000000068080723c */ /* 0x000fe20000041878 */
[----:B------:R-:W-:Y:S01]  /*73c0*/  FADD.FTZ R10, R193, R10 ;  /* 0x0000000ac10a7221 */ /* 0x000fe20000010000 */
[----:B------:R1:W5:Y:S01]  /*73d0*/  LDL.LU R238, [R1+0x6c] ;  /* 0x00006c0001ee7983 */ /* 0x0003620000300800 */
[----:B------:R-:W-:-:S02]  /*73e0*/  FADD.FTZ R8, R195, R8 ;  /* 0x00000008c3087221 */ /* 0x000fc40000010000 */
[----:B------:R-:W-:Y:S01]  /*73f0*/  FADD.FTZ R9, R9, R200 ;  /* 0x000000c809097221 */ /* 0x000fe20000010000 */
[----:B------:R-:W-:Y:S01]  /*7400*/  MOV R214, R230 ;  /* 0x000000e600d67202 */ /* 0x000fe20000000f00 */
[----:B------:R-:W-:Y:S01]  /*7410*/  FADD.FTZ R11, R194, R11 ;  /* 0x0000000bc20b7221 */ /* 0x000fe20000010000 */
[C---:B------:R-:W-:Y:S01]  /*7420*/  HMMA.16816.F32.BF16 R120, R124.reuse, R4, R48 ;  /* 0x000000047c78723c */ /* 0x040fe20000041830 */
[----:B------:R-:W-:Y:S01]  /*7430*/  FADD.FTZ R10, R201, R10 ;  /* 0x0000000ac90a7221 */ /* 0x000fe20000010000 */
[----:B------:R1:W5:Y:S01]  /*7440*/  LDL.LU R237, [R1+0x68] ;  /* 0x0000680001ed7983 */ /* 0x0003620000300800 */
[----:B------:R-:W-:Y:S02]  /*7450*/  FADD.FTZ R12, R12, R8 ;  /* 0x000000080c0c7221 */ /* 0x000fe40000010000 */
[----:B------:R-:W-:Y:S01]  /*7460*/  FADD.FTZ R8, R203, R9 ;  /* 0x00000009cb087221 */ /* 0x000fe20000010000 */
[----:B------:R1:W5:Y:S01]  /*7470*/  LDL.LU R236, [R1+0x64] ;  /* 0x0000640001ec7983 */ /* 0x0003620000300800 */
[----:B------:R-:W-:Y:S01]  /*7480*/  IMAD.MOV.U32 R213, RZ, RZ, R231 ;  /* 0x000000ffffd57224 */ /* 0x000fe200078e00e7 */
[----:B------:R-:W-:Y:S01]  /*7490*/  HMMA.16816.F32.BF16 R72, R124, R76, R72 ;  /* 0x0000004c7c48723c */ /* 0x000fe20000041848 */
[----:B------:R-:W-:Y:S01]  /*74a0*/  FADD.FTZ R11, R202, R11 ;  /* 0x0000000bca0b7221 */ /* 0x000fe20000010000 */
[----:B------:R1:W5:Y:S01]  /*74b0*/  LDL.LU R235, [R1+0x60] ;  /* 0x0000600001eb7983 */ /* 0x0003620000300800 */
[----:B------:R-:W-:-:S02]  /*74c0*/  IMAD.MOV.U32 R215, RZ, RZ, R229 ;  /* 0x000000ffffd77224 */ /* 0x000fc400078e00e5 */
[----:B------:R-:W-:Y:S01]  /*74d0*/  FADD.FTZ R5, R212, R10 ;  /* 0x0000000ad4057221 */ /* 0x000fe20000010000 */
[----:B------:R1:W5:Y:S01]  /*74e0*/  LDL.LU R234, [R1+0x5c] ;  /* 0x00005c0001ea7983 */ /* 0x0003620000300800 */
[----:B------:R-:W-:Y:S01]  /*74f0*/  FADD.FTZ R8, R214, R8 ;  /* 0x00000008d6087221 */ /* 0x000fe20000010000 */
[C---:B------:R-:W-:Y:S01]  /*7500*/  HMMA.16816.F32.BF16 R164, R124.reuse, R168, R104 ;  /* 0x000000a87ca4723c */ /* 0x040fe20000041868 */
[----:B------:R-:W-:Y:S02]  /*7510*/  IMAD.MOV.U32 R245, RZ, RZ, R233 ;  /* 0x000000fffff57224 */ /* 0x000fe400078e00e9 */
[----:B------:R-:W-:Y:S01]  /*7520*/  FADD.FTZ R4, R213, R11 ;  /* 0x0000000bd5047221 */ /* 0x000fe20000010000 */
[----:B------:R1:W5:Y:S01]  /*7530*/  LDL.LU R233, [R1+0x58] ;  /* 0x0000580001e97983 */ /* 0x0003620000300800 */
[----:B------:R-:W-:Y:S02]  /*7540*/  FADD.FTZ R10, R215, R12 ;  /* 0x0000000cd70a7221 */ /* 0x000fe40000010000 */
[----:B------:R-:W-:Y:S01]  /*7550*/  FADD.FTZ R9, R244, R5 ;  /* 0x00000005f4097221 */ /* 0x000fe20000010000 */
[----:B------:R-:W-:Y:S01]  /*7560*/  HMMA.16816.F32.BF16 R76, R124, R78, R88 ;  /* 0x0000004e7c4c723c */ /* 0x000fe20000041858 */
[----:B------:R-:W-:Y:S01]  /*7570*/  FADD.FTZ R5, R15, R8 ;  /* 0x000000080f057221 */ /* 0x000fe20000010000 */
[----:B------:R1:W5:Y:S01]  /*7580*/  LDL.LU R232, [R1+0x54] ;  /* 0x0000540001e87983 */ /* 0x0003620000300800 */
[----:B------:R-:W-:-:S02]  /*7590*/  FADD.FTZ R11, R245, R4 ;  /* 0x00000004f50b7221 */ /* 0x000fc40000010000 */
[----:B------:R-:W-:Y:S01]  /*75a0*/  FADD.FTZ R4, R246, R10 ;  /* 0x0000000af6047221 */ /* 0x000fe20000010000 */
[----:B------:R1:W5:Y:S01]  /*75b0*/  LDL.LU R231, [R1+0x50] ;  /* 0x0000500001e77983 */ /* 0x0003620000300800 */
[----:B------:R-:W-:Y:S01]  /*75c0*/  FADD.FTZ R5, R206, R5 ;  /* 0x00000005ce057221 */ /* 0x000fe20000010000 */
[C---:B------:R-:W-:Y:S08]  /*75d0*/  HMMA.16816.F32.BF16 R180, R124.reuse, R184, R220 ;  /* 0x000000b87cb4723c */ /* 0x040ff000000418dc */
[C---:B------:R-:W-:Y:S08]  /*75e0*/  HMMA.16816.F32.BF16 R56, R124.reuse, R60, R56 ;  /* 0x0000003c7c38723c */ /* 0x040ff00000041838 */
[C---:B------:R-:W-:Y:S08]  /*75f0*/  HMMA.16816.F32.BF16 R88, R124.reuse, R92, R140 ;  /* 0x0000005c7c58723c */ /* 0x040ff0000004188c */
[C---:B------:R-:W-:Y:S08]  /*7600*/  HMMA.16816.F32.BF16 R104, R124.reuse, R108, R216 ;  /* 0x0000006c7c68723c */ /* 0x040ff000000418d8 */
[C---:B------:R-:W-:Y:S08]  /*7610*/  HMMA.16816.F32.BF16 R152, R124.reuse, R154, R32 ;  /* 0x0000009a7c98723c */ /* 0x040ff00000041820 */
[C---:B------:R-:W-:Y:S01]  /*7620*/  HMMA.16816.F32.BF16 R168, R124.reuse, R170, R24 ;  /* 0x000000aa7ca8723c */ /* 0x040fe20000041818 */
[----:B------:R-:W-:Y:S01]  /*7630*/  FADD.FTZ R8, R134, R11 ;  /* 0x0000000b86087221 */ /* 0x000fe20000010000 */
[----:B------:R1:W5:Y:S04]  /*7640*/  LDL.LU R230, [R1+0x4c] ;  /* 0x00004c0001e67983 */ /* 0x0003680000300800 */
[----:B------:R1:W5:Y:S02]  /*7650*/  LDL.LU R229, [R1+0x48] ;  /* 0x0000480001e57983 */ /* 0x0003640000300800 */
[C---:B------:R-:W-:Y:S02]  /*7660*/  HMMA.16816.F32.BF16 R184, R124.reuse, R186, R20 ;  /* 0x000000ba7cb8723c */ /* 0x040fe40000041814 */
[----:B------:R1:W5:Y:S06]  /*7670*/  LDL.LU R224, [R1+0x44] ;  /* 0x0000440001e07983 */ /* 0x00036c0000300800 */
[C---:B------:R-:W-:Y:S08]  /*7680*/  HMMA.16816.F32.BF16 R60, R124.reuse, R62, R16 ;  /* 0x0000003e7c3c723c */ /* 0x040ff00000041810 */
[C---:B------:R-:W-:Y:S08]  /*7690*/  HMMA.16816.F32.BF16 R92, R124.reuse, R94, R36 ;  /* 0x0000005e7c5c723c */ /* 0x040ff00000041824 */
[C---:B------:R-:W-:Y:S08]  /*76a0*/  HMMA.16816.F32.BF16 R108, R124.reuse, R110, R40 ;  /* 0x0000006e7c6c723c */ /* 0x040ff00000041828 */
[----:B------:R-:W-:Y:S07]  /*76b0*/  HMMA.16816.F32.BF16 R124, R124, R6, R44 ;  /* 0x000000067c7c723c */ /* 0x000fee000004182c */
[----:B------:R-:W-:-:S02]  /*76c0*/  FADD.FTZ R7, R247, R4 ;  /* 0x00000004f7077221 */ /* 0x000fc40000010000 */
[----:B------:R-:W-:-:S04]  /*76d0*/  FADD.FTZ R4, R205, R5 ;  /* 0x00000005cd047221 */ /* 0x000fc80000010000 */
        /* <DEDUP_REMOVED lines=13> */
[----:B------:R-:W-:Y:S01]  /*77b0*/  FADD.FTZ R2, R28, R6 ;  /* 0x000000061c027221 */ /* 0x000fe20000010000 */
[----:B------:R1:W-:Y:S01]  /*77c0*/  STL [R1+0x20], R7 ;  /* 0x0000200701007387 */ /* 0x0003e20000100800 */
[----:B------:R-:W-:-:S03]  /*77d0*/  UIMAD.WIDE.U32 UR28, UR26, UR4, URZ ;  /* 0x000000041a1c72a5 */ /* 0x000fc6000f8e003f */
[----:B------:R1:W-:Y:S04]  /*77e0*/  STL [R1+0x24], R5 ;  /* 0x0000240501007387 */ /* 0x0003e80000100800 */
[----:B------:R1:W-:Y:S04]  /*77f0*/  STL [R1+0x2c], R0 ;  /* 0x00002c0001007387 */ /* 0x0003e80000100800 */
[----:B------:R1:W-:Y:S01]  /*7800*/  STL [R1+0x28], R2 ;  /* 0x0000280201007387 */ /* 0x0003e20000100800 */
[----:B------:R-:W-:Y:S01]  /*7810*/  PLOP3.LUT P0, PT, PT, PT, UP6, 0x40, 0x0 ;  /* 0x000000000000781c */ /* 0x000fe20003f0e868 */
[----:B------:R-:W-:-:S02]  /*7820*/  @UP5 UMOV UR27, UR29 ;  /* 0x0000001d001b5c82 */ /* 0x000fc40008000000 */
[----:B------:R-:W-:-:S04]  /*7830*/  @UP5 USHF.R.U32.HI UR26, URZ, UR5, UR27 ;  /* 0x000000053f1a5299 */ /* 0x000fc8000801161b */
[----:B------:R-:W-:-:S03]  /*7840*/  UIADD3 UR4, UR25, UR26, URZ ;  /* 0x0000001a19047290 */ /* 0x000fc6000fffe03f */
[----:B------:R-:W-:Y:S02]  /*7850*/  ULDC UR25, c[0x0][0x328] ;  /* 0x0000ca0000197ab9 */ /* 0x000fe40000000800 */
[----:B------:R-:W-:Y:S02]  /*7860*/  UIADD3 UR24, UR24, -0x2, URZ ;  /* 0xfffffffe18187890 */ /* 0x000fe4000fffe03f */
[----:B------:R-:W-:Y:S01]  /*7870*/  UIADD3 UR25, UR4, UR25, URZ ;  /* 0x0000001904197290 */ /* 0x000fe2000fffe03f */
[----:B------:R-:W-:Y:S05]  /*7880*/  @P0 BRA `(.L_x_607) ;  /* 0x0000018000000947 */ /* 0x000fea0003800000 */
        /* <DEDUP_REMOVED lines=8> */
[----:B------:R-:W-:-:S07]  /*7910*/  UIMAD.WIDE.U32 UR28, UR26, UR4, URZ ;  /* 0x000000041a1c72a5 */ /* 0x000fce000f8e003f */
[----:B------:R-:W-:Y:S02]  /*7920*/  @UP0 UMOV UR27, UR29 ;  /* 0x0000001d001b0c82 */ /* 0x000fe40008000000 */
[----:B------:R-:W-:-:S04]  /*7930*/  @UP0 USHF.R.U32.HI UR26, URZ, UR5, UR27 ;  /* 0x000000053f1a0299 */ /* 0x000fc8000801161b */
[----:B------:R-:W-:Y:S01]  /*7940*/  ULOP3.LUT UR26, URZ, UR26, URZ, 0x33, !UPT ;  /* 0x0000001a3f1a7292 */ /* 0x000fe2000f8e333f */
[----:B------:R-:W-:Y:S05]  /*7950*/  BRA `(.L_x_609) ;  /* 0x0000007000007947 */ /* 0x000fea0003800000 */
.L_x_608:
[----:B------:R-:W-:Y:S02]  /*7960*/  UMOV UR5, 0x1 ;  /* 0x0000000100057882 */ /* 0x000fe40000000000 */
[----:B------:R-:W-:Y:S02]  /*7970*/  ULDC UR4, c[0x0][0x32c] ;  /* 0x0000cb0000047ab9 */ /* 0x000fe40000000800 */
[----:B------:R-:W-:-:S03]  /*7980*/  UISETP.NE.AND UP0, UPT, UR5, UR4, UPT ;  /* 0x000000040500728c */ /* 0x000fc6000bf05270 */
[----:B------:R-:W-:Y:S02]  /*7990*/  ULDC.64 UR4, c[0x0][0x330] ;  /* 0x0000cc0000047ab9 */ /* 0x000fe40000000a00 */
[----:B------:R-:W-:-:S07]  /*79a0*/  UIMAD.WIDE.U32 UR28, UR26, UR4, URZ ;  /* 0x000000041a1c72a5 */ /* 0x000fce000f8e003f */
[----:B------:R-:W-:Y:S02]  /*79b0*/  @UP0 UMOV UR27, UR29 ;  /* 0x0000001d001b0c82 */ /* 0x000fe40008000000 */
[----:B------:R-:W-:Y:S02]  /*79c0*/  @UP0 USHF.R.U32.HI UR26, URZ, UR5, UR27 ;  /* 0x000000053f1a0299 */ /* 0x000fe4000801161b */
.L_x_609:
[----:B------:R-:W-:Y:S02]  /*79d0*/  ULDC UR4, c[0x0][0x32c] ;  /* 0x0000cb0000047ab9 */ /* 0x000fe40000000800 */
[----:B------:R-:W-:-:S04]  /*79e0*/  UIMAD UR4, UR26, UR4, UR4 ;  /* 0x000000041a0472a4 */ /* 0x000fc8000f8e0204 */
[----:B------:R-:W-:-:S04]  /*79f0*/  UISETP.LT.AND UP0, UPT, UR25, UR4, UPT ;  /* 0x000000041900728c */ /* 0x000fc8000bf01270 */
[----:B------:R-:W-:-:S04]  /*7a00*/  USEL UR25, UR25, UR4, UP0 ;  /* 0x0000000419197287 */ /* 0x000fc80008000000 */
.L_x_607:
[----:B------:R-:W-:-:S04]  /*7a10*/  UIMAD.WIDE UR4, UR25, 0x2aaaaaab, URZ ;  /* 0x2aaaaaab190478a5 */ /* 0x000fc8000f8e023f */
[----:B------:R-:W-:-:S04]  /*7a20*/  USHF.R.U32.HI UR4, URZ, 0x1f, UR5 ;  /* 0x0000001f3f047899 */ /* 0x000fc80008011605 */
[----:B------:R-:W-:-:S04]  /*7a30*/  ULEA.HI.SX32 UR4, UR5, UR4, 0x1d ;  /* 0x0000000405047291 */ /* 0x000fc8000f8fea3f */
[----:B------:R-:W-:-:S04]  /*7a40*/  UISETP.LT.AND UP0, UPT, UR8, UR4, UPT ;  /* 0x000000040800728c */ /* 0x000fc8000bf01270 */
[----:B------:R-:W-:-:S04]  /*7a50*/  USEL UR5, UR8, UR4, !UP0 ;  /* 0x0000000408057287 */ /* 0x000fc8000c000000 */
[----:B------:R-:W-:-:S06]  /*7a60*/  UISETP.GE.AND UP0, UPT, UR24, UR5, UPT ;  /* 0x000000051800728c */ /* 0x000fcc000bf06270 */
[----:B------:R-:W-:-:S13]  /*7a70*/  PLOP3.LUT P0, PT, PT, PT, UP0, 0x80, 0x0 ;  /* 0x000000000000781c */ /* 0x000fda0003f0f008 */
[----:B------:R-:W-:Y:S05]  /*7a80*/  @!P0 BRA `(.L_x_610) ;  /* 0x0000538000008947 */ /* 0x000fea0003800000 */
[----:B------:R-:W2:Y:S04]  /*7a90*/  LDL R4, [R1+0xc] ;  /* 0x00000c0001047983 */ /* 0x000ea80000100800 */
[----:B-1----:R-:W3:Y:S04]  /*7aa0*/  LDL R2, [R1+0x3c] ;  /* 0x00003c0001027983 */ /* 0x002ee80000100800 */
[----:B------:R-:W3:Y:S04]  /*7ab0*/  LDL R0, [R1+0x34] ;  /* 0x0000340001007983 */ /* 0x000ee80000100800 */
[----:B------:R-:W4:Y:S01]  /*7ac0*/  LDL.LU R5, [R1+0x40] ;  /* 0x0000400001057983 */ /* 0x000f220000300800 */
[----:B------:R-:W-:Y:S01]  /*7ad0*/  MOV R139, R3 ;  /* 0x00000003008b7202 */ /* 0x000fe20000000f00 */
[----:B------:R-:W-:-:S02]  /*7ae0*/  IMAD.MOV.U32 R134, RZ, RZ, R136 ;  /* 0x000000ffff867224 */ /* 0x000fc400078e0088 */
[----:B------:R-:W-:Y:S02]  /*7af0*/  IMAD.MOV.U32 R132, RZ, RZ, R137 ;  /* 0x000000ffff847224 */ /* 0x000fe400078e0089 */
[----:B------:R-:W-:Y:S01]  /*7b00*/  IMAD.MOV.U32 R138, RZ, RZ, R135 ;  /* 0x000000ffff8a7224 */ /* 0x000fe200078e0087 */
[----:B--2---:R-:W-:Y:S02]  /*7b10*/  SHF.L.U32 R3, R4, 0x1, RZ ;  /* 0x0000000104037819 */ /* 0x004fe400000006ff */
[C---:B---3--:R-:W-:Y:S01]  /*7b20*/  SHF.L.U64.HI R2, R0.reuse, 0x1, R2 ;  /* 0x0000000100027819 */ /* 0x048fe20000010202 */
[----:B------:R-:W-:Y:S01]  /*7b30*/  IMAD.SHL.U32 R0, R0, 0x2, RZ ;  /* 0x0000000200007824 */ /* 0x000fe200078e00ff */
[----:B----4-:R-:W-:-:S05]  /*7b40*/  SHF.L.U64.HI R5, R4, 0x1, R5 ;  /* 0x0000000104057819 */ /* 0x010fca0000010205 */
[----:B------:R1:W-:Y:S04]  /*7b50*/  STL [R1+0x8], R5 ;  /* 0x0000080501007387 */ /* 0x0003e80000100800 */
[----:B------:R1:W-:Y:S04]  /*7b60*/  STL [R1+0x18], R3 ;  /* 0x0000180301007387 */ /* 0x0003e80000100800 */
[----:B------:R1:W-:Y:S04]  /*7b70*/  STL [R1+0x4], R2 ;  /* 0x0000040201007387 */ /* 0x0003e80000100800 */
[----:B------:R1:W-:Y:S02]  /*7b80*/  STL [R1], R0 ;  /* 0x0000000001007387 */ /* 0x0003e40000100800 */
.L_x_629:
[----:B-----5:R2:W5:Y:S01]  /*7b90*/  LDL R247, [R1+0x18] ;  /* 0x0000180001f77983 */ /* 0x0205620000100800 */
[----:B------:R-:W-:Y:S04]  /*7ba0*/  DEPBAR.LE SB0, 0x0 ;  /* 0x000080000000791a */ /* 0x000fe80000000000 */
[----:B------:R-:W-:Y:S01]  /*7bb0*/  BAR.SYNC.DEFER_BLOCKING 0x0 ;  /* 0x0000000000007b1d */ /* 0x000fe20000010000 */
[----:B------:R-:W-:Y:S01]  /*7bc0*/  UISETP.GT.AND UP0, UPT, UR8, UR24, UPT ;  /* 0x000000180800728c */ /* 0x000fe2000bf04270 */
[----:B------:R-:W-:Y:S04]  /*7bd0*/  SEL R244, RZ, 0x10, P5 ;  /* 0x00000010fff47807 */ /* 0x000fe80002800000 */
[----:B------:R2:W5:Y:S01]  /*7be0*/  LDL R246, [R1] ;  /* 0x0000000001f67983 */ /* 0x0005620000100800 */
[----:B------:R-:W-:Y:S03]  /*7bf0*/  PLOP3.LUT P0, PT, PT, PT, UP0, 0x80, 0x0 ;  /* 0x000000000000781c */ /* 0x000fe60003f0f008 */
[----:B------:R2:W5:Y:S04]  /*7c00*/  LDL R245, [R1+0x8] ;  /* 0x0000080001f57983 */ /* 0x0005680000100800 */
[----:B------:R2:W5:Y:S04]  /*7c10*/  LDL R223, [R1+0x4] ;  /* 0x0000040001df7983 */ /* 0x0005680000100800 */
[----:B------:R2:W3:Y:S04]  /*7c20*/  LDSM.16.M88.4 R48, [R231+0x6100] ;  /* 0x00610000e730783b */ /* 0x0004e80000000200 */
[----:B------:R2:W4:Y:S04]  /*7c30*/  LDSM.16.M88.4 R44, [R231+0x8100] ;  /* 0x00810000e72c783b */ /* 0x0005280000000200 */
[----:B-1----:R2:W1:Y:S04]  /*7c40*/  LDSM.16.M88.4 R16, [R224+0x3100] ;  /* 0x00310000e010783b */ /* 0x0024680000000200 */
[----:B------:R2:W1:Y:S04]  /*7c50*/  LDSM.16.M88.4 R32, [R224+0x3900] ;  /* 0x00390000e020783b */ /* 0x0004680000000200 */
[----:B------:R2:W1:Y:S04]  /*7c60*/  LDSM.16.M88.4 R140, [R224+0x4100] ;  /* 0x00410000e08c783b */ /* 0x0004680000000200 */
[----:B------:R2:W1:Y:S04]  /*7c70*/  LDSM.16.M88.4 R192, [R233+0x6100] ;  /* 0x00610000e9c0783b */ /* 0x0004680000000200 */
[----:B------:R2:W1:Y:S04]  /*7c80*/  LDSM.16.M88.4 R200, [R233+0x8100] ;  /* 0x00810000e9c8783b */ /* 0x0004680000000200 */
[----:B------:R2:W1:Y:S04]  /*7c90*/  LDSM.16.M88.4 R196, [R235] ;  /* 0x00000000ebc4783b */ /* 0x0004680000000200 */
[----:B------:R2:W1:Y:S04]  /*7ca0*/  LDSM.16.M88.4 R204, [R241] ;  /* 0x00000000f1cc783b */ /* 0x0004680000000200 */
[----:B------:R2:W1:Y:S01]  /*7cb0*/  LDSM.16.M88.4 R208, [R240] ;  /* 0x00000000f0d0783b */ /* 0x0004620000000200 */
[----:B------:R-:W-:-:S05]  /*7cc0*/  @P0 BRA `(.L_x_611) ;  /* 0x0000029000000947 */ /* 0x000fca0003800000 */
[----:B-1----:R-:W-:Y:S01]  /*7cd0*/  SHF.R.S32.HI R0, RZ, 0x1f, R243 ;  /* 0x0000001fff007819 */ /* 0x002fe200000114f3 */
[C---:B------:R-:W-:Y:S01]  /*7ce0*/  IMAD.WIDE.U32 R2, R243.reuse, c[0x0][0x208], RZ ;  /* 0x00008200f3027a25 */ /* 0x040fe200078e00ff */
[----:B------:R-:W-:Y:S02]  /*7cf0*/  SHF.R.S32.HI R4, RZ, 0x1f, R242 ;  /* 0x0000001fff047819 */ /* 0x000fe400000114f2 */
[----:B------:R-:W-:Y:S01]  /*7d00*/  IADD3 R15, R252, 0x100, RZ ;  /* 0x00000100fc0f7810 */ /* 0x000fe20007ffe0ff */
[----:B------:R-:W-:Y:S01]  /*7d10*/  IMAD R0, R0, c[0x0][0x208], RZ ;  /* 0x0000820000007a24 */ /* 0x000fe200078e02ff */
[----:B------:R-:W-:Y:S01]  /*7d20*/  IADD3 R14, -R244, 0x10, RZ ;  /* 0x00000010f40e7810 */ /* 0x000fe20007ffe1ff */
[----:B------:R-:W-:Y:S02]  /*7d30*/  IMAD R4, R4, c[0x0][0x218], RZ ;  /* 0x0000860004047a24 */ /* 0x000fe400078e02ff */
[----:B------:R-:W-:Y:S01]  /*7d40*/  IMAD R0, R243, c[0x0][0x20c], R0 ;  /* 0x00008300f3007a24 */ /* 0x000fe200078e0200 */
[----:B------:R-:W-:Y:S01]  /*7d50*/  LOP3.LUT R14, R14, 0xf, RZ, 0xc0, !PT ;  /* 0x0000000f0e0e7812 */ /* 0x000fe200078ec0ff */
[C---:B------:R-:W-:Y:S02]  /*7d60*/  IMAD R4, R242.reuse, c[0x0][0x21c], R4 ;  /* 0x00008700f2047a24 */ /* 0x040fe400078e0204 */
[----:B------:R-:W-:Y:S04]  /*7d70*/  IMAD.IADD R3, R3, 0x1, R0 ;  /* 0x0000000103037824 */ /* 0x000fe800078e0200 */
[----:B------:R-:W-:Y:S05]  /*7d80*/  IMAD.WIDE.U32 R2, R242, c[0x0][0x218], R2 ;  /* 0x00008600f2027a25 */ /* 0x000fea00078e0002 */
[----:B------:R-:W-:Y:S04]  /*7d90*/  IADD3 R0, P0, R2, UR22, RZ ;  /* 0x0000001602007c10 */ /* 0x000fe8000ff1e0ff */
[----:B------:R-:W-:Y:S02]  /*7da0*/  IADD3.X R3, R3, UR16, R4, P0, !PT ;  /* 0x0000001003037c10 */ /* 0x000fe400087fe404 */
[C---:B------:R-:W-:Y:S04]  /*7db0*/  LEA R2, P0, R0.reuse, c[0x0][0x1f8], 0x1 ;  /* 0x00007e0000027a11 */ /* 0x040fe800078008ff */
[----:B------:R-:W-:Y:S01]  /*7dc0*/  LEA.HI.X R0, R0, c[0x0][0x1fc], R3, 0x1, P0 ;  /* 0x00007f0000007a11 */ /* 0x000fe200000f0c03 */
[----:B------:R-:W1:Y:S04]  /*7dd0*/  SHFL.IDX PT, R6, R2, 0x1, 0x181f ;  /* 0x00381f0002067f89 */ /* 0x000e6800000e0000 */
[----:B------:R-:W2:Y:S04]  /*7de0*/  SHFL.IDX PT, R3, R2, RZ, 0x181f ;  /* 0x00181fff02037589 */ /* 0x000ea800000e0000 */
[----:B------:R-:W4:Y:S04]  /*7df0*/  SHFL.IDX PT, R4, R0, RZ, 0x181f ;  /* 0x00181fff00047589 */ /* 0x000f2800000e0000 */
[----:B------:R-:W3:Y:S04]  /*7e00*/  SHFL.IDX PT, R2, R2, 0x2, 0x181f ;  /* 0x00581f0002027f89 */ /* 0x000ee800000e0000 */
[----:B------:R-:W3:Y:S04]  /*7e10*/  SHFL.IDX PT, R5, R0, 0x1, 0x181f ;  /* 0x00381f0000057f89 */ /* 0x000ee800000e0000 */
[----:B------:R-:W3:Y:S01]  /*7e20*/  SHFL.IDX PT, R0, R0, 0x2, 0x181f ;  /* 0x00581f0000007f89 */ /* 0x000ee200000e0000 */
[-C--:B-1---5:R-:W-:Y:S02]  /*7e30*/  IADD3 R8, P1, R6, R247.reuse, RZ ;  /* 0x000000f706087210 */ /* 0x0a2fe40007f3e0ff */
[CC--:B--2---:R-:W-:Y:S02]  /*7e40*/  IADD3 R12, P0, R3.reuse, R247.reuse, RZ ;  /* 0x000000f7030c7210 */ /* 0x0c4fe40007f1e0ff */
[-C--:B------:R-:W-:Y:S03]  /*7e50*/  IADD3 R10, P2, R3, R246.reuse, RZ ;  /* 0x000000f6030a7210 */ /* 0x080fe60007f5e0ff */
[----:B----4-:R-:W-:Y:S01]  /*7e60*/  IMAD.X R13, R4, 0x1, R245, P0 ;  /* 0x00000001040d7824 */ /* 0x010fe200000e06f5 */
[----:B------:R-:W-:Y:S01]  /*7e70*/  IADD3 R6, P0, R6, R246, RZ ;  /* 0x000000f606067210 */ /* 0x000fe20007f1e0ff */
[----:B------:R-:W-:Y:S01]  /*7e80*/  IMAD.X R11, R4, 0x1, R223, P2 ;  /* 0x00000001040b7824 */ /* 0x000fe200010e06df */
[----:B---3--:R-:W-:Y:S02]  /*7e90*/  IADD3 R4, P2, R2, R247, RZ ;  /* 0x000000f702047210 */ /* 0x008fe40007f5e0ff */
[----:B------:R1:W-:Y:S01]  /*7ea0*/  LDGSTS.E.BYPASS.LTC128B.128 [R15], [R12.64], !P6 ;  /* 0x000000000c0f7fae */ /* 0x0003e2000f101d54 */
[C---:B------:R-:W-:Y:S03]  /*7eb0*/  IMAD.X R9, R5.reuse, 0x1, R245, P1 ;  /* 0x0000000105097824 */ /* 0x040fe600008e06f5 */
[----:B------:R1:W-:Y:S01]  /*7ec0*/  LDGSTS.E.BYPASS.LTC128B.128 [R15+0x1800], [R10.64], !P5 ;  /* 0x018000000a0f7fae */ /* 0x0003e2000e901d54 */
[----:B------:R-:W-:Y:S01]  /*7ed0*/  IMAD.X R7, R5, 0x1, R223, P0 ;  /* 0x0000000105077824 */ /* 0x000fe200000e06df */
[----:B------:R-:W-:Y:S01]  /*7ee0*/  IADD3 R2, P1, P0, R14, R2, R246 ;  /* 0x000000020e027210 */ /* 0x000fe2000783e0f6 */
[----:B------:R-:W-:Y:S01]  /*7ef0*/  IMAD.X R5, R0, 0x1, R245, P2 ;  /* 0x0000000100057824 */ /* 0x000fe200010e06f5 */
[----:B------:R1:W-:Y:S01]  /*7f00*/  LDGSTS.E.BYPASS.LTC128B.128 [R15+0x800], [R8.64], !P6 ;  /* 0x00800000080f7fae */ /* 0x0003e2000f101d54 */
[----:B------:R-:W-:Y:S02]  /*7f10*/  ISETP.NE.U32.AND P2, PT, R244, RZ, PT ;  /* 0x000000fff400720c */ /* 0x000fe40003f45070 */
[----:B------:R-:W-:Y:S01]  /*7f20*/  IADD3.X R3, RZ, R0, R223, P1, P0 ;  /* 0x00000000ff037210 */ /* 0x000fe20000fe04df */
[----:B------:R1:W-:Y:S04]  /*7f30*/  LDGSTS.E.BYPASS.LTC128B.128 [R15+0x2000], [R6.64], !P5 ;  /* 0x02000000060f7fae */ /* 0x0003e8000e901d54 */
[----:B------:R1:W-:Y:S06]  /*7f40*/  LDGSTS.E.BYPASS.LTC128B.128 [R15+0x1000], [R4.64], !P6 ;  /* 0x01000000040f7fae */ /* 0x0003ec000f101d54 */
[----:B------:R1:W-:Y:S02]  /*7f50*/  LDGSTS.E.BYPASS.LTC128B.128.ZFILL [R15+0x2800], [R2.64], P2 ;  /* 0x02800000020f7fae */ /* 0x0003e40009141d54 */
.L_x_611:
[-C--:B-1-3--:R-:W-:Y:S01]  /*7f60*/  HMMA.16816.F32.BF16 R4, R48, R16.reuse, RZ ;  /* 0x000000103004723c */ /* 0x08afe200000418ff */
[----:B------:R-:W-:Y:S01]  /*7f70*/  LDSM.16.M88.4 R212, [R230+0x3100] ;  /* 0x00310000e6d4783b */ /* 0x000fe20000000200 */
[----:B------:R-:W-:Y:S06]  /*7f80*/  UISETP.GT.AND UP0, UPT, UR24, UR8, UPT ;  /* 0x000000081800728c */ /* 0x000fec000bf04270 */
[C---:B----4-:R-:W-:Y:S01]  /*7f90*/  HMMA.16816.F32.BF16 R8, R44.reuse, R16, RZ ;  /* 0x000000102c08723c */ /* 0x050fe200000418ff */
[----:B------:R-:W0:Y:S01]  /*7fa0*/  LDGDEPBAR ;  /* 0x00000000000079af */ /* 0x000e220000000000 */
[----:B------:R-:W-:Y:S06]  /*7fb0*/  PLOP3.LUT P0, PT, PT, PT, UP0, 0x80, 0x0 ;  /* 0x000000000000781c */ /* 0x000fec0003f0f008 */
[-C--:B------:R-:W-:Y:S01]  /*7fc0*/  HMMA.16816.F32.BF16 R12, R44, R18.reuse, RZ ;  /* 0x000000122c0c723c */ /* 0x080fe200000418ff */
[----:B------:R-:W-:Y:S07]  /*7fd0*/  LDSM.16.M88.4 R216, [R232+0x8100] ;  /* 0x00810000e8d8783b */ /* 0x000fee0000000200 */
[C---:B------:R-:W-:Y:S08]  /*7fe0*/  HMMA.16816.F32.BF16 R16, R48.reuse, R18, RZ ;  /* 0x000000123010723c */ /* 0x040ff000000418ff */
[-C--:B------:R-:W-:Y:S08]  /*7ff0*/  HMMA.16816.F32.BF16 R20, R48, R32.reuse, RZ ;  /* 0x000000203014723c */ /* 0x080ff000000418ff */
[C---:B------:R-:W-:Y:S08]  /*8000*/  HMMA.16816.F32.BF16 R24, R44.reuse, R32, RZ ;  /* 0x000000202c18723c */ /* 0x040ff000000418ff */
[-C--:B------:R-:W-:Y:S08]  /*8010*/  HMMA.16816.F32.BF16 R28, R44, R34.reuse, RZ ;  /* 0x000000222c1c723c */ /* 0x080ff000000418ff */
[C---:B------:R-:W-:Y:S08]  /*8020*/  HMMA.16816.F32.BF16 R32, R48.reuse, R34, RZ ;  /* 0x000000223020723c */ /* 0x040ff000000418ff */
[-C--:B------:R-:W-:Y:S08]  /*8030*/  HMMA.16816.F32.BF16 R36, R48, R140.reuse, RZ ;  /* 0x0000008c3024723c */ /* 0x080ff000000418ff */
[C---:B------:R-:W-:Y:S08]  /*8040*/  HMMA.16816.F32.BF16 R40, R44.reuse, R140, RZ ;  /* 0x0000008c2c28723c */ /* 0x040ff000000418ff */
[-C--:B------:R-:W-:Y:S08]  /*8050*/  HMMA.16816.F32.BF16 R44, R44, R142.reuse, RZ ;  /* 0x0000008e2c2c723c */ /* 0x080ff000000418ff */
[----:B------:R-:W-:Y:S01]  /*8060*/  HMMA.16816.F32.BF16 R48, R48, R142, RZ ;  /* 0x0000008e3030723c */ /* 0x000fe200000418ff */
[----:B------:R-:W1:Y:S07]  /*8070*/  LDSM.16.M88.4 R140, [R232+0x6100] ;  /* 0x00610000e88c783b */ /* 0x000e6e0000000200 */
[-C--:B------:R-:W-:Y:S08]  /*8080*/  HMMA.16816.F32.BF16 R4, R192, R196.reuse, R4 ;  /* 0x000000c4c004723c */ /* 0x080ff00000041804 */
[C---:B------:R-:W-:Y:S08]  /*8090*/  HMMA.16816.F32.BF16 R8, R200.reuse, R196, R8 ;  /* 0x000000c4c808723c */ /* 0x040ff00000041808 */
[-C--:B------:R-:W-:Y:S08]  /*80a0*/  HMMA.16816.F32.BF16 R12, R200, R198.reuse, R12 ;  /* 0x000000c6c80c723c */ /* 0x080ff0000004180c */
[C---:B------:R-:W-:Y:S01]  /*80b0*/  HMMA.16816.F32.BF16 R16, R192.reuse, R198, R16 ;  /* 0x000000c6c010723c */ /* 0x040fe20000041810 */
[----:B------:R-:W3:Y:S07]  /*80c0*/  LDSM.16.M88.4 R196, [R230+0x3900] ;  /* 0x00390000e6c4783b */ /* 0x000eee0000000200 */
[-C--:B------:R-:W-:Y:S08]  /*80d0*/  HMMA.16816.F32.BF16 R20, R192, R204.reuse, R20 ;  /* 0x000000ccc014723c */ /* 0x080ff00000041814 */
[C---:B------:R-:W-:Y:S08]  /*80e0*/  HMMA.16816.F32.BF16 R24, R200.reuse, R204, R24 ;  /* 0x000000ccc818723c */ /* 0x040ff00000041818 */
[-C--:B------:R-:W-:Y:S08]  /*80f0*/  HMMA.16816.F32.BF16 R28, R200, R206.reuse, R28 ;  /* 0x000000cec81c723c */ /* 0x080ff0000004181c */
[C---:B------:R-:W-:Y:S01]  /*8100*/  HMMA.16816.F32.BF16 R32, R192.reuse, R206, R32 ;  /* 0x000000cec020723c */ /* 0x040fe20000041820 */
[----:B------:R-:W4:Y:S07]  /*8110*/  LDSM.16.M88.4 R204, [R230+0x4100] ;  /* 0x00410000e6cc783b */ /* 0x000f2e0000000200 */
[-C--:B------:R-:W-:Y:S08]  /*8120*/  HMMA.16816.F32.BF16 R36, R192, R208.reuse, R36 ;  /* 0x000000d0c024723c */ /* 0x080ff00000041824 */
[C---:B------:R-:W-:Y:S08]  /*8130*/  HMMA.16816.F32.BF16 R40, R200.reuse, R208, R40 ;  /* 0x000000d0c828723c */ /* 0x040ff00000041828 */
[-C--:B------:R-:W-:Y:S01]  /*8140*/  HMMA.16816.F32.BF16 R44, R200, R210.reuse, R44 ;  /* 0x000000d2c82c723c */ /* 0x080fe2000004182c */
[----:B------:R-:W-:Y:S07]  /*8150*/  LDSM.16.M88.4 R200, [R229] ;  /* 0x00000000e5c8783b */ /* 0x000fee0000000200 */
[----:B------:R-:W-:Y:S01]  /*8160*/  HMMA.16816.F32.BF16 R48, R192, R210, R48 ;  /* 0x000000d2c030723c */ /* 0x000fe20000041830 */
[----:B------:R-:W2:Y:S07]  /*8170*/  LDSM.16.M88.4 R192, [R234+0x6100] ;  /* 0x00610000eac0783b */ /* 0x000eae0000000200 */
[-C--:B-1----:R-:W-:Y:S01]  /*8180*/  HMMA.16816.F32.BF16 R4, R140, R212.reuse, R4 ;  /* 0x000000d48c04723c */ /* 0x082fe20000041804 */
[----:B------:R-:W1:Y:S07]  /*8190*/  LDSM.16.M88.4 R208, [R234+0x8100] ;  /* 0x00810000ead0783b */ /* 0x000e6e0000000200 */
[C---:B------:R-:W-:Y:S08]  /*81a0*/  HMMA.16816.F32.BF16 R8, R216.reuse, R212, R8 ;  /* 0x000000d4d808723c */ /* 0x040ff00000041808 */
[-C--:B------:R-:W-:Y:S08]  /*81b0*/  HMMA.16816.F32.BF16 R12, R216, R214.reuse, R12 ;  /* 0x000000d6d80c723c */ /* 0x080ff0000004180c */
[C---:B------:R-:W-:Y:S01]  /*81c0*/  HMMA.16816.F32.BF16 R16, R140.reuse, R214, R16 ;  /* 0x000000d68c10723c */ /* 0x040fe20000041810 */
[----:B------:R-:W-:Y:S07]  /*81d0*/  LDSM.16.M88.4 R212, [R229+0x1000] ;  /* 0x00100000e5d4783b */ /* 0x000fee0000000200 */
[-C--:B---3--:R-:W-:Y:S08]  /*81e0*/  HMMA.16816.F32.BF16 R20, R140, R196.reuse, R20 ;  /* 0x000000c48c14723c */ /* 0x088ff00000041814 */
[C---:B------:R-:W-:Y:S08]  /*81f0*/  HMMA.16816.F32.BF16 R24, R216.reuse, R196, R24 ;  /* 0x000000c4d818723c */ /* 0x040ff00000041818 */
[-C--:B------:R-:W-:Y:S08]  /*8200*/  HMMA.16816.F32.BF16 R28, R216, R198.reuse, R28 ;  /* 0x000000c6d81c723c */ /* 0x080ff0000004181c */
[C---:B------:R-:W-:Y:S01]  /*8210*/  HMMA.16816.F32.BF16 R32, R140.reuse, R198, R32 ;  /* 0x000000c68c20723c */ /* 0x040fe20000041820 */
[----:B------:R-:W3:Y:S07]  /*8220*/  LDSM.16.M88.4 R196, [R229+0x800] ;  /* 0x00080000e5c4783b */ /* 0x000eee0000000200 */
[-C--:B----4-:R-:W-:Y:S08]  /*8230*/  HMMA.16816.F32.BF16 R36, R140, R204.reuse, R36 ;  /* 0x000000cc8c24723c */ /* 0x090ff00000041824 */
[C---:B------:R-:W-:Y:S08]  /*8240*/  HMMA.16816.F32.BF16 R40, R216.reuse, R204, R40 ;  /* 0x000000ccd828723c */ /* 0x040ff00000041828 */
[-C--:B------:R-:W-:Y:S01]  /*8250*/  HMMA.16816.F32.BF16 R44, R216, R206.reuse, R44 ;  /* 0x000000ced82c723c */ /* 0x080fe2000004182c */
[----:B------:R-:W-:Y:S07]  /*8260*/  LDSM.16.M88.4 R216, [R231+0xc100] ;  /* 0x00c10000e7d8783b */ /* 0x000fee0000000200 */
[----:B------:R-:W-:Y:S01]  /*8270*/  HMMA.16816.F32.BF16 R48, R140, R206, R48 ;  /* 0x000000ce8c30723c */ /* 0x000fe20000041830 */
[----:B------:R-:W-:Y:S07]  /*8280*/  LDSM.16.M88.4 R140, [R231+0xa100] ;  /* 0x00a10000e78c783b */ /* 0x000fee0000000200 */
[-C--:B--2---:R-:W-:Y:S01]  /*8290*/  HMMA.16816.F32.BF16 R4, R192, R200.reuse, R4 ;  /* 0x000000c8c004723c */ /* 0x084fe20000041804 */
[----:B------:R-:W2:Y:S07]  /*82a0*/  LDSM.16.M88.4 R204, [R224+0x4900] ;  /* 0x00490000e0cc783b */ /* 0x000eae0000000200 */
[C---:B-1----:R-:W-:Y:S08]  /*82b0*/  HMMA.16816.F32.BF16 R8, R208.reuse, R200, R8 ;  /* 0x000000c8d008723c */ /* 0x042ff00000041808 */
[-C--:B------:R-:W-:Y:S08]  /*82c0*/  HMMA.16816.F32.BF16 R12, R208, R202.reuse, R12 ;  /* 0x000000cad00c723c */ /* 0x080ff0000004180c */
[C---:B------:R-:W-:Y:S01]  /*82d0*/  HMMA.16816.F32.BF16 R16, R192.reuse, R202, R16 ;  /* 0x000000cac010723c */ /* 0x040fe20000041810 */
[----:B------:R-:W1:Y:S07]  /*82e0*/  LDSM.16.M88.4 R200, [R224+0x5100] ;  /* 0x00510000e0c8783b */ /* 0x000e6e0000000200 */
[-C--:B---3--:R-:W-:Y:S08]  /*82f0*/  HMMA.16816.F32.BF16 R20, R192, R196.reuse, R20 ;  /* 0x000000c4c014723c */ /* 0x088ff00000041814 */
        /* <DEDUP_REMOVED lines=10> */
[-C--:B--2---:R-:W-:Y:S01]  /*83a0*/  HMMA.16816.F32.BF16 R4, R140, R204.reuse, R4 ;  /* 0x000000cc8c04723c */ /* 0x084fe20000041804 */
[----:B------:R-:W-:Y:S07]  /*83b0*/  LDSM.16.M88.4 R212, [R238] ;  /* 0x00000000eed4783b */ /* 0x000fee0000000200 */
[C---:B------:R-:W-:Y:S08]  /*83c0*/  HMMA.16816.F32.BF16 R8, R216.reuse, R204, R8 ;  /* 0x000000ccd808723c */ /* 0x040ff00000041808 */
[-C--:B------:R-:W-:Y:S08]  /*83d0*/  HMMA.16816.F32.BF16 R12, R216, R206.reuse, R12 ;  /* 0x000000ced80c723c */ /* 0x080ff0000004180c */
[C---:B------:R-:W-:Y:S01]  /*83e0*/  HMMA.16816.F32.BF16 R16, R140.reuse, R206, R16 ;  /* 0x000000ce8c10723c */ /* 0x040fe20000041810 */
[----:B------:R-:W2:Y:S07]  /*83f0*/  LDSM.16.M88.4 R204, [R239] ;  /* 0x00000000efcc783b */ /* 0x000eae0000000200 */
[-C--:B-1----:R-:W-:Y:S08]  /*8400*/  HMMA.16816.F32.BF16 R20, R140, R200.reuse, R20 ;  /* 0x000000c88c14723c */ /* 0x082ff00000041814 */
[C---:B------:R-:W-:Y:S08]  /*8410*/  HMMA.16816.F32.BF16 R24, R216.reuse, R200, R24 ;  /* 0x000000c8d818723c */ /* 0x040ff00000041818 */
[-C--:B------:R-:W-:Y:S08]  /*8420*/  HMMA.16816.F32.BF16 R28, R216, R202.reuse, R28 ;  /* 0x000000cad81c723c */ /* 0x080ff0000004181c */
[C---:B------:R-:W-:Y:S01]  /*8430*/  HMMA.16816.F32.BF16 R32, R140.reuse, R202, R32 ;  /* 0x000000ca8c20723c */ /* 0x040fe20000041820 */
[----:B------:R-:W1:Y:S07]  /*8440*/  LDSM.16.M88.4 R200, [R237] ;  /* 0x00000000edc8783b */ /* 0x000e6e0000000200 */
[-C--:B---3--:R-:W-:Y:S08]  /*8450*/  HMMA.16816.F32.BF16 R36, R140, R192.reuse, R36 ;  /* 0x000000c08c24723c */ /* 0x088ff00000041824 */
[C---:B------:R-:W-:Y:S08]  /*8460*/  HMMA.16816.F32.BF16 R40, R216.reuse, R192, R40 ;  /* 0x000000c0d828723c */ /* 0x040ff00000041828 */
[-C--:B------:R-:W-:Y:S01]  /*8470*/  HMMA.16816.F32.BF16 R44, R216, R194.reuse, R44 ;  /* 0x000000c2d82c723c */ /* 0x080fe2000004182c */
[----:B------:R-:W-:Y:S07]  /*8480*/  LDSM.16.M88.4 R216, [R236+0xc100] ;  /* 0x00c10000ecd8783b */ /* 0x000fee0000000200 */
[----:B------:R-:W-:Y:S01]  /*8490*/  HMMA.16816.F32.BF16 R48, R140, R194, R48 ;  /* 0x000000c28c30723c */ /* 0x000fe20000041830 */
[----:B------:R-:W-:Y:S07]  /*84a0*/  LDSM.16.M88.4 R140, [R232+0xa100] ;  /* 0x00a10000e88c783b */ /* 0x000fee0000000200 */
[-C--:B--2---:R-:W-:Y:S01]  /*84b0*/  HMMA.16816.F32.BF16 R4, R196, R204.reuse, R4 ;  /* 0x000000ccc404723c */ /* 0x084fe20000041804 */
[----:B------:R-:W2:Y:S07]  /*84c0*/  LDSM.16.M88.4 R192, [R230+0x4900] ;  /* 0x00490000e6c0783b */ /* 0x000eae0000000200 */
        /* <DEDUP_REMOVED lines=8> */
[----:B------:R-:W-:Y:S07]  /*8550*/  LDSM.16.M88.4 R212, [R230+0x5900] ;  /* 0x00590000e6d4783b */ /* 0x000fee0000000200 */
[-C--:B-1----:R-:W-:Y:S08]  /*8560*/  HMMA.16816.F32.BF16 R36, R196, R200.reuse, R36 ;  /* 0x000000c8c424723c */ /* 0x082ff00000041824 */
[C---:B------:R-:W-:Y:S08]  /*8570*/  HMMA.16816.F32.BF16 R40, R208.reuse, R200, R40 ;  /* 0x000000c8d028723c */ /* 0x040ff00000041828 */
[-C--:B------:R-:W-:Y:S01]  /*8580*/  HMMA.16816.F32.BF16 R44, R208, R202.reuse, R44 ;  /* 0x000000cad02c723c */ /* 0x080fe2000004182c */
[----:B------:R-:W1:Y:S07]  /*8590*/  LDSM.16.M88.4 R208, [R230+0x5100] ;  /* 0x00510000e6d0783b */ /* 0x000e6e0000000200 */
[----:B------:R-:W-:Y:S01]  /*85a0*/  HMMA.16816.F32.BF16 R48, R196, R202, R48 ;  /* 0x000000cac430723c */ /* 0x000fe20000041830 */
[----:B------:R-:W-:Y:S07]  /*85b0*/  LDSM.16.M88.4 R196, [R234+0xa100] ;  /* 0x00a10000eac4783b */ /* 0x000fee0000000200 */
[-C--:B--2---:R-:W-:Y:S01]  /*85c0*/  HMMA.16816.F32.BF16 R4, R140, R192.reuse, R4 ;  /* 0x000000c08c04723c */ /* 0x084fe20000041804 */
[----:B------:R-:W2:Y:S07]  /*85d0*/  LDSM.16.M88.4 R200, [R229+0x1800] ;  /* 0x00180000e5c8783b */ /* 0x000eae0000000200 */
[C---:B---3--:R-:W-:Y:S08]  /*85e0*/  HMMA.16816.F32.BF16 R8, R204.reuse, R192, R8 ;  /* 0x000000c0cc08723c */ /* 0x048ff00000041808 */
[-C--:B------:R-:W-:Y:S08]  /*85f0*/  HMMA.16816.F32.BF16 R12, R204, R194.reuse, R12 ;  /* 0x000000c2cc0c723c */ /* 0x080ff0000004180c */
[C---:B------:R-:W-:Y:S08]  /*8600*/  HMMA.16816.F32.BF16 R16, R140.reuse, R194, R16 ;  /* 0x000000c28c10723c */ /* 0x040ff00000041810 */
[-C--:B-1----:R-:W-:Y:S08]  /*8610*/  HMMA.16816.F32.BF16 R20, R140, R208.reuse, R20 ;  /* 0x000000d08c14723c */ /* 0x082ff00000041814 */
[C---:B------:R-:W-:Y:S08]  /*8620*/  HMMA.16816.F32.BF16 R24, R204.reuse, R208, R24 ;  /* 0x000000d0cc18723c */ /* 0x040ff00000041818 */
[-C--:B------:R-:W-:Y:S08]  /*8630*/  HMMA.16816.F32.BF16 R28, R204, R210.reuse, R28 ;  /* 0x000000d2cc1c723c */ /* 0x080ff0000004181c */
[C---:B------:R-:W-:Y:S08]  /*8640*/  HMMA.16816.F32.BF16 R32, R140.reuse, R210, R32 ;  /* 0x000000d28c20723c */ /* 0x040ff00000041820 */
[-C--:B------:R-:W-:Y:S08]  /*8650*/  HMMA.16816.F32.BF16 R36, R140, R212.reuse, R36 ;  /* 0x000000d48c24723c */ /* 0x080ff00000041824 */
[C---:B------:R-:W-:Y:S08]  /*8660*/  HMMA.16816.F32.BF16 R40, R204.reuse, R212, R40 ;  /* 0x000000d4cc28723c */ /* 0x040ff00000041828 */
[-C--:B------:R-:W-:Y:S08]  /*8670*/  HMMA.16816.F32.BF16 R44, R204, R214.reuse, R44 ;  /* 0x000000d6cc2c723c */ /* 0x080ff0000004182c */
[----:B------:R-:W-:Y:S08]  /*8680*/  HMMA.16816.F32.BF16 R48, R140, R214, R48 ;  /* 0x000000d68c30723c */ /* 0x000ff00000041830 */
[-C--:B--2---:R-:W-:Y:S08]  /*8690*/  HMMA.16816.F32.BF16 R4, R196, R200.reuse, R4 ;  /* 0x000000c8c404723c */ /* 0x084ff00000041804 */
[C---:B------:R-:W-:Y:S08]  /*86a0*/  HMMA.16816.F32.BF16 R8, R216.reuse, R200, R8 ;  /* 0x000000c8d808723c */ /* 0x040ff00000041808 */
[-C--:B------:R-:W-:Y:S08]  /*86b0*/  HMMA.16816.F32.BF16 R12, R216, R202.reuse, R12 ;  /* 0x000000cad80c723c */ /* 0x080ff0000004180c */
        /* <DEDUP_REMOVED lines=26> */
[----:B------:R-:W2:Y:S10]  /*8860*/  MUFU.TANH R143, R18 ;  /* 0x00000012008f7308 */ /* 0x000eb40000002400 */
[----:B------:R2:W2:Y:S01]  /*8870*/  MUFU.TANH R142, R19 ;  /* 0x00000013008e7308 */ /* 0x0004a20000002400 */
[----:B-1----:R-:W1:Y:S01]  /*8880*/  LDSM.16.M88.4 R8, [R229+0x2800] ;  /* 0x00280000e508783b */ /* 0x002e620000000200 */
[----:B------:R-:W-:Y:S04]  /*8890*/  DEPBAR.LE SB0, 0x0 ;  /* 0x000080000000791a */ /* 0x000fe80000000000 */
[-C--:B----4-:R-:W-:Y:S04]  /*88a0*/  HMMA.16816.F32.BF16 R20, R196, R4.reuse, R20 ;  /* 0x00000004c414723c */ /* 0x090fe80000041814 */
[----:B------:R-:W4:Y:S01]  /*88b0*/  MUFU.TANH R195, R12 ;  /* 0x0000000c00c37308 */ /* 0x000f220000002400 */
[----:B------:R-:W-:Y:S03]  /*88c0*/  BAR.SYNC.DEFER_BLOCKING 0x0 ;  /* 0x0000000000007b1d */ /* 0x000fe60000010000 */
[C---:B------:R-:W-:Y:S06]  /*88d0*/  HMMA.16816.F32.BF16 R24, R216.reuse, R4, R24 ;  /* 0x00000004d818723c */ /* 0x040fec0000041818 */
[----:B------:R-:W1:Y:S02]  /*88e0*/  MUFU.TANH R194, R13 ;  /* 0x0000000d00c27308 */ /* 0x000e640000002400 */
[-C--:B------:R-:W-:Y:S08]  /*88f0*/  HMMA.16816.F32.BF16 R28, R216, R6.reuse, R28 ;  /* 0x00000006d81c723c */ /* 0x080ff0000004181c */
[----:B------:R-:W2:Y:S01]  /*8900*/  MUFU.TANH R214, R14 ;  /* 0x0000000e00d67308 */ /* 0x000ea20000002400 */
[C---:B------:R-:W-:Y:S04]  /*8910*/  HMMA.16816.F32.BF16 R32, R196.reuse, R6, R32 ;  /* 0x00000006c420723c */ /* 0x040fe80000041820 */
[----:B------:R-:W-:Y:S02]  /*8920*/  FMUL.FTZ R20, R20, c[0x0][0x320] ;  /* 0x0000c80014147a20 */ /* 0x000fe40000410000 */
[----:B------:R-:W-:Y:S03]  /*8930*/  FMUL.FTZ R21, R21, c[0x0][0x320] ;  /* 0x0000c80015157a20 */ /* 0x000fe60000410000 */
[----:B------:R-:W2:Y:S03]  /*8940*/  MUFU.TANH R213, R15 ;  /* 0x0000000f00d57308 */ /* 0x000ea60000002400 */
[----:B------:R-:W-:Y:S01]  /*8950*/  FMUL.FTZ R22, R22, c[0x0][0x320] ;  /* 0x0000c80016167a20 */ /* 0x000fe20000410000 */
[-C--:B-1----:R-:W-:Y:S03]  /*8960*/  HMMA.16816.F32.BF16 R36, R196, R8.reuse, R36 ;  /* 0x00000008c424723c */ /* 0x082fe60000041824 */
[----:B------:R-:W-:Y:S02]  /*8970*/  FMUL.FTZ R23, R23, c[0x0][0x320] ;  /* 0x0000c80017177a20 */ /* 0x000fe40000410000 */
[----:B------:R-:W-:Y:S01]  /*8980*/  FMUL.FTZ R24, R24, c[0x0][0x320] ;  /* 0x0000c80018187a20 */ /* 0x000fe20000410000 */
[----:B------:R-:W1:Y:S01]  /*8990*/  MUFU.TANH R135, R20 ;  /* 0x0000001400877308 */ /* 0x000e620000002400 */
[----:B------:R-:W-:Y:S01]  /*89a0*/  FMUL.FTZ R25, R25, c[0x0][0x320] ;  /* 0x0000c80019197a20 */ /* 0x000fe20000410000 */
[C---:B------:R-:W-:Y:S04]  /*89b0*/  HMMA.16816.F32.BF16 R40, R216.reuse, R8, R40 ;  /* 0x00000008d828723c */ /* 0x040fe80000041828 */
[----:B------:R-:W-:Y:S02]  /*89c0*/  FMUL.FTZ R26, R26, c[0x0][0x320] ;  /* 0x0000c8001a1a7a20 */ /* 0x000fe40000410000 */
[----:B------:R-:W-:Y:S02]  /*89d0*/  FMUL.FTZ R27, R27, c[0x0][0x320] ;  /* 0x0000c8001b1b7a20 */ /* 0x000fe40000410000 */
[----:B------:R-:W1:Y:S01]  /*89e0*/  MUFU.TANH R133, R21 ;  /* 0x0000001500857308 */ /* 0x000e620000002400 */
[-C--:B------:R-:W-:Y:S03]  /*89f0*/  HMMA.16816.F32.BF16 R44, R216, R10.reuse, R44 ;  /* 0x0000000ad82c723c */ /* 0x080fe6000004182c */
[----:B------:R-:W-:Y:S02]  /*8a00*/  FMUL.FTZ R28, R28, c[0x0][0x320] ;  /* 0x0000c8001c1c7a20 */ /* 0x000fe40000410000 */
[----:B------:R-:W-:Y:S02]  /*8a10*/  FMUL.FTZ R29, R29, c[0x0][0x320] ;  /* 0x0000c8001d1d7a20 */ /* 0x000fe40000410000 */
[----:B------:R-:W-:Y:S01]  /*8a20*/  FMUL.FTZ R30, R30, c[0x0][0x320] ;  /* 0x0000c8001e1e7a20 */ /* 0x000fe20000410000 */
[----:B------:R-:W-:Y:S01]  /*8a30*/  HMMA.16816.F32.BF16 R48, R196, R10, R48 ;  /* 0x0000000ac430723c */ /* 0x000fe20000041830 */
[----:B------:R1:W1:Y:S03]  /*8a40*/  MUFU.TANH R140, R22 ;  /* 0x00000016008c7308 */ /* 0x0002660000002400 */
[----:B------:R-:W-:Y:S03]  /*8a50*/  FMUL.FTZ R31, R31, c[0x0][0x320] ;  /* 0x0000c8001f1f7a20 */ /* 0x000fe60000410000 */
[----:B------:R-:W-:Y:S02]  /*8a60*/  FMUL.FTZ R42, R42, c[0x0][0x320] ;  /* 0x0000c8002a2a7a20 */ /* 0x000fe40000410000 */
[----:B------:R-:W-:Y:S02]  /*8a70*/  FMUL.FTZ R43, R43, c[0x0][0x320] ;  /* 0x0000c8002b2b7a20 */ /* 0x000fe40000410000 */
[----:B------:R3:W3:Y:S05]  /*8a80*/  MUFU.TANH R137, R23 ;  /* 0x0000001700897308 */ /* 0x0006ea0000002400 */
[----:B------:R-:W-:Y:S02]  /*8a90*/  FMUL.FTZ R46, R46, c[0x0][0x320] ;  /* 0x0000c8002e2e7a20 */ /* 0x000fe40000410000 */
[----:B------:R-:W-:Y:S03]  /*8aa0*/  FMUL.FTZ R47, R47, c[0x0][0x320] ;  /* 0x0000c8002f2f7a20 */ /* 0x000fe60000410000 */
[----:B------:R4:W4:Y:S03]  /*8ab0*/  MUFU.TANH R205, R24 ;  /* 0x0000001800cd7308 */ /* 0x0009260000002400 */
[----:B--2---:R-:W-:Y:S02]  /*8ac0*/  FMUL.FTZ R19, R48, c[0x0][0x320] ;  /* 0x0000c80030137a20 */ /* 0x004fe40000410000 */
[----:B-1----:R-:W-:Y:S02]  /*8ad0*/  FMUL.FTZ R22, R37, c[0x0][0x320] ;  /* 0x0000c80025167a20 */ /* 0x002fe40000410000 */
[----:B------:R-:W-:Y:S02]  /*8ae0*/  FMUL.FTZ R18, R49, c[0x0][0x320] ;  /* 0x0000c80031127a20 */ /* 0x000fe40000410000 */
[----:B------:R-:W-:Y:S01]  /*8af0*/  FMUL.FTZ R21, R50, c[0x0][0x320] ;  /* 0x0000c80032157a20 */ /* 0x000fe20000410000 */
[----:B------:R1:W2:Y:S01]  /*8b00*/  MUFU.TANH R208, R25 ;  /* 0x0000001900d07308 */ /* 0x0002a20000002400 */
[----:B------:R-:W-:Y:S02]  /*8b10*/  FMUL.FTZ R20, R51, c[0x0][0x320] ;  /* 0x0000c80033147a20 */ /* 0x000fe40000410000 */
[----:B---3--:R-:W-:Y:S07]  /*8b20*/  FMUL.FTZ R23, R45, c[0x0][0x320] ;  /* 0x0000c8002d177a20 */ /* 0x008fee0000410000 */
[----:B------:R3:W2:Y:S01]  /*8b30*/  MUFU.TANH R220, R26 ;  /* 0x0000001a00dc7308 */ /* 0x0006a20000002400 */
[----:B----4-:R-:W-:Y:S09]  /*8b40*/  FMUL.FTZ R24, R36, c[0x0][0x320] ;  /* 0x0000c80024187a20 */ /* 0x010ff20000410000 */
[----:B------:R4:W2:Y:S01]  /*8b50*/  MUFU.TANH R215, R27 ;  /* 0x0000001b00d77308 */ /* 0x0008a20000002400 */
[----:B-1----:R-:W-:Y:S02]  /*8b60*/  FMUL.FTZ R25, R33, c[0x0][0x320] ;  /* 0x0000c80021197a20 */ /* 0x002fe40000410000 */
[----:B------:R-:W-:Y:S07]  /*8b70*/  FMUL.FTZ R33, R34, c[0x0][0x320] ;  /* 0x0000c80022217a20 */ /* 0x000fee0000410000 */
[----:B------:R1:W1:Y:S01]  /*8b80*/  MUFU.TANH R141, R28 ;  /* 0x0000001c008d7308 */ /* 0x0002620000002400 */
[----:B---3--:R-:W-:Y:S02]  /*8b90*/  FMUL.FTZ R26, R32, c[0x0][0x320] ;  /* 0x0000c800201a7a20 */ /* 0x008fe40000410000 */
[----:B------:R-:W-:Y:S07]  /*8ba0*/  FMUL.FTZ R32, R35, c[0x0][0x320] ;  /* 0x0000c80023207a20 */ /* 0x000fee0000410000 */
[----:B------:R3:W2:Y:S01]  /*8bb0*/  MUFU.TANH R136, R29 ;  /* 0x0000001d00887308 */ /* 0x0006a20000002400 */
[----:B----4-:R-:W-:Y:S09]  /*8bc0*/  FMUL.FTZ R27, R39, c[0x0][0x320] ;  /* 0x0000c800271b7a20 */ /* 0x010ff20000410000 */
[----:B------:R4:W2:Y:S01]  /*8bd0*/  MUFU.TANH R212, R30 ;  /* 0x0000001e00d47308 */ /* 0x0008a20000002400 */
[----:B-1----:R-:W-:Y:S09]  /*8be0*/  FMUL.FTZ R28, R38, c[0x0][0x320] ;  /* 0x0000c800261c7a20 */ /* 0x002ff20000410000 */
[----:B------:R1:W1:Y:S01]  /*8bf0*/  MUFU.TANH R209, R31 ;  /* 0x0000001f00d17308 */ /* 0x0002620000002400 */
[----:B---3--:R-:W-:Y:S09]  /*8c00*/  FMUL.FTZ R29, R44, c[0x0][0x320] ;  /* 0x0000c8002c1d7a20 */ /* 0x008ff20000410000 */
[----:B------:R-:W3:Y:S01]  /*8c10*/  MUFU.TANH R16, R16 ;  /* 0x0000001000107308 */ /* 0x000ee20000002400 */
[----:B----4-:R-:W-:Y:S09]  /*8c20*/  FMUL.FTZ R30, R41, c[0x0][0x320] ;  /* 0x0000c800291e7a20 */ /* 0x010ff20000410000 */
[----:B------:R-:W4:Y:S01]  /*8c30*/  MUFU.TANH R17, R17 ;  /* 0x0000001100117308 */ /* 0x000f220000002400 */
[----:B-1----:R-:W-:Y:S09]  /*8c40*/  FMUL.FTZ R31, R40, c[0x0][0x320] ;  /* 0x0000c800281f7a20 */ /* 0x002ff20000410000 */
        /* <DEDUP_REMOVED lines=21> */
[----:B--234-:R-:W2:Y:S01]  /*8da0*/  LDL R0, [R1+0x14] ;  /* 0x0000140001007983 */ /* 0x01cea20000100800 */
[----:B------:R-:W-:Y:S01]  /*8db0*/  UIMAD UR4, UR24, 0x30, UR10 ;  /* 0x00000030180478a4 */ /* 0x000fe2000f8e020a */
[----:B------:R-:W-:Y:S01]  /*8dc0*/  IMAD.MOV.U32 R242, RZ, RZ, RZ ;  /* 0x000000fffff27224 */ /* 0x000fe200078e00ff */
[----:B------:R-:W-:Y:S04]  /*8dd0*/  IADD3 R14, -R244, 0x10, RZ ;  /* 0x00000010f40e7810 */ /* 0x000fe80007ffe1ff */
[----:B------:R-:W-:Y:S01]  /*8de0*/  IMAD.U32 R2, RZ, RZ, UR4 ;  /* 0x00000004ff027e24 */ /* 0x000fe2000f8e00ff */
[----:B------:R-:W-:Y:S04]  /*8df0*/  LOP3.LUT R14, R14, 0xf, RZ, 0xc0, !PT ;  /* 0x0000000f0e0e7812 */ /* 0x000fe800078ec0ff */
        /* <DEDUP_REMOVED lines=24> */
[----:B------:R-:W2:Y:S04]  /*8f80*/  SHFL.IDX PT, R6, R2, 0x1, 0x181f ;  /* 0x00381f0002067f89 */ /* 0x000ea800000e0000 */
[----:B------:R-:W3:Y:S04]  /*8f90*/  SHFL.IDX PT, R3, R2, RZ, 0x181f ;  /* 0x00181fff02037589 */ /* 0x000ee800000e0000 */
[----:B------:R-:W4:Y:S04]  /*8fa0*/  SHFL.IDX PT, R4, R0, RZ, 0x181f ;  /* 0x00181fff00047589 */ /* 0x000f2800000e0000 */
[----:B------:R-:W1:Y:S04]  /*8fb0*/  SHFL.IDX PT, R2, R2, 0x2, 0x181f ;  /* 0x00581f0002027f89 */ /* 0x000e6800000e0000 */
[----:B------:R-:W1:Y:S04]  /*8fc0*/  SHFL.IDX PT, R5, R0, 0x1, 0x181f ;  /* 0x00381f0000057f89 */ /* 0x000e6800000e0000 */
[----:B------:R-:W1:Y:S01]  /*8fd0*/  SHFL.IDX PT, R0, R0, 0x2, 0x181f ;  /* 0x00581f0000007f89 */ /* 0x000e6200000e0000 */
[-C--:B--2--5:R-:W-:Y:S02]  /*8fe0*/  IADD3 R8, P1, R6, R247.reuse, RZ ;  /* 0x000000f706087210 */ /* 0x0a4fe40007f3e0ff */
[CC--:B---3--:R-:W-:Y:S02]  /*8ff0*/  IADD3 R12, P0, R3.reuse, R247.reuse, RZ ;  /* 0x000000f7030c7210 */ /* 0x0c8fe40007f1e0ff */
[-C--:B------:R-:W-:Y:S03]  /*9000*/  IADD3 R10, P2, R3, R246.reuse, RZ ;  /* 0x000000f6030a7210 */ /* 0x080fe60007f5e0ff */
[----:B----4-:R-:W-:Y:S01]  /*9010*/  IMAD.X R13, R4, 0x1, R245, P0 ;  /* 0x00000001040d7824 */ /* 0x010fe200000e06f5 */
[----:B------:R-:W-:Y:S01]  /*9020*/  IADD3 R6, P0, R6, R246, RZ ;  /* 0x000000f606067210 */ /* 0x000fe20007f1e0ff */
[----:B------:R-:W-:Y:S01]  /*9030*/  IMAD.X R11, R4, 0x1, R223, P2 ;  /* 0x00000001040b7824 */ /* 0x000fe200010e06df */
[----:B-1----:R-:W-:Y:S02]  /*9040*/  IADD3 R4, P2, R2, R247, RZ ;  /* 0x000000f702047210 */ /* 0x002fe40007f5e0ff */
[----:B------:R1:W-:Y:S01]  /*9050*/  LDGSTS.E.BYPASS.LTC128B.128 [R252+0x3100], [R12.64], !P6 ;  /* 0x031000000cfc7fae */ /* 0x0003e2000f101d54 */
        /* <DEDUP_REMOVED lines=11> */
.L_x_612:
[----:B-1234-:R-:W2:Y:S01]  /*9110*/  LDL R2, [R1+0x30] ;  /* 0x0000300001027983 */ /* 0x01eea20000100800 */
[----:B------:R-:W-:Y:S02]  /*9120*/  UISETP.NE.AND UP1, UPT, UR13, URZ, UPT ;  /* 0x0000003f0d00728c */ /* 0x000fe4000bf25270 */
[----:B------:R-:W-:Y:S01]  /*9130*/  UIMAD UR4, UR24, -0x30, URZ ;  /* 0xffffffd0180478a4 */ /* 0x000fe2000f8e023f */
[----:B------:R-:W3:Y:S01]  /*9140*/  LDL R35, [R1+0x1c] ;  /* 0x00001c0001237983 */ /* 0x000ee20000100800 */
[----:B------:R-:W-:Y:S02]  /*9150*/  UISETP.NE.AND UP0, UPT, UR12, URZ, UPT ;  /* 0x0000003f0c00728c */ /* 0x000fe4000bf05270 */
[----:B------:R-:W-:Y:S01]  /*9160*/  PLOP3.LUT P1, PT, PT, PT, UP1, 0x80, 0x0 ;  /* 0x000000000000781c */ /* 0x000fe20003f2f018 */
[----:B------:R-:W0:Y:S01]  /*9170*/  LDGDEPBAR ;  /* 0x00000000000079af */ /* 0x000e220000000000 */
[----:B------:R-:W-:Y:S11]  /*9180*/  PLOP3.LUT P0, PT, PT, PT, UP1, 0x80, 0x0 ;  /* 0x000000000000781c */ /* 0x000ff60003f0f018 */
[----:B--2---:R-:W-:Y:S04]  /*9190*/  @P1 IMAD.HI.U32 R0, R2, c[0x0][0x2c8], RZ ;  /* 0x0000b20002001a27 */ /* 0x004fe800078e00ff */
[----:B------:R-:W-:Y:S01]  /*91a0*/  IMAD.MOV.U32 R4, RZ, RZ, R2 ;  /* 0x000000ffff047224 */ /* 0x000fe200078e0002 */
[----:B------:R-:W-:Y:S01]  /*91b0*/  @P0 SHF.R.U32.HI R4, RZ, c[0x0][0x2cc], R0 ;  /* 0x0000b300ff040a19 */ /* 0x000fe20000011600 */
[----:B------:R-:W-:Y:S01]  /*91c0*/  IMAD.U32 R0, RZ, RZ, UR4 ;  /* 0x00000004ff007e24 */ /* 0x000fe2000f8e00ff */
[----:B------:R-:W-:Y:S01]  /*91d0*/  PLOP3.LUT P0, PT, PT, PT, UP0, 0x40, 0x0 ;  /* 0x000000000000781c */ /* 0x000fe20003f0e808 */
[----:B------:R-:W-:Y:S02]  /*91e0*/  IMAD.MOV.U32 R2, RZ, RZ, c[0x0][0x2ac] ;  /* 0x0000ab00ff027624 */ /* 0x000fe400078e00ff */
[----:B------:R-:W1:Y:S01]  /*91f0*/  SHFL.IDX PT, R3, R4, RZ, 0x1c1f ;  /* 0x001c1fff04037589 */ /* 0x000e6200000e0000 */
[----:B---3--:R-:W-:Y:S05]  /*9200*/  IADD3 R6, -R35, 0x1, R0 ;  /* 0x0000000123067810 */ /* 0x008fea0007ffe100 */
[----:B------:R-:W-:Y:S05]  /*9210*/  IMAD R6, R2, c[0x0][0x1d0], R6 ;  /* 0x0000740002067a24 */ /* 0x000fea00078e0206 */
[----:B------:R-:W-:Y:S04]  /*9220*/  IADD3 R6, R6, -c[0x0][0x168], RZ ;  /* 0x80005a0006067a10 */ /* 0x000fe80007ffe0ff */
[C---:B------:R-:W-:Y:S02]  /*9230*/  IADD3 R5, R6.reuse, c[0x0][0x328], RZ ;  /* 0x0000ca0006057a10 */ /* 0x040fe40007ffe0ff */
[----:B------:R-:W-:Y:S03]  /*9240*/  IADD3 R6, R6, UR17, RZ ;  /* 0x0000001106067c10 */ /* 0x000fe6000fffe0ff */
[--C-:B-1----:R-:W-:Y:S02]  /*9250*/  IMAD.IADD R2, R5, 0x1, R3.reuse ;  /* 0x0000000105027824 */ /* 0x102fe400078e0203 */
        /* <DEDUP_REMOVED lines=17> */
.L_x_615:
[----:B------:R-:W-:Y:S04]  /*9370*/  MOV R7, c[0x0][0x32c] ;  /* 0x0000cb0000077a02 */ /* 0x000fe80000000f00 */
[----:B------:R-:W-:Y:S11]  /*9380*/  ISETP.NE.AND P0, PT, R7, 0x1, PT ;  /* 0x000000010700780c */ /* 0x000ff60003f05270 */
[----:B------:R-:W-:Y:S02]  /*9390*/  @!UPT UIADD3 URZ, URZ, URZ, URZ ;  /* 0x0000003f3f3ff290 */ /* 0x000fe4000fffe03f */
[----:B------:R-:W-:Y:S05]  /*93a0*/  @P0 IMAD.HI.U32 R7, R3, c[0x0][0x330], RZ ;  /* 0x0000cc0003070a27 */ /* 0x000fea00078e00ff */
[----:B------:R-:W-:Y:S02]  /*93b0*/  @P0 SHF.R.U32.HI R3, RZ, c[0x0][0x334], R7 ;  /* 0x0000cd00ff030a19 */ /* 0x000fe40000011607 */
.L_x_616:
[----:B------:R-:W-:Y:S05]  /*93c0*/  BSYNC B0 ;  /* 0x0000000000007941 */ /* 0x000fea0003800000 */
.L_x_614:
[----:B------:R-:W-:Y:S05]  /*93d0*/  IADD3 R7, -R35, UR4, RZ ;  /* 0x0000000423077c10 */ /* 0x000fea000fffe1ff */
[----:B------:R-:W-:Y:S05]  /*93e0*/  IMAD R3, R3, c[0x0][0x32c], R7 ;  /* 0x0000cb0003037a24 */ /* 0x000fea00078e0207 */
[----:B------:R-:W-:Y:S02]  /*93f0*/  IADD3 R7, R3, c[0x0][0x32c], RZ ;  /* 0x0000cb0003077a10 */ /* 0x000fe40007ffe0ff */
[----:B------:R-:W-:Y:S02]  /*9400*/  IMNMX R0, R0, R3, !PT ;  /* 0x0000000300007217 */ /* 0x000fe40007800200 */
[----:B------:R-:W-:Y:S02]  /*9410*/  IMNMX R2, R2, R7, PT ;  /* 0x0000000702027217 */ /* 0x000fe40003800200 */
.L_x_613:
[----:B------:R-:W-:Y:S01]  /*9420*/  UISETP.GE.AND UP2, UPT, UR4, 0x1, UPT ;  /* 0x000000010400788c */ /* 0x000fe2000bf46270 */
[----:B------:R-:W1:Y:S01]  /*9430*/  SHFL.IDX PT, R3, R4, 0x1, 0x1c1f ;  /* 0x003c1f0004037f89 */ /* 0x000e6200000e0000 */
[----:B------:R-:W-:Y:S02]  /*9440*/  UISETP.GE.AND UP1, UPT, UR4, 0x2, UPT ;  /* 0x000000020400788c */ /* 0x000fe4000bf26270 */
[----:B------:R-:W-:Y:S02]  /*9450*/  UISETP.GE.AND UP0, UPT, UR4, 0x9, UPT ;  /* 0x000000090400788c */ /* 0x000fe4000bf06270 */
[----:B------:R-:W-:Y:S01]  /*9460*/  PLOP3.LUT P0, PT, PT, PT, UP2, 0x40, 0x0 ;  /* 0x000000000000781c */ /* 0x000fe20003f0e828 */
[----:B------:R-:W-:Y:S01]  /*9470*/  UP2UR UR28, UPR, URZ, 0x2 ;  /* 0x000000023f1c7883 */ /* 0x000fe20008000000 */
[----:B------:R-:W-:Y:S01]  /*9480*/  PLOP3.LUT P2, PT, PT, PT, UP1, 0x40, 0x0 ;  /* 0x000000000000781c */ /* 0x000fe20003f4e818 */
[----:B------:R-:W-:Y:S01]  /*9490*/  UISETP.GE.AND UP1, UPT, UR4, 0xa, UPT ;  /* 0x0000000a0400788c */ /* 0x000fe2000bf26270 */
[----:B------:R-:W-:Y:S01]  /*94a0*/  ISETP.GT.AND P0, PT, R0, RZ, P0 ;  /* 0x000000ff0000720c */ /* 0x000fe20000704270 */
[----:B------:R-:W-:Y:S01]  /*94b0*/  UISETP.GE.AND UP5, UPT, UR4, 0x19, UPT ;  /* 0x000000190400788c */ /* 0x000fe2000bfa6270 */
[----:B------:R-:W-:Y:S01]  /*94c0*/  PLOP3.LUT P1, PT, PT, PT, UP0, 0x40, 0x0 ;  /* 0x000000000000781c */ /* 0x000fe20003f2e808 */
[----:B------:R-:W-:Y:S01]  /*94d0*/  UP2UR UR27, UPR, URZ, 0x1 ;  /* 0x000000013f1b7883 */ /* 0x000fe20008000000 */
[----:B------:R-:W-:Y:S01]  /*94e0*/  ISETP.LT.OR P0, PT, R2, 0x1, P0 ;  /* 0x000000010200780c */ /* 0x000fe20000701670 */
[----:B------:R-:W-:Y:S01]  /*94f0*/  UISETP.GE.AND UP0, UPT, UR4, 0x11, UPT ;  /* 0x000000110400788c */ /* 0x000fe2000bf06270 */
[C---:B------:R-:W-:Y:S01]  /*9500*/  ISETP.GT.AND P2, PT, R0.reuse, 0x1, P2 ;  /* 0x000000010000780c */ /* 0x040fe20001744270 */
[----:B------:R-:W-:Y:S01]  /*9510*/  UISETP.GE.AND UP6, UPT, UR4, 0x12, UPT ;  /* 0x000000120400788c */ /* 0x000fe2000bfc6270 */
[----:B------:R-:W-:Y:S01]  /*9520*/  FSEL R9, R193, -INF , !P0 ;  /* 0xff800000c1097808 */ /* 0x000fe20004000000 */
[----:B------:R-:W-:Y:S01]  /*9530*/  UP2UR UR29, UPR, URZ, 0x4 ;  /* 0x000000043f1d7883 */ /* 0x000fe20008000000 */
[----:B------:R-:W-:Y:S01]  /*9540*/  PLOP3.LUT P0, PT, PT, PT, UP1, 0x40, 0x0 ;  /* 0x000000000000781c */ /* 0x000fe20003f0e818 */
[----:B------:R-:W-:Y:S01]  /*9550*/  UISETP.GE.AND UP2, UPT, UR4, 0x22, UPT ;  /* 0x000000220400788c */ /* 0x000fe2000bf46270 */
[C---:B------:R-:W-:Y:S01]  /*9560*/  ISETP.GT.AND P1, PT, R0.reuse, 0x8, P1 ;  /* 0x000000080000780c */ /* 0x040fe20000f24270 */
[----:B------:R-:W-:Y:S01]  /*9570*/  UISETP.GE.AND UP4, UPT, UR4, 0x1a, UPT ;  /* 0x0000001a0400788c */ /* 0x000fe2000bf86270 */
[----:B------:R-:W-:Y:S01]  /*9580*/  ISETP.GT.AND P0, PT, R0, 0x9, P0 ;  /* 0x000000090000780c */ /* 0x000fe20000704270 */
[----:B------:R-:W-:Y:S01]  /*9590*/  UISETP.GE.AND UP3, UPT, UR4, 0x21, UPT ;  /* 0x000000210400788c */ /* 0x000fe2000bf66270 */
[C---:B------:R-:W-:Y:S01]  /*95a0*/  ISETP.LT.OR P2, PT, R2.reuse, 0x2, P2 ;  /* 0x000000020200780c */ /* 0x040fe20001741670 */
[----:B------:R-:W-:Y:S01]  /*95b0*/  UP2UR UR30, UPR, URZ, 0x40 ;  /* 0x000000403f1e7883 */ /* 0x000fe20008000000 */
[C---:B------:R-:W-:Y:S01]  /*95c0*/  ISETP.LT.OR P0, PT, R2.reuse, 0xa, P0 ;  /* 0x0000000a0200780c */ /* 0x040fe20000701670 */
[----:B------:R-:W-:Y:S01]  /*95d0*/  UP2UR UR26, UPR, URZ, 0x2 ;  /* 0x000000023f1a7883 */ /* 0x000fe20008000000 */
[----:B------:R-:W-:Y:S01]  /*95e0*/  ISETP.LT.OR P1, PT, R2, 0x9, P1 ;  /* 0x000000090200780c */ /* 0x000fe20000f21670 */
[----:B------:R-:W-:Y:S01]  /*95f0*/  UP2UR UR25, UPR, URZ, 0x1 ;  /* 0x000000013f197883 */ /* 0x000fe20008000000 */
[----:B------:R-:W-:Y:S01]  /*9600*/  FSEL R17, R17, -INF , !P0 ;  /* 0xff80000011117808 */ /* 0x000fe20004000000 */
[----:B------:R-:W-:Y:S01]  /*9610*/  UISETP.GE.AND UP1, UPT, UR4, 0x29, UPT ;  /* 0x000000290400788c */ /* 0x000fe2000bf26270 */
[----:B------:R-:W-:Y:S02]  /*9620*/  PLOP3.LUT P0, PT, PT, PT, UP5, 0x40, 0x0 ;  /* 0x000000000000781c */ /* 0x000fe40003f0e858 */
[----:B------:R-:W-:Y:S02]  /*9630*/  FSEL R15, R192, -INF , !P2 ;  /* 0xff800000c00f7808 */ /* 0x000fe40005000000 */
[----:B------:R-:W-:Y:S01]  /*9640*/  PLOP3.LUT P2, PT, PT, PT, UP0, 0x40, 0x0 ;  /* 0x000000000000781c */ /* 0x000fe20003f4e808 */
[----:B------:R-:W-:Y:S01]  /*9650*/  UISETP.GE.AND UP0, UPT, UR4, 0x2a, UPT ;  /* 0x0000002a0400788c */ /* 0x000fe2000bf06270 */
[----:B------:R-:W-:Y:S02]  /*9660*/  FSEL R16, R16, -INF , !P1 ;  /* 0xff80000010107808 */ /* 0x000fe40004800000 */
[----:B------:R-:W-:Y:S01]  /*9670*/  PLOP3.LUT P1, PT, PT, PT, UP6, 0x40, 0x0 ;  /* 0x000000000000781c */ /* 0x000fe20003f2e868 */
[----:B------:R-:W-:Y:S01]  /*9680*/  UISETP.NE.AND UP6, UPT, UR12, URZ, UPT ;  /* 0x0000003f0c00728c */ /* 0x000fe2000bfc5270 */
[C---:B------:R-:W-:Y:S02]  /*9690*/  ISETP.GT.AND P0, PT, R0.reuse, 0x18, P0 ;  /* 0x000000180000780c */ /* 0x040fe40000704270 */
[C---:B------:R-:W-:Y:S02]  /*96a0*/  ISETP.GT.AND P2, PT, R0.reuse, 0x10, P2 ;  /* 0x000000100000780c */ /* 0x040fe40001744270 */
[----:B------:R-:W-:Y:S02]  /*96b0*/  ISETP.GT.AND P1, PT, R0, 0x11, P1 ;  /* 0x000000110000780c */ /* 0x000fe40000f24270 */
[C---:B------:R-:W-:Y:S02]  /*96c0*/  ISETP.LT.OR P0, PT, R2.reuse, 0x19, P0 ;  /* 0x000000190200780c */ /* 0x040fe40000701670 */
[C---:B------:R-:W-:Y:S02]  /*96d0*/  ISETP.LT.OR P2, PT, R2.reuse, 0x11, P2 ;  /* 0x000000110200780c */ /* 0x040fe40001741670 */
[----:B------:R-:W-:Y:S02]  /*96e0*/  ISETP.LT.OR P1, PT, R2, 0x12, P1 ;  /* 0x000000120200780c */ /* 0x000fe40000f21670 */
[----:B------:R-:W-:Y:S02]  /*96f0*/  FSEL R202, R26, -INF , !P0 ;  /* 0xff8000001aca7808 */ /* 0x000fe40004000000 */
[----:B------:R-:W-:Y:S02]  /*9700*/  PLOP3.LUT P0, PT, PT, PT, UP2, 0x40, 0x0 ;  /* 0x000000000000781c */ /* 0x000fe40003f0e828 */
[----:B------:R-:W-:Y:S02]  /*9710*/  FSEL R196, R135, -INF , !P2 ;  /* 0xff80000087c47808 */ /* 0x000fe40005000000 */
[----:B------:R-:W-:Y:S02]  /*9720*/  PLOP3.LUT P2, PT, PT, PT, UP4, 0x40, 0x0 ;  /* 0x000000000000781c */ /* 0x000fe40003f4e848 */
[----:B------:R-:W-:Y:S02]  /*9730*/  FSEL R198, R133, -INF , !P1 ;  /* 0xff80000085c67808 */ /* 0x000fe40004800000 */
[----:B------:R-:W-:Y:S02]  /*9740*/  PLOP3.LUT P1, PT, PT, PT, UP3, 0x40, 0x0 ;  /* 0x000000000000781c */ /* 0x000fe40003f2e838 */
[C---:B------:R-:W-:Y:S02]  /*9750*/  ISETP.GT.AND P0, PT, R0.reuse, 0x21, P0 ;  /* 0x000000210000780c */ /* 0x040fe40000704270 */
[C---:B------:R-:W-:Y:S02]  /*9760*/  ISETP.GT.AND P2, PT, R0.reuse, 0x19, P2 ;  /* 0x000000190000780c */ /* 0x040fe40001744270 */
[----:B------:R-:W-:Y:S02]  /*9770*/  ISETP.GT.AND P1, PT, R0, 0x20, P1 ;  /* 0x000000200000780c */ /* 0x000fe40000f24270 */
[C---:B------:R-:W-:Y:S02]  /*9780*/  ISETP.LT.OR P0, PT, R2.reuse, 0x22, P0 ;  /* 0x000000220200780c */ /* 0x040fe40000701670 */
[C---:B------:R-:W-:Y:S02]  /*9790*/  ISETP.LT.OR P2, PT, R2.reuse, 0x1a, P2 ;  /* 0x0000001a0200780c */ /* 0x040fe40001741670 */
[----:B------:R-:W-:Y:S02]  /*97a0*/  ISETP.LT.OR P1, PT, R2, 0x21, P1 ;  /* 0x000000210200780c */ /* 0x000fe40000f21670 */
[----:B-----5:R-:W-:Y:S02]  /*97b0*/  FSEL R246, R22, -INF , !P0 ;  /* 0xff80000016f67808 */ /* 0x020fe40004000000 */
[----:B------:R-:W-:Y:S01]  /*97c0*/  PLOP3.LUT P0, PT, PT, PT, UP6, 0x40, 0x0 ;  /* 0x000000000000781c */ /* 0x000fe20003f0e868 */
[----:B------:R-:W-:Y:S01]  /*97d0*/  UISETP.NE.AND UP6, UPT, UR30, URZ, UPT ;  /* 0x0000003f1e00728c */ /* 0x000fe2000bfc5270 */
[----:B------:R-:W-:Y:S02]  /*97e0*/  FSEL R204, R25, -INF , !P2 ;  /* 0xff80000019cc7808 */ /* 0x000fe40005000000 */
[----:B------:R-:W-:Y:S02]  /*97f0*/  PLOP3.LUT P2, PT, PT, PT, UP1, 0x40, 0x0 ;  /* 0x000000000000781c */ /* 0x000fe40003f4e818 */
[----:B------:R-:W-:Y:S02]  /*9800*/  FSEL R244, R24, -INF , !P1 ;  /* 0xff80000018f47808 */ /* 0x000fe40004800000 */
[----:B------:R-:W-:Y:S02]  /*9810*/  PLOP3.LUT P1, PT, PT, PT, UP0, 0x40, 0x0 ;  /* 0x000000000000781c */ /* 0x000fe40003f2e808 */
[C---:B------:R-:W-:Y:S02]  /*9820*/  ISETP.GT.AND P2, PT, R0.reuse, 0x28, P2 ;  /* 0x000000280000780c */ /* 0x040fe40001744270 */
[----:B------:R-:W-:Y:S01]  /*9830*/  ISETP.GT.AND P1, PT, R0, 0x29, P1 ;  /* 0x000000290000780c */ /* 0x000fe20000f24270 */
[--C-:B-1----:R-:W-:Y:S01]  /*9840*/  IMAD.IADD R0, R6, 0x1, R3.reuse ;  /* 0x0000000106007824 */ /* 0x102fe200078e0203 */
[C---:B------:R-:W-:Y:S02]  /*9850*/  ISETP.LT.OR P2, PT, R2.reuse, 0x29, P2 ;  /* 0x000000290200780c */ /* 0x040fe40001741670 */
[----:B------:R-:W-:Y:S01]  /*9860*/  ISETP.LT.OR P1, PT, R2, 0x2a, P1 ;  /* 0x0000002a0200780c */ /* 0x000fe20000f21670 */
[----:B------:R-:W-:Y:S01]  /*9870*/  IMAD.IADD R2, R5, 0x1, R3 ;  /* 0x0000000105027824 */ /* 0x000fe200078e0203 */
[----:B------:R-:W-:Y:S02]  /*9880*/  FSEL R51, R19, -INF , !P2 ;  /* 0xff80000013337808 */ /* 0x000fe40005000000 */
[----:B------:R-:W-:Y:S01]  /*9890*/  FSEL R34, R18, -INF , !P1 ;  /* 0xff80000012227808 */ /* 0x000fe20004800000 */
        /* <DEDUP_REMOVED lines=16> */
.L_x_619:
[----:B------:R-:W-:Y:S04]  /*99a0*/  MOV R7, 0x1 ;  /* 0x0000000100077802 */ /* 0x000fe80000000f00 */
[----:B------:R-:W-:Y:S11]  /*99b0*/  ISETP.NE.AND P0, PT, R7, c[0x0][0x32c], PT ;  /* 0x0000cb0007007a0c */ /* 0x000ff60003f05270 */
[----:B------:R-:W-:Y:S02]  /*99c0*/  @!UPT UIADD3 URZ, URZ, URZ, URZ ;  /* 0x0000003f3f3ff290 */ /* 0x000fe4000fffe03f */
[----:B------:R-:W-:Y:S05]  /*99d0*/  @P0 IMAD.HI.U32 R7, R3, c[0x0][0x330], RZ ;  /* 0x0000cc0003070a27 */ /* 0x000fea00078e00ff */
[----:B------:R-:W-:Y:S02]  /*99e0*/  @P0 SHF.R.U32.HI R3, RZ, c[0x0][0x334], R7 ;  /* 0x0000cd00ff030a19 */ /* 0x000fe40000011607 */
.L_x_620:
[----:B------:R-:W-:Y:S05]  /*99f0*/  BSYNC B0 ;  /* 0x0000000000007941 */ /* 0x000fea0003800000 */
.L_x_618:
[----:B------:R-:W-:Y:S05]  /*9a00*/  IADD3 R7, -R35, UR4, RZ ;  /* 0x0000000423077c10 */ /* 0x000fea000fffe1ff */
[----:B------:R-:W-:Y:S05]  /*9a10*/  IMAD R3, R3, c[0x0][0x32c], R7 ;  /* 0x0000cb0003037a24 */ /* 0x000fea00078e0207 */
[----:B------:R-:W-:Y:S02]  /*9a20*/  IADD3 R7, R3, c[0x0][0x32c], RZ ;  /* 0x0000cb0003077a10 */ /* 0x000fe40007ffe0ff */
[----:B------:R-:W-:Y:S02]  /*9a30*/  IMNMX R0, R0, R3, !PT ;  /* 0x0000000300007217 */ /* 0x000fe40007800200 */
[----:B------:R-:W-:Y:S02]  /*9a40*/  IMNMX R2, R2, R7, PT ;  /* 0x0000000702027217 */ /* 0x000fe40003800200 */
.L_x_617:
[----:B------:R-:W-:Y:S01]  /*9a50*/  UP2UR UR34, UPR, URZ, 0x10 ;  /* 0x000000103f227883 */ /* 0x000fe20008000000 */
[----:B------:R-:W1:Y:S01]  /*9a60*/  SHFL.IDX PT, R3, R4, 0x2, 0x1c1f ;  /* 0x005c1f0004037f89 */ /* 0x000e6200000e0000 */
[----:B------:R-:W-:Y:S02]  /*9a70*/  UISETP.NE.AND UP4, UPT, UR29, URZ, UPT ;  /* 0x0000003f1d00728c */ /* 0x000fe4000bf85270 */
[----:B------:R-:W-:Y:S02]  /*9a80*/  UP2UR UR31, UPR, URZ, 0x2 ;  /* 0x000000023f1f7883 */ /* 0x000fe40008000000 */
[----:B------:R-:W-:Y:S02]  /*9a90*/  UISETP.NE.AND UP1, UPT, UR26, URZ, UPT ;  /* 0x0000003f1a00728c */ /* 0x000fe4000bf25270 */
[----:B------:R-:W-:Y:S01]  /*9aa0*/  PLOP3.LUT P0, PT, PT, PT, UP4, 0x40, 0x0 ;  /* 0x000000000000781c */ /* 0x000fe20003f0e848 */
[----:B------:R-:W-:Y:S02]  /*9ab0*/  UP2UR UR33, UPR, URZ, 0x8 ;  /* 0x000000083f217883 */ /* 0x000fe40008000000 */
[----:B------:R-:W-:Y:S01]  /*9ac0*/  UISETP.NE.AND UP3, UPT, UR28, URZ, UPT ;  /* 0x0000003f1c00728c */ /* 0x000fe2000bf65270 */
[----:B------:R-:W-:Y:S01]  /*9ad0*/  ISETP.GT.AND P0, PT, R0, RZ, P0 ;  /* 0x000000ff0000720c */ /* 0x000fe20000704270 */
[----:B------:R-:W-:Y:S02]  /*9ae0*/  UP2UR UR32, UPR, URZ, 0x4 ;  /* 0x000000043f207883 */ /* 0x000fe40008000000 */
[----:B------:R-:W-:Y:S01]  /*9af0*/  UISETP.NE.AND UP2, UPT, UR27, URZ, UPT ;  /* 0x0000003f1b00728c */ /* 0x000fe2000bf45270 */
[----:B------:R-:W-:Y:S01]  /*9b00*/  ISETP.LT.OR P0, PT, R2, 0x1, P0 ;  /* 0x000000010200780c */ /* 0x000fe20000701670 */
[----:B------:R-:W-:Y:S01]  /*9b10*/  UP2UR UR30, UPR, URZ, 0x1 ;  /* 0x000000013f1e7883 */ /* 0x000fe20008000000 */
[----:B------:R-:W-:Y:S01]  /*9b20*/  PLOP3.LUT P2, PT, PT, PT, UP3, 0x40, 0x0 ;  /* 0x000000000000781c */ /* 0x000fe20003f4e838 */
[----:B------:R-:W-:Y:S01]  /*9b30*/  UISETP.NE.AND UP0, UPT, UR25, URZ, UPT ;  /* 0x0000003f1900728c */ /* 0x000fe2000bf05270 */
[----:B------:R-:W-:Y:S01]  /*9b40*/  FSEL R8, R201, -INF , !P0 ;  /* 0xff800000c9087808 */ /* 0x000fe20004000000 */
[----:B------:R-:W-:Y:S01]  /*9b50*/  UISETP.NE.AND UP4, UPT, UR34, URZ, UPT ;  /* 0x0000003f2200728c */ /* 0x000fe2000bf85270 */
[----:B------:R-:W-:Y:S01]  /*9b60*/  PLOP3.LUT P0, PT, PT, PT, UP1, 0x40, 0x0 ;  /* 0x000000000000781c */ /* 0x000fe20003f0e818 */
[----:B------:R-:W-:Y:S01]  /*9b70*/  UISETP.NE.AND UP3, UPT, UR33, URZ, UPT ;  /* 0x0000003f2100728c */ /* 0x000fe2000bf65270 */
[----:B------:R-:W-:Y:S01]  /*9b80*/  PLOP3.LUT P1, PT, PT, PT, UP2, 0x40, 0x0 ;  /* 0x000000000000781c */ /* 0x000fe20003f2e828 */
[----:B------:R-:W-:Y:S01]  /*9b90*/  UISETP.NE.AND UP2, UPT, UR32, URZ, UPT ;  /* 0x0000003f2000728c */ /* 0x000fe2000bf45270 */
[C---:B------:R-:W-:Y:S01]  /*9ba0*/  ISETP.GT.AND P0, PT, R0.reuse, 0x9, P0 ;  /* 0x000000090000780c */ /* 0x040fe20000704270 */
[----:B------:R-:W-:Y:S01]  /*9bb0*/  UISETP.NE.AND UP1, UPT, UR31, URZ, UPT ;  /* 0x0000003f1f00728c */ /* 0x000fe2000bf25270 */
        /* <DEDUP_REMOVED lines=8> */
[----:B------:R-:W-:Y:S01]  /*9c40*/  PLOP3.LUT P2, PT, PT, PT, UP0, 0x40, 0x0 ;  /* 0x000000000000781c */ /* 0x000fe20003f4e808 */
[----:B------:R-:W-:Y:S01]  /*9c50*/  UISETP.NE.AND UP0, UPT, UR30, URZ, UPT ;  /* 0x0000003f1e00728c */ /* 0x000fe2000bf05270 */
[----:B------:R-:W-:Y:S01]  /*9c60*/  FSEL R14, R143, -INF , !P1 ;  /* 0xff8000008f0e7808 */ /* 0x000fe20004800000 */
[----:B------:R-:W-:Y:S01]  /*9c70*/  UP2UR UR30, UPR, URZ, 0x40 ;  /* 0x000000403f1e7883 */ /* 0x000fe20008000000 */
        /* <DEDUP_REMOVED lines=20> */
[----:B------:R-:W-:Y:S02]  /*9dc0*/  FSEL R223, R27, -INF , !P0 ;  /* 0xff8000001bdf7808 */ /* 0x000fe40004000000 */
        /* <DEDUP_REMOVED lines=30> */
.L_x_623:
[----:B------:R-:W-:Y:S04]  /*9fb0*/  MOV R7, c[0x0][0x32c] ;  /* 0x0000cb0000077a02 */ /* 0x000fe80000000f00 */
[----:B------:R-:W-:Y:S11]  /*9fc0*/  ISETP.NE.AND P0, PT, R7, 0x1, PT ;  /* 0x000000010700780c */ /* 0x000ff60003f05270 */
[----:B------:R-:W-:Y:S02]  /*9fd0*/  @!UPT UIADD3 URZ, URZ, URZ, URZ ;  /* 0x0000003f3f3ff290 */ /* 0x000fe4000fffe03f */
[----:B------:R-:W-:Y:S05]  /*9fe0*/  @P0 IMAD.HI.U32 R7, R3, c[0x0][0x330], RZ ;  /* 0x0000cc0003070a27 */ /* 0x000fea00078e00ff */
[----:B------:R-:W-:Y:S02]  /*9ff0*/  @P0 SHF.R.U32.HI R3, RZ, c[0x0][0x334], R7 ;  /* 0x0000cd00ff030a19 */ /* 0x000fe40000011607 */
.L_x_624:
[----:B------:R-:W-:Y:S05]  /*a000*/  BSYNC B0 ;  /* 0x0000000000007941 */ /* 0x000fea0003800000 */
.L_x_622:
[----:B------:R-:W-:Y:S05]  /*a010*/  IADD3 R7, -R35, UR4, RZ ;  /* 0x0000000423077c10 */ /* 0x000fea000fffe1ff */
[----:B------:R-:W-:Y:S05]  /*a020*/  IMAD R3, R3, c[0x0][0x32c], R7 ;  /* 0x0000cb0003037a24 */ /* 0x000fea00078e0207 */
[----:B------:R-:W-:Y:S02]  /*a030*/  IADD3 R7, R3, c[0x0][0x32c], RZ ;  /* 0x0000cb0003077a10 */ /* 0x000fe40007ffe0ff */
[----:B------:R-:W-:Y:S02]  /*a040*/  IMNMX R0, R0, R3, !PT ;  /* 0x0000000300007217 */ /* 0x000fe40007800200 */
[----:B------:R-:W-:Y:S02]  /*a050*/  IMNMX R2, R2, R7, PT ;  /* 0x0000000702027217 */ /* 0x000fe40003800200 */
.L_x_621:
        /* <DEDUP_REMOVED lines=86> */
.L_x_627:
[----:B------:R-:W-:Y:S04]  /*a5c0*/  MOV R4, c[0x0][0x32c] ;  /* 0x0000cb0000047a02 */ /* 0x000fe80000000f00 */
[----:B------:R-:W-:Y:S11]  /*a5d0*/  ISETP.NE.AND P0, PT, R4, 0x1, PT ;  /* 0x000000010400780c */ /* 0x000ff60003f05270 */
[----:B------:R-:W-:Y:S02]  /*a5e0*/  @!UPT UIADD3 URZ, URZ, URZ, URZ ;  /* 0x0000003f3f3ff290 */ /* 0x000fe4000fffe03f */
[----:B------:R-:W-:Y:S05]  /*a5f0*/  @P0 IMAD.HI.U32 R4, R3, c[0x0][0x330], RZ ;  /* 0x0000cc0003040a27 */ /* 0x000fea00078e00ff */
[----:B------:R-:W-:Y:S02]  /*a600*/  @P0 SHF.R.U32.HI R3, RZ, c[0x0][0x334], R4 ;  /* 0x0000cd00ff030a19 */ /* 0x000fe40000011604 */
.L_x_628:
[----:B------:R-:W-:Y:S05]  /*a610*/  BSYNC B0 ;  /* 0x0000000000007941 */ /* 0x000fea0003800000 */
.L_x_626:
[----:B------:R-:W-:Y:S05]  /*a620*/  IADD3 R4, -R35, UR4, RZ ;  /* 0x0000000423047c10 */ /* 0x000fea000fffe1ff */
[----:B------:R-:W-:Y:S05]  /*a630*/  IMAD R3, R3, c[0x0][0x32c], R4 ;  /* 0x0000cb0003037a24 */ /* 0x000fea00078e0204 */
[----:B------:R-:W-:Y:S02]  /*a640*/  IADD3 R4, R3, c[0x0][0x32c], RZ ;  /* 0x0000cb0003047a10 */ /* 0x000fe40007ffe0ff */
[----:B------:R-:W-:Y:S02]  /*a650*/  IMNMX R0, R0, R3, !PT ;  /* 0x0000000300007217 */ /* 0x000fe40007800200 */
[----:B------:R-:W-:Y:S02]  /*a660*/  IMNMX R2, R2, R4, PT ;  /* 0x0000000402027217 */ /* 0x000fe40003800200 */
.L_x_625:
        /* <DEDUP_REMOVED lines=21> */
[----:B------:R-:W-:Y:S01]  /*a7c0*/  LDSM.16.MT88.4 R36, [R226+0x100] ;  /* 0x00010000e224783b */ /* 0x000fe20000004200 */
        /* <DEDUP_REMOVED lines=13> */
[----:B------:R-:W-:Y:S01]  /*a8a0*/  PLOP3.LUT P0, PT, PT, PT, UP4, 0x40, 0x0 ;  /* 0x000000000000781c */ /* 0x000fe20003f0e848 */
[----:B------:R-:W1:Y:S01]  /*a8b0*/  SHFL.BFLY PT, R6, R137, 0x2, 0x1f ;  /* 0x0c401f0089067f89 */ /* 0x000e6200000e0000 */
[----:B------:R-:W-:Y:S01]  /*a8c0*/  PLOP3.LUT P1, PT, PT, PT, UP2, 0x40, 0x0 ;  /* 0x000000000000781c */ /* 0x000fe20003f2e828 */
[----:B------:R-:W-:Y:S01]  /*a8d0*/  UISETP.NE.AND UP4, UPT, UR4, URZ, UPT ;  /* 0x0000003f0400728c */ /* 0x000fe2000bf85270 */
[C---:B------:R-:W-:Y:S01]  /*a8e0*/  ISETP.GT.AND P0, PT, R0.reuse, RZ, P0 ;  /* 0x000000ff0000720c */ /* 0x040fe20000704270 */
[----:B------:R-:W-:Y:S01]  /*a8f0*/  UISETP.NE.AND UP2, UPT, UR28, URZ, UPT ;  /* 0x0000003f1c00728c */ /* 0x000fe2000bf45270 */
[----:B------:R-:W-:Y:S02]  /*a900*/  ISETP.GT.AND P1, PT, R0, 0x8, P1 ;  /* 0x000000080000780c */ /* 0x000fe40000f24270 */
[----:B------:R-:W-:Y:S01]  /*a910*/  ISETP.LT.OR P0, PT, R2, 0x1, P0 ;  /* 0x000000010200780c */ /* 0x000fe20000701670 */
[----:B------:R-:W2:Y:S01]  /*a920*/  SHFL.BFLY PT, R20, R3, 0x2, 0x1f ;  /* 0x0c401f0003147f89 */ /* 0x000ea200000e0000 */
[----:B------:R-:W-:Y:S01]  /*a930*/  PLOP3.LUT P2, PT, PT, PT, UP3, 0x40, 0x0 ;  /* 0x000000000000781c */ /* 0x000fe20003f4e838 */
[----:B------:R-:W-:Y:S01]  /*a940*/  UISETP.NE.AND UP3, UPT, UR29, URZ, UPT ;  /* 0x0000003f1d00728c */ /* 0x000fe2000bf65270 */
[----:B------:R-:W-:Y:S02]  /*a950*/  FSEL R5, R222, -INF , !P0 ;  /* 0xff800000de057808 */ /* 0x000fe40004000000 */
[----:B------:R-:W-:Y:S01]  /*a960*/  PLOP3.LUT P0, PT, PT, PT, UP1, 0x40, 0x0 ;  /* 0x000000000000781c */ /* 0x000fe20003f0e818 */
[----:B------:R-:W-:Y:S01]  /*a970*/  UISETP.NE.AND UP1, UPT, UR27, URZ, UPT ;  /* 0x0000003f1b00728c */ /* 0x000fe2000bf25270 */
[----:B------:R-:W-:Y:S02]  /*a980*/  ISETP.LT.OR P1, PT, R2, 0x9, P1 ;  /* 0x000000090200780c */ /* 0x000fe40000f21670 */
[C---:B------:R-:W-:Y:S02]  /*a990*/  ISETP.GT.AND P0, PT, R0.reuse, 0x9, P0 ;  /* 0x000000090000780c */ /* 0x040fe40000704270 */
[----:B------:R-:W-:Y:S02]  /*a9a0*/  ISETP.GT.AND P2, PT, R0, 0x1, P2 ;  /* 0x000000010000780c */ /* 0x000fe40001744270 */
[----:B------:R-:W-:Y:S02]  /*a9b0*/  ISETP.LT.OR P0, PT, R2, 0xa, P0 ;  /* 0x0000000a0200780c */ /* 0x000fe40000701670 */
[----:B------:R-:W-:Y:S02]  /*a9c0*/  FSEL R24, R214, -INF , !P1 ;  /* 0xff800000d6187808 */ /* 0x000fe40004800000 */
[----:B------:R-:W-:Y:S02]  /*a9d0*/  FSEL R25, R213, -INF , !P0 ;  /* 0xff800000d5197808 */ /* 0x000fe40004000000 */
[----:B------:R-:W-:Y:S02]  /*a9e0*/  PLOP3.LUT P0, PT, PT, PT, UP5, 0x40, 0x0 ;  /* 0x000000000000781c */ /* 0x000fe40003f0e858 */
[----:B------:R-:W-:Y:S02]  /*a9f0*/  ISETP.LT.OR P2, PT, R2, 0x2, P2 ;  /* 0x000000020200780c */ /* 0x000fe40001741670 */
[C---:B------:R-:W-:Y:S02]  /*aa00*/  ISETP.GT.AND P0, PT, R0.reuse, 0x18, P0 ;  /* 0x000000180000780c */ /* 0x040fe40000704270 */
[----:B-1----:R-:W-:Y:S02]  /*aa10*/  FMNMX.FTZ R137, R137, R6, !PT ;  /* 0x0000000689897209 */ /* 0x002fe40007810000 */
[----:B--2---:R-:W-:Y:S02]  /*aa20*/  FMNMX.FTZ R3, R3, R20, !PT ;  /* 0x0000001403037209 */ /* 0x004fe40007810000 */
[----:B------:R-:W-:Y:S01]  /*aa30*/  PLOP3.LUT P1, PT, PT, PT, UP6, 0x40, 0x0 ;  /* 0x000000000000781c */ /* 0x000fe20003f2e868 */
[----:B------:R-:W1:Y:S01]  /*aa40*/  SHFL.BFLY PT, R6, R137, 0x1, 0x1f ;  /* 0x0c201f0089067f89 */ /* 0x000e6200000e0000 */
[----:B------:R-:W-:Y:S02]  /*aa50*/  FMNMX.FTZ R4, R7, R138, !PT ;  /* 0x0000008a07047209 */ /* 0x000fe40007810000 */
[----:B------:R-:W-:Y:S02]  /*aa60*/  FSEL R19, R221, -INF , !P2 ;  /* 0xff800000dd137808 */ /* 0x000fe40005000000 */
[----:B------:R-:W-:Y:S02]  /*aa70*/  ISETP.GT.AND P1, PT, R0, 0x11, P1 ;  /* 0x000000110000780c */ /* 0x000fe40000f24270 */
[C---:B------:R-:W-:Y:S01]  /*aa80*/  ISETP.LT.OR P0, PT, R2.reuse, 0x19, P0 ;  /* 0x000000190200780c */ /* 0x040fe20000701670 */
[----:B------:R-:W2:Y:S01]  /*aa90*/  SHFL.BFLY PT, R136, R3, 0x1, 0x1f ;  /* 0x0c201f0003887f89 */ /* 0x000ea200000e0000 */
[----:B------:R-:W-:Y:S01]  /*aaa0*/  PLOP3.LUT P2, PT, PT, PT, UP0, 0x40, 0x0 ;  /* 0x000000000000781c */ /* 0x000fe20003f4e808 */
[----:B------:R-:W-:Y:S01]  /*aab0*/  UISETP.NE.AND UP0, UPT, UR26, URZ, UPT ;  /* 0x0000003f1a00728c */ /* 0x000fe2000bf05270 */
[----:B------:R-:W-:Y:S02]  /*aac0*/  FMNMX.FTZ R4, R11, R4, !PT ;  /* 0x000000040b047209 */ /* 0x000fe40007810000 */
[----:B------:R-:W-:Y:S02]  /*aad0*/  ISETP.LT.OR P1, PT, R2, 0x12, P1 ;  /* 0x000000120200780c */ /* 0x000fe40000f21670 */
[----:B------:R-:W-:Y:S02]  /*aae0*/  FSEL R206, R212, -INF , !P0 ;  /* 0xff800000d4ce7808 */ /* 0x000fe40004000000 */
[----:B------:R-:W-:Y:S02]  /*aaf0*/  ISETP.GT.AND P2, PT, R0, 0x10, P2 ;  /* 0x000000100000780c */ /* 0x000fe40001744270 */
[----:B------:R-:W-:Y:S02]  /*ab00*/  PLOP3.LUT P0, PT, PT, PT, UP3, 0x40, 0x0 ;  /* 0x000000000000781c */ /* 0x000fe40003f0e838 */
[----:B------:R-:W-:Y:S02]  /*ab10*/  FMNMX.FTZ R4, R10, R4, !PT ;  /* 0x000000040a047209 */ /* 0x000fe40007810000 */
[----:B------:R-:W-:Y:S02]  /*ab20*/  FSEL R201, R215, -INF , !P1 ;  /* 0xff800000d7c97808 */ /* 0x000fe40004800000 */
[----:B-1----:R-:W-:Y:S02]  /*ab30*/  FMNMX.FTZ R137, R137, R6, !PT ;  /* 0x0000000689897209 */ /* 0x002fe40007810000 */
[----:B------:R-:W-:Y:S02]  /*ab40*/  FMNMX.FTZ R6, R5, R139, !PT ;  /* 0x0000008b05067209 */ /* 0x000fe40007810000 */
[----:B------:R-:W-:Y:S01]  /*ab50*/  ISETP.LT.OR P2, PT, R2, 0x11, P2 ;  /* 0x000000110200780c */ /* 0x000fe20001741670 */
[----:B------:R-:W-:Y:S01]  /*ab60*/  FMUL.FTZ R141, R137, c[0x0][0x2d0] ;  /* 0x0000b400898d7a20 */ /* 0x000fe20000410000 */
[----:B------:R-:W-:Y:S02]  /*ab70*/  FMNMX.FTZ R6, R19, R6, !PT ;  /* 0x0000000613067209 */ /* 0x000fe40007810000 */
[----:B--2---:R-:W-:Y:S02]  /*ab80*/  FMNMX.FTZ R136, R3, R136, !PT ;  /* 0x0000008803887209 */ /* 0x004fe40007810000 */
[----:B------:R-:W-:Y:S02]  /*ab90*/  FMNMX.FTZ R3, R24, R6, !PT ;  /* 0x0000000618037209 */ /* 0x000fe40007810000 */
[----:B------:R-:W-:Y:S01]  /*aba0*/  ISETP.GT.AND P0, PT, R0, 0x20, P0 ;  /* 0x000000200000780c */ /* 0x000fe20000704270 */
[----:B------:R-:W-:Y:S01]  /*abb0*/  FMUL.FTZ R142, R136, c[0x0][0x2d0] ;  /* 0x0000b400888e7a20 */ /* 0x000fe20000410000 */
[----:B------:R-:W-:Y:S02]  /*abc0*/  PLOP3.LUT P1, PT, PT, PT, UP4, 0x40, 0x0 ;  /* 0x000000000000781c */ /* 0x000fe40003f2e848 */
[----:B------:R-:W-:Y:S02]  /*abd0*/  FMNMX.FTZ R3, R25, R3, !PT ;  /* 0x0000000319037209 */ /* 0x000fe40007810000 */
[----:B------:R-:W-:Y:S02]  /*abe0*/  FMNMX.FTZ R4, R13, R4, !PT ;  /* 0x000000040d047209 */ /* 0x000fe40007810000 */
[----:B------:R-:W-:Y:S02]  /*abf0*/  FSEL R200, R220, -INF , !P2 ;  /* 0xff800000dcc87808 */ /* 0x000fe40005000000 */
[----:B------:R-:W-:Y:S02]  /*ac00*/  ISETP.LT.OR P0, PT, R2, 0x21, P0 ;  /* 0x000000210200780c */ /* 0x000fe40000701670 */
[----:B------:R-:W-:Y:S02]  /*ac10*/  ISETP.GT.AND P1, PT, R0, 0x19, P1 ;  /* 0x000000190000780c */ /* 0x000fe40000f24270 */
[----:B------:R-:W-:Y:S02]  /*ac20*/  FMNMX.FTZ R4, R205, R4, !PT ;  /* 0x00000004cd047209 */ /* 0x000fe40007810000 */
[----:B------:R-:W-:Y:S02]  /*ac30*/  FSEL R212, R42, -INF , !P0 ;  /* 0xff8000002ad47808 */ /* 0x000fe40004000000 */
[----:B------:R-:W-:Y:S02]  /*ac40*/  ISETP.LT.OR P1, PT, R2, 0x1a, P1 ;  /* 0x0000001a0200780c */ /* 0x000fe40000f21670 */
[----:B------:R-:W-:Y:S02]  /*ac50*/  FMNMX.FTZ R3, R200, R3, !PT ;  /* 0x00000003c8037209 */ /* 0x000fe40007810000 */
[----:B------:R-:W-:Y:S02]  /*ac60*/  PLOP3.LUT P0, PT, PT, PT, UP1, 0x40, 0x0 ;  /* 0x000000000000781c */ /* 0x000fe40003f0e818 */
[----:B------:R-:W-:Y:S02]  /*ac70*/  FSEL R209, R209, -INF , !P1 ;  /* 0xff800000d1d17808 */ /* 0x000fe40004800000 */
[----:B------:R-:W-:Y:S02]  /*ac80*/  FMNMX.FTZ R3, R201, R3, !PT ;  /* 0x00000003c9037209 */ /* 0x000fe40007810000 */
[----:B------:R-:W-:Y:S02]  /*ac90*/  FMNMX.FTZ R4, R208, R4, !PT ;  /* 0x00000004d0047209 */ /* 0x000fe40007810000 */
[----:B------:R-:W-:Y:S02]  /*aca0*/  ISETP.GT.AND P0, PT, R0, 0x28, P0 ;  /* 0x000000280000780c */ /* 0x000fe40000704270 */
[----:B------:R-:W-:Y:S02]  /*acb0*/  PLOP3.LUT P1, PT, PT, PT, UP2, 0x40, 0x0 ;  /* 0x000000000000781c */ /* 0x000fe40003f2e828 */
[----:B------:R-:W-:Y:S02]  /*acc0*/  FMNMX.FTZ R4, R210, R4, !PT ;  /* 0x00000004d2047209 */ /* 0x000fe40007810000 */
[----:B------:R-:W-:Y:S02]  /*acd0*/  ISETP.LT.OR P0, PT, R2, 0x29, P0 ;  /* 0x000000290200780c */ /* 0x000fe40000701670 */
[----:B------:R-:W-:Y:S02]  /*ace0*/  FMNMX.FTZ R3, R206, R3, !PT ;  /* 0x00000003ce037209 */ /* 0x000fe40007810000 */
[----:B------:R-:W-:Y:S02]  /*acf0*/  ISETP.GT.AND P1, PT, R0, 0x21, P1 ;  /* 0x000000210000780c */ /* 0x000fe40000f24270 */
[----:B------:R-:W-:Y:S02]  /*ad00*/  FSEL R213, R46, -INF , !P0 ;  /* 0xff8000002ed57808 */ /* 0x000fe40004000000 */
[----:B------:R-:W-:Y:S02]  /*ad10*/  FMNMX.FTZ R3, R209, R3, !PT ;  /* 0x00000003d1037209 */ /* 0x000fe40007810000 */
[----:B------:R-:W-:Y:S02]  /*ad20*/  FMNMX.FTZ R4, R211, R4, !PT ;  /* 0x00000004d3047209 */ /* 0x000fe40007810000 */
[----:B------:R-:W-:Y:S02]  /*ad30*/  ISETP.LT.OR P1, PT, R2, 0x22, P1 ;  /* 0x000000220200780c */ /* 0x000fe40000f21670 */
[----:B------:R-:W-:Y:S01]  /*ad40*/  PLOP3.LUT P0, PT, PT, PT, UP0, 0x40, 0x0 ;  /* 0x000000000000781c */ /* 0x000fe20003f0e808 */
[----:B------:R-:W-:Y:S01]  /*ad50*/  UISETP.GT.AND UP0, UPT, UR24, UR5, UPT ;  /* 0x000000051800728c */ /* 0x000fe2000bf04270 */
[----:B------:R-:W-:Y:S01]  /*ad60*/  FSEL R214, R43, -INF , !P1 ;  /* 0xff8000002bd67808 */ /* 0x000fe20004800000 */
[----:B------:R-:W-:Y:S01]  /*ad70*/  UIADD3 UR24, UR24, -0x1, URZ ;  /* 0xffffffff18187890 */ /* 0x000fe2000fffe03f */
[----:B------:R-:W-:Y:S02]  /*ad80*/  FMNMX.FTZ R4, R245, R4, !PT ;  /* 0x00000004f5047209 */ /* 0x000fe40007810000 */
[----:B------:R-:W-:Y:S02]  /*ad90*/  ISETP.GT.AND P0, PT, R0, 0x29, P0 ;  /* 0x000000290000780c */ /* 0x000fe40000704270 */
[----:B------:R-:W-:Y:S02]  /*ada0*/  FMNMX.FTZ R0, R212, R3, !PT ;  /* 0x00000003d4007209 */ /* 0x000fe40007810000 */
[----:B------:R-:W-:Y:S02]  /*adb0*/  FMNMX.FTZ R4, R247, R4, !PT ;  /* 0x00000004f7047209 */ /* 0x000fe40007810000 */
[----:B------:R-:W-:Y:S02]  /*adc0*/  FMNMX.FTZ R0, R214, R0, !PT ;  /* 0x00000000d6007209 */ /* 0x000fe40007810000 */
[----:B------:R-:W-:Y:S02]  /*add0*/  FSETP.NEU.FTZ.AND P1, PT, R136, -INF , PT ;  /* 0xff8000008800780b */ /* 0x000fe40003f3d000 */
[----:B------:R-:W-:Y:S02]  /*ade0*/  ISETP.LT.OR P0, PT, R2, 0x2a, P0 ;  /* 0x0000002a0200780c */ /* 0x000fe40000701670 */
[----:B------:R-:W-:Y:S02]  /*adf0*/  FMNMX.FTZ R4, R248, R4, !PT ;  /* 0x00000004f8047209 */ /* 0x000fe40007810000 */
[----:B------:R-:W-:Y:S02]  /*ae00*/  FSEL R142, R142, RZ, P1 ;  /* 0x000000ff8e8e7208 */ /* 0x000fe40000800000 */
[----:B------:R-:W-:Y:S02]  /*ae10*/  FSEL R140, R47, -INF , !P0 ;  /* 0xff8000002f8c7808 */ /* 0x000fe40004000000 */
[----:B------:R-:W-:Y:S01]  /*ae20*/  FMNMX.FTZ R0, R213, R0, !PT ;  /* 0x00000000d5007209 */ /* 0x000fe20007810000 */
[--C-:B------:R-:W-:Y:S01]  /*ae30*/  FFMA.FTZ R3, R18, c[0x0][0x2d0], -R142.reuse ;  /* 0x0000b40012037a23 */ /* 0x100fe2000001088e */
[----:B------:R-:W-:Y:S01]  /*ae40*/  FMNMX.FTZ R4, R250, R4, !PT ;  /* 0x00000004fa047209 */ /* 0x000fe20007810000 */
[--C-:B------:R-:W-:Y:S01]  /*ae50*/  FFMA.FTZ R8, R8, c[0x0][0x2d0], -R142.reuse ;  /* 0x0000b40008087a23 */ /* 0x100fe2000001088e */
[----:B------:R-:W-:Y:S01]  /*ae60*/  FMNMX.FTZ R0, R140, R0, !PT ;  /* 0x000000008c007209 */ /* 0x000fe20007810000 */
[----:B------:R1:W-:Y:S01]  /*ae70*/  MUFU.EX2 R41, R3 ;  /* 0x0000000300297308 */ /* 0x0003e20000000800 */
[----:B------:R-:W-:Y:S01]  /*ae80*/  FSETP.NEU.FTZ.AND P2, PT, R137, -INF , PT ;  /* 0xff8000008900780b */ /* 0x000fe20003f5d000 */
[----:B------:R-:W2:Y:S01]  /*ae90*/  SHFL.BFLY PT, R20, R4, 0x2, 0x1f ;  /* 0x0c401f0004147f89 */ /* 0x000ea200000e0000 */
[--C-:B------:R-:W-:Y:S02]  /*aea0*/  FFMA.FTZ R12, R12, c[0x0][0x2d0], -R142.reuse ;  /* 0x0000b4000c0c7a23 */ /* 0x100fe4000001088e */
[----:B------:R-:W-:Y:S01]  /*aeb0*/  FSEL R141, R141, RZ, P2 ;  /* 0x000000ff8d8d7208 */ /* 0x000fe20001000000 */
[----:B------:R-:W-:Y:S04]  /*aec0*/  FFMA.FTZ R14, R14, c[0x0][0x2d0], -R142 ;  /* 0x0000b4000e0e7a23 */ /* 0x000fe8000001088e */
[----:B------:R-:W1:Y:S01]  /*aed0*/  SHFL.BFLY PT, R2, R0, 0x2, 0x1f ;  /* 0x0c401f0000027f89 */ /* 0x000e6200000e0000 */
[--C-:B------:R-:W-:Y:S01]  /*aee0*/  FFMA.FTZ R9, R9, c[0x0][0x2d0], -R141.reuse ;  /* 0x0000b40009097a23 */ /* 0x100fe2000001088d */
[----:B------:R-:W-:Y:S01]  /*aef0*/  MUFU.EX2 R30, R8 ;  /* 0x00000008001e7308 */ /* 0x000fe20000000800 */
[--C-:B------:R-:W-:Y:S02]  /*af00*/  FFMA.FTZ R15, R15, c[0x0][0x2d0], -R141.reuse ;  /* 0x0000b4000f0f7a23 */ /* 0x100fe4000001088d */
[--C-:B------:R-:W-:Y:S02]  /*af10*/  FFMA.FTZ R16, R16, c[0x0][0x2d0], -R141.reuse ;  /* 0x0000b40010107a23 */ /* 0x100fe4000001088d */
[----:B------:R-:W-:Y:S05]  /*af20*/  FFMA.FTZ R17, R17, c[0x0][0x2d0], -R141 ;  /* 0x0000b40011117a23 */ /* 0x000fea000001088d */
[----:B------:R-:W-:Y:S01]  /*af30*/  MUFU.EX2 R220, R9 ;  /* 0x0000000900dc7308 */ /* 0x000fe20000000800 */
[----:B--2---:R-:W-:Y:S05]  /*af40*/  FMNMX.FTZ R4, R4, R20, !PT ;  /* 0x0000001404047209 */ /* 0x004fea0007810000 */
[----:B------:R-:W2:Y:S04]  /*af50*/  SHFL.BFLY PT, R135, R4, 0x1, 0x1f ;  /* 0x0c201f0004877f89 */ /* 0x000ea800000e0000 */
[----:B------:R-:W3:Y:S01]  /*af60*/  MUFU.EX2 R222, R15 ;  /* 0x0000000f00de7308 */ /* 0x000ee20000000800 */
[----:B-1----:R-:W-:Y:S02]  /*af70*/  FMNMX.FTZ R3, R0, R2, !PT ;  /* 0x0000000200037209 */ /* 0x002fe40007810000 */
[----:B------:R-:W-:Y:S02]  /*af80*/  FSEL R0, R137, RZ, P2 ;  /* 0x000000ff89007208 */ /* 0x000fe40001000000 */
[----:B------:R-:W-:Y:S03]  /*af90*/  FSEL R2, R136, RZ, P1 ;  /* 0x000000ff88027208 */ /* 0x000fe60000800000 */
[----:B------:R-:W-:Y:S02]  /*afa0*/  FADD.FTZ R0, -R0, R132 ;  /* 0x0000008400007221 */ /* 0x000fe40000010100 */
[----:B------:R-:W-:Y:S01]  /*afb0*/  MUFU.EX2 R27, R16 ;  /* 0x00000010001b7308 */ /* 0x000fe20000000800 */
[----:B------:R-:W-:Y:S02]  /*afc0*/  FADD.FTZ R2, -R2, R134 ;  /* 0x0000008602027221 */ /* 0x000fe40000010100 */
[----:B------:R-:W-:Y:S02]  /*afd0*/  FMUL.FTZ R0, R0, c[0x0][0x2d0] ;  /* 0x0000b40000007a20 */ /* 0x000fe40000410000 */
[----:B------:R-:W-:Y:S05]  /*afe0*/  FMUL.FTZ R2, R2, c[0x0][0x2d0] ;  /* 0x0000b40002027a20 */ /* 0x000fea0000410000 */
[----:B------:R1:W4:Y:S01]  /*aff0*/  MUFU.EX2 R133, R0 ;  /* 0x0000000000857308 */ /* 0x0003220000000800 */
[----:B--2---:R-:W-:Y:S02]  /*b000*/  FMNMX.FTZ R135, R4, R135, !PT ;  /* 0x0000008704877209 */ /* 0x004fe40007810000 */
[----:B------:R-:W2:Y:S01]  /*b010*/  SHFL.BFLY PT, R4, R3, 0x1, 0x1f ;  /* 0x0c201f0003047f89 */ /* 0x000ea200000e0000 */
[----:B---3--:R-:W-:Y:S02]  /*b020*/  F2FP.BF16.PACK_AB R192, R222, R220 ;  /* 0x000000dcdec0723e */ /* 0x008fe400000010ff */
[C---:B------:R-:W-:Y:S01]  /*b030*/  FSETP.NEU.FTZ.AND P0, PT, R135.reuse, -INF , PT ;  /* 0xff8000008700780b */ /* 0x040fe20003f1d000 */
[----:B------:R-:W-:Y:S03]  /*b040*/  FMUL.FTZ R143, R135, c[0x0][0x2d0] ;  /* 0x0000b400878f7a20 */ /* 0x000fe60000410000 */
[----:B------:R-:W3:Y:S02]  /*b050*/  MUFU.EX2 R132, R2 ;  /* 0x0000000200847308 */ /* 0x000ee40000000800 */
[----:B------:R-:W-:Y:S05]  /*b060*/  FSEL R143, R143, RZ, P0 ;  /* 0x000000ff8f8f7208 */ /* 0x000fea0000000000 */
[--C-:B------:R-:W-:Y:S03]  /*b070*/  FFMA.FTZ R7, R7, c[0x0][0x2d0], -R143.reuse ;  /* 0x0000b40007077a23 */ /* 0x100fe6000001088f */
[----:B------:R-:W5:Y:S01]  /*b080*/  MUFU.EX2 R26, R12 ;  /* 0x0000000c001a7308 */ /* 0x000f620000000800 */
[--C-:B------:R-:W-:Y:S02]  /*b090*/  FFMA.FTZ R13, R13, c[0x0][0x2d0], -R143.reuse ;  /* 0x0000b4000d0d7a23 */ /* 0x100fe4000001088f */
[--C-:B------:R-:W-:Y:S01]  /*b0a0*/  FFMA.FTZ R11, R11, c[0x0][0x2d0], -R143.reuse ;  /* 0x0000b4000b0b7a23 */ /* 0x100fe2000001088f */
[----:B-1----:R-:W-:Y:S01]  /*b0b0*/  FSEL R0, R135, RZ, P0 ;  /* 0x000000ff87007208 */ /* 0x002fe20000000000 */
[----:B------:R-:W-:Y:S02]  /*b0c0*/  FFMA.FTZ R10, R10, c[0x0][0x2d0], -R143 ;  /* 0x0000b4000a0a7a23 */ /* 0x000fe4000001088f */
[C---:B----4-:R-:W-:Y:S01]  /*b0d0*/  FMUL.FTZ R16, R133.reuse, R156 ;  /* 0x0000009c85107220 */ /* 0x050fe20000410000 */
[----:B------:R-:W-:Y:S01]  /*b0e0*/  MOV R156, R30 ;  /* 0x0000001e009c7202 */ /* 0x000fe20000000f00 */
[----:B------:R-:W-:Y:S01]  /*b0f0*/  FADD.FTZ R0, -R0, R138 ;  /* 0x0000008a00007221 */ /* 0x000fe20000010100 */
[----:B--2---:R-:W-:Y:S01]  /*b100*/  FMNMX.FTZ R3, R4, R3, !PT ;  /* 0x0000000304037209 */ /* 0x004fe20007810000 */
[----:B------:R-:W1:Y:S01]  /*b110*/  MUFU.EX2 R21, R7 ;  /* 0x0000000700157308 */ /* 0x000e620000000800 */
[----:B------:R-:W-:Y:S02]  /*b120*/  FMUL.FTZ R48, R133, R188 ;  /* 0x000000bc85307220 */ /* 0x000fe40000410000 */
[----:B------:R-:W-:Y:S01]  /*b130*/  FMUL.FTZ R0, R0, c[0x0][0x2d0] ;  /* 0x0000b40000007a20 */ /* 0x000fe20000410000 */
[C---:B------:R-:W-:Y:S01]  /*b140*/  FSETP.NEU.FTZ.AND P0, PT, R3.reuse, -INF , PT ;  /* 0xff8000000300780b */ /* 0x040fe20003f1d000 */
[----:B------:R-:W-:Y:S02]  /*b150*/  FMUL.FTZ R134, R3, c[0x0][0x2d0] ;  /* 0x0000b40003867a20 */ /* 0x000fe40000410000 */
[C---:B---3--:R-:W-:Y:S02]  /*b160*/  FMUL.FTZ R6, R132.reuse, R146 ;  /* 0x0000009284067220 */ /* 0x048fe40000410000 */
[----:B------:R-:W-:Y:S01]  /*b170*/  FMUL.FTZ R18, R132, R158 ;  /* 0x0000009e84127220 */ /* 0x000fe20000410000 */
[----:B------:R2:W3:Y:S01]  /*b180*/  MUFU.EX2 R2, R0 ;  /* 0x0000000000027308 */ /* 0x0004e20000000800 */
[----:B------:R-:W-:Y:S01]  /*b190*/  FSEL R134, R134, RZ, P0 ;  /* 0x000000ff86867208 */ /* 0x000fe20000000000 */
[C---:B------:R-:W-:Y:S01]  /*b1a0*/  FMUL.FTZ R32, R133.reuse, R172 ;  /* 0x000000ac85207220 */ /* 0x040fe20000410000 */
[----:B-----5:R-:W-:Y:S01]  /*b1b0*/  F2FP.BF16.PACK_AB R193, R26, R30 ;  /* 0x0000001e1ac1723e */ /* 0x020fe200000010ff */
[----:B------:R-:W-:Y:S02]  /*b1c0*/  FMUL.FTZ R33, R133, R173 ;  /* 0x000000ad85217220 */ /* 0x000fe40000410000 */
[--C-:B------:R-:W-:Y:S02]  /*b1d0*/  FFMA.FTZ R4, R25, c[0x0][0x2d0], -R134.reuse ;  /* 0x0000b40019047a23 */ /* 0x100fe40000010886 */
[--C-:B------:R-:W-:Y:S02]  /*b1e0*/  FFMA.FTZ R5, R5, c[0x0][0x2d0], -R134.reuse ;  /* 0x0000b40005057a23 */ /* 0x100fe40000010886 */
[----:B------:R-:W4:Y:S01]  /*b1f0*/  MUFU.EX2 R28, R14 ;  /* 0x0000000e001c7308 */ /* 0x000f220000000800 */
[C---:B------:R-:W-:Y:S02]  /*b200*/  FMUL.FTZ R35, R132.reuse, R175 ;  /* 0x000000af84237220 */ /* 0x040fe40000410000 */
[C---:B------:R-:W-:Y:S01]  /*b210*/  FMUL.FTZ R49, R133.reuse, R189 ;  /* 0x000000bd85317220 */ /* 0x040fe20000410000 */
[----:B-1----:R-:W-:Y:S01]  /*b220*/  MOV R138, R21 ;  /* 0x00000015008a7202 */ /* 0x002fe20000000f00 */
[C---:B------:R-:W-:Y:S01]  /*b230*/  FMUL.FTZ R7, R132.reuse, R147 ;  /* 0x0000009384077220 */ /* 0x040fe20000410000 */
[----:B------:R-:W1:Y:S01]  /*b240*/  LDSM.16.MT88.4 R20, [R225+0x100] ;  /* 0x00010000e114783b */ /* 0x000e620000004200 */
[C---:B------:R-:W-:Y:S02]  /*b250*/  FMUL.FTZ R52, R133.reuse, R52 ;  /* 0x0000003485347220 */ /* 0x040fe40000410000 */
[----:B------:R-:W-:Y:S01]  /*b260*/  FMUL.FTZ R53, R133, R53 ;  /* 0x0000003585357220 */ /* 0x000fe20000410000 */
[----:B------:R-:W5:Y:S01]  /*b270*/  MUFU.EX2 R221, R17 ;  /* 0x0000001100dd7308 */ /* 0x000f620000000800 */
[C---:B------:R-:W-:Y:S02]  /*b280*/  FMUL.FTZ R54, R132.reuse, R54 ;  /* 0x0000003684367220 */ /* 0x040fe40000410000 */
[----:B------:R-:W-:Y:S02]  /*b290*/  FMUL.FTZ R55, R132, R55 ;  /* 0x0000003784377220 */ /* 0x000fe40000410000 */
[--C-:B--2---:R-:W-:Y:S02]  /*b2a0*/  FFMA.FTZ R0, R19, c[0x0][0x2d0], -R134.reuse ;  /* 0x0000b40013007a23 */ /* 0x104fe40000010886 */
[C---:B---3--:R-:W-:Y:S02]  /*b2b0*/  FMUL.FTZ R8, R2.reuse, R148 ;  /* 0x0000009402087220 */ /* 0x048fe40000410000 */
[C---:B------:R-:W-:Y:S01]  /*b2c0*/  FMUL.FTZ R9, R2.reuse, R149 ;  /* 0x0000009502097220 */ /* 0x040fe20000410000 */
[----:B------:R2:W-:Y:S01]  /*b2d0*/  MUFU.EX2 R216, R0 ;  /* 0x0000000000d87308 */ /* 0x0005e20000000800 */
[----:B------:R-:W-:Y:S02]  /*b2e0*/  FMUL.FTZ R12, R2, R152 ;  /* 0x00000098020c7220 */ /* 0x000fe40000410000 */
[----:B------:R-:W-:Y:S01]  /*b2f0*/  FMUL.FTZ R19, R132, R159 ;  /* 0x0000009f84137220 */ /* 0x000fe20000410000 */
[----:B----4-:R-:W-:Y:S01]  /*b300*/  F2FP.BF16.PACK_AB R195, R41, R28 ;  /* 0x0000001c29c3723e */ /* 0x010fe200000010ff */
[C---:B------:R-:W-:Y:S01]  /*b310*/  FMUL.FTZ R25, R2.reuse, R165 ;  /* 0x000000a502197220 */ /* 0x040fe20000410000 */
[----:B------:R-:W-:Y:S01]  /*b320*/  MOV R159, R27 ;  /* 0x0000001b009f7202 */ /* 0x000fe20000000f00 */
[C---:B------:R-:W-:Y:S01]  /*b330*/  FMUL.FTZ R40, R2.reuse, R180 ;  /* 0x000000b402287220 */ /* 0x040fe20000410000 */
[----:B------:R-:W-:Y:S01]  /*b340*/  MOV R180, R41 ;  /* 0x0000002900b47202 */ /* 0x000fe20000000f00 */
[C---:B------:R-:W-:Y:S01]  /*b350*/  FMUL.FTZ R41, R2.reuse, R181 ;  /* 0x000000b502297220 */ /* 0x040fe20000410000 */
[----:B------:R3:W4:Y:S01]  /*b360*/  MUFU.EX2 R215, R5 ;  /* 0x0000000500d77308 */ /* 0x0007220000000800 */
[C---:B------:R-:W-:Y:S01]  /*b370*/  FMUL.FTZ R44, R2.reuse, R184 ;  /* 0x000000b8022c7220 */ /* 0x040fe20000410000 */
[----:B------:R-:W-:Y:S01]  /*b380*/  MOV R158, R28 ;  /* 0x0000001c009e7202 */ /* 0x000fe20000000f00 */
[C---:B------:R-:W-:Y:S01]  /*b390*/  FMUL.FTZ R45, R2.reuse, R185 ;  /* 0x000000b9022d7220 */ /* 0x040fe20000410000 */
[----:B-----5:R-:W-:Y:S01]  /*b3a0*/  F2FP.BF16.PACK_AB R194, R221, R27 ;  /* 0x0000001bddc2723e */ /* 0x020fe200000010ff */
[C---:B------:R-:W-:Y:S01]  /*b3b0*/  FMUL.FTZ R17, R133.reuse, R157 ;  /* 0x0000009d85117220 */ /* 0x040fe20000410000 */
[----:B------:R-:W-:Y:S01]  /*b3c0*/  MOV R173, R159 ;  /* 0x0000009f00ad7202 */ /* 0x000fe20000000f00 */
[C---:B------:R-:W-:Y:S02]  /*b3d0*/  FMUL.FTZ R28, R2.reuse, R168 ;  /* 0x000000a8021c7220 */ /* 0x040fe40000410000 */
[C---:B------:R-:W-:Y:S01]  /*b3e0*/  FMUL.FTZ R56, R2.reuse, R56 ;  /* 0x0000003802387220 */ /* 0x040fe20000410000 */
[----:B------:R5:W-:Y:S01]  /*b3f0*/  MUFU.EX2 R218, R4 ;  /* 0x0000000400da7308 */ /* 0x000be20000000800 */
[C---:B------:R-:W-:Y:S02]  /*b400*/  FMUL.FTZ R57, R2.reuse, R57 ;  /* 0x0000003902397220 */ /* 0x040fe40000410000 */
[----:B------:R-:W-:Y:S02]  /*b410*/  FMUL.FTZ R60, R2, R60 ;  /* 0x0000003c023c7220 */ /* 0x000fe40000410000 */
[----:B--2---:R-:W-:Y:S02]  /*b420*/  FFMA.FTZ R0, R24, c[0x0][0x2d0], -R134 ;  /* 0x0000b40018007a23 */ /* 0x004fe40000010886 */
[C---:B------:R-:W-:Y:S02]  /*b430*/  FMUL.FTZ R24, R2.reuse, R164 ;  /* 0x000000a402187220 */ /* 0x040fe40000410000 */
[----:B------:R-:W-:Y:S01]  /*b440*/  FMUL.FTZ R61, R2, R61 ;  /* 0x0000003d023d7220 */ /* 0x000fe20000410000 */
[----:B------:R2:W2:Y:S01]  /*b450*/  MUFU.EX2 R217, R0 ;  /* 0x0000000000d97308 */ /* 0x0004a20000000800 */
[C---:B------:R-:W-:Y:S02]  /*b460*/  FMUL.FTZ R64, R133.reuse, R64 ;  /* 0x0000004085407220 */ /* 0x040fe40000410000 */
[C---:B------:R-:W-:Y:S02]  /*b470*/  FMUL.FTZ R65, R133.reuse, R65 ;  /* 0x0000004185417220 */ /* 0x040fe40000410000 */
[C---:B---3--:R-:W-:Y:S01]  /*b480*/  FMUL.FTZ R5, R133.reuse, R145 ;  /* 0x0000009185057220 */ /* 0x048fe20000410000 */
[----:B----4-:R-:W-:Y:S01]  /*b490*/  F2FP.BF16.PACK_AB R145, R216, R215 ;  /* 0x000000d7d891723e */ /* 0x010fe200000010ff */
[C---:B------:R-:W-:Y:S02]  /*b4a0*/  FMUL.FTZ R66, R132.reuse, R66 ;  /* 0x0000004284427220 */ /* 0x040fe40000410000 */
[C---:B------:R-:W-:Y:S01]  /*b4b0*/  FMUL.FTZ R67, R132.reuse, R67 ;  /* 0x0000004384437220 */ /* 0x040fe20000410000 */
[----:B------:R-:W3:Y:S01]  /*b4c0*/  MUFU.EX2 R31, R13 ;  /* 0x0000000d001f7308 */ /* 0x000ee20000000800 */
[C---:B------:R-:W-:Y:S02]  /*b4d0*/  FMUL.FTZ R68, R133.reuse, R68 ;  /* 0x0000004485447220 */ /* 0x040fe40000410000 */
[C---:B------:R-:W-:Y:S02]  /*b4e0*/  FMUL.FTZ R69, R133.reuse, R69 ;  /* 0x0000004585457220 */ /* 0x040fe40000410000 */
[----:B-----5:R-:W-:Y:S02]  /*b4f0*/  FMUL.FTZ R4, R133, R144 ;  /* 0x0000009085047220 */ /* 0x020fe40000410000 */
[C---:B------:R-:W-:Y:S02]  /*b500*/  FMUL.FTZ R70, R132.reuse, R70 ;  /* 0x0000004684467220 */ /* 0x040fe40000410000 */
[----:B------:R-:W-:Y:S01]  /*b510*/  FMUL.FTZ R71, R132, R71 ;  /* 0x0000004784477220 */ /* 0x000fe20000410000 */
[----:B------:R-:W4:Y:S01]  /*b520*/  MUFU.EX2 R50, R11 ;  /* 0x0000000b00327308 */ /* 0x000f220000000800 */
[C---:B------:R-:W-:Y:S01]  /*b530*/  FMUL.FTZ R72, R2.reuse, R72 ;  /* 0x0000004802487220 */ /* 0x040fe20000410000 */
[-C--:B-1----:R-:W-:Y:S01]  /*b540*/  HMMA.16816.F32.BF16 R4, R192, R20.reuse, R4 ;  /* 0x00000014c004723c */ /* 0x082fe20000041804 */
[C---:B------:R-:W-:Y:S01]  /*b550*/  FMUL.FTZ R73, R2.reuse, R73 ;  /* 0x0000004902497220 */ /* 0x040fe20000410000 */
[----:B--2---:R-:W-:Y:S01]  /*b560*/  FSEL R0, R3, RZ, P0 ;  /* 0x000000ff03007208 */ /* 0x004fe20000000000 */
[----:B------:R-:W-:Y:S01]  /*b570*/  FMUL.FTZ R76, R2, R76 ;  /* 0x0000004c024c7220 */ /* 0x000fe20000410000 */
[----:B------:R-:W-:Y:S01]  /*b580*/  F2FP.BF16.PACK_AB R147, R218, R217 ;  /* 0x000000d9da93723e */ /* 0x000fe200000010ff */
[----:B------:R-:W-:Y:S01]  /*b590*/  FMUL.FTZ R77, R2, R77 ;  /* 0x0000004d024d7220 */ /* 0x000fe20000410000 */
[----:B------:R-:W-:Y:S01]  /*b5a0*/  PLOP3.LUT P0, PT, PT, PT, UP0, 0x80, 0x0 ;  /* 0x000000000000781c */ /* 0x000fe20003f0f008 */
[----:B------:R-:W-:Y:S01]  /*b5b0*/  FADD.FTZ R0, -R0, R139 ;  /* 0x0000008b00007221 */ /* 0x000fe20000010100 */
[----:B------:R-:W1:Y:S01]  /*b5c0*/  MUFU.EX2 R29, R10 ;  /* 0x0000000a001d7308 */ /* 0x000e620000000800 */
[C---:B------:R-:W-:Y:S03]  /*b5d0*/  FMUL.FTZ R80, R133.reuse, R80 ;  /* 0x0000005085507220 */ /* 0x040fe60000410000 */
[----:B------:R-:W-:Y:S01]  /*b5e0*/  FMUL.FTZ R0, R0, c[0x0][0x2d0] ;  /* 0x0000b40000007a20 */ /* 0x000fe20000410000 */
[----:B---3--:R-:W-:Y:S01]  /*b5f0*/  MOV R139, R31 ;  /* 0x0000001f008b7202 */ /* 0x008fe20000000f00 */
[----:B------:R-:W-:Y:S02]  /*b600*/  FMUL.FTZ R13, R2, R153 ;  /* 0x00000099020d7220 */ /* 0x000fe40000410000 */
[C---:B------:R-:W-:Y:S02]  /*b610*/  FMUL.FTZ R81, R133.reuse, R81 ;  /* 0x0000005185517220 */ /* 0x040fe40000410000 */
[----:B------:R-:W2:Y:S01]  /*b620*/  MUFU.EX2 R0, R0 ;  /* 0x0000000000007308 */ /* 0x000ea20000000800 */
[C---:B------:R-:W-:Y:S02]  /*b630*/  FMUL.FTZ R82, R132.reuse, R82 ;  /* 0x0000005284527220 */ /* 0x040fe40000410000 */
[----:B------:R-:W-:Y:S01]  /*b640*/  FMUL.FTZ R83, R132, R83 ;  /* 0x0000005384537220 */ /* 0x000fe20000410000 */
[----:B----4-:R-:W-:Y:S01]  /*b650*/  F2FP.BF16.PACK_AB R144, R50, R138 ;  /* 0x0000008a3290723e */ /* 0x010fe200000010ff */
[C---:B------:R-:W-:Y:S01]  /*b660*/  FMUL.FTZ R84, R133.reuse, R84 ;  /* 0x0000005485547220 */ /* 0x040fe20000410000 */
[----:B------:R-:W-:Y:S01]  /*b670*/  MOV R172, R50 ;  /* 0x0000003200ac7202 */ /* 0x000fe20000000f00 */
[C---:B------:R-:W-:Y:S01]  /*b680*/  FMUL.FTZ R50, R132.reuse, R190 ;  /* 0x000000be84327220 */ /* 0x040fe20000410000 */
[----:B------:R-:W-:Y:S01]  /*b690*/  MOV R190, R51 ;  /* 0x0000003300be7202 */ /* 0x000fe20000000f00 */
[C---:B------:R-:W-:Y:S02]  /*b6a0*/  FMUL.FTZ R51, R132.reuse, R191 ;  /* 0x000000bf84337220 */ /* 0x040fe40000410000 */
[----:B------:R-:W-:Y:S02]  /*b6b0*/  FMUL.FTZ R85, R133, R85 ;  /* 0x0000005585557220 */ /* 0x000fe40000410000 */
[C---:B------:R-:W-:Y:S01]  /*b6c0*/  FMUL.FTZ R86, R132.reuse, R86 ;  /* 0x0000005684567220 */ /* 0x040fe20000410000 */
[----:B-1----:R-:W-:Y:S01]  /*b6d0*/  F2FP.BF16.PACK_AB R146, R139, R29 ;  /* 0x0000001d8b92723e */ /* 0x002fe200000010ff */
[----:B------:R-:W-:Y:S01]  /*b6e0*/  FMUL.FTZ R87, R132, R87 ;  /* 0x0000005784577220 */ /* 0x000fe20000410000 */
[----:B------:R-:W-:Y:S01]  /*b6f0*/  MOV R157, R29 ;  /* 0x0000001d009d7202 */ /* 0x000fe20000000f00 */
[C---:B------:R-:W-:Y:S02]  /*b700*/  FMUL.FTZ R29, R2.reuse, R169 ;  /* 0x000000a9021d7220 */ /* 0x040fe40000410000 */
[C---:B------:R-:W-:Y:S01]  /*b710*/  FMUL.FTZ R88, R2.reuse, R88 ;  /* 0x0000005802587220 */ /* 0x040fe20000410000 */
[----:B------:R-:W-:Y:S01]  /*b720*/  MOV R175, R157 ;  /* 0x0000009d00af7202 */ /* 0x000fe20000000f00 */
[C---:B------:R-:W-:Y:S02]  /*b730*/  FMUL.FTZ R89, R2.reuse, R89 ;  /* 0x0000005902597220 */ /* 0x040fe40000410000 */
[----:B------:R-:W-:Y:S02]  /*b740*/  FMUL.FTZ R92, R2, R92 ;  /* 0x0000005c025c7220 */ /* 0x000fe40000410000 */
[C---:B--2---:R-:W-:Y:S02]  /*b750*/  FMUL.FTZ R10, R0.reuse, R150 ;  /* 0x00000096000a7220 */ /* 0x044fe40000410000 */
[C---:B------:R-:W-:Y:S02]  /*b760*/  FMUL.FTZ R11, R0.reuse, R151 ;  /* 0x00000097000b7220 */ /* 0x040fe40000410000 */
[----:B------:R-:W1:Y:S01]  /*b770*/  LDSM.16.MT88.4 R148, [R228+0x100] ;  /* 0x00010000e494783b */ /* 0x000e620000004200 */
[C---:B------:R-:W-:Y:S02]  /*b780*/  FMUL.FTZ R14, R0.reuse, R154 ;  /* 0x0000009a000e7220 */ /* 0x040fe40000410000 */
[C---:B------:R-:W-:Y:S02]  /*b790*/  FMUL.FTZ R15, R0.reuse, R155 ;  /* 0x0000009b000f7220 */ /* 0x040fe40000410000 */
[C---:B------:R-:W-:Y:S01]  /*b7a0*/  HMMA.16816.F32.BF16 R8, R144.reuse, R20, R8 ;  /* 0x000000149008723c */ /* 0x040fe20000041808 */
[C---:B------:R-:W-:Y:S02]  /*b7b0*/  FMUL.FTZ R27, R0.reuse, R167 ;  /* 0x000000a7001b7220 */ /* 0x040fe40000410000 */
[----:B------:R-:W2:Y:S01]  /*b7c0*/  LDSM.16.MT88.4 R152, [R227+0x100] ;  /* 0x00010000e398783b */ /* 0x000ea20000004200 */
[C---:B------:R-:W-:Y:S02]  /*b7d0*/  FMUL.FTZ R42, R0.reuse, R182 ;  /* 0x000000b6002a7220 */ /* 0x040fe40000410000 */
[C---:B------:R-:W-:Y:S02]  /*b7e0*/  FMUL.FTZ R47, R0.reuse, R187 ;  /* 0x000000bb002f7220 */ /* 0x040fe40000410000 */
[-C--:B------:R-:W-:Y:S01]  /*b7f0*/  HMMA.16816.F32.BF16 R12, R144, R22.reuse, R12 ;  /* 0x00000016900c723c */ /* 0x080fe2000004180c */
[C---:B------:R-:W-:Y:S03]  /*b800*/  FMUL.FTZ R20, R133.reuse, R160 ;  /* 0x000000a085147220 */ /* 0x040fe60000410000 */
[----:B------:R-:W-:Y:S01]  /*b810*/  MOV R160, R26 ;  /* 0x0000001a00a07202 */ /* 0x000fe20000000f00 */
[C---:B------:R-:W-:Y:S02]  /*b820*/  FMUL.FTZ R26, R0.reuse, R166 ;  /* 0x000000a6001a7220 */ /* 0x040fe40000410000 */
[----:B------:R-:W-:Y:S01]  /*b830*/  LDSM.16.MT88.4 R164, [R227+0x900] ;  /* 0x00090000e3a4783b */ /* 0x000fe20000004200 */
[C---:B------:R-:W-:Y:S01]  /*b840*/  HMMA.16816.F32.BF16 R16, R192.reuse, R22, R16 ;  /* 0x00000016c010723c */ /* 0x040fe20000041810 */
[C---:B------:R-:W-:Y:S03]  /*b850*/  FMUL.FTZ R21, R133.reuse, R161 ;  /* 0x000000a185157220 */ /* 0x040fe60000410000 */
[C---:B------:R-:W-:Y:S01]  /*b860*/  FMUL.FTZ R30, R0.reuse, R170 ;  /* 0x000000aa001e7220 */ /* 0x040fe20000410000 */
[----:B------:R-:W-:Y:S01]  /*b870*/  MOV R161, R34 ;  /* 0x0000002200a17202 */ /* 0x000fe20000000f00 */
[----:B------:R-:W-:Y:S01]  /*b880*/  FMUL.FTZ R43, R0, R183 ;  /* 0x000000b7002b7220 */ /* 0x000fe20000410000 */
[----:B------:R-:W-:Y:S01]  /*b890*/  MOV R168, R160 ;  /* 0x000000a000a87202 */ /* 0x000fe20000000f00 */
[C---:B------:R-:W-:Y:S01]  /*b8a0*/  FMUL.FTZ R22, R132.reuse, R162 ;  /* 0x000000a284167220 */ /* 0x040fe20000410000 */
[----:B------:R-:W-:Y:S03]  /*b8b0*/  MOV R189, R161 ;  /* 0x000000a100bd7202 */ /* 0x000fe60000000f00 */
[----:B------:R-:W-:Y:S02]  /*b8c0*/  FMUL.FTZ R23, R132, R163 ;  /* 0x000000a384177220 */ /* 0x000fe40000410000 */
[----:B------:R-:W-:Y:S01]  /*b8d0*/  LDSM.16.MT88.4 R160, [R228+0x900] ;  /* 0x00090000e4a0783b */ /* 0x000fe20000004200 */
[----:B------:R-:W-:Y:S02]  /*b8e0*/  FMUL.FTZ R46, R0, R186 ;  /* 0x000000ba002e7220 */ /* 0x000fe40000410000 */
[----:B------:R-:W-:Y:S01]  /*b8f0*/  FMUL.FTZ R34, R132, R174 ;  /* 0x000000ae84227220 */ /* 0x000fe20000410000 */
[----:B------:R-:W-:Y:S01]  /*b900*/  MOV R174, R158 ;  /* 0x0000009e00ae7202 */ /* 0x000fe20000000f00 */
[-C--:B------:R-:W-:Y:S01]  /*b910*/  HMMA.16816.F32.BF16 R20, R192, R36.reuse, R20 ;  /* 0x00000024c014723c */ /* 0x080fe20000041814 */
[C---:B------:R-:W-:Y:S02]  /*b920*/  FMUL.FTZ R58, R0.reuse, R58 ;  /* 0x0000003a003a7220 */ /* 0x040fe40000410000 */
[C---:B------:R-:W-:Y:S02]  /*b930*/  FMUL.FTZ R59, R0.reuse, R59 ;  /* 0x0000003b003b7220 */ /* 0x040fe40000410000 */
[C---:B------:R-:W-:Y:S02]  /*b940*/  FMUL.FTZ R62, R0.reuse, R62 ;  /* 0x0000003e003e7220 */ /* 0x040fe40000410000 */
[C---:B------:R-:W-:Y:S01]  /*b950*/  FMUL.FTZ R63, R0.reuse, R63 ;  /* 0x0000003f003f7220 */ /* 0x040fe20000410000 */
[C---:B------:R-:W-:Y:S01]  /*b960*/  HMMA.16816.F32.BF16 R24, R144.reuse, R36, R24 ;  /* 0x000000249018723c */ /* 0x040fe20000041818 */
[C---:B------:R-:W-:Y:S03]  /*b970*/  FMUL.FTZ R31, R0.reuse, R171 ;  /* 0x000000ab001f7220 */ /* 0x040fe60000410000 */
[----:B------:R-:W-:Y:S01]  /*b980*/  MOV R171, R222 ;  /* 0x000000de00ab7202 */ /* 0x000fe20000000f00 */
[----:B------:R-:W-:Y:S02]  /*b990*/  FMUL.FTZ R74, R0, R74 ;  /* 0x0000004a004a7220 */ /* 0x000fe40000410000 */
[C---:B------:R-:W-:Y:S01]  /*b9a0*/  FMUL.FTZ R37, R133.reuse, R177 ;  /* 0x000000b185257220 */ /* 0x040fe20000410000 */
[-C--:B------:R-:W-:Y:S01]  /*b9b0*/  HMMA.16816.F32.BF16 R28, R144, R38.reuse, R28 ;  /* 0x00000026901c723c */ /* 0x080fe2000004181c */
[----:B------:R-:W-:Y:S03]  /*b9c0*/  MOV R177, R138 ;  /* 0x0000008a00b17202 */ /* 0x000fe60000000f00 */
[--C-:B------:R-:W-:Y:S02]  /*b9d0*/  FFMA.FTZ R138, R196, c[0x0][0x2d0], -R141.reuse ;  /* 0x0000b400c48a7a23 */ /* 0x100fe4000001088d */
[C---:B------:R-:W-:Y:S01]  /*b9e0*/  FMUL.FTZ R36, R133.reuse, R176 ;  /* 0x000000b085247220 */ /* 0x040fe20000410000 */
[----:B------:R-:W-:Y:S01]  /*b9f0*/  MOV R176, R220 ;  /* 0x000000dc00b07202 */ /* 0x000fe20000000f00 */
[C---:B------:R-:W-:Y:S01]  /*ba00*/  HMMA.16816.F32.BF16 R32, R192.reuse, R38, R32 ;  /* 0x00000026c020723c */ /* 0x040fe20000041820 */
[----:B------:R3:W-:Y:S03]  /*ba10*/  MUFU.EX2 R181, R138 ;  /* 0x0000008a00b57308 */ /* 0x0007e60000000800 */
[C---:B------:R-:W-:Y:S02]  /*ba20*/  FMUL.FTZ R75, R0.reuse, R75 ;  /* 0x0000004b004b7220 */ /* 0x040fe40000410000 */
[----:B------:R-:W-:Y:S02]  /*ba30*/  FMUL.FTZ R78, R0, R78 ;  /* 0x0000004e004e7220 */ /* 0x000fe40000410000 */
[C---:B------:R-:W-:Y:S01]  /*ba40*/  FMUL.FTZ R39, R132.reuse, R179 ;  /* 0x000000b384277220 */ /* 0x040fe20000410000 */
[----:B------:R-:W-:Y:S03]  /*ba50*/  MOV R179, R221 ;  /* 0x000000dd00b37202 */ /* 0x000fe60000000f00 */
[----:B------:R-:W-:Y:S01]  /*ba60*/  FMUL.FTZ R38, R132, R178 ;  /* 0x000000b284267220 */ /* 0x000fe20000410000 */
[----:B------:R-:W-:Y:S01]  /*ba70*/  MOV R178, R156 ;  /* 0x0000009c00b27202 */ /* 0x000fe20000000f00 */
[C---:B------:R-:W-:Y:S01]  /*ba80*/  FMUL.FTZ R79, R0.reuse, R79 ;  /* 0x0000004f004f7220 */ /* 0x040fe20000410000 */
[----:B------:R-:W-:Y:S01]  /*ba90*/  LDSM.16.MT88.4 R156, [R226+0x900] ;  /* 0x00090000e29c783b */ /* 0x000fe20000004200 */
[C---:B------:R-:W-:Y:S02]  /*baa0*/  FMUL.FTZ R90, R0.reuse, R90 ;  /* 0x0000005a005a7220 */ /* 0x040fe40000410000 */
[----:B------:R-:W-:Y:S01]  /*bab0*/  FMUL.FTZ R91, R0, R91 ;  /* 0x0000005b005b7220 */ /* 0x000fe20000410000 */
[-C--:B-1----:R-:W-:Y:S01]  /*bac0*/  HMMA.16816.F32.BF16 R36, R192, R148.reuse, R36 ;  /* 0x00000094c024723c */ /* 0x082fe20000041824 */
[----:B------:R-:W-:Y:S02]  /*bad0*/  FMUL.FTZ R93, R2, R93 ;  /* 0x0000005d025d7220 */ /* 0x000fe40000410000 */
[C---:B------:R-:W-:Y:S02]  /*bae0*/  FMUL.FTZ R94, R0.reuse, R94 ;  /* 0x0000005e005e7220 */ /* 0x040fe40000410000 */
[----:B------:R-:W-:Y:S02]  /*baf0*/  FMUL.FTZ R95, R0, R95 ;  /* 0x0000005f005f7220 */ /* 0x000fe40000410000 */
[--C-:B---3--:R-:W-:Y:S01]  /*bb00*/  FFMA.FTZ R138, R198, c[0x0][0x2d0], -R141.reuse ;  /* 0x0000b400c68a7a23 */ /* 0x108fe2000001088d */
[C---:B------:R-:W-:Y:S01]  /*bb10*/  HMMA.16816.F32.BF16 R40, R144.reuse, R148, R40 ;  /* 0x000000949028723c */ /* 0x040fe20000041828 */
[C---:B------:R-:W-:Y:S02]  /*bb20*/  FMUL.FTZ R96, R133.reuse, R96 ;  /* 0x0000006085607220 */ /* 0x040fe40000410000 */
[----:B------:R1:W3:Y:S01]  /*bb30*/  MUFU.EX2 R184, R138 ;  /* 0x0000008a00b87308 */ /* 0x0002e20000000800 */
[C---:B------:R-:W-:Y:S02]  /*bb40*/  FMUL.FTZ R97, R133.reuse, R97 ;  /* 0x0000006185617220 */ /* 0x040fe40000410000 */
[C---:B------:R-:W-:Y:S02]  /*bb50*/  FMUL.FTZ R98, R132.reuse, R98 ;  /* 0x0000006284627220 */ /* 0x040fe40000410000 */
[-C--:B------:R-:W-:Y:S01]  /*bb60*/  HMMA.16816.F32.BF16 R44, R144, R150.reuse, R44 ;  /* 0x00000096902c723c */ /* 0x080fe2000004182c */
[C---:B------:R-:W-:Y:S03]  /*bb70*/  FMUL.FTZ R99, R132.reuse, R99 ;  /* 0x0000006384637220 */ /* 0x040fe60000410000 */
[C---:B------:R-:W-:Y:S02]  /*bb80*/  FMUL.FTZ R100, R133.reuse, R100 ;  /* 0x0000006485647220 */ /* 0x040fe40000410000 */
[----:B------:R-:W-:Y:S02]  /*bb90*/  FMUL.FTZ R101, R133, R101 ;  /* 0x0000006585657220 */ /* 0x000fe40000410000 */
[C---:B------:R-:W-:Y:S01]  /*bba0*/  HMMA.16816.F32.BF16 R48, R192.reuse, R150, R48 ;  /* 0x00000096c030723c */ /* 0x040fe20000041830 */
[----:B------:R-:W4:Y:S03]  /*bbb0*/  LDSM.16.MT88.4 R148, [R225+0x1900] ;  /* 0x00190000e194783b */ /* 0x000f260000004200 */
[C---:B------:R-:W-:Y:S02]  /*bbc0*/  FMUL.FTZ R102, R132.reuse, R102 ;  /* 0x0000006684667220 */ /* 0x040fe40000410000 */
[----:B------:R-:W-:Y:S02]  /*bbd0*/  FMUL.FTZ R103, R132, R103 ;  /* 0x0000006784677220 */ /* 0x000fe40000410000 */
[-C--:B--2---:R-:W-:Y:S01]  /*bbe0*/  HMMA.16816.F32.BF16 R52, R192, R152.reuse, R52 ;  /* 0x00000098c034723c */ /* 0x084fe20000041834 */
[C---:B------:R-:W-:Y:S03]  /*bbf0*/  FMUL.FTZ R104, R2.reuse, R104 ;  /* 0x0000006802687220 */ /* 0x040fe60000410000 */
[--C-:B-1----:R-:W-:Y:S02]  /*bc00*/  FFMA.FTZ R138, R197, c[0x0][0x2d0], -R142.reuse ;  /* 0x0000b400c58a7a23 */ /* 0x102fe4000001088e */
[----:B------:R-:W-:Y:S02]  /*bc10*/  FMUL.FTZ R105, R2, R105 ;  /* 0x0000006902697220 */ /* 0x000fe40000410000 */
[C---:B------:R-:W-:Y:S01]  /*bc20*/  HMMA.16816.F32.BF16 R56, R144.reuse, R152, R56 ;  /* 0x000000989038723c */ /* 0x040fe20000041838 */
[----:B------:R1:W-:Y:S03]  /*bc30*/  MUFU.EX2 R182, R138 ;  /* 0x0000008a00b67308 */ /* 0x0003e60000000800 */
[C---:B------:R-:W-:Y:S02]  /*bc40*/  FMUL.FTZ R106, R0.reuse, R106 ;  /* 0x0000006a006a7220 */ /* 0x040fe40000410000 */
[----:B------:R-:W-:Y:S02]  /*bc50*/  FMUL.FTZ R107, R0, R107 ;  /* 0x0000006b006b7220 */ /* 0x000fe40000410000 */
[-C--:B------:R-:W-:Y:S01]  /*bc60*/  HMMA.16816.F32.BF16 R60, R144, R154.reuse, R60 ;  /* 0x0000009a903c723c */ /* 0x080fe2000004183c */
[C---:B------:R-:W-:Y:S03]  /*bc70*/  FMUL.FTZ R108, R2.reuse, R108 ;  /* 0x0000006c026c7220 */ /* 0x040fe60000410000 */
[----:B------:R-:W-:Y:S02]  /*bc80*/  FMUL.FTZ R109, R2, R109 ;  /* 0x0000006d026d7220 */ /* 0x000fe40000410000 */
[C---:B------:R-:W-:Y:S02]  /*bc90*/  FMUL.FTZ R110, R0.reuse, R110 ;  /* 0x0000006e006e7220 */ /* 0x040fe40000410000 */
[C---:B------:R-:W-:Y:S01]  /*bca0*/  HMMA.16816.F32.BF16 R64, R192.reuse, R154, R64 ;  /* 0x0000009ac040723c */ /* 0x040fe20000041840 */
[----:B------:R-:W2:Y:S03]  /*bcb0*/  LDSM.16.MT88.4 R152, [R226+0x1900] ;  /* 0x00190000e298783b */ /* 0x000ea60000004200 */
[----:B------:R-:W-:Y:S02]  /*bcc0*/  FMUL.FTZ R111, R0, R111 ;  /* 0x0000006f006f7220 */ /* 0x000fe40000410000 */
[C---:B------:R-:W-:Y:S02]  /*bcd0*/  FMUL.FTZ R112, R133.reuse, R112 ;  /* 0x0000007085707220 */ /* 0x040fe40000410000 */
[----:B------:R-:W-:Y:S01]  /*bce0*/  FMUL.FTZ R113, R133, R113 ;  /* 0x0000007185717220 */ /* 0x000fe20000410000 */
[-C--:B----4-:R-:W-:Y:S03]  /*bcf0*/  HMMA.16816.F32.BF16 R68, R192, R148.reuse, R68 ;  /* 0x00000094c044723c */ /* 0x090fe60000041844 */
[--C-:B-1----:R-:W-:Y:S02]  /*bd00*/  FFMA.FTZ R138, R199, c[0x0][0x2d0], -R142.reuse ;  /* 0x0000b400c78a7a23 */ /* 0x102fe4000001088e */
[C---:B------:R-:W-:Y:S02]  /*bd10*/  FMUL.FTZ R114, R132.reuse, R114 ;  /* 0x0000007284727220 */ /* 0x040fe40000410000 */
[----:B------:R1:W4:Y:S01]  /*bd20*/  MUFU.EX2 R185, R138 ;  /* 0x0000008a00b97308 */ /* 0x0003220000000800 */
[C---:B------:R-:W-:Y:S01]  /*bd30*/  HMMA.16816.F32.BF16 R72, R144.reuse, R148, R72 ;  /* 0x000000949048723c */ /* 0x040fe20000041848 */
[----:B------:R-:W-:Y:S03]  /*bd40*/  FMUL.FTZ R115, R132, R115 ;  /* 0x0000007384737220 */ /* 0x000fe60000410000 */
[C---:B------:R-:W-:Y:S02]  /*bd50*/  FMUL.FTZ R120, R2.reuse, R120 ;  /* 0x0000007802787220 */ /* 0x040fe40000410000 */
[----:B------:R-:W-:Y:S02]  /*bd60*/  FMUL.FTZ R121, R2, R121 ;  /* 0x0000007902797220 */ /* 0x000fe40000410000 */
[-C--:B------:R-:W-:Y:S01]  /*bd70*/  HMMA.16816.F32.BF16 R76, R144, R150.reuse, R76 ;  /* 0x00000096904c723c */ /* 0x080fe2000004184c */
[C---:B------:R-:W-:Y:S03]  /*bd80*/  FMUL.FTZ R122, R0.reuse, R122 ;  /* 0x0000007a007a7220 */ /* 0x040fe60000410000 */
[----:B------:R-:W-:Y:S02]  /*bd90*/  FMUL.FTZ R123, R0, R123 ;  /* 0x0000007b007b7220 */ /* 0x000fe40000410000 */
[C---:B------:R-:W-:Y:S02]  /*bda0*/  FMUL.FTZ R124, R2.reuse, R124 ;  /* 0x0000007c027c7220 */ /* 0x040fe40000410000 */
[C---:B------:R-:W-:Y:S01]  /*bdb0*/  HMMA.16816.F32.BF16 R80, R192.reuse, R150, R80 ;  /* 0x00000096c050723c */ /* 0x040fe20000041850 */
[----:B------:R-:W5:Y:S03]  /*bdc0*/  LDSM.16.MT88.4 R148, [R228+0x1900] ;  /* 0x00190000e494783b */ /* 0x000f660000004200 */
[----:B------:R-:W-:Y:S02]  /*bdd0*/  FMUL.FTZ R125, R2, R125 ;  /* 0x0000007d027d7220 */ /* 0x000fe40000410000 */
[----:B------:R-:W-:Y:S02]  /*bde0*/  FMUL.FTZ R126, R0, R126 ;  /* 0x0000007e007e7220 */ /* 0x000fe40000410000 */
[-C--:B--2---:R-:W-:Y:S01]  /*bdf0*/  HMMA.16816.F32.BF16 R84, R192, R152.reuse, R84 ;  /* 0x00000098c054723c */ /* 0x084fe20000041854 */
[--C-:B-1----:R-:W-:Y:S03]  /*be00*/  FFMA.FTZ R138, R202, c[0x0][0x2d0], -R141.reuse ;  /* 0x0000b400ca8a7a23 */ /* 0x102fe6000001088d */
[----:B------:R-:W-:Y:S01]  /*be10*/  FMUL.FTZ R127, R0, R127 ;  /* 0x0000007f007f7220 */ /* 0x000fe20000410000 */
[----:B------:R1:W-:Y:S01]  /*be20*/  MUFU.EX2 R187, R138 ;  /* 0x0000008a00bb7308 */ /* 0x0003e20000000800 */
[C---:B------:R-:W-:Y:S02]  /*be30*/  FMUL.FTZ R128, R133.reuse, R128 ;  /* 0x0000008085807220 */ /* 0x040fe40000410000 */
[C---:B------:R-:W-:Y:S01]  /*be40*/  HMMA.16816.F32.BF16 R88, R144.reuse, R152, R88 ;  /* 0x000000989058723c */ /* 0x040fe20000041858 */
[C---:B------:R-:W-:Y:S03]  /*be50*/  FMUL.FTZ R129, R133.reuse, R129 ;  /* 0x0000008185817220 */ /* 0x040fe60000410000 */
[C---:B------:R-:W-:Y:S02]  /*be60*/  FMUL.FTZ R130, R132.reuse, R130 ;  /* 0x0000008284827220 */ /* 0x040fe40000410000 */
[C---:B------:R-:W-:Y:S02]  /*be70*/  FMUL.FTZ R131, R132.reuse, R131 ;  /* 0x0000008384837220 */ /* 0x040fe40000410000 */
[-C--:B------:R-:W-:Y:S01]  /*be80*/  HMMA.16816.F32.BF16 R92, R144, R154.reuse, R92 ;  /* 0x0000009a905c723c */ /* 0x080fe2000004185c */
[C---:B------:R-:W-:Y:S03]  /*be90*/  FMUL.FTZ R116, R133.reuse, R116 ;  /* 0x0000007485747220 */ /* 0x040fe60000410000 */
[----:B------:R-:W-:Y:S02]  /*bea0*/  FMUL.FTZ R117, R133, R117 ;  /* 0x0000007585757220 */ /* 0x000fe40000410000 */
[C---:B------:R-:W-:Y:S02]  /*beb0*/  FMUL.FTZ R118, R132.reuse, R118 ;  /* 0x0000007684767220 */ /* 0x040fe40000410000 */
[C---:B------:R-:W-:Y:S01]  /*bec0*/  HMMA.16816.F32.BF16 R96, R192.reuse, R154, R96 ;  /* 0x0000009ac060723c */ /* 0x040fe20000041860 */
[----:B------:R-:W2:Y:S03]  /*bed0*/  LDSM.16.MT88.4 R152, [R227+0x1900] ;  /* 0x00190000e398783b */ /* 0x000ea60000004200 */
[----:B------:R-:W-:Y:S02]  /*bee0*/  FMUL.FTZ R119, R132, R119 ;  /* 0x0000007784777220 */ /* 0x000fe40000410000 */
[----:B-1----:R-:W-:Y:S02]  /*bef0*/  FFMA.FTZ R138, R204, c[0x0][0x2d0], -R141 ;  /* 0x0000b400cc8a7a23 */ /* 0x002fe4000001088d */
[-C--:B-----5:R-:W-:Y:S02]  /*bf00*/  HMMA.16816.F32.BF16 R100, R192, R148.reuse, R100 ;  /* 0x00000094c064723c */ /* 0x0a0fe40000041864 */
[----:B------:R1:W5:Y:S06]  /*bf10*/  MUFU.EX2 R170, R138 ;  /* 0x0000008a00aa7308 */ /* 0x00036c0000000800 */
[C---:B------:R-:W-:Y:S08]  /*bf20*/  HMMA.16816.F32.BF16 R104, R144.reuse, R148, R104 ;  /* 0x000000949068723c */ /* 0x040ff00000041868 */
[-C--:B------:R-:W-:Y:S08]  /*bf30*/  HMMA.16816.F32.BF16 R108, R144, R150.reuse, R108 ;  /* 0x00000096906c723c */ /* 0x080ff0000004186c */
[C---:B------:R-:W-:Y:S01]  /*bf40*/  HMMA.16816.F32.BF16 R112, R192.reuse, R150, R112 ;  /* 0x00000096c070723c */ /* 0x040fe20000041870 */
[--C-:B-1----:R-:W-:Y:S01]  /*bf50*/  FFMA.FTZ R138, R203, c[0x0][0x2d0], -R142.reuse ;  /* 0x0000b400cb8a7a23 */ /* 0x102fe2000001088e */
[----:B------:R-:W1:Y:S03]  /*bf60*/  LDSM.16.MT88.4 R148, [R225+0x900] ;  /* 0x00090000e194783b */ /* 0x000e660000004200 */
[----:B------:R3:W-:Y:S03]  /*bf70*/  MUFU.EX2 R188, R138 ;  /* 0x0000008a00bc7308 */ /* 0x0007e60000000800 */
[-C--:B--2---:R-:W-:Y:S08]  /*bf80*/  HMMA.16816.F32.BF16 R116, R192, R152.reuse, R116 ;  /* 0x00000098c074723c */ /* 0x084ff00000041874 */
[C---:B------:R-:W-:Y:S08]  /*bf90*/  HMMA.16816.F32.BF16 R120, R144.reuse, R152, R120 ;  /* 0x000000989078723c */ /* 0x040ff00000041878 */
[-C--:B------:R-:W-:Y:S01]  /*bfa0*/  HMMA.16816.F32.BF16 R124, R144, R154.reuse, R124 ;  /* 0x0000009a907c723c */ /* 0x080fe2000004187c */
[----:B---3--:R-:W-:Y:S06]  /*bfb0*/  FFMA.FTZ R138, R207, c[0x0][0x2d0], -R142 ;  /* 0x0000b400cf8a7a23 */ /* 0x008fec000001088e */
[----:B------:R-:W-:Y:S01]  /*bfc0*/  F2FP.BF16.PACK_AB R144, R184, R181 ;  /* 0x000000b5b890723e */ /* 0x000fe200000010ff */
[----:B------:R-:W-:Y:S01]  /*bfd0*/  HMMA.16816.F32.BF16 R128, R192, R154, R128 ;  /* 0x0000009ac080723c */ /* 0x000fe20000041880 */
[----:B------:R2:W3:Y:S03]  /*bfe0*/  MUFU.EX2 R169, R138 ;  /* 0x0000008a00a97308 */ /* 0x0004e60000000800 */
[----:B----4-:R-:W-:Y:S02]  /*bff0*/  F2FP.BF16.PACK_AB R145, R185, R182 ;  /* 0x000000b6b991723e */ /* 0x010fe400000010ff */
[----:B-----5:R-:W-:Y:S01]  /*c000*/  F2FP.BF16.PACK_AB R146, R170, R187 ;  /* 0x000000bbaa92723e */ /* 0x020fe200000010ff */
[--C-:B--2---:R-:W-:Y:S01]  /*c010*/  FFMA.FTZ R138, R205, c[0x0][0x2d0], -R143.reuse ;  /* 0x0000b400cd8a7a23 */ /* 0x104fe2000001088f */
[----:B---3--:R-:W-:Y:S03]  /*c020*/  F2FP.BF16.PACK_AB R147, R169, R188 ;  /* 0x000000bca993723e */ /* 0x008fe600000010ff */
[----:B------:R2:W-:Y:S04]  /*c030*/  MUFU.EX2 R183, R138 ;  /* 0x0000008a00b77308 */ /* 0x0005e80000000800 */
[-C--:B-1----:R-:W-:Y:S01]  /*c040*/  HMMA.16816.F32.BF16 R4, R144, R148.reuse, R4 ;  /* 0x000000949004723c */ /* 0x082fe20000041804 */
[--C-:B--2---:R-:W-:Y:S05]  /*c050*/  FFMA.FTZ R138, R208, c[0x0][0x2d0], -R143.reuse ;  /* 0x0000b400d08a7a23 */ /* 0x104fea000001088f */
[----:B------:R1:W2:Y:S02]  /*c060*/  MUFU.EX2 R186, R138 ;  /* 0x0000008a00ba7308 */ /* 0x0002a40000000800 */
[--C-:B-1----:R-:W-:Y:S01]  /*c070*/  FFMA.FTZ R138, R210, c[0x0][0x2d0], -R143.reuse ;  /* 0x0000b400d28a7a23 */ /* 0x102fe2000001088f */
[----:B--2---:R-:W-:Y:S07]  /*c080*/  F2FP.BF16.PACK_AB R152, R186, R183 ;  /* 0x000000b7ba98723e */ /* 0x004fee00000010ff */
[----:B------:R1:W-:Y:S02]  /*c090*/  MUFU.EX2 R222, R138 ;  /* 0x0000008a00de7308 */ /* 0x0003e40000000800 */
[----:B-1----:R-:W-:Y:S08]  /*c0a0*/  FFMA.FTZ R138, R211, c[0x0][0x2d0], -R143 ;  /* 0x0000b400d38a7a23 */ /* 0x002ff0000001088f */
[----:B------:R1:W2:Y:S02]  /*c0b0*/  MUFU.EX2 R221, R138 ;  /* 0x0000008a00dd7308 */ /* 0x0002a40000000800 */
[--C-:B-1----:R-:W-:Y:S01]  /*c0c0*/  FFMA.FTZ R138, R200, c[0x0][0x2d0], -R134.reuse ;  /* 0x0000b400c88a7a23 */ /* 0x102fe20000010886 */
[----:B--2---:R-:W-:Y:S07]  /*c0d0*/  F2FP.BF16.PACK_AB R154, R221, R222 ;  /* 0x000000dedd9a723e */ /* 0x004fee00000010ff */
[----:B------:R1:W-:Y:S02]  /*c0e0*/  MUFU.EX2 R200, R138 ;  /* 0x0000008a00c87308 */ /* 0x0003e40000000800 */
[--C-:B-1----:R-:W-:Y:S08]  /*c0f0*/  FFMA.FTZ R138, R201, c[0x0][0x2d0], -R134.reuse ;  /* 0x0000b400c98a7a23 */ /* 0x102ff00000010886 */
[----:B------:R1:W2:Y:S02]  /*c100*/  MUFU.EX2 R199, R138 ;  /* 0x0000008a00c77308 */ /* 0x0002a40000000800 */
[--C-:B-1----:R-:W-:Y:S01]  /*c110*/  FFMA.FTZ R138, R206, c[0x0][0x2d0], -R134.reuse ;  /* 0x0000b400ce8a7a23 */ /* 0x102fe20000010886 */
[----:B--2---:R-:W-:Y:S07]  /*c120*/  F2FP.BF16.PACK_AB R153, R199, R200 ;  /* 0x000000c8c799723e */ /* 0x004fee00000010ff */
[----:B------:R1:W-:Y:S02]  /*c130*/  MUFU.EX2 R198, R138 ;  /* 0x0000008a00c67308 */ /* 0x0003e40000000800 */
[----:B-1----:R-:W-:Y:S08]  /*c140*/  FFMA.FTZ R138, R209, c[0x0][0x2d0], -R134 ;  /* 0x0000b400d18a7a23 */ /* 0x002ff00000010886 */
[----:B------:R1:W2:Y:S02]  /*c150*/  MUFU.EX2 R197, R138 ;  /* 0x0000008a00c57308 */ /* 0x0002a40000000800 */
[--C-:B-1----:R-:W-:Y:S01]  /*c160*/  FFMA.FTZ R138, R244, c[0x0][0x2d0], -R141.reuse ;  /* 0x0000b400f48a7a23 */ /* 0x102fe2000001088d */
[----:B--2---:R-:W-:Y:S02]  /*c170*/  F2FP.BF16.PACK_AB R155, R197, R198 ;  /* 0x000000c6c59b723e */ /* 0x004fe400000010ff */
[----:B------:R-:W-:Y:S05]  /*c180*/  MOV R244, R169 ;  /* 0x000000a900f47202 */ /* 0x000fea0000000f00 */
[----:B------:R1:W-:Y:S01]  /*c190*/  MUFU.EX2 R211, R138 ;  /* 0x0000008a00d37308 */ /* 0x0003e20000000800 */
[C---:B------:R-:W-:Y:S08]  /*c1a0*/  HMMA.16816.F32.BF16 R8, R152.reuse, R148, R8 ;  /* 0x000000949808723c */ /* 0x040ff00000041808 */
[-C--:B------:R-:W-:Y:S08]  /*c1b0*/  HMMA.16816.F32.BF16 R12, R152, R150.reuse, R12 ;  /* 0x00000096980c723c */ /* 0x080ff0000004180c */
[C---:B------:R-:W-:Y:S01]  /*c1c0*/  HMMA.16816.F32.BF16 R16, R144.reuse, R150, R16 ;  /* 0x000000969010723c */ /* 0x040fe20000041810 */
[----:B------:R-:W2:Y:S03]  /*c1d0*/  LDSM.16.MT88.4 R148, [R225+0x2100] ;  /* 0x00210000e194783b */ /* 0x000ea60000004200 */
[--C-:B-1----:R-:W-:Y:S01]  /*c1e0*/  FFMA.FTZ R138, R246, c[0x0][0x2d0], -R141.reuse ;  /* 0x0000b400f68a7a23 */ /* 0x102fe2000001088d */
[----:B------:R-:W-:Y:S03]  /*c1f0*/  MOV R246, R170 ;  /* 0x000000aa00f67202 */ /* 0x000fe60000000f00 */
[-C--:B------:R-:W-:Y:S01]  /*c200*/  HMMA.16816.F32.BF16 R20, R144, R156.reuse, R20 ;  /* 0x0000009c9014723c */ /* 0x080fe20000041814 */
[----:B------:R1:W-:Y:S07]  /*c210*/  MUFU.EX2 R220, R138 ;  /* 0x0000008a00dc7308 */ /* 0x0003ee0000000800 */
[C---:B------:R-:W-:Y:S08]  /*c220*/  HMMA.16816.F32.BF16 R24, R152.reuse, R156, R24 ;  /* 0x0000009c9818723c */ /* 0x040ff00000041818 */
[-C--:B------:R-:W-:Y:S08]  /*c230*/  HMMA.16816.F32.BF16 R28, R152, R158.reuse, R28 ;  /* 0x0000009e981c723c */ /* 0x080ff0000004181c */
[C---:B------:R-:W-:Y:S01]  /*c240*/  HMMA.16816.F32.BF16 R32, R144.reuse, R158, R32 ;  /* 0x0000009e9020723c */ /* 0x040fe20000041820 */
[--C-:B-1----:R-:W-:Y:S01]  /*c250*/  FFMA.FTZ R138, R219, c[0x0][0x2d0], -R142.reuse ;  /* 0x0000b400db8a7a23 */ /* 0x102fe2000001088e */
[----:B------:R-:W1:Y:S02]  /*c260*/  LDSM.16.MT88.4 R156, [R226+0x2100] ;  /* 0x00210000e29c783b */ /* 0x000e640000004200 */
[----:B------:R-:W-:Y:S01]  /*c270*/  MOV R219, R188 ;  /* 0x000000bc00db7202 */ /* 0x000fe20000000f00 */
[----:B------:R3:W-:Y:S03]  /*c280*/  MUFU.EX2 R210, R138 ;  /* 0x0000008a00d27308 */ /* 0x0007e60000000800 */
[-C--:B------:R-:W-:Y:S08]  /*c290*/  HMMA.16816.F32.BF16 R36, R144, R160.reuse, R36 ;  /* 0x000000a09024723c */ /* 0x080ff00000041824 */
[C---:B------:R-:W-:Y:S08]  /*c2a0*/  HMMA.16816.F32.BF16 R40, R152.reuse, R160, R40 ;  /* 0x000000a09828723c */ /* 0x040ff00000041828 */
[-C--:B------:R-:W-:Y:S01]  /*c2b0*/  HMMA.16816.F32.BF16 R44, R152, R162.reuse, R44 ;  /* 0x000000a2982c723c */ /* 0x080fe2000004182c */
[--C-:B---3--:R-:W-:Y:S03]  /*c2c0*/  FFMA.FTZ R138, R223, c[0x0][0x2d0], -R142.reuse ;  /* 0x0000b400df8a7a23 */ /* 0x108fe6000001088e */
[----:B------:R-:W-:Y:S04]  /*c2d0*/  MOV R223, R187 ;  /* 0x000000bb00df7202 */ /* 0x000fe80000000f00 */
[C---:B------:R-:W-:Y:S01]  /*c2e0*/  HMMA.16816.F32.BF16 R48, R144.reuse, R162, R48 ;  /* 0x000000a29030723c */ /* 0x040fe20000041830 */
[----:B------:R3:W4:Y:S01]  /*c2f0*/  MUFU.EX2 R209, R138 ;  /* 0x0000008a00d17308 */ /* 0x0007220000000800 */
[----:B------:R-:W5:Y:S06]  /*c300*/  LDSM.16.MT88.4 R160, [R228+0x2100] ;  /* 0x00210000e4a0783b */ /* 0x000f6c0000004200 */
[-C--:B------:R-:W-:Y:S08]  /*c310*/  HMMA.16816.F32.BF16 R52, R144, R164.reuse, R52 ;  /* 0x000000a49034723c */ /* 0x080ff00000041834 */
[C---:B------:R-:W-:Y:S08]  /*c320*/  HMMA.16816.F32.BF16 R56, R152.reuse, R164, R56 ;  /* 0x000000a49838723c */ /* 0x040ff00000041838 */
[-C--:B------:R-:W-:Y:S01]  /*c330*/  HMMA.16816.F32.BF16 R60, R152, R166.reuse, R60 ;  /* 0x000000a6983c723c */ /* 0x080fe2000004183c */
[--C-:B---3--:R-:W-:Y:S03]  /*c340*/  FFMA.FTZ R138, R190, c[0x0][0x2d0], -R141.reuse ;  /* 0x0000b400be8a7a23 */ /* 0x108fe6000001088d */
[----:B------:R-:W-:Y:S01]  /*c350*/  FFMA.FTZ R141, R189, c[0x0][0x2d0], -R141 ;  /* 0x0000b400bd8d7a23 */ /* 0x000fe2000001088d */
[----:B------:R3:W-:Y:S01]  /*c360*/  MUFU.EX2 R208, R138 ;  /* 0x0000008a00d07308 */ /* 0x0007e20000000800 */
[----:B------:R-:W-:Y:S02]  /*c370*/  LDSM.16.MT88.4 R188, [R228+0x1100] ;  /* 0x00110000e4bc783b */ /* 0x000fe40000004200 */
[C---:B------:R-:W-:Y:S07]  /*c380*/  HMMA.16816.F32.BF16 R64, R144.reuse, R166, R64 ;  /* 0x000000a69040723c */ /* 0x040fee0000041840 */
[----:B------:R4:W1:Y:S01]  /*c390*/  MUFU.EX2 R207, R141 ;  /* 0x0000008d00cf7308 */ /* 0x0008620000000800 */
[-C--:B--2---:R-:W-:Y:S08]  /*c3a0*/  HMMA.16816.F32.BF16 R68, R144, R148.reuse, R68 ;  /* 0x000000949044723c */ /* 0x084ff00000041844 */
[C---:B------:R-:W-:Y:S01]  /*c3b0*/  HMMA.16816.F32.BF16 R72, R152.reuse, R148, R72 ;  /* 0x000000949848723c */ /* 0x040fe20000041848 */
[--C-:B---3--:R-:W-:Y:S03]  /*c3c0*/  FFMA.FTZ R138, R249, c[0x0][0x2d0], -R142.reuse ;  /* 0x0000b400f98a7a23 */ /* 0x108fe6000001088e */
[----:B------:R-:W-:Y:S01]  /*c3d0*/  MOV R249, R186 ;  /* 0x000000ba00f97202 */ /* 0x000fe20000000f00 */
[----:B------:R-:W-:Y:S03]  /*c3e0*/  FFMA.FTZ R142, R251, c[0x0][0x2d0], -R142 ;  /* 0x0000b400fb8e7a23 */ /* 0x000fe6000001088e */
[-C--:B------:R-:W-:Y:S01]  /*c3f0*/  HMMA.16816.F32.BF16 R76, R152, R150.reuse, R76 ;  /* 0x00000096984c723c */ /* 0x080fe2000004184c */
[----:B------:R2:W-:Y:S03]  /*c400*/  MUFU.EX2 R206, R138 ;  /* 0x0000008a00ce7308 */ /* 0x0005e60000000800 */
[----:B------:R-:W-:Y:S02]  /*c410*/  MOV R251, R185 ;  /* 0x000000b900fb7202 */ /* 0x000fe40000000f00 */
[----:B----4-:R-:W-:Y:S02]  /*c420*/  F2FP.BF16.PACK_AB R141, R209, R210 ;  /* 0x000000d2d18d723e */ /* 0x010fe400000010ff */
[C---:B------:R-:W-:Y:S01]  /*c430*/  HMMA.16816.F32.BF16 R80, R144.reuse, R150, R80 ;  /* 0x000000969050723c */ /* 0x040fe20000041850 */
[----:B------:R-:W3:Y:S02]  /*c440*/  LDSM.16.MT88.4 R148, [R227+0x2100] ;  /* 0x00210000e394783b */ /* 0x000ee40000004200 */
[----:B------:R4:W-:Y:S05]  /*c450*/  MUFU.EX2 R205, R142 ;  /* 0x0000008e00cd7308 */ /* 0x0009ea0000000800 */
[-C--:B-1----:R-:W-:Y:S08]  /*c460*/  HMMA.16816.F32.BF16 R84, R144, R156.reuse, R84 ;  /* 0x0000009c9054723c */ /* 0x082ff00000041854 */
[C---:B------:R-:W-:Y:S01]  /*c470*/  HMMA.16816.F32.BF16 R88, R152.reuse, R156, R88 ;  /* 0x0000009c9858723c */ /* 0x040fe20000041858 */
[--C-:B--2---:R-:W-:Y:S03]  /*c480*/  FFMA.FTZ R138, R245, c[0x0][0x2d0], -R143.reuse ;  /* 0x0000b400f58a7a23 */ /* 0x104fe6000001088f */
[----:B------:R-:W-:Y:S01]  /*c490*/  MOV R245, R184 ;  /* 0x000000b800f57202 */ /* 0x000fe20000000f00 */
[----:B------:R1:W-:Y:S03]  /*c4a0*/  MUFU.EX2 R204, R138 ;  /* 0x0000008a00cc7308 */ /* 0x0003e60000000800 */
[-C--:B------:R-:W-:Y:S01]  /*c4b0*/  HMMA.16816.F32.BF16 R92, R152, R158.reuse, R92 ;  /* 0x0000009e985c723c */ /* 0x080fe2000004185c */
[----:B----4-:R-:W-:Y:S07]  /*c4c0*/  F2FP.BF16.PACK_AB R142, R207, R208 ;  /* 0x000000d0cf8e723e */ /* 0x010fee00000010ff */
[C---:B------:R-:W-:Y:S01]  /*c4d0*/  HMMA.16816.F32.BF16 R96, R144.reuse, R158, R96 ;  /* 0x0000009e9060723c */ /* 0x040fe20000041860 */
[----:B------:R-:W2:Y:S07]  /*c4e0*/  LDSM.16.MT88.4 R156, [R225+0x1100] ;  /* 0x00110000e19c783b */ /* 0x000eae0000004200 */
[-C--:B-----5:R-:W-:Y:S01]  /*c4f0*/  HMMA.16816.F32.BF16 R100, R144, R160.reuse, R100 ;  /* 0x000000a09064723c */ /* 0x0a0fe20000041864 */
[--C-:B-1----:R-:W-:Y:S03]  /*c500*/  FFMA.FTZ R138, R247, c[0x0][0x2d0], -R143.reuse ;  /* 0x0000b400f78a7a23 */ /* 0x102fe6000001088f */
[----:B------:R-:W-:Y:S04]  /*c510*/  MOV R247, R183 ;  /* 0x000000b700f77202 */ /* 0x000fe80000000f00 */
[C---:B------:R-:W-:Y:S01]  /*c520*/  HMMA.16816.F32.BF16 R104, R152.reuse, R160, R104 ;  /* 0x000000a09868723c */ /* 0x040fe20000041868 */
[----:B------:R1:W4:Y:S07]  /*c530*/  MUFU.EX2 R203, R138 ;  /* 0x0000008a00cb7308 */ /* 0x00032e0000000800 */
[-C--:B------:R-:W-:Y:S08]  /*c540*/  HMMA.16816.F32.BF16 R108, R152, R162.reuse, R108 ;  /* 0x000000a2986c723c */ /* 0x080ff0000004186c */
[C---:B------:R-:W-:Y:S08]  /*c550*/  HMMA.16816.F32.BF16 R112, R144.reuse, R162, R112 ;  /* 0x000000a29070723c */ /* 0x040ff00000041870 */
[-C--:B---3--:R-:W-:Y:S01]  /*c560*/  HMMA.16816.F32.BF16 R116, R144, R148.reuse, R116 ;  /* 0x000000949074723c */ /* 0x088fe20000041874 */
[--C-:B-1----:R-:W-:Y:S03]  /*c570*/  FFMA.FTZ R138, R248, c[0x0][0x2d0], -R143.reuse ;  /* 0x0000b400f88a7a23 */ /* 0x102fe6000001088f */
[----:B------:R-:W-:Y:S01]  /*c580*/  FFMA.FTZ R143, R250, c[0x0][0x2d0], -R143 ;  /* 0x0000b400fa8f7a23 */ /* 0x000fe2000001088f */
[----:B------:R1:W-:Y:S01]  /*c590*/  MUFU.EX2 R202, R138 ;  /* 0x0000008a00ca7308 */ /* 0x0003e20000000800 */
[----:B------:R-:W-:Y:S02]  /*c5a0*/  MOV R248, R182 ;  /* 0x000000b600f87202 */ /* 0x000fe40000000f00 */
[C---:B------:R-:W-:Y:S01]  /*c5b0*/  HMMA.16816.F32.BF16 R120, R152.reuse, R148, R120 ;  /* 0x000000949878723c */ /* 0x040fe20000041878 */
[----:B------:R-:W-:Y:S03]  /*c5c0*/  MOV R182, R175 ;  /* 0x000000af00b67202 */ /* 0x000fe60000000f00 */
[----:B------:R-:W-:Y:S02]  /*c5d0*/  MOV R250, R181 ;  /* 0x000000b500fa7202 */ /* 0x000fe40000000f00 */
[----:B------:R-:W-:Y:S01]  /*c5e0*/  MOV R181, R174 ;  /* 0x000000ae00b57202 */ /* 0x000fe20000000f00 */
[----:B------:R3:W5:Y:S01]  /*c5f0*/  MUFU.EX2 R201, R143 ;  /* 0x0000008f00c97308 */ /* 0x0007620000000800 */
[-C--:B------:R-:W-:Y:S01]  /*c600*/  HMMA.16816.F32.BF16 R124, R152, R150.reuse, R124 ;  /* 0x00000096987c723c */ /* 0x080fe2000004187c */
[----:B----4-:R-:W-:Y:S07]  /*c610*/  F2FP.BF16.PACK_AB R192, R203, R204 ;  /* 0x000000cccbc0723e */ /* 0x010fee00000010ff */
[----:B------:R-:W-:Y:S01]  /*c620*/  HMMA.16816.F32.BF16 R128, R144, R150, R128 ;  /* 0x000000969080723c */ /* 0x000fe20000041880 */
[--C-:B-1----:R-:W-:Y:S03]  /*c630*/  FFMA.FTZ R138, R212, c[0x0][0x2d0], -R134.reuse ;  /* 0x0000b400d48a7a23 */ /* 0x102fe60000010886 */
[----:B------:R-:W-:Y:S02]  /*c640*/  MOV R212, R139 ;  /* 0x0000008b00d47202 */ /* 0x000fe40000000f00 */
[----:B------:R1:W-:Y:S01]  /*c650*/  MUFU.EX2 R139, R138 ;  /* 0x0000008a008b7308 */ /* 0x0003e20000000800 */
[----:B---3--:R-:W-:Y:S02]  /*c660*/  F2FP.BF16.PACK_AB R143, R205, R206 ;  /* 0x000000cecd8f723e */ /* 0x008fe400000010ff */
[----:B-----5:R-:W-:Y:S03]  /*c670*/  F2FP.BF16.PACK_AB R194, R201, R202 ;  /* 0x000000cac9c2723e */ /* 0x020fe600000010ff */
[--C-:B-1----:R-:W-:Y:S01]  /*c680*/  FFMA.FTZ R138, R214, c[0x0][0x2d0], -R134.reuse ;  /* 0x0000b400d68a7a23 */ /* 0x102fe20000010886 */
[----:B------:R-:W-:Y:S02]  /*c690*/  MOV R214, R180 ;  /* 0x000000b400d67202 */ /* 0x000fe40000000f00 */
[----:B------:R-:W-:Y:S01]  /*c6a0*/  MOV R180, R173 ;  /* 0x000000ad00b47202 */ /* 0x000fe20000000f00 */
[----:B------:R1:W3:Y:S02]  /*c6b0*/  MUFU.EX2 R196, R138 ;  /* 0x0000008a00c47308 */ /* 0x0002e40000000800 */
[--C-:B-1----:R-:W-:Y:S01]  /*c6c0*/  FFMA.FTZ R138, R213, c[0x0][0x2d0], -R134.reuse ;  /* 0x0000b400d58a7a23 */ /* 0x102fe20000010886 */
[----:B------:R-:W-:Y:S01]  /*c6d0*/  MOV R213, R179 ;  /* 0x000000b300d57202 */ /* 0x000fe20000000f00 */
[----:B------:R-:W-:Y:S01]  /*c6e0*/  FFMA.FTZ R134, R140, c[0x0][0x2d0], -R134 ;  /* 0x0000b4008c867a23 */ /* 0x000fe20000010886 */
[----:B------:R-:W-:Y:S02]  /*c6f0*/  MOV R179, R172 ;  /* 0x000000ac00b37202 */ /* 0x000fe40000000f00 */
[----:B------:R-:W1:Y:S03]  /*c700*/  LDSM.16.MT88.4 R172, [R226+0x1100] ;  /* 0x00110000e2ac783b */ /* 0x000e660000004200 */
[----:B------:R-:W-:Y:S01]  /*c710*/  MUFU.EX2 R138, R138 ;  /* 0x0000008a008a7308 */ /* 0x000fe20000000800 */
[----:B------:R-:W-:Y:S02]  /*c720*/  F2FP.BF16.PACK_AB R140, R220, R211 ;  /* 0x000000d3dc8c723e */ /* 0x000fe400000010ff */
[----:B---3--:R-:W-:Y:S05]  /*c730*/  F2FP.BF16.PACK_AB R193, R196, R139 ;  /* 0x0000008bc4c1723e */ /* 0x008fea00000010ff */
[-C--:B--2---:R-:W-:Y:S01]  /*c740*/  HMMA.16816.F32.BF16 R144, R140, R156.reuse, R4 ;  /* 0x0000009c8c90723c */ /* 0x084fe20000041804 */
[----:B------:R-:W2:Y:S01]  /*c750*/  LDSM.16.MT88.4 R4, [R227+0x1100] ;  /* 0x00110000e304783b */ /* 0x000ea20000004200 */
[----:B------:R-:W3:Y:S02]  /*c760*/  MUFU.EX2 R134, R134 ;  /* 0x0000008600867308 */ /* 0x000ee40000000800 */
[----:B---3--:R-:W-:Y:S07]  /*c770*/  F2FP.BF16.PACK_AB R195, R134, R138 ;  /* 0x0000008a86c3723e */ /* 0x008fee00000010ff */
[C---:B------:R-:W-:Y:S01]  /*c780*/  HMMA.16816.F32.BF16 R148, R192.reuse, R156, R8 ;  /* 0x0000009cc094723c */ /* 0x040fe20000041808 */
[----:B------:R-:W3:Y:S07]  /*c790*/  LDSM.16.MT88.4 R8, [R225+0x2900] ;  /* 0x00290000e108783b */ /* 0x000eee0000004200 */
[-C--:B------:R-:W-:Y:S01]  /*c7a0*/  HMMA.16816.F32.BF16 R152, R192, R158.reuse, R12 ;  /* 0x0000009ec098723c */ /* 0x080fe2000004180c */
[----:B------:R-:W4:Y:S07]  /*c7b0*/  LDSM.16.MT88.4 R12, [R226+0x2900] ;  /* 0x00290000e20c783b */ /* 0x000f2e0000004200 */
[C---:B------:R-:W-:Y:S01]  /*c7c0*/  HMMA.16816.F32.BF16 R156, R140.reuse, R158, R16 ;  /* 0x0000009e8c9c723c */ /* 0x040fe20000041810 */
[----:B------:R-:W2:Y:S07]  /*c7d0*/  LDSM.16.MT88.4 R16, [R228+0x2900] ;  /* 0x00290000e410783b */ /* 0x000eae0000004200 */
[-C--:B-1----:R-:W-:Y:S01]  /*c7e0*/  HMMA.16816.F32.BF16 R160, R140, R172.reuse, R20 ;  /* 0x000000ac8ca0723c */ /* 0x082fe20000041814 */
[----:B------:R-:W5:Y:S06]  /*c7f0*/  LDL.LU R23, [R1+0x2c] ;  /* 0x00002c0001177983 */ /* 0x000f6c0000300800 */
[----:B------:R-:W-:Y:S01]  /*c800*/  MOV R22, R182 ;  /* 0x000000b600167202 */ /* 0x000fe20000000f00 */
[C---:B------:R-:W-:Y:S01]  /*c810*/  HMMA.16816.F32.BF16 R164, R192.reuse, R172, R24 ;  /* 0x000000acc0a4723c */ /* 0x040fe20000041818 */
[----:B------:R-:W5:Y:S03]  /*c820*/  LDL.LU R24, [R1+0x28] ;  /* 0x0000280001187983 */ /* 0x000f660000300800 */
[----:B------:R-:W-:Y:S02]  /*c830*/  MOV R21, R181 ;  /* 0x000000b500157202 */ /* 0x000fe40000000f00 */
[----:B------:R-:W-:Y:S02]  /*c840*/  MOV R20, R180 ;  /* 0x000000b400147202 */ /* 0x000fe40000000f00 */
[----:B------:R-:W-:Y:S04]  /*c850*/  MOV R25, R171 ;  /* 0x000000ab00197202 */ /* 0x000fe80000000f00 */
[----:B------:R-:W-:Y:S02]  /*c860*/  MOV R26, R168 ;  /* 0x000000a8001a7202 */ /* 0x000fe40000000f00 */
[-C--:B------:R-:W-:Y:S01]  /*c870*/  HMMA.16816.F32.BF16 R168, R192, R174.reuse, R28 ;  /* 0x000000aec0a8723c */ /* 0x080fe2000004181c */
[----:B------:R-:W5:Y:S01]  /*c880*/  LDL.LU R29, [R1+0x20] ;  /* 0x00002000011d7983 */ /* 0x000f620000300800 */
[----:B------:R-:W-:Y:S03]  /*c890*/  MOV R27, R179 ;  /* 0x000000b3001b7202 */ /* 0x000fe60000000f00 */
[----:B------:R-:W5:Y:S02]  /*c8a0*/  LDL.LU R28, [R1+0x24] ;  /* 0x00002400011c7983 */ /* 0x000f640000300800 */
[----:B------:R-:W-:Y:S01]  /*c8b0*/  MOV R30, R178 ;  /* 0x000000b2001e7202 */ /* 0x000fe20000000f00 */
[C---:B------:R-:W-:Y:S01]  /*c8c0*/  HMMA.16816.F32.BF16 R172, R140.reuse, R174, R32 ;  /* 0x000000ae8cac723c */ /* 0x040fe20000041820 */
[----:B------:R-:W-:Y:S06]  /*c8d0*/  MOV R31, R177 ;  /* 0x000000b1001f7202 */ /* 0x000fec0000000f00 */
[----:B------:R-:W-:Y:S02]  /*c8e0*/  MOV R35, R176 ;  /* 0x000000b000237202 */ /* 0x000fe40000000f00 */
[-C--:B------:R-:W-:Y:S08]  /*c8f0*/  HMMA.16816.F32.BF16 R176, R140, R188.reuse, R36 ;  /* 0x000000bc8cb0723c */ /* 0x080ff00000041824 */
[C---:B------:R-:W-:Y:S08]  /*c900*/  HMMA.16816.F32.BF16 R180, R192.reuse, R188, R40 ;  /* 0x000000bcc0b4723c */ /* 0x040ff00000041828 */
[-C--:B------:R-:W-:Y:S08]  /*c910*/  HMMA.16816.F32.BF16 R184, R192, R190.reuse, R44 ;  /* 0x000000bec0b8723c */ /* 0x080ff0000004182c */
[C---:B------:R-:W-:Y:S08]  /*c920*/  HMMA.16816.F32.BF16 R188, R140.reuse, R190, R48 ;  /* 0x000000be8cbc723c */ /* 0x040ff00000041830 */
[-C--:B--2---:R-:W-:Y:S08]  /*c930*/  HMMA.16816.F32.BF16 R52, R140, R4.reuse, R52 ;  /* 0x000000048c34723c */ /* 0x084ff00000041834 */
[C---:B------:R-:W-:Y:S08]  /*c940*/  HMMA.16816.F32.BF16 R56, R192.reuse, R4, R56 ;  /* 0x00000004c038723c */ /* 0x040ff00000041838 */
[-C--:B------:R-:W-:Y:S08]  /*c950*/  HMMA.16816.F32.BF16 R60, R192, R6.reuse, R60 ;  /* 0x00000006c03c723c */ /* 0x080ff0000004183c */
[C---:B------:R-:W-:Y:S01]  /*c960*/  HMMA.16816.F32.BF16 R64, R140.reuse, R6, R64 ;  /* 0x000000068c40723c */ /* 0x040fe20000041840 */
[----:B------:R-:W1:Y:S07]  /*c970*/  LDSM.16.MT88.4 R4, [R227+0x2900] ;  /* 0x00290000e304783b */ /* 0x000e6e0000004200 */
[-C--:B---3--:R-:W-:Y:S08]  /*c980*/  HMMA.16816.F32.BF16 R68, R140, R8.reuse, R68 ;  /* 0x000000088c44723c */ /* 0x088ff00000041844 */
[C---:B------:R-:W-:Y:S08]  /*c990*/  HMMA.16816.F32.BF16 R72, R192.reuse, R8, R72 ;  /* 0x00000008c048723c */ /* 0x040ff00000041848 */
[-C--:B------:R-:W-:Y:S08]  /*c9a0*/  HMMA.16816.F32.BF16 R76, R192, R10.reuse, R76 ;  /* 0x0000000ac04c723c */ /* 0x080ff0000004184c */
[C---:B------:R-:W-:Y:S08]  /*c9b0*/  HMMA.16816.F32.BF16 R80, R140.reuse, R10, R80 ;  /* 0x0000000a8c50723c */ /* 0x040ff00000041850 */
[-C--:B----4-:R-:W-:Y:S08]  /*c9c0*/  HMMA.16816.F32.BF16 R84, R140, R12.reuse, R84 ;  /* 0x0000000c8c54723c */ /* 0x090ff00000041854 */
[C---:B------:R-:W-:Y:S08]  /*c9d0*/  HMMA.16816.F32.BF16 R88, R192.reuse, R12, R88 ;  /* 0x0000000cc058723c */ /* 0x040ff00000041858 */
[-C--:B------:R-:W-:Y:S08]  /*c9e0*/  HMMA.16816.F32.BF16 R92, R192, R14.reuse, R92 ;  /* 0x0000000ec05c723c */ /* 0x080ff0000004185c */
[C---:B------:R-:W-:Y:S08]  /*c9f0*/  HMMA.16816.F32.BF16 R96, R140.reuse, R14, R96 ;  /* 0x0000000e8c60723c */ /* 0x040ff00000041860 */
[-C--:B------:R-:W-:Y:S08]  /*ca00*/  HMMA.16816.F32.BF16 R100, R140, R16.reuse, R100 ;  /* 0x000000108c64723c */ /* 0x080ff00000041864 */
[C---:B------:R-:W-:Y:S08]  /*ca10*/  HMMA.16816.F32.BF16 R104, R192.reuse, R16, R104 ;  /* 0x00000010c068723c */ /* 0x040ff00000041868 */
[-C--:B------:R-:W-:Y:S08]  /*ca20*/  HMMA.16816.F32.BF16 R108, R192, R18.reuse, R108 ;  /* 0x00000012c06c723c */ /* 0x080ff0000004186c */
[C---:B------:R-:W-:Y:S08]  /*ca30*/  HMMA.16816.F32.BF16 R112, R140.reuse, R18, R112 ;  /* 0x000000128c70723c */ /* 0x040ff00000041870 */
[-C--:B-1----:R-:W-:Y:S08]  /*ca40*/  HMMA.16816.F32.BF16 R116, R140, R4.reuse, R116 ;  /* 0x000000048c74723c */ /* 0x082ff00000041874 */
[C---:B------:R-:W-:Y:S08]  /*ca50*/  HMMA.16816.F32.BF16 R120, R192.reuse, R4, R120 ;  /* 0x00000004c078723c */ /* 0x040ff00000041878 */
[-C--:B------:R-:W-:Y:S08]  /*ca60*/  HMMA.16816.F32.BF16 R124, R192, R6.reuse, R124 ;  /* 0x00000006c07c723c */ /* 0x080ff0000004187c */
[----:B------:R-:W-:Y:S01]  /*ca70*/  HMMA.16816.F32.BF16 R128, R140, R6, R128 ;  /* 0x000000068c80723c */ /* 0x000fe20000041880 */
[----:B-----5:R-:W-:Y:S04]  /*ca80*/  FFMA.FTZ R8, R2, R24, R31 ;  /* 0x0000001802087223 */ /* 0x020fe8000001001f */
[----:B------:R-:W-:Y:S04]  /*ca90*/  FADD.FTZ R8, R27, R8 ;  /* 0x000000081b087221 */ /* 0x000fe80000010000 */
[----:B------:R-:W-:Y:S03]  /*caa0*/  FADD.FTZ R9, R22, R8 ;  /* 0x0000000816097221 */ /* 0x000fe60000010000 */
[----:B------:R-:W-:Y:S02]  /*cab0*/  FFMA.FTZ R8, R0, R23, R215 ;  /* 0x0000001700087223 */ /* 0x000fe400000100d7 */
[----:B------:R-:W-:Y:S02]  /*cac0*/  FADD.FTZ R0, R212, R9 ;  /* 0x00000009d4007221 */ /* 0x000fe40000010000 */
[----:B------:R-:W-:Y:S02]  /*cad0*/  FFMA.FTZ R133, R133, R29, R35 ;  /* 0x0000001d85857223 */ /* 0x000fe40000010023 */
[----:B------:R-:W-:Y:S02]  /*cae0*/  FADD.FTZ R8, R216, R8 ;  /* 0x00000008d8087221 */ /* 0x000fe40000010000 */
[----:B------:R-:W-:Y:S02]  /*caf0*/  FFMA.FTZ R132, R132, R28, R30 ;  /* 0x0000001c84847223 */ /* 0x000fe4000001001e */
[----:B------:R-:W-:Y:S02]  /*cb00*/  FADD.FTZ R2, R25, R133 ;  /* 0x0000008519027221 */ /* 0x000fe40000010000 */
[----:B------:R-:W-:Y:S02]  /*cb10*/  FADD.FTZ R132, R26, R132 ;  /* 0x000000841a847221 */ /* 0x000fe40000010000 */
[----:B------:R-:W-:Y:S02]  /*cb20*/  FADD.FTZ R2, R20, R2 ;  /* 0x0000000214027221 */ /* 0x000fe40000010000 */
[----:B------:R-:W-:Y:S02]  /*cb30*/  FADD.FTZ R132, R21, R132 ;  /* 0x0000008415847221 */ /* 0x000fe40000010000 */
[----:B------:R-:W-:Y:S02]  /*cb40*/  FADD.FTZ R10, R213, R2 ;  /* 0x00000002d50a7221 */ /* 0x000fe40000010000 */
[----:B------:R-:W-:Y:S01]  /*cb50*/  FADD.FTZ R2, R214, R132 ;  /* 0x00000084d6027221 */ /* 0x000fe20000010000 */
[----:B------:R-:W-:Y:S01]  /*cb60*/  MOV R132, R137 ;  /* 0x0000008900847202 */ /* 0x000fe20000000f00 */
        /* <DEDUP_REMOVED lines=29> */
[----:B------:R-:W-:Y:S01]  /*cd40*/  FADD.FTZ R4, R206, R8 ;  /* 0x00000008ce047221 */ /* 0x000fe20000010000 */
[----:B------:R1:W-:Y:S01]  /*cd50*/  STL [R1+0x20], R5 ;  /* 0x0000200501007387 */ /* 0x0003e20000100800 */
[----:B------:R-:W-:Y:S02]  /*cd60*/  FADD.FTZ R2, R202, R2 ;  /* 0x00000002ca027221 */ /* 0x000fe40000010000 */
[----:B------:R-:W-:Y:S02]  /*cd70*/  FADD.FTZ R4, R205, R4 ;  /* 0x00000004cd047221 */ /* 0x000fe40000010000 */
[----:B------:R-:W-:Y:S02]  /*cd80*/  FADD.FTZ R2, R201, R2 ;  /* 0x00000002c9027221 */ /* 0x000fe40000010000 */
[----:B------:R-:W-:Y:S01]  /*cd90*/  FADD.FTZ R0, R138, R0 ;  /* 0x000000008a007221 */ /* 0x000fe20000010000 */
[----:B------:R1:W-:Y:S01]  /*cda0*/  STL [R1+0x24], R4 ;  /* 0x0000240401007387 */ /* 0x0003e20000100800 */
[----:B------:R-:W-:Y:S02]  /*cdb0*/  MOV R138, R135 ;  /* 0x00000087008a7202 */ /* 0x000fe40000000f00 */
[----:B------:R-:W-:Y:S01]  /*cdc0*/  FADD.FTZ R0, R134, R0 ;  /* 0x0000000086007221 */ /* 0x000fe20000010000 */
[----:B------:R1:W-:Y:S01]  /*cdd0*/  STL [R1+0x28], R2 ;  /* 0x0000280201007387 */ /* 0x0003e20000100800 */
[----:B------:R-:W-:Y:S03]  /*cde0*/  MOV R134, R136 ;  /* 0x0000008800867202 */ /* 0x000fe60000000f00 */
[----:B------:R1:W-:Y:S01]  /*cdf0*/  STL [R1+0x2c], R0 ;  /* 0x00002c0001007387 */ /* 0x0003e20000100800 */
[----:B------:R-:W-:-:S05]  /*ce00*/  @P0 BRA `(.L_x_629) ;  /* 0xffffad8000000947 */ /* 0x000fca000383ffff */
.L_x_610:
[----:B------:R-:W2:Y:S01]  /*ce10*/  S2UR UR28, SR_CTAID.X ;  /* 0x00000000001c79c3 */ /* 0x000ea20000002500 */
[----:B------:R-:W-:-:S02]  /*ce20*/  UISETP.NE.AND UP1, UPT, UR13, URZ, UPT ;  /* 0x0000003f0d00728c */ /* 0x000fc4000bf25270 */
[----:B------:R-:W-:Y:S02]  /*ce30*/  UISETP.NE.AND UP0, UPT, UR12, URZ, UPT ;  /* 0x0000003f0c00728c */ /* 0x000fe4000bf05270 */
[----:B------:R-:W-:Y:S02]  /*ce40*/  UMOV UR27, 0x1 ;  /* 0x00000001001b7882 */ /* 0x000fe40000000000 */
[----:B------:R-:W-:Y:S02]  /*ce50*/  ULDC UR25, c[0x0][0x168] ;  /* 0x00005a0000197ab9 */ /* 0x000fe40000000800 */
[----:B------:R-:W-:Y:S01]  /*ce60*/  ULDC.64 UR4, c[0x0][0x2c8] ;  /* 0x0000b20000047ab9 */ /* 0x000fe20000000a00 */
[----:B------:R-:W-:Y:S01]  /*ce70*/  PLOP3.LUT P0, PT, PT, PT, UP0, 0x40, 0x0 ;  /* 0x000000000000781c */ /* 0x000fe20003f0e808 */
[----:B------:R-:W-:Y:S02]  /*ce80*/  UIADD3 UR25, UR27, -UR25, URZ ;  /* 0x800000191b197290 */ /* 0x000fe4000fffe03f */
[----:B------:R-:W-:-:S02]  /*ce90*/  ULDC UR26, c[0x0][0x2ac] ;  /* 0x0000ab00001a7ab9 */ /* 0x000fc40000000800 */
[----:B--2---:R-:W-:-:S04]  /*cea0*/  ULEA UR28, UR28, 0x7f, 0x7 ;  /* 0x0000007f1c1c7891 */ /* 0x004fc8000f8e383f */
[----:B------:R-:W-:-:S03]  /*ceb0*/  UIMAD.WIDE.U32 UR30, UR28, UR4, URZ ;  /* 0x000000041c1e72a5 */ /* 0x000fc6000f8e003f */
[----:B------:R-:W-:Y:S02]  /*cec0*/  ULDC UR4, c[0x0][0x1d0] ;  /* 0x0000740000047ab9 */ /* 0x000fe40000000800 */
[----:B------:R-:W-:Y:S02]  /*ced0*/  UIMAD UR4, UR26, UR4, UR25 ;  /* 0x000000041a0472a4 */ /* 0x000fe4000f8e0219 */
[----:B------:R-:W-:Y:S02]  /*cee0*/  @UP1 USHF.R.U32.HI UR28, URZ, UR5, UR31 ;  /* 0x000000053f1c1299 */ /* 0x000fe4000801161f */
[----:B------:R-:W-:Y:S02]  /*cef0*/  ULDC UR25, c[0x0][0x324] ;  /* 0x0000c90000197ab9 */ /* 0x000fe40000000800 */
[----:B------:R-:W-:-:S04]  /*cf00*/  UIADD3 UR26, UR4, UR28, URZ ;  /* 0x0000001c041a7290 */ /* 0x000fc8000fffe03f */
[----:B------:R-:W-:Y:S01]  /*cf10*/  UIADD3 UR25, UR26, -UR25, URZ ;  /* 0x800000191a197290 */ /* 0x000fe2000fffe03f */
[----:B------:R-:W-:Y:S05]  /*cf20*/  @P0 BRA `(.L_x_630) ;  /* 0x0000016000000947 */ /* 0x000fea0003800000 */
[----:B------:R-:W-:-:S06]  /*cf30*/  UISETP.GT.AND UP0, UPT, UR26, -0x1, UPT ;  /* 0xffffffff1a00788c */ /* 0x000fcc000bf04270 */
[----:B------:R-:W-:-:S13]  /*cf40*/  PLOP3.LUT P0, PT, PT, PT, UP0, 0x80, 0x0 ;  /* 0x000000000000781c */ /* 0x000fda0003f0f008 */
[----:B------:R-:W-:Y:S05]  /*cf50*/  @P0 BRA `(.L_x_631) ;  /* 0x0000009000000947 */ /* 0x000fea0003800000 */
[----:B------:R-:W-:Y:S02]  /*cf60*/  ULDC UR4, c[0x0][0x32c] ;  /* 0x0000cb0000047ab9 */ /* 0x000fe40000000800 */
[----:B------:R-:W-:Y:S02]  /*cf70*/  UISETP.NE.AND UP0, UPT, UR27, UR4, UPT ;  /* 0x000000041b00728c */ /* 0x000fe4000bf05270 */
[----:B------:R-:W-:Y:S02]  /*cf80*/  ULOP3.LUT UR26, URZ, UR26, URZ, 0x33, !UPT ;  /* 0x0000001a3f1a7292 */ /* 0x000fe4000f8e333f */
[----:B------:R-:W-:Y:S02]  /*cf90*/  ULDC.64 UR4, c[0x0][0x330] ;  /* 0x0000cc0000047ab9 */ /* 0x000fe40000000a00 */
[----:B------:R-:W-:-:S07]  /*cfa0*/  UIMAD.WIDE.U32 UR28, UR26, UR4, URZ ;  /* 0x000000041a1c72a5 */ /* 0x000fce000f8e003f */
[----:B------:R-:W-:Y:S02]  /*cfb0*/  @UP0 UMOV UR27, UR29 ;  /* 0x0000001d001b0c82 */ /* 0x000fe40008000000 */
[----:B------:R-:W-:-:S04]  /*cfc0*/  @UP0 USHF.R.U32.HI UR26, URZ, UR5, UR27 ;  /* 0x000000053f1a0299 */ /* 0x000fc8000801161b */
[----:B------:R-:W-:Y:S01]  /*cfd0*/  ULOP3.LUT UR26, URZ, UR26, URZ, 0x33, !UPT ;  /* 0x0000001a3f1a7292 */ /* 0x000fe2000f8e333f */
[----:B------:R-:W-:Y:S05]  /*cfe0*/  BRA `(.L_x_632) ;  /* 0x0000006000007947 */ /* 0x000fea0003800000 */
.L_x_631:
[----:B------:R-:W-:Y:S02]  /*cff0*/  ULDC UR4, c[0x0][0x32c] ;  /* 0x0000cb0000047ab9 */ /* 0x000fe40000000800 */
[----:B------:R-:W-:-:S03]  /*d000*/  UISETP.NE.AND UP0, UPT, UR27, UR4, UPT ;  /* 0x000000041b00728c */ /* 0x000fc6000bf05270 */
[----:B------:R-:W-:Y:S02]  /*d010*/  ULDC.64 UR4, c[0x0][0x330] ;  /* 0x0000cc0000047ab9 */ /* 0x000fe40000000a00 */
[----:B------:R-:W-:-:S07]  /*d020*/  UIMAD.WIDE.U32 UR28, UR26, UR4, URZ ;  /* 0x000000041a1c72a5 */ /* 0x000fce000f8e003f */
[----:B------:R-:W-:Y:S02]  /*d030*/  @UP0 UMOV UR27, UR29 ;  /* 0x0000001d001b0c82 */ /* 0x000fe40008000000 */
[----:B------:R-:W-:Y:S02]  /*d040*/  @UP0 USHF.R.U32.HI UR26, URZ, UR5, UR27 ;  /* 0x000000053f1a0299 */ /* 0x000fe4000801161b */
.L_x_632:
[----:B------:R-:W-:Y:S02]  /*d050*/  ULDC UR4, c[0x0][0x32c] ;  /* 0x0000cb0000047ab9 */ /* 0x000fe40000000800 */
[----:B------:R-:W-:-:S04]  /*d060*/  UIMAD UR4, UR26, UR4, URZ ;  /* 0x000000041a0472a4 */ /* 0x000fc8000f8e023f */
[----:B------:R-:W-:-:S04]  /*d070*/  UISETP.LT.AND UP0, UPT, UR25, UR4, UPT ;  /* 0x000000041900728c */ /* 0x000fc8000bf01270 */
[----:B------:R-:W-:-:S04]  /*d080*/  USEL UR25, UR25, UR4, !UP0 ;  /* 0x0000000419197287 */ /* 0x000fc8000c000000 */
.L_x_630:
[----:B------:R-:W-:-:S04]  /*d090*/  UIADD3 UR25, UR25, 0x2f, URZ ;  /* 0x0000002f19197890 */ /* 0x000fc8000fffe03f */
        /* <DEDUP_REMOVED lines=8> */
[----:B-1----:R-:W2:Y:S04]  /*d120*/  LDL R0, [R1+0xc] ;  /* 0x00000c0001007983 */ /* 0x002ea80000100800 */
[----:B------:R-:W3:Y:S04]  /*d130*/  LDL R5, [R1+0x3c] ;  /* 0x00003c0001057983 */ /* 0x000ee80000100800 */
[----:B------:R-:W3:Y:S01]  /*d140*/  LDL R4, [R1+0x34] ;  /* 0x0000340001047983 */ /* 0x000ee20000100800 */
[----:B------:R-:W-:Y:S01]  /*d150*/  MOV R139, R3 ;  /* 0x00000003008b7202 */ /* 0x000fe20000000f00 */
[----:B------:R-:W-:-:S02]  /*d160*/  IMAD.MOV.U32 R132, RZ, RZ, R136 ;  /* 0x000000ffff847224 */ /* 0x000fc400078e0088 */
[----:B------:R-:W-:Y:S02]  /*d170*/  IMAD.MOV.U32 R2, RZ, RZ, R137 ;  /* 0x000000ffff027224 */ /* 0x000fe400078e0089 */
[----:B------:R-:W-:Y:S01]  /*d180*/  IMAD.MOV.U32 R138, RZ, RZ, R135 ;  /* 0x000000ffff8a7224 */ /* 0x000fe200078e0087 */
[----:B--2---:R-:W-:-:S05]  /*d190*/  SHF.L.U32 R3, R0, 0x1, RZ ;  /* 0x0000000100037819 */ /* 0x004fca00000006ff */
[----:B------:R1:W-:Y:S01]  /*d1a0*/  STL [R1+0x38], R3 ;  /* 0x0000380301007387 */ /* 0x0003e20000100800 */
[----:B------:R-:W-:Y:S02]  /*d1b0*/  SHF.R.S32.HI R249, RZ, 0x1f, R0 ;  /* 0x0000001ffff97819 */ /* 0x000fe40000011400 */
[C---:B---3--:R-:W-:Y:S01]  /*d1c0*/  SHF.L.U64.HI R248, R4.reuse, 0x1, R5 ;  /* 0x0000000104f87819 */ /* 0x048fe20000010205 */
[----:B------:R-:W-:Y:S01]  /*d1d0*/  IMAD.SHL.U32 R247, R4, 0x2, RZ ;  /* 0x0000000204f77824 */ /* 0x000fe200078e00ff */
[----:B------:R-:W-:Y:S02]  /*d1e0*/  SHF.L.U64.HI R249, R0, 0x1, R249 ;  /* 0x0000000100f97819 */ /* 0x000fe400000102f9 */
.L_x_636:
[----:B--2--5:R2:W5:Y:S01]  /*d1f0*/  LDL R134, [R1+0x38] ;  /* 0x0000380001867983 */ /* 0x0245620000100800 */
[----:B------:R-:W-:Y:S04]  /*d200*/  DEPBAR.LE SB0, 0x0 ;  /* 0x000080000000791a */ /* 0x000fe80000000000 */
[----:B------:R-:W-:Y:S01]  /*d210*/  BAR.SYNC.DEFER_BLOCKING 0x0 ;  /* 0x0000000000007b1d */ /* 0x000fe20000010000 */
[----:B------:R-:W-:Y:S01]  /*d220*/  UISETP.GT.AND UP0, UPT, UR8, UR24, UPT ;  /* 0x000000180800728c */ /* 0x000fe2000bf04270 */
[----:B------:R-:W-:Y:S05]  /*d230*/  SEL R133, RZ, 0x10, P5 ;  /* 0x00000010ff857807 */ /* 0x000fea0002800000 */
[----:B------:R-:W-:Y:S01]  /*d240*/  PLOP3.LUT P0, PT, PT, PT, UP0, 0x80, 0x0 ;  /* 0x000000000000781c */ /* 0x000fe20003f0f008 */
[----:B------:R2:W3:Y:S04]  /*d250*/  LDSM.16.M88.4 R48, [R231+0x6100] ;  /* 0x00610000e730783b */ /* 0x0004e80000000200 */
[----:B------:R2:W4:Y:S04]  /*d260*/  LDSM.16.M88.4 R44, [R231+0x8100] ;  /* 0x00810000e72c783b */ /* 0x0005280000000200 */
[----:B------:R2:W1:Y:S04]  /*d270*/  LDSM.16.M88.4 R16, [R224+0x3100] ;  /* 0x00310000e010783b */ /* 0x0004680000000200 */
        /* <DEDUP_REMOVED lines=8> */
[----:B------:R-:W-:Y:S01]  /*d300*/  SHF.R.S32.HI R0, RZ, 0x1f, R243 ;  /* 0x0000001fff007819 */ /* 0x000fe200000114f3 */
[----:B------:R-:W-:Y:S01]  /*d310*/  IMAD.WIDE.U32 R4, R243, c[0x0][0x208], RZ ;  /* 0x00008200f3047a25 */ /* 0x000fe200078e00ff */
[----:B-1----:R-:W-:Y:S02]  /*d320*/  SHF.R.S32.HI R3, RZ, 0x1f, R242 ;  /* 0x0000001fff037819 */ /* 0x002fe400000114f2 */
        /* <DEDUP_REMOVED lines=22> */
[C-C-:B----4-:R-:W-:Y:S01]  /*d490*/  IMAD.X R15, R5.reuse, 0x1, R249.reuse, P0 ;  /* 0x00000001050f7824 */ /* 0x150fe200000e06f9 */
[----:B------:R-:W-:Y:S01]  /*d4a0*/  IADD3 R8, P0, R8, R247, RZ ;  /* 0x000000f708087210 */ /* 0x000fe20007f1e0ff */
[--C-:B------:R-:W-:Y:S01]  /*d4b0*/  IMAD.X R13, R5, 0x1, R248.reuse, P2 ;  /* 0x00000001050d7824 */ /* 0x100fe200010e06f8 */
[----:B---3--:R-:W-:Y:S02]  /*d4c0*/  IADD3 R6, P2, R3, R134, RZ ;  /* 0x0000008603067210 */ /* 0x008fe40007f5e0ff */
[----:B------:R1:W-:Y:S01]  /*d4d0*/  LDGSTS.E.BYPASS.LTC128B.128 [R21], [R14.64], !P6 ;  /* 0x000000000e157fae */ /* 0x0003e2000f101d54 */
[C---:B------:R-:W-:Y:S03]  /*d4e0*/  IMAD.X R11, R7.reuse, 0x1, R249, P1 ;  /* 0x00000001070b7824 */ /* 0x040fe600008e06f9 */
[----:B------:R1:W-:Y:S01]  /*d4f0*/  LDGSTS.E.BYPASS.LTC128B.128 [R21+0x1800], [R12.64], !P5 ;  /* 0x018000000c157fae */ /* 0x0003e2000e901d54 */
[--C-:B------:R-:W-:Y:S01]  /*d500*/  IMAD.X R9, R7, 0x1, R248.reuse, P0 ;  /* 0x0000000107097824 */ /* 0x100fe200000e06f8 */
        /* <DEDUP_REMOVED lines=8> */
.L_x_634:
        /* <DEDUP_REMOVED lines=144> */
[----:B------:R2:W2:Y:S10]  /*de90*/  MUFU.TANH R194, R12 ;  /* 0x0000000c00c27308 */ /* 0x0004b40000002400 */
[----:B------:R2:W2:Y:S01]  /*dea0*/  MUFU.TANH R193, R13 ;  /* 0x0000000d00c17308 */ /* 0x0004a20000002400 */
[----:B-1----:R-:W1:Y:S01]  /*deb0*/  LDSM.16.M88.4 R8, [R229+0x2800] ;  /* 0x00280000e508783b */ /* 0x002e620000000200 */
[----:B------:R-:W-:Y:S04]  /*dec0*/  DEPBAR.LE SB0, 0x0 ;  /* 0x000080000000791a */ /* 0x000fe80000000000 */
[-C--:B----4-:R-:W-:Y:S04]  /*ded0*/  HMMA.16816.F32.BF16 R20, R196, R4.reuse, R20 ;  /* 0x00000004c414723c */ /* 0x090fe80000041814 */
[----:B------:R4:W1:Y:S01]  /*dee0*/  MUFU.TANH R203, R14 ;  /* 0x0000000e00cb7308 */ /* 0x0008620000002400 */
[----:B------:R-:W-:Y:S03]  /*def0*/  BAR.SYNC.DEFER_BLOCKING 0x0 ;  /* 0x0000000000007b1d */ /* 0x000fe60000010000 */
[C---:B------:R-:W-:Y:S06]  /*df00*/  HMMA.16816.F32.BF16 R24, R216.reuse, R4, R24 ;  /* 0x00000004d818723c */ /* 0x040fec0000041818 */
[----:B------:R4:W1:Y:S02]  /*df10*/  MUFU.TANH R202, R15 ;  /* 0x0000000f00ca7308 */ /* 0x0008640000002400 */
[-C--:B------:R-:W-:Y:S08]  /*df20*/  HMMA.16816.F32.BF16 R28, R216, R6.reuse, R28 ;  /* 0x00000006d81c723c */ /* 0x080ff0000004181c */
[----:B------:R4:W2:Y:S01]  /*df30*/  MUFU.TANH R142, R16 ;  /* 0x00000010008e7308 */ /* 0x0008a20000002400 */
        /* <DEDUP_REMOVED lines=20> */
[----:B------:R-:W-:Y:S02]  /*e080*/  FMUL.FTZ R29, R29, c[0x0][0x320] ;  /* 0x0000c8001d1d7a20 */ /* 0x000fe40000410000 */
[----:B------:R-:W-:Y:S02]  /*e090*/  FMUL.FTZ R30, R30, c[0x0][0x320] ;  /* 0x0000c8001e1e7a20 */ /* 0x000fe40000410000 */
[----:B------:R-:W-:Y:S03]  /*e0a0*/  FMUL.FTZ R40, R40, c[0x0][0x320] ;  /* 0x0000c80028287a20 */ /* 0x000fe60000410000 */
        /* <DEDUP_REMOVED lines=48> */
[----:B------:R4:W1:Y:S01]  /*e3b0*/  MUFU.TANH R216, R51 ;  /* 0x0000003300d87308 */ /* 0x0008620000002400 */
[----:B------:R-:W-:-:S05]  /*e3c0*/  @!P0 BRA `(.L_x_635) ;  /* 0x0000037000008947 */ /* 0x000fca0003800000 */
[----:B--23--:R-:W2:Y:S01]  /*e3d0*/  LDL R135, [R1+0x14] ;  /* 0x0000140001877983 */ /* 0x00cea20000100800 */
[----:B------:R-:W-:Y:S01]  /*e3e0*/  UIMAD UR5, UR24, 0x30, UR10 ;  /* 0x00000030180578a4 */ /* 0x000fe2000f8e020a */
[----:B------:R-:W-:Y:S01]  /*e3f0*/  IMAD.MOV.U32 R242, RZ, RZ, RZ ;  /* 0x000000fffff27224 */ /* 0x000fe200078e00ff */
[----:B----4-:R-:W-:Y:S04]  /*e400*/  IADD3 R16, -R133, 0x10, RZ ;  /* 0x0000001085107810 */ /* 0x010fe80007ffe1ff */
[----:B------:R-:W-:Y:S01]  /*e410*/  IMAD.U32 R3, RZ, RZ, UR5 ;  /* 0x00000005ff037e24 */ /* 0x000fe2000f8e00ff */
[----:B------:R-:W-:Y:S04]  /*e420*/  LOP3.LUT R16, R16, 0xf, RZ, 0xc0, !PT ;  /* 0x0000000f10107812 */ /* 0x000fe800078ec0ff */
[----:B--2---:R-:W-:Y:S05]  /*e430*/  IADD3 R3, R3, -0x30, R135 ;  /* 0xffffffd003037810 */ /* 0x004fea0007ffe087 */
[----:B------:R-:W-:Y:S04]  /*e440*/  @P4 IMAD.HI.U32 R4, R3, c[0x0][0x2bc], RZ ;  /* 0x0000af0003044a27 */ /* 0x000fe800078e00ff */
[--C-:B------:R-:W-:Y:S01]  /*e450*/  IMAD.MOV.U32 R0, RZ, RZ, R3.reuse ;  /* 0x000000ffff007224 */ /* 0x100fe200078e0003 */
[----:B------:R-:W-:Y:S04]  /*e460*/  @P4 SHF.R.U32.HI R0, RZ, c[0x0][0x2c0], R4 ;  /* 0x0000b000ff004a19 */ /* 0x000fe80000011604 */
[C---:B------:R-:W-:Y:S04]  /*e470*/  @!P3 IADD3 R5, P0, R0.reuse, UR18, RZ ;  /* 0x000000120005bc10 */ /* 0x040fe8000ff1e0ff */
[----:B------:R-:W-:Y:S01]  /*e480*/  @!P3 LEA.HI.X.SX32 R6, R0, UR7, 0x1, P0 ;  /* 0x000000070006bc11 */ /* 0x000fe200080f0eff */
[----:B------:R-:W-:Y:S01]  /*e490*/  IMAD.MOV R0, RZ, RZ, -R0 ;  /* 0x000000ffff007224 */ /* 0x000fe200078e0a00 */
[C---:B------:R-:W-:Y:S03]  /*e4a0*/  @!P3 LEA R4, P0, R5.reuse, c[0x0][0x2a0], 0x2 ;  /* 0x0000a8000504ba11 */ /* 0x040fe600078010ff */
        /* <DEDUP_REMOVED lines=25> */
[C-C-:B----4-:R-:W-:Y:S01]  /*e640*/  IMAD.X R15, R5.reuse, 0x1, R249.reuse, P0 ;  /* 0x00000001050f7824 */ /* 0x150fe200000e06f9 */
[----:B------:R-:W-:Y:S01]  /*e650*/  IADD3 R8, P0, R8, R247, RZ ;  /* 0x000000f708087210 */ /* 0x000fe20007f1e0ff */
[--C-:B------:R-:W-:Y:S01]  /*e660*/  IMAD.X R13, R5, 0x1, R248.reuse, P2 ;  /* 0x00000001050d7824 */ /* 0x100fe200010e06f8 */
[----:B-1----:R-:W-:Y:S02]  /*e670*/  IADD3 R6, P2, R3, R134, RZ ;  /* 0x0000008603067210 */ /* 0x002fe40007f5e0ff */
[----:B------:R1:W-:Y:S01]  /*e680*/  LDGSTS.E.BYPASS.LTC128B.128 [R252+0x3100], [R14.64], !P6 ;  /* 0x031000000efc7fae */ /* 0x0003e2000f101d54 */
        /* <DEDUP_REMOVED lines=11> */
.L_x_635:
[----:B--23--:R-:W-:Y:S01]  /*e740*/  FMNMX.FTZ R137, R143, R2, !PT ;  /* 0x000000028f897209 */ /* 0x00cfe20007810000 */
[----:B----4-:R-:W-:Y:S01]  /*e750*/  LDSM.16.MT88.4 R20, [R225+0x100] ;  /* 0x00010000e114783b */ /* 0x010fe20000004200 */
[----:B------:R-:W-:Y:S01]  /*e760*/  FMNMX.FTZ R0, R201, R138, !PT ;  /* 0x0000008ac9007209 */ /* 0x000fe20007810000 */
[----:B------:R-:W-:Y:S01]  /*e770*/  UISETP.GT.AND UP0, UPT, UR24, UR4, UPT ;  /* 0x000000041800728c */ /* 0x000fe2000bf04270 */
[----:B------:R-:W-:Y:S01]  /*e780*/  FMNMX.FTZ R137, R195, R137, !PT ;  /* 0x00000089c3897209 */ /* 0x000fe20007810000 */
[----:B------:R-:W-:Y:S01]  /*e790*/  UIADD3 UR24, UR24, -0x1, URZ ;  /* 0xffffffff18187890 */ /* 0x000fe2000fffe03f */
[----:B------:R-:W-:Y:S02]  /*e7a0*/  FMNMX.FTZ R0, R205, R0, !PT ;  /* 0x00000000cd007209 */ /* 0x000fe40007810000 */
[----:B------:R-:W-:Y:S01]  /*e7b0*/  FMNMX.FTZ R137, R142, R137, !PT ;  /* 0x000000898e897209 */ /* 0x000fe20007810000 */
[----:B------:R-:W-:Y:S01]  /*e7c0*/  LDSM.16.MT88.4 R36, [R226+0x100] ;  /* 0x00010000e224783b */ /* 0x000fe20000004200 */
[----:B------:R-:W-:Y:S02]  /*e7d0*/  FMNMX.FTZ R3, R192, R132, !PT ;  /* 0x00000084c0037209 */ /* 0x000fe40007810000 */
[----:B------:R-:W-:Y:S02]  /*e7e0*/  FMNMX.FTZ R137, R17, R137, !PT ;  /* 0x0000008911897209 */ /* 0x000fe40007810000 */
[----:B------:R-:W-:Y:S02]  /*e7f0*/  FMNMX.FTZ R0, R194, R0, !PT ;  /* 0x00000000c2007209 */ /* 0x000fe40007810000 */
        /* <DEDUP_REMOVED lines=18> */
[----:B------:R-:W-:Y:S01]  /*e920*/  SHFL.BFLY PT, R4, R137, 0x2, 0x1f ;  /* 0x0c401f0089047f89 */ /* 0x000fe200000e0000 */
        /* <DEDUP_REMOVED lines=11> */
[----:B------:R-:W-:Y:S01]  /*e9e0*/  SHFL.BFLY PT, R135, R0, 0x2, 0x1f ;  /* 0x0c401f0000877f89 */ /* 0x000fe200000e0000 */
[----:B------:R-:W-:Y:S07]  /*e9f0*/  FMNMX.FTZ R3, R216, R3, !PT ;  /* 0x00000003d8037209 */ /* 0x000fee0007810000 */
[----:B------:R-:W1:Y:S02]  /*ea00*/  SHFL.BFLY PT, R5, R3, 0x2, 0x1f ;  /* 0x0c401f0003057f89 */ /* 0x000e6400000e0000 */
[----:B-1----:R-:W-:Y:S02]  /*ea10*/  FMNMX.FTZ R3, R3, R5, !PT ;  /* 0x0000000503037209 */ /* 0x002fe40007810000 */
[----:B------:R-:W-:Y:S02]  /*ea20*/  FMNMX.FTZ R137, R137, R4, !PT ;  /* 0x0000000489897209 */ /* 0x000fe40007810000 */
[----:B------:R-:W-:Y:S02]  /*ea30*/  FMNMX.FTZ R4, R200, R139, !PT ;  /* 0x0000008bc8047209 */ /* 0x000fe40007810000 */
[----:B------:R-:W1:Y:S01]  /*ea40*/  SHFL.BFLY PT, R136, R3, 0x1, 0x1f ;  /* 0x0c201f0003887f89 */ /* 0x000e6200000e0000 */
[----:B------:R-:W-:Y:S02]  /*ea50*/  FMNMX.FTZ R135, R0, R135, !PT ;  /* 0x0000008700877209 */ /* 0x000fe40007810000 */
[----:B------:R-:W-:Y:S04]  /*ea60*/  FMNMX.FTZ R4, R206, R4, !PT ;  /* 0x00000004ce047209 */ /* 0x000fe80007810000 */
[----:B------:R-:W-:Y:S01]  /*ea70*/  FMNMX.FTZ R4, R203, R4, !PT ;  /* 0x00000004cb047209 */ /* 0x000fe20007810000 */
[----:B------:R-:W2:Y:S03]  /*ea80*/  SHFL.BFLY PT, R6, R137, 0x1, 0x1f ;  /* 0x0c201f0089067f89 */ /* 0x000ea600000e0000 */
[----:B------:R-:W-:Y:S04]  /*ea90*/  FMNMX.FTZ R4, R202, R4, !PT ;  /* 0x00000004ca047209 */ /* 0x000fe80007810000 */
[----:B------:R-:W-:Y:S01]  /*eaa0*/  FMNMX.FTZ R4, R221, R4, !PT ;  /* 0x00000004dd047209 */ /* 0x000fe20007810000 */
[----:B------:R-:W3:Y:S03]  /*eab0*/  SHFL.BFLY PT, R5, R135, 0x1, 0x1f ;  /* 0x0c201f0087057f89 */ /* 0x000ee600000e0000 */
[----:B------:R-:W-:Y:S04]  /*eac0*/  FMNMX.FTZ R0, R222, R4, !PT ;  /* 0x00000004de007209 */ /* 0x000fe80007810000 */
[----:B------:R-:W-:Y:S02]  /*ead0*/  FMNMX.FTZ R0, R245, R0, !PT ;  /* 0x00000000f5007209 */ /* 0x000fe40007810000 */
[----:B-1----:R-:W-:Y:S02]  /*eae0*/  FMNMX.FTZ R136, R3, R136, !PT ;  /* 0x0000008803887209 */ /* 0x002fe40007810000 */
[----:B------:R-:W-:Y:S04]  /*eaf0*/  FMNMX.FTZ R4, R246, R0, !PT ;  /* 0x00000000f6047209 */ /* 0x000fe80007810000 */
[----:B------:R-:W-:Y:S02]  /*eb00*/  FMNMX.FTZ R4, R219, R4, !PT ;  /* 0x00000004db047209 */ /* 0x000fe40007810000 */
[----:B--2---:R-:W-:Y:S05]  /*eb10*/  FMNMX.FTZ R137, R137, R6, !PT ;  /* 0x0000000689897209 */ /* 0x004fea0007810000 */
[----:B------:R-:W-:Y:S01]  /*eb20*/  FADD.FTZ R0, -R137, R2 ;  /* 0x0000000289007221 */ /* 0x000fe20000010100 */
[----:B---3--:R-:W-:Y:S01]  /*eb30*/  FMNMX.FTZ R135, R135, R5, !PT ;  /* 0x0000000587877209 */ /* 0x008fe20007810000 */
[----:B------:R-:W-:Y:S02]  /*eb40*/  FMUL.FTZ R196, R137, c[0x0][0x2d0] ;  /* 0x0000b40089c47a20 */ /* 0x000fe40000410000 */
[----:B------:R-:W-:Y:S01]  /*eb50*/  FMUL.FTZ R2, R0, c[0x0][0x2d0] ;  /* 0x0000b40000027a20 */ /* 0x000fe20000410000 */
[----:B------:R-:W-:Y:S01]  /*eb60*/  FMNMX.FTZ R0, R42, R4, !PT ;  /* 0x000000042a007209 */ /* 0x000fe20007810000 */
[----:B------:R-:W-:Y:S02]  /*eb70*/  FFMA.FTZ R4, R143, c[0x0][0x2d0], -R196 ;  /* 0x0000b4008f047a23 */ /* 0x000fe400000108c4 */
[----:B-----5:R1:W2:Y:S01]  /*eb80*/  MUFU.EX2 R134, R2 ;  /* 0x0000000200867308 */ /* 0x0202a20000000800 */
[----:B------:R-:W-:Y:S01]  /*eb90*/  FMNMX.FTZ R0, R140, R0, !PT ;  /* 0x000000008c007209 */ /* 0x000fe20007810000 */
[----:B------:R-:W-:Y:S03]  /*eba0*/  FMUL.FTZ R143, R135, c[0x0][0x2d0] ;  /* 0x0000b400878f7a20 */ /* 0x000fe60000410000 */
[----:B------:R-:W-:Y:S05]  /*ebb0*/  FMNMX.FTZ R0, R141, R0, !PT ;  /* 0x000000008d007209 */ /* 0x000fea0007810000 */
[----:B------:R-:W3:Y:S01]  /*ebc0*/  SHFL.BFLY PT, R3, R0, 0x2, 0x1f ;  /* 0x0c401f0000037f89 */ /* 0x000ee200000e0000 */
[----:B------:R-:W-:Y:S01]  /*ebd0*/  MUFU.EX2 R29, R4 ;  /* 0x00000004001d7308 */ /* 0x000fe20000000800 */
[----:B-1----:R-:W-:Y:S02]  /*ebe0*/  FADD.FTZ R2, -R136, R132 ;  /* 0x0000008488027221 */ /* 0x002fe40000010100 */
[----:B--2---:R-:W-:Y:S02]  /*ebf0*/  FMUL.FTZ R16, R134, R156 ;  /* 0x0000009c86107220 */ /* 0x004fe40000410000 */
[----:B------:R-:W-:Y:S02]  /*ec00*/  FMUL.FTZ R2, R2, c[0x0][0x2d0] ;  /* 0x0000b40002027a20 */ /* 0x000fe40000410000 */
[C---:B------:R-:W-:Y:S03]  /*ec10*/  FMUL.FTZ R48, R134.reuse, R188 ;  /* 0x000000bc86307220 */ /* 0x040fe60000410000 */
[----:B------:R1:W2:Y:S01]  /*ec20*/  MUFU.EX2 R133, R2 ;  /* 0x0000000200857308 */ /* 0x0002a20000000800 */
[----:B------:R-:W-:Y:S01]  /*ec30*/  FMUL.FTZ R49, R134, R189 ;  /* 0x000000bd86317220 */ /* 0x000fe20000410000 */
[----:B---3--:R-:W-:Y:S01]  /*ec40*/  FMNMX.FTZ R0, R0, R3, !PT ;  /* 0x0000000300007209 */ /* 0x008fe20007810000 */
[----:B------:R-:W-:Y:S02]  /*ec50*/  FFMA.FTZ R3, R17, c[0x0][0x2d0], -R196 ;  /* 0x0000b40011037a23 */ /* 0x000fe400000108c4 */
[C---:B------:R-:W-:Y:S02]  /*ec60*/  FMUL.FTZ R17, R134.reuse, R157 ;  /* 0x0000009d86117220 */ /* 0x040fe40000410000 */
[C---:B------:R-:W-:Y:S02]  /*ec70*/  FMUL.FTZ R52, R134.reuse, R52 ;  /* 0x0000003486347220 */ /* 0x040fe40000410000 */
[C---:B------:R-:W-:Y:S01]  /*ec80*/  FMUL.FTZ R53, R134.reuse, R53 ;  /* 0x0000003586357220 */ /* 0x040fe20000410000 */
[----:B------:R-:W-:Y:S01]  /*ec90*/  MUFU.EX2 R7, R3 ;  /* 0x0000000300077308 */ /* 0x000fe20000000800 */
[C---:B------:R-:W-:Y:S02]  /*eca0*/  FMUL.FTZ R64, R134.reuse, R64 ;  /* 0x0000004086407220 */ /* 0x040fe40000410000 */
[C---:B------:R-:W-:Y:S02]  /*ecb0*/  FMUL.FTZ R65, R134.reuse, R65 ;  /* 0x0000004186417220 */ /* 0x040fe40000410000 */
[C---:B------:R-:W-:Y:S02]  /*ecc0*/  FMUL.FTZ R68, R134.reuse, R68 ;  /* 0x0000004486447220 */ /* 0x040fe40000410000 */
[C---:B------:R-:W-:Y:S02]  /*ecd0*/  FMUL.FTZ R69, R134.reuse, R69 ;  /* 0x0000004586457220 */ /* 0x040fe40000410000 */
[C---:B------:R-:W-:Y:S02]  /*ece0*/  FMUL.FTZ R80, R134.reuse, R80 ;  /* 0x0000005086507220 */ /* 0x040fe40000410000 */
[C---:B------:R-:W-:Y:S02]  /*ecf0*/  FMUL.FTZ R81, R134.reuse, R81 ;  /* 0x0000005186517220 */ /* 0x040fe40000410000 */
[----:B------:R-:W-:Y:S02]  /*ed00*/  FMUL.FTZ R84, R134, R84 ;  /* 0x0000005486547220 */ /* 0x000fe40000410000 */
[----:B-1----:R-:W-:Y:S02]  /*ed10*/  FADD.FTZ R2, -R135, R138 ;  /* 0x0000008a87027221 */ /* 0x002fe40000010100 */
[--C-:B------:R-:W-:Y:S02]  /*ed20*/  FFMA.FTZ R138, R207, c[0x0][0x2d0], -R196.reuse ;  /* 0x0000b400cf8a7a23 */ /* 0x100fe400000108c4 */
[----:B------:R-:W-:Y:S02]  /*ed30*/  FMUL.FTZ R2, R2, c[0x0][0x2d0] ;  /* 0x0000b40002027a20 */ /* 0x000fe40000410000 */
[C---:B--2---:R-:W-:Y:S02]  /*ed40*/  FMUL.FTZ R6, R133.reuse, R146 ;  /* 0x0000009285067220 */ /* 0x044fe40000410000 */
[----:B------:R1:W2:Y:S01]  /*ed50*/  MUFU.EX2 R132, R2 ;  /* 0x0000000200847308 */ /* 0x0002a20000000800 */
[C---:B------:R-:W-:Y:S02]  /*ed60*/  FMUL.FTZ R50, R133.reuse, R190 ;  /* 0x000000be85327220 */ /* 0x040fe40000410000 */
[C---:B------:R-:W-:Y:S02]  /*ed70*/  FMUL.FTZ R51, R133.reuse, R191 ;  /* 0x000000bf85337220 */ /* 0x040fe40000410000 */
[C---:B------:R-:W-:Y:S01]  /*ed80*/  FMUL.FTZ R54, R133.reuse, R54 ;  /* 0x0000003685367220 */ /* 0x040fe20000410000 */
[----:B------:R-:W-:Y:S01]  /*ed90*/  LDSM.16.MT88.4 R188, [R228+0x1100] ;  /* 0x00110000e4bc783b */ /* 0x000fe20000004200 */
        /* <DEDUP_REMOVED lines=8> */
[----:B------:R-:W-:Y:S02]  /*ee20*/  FMUL.FTZ R86, R133, R86 ;  /* 0x0000005685567220 */ /* 0x000fe40000410000 */
[--C-:B-1----:R-:W-:Y:S02]  /*ee30*/  FFMA.FTZ R2, R195, c[0x0][0x2d0], -R196.reuse ;  /* 0x0000b400c3027a23 */ /* 0x102fe400000108c4 */
[C---:B--2---:R-:W-:Y:S02]  /*ee40*/  FMUL.FTZ R12, R132.reuse, R152 ;  /* 0x00000098840c7220 */ /* 0x044fe40000410000 */
[----:B------:R1:W-:Y:S01]  /*ee50*/  MUFU.EX2 R9, R2 ;  /* 0x0000000200097308 */ /* 0x0003e20000000800 */
        /* <DEDUP_REMOVED lines=12> */
[----:B-1----:R-:W-:Y:S02]  /*ef20*/  FFMA.FTZ R2, R142, c[0x0][0x2d0], -R196 ;  /* 0x0000b4008e027a23 */ /* 0x002fe400000108c4 */
[----:B------:R-:W-:Y:S02]  /*ef30*/  FMUL.FTZ R142, R136, c[0x0][0x2d0] ;  /* 0x0000b400888e7a20 */ /* 0x000fe40000410000 */
[----:B------:R1:W-:Y:S01]  /*ef40*/  MUFU.EX2 R30, R2 ;  /* 0x00000002001e7308 */ /* 0x0003e20000000800 */
[C---:B------:R-:W-:Y:S02]  /*ef50*/  FMUL.FTZ R87, R133.reuse, R87 ;  /* 0x0000005785577220 */ /* 0x040fe40000410000 */
[--C-:B------:R-:W-:Y:S02]  /*ef60*/  FFMA.FTZ R3, R192, c[0x0][0x2d0], -R142.reuse ;  /* 0x0000b400c0037a23 */ /* 0x100fe4000001088e */
[C---:B------:R-:W-:Y:S02]  /*ef70*/  FMUL.FTZ R88, R132.reuse, R88 ;  /* 0x0000005884587220 */ /* 0x040fe40000410000 */
[C---:B------:R-:W-:Y:S02]  /*ef80*/  FMUL.FTZ R89, R132.reuse, R89 ;  /* 0x0000005984597220 */ /* 0x040fe40000410000 */
[C---:B------:R-:W-:Y:S01]  /*ef90*/  FMUL.FTZ R92, R132.reuse, R92 ;  /* 0x0000005c845c7220 */ /* 0x040fe20000410000 */
[----:B------:R2:W-:Y:S01]  /*efa0*/  MUFU.EX2 R43, R3 ;  /* 0x00000003002b7308 */ /* 0x0005e20000000800 */
[----:B------:R-:W-:Y:S02]  /*efb0*/  FMUL.FTZ R93, R132, R93 ;  /* 0x0000005d845d7220 */ /* 0x000fe40000410000 */
[C---:B------:R-:W-:Y:S02]  /*efc0*/  FMUL.FTZ R96, R134.reuse, R96 ;  /* 0x0000006086607220 */ /* 0x040fe40000410000 */
[C---:B------:R-:W-:Y:S02]  /*efd0*/  FMUL.FTZ R97, R134.reuse, R97 ;  /* 0x0000006186617220 */ /* 0x040fe40000410000 */
[C---:B------:R-:W-:Y:S02]  /*efe0*/  FMUL.FTZ R98, R133.reuse, R98 ;  /* 0x0000006285627220 */ /* 0x040fe40000410000 */
[C---:B------:R-:W-:Y:S02]  /*eff0*/  FMUL.FTZ R99, R133.reuse, R99 ;  /* 0x0000006385637220 */ /* 0x040fe40000410000 */
[C---:B------:R-:W-:Y:S02]  /*f000*/  FMUL.FTZ R100, R134.reuse, R100 ;  /* 0x0000006486647220 */ /* 0x040fe40000410000 */
[----:B------:R-:W-:Y:S01]  /*f010*/  FMUL.FTZ R101, R134, R101 ;  /* 0x0000006586657220 */ /* 0x000fe20000410000 */
[----:B-1----:R-:W1:Y:S01]  /*f020*/  SHFL.BFLY PT, R2, R0, 0x1, 0x1f ;  /* 0x0c201f0000027f89 */ /* 0x002e6200000e0000 */
[C---:B------:R-:W-:Y:S02]  /*f030*/  FMUL.FTZ R102, R133.reuse, R102 ;  /* 0x0000006685667220 */ /* 0x040fe40000410000 */
[C---:B------:R-:W-:Y:S02]  /*f040*/  FMUL.FTZ R103, R133.reuse, R103 ;  /* 0x0000006785677220 */ /* 0x040fe40000410000 */
[C---:B------:R-:W-:Y:S02]  /*f050*/  FMUL.FTZ R104, R132.reuse, R104 ;  /* 0x0000006884687220 */ /* 0x040fe40000410000 */
[C---:B------:R-:W-:Y:S02]  /*f060*/  FMUL.FTZ R105, R132.reuse, R105 ;  /* 0x0000006984697220 */ /* 0x040fe40000410000 */
[----:B------:R-:W-:Y:S02]  /*f070*/  FMUL.FTZ R108, R132, R108 ;  /* 0x0000006c846c7220 */ /* 0x000fe40000410000 */
[--C-:B--2---:R-:W-:Y:S01]  /*f080*/  FFMA.FTZ R3, R204, c[0x0][0x2d0], -R142.reuse ;  /* 0x0000b400cc037a23 */ /* 0x104fe2000001088e */
[----:B------:R-:W-:Y:S01]  /*f090*/  MOV R204, R40 ;  /* 0x0000002800cc7202 */ /* 0x000fe20000000f00 */
[C---:B------:R-:W-:Y:S02]  /*f0a0*/  FMUL.FTZ R40, R132.reuse, R180 ;  /* 0x000000b484287220 */ /* 0x040fe40000410000 */
[----:B------:R2:W3:Y:S01]  /*f0b0*/  MUFU.EX2 R10, R3 ;  /* 0x00000003000a7308 */ /* 0x0004e20000000800 */
[----:B------:R-:W-:Y:S02]  /*f0c0*/  FMUL.FTZ R109, R132, R109 ;  /* 0x0000006d846d7220 */ /* 0x000fe40000410000 */
[C---:B------:R-:W-:Y:S02]  /*f0d0*/  FMUL.FTZ R112, R134.reuse, R112 ;  /* 0x0000007086707220 */ /* 0x040fe40000410000 */
[C---:B------:R-:W-:Y:S02]  /*f0e0*/  FMUL.FTZ R113, R134.reuse, R113 ;  /* 0x0000007186717220 */ /* 0x040fe40000410000 */
[C---:B------:R-:W-:Y:S02]  /*f0f0*/  FMUL.FTZ R114, R133.reuse, R114 ;  /* 0x0000007285727220 */ /* 0x040fe40000410000 */
[C---:B------:R-:W-:Y:S01]  /*f100*/  FMUL.FTZ R115, R133.reuse, R115 ;  /* 0x0000007385737220 */ /* 0x040fe20000410000 */
[----:B------:R4:W-:Y:S01]  /*f110*/  MUFU.EX2 R180, R138 ;  /* 0x0000008a00b47308 */ /* 0x0009e20000000800 */
[C---:B------:R-:W-:Y:S02]  /*f120*/  FMUL.FTZ R116, R134.reuse, R116 ;  /* 0x0000007486747220 */ /* 0x040fe40000410000 */
[----:B------:R-:W-:Y:S02]  /*f130*/  FMUL.FTZ R117, R134, R117 ;  /* 0x0000007586757220 */ /* 0x000fe40000410000 */
[C---:B------:R-:W-:Y:S02]  /*f140*/  FMUL.FTZ R118, R133.reuse, R118 ;  /* 0x0000007685767220 */ /* 0x040fe40000410000 */
[C---:B------:R-:W-:Y:S02]  /*f150*/  FMUL.FTZ R119, R133.reuse, R119 ;  /* 0x0000007785777220 */ /* 0x040fe40000410000 */
[C---:B------:R-:W-:Y:S02]  /*f160*/  FMUL.FTZ R120, R132.reuse, R120 ;  /* 0x0000007884787220 */ /* 0x040fe40000410000 */
[C---:B------:R-:W-:Y:S02]  /*f170*/  FMUL.FTZ R121, R132.reuse, R121 ;  /* 0x0000007984797220 */ /* 0x040fe40000410000 */
[----:B------:R-:W-:Y:S02]  /*f180*/  FMUL.FTZ R124, R132, R124 ;  /* 0x0000007c847c7220 */ /* 0x000fe40000410000 */
[----:B--2---:R-:W-:Y:S02]  /*f190*/  FFMA.FTZ R3, R18, c[0x0][0x2d0], -R142 ;  /* 0x0000b40012037a23 */ /* 0x004fe4000001088e */
[----:B------:R-:W-:Y:S02]  /*f1a0*/  FMUL.FTZ R18, R133, R158 ;  /* 0x0000009e85127220 */ /* 0x000fe40000410000 */
[----:B------:R1:W-:Y:S01]  /*f1b0*/  MUFU.EX2 R31, R3 ;  /* 0x00000003001f7308 */ /* 0x0003e20000000800 */
[----:B------:R-:W-:Y:S02]  /*f1c0*/  FMUL.FTZ R125, R132, R125 ;  /* 0x0000007d847d7220 */ /* 0x000fe40000410000 */
[C---:B------:R-:W-:Y:S02]  /*f1d0*/  FMUL.FTZ R128, R134.reuse, R128 ;  /* 0x0000008086807220 */ /* 0x040fe40000410000 */
[----:B----4-:R-:W-:Y:S02]  /*f1e0*/  FFMA.FTZ R138, R209, c[0x0][0x2d0], -R196 ;  /* 0x0000b400d18a7a23 */ /* 0x010fe400000108c4 */
[----:B------:R-:W-:Y:S02]  /*f1f0*/  FMUL.FTZ R129, R134, R129 ;  /* 0x0000008186817220 */ /* 0x000fe40000410000 */
[C---:B------:R-:W-:Y:S02]  /*f200*/  FMUL.FTZ R130, R133.reuse, R130 ;  /* 0x0000008285827220 */ /* 0x040fe40000410000 */
[----:B------:R-:W-:Y:S01]  /*f210*/  FMUL.FTZ R131, R133, R131 ;  /* 0x0000008385837220 */ /* 0x000fe20000410000 */
[----:B-1----:R-:W-:Y:S01]  /*f220*/  FMNMX.FTZ R3, R2, R0, !PT ;  /* 0x0000000002037209 */ /* 0x002fe20007810000 */
[--C-:B------:R-:W-:Y:S02]  /*f230*/  FFMA.FTZ R2, R201, c[0x0][0x2d0], -R143.reuse ;  /* 0x0000b400c9027a23 */ /* 0x100fe4000001088f */
[--C-:B------:R-:W-:Y:S02]  /*f240*/  FFMA.FTZ R0, R19, c[0x0][0x2d0], -R142.reuse ;  /* 0x0000b40013007a23 */ /* 0x100fe4000001088e */
[----:B------:R1:W-:Y:S01]  /*f250*/  MUFU.EX2 R195, R2 ;  /* 0x0000000200c37308 */ /* 0x0003e20000000800 */
[----:B------:R-:W-:Y:S02]  /*f260*/  FMUL.FTZ R19, R133, R159 ;  /* 0x0000009f85137220 */ /* 0x000fe40000410000 */
[----:B------:R-:W-:Y:S07]  /*f270*/  LDSM.16.MT88.4 R156, [R227+0x100] ;  /* 0x00010000e39c783b */ /* 0x000fee0000004200 */
[----:B------:R2:W-:Y:S01]  /*f280*/  MUFU.EX2 R8, R0 ;  /* 0x0000000000087308 */ /* 0x0005e20000000800 */
[----:B-1----:R-:W-:Y:S01]  /*f290*/  FFMA.FTZ R2, R205, c[0x0][0x2d0], -R143 ;  /* 0x0000b400cd027a23 */ /* 0x002fe2000001088f */
[----:B------:R-:W-:Y:S01]  /*f2a0*/  MOV R205, R41 ;  /* 0x0000002900cd7202 */ /* 0x000fe20000000f00 */
[----:B------:R-:W-:Y:S07]  /*f2b0*/  FMUL.FTZ R41, R132, R181 ;  /* 0x000000b584297220 */ /* 0x000fee0000410000 */
[----:B------:R1:W-:Y:S01]  /*f2c0*/  MUFU.EX2 R192, R2 ;  /* 0x0000000200c07308 */ /* 0x0003e20000000800 */
[----:B------:R-:W-:Y:S01]  /*f2d0*/  MOV R184, R205 ;  /* 0x000000cd00b87202 */ /* 0x000fe20000000f00 */
[----:B--2---:R-:W-:Y:S01]  /*f2e0*/  FADD.FTZ R0, -R3, R139 ;  /* 0x0000008b03007221 */ /* 0x004fe20000010100 */
[----:B------:R-:W-:Y:S01]  /*f2f0*/  MOV R139, R33 ;  /* 0x00000021008b7202 */ /* 0x000fe20000000f00 */
[----:B------:R-:W-:Y:S06]  /*f300*/  FMUL.FTZ R33, R134, R173 ;  /* 0x000000ad86217220 */ /* 0x000fec0000410000 */
[----:B------:R2:W-:Y:S01]  /*f310*/  MUFU.EX2 R173, R138 ;  /* 0x0000008a00ad7308 */ /* 0x0005e20000000800 */
[----:B------:R-:W-:Y:S02]  /*f320*/  FMUL.FTZ R0, R0, c[0x0][0x2d0] ;  /* 0x0000b40000007a20 */ /* 0x000fe40000410000 */
[--C-:B------:R-:W-:Y:S07]  /*f330*/  FFMA.FTZ R139, R139, c[0x0][0x2d0], -R142.reuse ;  /* 0x0000b4008b8b7a23 */ /* 0x100fee000001088e */
[----:B------:R-:W4:Y:S01]  /*f340*/  MUFU.EX2 R0, R0 ;  /* 0x0000000000007308 */ /* 0x000f220000000800 */
[--C-:B-1----:R-:W-:Y:S01]  /*f350*/  FFMA.FTZ R2, R194, c[0x0][0x2d0], -R143.reuse ;  /* 0x0000b400c2027a23 */ /* 0x102fe2000001088f */
[----:B---3--:R-:W-:Y:S08]  /*f360*/  MOV R194, R10 ;  /* 0x0000000a00c27202 */ /* 0x008ff00000000f00 */
[----:B------:R1:W-:Y:S01]  /*f370*/  MUFU.EX2 R24, R2 ;  /* 0x0000000200187308 */ /* 0x0003e20000000800 */
[--C-:B--2---:R-:W-:Y:S09]  /*f380*/  FFMA.FTZ R138, R211, c[0x0][0x2d0], -R142.reuse ;  /* 0x0000b400d38a7a23 */ /* 0x104ff2000001088e */
[----:B------:R2:W-:Y:S01]  /*f390*/  MUFU.EX2 R181, R138 ;  /* 0x0000008a00b57308 */ /* 0x0005e20000000800 */
[C---:B----4-:R-:W-:Y:S02]  /*f3a0*/  FMUL.FTZ R10, R0.reuse, R150 ;  /* 0x00000096000a7220 */ /* 0x050fe40000410000 */
[C---:B------:R-:W-:Y:S02]  /*f3b0*/  FMUL.FTZ R11, R0.reuse, R151 ;  /* 0x00000097000b7220 */ /* 0x040fe40000410000 */
[C---:B------:R-:W-:Y:S02]  /*f3c0*/  FMUL.FTZ R14, R0.reuse, R154 ;  /* 0x0000009a000e7220 */ /* 0x040fe40000410000 */
[C---:B------:R-:W-:Y:S02]  /*f3d0*/  FMUL.FTZ R15, R0.reuse, R155 ;  /* 0x0000009b000f7220 */ /* 0x040fe40000410000 */
[----:B------:R-:W3:Y:S01]  /*f3e0*/  LDSM.16.MT88.4 R152, [R228+0x100] ;  /* 0x00010000e498783b */ /* 0x000ee20000004200 */
[----:B------:R-:W-:Y:S02]  /*f3f0*/  FMUL.FTZ R26, R0, R166 ;  /* 0x000000a6001a7220 */ /* 0x000fe40000410000 */
[--C-:B-1----:R-:W-:Y:S01]  /*f400*/  FFMA.FTZ R2, R193, c[0x0][0x2d0], -R143.reuse ;  /* 0x0000b400c1027a23 */ /* 0x102fe2000001088f */
[----:B------:R-:W-:Y:S01]  /*f410*/  MOV R193, R9 ;  /* 0x0000000900c17202 */ /* 0x000fe20000000f00 */
[----:B------:R-:W-:Y:S02]  /*f420*/  FMUL.FTZ R9, R132, R149 ;  /* 0x0000009584097220 */ /* 0x000fe40000410000 */
[----:B------:R1:W4:Y:S01]  /*f430*/  MUFU.EX2 R5, R2 ;  /* 0x0000000200057308 */ /* 0x0003220000000800 */
[C---:B------:R-:W-:Y:S02]  /*f440*/  FMUL.FTZ R27, R0.reuse, R167 ;  /* 0x000000a7001b7220 */ /* 0x040fe40000410000 */
[C---:B------:R-:W-:Y:S02]  /*f450*/  FMUL.FTZ R46, R0.reuse, R186 ;  /* 0x000000ba002e7220 */ /* 0x040fe40000410000 */
[----:B--2---:R-:W-:Y:S02]  /*f460*/  FFMA.FTZ R138, R213, c[0x0][0x2d0], -R142 ;  /* 0x0000b400d58a7a23 */ /* 0x004fe4000001088e */
        /* <DEDUP_REMOVED lines=9> */
[----:B-1----:R-:W-:Y:S02]  /*f500*/  FMUL.FTZ R2, R3, c[0x0][0x2d0] ;  /* 0x0000b40003027a20 */ /* 0x002fe40000410000 */
[----:B------:R-:W-:Y:S02]  /*f510*/  FMUL.FTZ R90, R0, R90 ;  /* 0x0000005a005a7220 */ /* 0x000fe40000410000 */
[--C-:B------:R-:W-:Y:S01]  /*f520*/  FFMA.FTZ R4, R200, c[0x0][0x2d0], -R2.reuse ;  /* 0x0000b400c8047a23 */ /* 0x100fe20000010802 */
[----:B----4-:R-:W-:Y:S01]  /*f530*/  MOV R200, R5 ;  /* 0x0000000500c87202 */ /* 0x010fe20000000f00 */
        /* <DEDUP_REMOVED lines=19> */
[----:B------:R1:W4:Y:S01]  /*f670*/  MUFU.EX2 R34, R4 ;  /* 0x0000000400227308 */ /* 0x0003220000000800 */
[-C--:B--2---:R-:W-:Y:S01]  /*f680*/  MOV R166, R35.reuse ;  /* 0x0000002300a67202 */ /* 0x084fe20000000f00 */
[--C-:B------:R-:W-:Y:S02]  /*f690*/  FFMA.FTZ R140, R140, c[0x0][0x2d0], -R2.reuse ;  /* 0x0000b4008c8c7a23 */ /* 0x100fe40000010802 */
[--C-:B-1----:R-:W-:Y:S01]  /*f6a0*/  FFMA.FTZ R4, R203, c[0x0][0x2d0], -R2.reuse ;  /* 0x0000b400cb047a23 */ /* 0x102fe20000010802 */
[----:B----4-:R-:W-:Y:S01]  /*f6b0*/  F2FP.BF16.PACK_AB R149, R34, R35 ;  /* 0x000000232295723e */ /* 0x010fe200000010ff */
[C---:B------:R-:W-:Y:S01]  /*f6c0*/  FMUL.FTZ R35, R133.reuse, R175 ;  /* 0x000000af85237220 */ /* 0x040fe20000410000 */
[----:B------:R-:W-:Y:S03]  /*f6d0*/  MOV R165, R34 ;  /* 0x0000002200a57202 */ /* 0x000fe60000000f00 */
[----:B------:R1:W2:Y:S01]  /*f6e0*/  MUFU.EX2 R28, R4 ;  /* 0x00000004001c7308 */ /* 0x0002a20000000800 */
[C---:B------:R-:W-:Y:S01]  /*f6f0*/  FMUL.FTZ R34, R133.reuse, R174 ;  /* 0x000000ae85227220 */ /* 0x040fe20000410000 */
[----:B------:R-:W-:Y:S01]  /*f700*/  MOV R203, R42 ;  /* 0x0000002a00cb7202 */ /* 0x000fe20000000f00 */
[----:B------:R-:W-:Y:S03]  /*f710*/  FMUL.FTZ R42, R0, R182 ;  /* 0x000000b6002a7220 */ /* 0x000fe60000410000 */
[----:B------:R-:W-:Y:S01]  /*f720*/  MOV R185, R203 ;  /* 0x000000cb00b97202 */ /* 0x000fe20000000f00 */
[----:B-1----:R-:W-:Y:S01]  /*f730*/  FFMA.FTZ R4, R202, c[0x0][0x2d0], -R2 ;  /* 0x0000b400ca047a23 */ /* 0x002fe20000010802 */
[----:B------:R-:W-:Y:S01]  /*f740*/  MOV R202, R7 ;  /* 0x0000000700ca7202 */ /* 0x000fe20000000f00 */
[----:B------:R-:W-:Y:S01]  /*f750*/  FMUL.FTZ R7, R133, R147 ;  /* 0x0000009385077220 */ /* 0x000fe20000410000 */
[----:B------:R-:W-:Y:S01]  /*f760*/  F2FP.BF16.PACK_AB R147, R206, R31 ;  /* 0x0000001fce93723e */ /* 0x000fe200000010ff */
[----:B------:R1:W4:Y:S01]  /*f770*/  MUFU.EX2 R201, R4 ;  /* 0x0000000400c97308 */ /* 0x0003220000000800 */
[----:B------:R-:W-:Y:S02]  /*f780*/  F2FP.BF16.PACK_AB R146, R202, R30 ;  /* 0x0000001eca92723e */ /* 0x000fe400000010ff */
[----:B--2---:R-:W-:Y:S01]  /*f790*/  MOV R167, R28 ;  /* 0x0000001c00a77202 */ /* 0x004fe20000000f00 */
[----:B-1----:R-:W-:Y:S01]  /*f7a0*/  FMUL.FTZ R4, R134, R144 ;  /* 0x0000009086047220 */ /* 0x002fe20000410000 */
[-C--:B------:R-:W-:Y:S02]  /*f7b0*/  F2FP.BF16.PACK_AB R144, R193, R29.reuse ;  /* 0x0000001dc190723e */ /* 0x080fe400000010ff */
[----:B----4-:R-:W-:Y:S01]  /*f7c0*/  F2FP.BF16.PACK_AB R151, R201, R28 ;  /* 0x0000001cc997723e */ /* 0x010fe200000010ff */
[C---:B------:R-:W-:Y:S01]  /*f7d0*/  FMUL.FTZ R28, R132.reuse, R168 ;  /* 0x000000a8841c7220 */ /* 0x040fe20000410000 */
[----:B------:R-:W-:Y:S01]  /*f7e0*/  MOV R168, R29 ;  /* 0x0000001d00a87202 */ /* 0x000fe20000000f00 */
[----:B------:R-:W-:Y:S01]  /*f7f0*/  FMUL.FTZ R29, R132, R169 ;  /* 0x000000a9841d7220 */ /* 0x000fe20000410000 */
[----:B------:R-:W-:Y:S01]  /*f800*/  MOV R169, R43 ;  /* 0x0000002b00a97202 */ /* 0x000fe20000000f00 */
[-C--:B------:R-:W-:Y:S05]  /*f810*/  HMMA.16816.F32.BF16 R4, R144, R20.reuse, R4 ;  /* 0x000000149004723c */ /* 0x080fea0000041804 */
[----:B------:R-:W-:Y:S01]  /*f820*/  FMUL.FTZ R43, R0, R183 ;  /* 0x000000b7002b7220 */ /* 0x000fe20000410000 */
[----:B------:R-:W-:Y:S02]  /*f830*/  MOV R183, R204 ;  /* 0x000000cc00b77202 */ /* 0x000fe40000000f00 */
[C---:B------:R-:W-:Y:S07]  /*f840*/  HMMA.16816.F32.BF16 R8, R148.reuse, R20, R8 ;  /* 0x000000149408723c */ /* 0x040fee0000041808 */
[C---:B------:R-:W-:Y:S01]  /*f850*/  FMUL.FTZ R20, R134.reuse, R160 ;  /* 0x000000a086147220 */ /* 0x040fe20000410000 */
[-C--:B------:R-:W-:Y:S01]  /*f860*/  HMMA.16816.F32.BF16 R12, R148, R22.reuse, R12 ;  /* 0x00000016940c723c */ /* 0x080fe2000004180c */
[----:B------:R1:W-:Y:S03]  /*f870*/  MUFU.EX2 R160, R138 ;  /* 0x0000008a00a07308 */ /* 0x0003e60000000800 */
[----:B------:R-:W-:Y:S01]  /*f880*/  FMUL.FTZ R21, R134, R161 ;  /* 0x000000a186157220 */ /* 0x000fe20000410000 */
[----:B------:R-:W-:Y:S01]  /*f890*/  MOV R161, R30 ;  /* 0x0000001e00a17202 */ /* 0x000fe20000000f00 */
[----:B------:R-:W-:Y:S02]  /*f8a0*/  FMUL.FTZ R30, R0, R170 ;  /* 0x000000aa001e7220 */ /* 0x000fe40000410000 */
[C---:B------:R-:W-:Y:S07]  /*f8b0*/  HMMA.16816.F32.BF16 R16, R144.reuse, R22, R16 ;  /* 0x000000169010723c */ /* 0x040fee0000041810 */
[C---:B------:R-:W-:Y:S01]  /*f8c0*/  FMUL.FTZ R23, R133.reuse, R163 ;  /* 0x000000a385177220 */ /* 0x040fe20000410000 */
[----:B------:R-:W-:Y:S01]  /*f8d0*/  MOV R163, R24 ;  /* 0x0000001800a37202 */ /* 0x000fe20000000f00 */
[----:B------:R-:W-:Y:S03]  /*f8e0*/  FMUL.FTZ R24, R132, R164 ;  /* 0x000000a484187220 */ /* 0x000fe60000410000 */
[----:B------:R-:W-:Y:S01]  /*f8f0*/  MOV R164, R32 ;  /* 0x0000002000a47202 */ /* 0x000fe20000000f00 */
[----:B------:R-:W-:Y:S02]  /*f900*/  FMUL.FTZ R32, R134, R172 ;  /* 0x000000ac86207220 */ /* 0x000fe40000410000 */
[C---:B------:R-:W-:Y:S01]  /*f910*/  FMUL.FTZ R22, R133.reuse, R162 ;  /* 0x000000a285167220 */ /* 0x040fe20000410000 */
[----:B------:R-:W-:Y:S01]  /*f920*/  MOV R162, R31 ;  /* 0x0000001f00a27202 */ /* 0x000fe20000000f00 */
[--C-:B-1----:R-:W-:Y:S02]  /*f930*/  FFMA.FTZ R138, R208, c[0x0][0x2d0], -R196.reuse ;  /* 0x0000b400d08a7a23 */ /* 0x102fe400000108c4 */
[----:B------:R-:W-:Y:S02]  /*f940*/  FMUL.FTZ R31, R0, R171 ;  /* 0x000000ab001f7220 */ /* 0x000fe40000410000 */
[----:B------:R1:W-:Y:S01]  /*f950*/  MUFU.EX2 R170, R138 ;  /* 0x0000008a00aa7308 */ /* 0x0003e20000000800 */
[-C--:B------:R-:W-:Y:S08]  /*f960*/  HMMA.16816.F32.BF16 R20, R144, R36.reuse, R20 ;  /* 0x000000249014723c */ /* 0x080ff00000041814 */
[C---:B------:R-:W-:Y:S07]  /*f970*/  HMMA.16816.F32.BF16 R24, R148.reuse, R36, R24 ;  /* 0x000000249418723c */ /* 0x040fee0000041818 */
[C---:B------:R-:W-:Y:S01]  /*f980*/  FMUL.FTZ R36, R134.reuse, R176 ;  /* 0x000000b086247220 */ /* 0x040fe20000410000 */
[-C--:B------:R-:W-:Y:S04]  /*f990*/  HMMA.16816.F32.BF16 R28, R148, R38.reuse, R28 ;  /* 0x00000026941c723c */ /* 0x080fe8000004181c */
[----:B------:R-:W-:Y:S01]  /*f9a0*/  MOV R176, R164 ;  /* 0x000000a400b07202 */ /* 0x000fe20000000f00 */
[----:B------:R-:W-:Y:S01]  /*f9b0*/  FMUL.FTZ R37, R134, R177 ;  /* 0x000000b186257220 */ /* 0x000fe20000410000 */
[----:B------:R-:W-:Y:S01]  /*f9c0*/  MOV R177, R206 ;  /* 0x000000ce00b17202 */ /* 0x000fe20000000f00 */
[----:B-1----:R-:W-:Y:S01]  /*f9d0*/  FFMA.FTZ R138, R210, c[0x0][0x2d0], -R196 ;  /* 0x0000b400d28a7a23 */ /* 0x002fe200000108c4 */
[C---:B------:R-:W-:Y:S01]  /*f9e0*/  HMMA.16816.F32.BF16 R32, R144.reuse, R38, R32 ;  /* 0x000000269020723c */ /* 0x040fe20000041820 */
[----:B------:R1:W-:Y:S06]  /*f9f0*/  MUFU.EX2 R206, R139 ;  /* 0x0000008b00ce7308 */ /* 0x0003ec0000000800 */
[C---:B------:R-:W-:Y:S01]  /*fa00*/  FMUL.FTZ R38, R133.reuse, R178 ;  /* 0x000000b285267220 */ /* 0x040fe20000410000 */
[----:B------:R-:W-:Y:S01]  /*fa10*/  MOV R178, R200 ;  /* 0x000000c800b27202 */ /* 0x000fe20000000f00 */
[----:B------:R-:W-:Y:S02]  /*fa20*/  FMUL.FTZ R39, R133, R179 ;  /* 0x000000b385277220 */ /* 0x000fe40000410000 */
[----:B------:R2:W-:Y:S01]  /*fa30*/  MUFU.EX2 R172, R138 ;  /* 0x0000008a00ac7308 */ /* 0x0005e20000000800 */
[----:B------:R-:W-:Y:S04]  /*fa40*/  MOV R179, R201 ;  /* 0x000000c900b37202 */ /* 0x000fe80000000f00 */
[-C--:B---3--:R-:W-:Y:S08]  /*fa50*/  HMMA.16816.F32.BF16 R36, R144, R152.reuse, R36 ;  /* 0x000000989024723c */ /* 0x088ff00000041824 */
[C---:B------:R-:W-:Y:S04]  /*fa60*/  HMMA.16816.F32.BF16 R40, R148.reuse, R152, R40 ;  /* 0x000000989428723c */ /* 0x040fe80000041828 */
[--C-:B-1----:R-:W-:Y:S01]  /*fa70*/  FFMA.FTZ R139, R216, c[0x0][0x2d0], -R142.reuse ;  /* 0x0000b400d88b7a23 */ /* 0x102fe2000001088e */
[----:B------:R-:W-:Y:S03]  /*fa80*/  MOV R216, R180 ;  /* 0x000000b400d87202 */ /* 0x000fe60000000f00 */
[-C--:B------:R-:W-:Y:S04]  /*fa90*/  HMMA.16816.F32.BF16 R44, R148, R154.reuse, R44 ;  /* 0x0000009a942c723c */ /* 0x080fe8000004182c */
[--C-:B--2---:R-:W-:Y:S04]  /*faa0*/  FFMA.FTZ R138, R212, c[0x0][0x2d0], -R142.reuse ;  /* 0x0000b400d48a7a23 */ /* 0x104fe8000001088e */
[C---:B------:R-:W-:Y:S01]  /*fab0*/  HMMA.16816.F32.BF16 R48, R144.reuse, R154, R48 ;  /* 0x0000009a9030723c */ /* 0x040fe20000041830 */
[----:B------:R1:W-:Y:S01]  /*fac0*/  MUFU.EX2 R171, R138 ;  /* 0x0000008a00ab7308 */ /* 0x0003e20000000800 */
[----:B------:R-:W2:Y:S06]  /*fad0*/  LDSM.16.MT88.4 R152, [R225+0x1900] ;  /* 0x00190000e198783b */ /* 0x000eac0000004200 */
[-C--:B------:R-:W-:Y:S08]  /*fae0*/  HMMA.16816.F32.BF16 R52, R144, R156.reuse, R52 ;  /* 0x0000009c9034723c */ /* 0x080ff00000041834 */
[C---:B------:R-:W-:Y:S08]  /*faf0*/  HMMA.16816.F32.BF16 R56, R148.reuse, R156, R56 ;  /* 0x0000009c9438723c */ /* 0x040ff00000041838 */
[-C--:B------:R-:W-:Y:S04]  /*fb00*/  HMMA.16816.F32.BF16 R60, R148, R158.reuse, R60 ;  /* 0x0000009e943c723c */ /* 0x080fe8000004183c */
[----:B-1----:R-:W-:Y:S04]  /*fb10*/  FFMA.FTZ R138, R214, c[0x0][0x2d0], -R142 ;  /* 0x0000b400d68a7a23 */ /* 0x002fe8000001088e */
[C---:B------:R-:W-:Y:S01]  /*fb20*/  HMMA.16816.F32.BF16 R64, R144.reuse, R158, R64 ;  /* 0x0000009e9040723c */ /* 0x040fe20000041840 */
[----:B------:R1:W3:Y:S01]  /*fb30*/  MUFU.EX2 R174, R138 ;  /* 0x0000008a00ae7308 */ /* 0x0002e20000000800 */
[----:B------:R-:W4:Y:S06]  /*fb40*/  LDSM.16.MT88.4 R156, [R226+0x1900] ;  /* 0x00190000e29c783b */ /* 0x000f2c0000004200 */
[-C--:B--2---:R-:W-:Y:S08]  /*fb50*/  HMMA.16816.F32.BF16 R68, R144, R152.reuse, R68 ;  /* 0x000000989044723c */ /* 0x084ff00000041844 */
[C---:B------:R-:W-:Y:S04]  /*fb60*/  HMMA.16816.F32.BF16 R72, R148.reuse, R152, R72 ;  /* 0x000000989448723c */ /* 0x040fe80000041848 */
[--C-:B-1----:R-:W-:Y:S04]  /*fb70*/  FFMA.FTZ R138, R220, c[0x0][0x2d0], -R143.reuse ;  /* 0x0000b400dc8a7a23 */ /* 0x102fe8000001088f */
[-C--:B------:R-:W-:Y:S01]  /*fb80*/  HMMA.16816.F32.BF16 R76, R148, R154.reuse, R76 ;  /* 0x0000009a944c723c */ /* 0x080fe2000004184c */
[----:B------:R1:W-:Y:S07]  /*fb90*/  MUFU.EX2 R182, R138 ;  /* 0x0000008a00b67308 */ /* 0x0003ee0000000800 */
[C---:B------:R-:W-:Y:S01]  /*fba0*/  HMMA.16816.F32.BF16 R80, R144.reuse, R154, R80 ;  /* 0x0000009a9050723c */ /* 0x040fe20000041850 */
[----:B------:R-:W2:Y:S07]  /*fbb0*/  LDSM.16.MT88.4 R152, [R228+0x1900] ;  /* 0x00190000e498783b */ /* 0x000eae0000004200 */
[-C--:B----4-:R-:W-:Y:S08]  /*fbc0*/  HMMA.16816.F32.BF16 R84, R144, R156.reuse, R84 ;  /* 0x0000009c9054723c */ /* 0x090ff00000041854 */
[C---:B------:R-:W-:Y:S04]  /*fbd0*/  HMMA.16816.F32.BF16 R88, R148.reuse, R156, R88 ;  /* 0x0000009c9458723c */ /* 0x040fe80000041858 */
[--C-:B-1----:R-:W-:Y:S04]  /*fbe0*/  FFMA.FTZ R138, R215, c[0x0][0x2d0], -R143.reuse ;  /* 0x0000b400d78a7a23 */ /* 0x102fe8000001088f */
[-C--:B------:R-:W-:Y:S01]  /*fbf0*/  HMMA.16816.F32.BF16 R92, R148, R158.reuse, R92 ;  /* 0x0000009e945c723c */ /* 0x080fe2000004185c */
[----:B------:R1:W4:Y:S07]  /*fc00*/  MUFU.EX2 R220, R138 ;  /* 0x0000008a00dc7308 */ /* 0x00032e0000000800 */
[C---:B------:R-:W-:Y:S01]  /*fc10*/  HMMA.16816.F32.BF16 R96, R144.reuse, R158, R96 ;  /* 0x0000009e9060723c */ /* 0x040fe20000041860 */
[----:B------:R-:W4:Y:S07]  /*fc20*/  LDSM.16.MT88.4 R156, [R227+0x1900] ;  /* 0x00190000e39c783b */ /* 0x000f2e0000004200 */
[-C--:B--2---:R-:W-:Y:S08]  /*fc30*/  HMMA.16816.F32.BF16 R100, R144, R152.reuse, R100 ;  /* 0x000000989064723c */ /* 0x084ff00000041864 */
[C---:B------:R-:W-:Y:S04]  /*fc40*/  HMMA.16816.F32.BF16 R104, R148.reuse, R152, R104 ;  /* 0x000000989468723c */ /* 0x040fe80000041868 */
[--C-:B-1----:R-:W-:Y:S01]  /*fc50*/  FFMA.FTZ R138, R221, c[0x0][0x2d0], -R2.reuse ;  /* 0x0000b400dd8a7a23 */ /* 0x102fe20000010802 */
[----:B---3--:R-:W-:Y:S03]  /*fc60*/  MOV R221, R174 ;  /* 0x000000ae00dd7202 */ /* 0x008fe60000000f00 */
[-C--:B------:R-:W-:Y:S01]  /*fc70*/  HMMA.16816.F32.BF16 R108, R148, R154.reuse, R108 ;  /* 0x0000009a946c723c */ /* 0x080fe2000004186c */
[----:B------:R1:W-:Y:S07]  /*fc80*/  MUFU.EX2 R215, R138 ;  /* 0x0000008a00d77308 */ /* 0x0003ee0000000800 */
[C---:B------:R-:W-:Y:S01]  /*fc90*/  HMMA.16816.F32.BF16 R112, R144.reuse, R154, R112 ;  /* 0x0000009a9070723c */ /* 0x040fe20000041870 */
[----:B------:R-:W2:Y:S07]  /*fca0*/  LDSM.16.MT88.4 R152, [R225+0x900] ;  /* 0x00090000e198783b */ /* 0x000eae0000004200 */
[-C--:B----4-:R-:W-:Y:S08]  /*fcb0*/  HMMA.16816.F32.BF16 R116, R144, R156.reuse, R116 ;  /* 0x0000009c9074723c */ /* 0x090ff00000041874 */
[C---:B------:R-:W-:Y:S04]  /*fcc0*/  HMMA.16816.F32.BF16 R120, R148.reuse, R156, R120 ;  /* 0x0000009c9478723c */ /* 0x040fe80000041878 */
[--C-:B-1----:R-:W-:Y:S01]  /*fcd0*/  FFMA.FTZ R138, R222, c[0x0][0x2d0], -R2.reuse ;  /* 0x0000b400de8a7a23 */ /* 0x102fe20000010802 */
[----:B------:R-:W-:Y:S02]  /*fce0*/  MOV R222, R172 ;  /* 0x000000ac00de7202 */ /* 0x000fe40000000f00 */
[----:B------:R-:W-:Y:S01]  /*fcf0*/  MOV R172, R169 ;  /* 0x000000a900ac7202 */ /* 0x000fe20000000f00 */
[-C--:B------:R-:W-:Y:S01]  /*fd00*/  HMMA.16816.F32.BF16 R124, R148, R158.reuse, R124 ;  /* 0x0000009e947c723c */ /* 0x080fe2000004187c */
[----:B------:R1:W3:Y:S03]  /*fd10*/  MUFU.EX2 R214, R138 ;  /* 0x0000008a00d67308 */ /* 0x0002e60000000800 */
[----:B------:R-:W-:Y:S02]  /*fd20*/  MOV R169, R163 ;  /* 0x000000a300a97202 */ /* 0x000fe40000000f00 */
[----:B------:R-:W-:Y:S02]  /*fd30*/  MOV R175, R172 ;  /* 0x000000ac00af7202 */ /* 0x000fe40000000f00 */
[----:B------:R-:W-:Y:S01]  /*fd40*/  HMMA.16816.F32.BF16 R128, R144, R158, R128 ;  /* 0x0000009e9080723c */ /* 0x000fe20000041880 */
[----:B------:R-:W-:Y:S03]  /*fd50*/  LDSM.16.MT88.4 R156, [R227+0x900] ;  /* 0x00090000e39c783b */ /* 0x000fe60000004200 */
[----:B------:R-:W-:Y:S02]  /*fd60*/  F2FP.BF16.PACK_AB R148, R220, R182 ;  /* 0x000000b6dc94723e */ /* 0x000fe400000010ff */
[----:B------:R-:W-:Y:S01]  /*fd70*/  MOV R172, R165 ;  /* 0x000000a500ac7202 */ /* 0x000fe20000000f00 */
[--C-:B-1----:R-:W-:Y:S01]  /*fd80*/  FFMA.FTZ R138, R244, c[0x0][0x2d0], -R143.reuse ;  /* 0x0000b400f48a7a23 */ /* 0x102fe2000001088f */
[----:B------:R-:W-:Y:S04]  /*fd90*/  MOV R244, R171 ;  /* 0x000000ab00f47202 */ /* 0x000fe80000000f00 */
[----:B------:R-:W-:Y:S01]  /*fda0*/  MOV R171, R168 ;  /* 0x000000a800ab7202 */ /* 0x000fe20000000f00 */
[----:B------:R1:W-:Y:S01]  /*fdb0*/  MUFU.EX2 R213, R138 ;  /* 0x0000008a00d57308 */ /* 0x0003e20000000800 */
[----:B------:R-:W-:Y:S02]  /*fdc0*/  MOV R168, R162 ;  /* 0x000000a200a87202 */ /* 0x000fe40000000f00 */
[----:B------:R-:W-:Y:S02]  /*fdd0*/  F2FP.BF16.PACK_AB R147, R221, R244 ;  /* 0x000000f4dd93723e */ /* 0x000fe400000010ff */
[----:B---3--:R-:W-:Y:S02]  /*fde0*/  F2FP.BF16.PACK_AB R149, R214, R215 ;  /* 0x000000d7d695723e */ /* 0x008fe400000010ff */
[----:B------:R-:W-:Y:S01]  /*fdf0*/  MOV R174, R171 ;  /* 0x000000ab00ae7202 */ /* 0x000fe20000000f00 */
[--C-:B-1----:R-:W-:Y:S01]  /*fe00*/  FFMA.FTZ R138, R223, c[0x0][0x2d0], -R143.reuse ;  /* 0x0000b400df8a7a23 */ /* 0x102fe2000001088f */
[----:B------:R-:W-:Y:S02]  /*fe10*/  MOV R223, R170 ;  /* 0x000000aa00df7202 */ /* 0x000fe40000000f00 */
[----:B------:R-:W-:Y:S01]  /*fe20*/  MOV R170, R167 ;  /* 0x000000a700aa7202 */ /* 0x000fe20000000f00 */
[----:B------:R1:W3:Y:S01]  /*fe30*/  MUFU.EX2 R212, R138 ;  /* 0x0000008a00d47308 */ /* 0x0002e20000000800 */
[----:B------:R-:W-:Y:S02]  /*fe40*/  MOV R167, R161 ;  /* 0x000000a100a77202 */ /* 0x000fe40000000f00 */
[----:B------:R-:W-:Y:S02]  /*fe50*/  F2FP.BF16.PACK_AB R146, R222, R223 ;  /* 0x000000dfde92723e */ /* 0x000fe400000010ff */
[----:B------:R-:W-:Y:S02]  /*fe60*/  MOV R171, R170 ;  /* 0x000000aa00ab7202 */ /* 0x000fe40000000f00 */
[----:B------:R-:W-:Y:S02]  /*fe70*/  MOV R170, R169 ;  /* 0x000000a900aa7202 */ /* 0x000fe40000000f00 */
[----:B------:R-:W-:Y:S02]  /*fe80*/  MOV R169, R168 ;  /* 0x000000a800a97202 */ /* 0x000fe40000000f00 */
[----:B------:R-:W-:Y:S01]  /*fe90*/  MOV R168, R167 ;  /* 0x000000a700a87202 */ /* 0x000fe20000000f00 */
[--C-:B-1----:R-:W-:Y:S01]  /*fea0*/  FFMA.FTZ R138, R245, c[0x0][0x2d0], -R2.reuse ;  /* 0x0000b400f58a7a23 */ /* 0x102fe20000010802 */
[----:B------:R-:W-:Y:S02]  /*feb0*/  MOV R245, R160 ;  /* 0x000000a000f57202 */ /* 0x000fe40000000f00 */
[----:B------:R-:W1:Y:S01]  /*fec0*/  LDSM.16.MT88.4 R160, [R226+0x900] ;  /* 0x00090000e2a0783b */ /* 0x000e620000004200 */
[----:B------:R4:W-:Y:S01]  /*fed0*/  MUFU.EX2 R211, R138 ;  /* 0x0000008a00d37308 */ /* 0x0009e20000000800 */
[----:B------:R-:W-:Y:S02]  /*fee0*/  F2FP.BF16.PACK_AB R145, R245, R181 ;  /* 0x000000b5f591723e */ /* 0x000fe400000010ff */
[----:B---3--:R-:W-:Y:S01]  /*fef0*/  F2FP.BF16.PACK_AB R150, R212, R213 ;  /* 0x000000d5d496723e */ /* 0x008fe200000010ff */
[----:B----4-:R-:W-:Y:S01]  /*ff00*/  FFMA.FTZ R138, R246, c[0x0][0x2d0], -R2 ;  /* 0x0000b400f68a7a23 */ /* 0x010fe20000010802 */
[----:B------:R-:W-:Y:S02]  /*ff10*/  MOV R246, R173 ;  /* 0x000000ad00f67202 */ /* 0x000fe40000000f00 */
[----:B------:R-:W-:Y:S03]  /*ff20*/  MOV R173, R166 ;  /* 0x000000a600ad7202 */ /* 0x000fe60000000f00 */
[----:B------:R3:W4:Y:S01]  /*ff30*/  MUFU.EX2 R210, R138 ;  /* 0x0000008a00d27308 */ /* 0x0007220000000800 */
[----:B------:R-:W-:Y:S01]  /*ff40*/  F2FP.BF16.PACK_AB R144, R246, R180 ;  /* 0x000000b4f690723e */ /* 0x000fe200000010ff */
[----:B------:R-:W1:Y:S01]  /*ff50*/  LDSM.16.MT88.4 R164, [R228+0x900] ;  /* 0x00090000e4a4783b */ /* 0x000e620000004200 */
[----:B------:R-:W-:Y:S05]  /*ff60*/  MOV R180, R175 ;  /* 0x000000af00b47202 */ /* 0x000fea0000000f00 */
[-C--:B--2---:R-:W-:Y:S03]  /*ff70*/  HMMA.16816.F32.BF16 R4, R144, R152.reuse, R4 ;  /* 0x000000989004723c */ /* 0x084fe60000041804 */
[--C-:B---3--:R-:W-:Y:S01]  /*ff80*/  FFMA.FTZ R138, R176, c[0x0][0x2d0], -R196.reuse ;  /* 0x0000b400b08a7a23 */ /* 0x108fe200000108c4 */
[----:B----4-:R-:W-:Y:S02]  /*ff90*/  F2FP.BF16.PACK_AB R151, R210, R211 ;  /* 0x000000d3d297723e */ /* 0x010fe400000010ff */
[----:B------:R-:W-:Y:S01]  /*ffa0*/  MOV R176, R202 ;  /* 0x000000ca00b07202 */ /* 0x000fe20000000f00 */
[----:B------:R2:W-:Y:S04]  /*ffb0*/  MUFU.EX2 R209, R138 ;  /* 0x0000008a00d17308 */ /* 0x0005e80000000800 */
[C---:B------:R-:W-:Y:S06]  /*ffc0*/  HMMA.16816.F32.BF16 R8, R148.reuse, R152, R8 ;  /* 0x000000989408723c */ /* 0x040fec0000041808 */
[----:B------:R-:W-:Y:S02]  /*ffd0*/  MUFU.EX2 R202, R139 ;  /* 0x0000008b00ca7308 */ /* 0x000fe40000000800 */
[-C--:B------:R-:W-:Y:S08]  /*ffe0*/  HMMA.16816.F32.BF16 R12, R148, R154.reuse, R12 ;  /* 0x0000009a940c723c */ /* 0x080ff0000004180c */
[C---:B------:R-:W-:Y:S01]  /*fff0*/  HMMA.16816.F32.BF16 R16, R144.reuse, R154, R16 ;  /* 0x0000009a9010723c */ /* 0x040fe20000041810 */
[----:B------:R-:W3:Y:S01]  /*10000*/  LDSM.16.MT88.4 R152, [R225+0x2100] ;  /* 0x00210000e198783b */ /* 0x000ee20000004200 */
[----:B------:R-:W-:Y:S02]  /*10010*/  MUFU.EX2 R139, R140 ;  /* 0x0000008c008b7308 */ /* 0x000fe40000000800 */
[----:B--2---:R-:W-:Y:S01]  /*10020*/  FFMA.FTZ R138, R250, c[0x0][0x2d0], -R196 ;  /* 0x0000b400fa8a7a23 */ /* 0x004fe200000108c4 */
[----:B------:R-:W-:Y:S02]  /*10030*/  MOV R250, R182 ;  /* 0x000000b600fa7202 */ /* 0x000fe40000000f00 */
[----:B------:R-:W-:Y:S01]  /*10040*/  MOV R182, R193 ;  /* 0x000000c100b67202 */ /* 0x000fe20000000f00 */
[-C--:B-1----:R-:W-:Y:S04]  /*10050*/  HMMA.16816.F32.BF16 R20, R144, R160.reuse, R20 ;  /* 0x000000a09014723c */ /* 0x082fe80000041814 */
[----:B------:R1:W2:Y:S04]  /*10060*/  MUFU.EX2 R208, R138 ;  /* 0x0000008a00d07308 */ /* 0x0002a80000000800 */
[C---:B------:R-:W-:Y:S08]  /*10070*/  HMMA.16816.F32.BF16 R24, R148.reuse, R160, R24 ;  /* 0x000000a09418723c */ /* 0x040ff00000041818 */
[-C--:B------:R-:W-:Y:S08]  /*10080*/  HMMA.16816.F32.BF16 R28, R148, R162.reuse, R28 ;  /* 0x000000a2941c723c */ /* 0x080ff0000004181c */
[C---:B------:R-:W-:Y:S01]  /*10090*/  HMMA.16816.F32.BF16 R32, R144.reuse, R162, R32 ;  /* 0x000000a29020723c */ /* 0x040fe20000041820 */
[----:B------:R-:W4:Y:S03]  /*100a0*/  LDSM.16.MT88.4 R160, [R226+0x2100] ;  /* 0x00210000e2a0783b */ /* 0x000f260000004200 */
[----:B-1----:R-:W-:Y:S01]  /*100b0*/  FFMA.FTZ R138, R251, c[0x0][0x2d0], -R142 ;  /* 0x0000b400fb8a7a23 */ /* 0x002fe2000001088e */
[----:B------:R-:W-:Y:S02]  /*100c0*/  MOV R251, R181 ;  /* 0x000000b500fb7202 */ /* 0x000fe40000000f00 */
[----:B------:R-:W-:Y:S01]  /*100d0*/  MOV R181, R174 ;  /* 0x000000ae00b57202 */ /* 0x000fe20000000f00 */
[-C--:B------:R-:W-:Y:S01]  /*100e0*/  HMMA.16816.F32.BF16 R36, R144, R164.reuse, R36 ;  /* 0x000000a49024723c */ /* 0x080fe20000041824 */
[----:B------:R1:W-:Y:S03]  /*100f0*/  MUFU.EX2 R207, R138 ;  /* 0x0000008a00cf7308 */ /* 0x0003e60000000800 */
[----:B--2---:R-:W-:Y:S04]  /*10100*/  F2FP.BF16.PACK_AB R140, R208, R209 ;  /* 0x000000d1d08c723e */ /* 0x004fe800000010ff */
[C---:B------:R-:W-:Y:S08]  /*10110*/  HMMA.16816.F32.BF16 R40, R148.reuse, R164, R40 ;  /* 0x000000a49428723c */ /* 0x040ff00000041828 */
[-C--:B------:R-:W-:Y:S08]  /*10120*/  HMMA.16816.F32.BF16 R44, R148, R166.reuse, R44 ;  /* 0x000000a6942c723c */ /* 0x080ff0000004182c */
[C---:B------:R-:W-:Y:S04]  /*10130*/  HMMA.16816.F32.BF16 R48, R144.reuse, R166, R48 ;  /* 0x000000a69030723c */ /* 0x040fe80000041830 */
[--C-:B-1----:R-:W-:Y:S04]  /*10140*/  FFMA.FTZ R138, R197, c[0x0][0x2d0], -R196.reuse ;  /* 0x0000b400c58a7a23 */ /* 0x102fe800000108c4 */
[-C--:B------:R-:W-:Y:S01]  /*10150*/  HMMA.16816.F32.BF16 R52, R144, R156.reuse, R52 ;  /* 0x0000009c9034723c */ /* 0x080fe20000041834 */
[----:B------:R1:W-:Y:S07]  /*10160*/  MUFU.EX2 R205, R138 ;  /* 0x0000008a00cd7308 */ /* 0x0003ee0000000800 */
[C---:B------:R-:W-:Y:S08]  /*10170*/  HMMA.16816.F32.BF16 R56, R148.reuse, R156, R56 ;  /* 0x0000009c9438723c */ /* 0x040ff00000041838 */
[-C--:B------:R-:W-:Y:S08]  /*10180*/  HMMA.16816.F32.BF16 R60, R148, R158.reuse, R60 ;  /* 0x0000009e943c723c */ /* 0x080ff0000004183c */
[C---:B------:R-:W-:Y:S01]  /*10190*/  HMMA.16816.F32.BF16 R64, R144.reuse, R158, R64 ;  /* 0x0000009e9040723c */ /* 0x040fe20000041840 */
[----:B------:R-:W2:Y:S03]  /*101a0*/  LDSM.16.MT88.4 R156, [R228+0x2100] ;  /* 0x00210000e49c783b */ /* 0x000ea60000004200 */
[----:B-1----:R-:W-:Y:S04]  /*101b0*/  FFMA.FTZ R138, R198, c[0x0][0x2d0], -R196 ;  /* 0x0000b400c68a7a23 */ /* 0x002fe800000108c4 */
[-C--:B---3--:R-:W-:Y:S01]  /*101c0*/  HMMA.16816.F32.BF16 R68, R144, R152.reuse, R68 ;  /* 0x000000989044723c */ /* 0x088fe20000041844 */
[----:B------:R1:W3:Y:S07]  /*101d0*/  MUFU.EX2 R204, R138 ;  /* 0x0000008a00cc7308 */ /* 0x0002ee0000000800 */
[C---:B------:R-:W-:Y:S08]  /*101e0*/  HMMA.16816.F32.BF16 R72, R148.reuse, R152, R72 ;  /* 0x000000989448723c */ /* 0x040ff00000041848 */
[-C--:B------:R-:W-:Y:S08]  /*101f0*/  HMMA.16816.F32.BF16 R76, R148, R154.reuse, R76 ;  /* 0x0000009a944c723c */ /* 0x080ff0000004184c */
[C---:B------:R-:W-:Y:S01]  /*10200*/  HMMA.16816.F32.BF16 R80, R144.reuse, R154, R80 ;  /* 0x0000009a9050723c */ /* 0x040fe20000041850 */
[----:B------:R-:W2:Y:S03]  /*10210*/  LDSM.16.MT88.4 R152, [R227+0x2100] ;  /* 0x00210000e398783b */ /* 0x000ea60000004200 */
[----:B-1----:R-:W-:Y:S01]  /*10220*/  FFMA.FTZ R138, R199, c[0x0][0x2d0], -R142 ;  /* 0x0000b400c78a7a23 */ /* 0x002fe2000001088e */
[----:B---3--:R-:W-:Y:S03]  /*10230*/  F2FP.BF16.PACK_AB R142, R204, R205 ;  /* 0x000000cdcc8e723e */ /* 0x008fe600000010ff */
[-C--:B----4-:R-:W-:Y:S01]  /*10240*/  HMMA.16816.F32.BF16 R84, R144, R160.reuse, R84 ;  /* 0x000000a09054723c */ /* 0x090fe20000041854 */
[----:B------:R1:W-:Y:S07]  /*10250*/  MUFU.EX2 R203, R138 ;  /* 0x0000008a00cb7308 */ /* 0x0003ee0000000800 */
[C---:B------:R-:W-:Y:S08]  /*10260*/  HMMA.16816.F32.BF16 R88, R148.reuse, R160, R88 ;  /* 0x000000a09458723c */ /* 0x040ff00000041858 */
[-C--:B------:R-:W-:Y:S08]  /*10270*/  HMMA.16816.F32.BF16 R92, R148, R162.reuse, R92 ;  /* 0x000000a2945c723c */ /* 0x080ff0000004185c */
[C---:B------:R-:W-:Y:S01]  /*10280*/  HMMA.16816.F32.BF16 R96, R144.reuse, R162, R96 ;  /* 0x000000a29060723c */ /* 0x040fe20000041860 */
[----:B------:R-:W3:Y:S03]  /*10290*/  LDSM.16.MT88.4 R160, [R225+0x1100] ;  /* 0x00110000e1a0783b */ /* 0x000ee60000004200 */
[--C-:B-1----:R-:W-:Y:S01]  /*102a0*/  FFMA.FTZ R138, R217, c[0x0][0x2d0], -R143.reuse ;  /* 0x0000b400d98a7a23 */ /* 0x102fe2000001088f */
[----:B------:R-:W-:Y:S02]  /*102b0*/  MOV R217, R179 ;  /* 0x000000b300d97202 */ /* 0x000fe40000000f00 */
[----:B------:R-:W-:Y:S01]  /*102c0*/  MOV R179, R194 ;  /* 0x000000c200b37202 */ /* 0x000fe20000000f00 */
[-C--:B--2---:R-:W-:Y:S01]  /*102d0*/  HMMA.16816.F32.BF16 R100, R144, R156.reuse, R100 ;  /* 0x0000009c9064723c */ /* 0x084fe20000041864 */
[----:B------:R1:W-:Y:S07]  /*102e0*/  MUFU.EX2 R201, R138 ;  /* 0x0000008a00c97308 */ /* 0x0003ee0000000800 */
[C---:B------:R-:W-:Y:S08]  /*102f0*/  HMMA.16816.F32.BF16 R104, R148.reuse, R156, R104 ;  /* 0x0000009c9468723c */ /* 0x040ff00000041868 */
[-C--:B------:R-:W-:Y:S08]  /*10300*/  HMMA.16816.F32.BF16 R108, R148, R158.reuse, R108 ;  /* 0x0000009e946c723c */ /* 0x080ff0000004186c */
[C---:B------:R-:W-:Y:S04]  /*10310*/  HMMA.16816.F32.BF16 R112, R144.reuse, R158, R112 ;  /* 0x0000009e9070723c */ /* 0x040fe80000041870 */
[--C-:B-1----:R-:W-:Y:S01]  /*10320*/  FFMA.FTZ R138, R218, c[0x0][0x2d0], -R143.reuse ;  /* 0x0000b400da8a7a23 */ /* 0x102fe2000001088f */
[----:B------:R-:W-:Y:S02]  /*10330*/  MOV R218, R178 ;  /* 0x000000b200da7202 */ /* 0x000fe40000000f00 */
[----:B------:R-:W-:Y:S01]  /*10340*/  MOV R178, R192 ;  /* 0x000000c000b27202 */ /* 0x000fe20000000f00 */
[-C--:B------:R-:W-:Y:S01]  /*10350*/  HMMA.16816.F32.BF16 R116, R144, R152.reuse, R116 ;  /* 0x000000989074723c */ /* 0x080fe20000041874 */
[----:B------:R1:W2:Y:S07]  /*10360*/  MUFU.EX2 R200, R138 ;  /* 0x0000008a00c87308 */ /* 0x0002ae0000000800 */
[C---:B------:R-:W-:Y:S08]  /*10370*/  HMMA.16816.F32.BF16 R120, R148.reuse, R152, R120 ;  /* 0x000000989478723c */ /* 0x040ff00000041878 */
[-C--:B------:R-:W-:Y:S08]  /*10380*/  HMMA.16816.F32.BF16 R124, R148, R154.reuse, R124 ;  /* 0x0000009a947c723c */ /* 0x080ff0000004187c */
[----:B------:R-:W-:Y:S04]  /*10390*/  HMMA.16816.F32.BF16 R128, R144, R154, R128 ;  /* 0x0000009a9080723c */ /* 0x000fe80000041880 */
[--C-:B-1----:R-:W-:Y:S01]  /*103a0*/  FFMA.FTZ R138, R219, c[0x0][0x2d0], -R2.reuse ;  /* 0x0000b400db8a7a23 */ /* 0x102fe20000010802 */
[----:B--2---:R-:W-:Y:S02]  /*103b0*/  F2FP.BF16.PACK_AB R192, R200, R201 ;  /* 0x000000c9c8c0723e */ /* 0x004fe400000010ff */
[----:B------:R-:W-:Y:S01]  /*103c0*/  MOV R219, R177 ;  /* 0x000000b100db7202 */ /* 0x000fe20000000f00 */
[----:B------:R1:W-:Y:S01]  /*103d0*/  MUFU.EX2 R198, R138 ;  /* 0x0000008a00c67308 */ /* 0x0003e20000000800 */
[----:B------:R-:W-:Y:S03]  /*103e0*/  MOV R177, R195 ;  /* 0x000000c300b17202 */ /* 0x000fe60000000f00 */
[--C-:B-1----:R-:W-:Y:S02]  /*103f0*/  FFMA.FTZ R138, R185, c[0x0][0x2d0], -R2.reuse ;  /* 0x0000b400b98a7a23 */ /* 0x102fe40000010802 */
[----:B------:R-:W-:Y:S01]  /*10400*/  FFMA.FTZ R2, R141, c[0x0][0x2d0], -R2 ;  /* 0x0000b4008d027a23 */ /* 0x000fe20000010802 */
[----:B------:R-:W-:Y:S03]  /*10410*/  F2FP.BF16.PACK_AB R141, R206, R207 ;  /* 0x000000cfce8d723e */ /* 0x000fe600000010ff */
[----:B------:R1:W2:Y:S02]  /*10420*/  MUFU.EX2 R199, R138 ;  /* 0x0000008a00c77308 */ /* 0x0002a40000000800 */
[--C-:B-1----:R-:W-:Y:S01]  /*10430*/  FFMA.FTZ R138, R184, c[0x0][0x2d0], -R143.reuse ;  /* 0x0000b400b88a7a23 */ /* 0x102fe2000001088f */
[----:B--2---:R-:W-:Y:S07]  /*10440*/  F2FP.BF16.PACK_AB R193, R199, R198 ;  /* 0x000000c6c7c1723e */ /* 0x004fee00000010ff */
[----:B------:R1:W-:Y:S02]  /*10450*/  MUFU.EX2 R197, R138 ;  /* 0x0000008a00c57308 */ /* 0x0003e40000000800 */
[----:B-1----:R-:W-:Y:S01]  /*10460*/  FFMA.FTZ R138, R183, c[0x0][0x2d0], -R143 ;  /* 0x0000b400b78a7a23 */ /* 0x002fe2000001088f */
[----:B------:R-:W-:Y:S02]  /*10470*/  MOV R183, R172 ;  /* 0x000000ac00b77202 */ /* 0x000fe40000000f00 */
[----:B------:R-:W-:Y:S05]  /*10480*/  F2FP.BF16.PACK_AB R143, R202, R203 ;  /* 0x000000cbca8f723e */ /* 0x000fea00000010ff */
[----:B------:R-:W1:Y:S02]  /*10490*/  MUFU.EX2 R196, R138 ;  /* 0x0000008a00c47308 */ /* 0x000e640000000800 */
[-C--:B---3--:R-:W-:Y:S01]  /*104a0*/  HMMA.16816.F32.BF16 R144, R140, R160.reuse, R4 ;  /* 0x000000a08c90723c */ /* 0x088fe20000041804 */
[----:B------:R-:W-:Y:S07]  /*104b0*/  LDSM.16.MT88.4 R4, [R227+0x1100] ;  /* 0x00110000e304783b */ /* 0x000fee0000004200 */
[----:B------:R2:W3:Y:S01]  /*104c0*/  MUFU.EX2 R138, R2 ;  /* 0x00000002008a7308 */ /* 0x0004e20000000800 */
[----:B-1----:R-:W-:Y:S03]  /*104d0*/  F2FP.BF16.PACK_AB R194, R196, R197 ;  /* 0x000000c5c4c2723e */ /* 0x002fe600000010ff */
[----:B--2---:R-:W-:Y:S02]  /*104e0*/  MOV R2, R176 ;  /* 0x000000b000027202 */ /* 0x004fe40000000f00 */
[----:B------:R-:W-:Y:S02]  /*104f0*/  MOV R176, R173 ;  /* 0x000000ad00b07202 */ /* 0x000fe40000000f00 */
[----:B------:R-:W1:Y:S01]  /*10500*/  LDSM.16.MT88.4 R172, [R226+0x1100] ;  /* 0x00110000e2ac783b */ /* 0x000e620000004200 */
[----:B---3--:R-:W-:Y:S07]  /*10510*/  F2FP.BF16.PACK_AB R195, R138, R139 ;  /* 0x0000008b8ac3723e */ /* 0x008fee00000010ff */
[C---:B------:R-:W-:Y:S01]  /*10520*/  HMMA.16816.F32.BF16 R148, R192.reuse, R160, R8 ;  /* 0x000000a0c094723c */ /* 0x040fe20000041808 */
[----:B------:R-:W2:Y:S07]  /*10530*/  LDSM.16.MT88.4 R8, [R225+0x2900] ;  /* 0x00290000e108783b */ /* 0x000eae0000004200 */
[-C--:B------:R-:W-:Y:S01]  /*10540*/  HMMA.16816.F32.BF16 R152, R192, R162.reuse, R12 ;  /* 0x000000a2c098723c */ /* 0x080fe2000004180c */
[----:B------:R-:W3:Y:S07]  /*10550*/  LDSM.16.MT88.4 R12, [R226+0x2900] ;  /* 0x00290000e20c783b */ /* 0x000eee0000004200 */
[C---:B------:R-:W-:Y:S01]  /*10560*/  HMMA.16816.F32.BF16 R156, R140.reuse, R162, R16 ;  /* 0x000000a28c9c723c */ /* 0x040fe20000041810 */
[----:B------:R-:W2:Y:S07]  /*10570*/  LDSM.16.MT88.4 R16, [R228+0x2900] ;  /* 0x00290000e410783b */ /* 0x000eae0000004200 */
[-C--:B-1----:R-:W-:Y:S01]  /*10580*/  HMMA.16816.F32.BF16 R160, R140, R172.reuse, R20 ;  /* 0x000000ac8ca0723c */ /* 0x082fe20000041814 */
[----:B------:R-:W1:Y:S07]  /*10590*/  LDSM.16.MT88.4 R20, [R227+0x2900] ;  /* 0x00290000e314783b */ /* 0x000e6e0000004200 */
[C---:B------:R-:W-:Y:S07]  /*105a0*/  HMMA.16816.F32.BF16 R164, R192.reuse, R172, R24 ;  /* 0x000000acc0a4723c */ /* 0x040fee0000041818 */
[----:B------:R-:W-:Y:S02]  /*105b0*/  MOV R27, R171 ;  /* 0x000000ab001b7202 */ /* 0x000fe40000000f00 */
[----:B------:R-:W-:Y:S03]  /*105c0*/  MOV R26, R170 ;  /* 0x000000aa001a7202 */ /* 0x000fe60000000f00 */
[----:B------:R-:W-:Y:S02]  /*105d0*/  MOV R25, R169 ;  /* 0x000000a900197202 */ /* 0x000fe40000000f00 */
[----:B------:R-:W-:Y:S02]  /*105e0*/  MOV R24, R168 ;  /* 0x000000a800187202 */ /* 0x000fe40000000f00 */
[-C--:B------:R-:W-:Y:S07]  /*105f0*/  HMMA.16816.F32.BF16 R168, R192, R174.reuse, R28 ;  /* 0x000000aec0a8723c */ /* 0x080fee000004181c */
[----:B------:R-:W-:Y:S01]  /*10600*/  MOV R29, R179 ;  /* 0x000000b3001d7202 */ /* 0x000fe20000000f00 */
[C---:B------:R-:W-:Y:S01]  /*10610*/  HMMA.16816.F32.BF16 R172, R140.reuse, R174, R32 ;  /* 0x000000ae8cac723c */ /* 0x040fe20000041820 */
[----:B------:R-:W4:Y:S03]  /*10620*/  LDL.LU R32, [R1+0x28] ;  /* 0x0000280001207983 */ /* 0x000f260000300800 */
[----:B------:R-:W-:Y:S01]  /*10630*/  MOV R30, R178 ;  /* 0x000000b2001e7202 */ /* 0x000fe20000000f00 */
[----:B------:R-:W4:Y:S01]  /*10640*/  LDL.LU R35, [R1+0x2c] ;  /* 0x00002c0001237983 */ /* 0x000f220000300800 */
[----:B------:R-:W-:Y:S02]  /*10650*/  MOV R31, R183 ;  /* 0x000000b7001f7202 */ /* 0x000fe40000000f00 */
[----:B------:R-:W-:Y:S04]  /*10660*/  MOV R33, R177 ;  /* 0x000000b100217202 */ /* 0x000fe80000000f00 */
[----:B------:R-:W-:Y:S02]  /*10670*/  MOV R34, R176 ;  /* 0x000000b000227202 */ /* 0x000fe40000000f00 */
[-C--:B------:R-:W-:Y:S01]  /*10680*/  HMMA.16816.F32.BF16 R176, R140, R188.reuse, R36 ;  /* 0x000000bc8cb0723c */ /* 0x080fe20000041824 */
[----:B------:R-:W4:Y:S02]  /*10690*/  LDL.LU R37, [R1+0x20] ;  /* 0x0000200001257983 */ /* 0x000f240000300800 */
[----:B------:R-:W-:Y:S02]  /*106a0*/  MOV R28, R182 ;  /* 0x000000b6001c7202 */ /* 0x000fe40000000f00 */
[----:B------:R-:W4:Y:S02]  /*106b0*/  LDL.LU R39, [R1+0x24] ;  /* 0x0000240001277983 */ /* 0x000f240000300800 */
[----:B------:R-:W-:Y:S02]  /*106c0*/  MOV R36, R181 ;  /* 0x000000b500247202 */ /* 0x000fe40000000f00 */
[----:B------:R-:W-:Y:S02]  /*106d0*/  MOV R38, R180 ;  /* 0x000000b400267202 */ /* 0x000fe40000000f00 */
[C---:B------:R-:W-:Y:S08]  /*106e0*/  HMMA.16816.F32.BF16 R180, R192.reuse, R188, R40 ;  /* 0x000000bcc0b4723c */ /* 0x040ff00000041828 */
[-C--:B------:R-:W-:Y:S08]  /*106f0*/  HMMA.16816.F32.BF16 R184, R192, R190.reuse, R44 ;  /* 0x000000bec0b8723c */ /* 0x080ff0000004182c */
[C---:B------:R-:W-:Y:S08]  /*10700*/  HMMA.16816.F32.BF16 R188, R140.reuse, R190, R48 ;  /* 0x000000be8cbc723c */ /* 0x040ff00000041830 */
[-C--:B------:R-:W-:Y:S08]  /*10710*/  HMMA.16816.F32.BF16 R52, R140, R4.reuse, R52 ;  /* 0x000000048c34723c */ /* 0x080ff00000041834 */
[C---:B------:R-:W-:Y:S08]  /*10720*/  HMMA.16816.F32.BF16 R56, R192.reuse, R4, R56 ;  /* 0x00000004c038723c */ /* 0x040ff00000041838 */
[-C--:B------:R-:W-:Y:S08]  /*10730*/  HMMA.16816.F32.BF16 R60, R192, R6.reuse, R60 ;  /* 0x00000006c03c723c */ /* 0x080ff0000004183c */
[C---:B------:R-:W-:Y:S08]  /*10740*/  HMMA.16816.F32.BF16 R64, R140.reuse, R6, R64 ;  /* 0x000000068c40723c */ /* 0x040ff00000041840 */
[-C--:B--2---:R-:W-:Y:S08]  /*10750*/  HMMA.16816.F32.BF16 R68, R140, R8.reuse, R68 ;  /* 0x000000088c44723c */ /* 0x084ff00000041844 */
[C---:B------:R-:W-:Y:S08]  /*10760*/  HMMA.16816.F32.BF16 R72, R192.reuse, R8, R72 ;  /* 0x00000008c048723c */ /* 0x040ff00000041848 */
[-C--:B------:R-:W-:Y:S08]  /*10770*/  HMMA.16816.F32.BF16 R76, R192, R10.reuse, R76 ;  /* 0x0000000ac04c723c */ /* 0x080ff0000004184c */
[C---:B------:R-:W-:Y:S08]  /*10780*/  HMMA.16816.F32.BF16 R80, R140.reuse, R10, R80 ;  /* 0x0000000a8c50723c */ /* 0x040ff00000041850 */
[-C--:B---3--:R-:W-:Y:S08]  /*10790*/  HMMA.16816.F32.BF16 R84, R140, R12.reuse, R84 ;  /* 0x0000000c8c54723c */ /* 0x088ff00000041854 */
        /* <DEDUP_REMOVED lines=10> */
[----:B------:R-:W-:Y:S04]  /*10840*/  HMMA.16816.F32.BF16 R128, R140, R22, R128 ;  /* 0x000000168c80723c */ /* 0x000fe80000041880 */
[----:B----4-:R-:W-:Y:S02]  /*10850*/  FFMA.FTZ R132, R132, R32, R33 ;  /* 0x0000002084847223 */ /* 0x010fe40000010021 */
[----:B------:R-:W-:Y:S02]  /*10860*/  FFMA.FTZ R0, R0, R35, R34 ;  /* 0x0000002300007223 */ /* 0x000fe40000010022 */
[----:B------:R-:W-:Y:S01]  /*10870*/  FADD.FTZ R4, R30, R132 ;  /* 0x000000841e047221 */ /* 0x000fe20000010000 */
[----:B------:R-:W-:Y:S03]  /*10880*/  MOV R132, R136 ;  /* 0x0000008800847202 */ /* 0x000fe60000000f00 */
[----:B------:R-:W-:Y:S02]  /*10890*/  FADD.FTZ R0, R31, R0 ;  /* 0x000000001f007221 */ /* 0x000fe40000010000 */
[----:B------:R-:W-:Y:S02]  /*108a0*/  FADD.FTZ R4, R26, R4 ;  /* 0x000000041a047221 */ /* 0x000fe40000010000 */
        /* <DEDUP_REMOVED lines=43> */
[----:B------:R-:W-:Y:S01]  /*10b60*/  FADD.FTZ R0, R139, R0 ;  /* 0x000000008b007221 */ /* 0x000fe20000010000 */
[----:B------:R-:W-:Y:S02]  /*10b70*/  MOV R139, R3 ;  /* 0x00000003008b7202 */ /* 0x000fe40000000f00 */
[----:B------:R1:W-:Y:S01]  /*10b80*/  STL [R1+0x28], R2 ;  /* 0x0000280201007387 */ /* 0x0003e20000100800 */
[----:B------:R-:W-:Y:S01]  /*10b90*/  FADD.FTZ R0, R138, R0 ;  /* 0x000000008a007221 */ /* 0x000fe20000010000 */
[----:B------:R-:W-:Y:S04]  /*10ba0*/  MOV R138, R135 ;  /* 0x00000087008a7202 */ /* 0x000fe80000000f00 */
[----:B------:R2:W-:Y:S01]  /*10bb0*/  STL [R1+0x2c], R0 ;  /* 0x00002c0001007387 */ /* 0x0005e20000100800 */
[----:B-1----:R-:W-:Y:S01]  /*10bc0*/  MOV R2, R137 ;  /* 0x0000008900027202 */ /* 0x002fe20000000f00 */
[----:B------:R-:W-:-:S05]  /*10bd0*/  @P0 BRA `(.L_x_636) ;  /* 0xffffc61000000947 */ /* 0x000fca000383ffff */
.L_x_633:
[----:B------:R-:W-:-:S06]  /*10be0*/  UISETP.GE.AND UP0, UPT, UR24, UR8, UPT ;  /* 0x000000081800728c */ /* 0x000fcc000bf06270 */
[----:B------:R-:W-:-:S13]  /*10bf0*/  PLOP3.LUT P0, PT, PT, PT, UP0, 0x80, 0x0 ;  /* 0x000000000000781c */ /* 0x000fda0003f0f008 */
[----:B------:R-:W-:Y:S05]  /*10c00*/  @!P0 BRA `(.L_x_637) ;  /* 0x000052b000008947 */ /* 0x000fea0003800000 */
[----:B-1----:R-:W3:Y:S01]  /*10c10*/  LDL.LU R4, [R1+0xc] ;  /* 0x00000c0001047983 */ /* 0x002ee20000300800 */
[----:B------:R-:W-:Y:S01]  /*10c20*/  IMAD.MOV.U32 R134, RZ, RZ, R136 ;  /* 0x000000ffff867224 */ /* 0x000fe200078e0088 */
[----:B------:R-:W-:Y:S01]  /*10c30*/  MOV R139, R3 ;  /* 0x00000003008b7202 */ /* 0x000fe20000000f00 */
[----:B------:R-:W-:Y:S02]  /*10c40*/  IMAD.MOV.U32 R132, RZ, RZ, R137 ;  /* 0x000000ffff847224 */ /* 0x000fe400078e0089 */
[----:B------:R-:W-:Y:S01]  /*10c50*/  IMAD.MOV.U32 R138, RZ, RZ, R135 ;  /* 0x000000ffff8a7224 */ /* 0x000fe200078e0087 */
[----:B--23--:R-:W-:-:S04]  /*10c60*/  SHF.R.S32.HI R0, RZ, 0x1f, R4 ;  /* 0x0000001fff007819 */ /* 0x00cfc80000011404 */
[C---:B------:R-:W-:Y:S02]  /*10c70*/  SHF.L.U64.HI R2, R4.reuse, 0x1, R0 ;  /* 0x0000000104027819 */ /* 0x040fe40000010200 */
[----:B------:R-:W-:-:S05]  /*10c80*/  SHF.L.U32 R0, R4, 0x1, RZ ;  /* 0x0000000104007819 */ /* 0x000fca00000006ff */
[----:B------:R1:W-:Y:S04]  /*10c90*/  STL [R1+0xc], R0 ;  /* 0x00000c0001007387 */ /* 0x0003e80000100800 */
[----:B------:R2:W-:Y:S04]  /*10ca0*/  STL [R1+0x10], R2 ;  /* 0x0000100201007387 */ /* 0x0005e80000100800 */
[----:B------:R-:W2:Y:S04]  /*10cb0*/  LDL.LU R5, [R1+0x3c] ;  /* 0x00003c0001057983 */ /* 0x000ea80000300800 */
[----:B------:R-:W1:Y:S02]  /*10cc0*/  LDL.LU R4, [R1+0x34] ;  /* 0x0000340001047983 */ /* 0x000e640000300800 */
[C---:B-1----:R-:W-:Y:S01]  /*10cd0*/  IMAD.SHL.U32 R0, R4.reuse, 0x2, RZ ;  /* 0x0000000204007824 */ /* 0x042fe200078e00ff */
[----:B--2---:R-:W-:-:S04]  /*10ce0*/  SHF.L.U64.HI R2, R4, 0x1, R5 ;  /* 0x0000000104027819 */ /* 0x004fc80000010205 */
[----:B------:R1:W-:Y:S04]  /*10cf0*/  STL [R1+0x4], R0 ;  /* 0x0000040001007387 */ /* 0x0003e80000100800 */
[----:B------:R1:W-:Y:S02]  /*10d00*/  STL [R1+0x8], R2 ;  /* 0x0000080201007387 */ /* 0x0003e40000100800 */
.L_x_655:
[----:B------:R-:W2:Y:S01]  /*10d10*/  LDL R249, [R1+0xc] ;  /* 0x00000c0001f97983 */ /* 0x000ea20000100800 */
[----:B-1----:R-:W-:Y:S01]  /*10d20*/  SHF.R.S32.HI R0, RZ, 0x1f, R243 ;  /* 0x0000001fff007819 */ /* 0x002fe200000114f3 */
[----:B------:R-:W-:Y:S04]  /*10d30*/  DEPBAR.LE SB0, 0x0 ;  /* 0x000080000000791a */ /* 0x000fe80000000000 */
[----:B------:R-:W3:Y:S01]  /*10d40*/  LDL R247, [R1+0x10] ;  /* 0x0000100001f77983 */ /* 0x000ee20000100800 */
[----:B------:R-:W-:Y:S01]  /*10d50*/  IMAD R0, R0, c[0x0][0x208], RZ ;  /* 0x0000820000007a24 */ /* 0x000fe200078e02ff */
[----:B------:R-:W-:Y:S01]  /*10d60*/  IADD3 R38, R252, 0x100, RZ ;  /* 0x00000100fc267810 */ /* 0x000fe20007ffe0ff */
[C---:B------:R-:W-:Y:S01]  /*10d70*/  IMAD.WIDE.U32 R2, R243.reuse, c[0x0][0x208], RZ ;  /* 0x00008200f3027a25 */ /* 0x040fe200078e00ff */
[----:B------:R-:W4:Y:S01]  /*10d80*/  LDL R248, [R1+0x4] ;  /* 0x0000040001f87983 */ /* 0x000f220000100800 */
[----:B------:R-:W-:Y:S02]  /*10d90*/  UISETP.GT.AND UP0, UPT, UR24, UR8, UPT ;  /* 0x000000081800728c */ /* 0x000fe4000bf04270 */
[----:B------:R-:W-:Y:S01]  /*10da0*/  IMAD R0, R243, c[0x0][0x20c], R0 ;  /* 0x00008300f3007a24 */ /* 0x000fe200078e0200 */
[----:B------:R-:W4:Y:S04]  /*10db0*/  LDL R246, [R1+0x8] ;  /* 0x0000080001f67983 */ /* 0x000f280000100800 */
[----:B------:R-:W-:Y:S01]  /*10dc0*/  BAR.SYNC.DEFER_BLOCKING 0x0 ;  /* 0x0000000000007b1d */ /* 0x000fe20000010000 */
[----:B------:R-:W-:Y:S02]  /*10dd0*/  IADD3 R3, R3, R0, RZ ;  /* 0x0000000003037210 */ /* 0x000fe40007ffe0ff */
[----:B------:R-:W-:Y:S03]  /*10de0*/  SHF.R.S32.HI R0, RZ, 0x1f, R242 ;  /* 0x0000001fff007819 */ /* 0x000fe600000114f2 */
[----:B------:R-:W-:Y:S04]  /*10df0*/  IMAD.WIDE.U32 R2, R242, c[0x0][0x218], R2 ;  /* 0x00008600f2027a25 */ /* 0x000fe800078e0002 */
[----:B------:R-:W-:Y:S01]  /*10e00*/  IMAD R0, R0, c[0x0][0x218], RZ ;  /* 0x0000860000007a24 */ /* 0x000fe200078e02ff */
[----:B------:R-:W-:Y:S03]  /*10e10*/  IADD3 R2, P0, R2, UR22, RZ ;  /* 0x0000001602027c10 */ /* 0x000fe6000ff1e0ff */
[----:B------:R-:W-:Y:S05]  /*10e20*/  IMAD R0, R242, c[0x0][0x21c], R0 ;  /* 0x00008700f2007a24 */ /* 0x000fea00078e0200 */
[----:B------:R-:W-:Y:S02]  /*10e30*/  IADD3.X R3, R3, UR16, R0, P0, !PT ;  /* 0x0000001003037c10 */ /* 0x000fe400087fe400 */
[C---:B------:R-:W-:Y:S01]  /*10e40*/  LEA R0, P0, R2.reuse, c[0x0][0x1f8], 0x1 ;  /* 0x00007e0002007a11 */ /* 0x040fe200078008ff */
[----:B-----5:R-:W-:Y:S03]  /*10e50*/  LDSM.16.M88.4 R48, [R231+0x6100] ;  /* 0x00610000e730783b */ /* 0x020fe60000000200 */
[----:B------:R-:W-:Y:S05]  /*10e60*/  LEA.HI.X R2, R2, c[0x0][0x1fc], R3, 0x1, P0 ;  /* 0x00007f0002027a11 */ /* 0x000fea00000f0c03 */
[----:B------:R-:W1:Y:S08]  /*10e70*/  LDSM.16.M88.4 R16, [R224+0x3100] ;  /* 0x00310000e010783b */ /* 0x000e700000000200 */
[----:B------:R-:W-:Y:S08]  /*10e80*/  SHFL.IDX PT, R3, R0, RZ, 0x181f ;  /* 0x00181fff00037589 */ /* 0x000ff000000e0000 */
[----:B------:R-:W-:Y:S08]  /*10e90*/  SHFL.IDX PT, R20, R2, RZ, 0x181f ;  /* 0x00181fff02147589 */ /* 0x000ff000000e0000 */
[----:B------:R-:W1:Y:S08]  /*10ea0*/  LDSM.16.M88.4 R44, [R231+0x8100] ;  /* 0x00810000e72c783b */ /* 0x000e700000000200 */
[----:B------:R-:W-:Y:S01]  /*10eb0*/  SHFL.IDX PT, R31, R2, 0x1, 0x181f ;  /* 0x00381f00021f7f89 */ /* 0x000fe200000e0000 */
[-C--:B-1----:R-:W-:Y:S07]  /*10ec0*/  HMMA.16816.F32.BF16 R4, R48, R16.reuse, RZ ;  /* 0x000000103004723c */ /* 0x082fee00000418ff */
[----:B------:R-:W-:Y:S08]  /*10ed0*/  SHFL.IDX PT, R30, R2, 0x2, 0x181f ;  /* 0x00581f00021e7f89 */ /* 0x000ff000000e0000 */
[----:B------:R-:W-:Y:S08]  /*10ee0*/  LDSM.16.M88.4 R32, [R224+0x3900] ;  /* 0x00390000e020783b */ /* 0x000ff00000000200 */
[----:B------:R-:W-:Y:S01]  /*10ef0*/  LDSM.16.M88.4 R140, [R224+0x4100] ;  /* 0x00410000e08c783b */ /* 0x000fe20000000200 */
[C---:B------:R-:W-:Y:S07]  /*10f00*/  HMMA.16816.F32.BF16 R8, R44.reuse, R16, RZ ;  /* 0x000000102c08723c */ /* 0x040fee00000418ff */
[----:B------:R-:W-:Y:S01]  /*10f10*/  LDSM.16.M88.4 R192, [R233+0x6100] ;  /* 0x00610000e9c0783b */ /* 0x000fe20000000200 */
[-C--:B------:R-:W-:Y:S07]  /*10f20*/  HMMA.16816.F32.BF16 R12, R44, R18.reuse, RZ ;  /* 0x000000122c0c723c */ /* 0x080fee00000418ff */
[----:B------:R-:W-:Y:S01]  /*10f30*/  LDSM.16.M88.4 R196, [R235] ;  /* 0x00000000ebc4783b */ /* 0x000fe20000000200 */
[C---:B------:R-:W-:Y:S07]  /*10f40*/  HMMA.16816.F32.BF16 R16, R48.reuse, R18, RZ ;  /* 0x000000123010723c */ /* 0x040fee00000418ff */
[----:B------:R-:W-:Y:S08]  /*10f50*/  LDSM.16.M88.4 R200, [R233+0x8100] ;  /* 0x00810000e9c8783b */ /* 0x000ff00000000200 */
[----:B------:R-:W-:Y:S08]  /*10f60*/  LDSM.16.M88.4 R204, [R241] ;  /* 0x00000000f1cc783b */ /* 0x000ff00000000200 */
[----:B------:R-:W-:Y:S08]  /*10f70*/  LDSM.16.M88.4 R208, [R240] ;  /* 0x00000000f0d0783b */ /* 0x000ff00000000200 */
[----:B------:R-:W-:Y:S08]  /*10f80*/  SHFL.IDX PT, R26, R0, 0x1, 0x181f ;  /* 0x00381f00001a7f89 */ /* 0x000ff000000e0000 */
[----:B------:R-:W1:Y:S01]  /*10f90*/  SHFL.IDX PT, R0, R0, 0x2, 0x181f ;  /* 0x00581f0000007f89 */ /* 0x000e6200000e0000 */
[C---:B--2---:R-:W-:Y:S04]  /*10fa0*/  IADD3 R24, P1, R3.reuse, R249, RZ ;  /* 0x000000f903187210 */ /* 0x044fe80007f3e0ff */
[----:B---3--:R-:W-:Y:S02]  /*10fb0*/  IADD3.X R25, R20, R247, RZ, P1, !PT ;  /* 0x000000f714197210 */ /* 0x008fe40000ffe4ff */
[----:B-1----:R-:W-:Y:S02]  /*10fc0*/  IADD3 R36, P1, R0, R249, RZ ;  /* 0x000000f900247210 */ /* 0x002fe40007f3e0ff */
[----:B----4-:R-:W-:Y:S01]  /*10fd0*/  IADD3 R2, P0, R3, R248, RZ ;  /* 0x000000f803027210 */ /* 0x010fe20007f1e0ff */
[----:B------:R-:W-:Y:S01]  /*10fe0*/  @!PT LDS RZ, [RZ] ;  /* 0x00000000fffff984 */ /* 0x000fe20000000800 */
[----:B------:R1:W-:Y:S01]  /*10ff0*/  LDGSTS.E.BYPASS.LTC128B.128 [R38], [R24.64], !P6 ;  /* 0x0000000018267fae */ /* 0x0003e2000f101d54 */
[----:B------:R-:W-:Y:S02]  /*11000*/  IADD3.X R37, R30, R247, RZ, P1, !PT ;  /* 0x000000f71e257210 */ /* 0x000fe40000ffe4ff */
[----:B------:R-:W-:Y:S02]  /*11010*/  IADD3.X R3, R20, R246, RZ, P0, !PT ;  /* 0x000000f614037210 */ /* 0x000fe400007fe4ff */
[-C--:B------:R-:W-:Y:S01]  /*11020*/  HMMA.16816.F32.BF16 R20, R48, R32.reuse, RZ ;  /* 0x000000203014723c */ /* 0x080fe200000418ff */
[C---:B------:R-:W-:Y:S02]  /*11030*/  IADD3 R28, P0, R26.reuse, R249, RZ ;  /* 0x000000f91a1c7210 */ /* 0x040fe40007f1e0ff */
[----:B------:R2:W-:Y:S02]  /*11040*/  LDGSTS.E.BYPASS.LTC128B.128 [R38+0x1800], [R2.64], !P5 ;  /* 0x0180000002267fae */ /* 0x0005e4000e901d54 */
[C---:B------:R-:W-:Y:S06]  /*11050*/  IADD3.X R29, R31.reuse, R247, RZ, P0, !PT ;  /* 0x000000f71f1d7210 */ /* 0x040fec00007fe4ff */
[----:B------:R3:W-:Y:S01]  /*11060*/  LDGSTS.E.BYPASS.LTC128B.128 [R38+0x800], [R28.64], !P6 ;  /* 0x008000001c267fae */ /* 0x0007e2000f101d54 */
[----:B--2---:R-:W-:Y:S02]  /*11070*/  IADD3 R2, P2, R26, R248, RZ ;  /* 0x000000f81a027210 */ /* 0x004fe40007f5e0ff */
[C---:B-1----:R-:W-:Y:S02]  /*11080*/  HMMA.16816.F32.BF16 R24, R44.reuse, R32, RZ ;  /* 0x000000202c18723c */ /* 0x042fe400000418ff */
[----:B------:R-:W-:Y:S05]  /*11090*/  IADD3.X R3, R31, R246, RZ, P2, !PT ;  /* 0x000000f61f037210 */ /* 0x000fea00017fe4ff */
[----:B------:R1:W-:Y:S01]  /*110a0*/  LDGSTS.E.BYPASS.LTC128B.128 [R38+0x2000], [R2.64], !P5 ;  /* 0x0200000002267fae */ /* 0x0003e2000e901d54 */
[----:B------:R-:W-:Y:S04]  /*110b0*/  IADD3 R32, P0, R0, R248, RZ ;  /* 0x000000f800207210 */ /* 0x000fe80007f1e0ff */
[----:B------:R-:W-:Y:S02]  /*110c0*/  IADD3.X R33, R30, R246, RZ, P0, !PT ;  /* 0x000000f61e217210 */ /* 0x000fe400007fe4ff */
[-C--:B---3--:R-:W-:Y:S01]  /*110d0*/  HMMA.16816.F32.BF16 R28, R44, R34.reuse, RZ ;  /* 0x000000222c1c723c */ /* 0x088fe200000418ff */
[----:B------:R1:W-:Y:S01]  /*110e0*/  LDGSTS.E.BYPASS.LTC128B.128 [R38+0x1000], [R36.64], !P6 ;  /* 0x0100000024267fae */ /* 0x0003e2000f101d54 */
[----:B------:R-:W-:Y:S07]  /*110f0*/  PLOP3.LUT P0, PT, PT, PT, UP0, 0x80, 0x0 ;  /* 0x000000000000781c */ /* 0x000fee0003f0f008 */
[----:B------:R2:W-:Y:S08]  /*11100*/  LDGSTS.E.BYPASS.LTC128B.128 [R38+0x2800], [R32.64], !P5 ;  /* 0x0280000020267fae */ /* 0x0005f0000e901d54 */
[----:B------:R-:W-:Y:S08]  /*11110*/  LDSM.16.M88.4 R212, [R232+0x6100] ;  /* 0x00610000e8d4783b */ /* 0x000ff00000000200 */
[----:B------:R-:W0:Y:S08]  /*11120*/  LDGDEPBAR ;  /* 0x00000000000079af */ /* 0x000e300000000000 */
[----:B------:R-:W3:Y:S01]  /*11130*/  LDSM.16.M88.4 R216, [R230+0x3100] ;  /* 0x00310000e6d8783b */ /* 0x000ee20000000200 */
[C---:B--2---:R-:W-:Y:S07]  /*11140*/  HMMA.16816.F32.BF16 R32, R48.reuse, R34, RZ ;  /* 0x000000223020723c */ /* 0x044fee00000418ff */
[----:B------:R-:W2:Y:S01]  /*11150*/  LDSM.16.M88.4 R220, [R232+0x8100] ;  /* 0x00810000e8dc783b */ /* 0x000ea20000000200 */
[-C--:B-1----:R-:W-:Y:S08]  /*11160*/  HMMA.16816.F32.BF16 R36, R48, R140.reuse, RZ ;  /* 0x0000008c3024723c */ /* 0x082ff000000418ff */
        /* <DEDUP_REMOVED lines=8> */
[----:B------:R-:W4:Y:S07]  /*111f0*/  LDSM.16.M88.4 R196, [R230+0x4100] ;  /* 0x00410000e6c4783b */ /* 0x000f2e0000000200 */
        /* <DEDUP_REMOVED lines=8> */
[----:B------:R-:W-:Y:S07]  /*11280*/  LDSM.16.M88.4 R200, [R229] ;  /* 0x00000000e5c8783b */ /* 0x000fee0000000200 */
[----:B------:R-:W-:Y:S01]  /*11290*/  HMMA.16816.F32.BF16 R48, R192, R210, R48 ;  /* 0x000000d2c030723c */ /* 0x000fe20000041830 */
[----:B------:R-:W4:Y:S07]  /*112a0*/  LDSM.16.M88.4 R192, [R234+0x6100] ;  /* 0x00610000eac0783b */ /* 0x000f2e0000000200 */
[-C--:B---3--:R-:W-:Y:S01]  /*112b0*/  HMMA.16816.F32.BF16 R4, R212, R216.reuse, R4 ;  /* 0x000000d8d404723c */ /* 0x088fe20000041804 */
[----:B------:R-:W3:Y:S07]  /*112c0*/  LDSM.16.M88.4 R208, [R229+0x800] ;  /* 0x00080000e5d0783b */ /* 0x000eee0000000200 */
[C---:B--2---:R-:W-:Y:S08]  /*112d0*/  HMMA.16816.F32.BF16 R8, R220.reuse, R216, R8 ;  /* 0x000000d8dc08723c */ /* 0x044ff00000041808 */
[-C--:B------:R-:W-:Y:S08]  /*112e0*/  HMMA.16816.F32.BF16 R12, R220, R218.reuse, R12 ;  /* 0x000000dadc0c723c */ /* 0x080ff0000004180c */
[C---:B------:R-:W-:Y:S01]  /*112f0*/  HMMA.16816.F32.BF16 R16, R212.reuse, R218, R16 ;  /* 0x000000dad410723c */ /* 0x040fe20000041810 */
[----:B------:R-:W2:Y:S07]  /*11300*/  LDSM.16.M88.4 R216, [R229+0x1000] ;  /* 0x00100000e5d8783b */ /* 0x000eae0000000200 */
[-C--:B-1----:R-:W-:Y:S08]  /*11310*/  HMMA.16816.F32.BF16 R20, R212, R140.reuse, R20 ;  /* 0x0000008cd414723c */ /* 0x082ff00000041814 */
[C---:B------:R-:W-:Y:S08]  /*11320*/  HMMA.16816.F32.BF16 R24, R220.reuse, R140, R24 ;  /* 0x0000008cdc18723c */ /* 0x040ff00000041818 */
[-C--:B------:R-:W-:Y:S08]  /*11330*/  HMMA.16816.F32.BF16 R28, R220, R142.reuse, R28 ;  /* 0x0000008edc1c723c */ /* 0x080ff0000004181c */
[C---:B------:R-:W-:Y:S01]  /*11340*/  HMMA.16816.F32.BF16 R32, R212.reuse, R142, R32 ;  /* 0x0000008ed420723c */ /* 0x040fe20000041820 */
[----:B------:R-:W-:Y:S07]  /*11350*/  LDSM.16.M88.4 R140, [R231+0xa100] ;  /* 0x00a10000e78c783b */ /* 0x000fee0000000200 */
[-C--:B----4-:R-:W-:Y:S08]  /*11360*/  HMMA.16816.F32.BF16 R36, R212, R196.reuse, R36 ;  /* 0x000000c4d424723c */ /* 0x090ff00000041824 */
[C---:B------:R-:W-:Y:S08]  /*11370*/  HMMA.16816.F32.BF16 R40, R220.reuse, R196, R40 ;  /* 0x000000c4dc28723c */ /* 0x040ff00000041828 */
[-C--:B------:R-:W-:Y:S01]  /*11380*/  HMMA.16816.F32.BF16 R44, R220, R198.reuse, R44 ;  /* 0x000000c6dc2c723c */ /* 0x080fe2000004182c */
[----:B------:R-:W-:Y:S07]  /*11390*/  LDSM.16.M88.4 R220, [R238] ;  /* 0x00000000eedc783b */ /* 0x000fee0000000200 */
[----:B------:R-:W-:Y:S01]  /*113a0*/  HMMA.16816.F32.BF16 R48, R212, R198, R48 ;  /* 0x000000c6d430723c */ /* 0x000fe20000041830 */
[----:B------:R-:W1:Y:S07]  /*113b0*/  LDSM.16.M88.4 R196, [R224+0x4900] ;  /* 0x00490000e0c4783b */ /* 0x000e6e0000000200 */
[-C--:B------:R-:W-:Y:S01]  /*113c0*/  HMMA.16816.F32.BF16 R4, R192, R200.reuse, R4 ;  /* 0x000000c8c004723c */ /* 0x080fe20000041804 */
[----:B------:R-:W4:Y:S07]  /*113d0*/  LDSM.16.M88.4 R212, [R231+0xc100] ;  /* 0x00c10000e7d4783b */ /* 0x000f2e0000000200 */
[C---:B------:R-:W-:Y:S08]  /*113e0*/  HMMA.16816.F32.BF16 R8, R204.reuse, R200, R8 ;  /* 0x000000c8cc08723c */ /* 0x040ff00000041808 */
[-C--:B------:R-:W-:Y:S08]  /*113f0*/  HMMA.16816.F32.BF16 R12, R204, R202.reuse, R12 ;  /* 0x000000cacc0c723c */ /* 0x080ff0000004180c */
[C---:B------:R-:W-:Y:S01]  /*11400*/  HMMA.16816.F32.BF16 R16, R192.reuse, R202, R16 ;  /* 0x000000cac010723c */ /* 0x040fe20000041810 */
[----:B------:R-:W1:Y:S07]  /*11410*/  LDSM.16.M88.4 R200, [R224+0x5100] ;  /* 0x00510000e0c8783b */ /* 0x000e6e0000000200 */
[-C--:B---3--:R-:W-:Y:S08]  /*11420*/  HMMA.16816.F32.BF16 R20, R192, R208.reuse, R20 ;  /* 0x000000d0c014723c */ /* 0x088ff00000041814 */
[C---:B------:R-:W-:Y:S08]  /*11430*/  HMMA.16816.F32.BF16 R24, R204.reuse, R208, R24 ;  /* 0x000000d0cc18723c */ /* 0x040ff00000041818 */
[-C--:B------:R-:W-:Y:S08]  /*11440*/  HMMA.16816.F32.BF16 R28, R204, R210.reuse, R28 ;  /* 0x000000d2cc1c723c */ /* 0x080ff0000004181c */
[C---:B------:R-:W-:Y:S01]  /*11450*/  HMMA.16816.F32.BF16 R32, R192.reuse, R210, R32 ;  /* 0x000000d2c020723c */ /* 0x040fe20000041820 */
[----:B------:R-:W-:Y:S07]  /*11460*/  LDSM.16.M88.4 R208, [R239] ;  /* 0x00000000efd0783b */ /* 0x000fee0000000200 */
[-C--:B--2---:R-:W-:Y:S08]  /*11470*/  HMMA.16816.F32.BF16 R36, R192, R216.reuse, R36 ;  /* 0x000000d8c024723c */ /* 0x084ff00000041824 */
[C---:B------:R-:W-:Y:S08]  /*11480*/  HMMA.16816.F32.BF16 R40, R204.reuse, R216, R40 ;  /* 0x000000d8cc28723c */ /* 0x040ff00000041828 */
[-C--:B------:R-:W-:Y:S01]  /*11490*/  HMMA.16816.F32.BF16 R44, R204, R218.reuse, R44 ;  /* 0x000000dacc2c723c */ /* 0x080fe2000004182c */
[----:B------:R-:W2:Y:S07]  /*114a0*/  LDSM.16.M88.4 R204, [R224+0x5900] ;  /* 0x00590000e0cc783b */ /* 0x000eae0000000200 */
[----:B------:R-:W-:Y:S01]  /*114b0*/  HMMA.16816.F32.BF16 R48, R192, R218, R48 ;  /* 0x000000dac030723c */ /* 0x000fe20000041830 */
[----:B------:R-:W3:Y:S07]  /*114c0*/  LDSM.16.M88.4 R192, [R233+0xa100] ;  /* 0x00a10000e9c0783b */ /* 0x000eee0000000200 */
[-C--:B-1----:R-:W-:Y:S01]  /*114d0*/  HMMA.16816.F32.BF16 R4, R140, R196.reuse, R4 ;  /* 0x000000c48c04723c */ /* 0x082fe20000041804 */
[----:B------:R-:W1:Y:S07]  /*114e0*/  LDSM.16.M88.4 R216, [R233+0xc100] ;  /* 0x00c10000e9d8783b */ /* 0x000e6e0000000200 */
[C---:B----4-:R-:W-:Y:S08]  /*114f0*/  HMMA.16816.F32.BF16 R8, R212.reuse, R196, R8 ;  /* 0x000000c4d408723c */ /* 0x050ff00000041808 */
[-C--:B------:R-:W-:Y:S08]  /*11500*/  HMMA.16816.F32.BF16 R12, R212, R198.reuse, R12 ;  /* 0x000000c6d40c723c */ /* 0x080ff0000004180c */
[C---:B------:R-:W-:Y:S01]  /*11510*/  HMMA.16816.F32.BF16 R16, R140.reuse, R198, R16 ;  /* 0x000000c68c10723c */ /* 0x040fe20000041810 */
[----:B------:R-:W4:Y:S07]  /*11520*/  LDSM.16.M88.4 R196, [R237] ;  /* 0x00000000edc4783b */ /* 0x000f2e0000000200 */
[-C--:B------:R-:W-:Y:S08]  /*11530*/  HMMA.16816.F32.BF16 R20, R140, R200.reuse, R20 ;  /* 0x000000c88c14723c */ /* 0x080ff00000041814 */
[C---:B------:R-:W-:Y:S08]  /*11540*/  HMMA.16816.F32.BF16 R24, R212.reuse, R200, R24 ;  /* 0x000000c8d418723c */ /* 0x040ff00000041818 */
[-C--:B------:R-:W-:Y:S08]  /*11550*/  HMMA.16816.F32.BF16 R28, R212, R202.reuse, R28 ;  /* 0x000000cad41c723c */ /* 0x080ff0000004181c */
[C---:B------:R-:W-:Y:S01]  /*11560*/  HMMA.16816.F32.BF16 R32, R140.reuse, R202, R32 ;  /* 0x000000ca8c20723c */ /* 0x040fe20000041820 */
[----:B------:R-:W-:Y:S07]  /*11570*/  LDSM.16.M88.4 R200, [R230+0x4900] ;  /* 0x00490000e6c8783b */ /* 0x000fee0000000200 */
[-C--:B--2---:R-:W-:Y:S08]  /*11580*/  HMMA.16816.F32.BF16 R36, R140, R204.reuse, R36 ;  /* 0x000000cc8c24723c */ /* 0x084ff00000041824 */
[C---:B------:R-:W-:Y:S08]  /*11590*/  HMMA.16816.F32.BF16 R40, R212.reuse, R204, R40 ;  /* 0x000000ccd428723c */ /* 0x040ff00000041828 */
[-C--:B------:R-:W-:Y:S01]  /*115a0*/  HMMA.16816.F32.BF16 R44, R212, R206.reuse, R44 ;  /* 0x000000ced42c723c */ /* 0x080fe2000004182c */
[----:B------:R-:W-:Y:S07]  /*115b0*/  LDSM.16.M88.4 R212, [R230+0x5900] ;  /* 0x00590000e6d4783b */ /* 0x000fee0000000200 */
[----:B------:R-:W-:Y:S01]  /*115c0*/  HMMA.16816.F32.BF16 R48, R140, R206, R48 ;  /* 0x000000ce8c30723c */ /* 0x000fe20000041830 */
[----:B------:R-:W2:Y:S07]  /*115d0*/  LDSM.16.M88.4 R140, [R232+0xa100] ;  /* 0x00a10000e88c783b */ /* 0x000eae0000000200 */
[-C--:B---3--:R-:W-:Y:S01]  /*115e0*/  HMMA.16816.F32.BF16 R4, R192, R208.reuse, R4 ;  /* 0x000000d0c004723c */ /* 0x088fe20000041804 */
[----:B------:R-:W3:Y:S07]  /*115f0*/  LDSM.16.M88.4 R204, [R232+0xc100] ;  /* 0x00c10000e8cc783b */ /* 0x000eee0000000200 */
[C---:B-1----:R-:W-:Y:S08]  /*11600*/  HMMA.16816.F32.BF16 R8, R216.reuse, R208, R8 ;  /* 0x000000d0d808723c */ /* 0x042ff00000041808 */
[-C--:B------:R-:W-:Y:S08]  /*11610*/  HMMA.16816.F32.BF16 R12, R216, R210.reuse, R12 ;  /* 0x000000d2d80c723c */ /* 0x080ff0000004180c */
[C---:B------:R-:W-:Y:S01]  /*11620*/  HMMA.16816.F32.BF16 R16, R192.reuse, R210, R16 ;  /* 0x000000d2c010723c */ /* 0x040fe20000041810 */
[----:B------:R-:W1:Y:S07]  /*11630*/  LDSM.16.M88.4 R208, [R230+0x5100] ;  /* 0x00510000e6d0783b */ /* 0x000e6e0000000200 */
[-C--:B------:R-:W-:Y:S08]  /*11640*/  HMMA.16816.F32.BF16 R20, R192, R220.reuse, R20 ;  /* 0x000000dcc014723c */ /* 0x080ff00000041814 */
[C---:B------:R-:W-:Y:S08]  /*11650*/  HMMA.16816.F32.BF16 R24, R216.reuse, R220, R24 ;  /* 0x000000dcd818723c */ /* 0x040ff00000041818 */
[-C--:B------:R-:W-:Y:S08]  /*11660*/  HMMA.16816.F32.BF16 R28, R216, R222.reuse, R28 ;  /* 0x000000ded81c723c */ /* 0x080ff0000004181c */
[C---:B------:R-:W-:Y:S01]  /*11670*/  HMMA.16816.F32.BF16 R32, R192.reuse, R222, R32 ;  /* 0x000000dec020723c */ /* 0x040fe20000041820 */
[----:B------:R-:W-:Y:S07]  /*11680*/  LDSM.16.M88.4 R220, [R229+0x1800] ;  /* 0x00180000e5dc783b */ /* 0x000fee0000000200 */
[-C--:B----4-:R-:W-:Y:S08]  /*11690*/  HMMA.16816.F32.BF16 R36, R192, R196.reuse, R36 ;  /* 0x000000c4c024723c */ /* 0x090ff00000041824 */
[C---:B------:R-:W-:Y:S08]  /*116a0*/  HMMA.16816.F32.BF16 R40, R216.reuse, R196, R40 ;  /* 0x000000c4d828723c */ /* 0x040ff00000041828 */
[-C--:B------:R-:W-:Y:S01]  /*116b0*/  HMMA.16816.F32.BF16 R44, R216, R198.reuse, R44 ;  /* 0x000000c6d82c723c */ /* 0x080fe2000004182c */
[----:B------:R-:W4:Y:S07]  /*116c0*/  LDSM.16.M88.4 R216, [R234+0xa100] ;  /* 0x00a10000ead8783b */ /* 0x000f2e0000000200 */
[----:B------:R-:W-:Y:S01]  /*116d0*/  HMMA.16816.F32.BF16 R48, R192, R198, R48 ;  /* 0x000000c6c030723c */ /* 0x000fe20000041830 */
[----:B------:R-:W4:Y:S07]  /*116e0*/  LDSM.16.M88.4 R192, [R236+0xc100] ;  /* 0x00c10000ecc0783b */ /* 0x000f2e0000000200 */
[-C--:B--2---:R-:W-:Y:S08]  /*116f0*/  HMMA.16816.F32.BF16 R4, R140, R200.reuse, R4 ;  /* 0x000000c88c04723c */ /* 0x084ff00000041804 */
        /* <DEDUP_REMOVED lines=11> */
[-C--:B----4-:R-:W-:Y:S08]  /*117b0*/  HMMA.16816.F32.BF16 R4, R216, R220.reuse, R4 ;  /* 0x000000dcd804723c */ /* 0x090ff00000041804 */
        /* <DEDUP_REMOVED lines=29> */
[----:B------:R-:W2:Y:S01]  /*11990*/  MUFU.TANH R215, R14 ;  /* 0x0000000e00d77308 */ /* 0x000ea20000002400 */
[----:B-1----:R-:W1:Y:S01]  /*119a0*/  LDSM.16.M88.4 R8, [R229+0x2800] ;  /* 0x00280000e508783b */ /* 0x002e620000000200 */
[----:B------:R-:W-:Y:S04]  /*119b0*/  DEPBAR.LE SB0, 0x0 ;  /* 0x000080000000791a */ /* 0x000fe80000000000 */
[-C--:B----4-:R-:W-:Y:S04]  /*119c0*/  HMMA.16816.F32.BF16 R20, R216, R4.reuse, R20 ;  /* 0x00000004d814723c */ /* 0x090fe80000041814 */
[----:B------:R-:W4:Y:S01]  /*119d0*/  MUFU.TANH R214, R15 ;  /* 0x0000000f00d67308 */ /* 0x000f220000002400 */
[----:B------:R-:W-:Y:S03]  /*119e0*/  BAR.SYNC.DEFER_BLOCKING 0x0 ;  /* 0x0000000000007b1d */ /* 0x000fe60000010000 */
[C---:B------:R-:W-:Y:S06]  /*119f0*/  HMMA.16816.F32.BF16 R24, R192.reuse, R4, R24 ;  /* 0x00000004c018723c */ /* 0x040fec0000041818 */
[----:B------:R1:W1:Y:S02]  /*11a00*/  MUFU.TANH R143, R18 ;  /* 0x00000012008f7308 */ /* 0x0002640000002400 */
        /* <DEDUP_REMOVED lines=25> */
[----:B------:R2:W2:Y:S01]  /*11ba0*/  MUFU.TANH R199, R23 ;  /* 0x0000001700c77308 */ /* 0x0004a20000002400 */
[----:B------:R-:W-:Y:S02]  /*11bb0*/  FMUL.FTZ R42, R42, c[0x0][0x320] ;  /* 0x0000c8002a2a7a20 */ /* 0x000fe40000410000 */
[----:B------:R-:W-:Y:S02]  /*11bc0*/  FMUL.FTZ R43, R43, c[0x0][0x320] ;  /* 0x0000c8002b2b7a20 */ /* 0x000fe40000410000 */
[----:B------:R-:W-:Y:S02]  /*11bd0*/  FMUL.FTZ R46, R46, c[0x0][0x320] ;  /* 0x0000c8002e2e7a20 */ /* 0x000fe40000410000 */
[----:B------:R-:W-:Y:S03]  /*11be0*/  FMUL.FTZ R47, R47, c[0x0][0x320] ;  /* 0x0000c8002f2f7a20 */ /* 0x000fe60000410000 */
[----:B------:R3:W3:Y:S03]  /*11bf0*/  MUFU.TANH R205, R24 ;  /* 0x0000001800cd7308 */ /* 0x0006e60000002400 */
[----:B------:R-:W-:Y:S02]  /*11c00*/  FMUL.FTZ R14, R48, c[0x0][0x320] ;  /* 0x0000c800300e7a20 */ /* 0x000fe40000410000 */
[----:B-1----:R-:W-:Y:S02]  /*11c10*/  FMUL.FTZ R22, R45, c[0x0][0x320] ;  /* 0x0000c8002d167a20 */ /* 0x002fe40000410000 */
[----:B------:R-:W-:Y:S02]  /*11c20*/  FMUL.FTZ R13, R49, c[0x0][0x320] ;  /* 0x0000c800310d7a20 */ /* 0x000fe40000410000 */
[----:B------:R-:W-:Y:S01]  /*11c30*/  FMUL.FTZ R21, R50, c[0x0][0x320] ;  /* 0x0000c80032157a20 */ /* 0x000fe20000410000 */
[----:B------:R1:W1:Y:S01]  /*11c40*/  MUFU.TANH R208, R25 ;  /* 0x0000001900d07308 */ /* 0x0002620000002400 */
[----:B------:R-:W-:Y:S02]  /*11c50*/  FMUL.FTZ R20, R51, c[0x0][0x320] ;  /* 0x0000c80033147a20 */ /* 0x000fe40000410000 */
[----:B--2---:R-:W-:Y:S07]  /*11c60*/  FMUL.FTZ R23, R33, c[0x0][0x320] ;  /* 0x0000c80021177a20 */ /* 0x004fee0000410000 */
[----:B------:R2:W2:Y:S01]  /*11c70*/  MUFU.TANH R221, R26 ;  /* 0x0000001a00dd7308 */ /* 0x0004a20000002400 */
[----:B---3--:R-:W-:Y:S09]  /*11c80*/  FMUL.FTZ R24, R39, c[0x0][0x320] ;  /* 0x0000c80027187a20 */ /* 0x008ff20000410000 */
[----:B------:R3:W3:Y:S01]  /*11c90*/  MUFU.TANH R220, R27 ;  /* 0x0000001b00dc7308 */ /* 0x0006e20000002400 */
[----:B-1----:R-:W-:Y:S09]  /*11ca0*/  FMUL.FTZ R25, R32, c[0x0][0x320] ;  /* 0x0000c80020197a20 */ /* 0x002ff20000410000 */
[----:B------:R1:W1:Y:S01]  /*11cb0*/  MUFU.TANH R141, R28 ;  /* 0x0000001c008d7308 */ /* 0x0002620000002400 */
[----:B--2---:R-:W-:Y:S09]  /*11cc0*/  FMUL.FTZ R26, R38, c[0x0][0x320] ;  /* 0x0000c800261a7a20 */ /* 0x004ff20000410000 */
        /* <DEDUP_REMOVED lines=8> */
[----:B------:R3:W2:Y:S01]  /*11d50*/  MUFU.TANH R142, R19 ;  /* 0x00000013008e7308 */ /* 0x0006a20000002400 */
        /* <DEDUP_REMOVED lines=24> */
[----:B------:R-:W-:Y:S05]  /*11ee0*/  IMAD.MOV.U32 R242, RZ, RZ, RZ ;  /* 0x000000fffff27224 */ /* 0x000fea00078e00ff */
[----:B------:R-:W-:Y:S05]  /*11ef0*/  IMAD.U32 R2, RZ, RZ, UR4 ;  /* 0x00000004ff027e24 */ /* 0x000fea000f8e00ff */
        /* <DEDUP_REMOVED lines=25> */
[----:B------:R-:W-:Y:S04]  /*12090*/  SHFL.IDX PT, R6, R2, 0x1, 0x181f ;  /* 0x00381f0002067f89 */ /* 0x000fe800000e0000 */
[----:B------:R3:W-:Y:S04]  /*120a0*/  SHFL.IDX PT, R7, R2, 0x2, 0x181f ;  /* 0x00581f0002077f89 */ /* 0x0007e800000e0000 */
[----:B------:R-:W4:Y:S04]  /*120b0*/  SHFL.IDX PT, R5, R0, RZ, 0x181f ;  /* 0x00181fff00057589 */ /* 0x000f2800000e0000 */
[----:B------:R-:W5:Y:S04]  /*120c0*/  SHFL.IDX PT, R12, R0, 0x1, 0x181f ;  /* 0x00381f00000c7f89 */ /* 0x000f6800000e0000 */
[----:B------:R-:W1:Y:S01]  /*120d0*/  SHFL.IDX PT, R0, R0, 0x2, 0x181f ;  /* 0x00581f0000007f89 */ /* 0x000e6200000e0000 */
[CC--:B--2---:R-:W-:Y:S02]  /*120e0*/  IADD3 R10, P1, R4.reuse, R248.reuse, RZ ;  /* 0x000000f8040a7210 */ /* 0x0c4fe40007f3e0ff */
[----:B---3--:R-:W-:Y:S04]  /*120f0*/  IADD3 R2, P0, R4, R249, RZ ;  /* 0x000000f904027210 */ /* 0x008fe80007f1e0ff */
[C---:B----4-:R-:W-:Y:S01]  /*12100*/  IADD3.X R3, R5.reuse, R247, RZ, P0, !PT ;  /* 0x000000f705037210 */ /* 0x050fe200007fe4ff */
[--C-:B------:R-:W-:Y:S01]  /*12110*/  IMAD.X R11, R5, 0x1, R246.reuse, P1 ;  /* 0x00000001050b7824 */ /* 0x100fe200008e06f6 */
[CC--:B------:R-:W-:Y:S02]  /*12120*/  IADD3 R8, P0, R6.reuse, R249.reuse, RZ ;  /* 0x000000f906087210 */ /* 0x0c0fe40007f1e0ff */
[-C--:B------:R-:W-:Y:S01]  /*12130*/  IADD3 R6, P2, R6, R248.reuse, RZ ;  /* 0x000000f806067210 */ /* 0x080fe20007f5e0ff */
[----:B------:R2:W-:Y:S01]  /*12140*/  LDGSTS.E.BYPASS.LTC128B.128 [R252+0x3100], [R2.64], !P6 ;  /* 0x0310000002fc7fae */ /* 0x0005e2000f101d54 */
[C---:B------:R-:W-:Y:S01]  /*12150*/  IADD3 R4, P1, R7.reuse, R249, RZ ;  /* 0x000000f907047210 */ /* 0x040fe20007f3e0ff */
[----:B-----5:R-:W-:Y:S02]  /*12160*/  IMAD.X R9, R12, 0x1, R247, P0 ;  /* 0x000000010c097824 */ /* 0x020fe400000e06f7 */
[----:B------:R3:W-:Y:S01]  /*12170*/  LDGSTS.E.BYPASS.LTC128B.128 [R252+0x4900], [R10.64], !P5 ;  /* 0x049000000afc7fae */ /* 0x0007e2000e901d54 */
[----:B-1----:R-:W-:Y:S03]  /*12180*/  IADD3.X R5, R0, R247, RZ, P1, !PT ;  /* 0x000000f700057210 */ /* 0x002fe60000ffe4ff */
[----:B------:R3:W-:Y:S01]  /*12190*/  LDGSTS.E.BYPASS.LTC128B.128 [R252+0x3900], [R8.64], !P6 ;  /* 0x0390000008fc7fae */ /* 0x0007e2000f101d54 */
[----:B--2---:R-:W-:Y:S01]  /*121a0*/  IADD3 R2, P0, R7, R248, RZ ;  /* 0x000000f807027210 */ /* 0x004fe20007f1e0ff */
[--C-:B------:R-:W-:Y:S04]  /*121b0*/  IMAD.X R7, R12, 0x1, R246.reuse, P2 ;  /* 0x000000010c077824 */ /* 0x100fe800010e06f6 */
[----:B------:R-:W-:Y:S01]  /*121c0*/  IMAD.X R3, R0, 0x1, R246, P0 ;  /* 0x0000000100037824 */ /* 0x000fe200000e06f6 */
[----:B------:R3:W-:Y:S04]  /*121d0*/  LDGSTS.E.BYPASS.LTC128B.128 [R252+0x5100], [R6.64], !P5 ;  /* 0x0510000006fc7fae */ /* 0x0007e8000e901d54 */
[----:B------:R3:W-:Y:S04]  /*121e0*/  LDGSTS.E.BYPASS.LTC128B.128 [R252+0x4100], [R4.64], !P6 ;  /* 0x0410000004fc7fae */ /* 0x0007e8000f101d54 */
[----:B------:R3:W-:Y:S02]  /*121f0*/  LDGSTS.E.BYPASS.LTC128B.128 [R252+0x5900], [R2.64], !P5 ;  /* 0x0590000002fc7fae */ /* 0x0007e4000e901d54 */
.L_x_638:
[----:B--234-:R-:W2:Y:S01]  /*12200*/  LDL R3, [R1+0x30] ;  /* 0x0000300001037983 */ /* 0x01cea20000100800 */
[----:B------:R-:W-:Y:S01]  /*12210*/  UISETP.NE.AND UP1, UPT, UR13, URZ, UPT ;  /* 0x0000003f0d00728c */ /* 0x000fe2000bf25270 */
[----:B------:R-:W-:Y:S01]  /*12220*/  IMAD.U32 R6, RZ, RZ, UR9 ;  /* 0x00000009ff067e24 */ /* 0x000fe2000f8e00ff */
[----:B------:R-:W-:Y:S01]  /*12230*/  UIMAD UR28, UR24, -0x30, URZ ;  /* 0xffffffd0181c78a4 */ /* 0x000fe2000f8e023f */
[----:B------:R-:W3:Y:S01]  /*12240*/  LDL R2, [R1+0x1c] ;  /* 0x00001c0001027983 */ /* 0x000ee20000100800 */
[----:B------:R-:W-:Y:S02]  /*12250*/  UISETP.NE.AND UP0, UPT, UR12, URZ, UPT ;  /* 0x0000003f0c00728c */ /* 0x000fe4000bf05270 */
[----:B------:R-:W-:Y:S01]  /*12260*/  PLOP3.LUT P1, PT, PT, PT, UP1, 0x80, 0x0 ;  /* 0x000000000000781c */ /* 0x000fe20003f2f018 */
[----:B------:R-:W0:Y:S01]  /*12270*/  LDGDEPBAR ;  /* 0x00000000000079af */ /* 0x000e220000000000 */
[----:B------:R-:W-:Y:S02]  /*12280*/  PLOP3.LUT P0, PT, PT, PT, UP1, 0x80, 0x0 ;  /* 0x000000000000781c */ /* 0x000fe40003f0f018 */
[C---:B---3--:R-:W-:Y:S09]  /*12290*/  IADD3 R7, -R2.reuse, UR28, RZ ;  /* 0x0000001c02077c10 */ /* 0x048ff2000fffe1ff */
[----:B--2---:R-:W-:Y:S04]  /*122a0*/  @P1 IMAD.HI.U32 R0, R3, c[0x0][0x2c8], RZ ;  /* 0x0000b20003001a27 */ /* 0x004fe800078e00ff */
[----:B------:R-:W-:Y:S01]  /*122b0*/  IMAD.MOV.U32 R4, RZ, RZ, R3 ;  /* 0x000000ffff047224 */ /* 0x000fe200078e0003 */
[----:B------:R-:W-:Y:S01]  /*122c0*/  @P0 SHF.R.U32.HI R4, RZ, c[0x0][0x2cc], R0 ;  /* 0x0000b300ff040a19 */ /* 0x000fe20000011600 */
[----:B------:R-:W-:Y:S01]  /*122d0*/  IMAD.U32 R0, RZ, RZ, UR28 ;  /* 0x0000001cff007e24 */ /* 0x000fe2000f8e00ff */
[----:B------:R-:W-:Y:S03]  /*122e0*/  PLOP3.LUT P0, PT, PT, PT, UP0, 0x40, 0x0 ;  /* 0x000000000000781c */ /* 0x000fe60003f0e808 */
[----:B------:R-:W2:Y:S01]  /*122f0*/  SHFL.IDX PT, R3, R4, RZ, 0x1c1f ;  /* 0x001c1fff04037589 */ /* 0x000ea200000e0000 */
[----:B------:R-:W-:Y:S04]  /*12300*/  IADD3 R0, -R2, 0x1, R0 ;  /* 0x0000000102007810 */ /* 0x000fe80007ffe100 */
[----:B------:R-:W-:Y:S04]  /*12310*/  IADD3 R6, R0, -c[0x0][0x168], R6 ;  /* 0x80005a0000067a10 */ /* 0x000fe80007ffe006 */
        /* <DEDUP_REMOVED lines=20> */
.L_x_641:
[----:B------:R-:W-:Y:S04]  /*12460*/  MOV R8, c[0x0][0x32c] ;  /* 0x0000cb0000087a02 */ /* 0x000fe80000000f00 */
[----:B------:R-:W-:Y:S11]  /*12470*/  ISETP.NE.AND P0, PT, R8, 0x1, PT ;  /* 0x000000010800780c */ /* 0x000ff60003f05270 */
[----:B------:R-:W-:Y:S02]  /*12480*/  @!UPT UIADD3 URZ, URZ, URZ, URZ ;  /* 0x0000003f3f3ff290 */ /* 0x000fe4000fffe03f */
[----:B------:R-:W-:Y:S05]  /*12490*/  @P0 IMAD.HI.U32 R8, R3, c[0x0][0x330], RZ ;  /* 0x0000cc0003080a27 */ /* 0x000fea00078e00ff */
[----:B------:R-:W-:Y:S02]  /*124a0*/  @P0 SHF.R.U32.HI R3, RZ, c[0x0][0x334], R8 ;  /* 0x0000cd00ff030a19 */ /* 0x000fe40000011608 */
.L_x_642:
[----:B------:R-:W-:Y:S05]  /*124b0*/  BSYNC B0 ;  /* 0x0000000000007941 */ /* 0x000fea0003800000 */
.L_x_640:
[----:B------:R-:W-:Y:S05]  /*124c0*/  IMAD R3, R3, c[0x0][0x32c], R7 ;  /* 0x0000cb0003037a24 */ /* 0x000fea00078e0207 */
[----:B------:R-:W-:Y:S02]  /*124d0*/  IADD3 R8, R3, c[0x0][0x32c], RZ ;  /* 0x0000cb0003087a10 */ /* 0x000fe40007ffe0ff */
[----:B------:R-:W-:Y:S02]  /*124e0*/  IMNMX R0, R0, R3, !PT ;  /* 0x0000000300007217 */ /* 0x000fe40007800200 */
[----:B------:R-:W-:Y:S02]  /*124f0*/  IMNMX R2, R2, R8, PT ;  /* 0x0000000802027217 */ /* 0x000fe40003800200 */
.L_x_639:
[----:B------:R-:W-:Y:S01]  /*12500*/  UISETP.GE.AND UP2, UPT, UR28, 0x1, UPT ;  /* 0x000000011c00788c */ /* 0x000fe2000bf46270 */
[----:B------:R-:W2:Y:S01]  /*12510*/  SHFL.IDX PT, R3, R4, 0x1, 0x1c1f ;  /* 0x003c1f0004037f89 */ /* 0x000ea200000e0000 */
        /* <DEDUP_REMOVED lines=43> */
[----:B-1----:R-:W-:Y:S02]  /*127d0*/  FSEL R201, R25, -INF , !P0 ;  /* 0xff80000019c97808 */ /* 0x002fe40004000000 */
        /* <DEDUP_REMOVED lines=20> */
[--C-:B--2---:R-:W-:Y:S01]  /*12920*/  IMAD.IADD R0, R6, 0x1, R3.reuse ;  /* 0x0000000106007824 */ /* 0x104fe200078e0203 */
        /* <DEDUP_REMOVED lines=21> */
.L_x_645:
[----:B------:R-:W-:Y:S04]  /*12a80*/  MOV R8, 0x1 ;  /* 0x0000000100087802 */ /* 0x000fe80000000f00 */
[----:B------:R-:W-:Y:S11]  /*12a90*/  ISETP.NE.AND P0, PT, R8, c[0x0][0x32c], PT ;  /* 0x0000cb0008007a0c */ /* 0x000ff60003f05270 */
[----:B------:R-:W-:Y:S02]  /*12aa0*/  @!UPT UIADD3 URZ, URZ, URZ, URZ ;  /* 0x0000003f3f3ff290 */ /* 0x000fe4000fffe03f */
[----:B------:R-:W-:Y:S05]  /*12ab0*/  @P0 IMAD.HI.U32 R8, R3, c[0x0][0x330], RZ ;  /* 0x0000cc0003080a27 */ /* 0x000fea00078e00ff */
[----:B------:R-:W-:Y:S02]  /*12ac0*/  @P0 SHF.R.U32.HI R3, RZ, c[0x0][0x334], R8 ;  /* 0x0000cd00ff030a19 */ /* 0x000fe40000011608 */
.L_x_646:
[----:B------:R-:W-:Y:S05]  /*12ad0*/  BSYNC B0 ;  /* 0x0000000000007941 */ /* 0x000fea0003800000 */
.L_x_644:
[----:B------:R-:W-:Y:S05]  /*12ae0*/  IMAD R3, R3, c[0x0][0x32c], R7 ;  /* 0x0000cb0003037a24 */ /* 0x000fea00078e0207 */
[----:B------:R-:W-:Y:S02]  /*12af0*/  IADD3 R8, R3, c[0x0][0x32c], RZ ;  /* 0x0000cb0003087a10 */ /* 0x000fe40007ffe0ff */
[----:B------:R-:W-:Y:S02]  /*12b00*/  IMNMX R0, R0, R3, !PT ;  /* 0x0000000300007217 */ /* 0x000fe40007800200 */
[----:B------:R-:W-:Y:S02]  /*12b10*/  IMNMX R2, R2, R8, PT ;  /* 0x0000000802027217 */ /* 0x000fe40003800200 */
.L_x_643:
        /* <DEDUP_REMOVED lines=86> */
.L_x_649:
[----:B------:R-:W-:Y:S04]  /*13080*/  MOV R8, c[0x0][0x32c] ;  /* 0x0000cb0000087a02 */ /* 0x000fe80000000f00 */
[----:B------:R-:W-:Y:S11]  /*13090*/  ISETP.NE.AND P0, PT, R8, 0x1, PT ;  /* 0x000000010800780c */ /* 0x000ff60003f05270 */
[----:B------:R-:W-:Y:S02]  /*130a0*/  @!UPT UIADD3 URZ, URZ, URZ, URZ ;  /* 0x0000003f3f3ff290 */ /* 0x000fe4000fffe03f */
[----:B------:R-:W-:Y:S05]  /*130b0*/  @P0 IMAD.HI.U32 R8, R3, c[0x0][0x330], RZ ;  /* 0x0000cc0003080a27 */ /* 0x000fea00078e00ff */
[----:B------:R-:W-:Y:S02]  /*130c0*/  @P0 SHF.R.U32.HI R3, RZ, c[0x0][0x334], R8 ;  /* 0x0000cd00ff030a19 */ /* 0x000fe40000011608 */
.L_x_650:
[----:B------:R-:W-:Y:S05]  /*130d0*/  BSYNC B0 ;  /* 0x0000000000007941 */ /* 0x000fea0003800000 */
.L_x_648:
[----:B------:R-:W-:Y:S05]  /*130e0*/  IMAD R3, R3, c[0x0][0x32c], R7 ;  /* 0x0000cb0003037a24 */ /* 0x000fea00078e0207 */
[----:B------:R-:W-:Y:S02]  /*130f0*/  IADD3 R8, R3, c[0x0][0x32c], RZ ;  /* 0x0000cb0003087a10 */ /* 0x000fe40007ffe0ff */
[----:B------:R-:W-:Y:S02]  /*13100*/  IMNMX R0, R0, R3, !PT ;  /* 0x0000000300007217 */ /* 0x000fe40007800200 */
[----:B------:R-:W-:Y:S02]  /*13110*/  IMNMX R2, R2, R8, PT ;  /* 0x0000000802027217 */ /* 0x000fe40003800200 */
.L_x_647:
        /* <DEDUP_REMOVED lines=86> */
.L_x_653:
[----:B------:R-:W-:Y:S04]  /*13680*/  MOV R4, c[0x0][0x32c] ;  /* 0x0000cb0000047a02 */ /* 0x000fe80000000f00 */
[----:B------:R-:W-:Y:S11]  /*13690*/  ISETP.NE.AND P0, PT, R4, 0x1, PT ;  /* 0x000000010400780c */ /* 0x000ff60003f05270 */
[----:B------:R-:W-:Y:S02]  /*136a0*/  @!UPT UIADD3 URZ, URZ, URZ, URZ ;  /* 0x0000003f3f3ff290 */ /* 0x000fe4000fffe03f */
[----:B------:R-:W-:Y:S05]  /*136b0*/  @P0 IMAD.HI.U32 R4, R3, c[0x0][0x330], RZ ;  /* 0x0000cc0003040a27 */ /* 0x000fea00078e00ff */
[----:B------:R-:W-:Y:S02]  /*136c0*/  @P0 SHF.R.U32.HI R3, RZ, c[0x0][0x334], R4 ;  /* 0x0000cd00ff030a19 */ /* 0x000fe40000011604 */
.L_x_654:
[----:B------:R-:W-:Y:S05]  /*136d0*/  BSYNC B0 ;  /* 0x0000000000007941 */ /* 0x000fea0003800000 */
.L_x_652:
[----:B------:R-:W-:Y:S05]  /*136e0*/  IMAD R7, R3, c[0x0][0x32c], R7 ;  /* 0x0000cb0003077a24 */ /* 0x000fea00078e0207 */
[----:B------:R-:W-:Y:S02]  /*136f0*/  IADD3 R3, R7, c[0x0][0x32c], RZ ;  /* 0x0000cb0007037a10 */ /* 0x000fe40007ffe0ff */
[----:B------:R-:W-:Y:S02]  /*13700*/  IMNMX R0, R0, R7, !PT ;  /* 0x0000000700007217 */ /* 0x000fe40007800200 */
[----:B------:R-:W-:Y:S02]  /*13710*/  IMNMX R2, R2, R3, PT ;  /* 0x0000000302027217 */ /* 0x000fe40003800200 */
.L_x_651:
        /* <DEDUP_REMOVED lines=22> */
[----:B------:R-:W-:Y:S01]  /*13880*/  PLOP3.LUT P0, PT, PT, PT, UP4, 0x40, 0x0 ;  /* 0x000000000000781c */ /* 0x000fe20003f0e848 */
[----:B------:R-:W-:Y:S01]  /*13890*/  UISETP.NE.AND UP4, UPT, UR28, URZ, UPT ;  /* 0x0000003f1c00728c */ /* 0x000fe2000bf85270 */
[----:B------:R-:W-:Y:S02]  /*138a0*/  FMNMX.FTZ R137, R201, R137, !PT ;  /* 0x00000089c9897209 */ /* 0x000fe40007810000 */
[----:B------:R-:W-:Y:S02]  /*138b0*/  FMNMX.FTZ R3, R199, R3, !PT ;  /* 0x00000003c7037209 */ /* 0x000fe40007810000 */
[----:B------:R-:W-:Y:S02]  /*138c0*/  FMNMX.FTZ R137, R204, R137, !PT ;  /* 0x00000089cc897209 */ /* 0x000fe40007810000 */
[----:B------:R-:W-:Y:S02]  /*138d0*/  ISETP.GT.AND P0, PT, R0, RZ, P0 ;  /* 0x000000ff0000720c */ /* 0x000fe40000704270 */
[----:B------:R-:W-:Y:S01]  /*138e0*/  PLOP3.LUT P2, PT, PT, PT, UP3, 0x40, 0x0 ;  /* 0x000000000000781c */ /* 0x000fe20003f4e838 */
[----:B------:R-:W-:Y:S01]  /*138f0*/  UISETP.NE.AND UP3, UPT, UR27, URZ, UPT ;  /* 0x0000003f1b00728c */ /* 0x000fe2000bf65270 */
[----:B------:R-:W-:Y:S02]  /*13900*/  ISETP.LT.OR P0, PT, R2, 0x1, P0 ;  /* 0x000000010200780c */ /* 0x000fe40000701670 */
[----:B------:R-:W-:Y:S02]  /*13910*/  FMNMX.FTZ R137, R223, R137, !PT ;  /* 0x00000089df897209 */ /* 0x000fe40007810000 */
[----:B------:R-:W-:Y:S02]  /*13920*/  FMNMX.FTZ R3, R203, R3, !PT ;  /* 0x00000003cb037209 */ /* 0x000fe40007810000 */
[----:B------:R-:W-:Y:S02]  /*13930*/  ISETP.GT.AND P2, PT, R0, 0x1, P2 ;  /* 0x000000010000780c */ /* 0x000fe40001744270 */
[----:B------:R-:W-:Y:S02]  /*13940*/  FSEL R5, R245, -INF , !P0 ;  /* 0xff800000f5057808 */ /* 0x000fe40004000000 */
[----:B------:R-:W-:Y:S02]  /*13950*/  MOV R245, R33 ;  /* 0x0000002100f57202 */ /* 0x000fe40000000f00 */
[----:B------:R-:W-:Y:S02]  /*13960*/  FMNMX.FTZ R137, R246, R137, !PT ;  /* 0x00000089f6897209 */ /* 0x000fe40007810000 */
[----:B------:R-:W-:Y:S02]  /*13970*/  ISETP.LT.OR P2, PT, R2, 0x2, P2 ;  /* 0x000000020200780c */ /* 0x000fe40001741670 */
[----:B------:R-:W-:Y:S02]  /*13980*/  FMNMX.FTZ R3, R207, R3, !PT ;  /* 0x00000003cf037209 */ /* 0x000fe40007810000 */
[----:B------:R-:W-:Y:S02]  /*13990*/  FSEL R7, R244, -INF , !P2 ;  /* 0xff800000f4077808 */ /* 0x000fe40005000000 */
[----:B------:R-:W-:Y:S02]  /*139a0*/  MOV R244, R32 ;  /* 0x0000002000f47202 */ /* 0x000fe40000000f00 */
[----:B------:R-:W-:Y:S02]  /*139b0*/  FMNMX.FTZ R137, R245, R137, !PT ;  /* 0x00000089f5897209 */ /* 0x000fe40007810000 */
[----:B------:R-:W-:Y:S02]  /*139c0*/  FMNMX.FTZ R3, R218, R3, !PT ;  /* 0x00000003da037209 */ /* 0x000fe40007810000 */
[----:B------:R-:W-:Y:S02]  /*139d0*/  FMNMX.FTZ R137, R244, R137, !PT ;  /* 0x00000089f4897209 */ /* 0x000fe40007810000 */
[----:B------:R-:W-:Y:S02]  /*139e0*/  FMNMX.FTZ R3, R222, R3, !PT ;  /* 0x00000003de037209 */ /* 0x000fe40007810000 */
[----:B------:R-:W-:Y:S01]  /*139f0*/  PLOP3.LUT P1, PT, PT, PT, UP2, 0x40, 0x0 ;  /* 0x000000000000781c */ /* 0x000fe20003f2e828 */
[----:B------:R-:W1:Y:S01]  /*13a00*/  SHFL.BFLY PT, R6, R137, 0x2, 0x1f ;  /* 0x0c401f0089067f89 */ /* 0x000e6200000e0000 */
[----:B------:R-:W-:Y:S01]  /*13a10*/  FMNMX.FTZ R3, R250, R3, !PT ;  /* 0x00000003fa037209 */ /* 0x000fe20007810000 */
[----:B------:R-:W-:Y:S01]  /*13a20*/  UISETP.NE.AND UP2, UPT, UR26, URZ, UPT ;  /* 0x0000003f1a00728c */ /* 0x000fe2000bf45270 */
[----:B------:R-:W-:Y:S01]  /*13a30*/  PLOP3.LUT P0, PT, PT, PT, UP1, 0x40, 0x0 ;  /* 0x000000000000781c */ /* 0x000fe20003f0e818 */
[----:B------:R-:W-:Y:S01]  /*13a40*/  UISETP.NE.AND UP1, UPT, UR25, URZ, UPT ;  /* 0x0000003f1900728c */ /* 0x000fe2000bf25270 */
[----:B------:R-:W-:Y:S02]  /*13a50*/  FMNMX.FTZ R3, R51, R3, !PT ;  /* 0x0000000333037209 */ /* 0x000fe40007810000 */
[C---:B------:R-:W-:Y:S02]  /*13a60*/  ISETP.GT.AND P1, PT, R0.reuse, 0x8, P1 ;  /* 0x000000080000780c */ /* 0x040fe40000f24270 */
[----:B------:R-:W-:Y:S01]  /*13a70*/  ISETP.GT.AND P0, PT, R0, 0x9, P0 ;  /* 0x000000090000780c */ /* 0x000fe20000704270 */
[----:B------:R-:W2:Y:S01]  /*13a80*/  SHFL.BFLY PT, R20, R3, 0x2, 0x1f ;  /* 0x0c401f0003147f89 */ /* 0x000ea200000e0000 */
[C---:B------:R-:W-:Y:S02]  /*13a90*/  ISETP.LT.OR P1, PT, R2.reuse, 0x9, P1 ;  /* 0x000000090200780c */ /* 0x040fe40000f21670 */
[----:B------:R-:W-:Y:S02]  /*13aa0*/  ISETP.LT.OR P0, PT, R2, 0xa, P0 ;  /* 0x0000000a0200780c */ /* 0x000fe40000701670 */
[----:B------:R-:W-:Y:S02]  /*13ab0*/  FSEL R24, R215, -INF , !P1 ;  /* 0xff800000d7187808 */ /* 0x000fe40004800000 */
[----:B------:R-:W-:Y:S02]  /*13ac0*/  FSEL R25, R214, -INF , !P0 ;  /* 0xff800000d6197808 */ /* 0x000fe40004000000 */
[----:B------:R-:W-:Y:S02]  /*13ad0*/  PLOP3.LUT P1, PT, PT, PT, UP6, 0x40, 0x0 ;  /* 0x000000000000781c */ /* 0x000fe40003f2e868 */
[----:B------:R-:W-:Y:S02]  /*13ae0*/  PLOP3.LUT P0, PT, PT, PT, UP5, 0x40, 0x0 ;  /* 0x000000000000781c */ /* 0x000fe40003f0e858 */
[C---:B------:R-:W-:Y:S02]  /*13af0*/  ISETP.GT.AND P1, PT, R0.reuse, 0x11, P1 ;  /* 0x000000110000780c */ /* 0x040fe40000f24270 */
[----:B------:R-:W-:Y:S02]  /*13b00*/  ISETP.GT.AND P0, PT, R0, 0x18, P0 ;  /* 0x000000180000780c */ /* 0x000fe40000704270 */
[----:B------:R-:W-:Y:S02]  /*13b10*/  FMNMX.FTZ R4, R8, R138, !PT ;  /* 0x0000008a08047209 */ /* 0x000fe40007810000 */
[C---:B------:R-:W-:Y:S02]  /*13b20*/  ISETP.LT.OR P1, PT, R2.reuse, 0x12, P1 ;  /* 0x000000120200780c */ /* 0x040fe40000f21670 */
[----:B------:R-:W-:Y:S02]  /*13b30*/  ISETP.LT.OR P0, PT, R2, 0x19, P0 ;  /* 0x000000190200780c */ /* 0x000fe40000701670 */
[----:B------:R-:W-:Y:S01]  /*13b40*/  PLOP3.LUT P2, PT, PT, PT, UP0, 0x40, 0x0 ;  /* 0x000000000000781c */ /* 0x000fe20003f4e808 */
[----:B------:R-:W-:Y:S01]  /*13b50*/  UISETP.NE.AND UP0, UPT, UR5, URZ, UPT ;  /* 0x0000003f0500728c */ /* 0x000fe2000bf05270 */
[----:B-1----:R-:W-:Y:S02]  /*13b60*/  FMNMX.FTZ R137, R137, R6, !PT ;  /* 0x0000000689897209 */ /* 0x002fe40007810000 */
[----:B--2---:R-:W-:Y:S02]  /*13b70*/  FMNMX.FTZ R3, R3, R20, !PT ;  /* 0x0000001403037209 */ /* 0x004fe40007810000 */
[----:B------:R-:W-:Y:S01]  /*13b80*/  FMNMX.FTZ R4, R12, R4, !PT ;  /* 0x000000040c047209 */ /* 0x000fe20007810000 */
[----:B------:R-:W1:Y:S01]  /*13b90*/  SHFL.BFLY PT, R6, R137, 0x1, 0x1f ;  /* 0x0c201f0089067f89 */ /* 0x000e6200000e0000 */
[----:B------:R-:W-:Y:S02]  /*13ba0*/  FSEL R202, R220, -INF , !P1 ;  /* 0xff800000dcca7808 */ /* 0x000fe40004800000 */
[----:B------:R-:W-:Y:S02]  /*13bb0*/  FSEL R206, R213, -INF , !P0 ;  /* 0xff800000d5ce7808 */ /* 0x000fe40004000000 */
[----:B------:R-:W-:Y:S02]  /*13bc0*/  ISETP.GT.AND P2, PT, R0, 0x10, P2 ;  /* 0x000000100000780c */ /* 0x000fe40001744270 */
[----:B------:R-:W-:Y:S01]  /*13bd0*/  PLOP3.LUT P1, PT, PT, PT, UP4, 0x40, 0x0 ;  /* 0x000000000000781c */ /* 0x000fe20003f2e848 */
[----:B------:R-:W2:Y:S01]  /*13be0*/  SHFL.BFLY PT, R136, R3, 0x1, 0x1f ;  /* 0x0c201f0003887f89 */ /* 0x000ea200000e0000 */
[----:B------:R-:W-:Y:S02]  /*13bf0*/  PLOP3.LUT P0, PT, PT, PT, UP3, 0x40, 0x0 ;  /* 0x000000000000781c */ /* 0x000fe40003f0e838 */
[----:B------:R-:W-:Y:S02]  /*13c00*/  FMNMX.FTZ R4, R11, R4, !PT ;  /* 0x000000040b047209 */ /* 0x000fe40007810000 */
[----:B------:R-:W-:Y:S02]  /*13c10*/  ISETP.LT.OR P2, PT, R2, 0x11, P2 ;  /* 0x000000110200780c */ /* 0x000fe40001741670 */
[C---:B------:R-:W-:Y:S02]  /*13c20*/  ISETP.GT.AND P1, PT, R0.reuse, 0x19, P1 ;  /* 0x000000190000780c */ /* 0x040fe40000f24270 */
[----:B------:R-:W-:Y:S02]  /*13c30*/  ISETP.GT.AND P0, PT, R0, 0x20, P0 ;  /* 0x000000200000780c */ /* 0x000fe40000704270 */
[----:B------:R-:W-:Y:S02]  /*13c40*/  FMNMX.FTZ R4, R14, R4, !PT ;  /* 0x000000040e047209 */ /* 0x000fe40007810000 */
[----:B------:R-:W-:Y:S02]  /*13c50*/  FSEL R200, R221, -INF , !P2 ;  /* 0xff800000ddc87808 */ /* 0x000fe40005000000 */
[C---:B------:R-:W-:Y:S02]  /*13c60*/  ISETP.LT.OR P1, PT, R2.reuse, 0x1a, P1 ;  /* 0x0000001a0200780c */ /* 0x040fe40000f21670 */
[----:B-1----:R-:W-:Y:S02]  /*13c70*/  FMNMX.FTZ R137, R137, R6, !PT ;  /* 0x0000000689897209 */ /* 0x002fe40007810000 */
[----:B------:R-:W-:Y:S02]  /*13c80*/  FMNMX.FTZ R6, R5, R139, !PT ;  /* 0x0000008b05067209 */ /* 0x000fe40007810000 */
[----:B------:R-:W-:Y:S01]  /*13c90*/  ISETP.LT.OR P0, PT, R2, 0x21, P0 ;  /* 0x000000210200780c */ /* 0x000fe20000701670 */
[----:B------:R-:W-:Y:S01]  /*13ca0*/  FMUL.FTZ R141, R137, c[0x0][0x2d0] ;  /* 0x0000b400898d7a20 */ /* 0x000fe20000410000 */
[----:B------:R-:W-:Y:S02]  /*13cb0*/  FMNMX.FTZ R6, R7, R6, !PT ;  /* 0x0000000607067209 */ /* 0x000fe40007810000 */
[----:B--2---:R-:W-:Y:S02]  /*13cc0*/  FMNMX.FTZ R136, R3, R136, !PT ;  /* 0x0000008803887209 */ /* 0x004fe40007810000 */
[----:B------:R-:W-:Y:S02]  /*13cd0*/  FMNMX.FTZ R3, R24, R6, !PT ;  /* 0x0000000618037209 */ /* 0x000fe40007810000 */
[----:B------:R-:W-:Y:S01]  /*13ce0*/  FMNMX.FTZ R4, R205, R4, !PT ;  /* 0x00000004cd047209 */ /* 0x000fe20007810000 */
[----:B------:R-:W-:Y:S01]  /*13cf0*/  FMUL.FTZ R142, R136, c[0x0][0x2d0] ;  /* 0x0000b400888e7a20 */ /* 0x000fe20000410000 */
[----:B------:R-:W-:Y:S02]  /*13d00*/  FMNMX.FTZ R3, R25, R3, !PT ;  /* 0x0000000319037209 */ /* 0x000fe40007810000 */
[----:B------:R-:W-:Y:S02]  /*13d10*/  FSEL R209, R212, -INF , !P1 ;  /* 0xff800000d4d17808 */ /* 0x000fe40004800000 */
[----:B------:R-:W-:Y:S02]  /*13d20*/  FSEL R212, R42, -INF , !P0 ;  /* 0xff8000002ad47808 */ /* 0x000fe40004000000 */
[----:B------:R-:W-:Y:S02]  /*13d30*/  FMNMX.FTZ R3, R200, R3, !PT ;  /* 0x00000003c8037209 */ /* 0x000fe40007810000 */
[----:B------:R-:W-:Y:S02]  /*13d40*/  PLOP3.LUT P0, PT, PT, PT, UP1, 0x40, 0x0 ;  /* 0x000000000000781c */ /* 0x000fe40003f0e818 */
[----:B------:R-:W-:Y:S02]  /*13d50*/  FMNMX.FTZ R4, R208, R4, !PT ;  /* 0x00000004d0047209 */ /* 0x000fe40007810000 */
[----:B------:R-:W-:Y:S02]  /*13d60*/  ISETP.GT.AND P0, PT, R0, 0x28, P0 ;  /* 0x000000280000780c */ /* 0x000fe40000704270 */
[----:B------:R-:W-:Y:S02]  /*13d70*/  FMNMX.FTZ R3, R202, R3, !PT ;  /* 0x00000003ca037209 */ /* 0x000fe40007810000 */
[----:B------:R-:W-:Y:S02]  /*13d80*/  PLOP3.LUT P1, PT, PT, PT, UP2, 0x40, 0x0 ;  /* 0x000000000000781c */ /* 0x000fe40003f2e828 */
[----:B------:R-:W-:Y:S02]  /*13d90*/  ISETP.LT.OR P0, PT, R2, 0x29, P0 ;  /* 0x000000290200780c */ /* 0x000fe40000701670 */
[----:B------:R-:W-:Y:S02]  /*13da0*/  FMNMX.FTZ R4, R210, R4, !PT ;  /* 0x00000004d2047209 */ /* 0x000fe40007810000 */
        /* <DEDUP_REMOVED lines=8> */
[----:B------:R-:W-:Y:S01]  /*13e30*/  FMNMX.FTZ R4, R247, R4, !PT ;  /* 0x00000004f7047209 */ /* 0x000fe20007810000 */
[----:B------:R-:W-:Y:S01]  /*13e40*/  UIADD3 UR24, UR24, -0x1, URZ ;  /* 0xffffffff18187890 */ /* 0x000fe2000fffe03f */
[----:B------:R-:W-:Y:S02]  /*13e50*/  FSEL R214, R43, -INF , !P1 ;  /* 0xff8000002bd67808 */ /* 0x000fe40004800000 */
[----:B------:R-:W-:Y:S02]  /*13e60*/  ISETP.GT.AND P0, PT, R0, 0x29, P0 ;  /* 0x000000290000780c */ /* 0x000fe40000704270 */
[----:B------:R-:W-:Y:S02]  /*13e70*/  FMNMX.FTZ R0, R212, R3, !PT ;  /* 0x00000003d4007209 */ /* 0x000fe40007810000 */
[----:B------:R-:W-:Y:S02]  /*13e80*/  FMNMX.FTZ R4, R248, R4, !PT ;  /* 0x00000004f8047209 */ /* 0x000fe40007810000 */
[----:B------:R-:W-:Y:S02]  /*13e90*/  ISETP.LT.OR P0, PT, R2, 0x2a, P0 ;  /* 0x0000002a0200780c */ /* 0x000fe40000701670 */
[----:B------:R-:W-:Y:S02]  /*13ea0*/  FMNMX.FTZ R0, R214, R0, !PT ;  /* 0x00000000d6007209 */ /* 0x000fe40007810000 */
[----:B------:R-:W-:Y:S02]  /*13eb0*/  FSEL R140, R47, -INF , !P0 ;  /* 0xff8000002f8c7808 */ /* 0x000fe40004000000 */
[----:B------:R-:W-:Y:S02]  /*13ec0*/  FMNMX.FTZ R4, R249, R4, !PT ;  /* 0x00000004f9047209 */ /* 0x000fe40007810000 */
[----:B------:R-:W-:Y:S02]  /*13ed0*/  FMNMX.FTZ R0, R213, R0, !PT ;  /* 0x00000000d5007209 */ /* 0x000fe40007810000 */
[----:B------:R-:W-:Y:S02]  /*13ee0*/  FMNMX.FTZ R4, R251, R4, !PT ;  /* 0x00000004fb047209 */ /* 0x000fe40007810000 */
[----:B------:R-:W-:Y:S02]  /*13ef0*/  FMNMX.FTZ R0, R140, R0, !PT ;  /* 0x000000008c007209 */ /* 0x000fe40007810000 */
[----:B------:R-:W-:Y:S01]  /*13f00*/  FSETP.NEU.FTZ.AND P2, PT, R137, -INF , PT ;  /* 0xff8000008900780b */ /* 0x000fe20003f5d000 */
[----:B------:R-:W1:Y:S01]  /*13f10*/  SHFL.BFLY PT, R20, R4, 0x2, 0x1f ;  /* 0x0c401f0004147f89 */ /* 0x000e6200000e0000 */
[----:B------:R-:W-:Y:S02]  /*13f20*/  FSETP.NEU.FTZ.AND P1, PT, R136, -INF , PT ;  /* 0xff8000008800780b */ /* 0x000fe40003f3d000 */
[----:B------:R-:W-:Y:S02]  /*13f30*/  FSEL R141, R141, RZ, P2 ;  /* 0x000000ff8d8d7208 */ /* 0x000fe40001000000 */
[----:B------:R-:W-:Y:S03]  /*13f40*/  FSEL R142, R142, RZ, P1 ;  /* 0x000000ff8e8e7208 */ /* 0x000fe60000800000 */
[----:B------:R-:W2:Y:S01]  /*13f50*/  SHFL.BFLY PT, R2, R0, 0x2, 0x1f ;  /* 0x0c401f0000027f89 */ /* 0x000ea200000e0000 */
[--C-:B------:R-:W-:Y:S02]  /*13f60*/  FFMA.FTZ R16, R16, c[0x0][0x2d0], -R141.reuse ;  /* 0x0000b40010107a23 */ /* 0x100fe4000001088d */
[--C-:B------:R-:W-:Y:S02]  /*13f70*/  FFMA.FTZ R17, R17, c[0x0][0x2d0], -R141.reuse ;  /* 0x0000b40011117a23 */ /* 0x100fe4000001088d */
[----:B------:R-:W3:Y:S01]  /*13f80*/  MUFU.EX2 R22, R16 ;  /* 0x0000001000167308 */ /* 0x000ee20000000800 */
[--C-:B------:R-:W-:Y:S02]  /*13f90*/  FFMA.FTZ R15, R15, c[0x0][0x2d0], -R142.reuse ;  /* 0x0000b4000f0f7a23 */ /* 0x100fe4000001088e */
[--C-:B------:R-:W-:Y:S02]  /*13fa0*/  FFMA.FTZ R10, R10, c[0x0][0x2d0], -R141.reuse ;  /* 0x0000b4000a0a7a23 */ /* 0x100fe4000001088d */
[----:B------:R-:W-:Y:S02]  /*13fb0*/  FFMA.FTZ R19, R19, c[0x0][0x2d0], -R141 ;  /* 0x0000b40013137a23 */ /* 0x000fe4000001088d */
[--C-:B------:R-:W-:Y:S02]  /*13fc0*/  FFMA.FTZ R9, R9, c[0x0][0x2d0], -R142.reuse ;  /* 0x0000b40009097a23 */ /* 0x100fe4000001088e */
[--C-:B------:R-:W-:Y:S01]  /*13fd0*/  FFMA.FTZ R13, R13, c[0x0][0x2d0], -R142.reuse ;  /* 0x0000b4000d0d7a23 */ /* 0x100fe2000001088e */
[----:B------:R-:W4:Y:S01]  /*13fe0*/  MUFU.EX2 R21, R17 ;  /* 0x0000001100157308 */ /* 0x000f220000000800 */
[----:B-1----:R-:W-:Y:S01]  /*13ff0*/  FMNMX.FTZ R4, R4, R20, !PT ;  /* 0x0000001404047209 */ /* 0x002fe20007810000 */
[----:B------:R-:W-:Y:S04]  /*14000*/  FFMA.FTZ R18, R18, c[0x0][0x2d0], -R142 ;  /* 0x0000b40012127a23 */ /* 0x000fe8000001088e */
[----:B------:R-:W1:Y:S01]  /*14010*/  SHFL.BFLY PT, R135, R4, 0x1, 0x1f ;  /* 0x0c201f0004877f89 */ /* 0x000e6200000e0000 */
[----:B--2---:R-:W-:Y:S03]  /*14020*/  FMNMX.FTZ R3, R0, R2, !PT ;  /* 0x0000000200037209 */ /* 0x004fe60007810000 */
[----:B------:R-:W-:Y:S01]  /*14030*/  MUFU.EX2 R6, R15 ;  /* 0x0000000f00067308 */ /* 0x000fe20000000800 */
[----:B------:R-:W-:Y:S02]  /*14040*/  FSEL R0, R137, RZ, P2 ;  /* 0x000000ff89007208 */ /* 0x000fe40001000000 */
[----:B------:R-:W-:Y:S02]  /*14050*/  FSEL R2, R136, RZ, P1 ;  /* 0x000000ff88027208 */ /* 0x000fe40000800000 */
[----:B---3--:R-:W-:Y:S01]  /*14060*/  MOV R46, R22 ;  /* 0x00000016002e7202 */ /* 0x008fe20000000f00 */
[----:B------:R-:W-:Y:S02]  /*14070*/  FADD.FTZ R0, -R0, R132 ;  /* 0x0000008400007221 */ /* 0x000fe40000010100 */
[----:B------:R-:W-:Y:S02]  /*14080*/  FADD.FTZ R2, -R2, R134 ;  /* 0x0000008602027221 */ /* 0x000fe40000010100 */
[----:B------:R-:W-:Y:S01]  /*14090*/  FMUL.FTZ R0, R0, c[0x0][0x2d0] ;  /* 0x0000b40000007a20 */ /* 0x000fe20000410000 */
[----:B------:R-:W2:Y:S01]  /*140a0*/  MUFU.EX2 R49, R10 ;  /* 0x0000000a00317308 */ /* 0x000ea20000000800 */
[----:B------:R-:W-:Y:S01]  /*140b0*/  FMUL.FTZ R2, R2, c[0x0][0x2d0] ;  /* 0x0000b40002027a20 */ /* 0x000fe20000410000 */
[----:B----4-:R-:W-:Y:S02]  /*140c0*/  MOV R47, R21 ;  /* 0x00000015002f7202 */ /* 0x010fe40000000f00 */
[----:B------:R-:W-:Y:S01]  /*140d0*/  LDSM.16.MT88.4 R20, [R225+0x100] ;  /* 0x00010000e114783b */ /* 0x000fe20000004200 */
[----:B-1----:R-:W-:Y:S05]  /*140e0*/  FMNMX.FTZ R135, R4, R135, !PT ;  /* 0x0000008704877209 */ /* 0x002fea0007810000 */
[----:B------:R1:W3:Y:S01]  /*140f0*/  MUFU.EX2 R133, R0 ;  /* 0x0000000000857308 */ /* 0x0002e20000000800 */
[C---:B------:R-:W-:Y:S01]  /*14100*/  FSETP.NEU.FTZ.AND P0, PT, R135.reuse, -INF , PT ;  /* 0xff8000008700780b */ /* 0x040fe20003f1d000 */
[----:B------:R-:W4:Y:S01]  /*14110*/  SHFL.BFLY PT, R4, R3, 0x1, 0x1f ;  /* 0x0c201f0003047f89 */ /* 0x000f2200000e0000 */
[----:B------:R-:W-:Y:S07]  /*14120*/  FMUL.FTZ R143, R135, c[0x0][0x2d0] ;  /* 0x0000b400878f7a20 */ /* 0x000fee0000410000 */
[----:B------:R-:W5:Y:S01]  /*14130*/  MUFU.EX2 R132, R2 ;  /* 0x0000000200847308 */ /* 0x000f620000000800 */
[----:B------:R-:W-:Y:S02]  /*14140*/  FSEL R143, R143, RZ, P0 ;  /* 0x000000ff8f8f7208 */ /* 0x000fe40000000000 */
[----:B--2---:R-:W-:Y:S03]  /*14150*/  F2FP.BF16.PACK_AB R192, R46, R49 ;  /* 0x000000312ec0723e */ /* 0x004fe600000010ff */
[--C-:B------:R-:W-:Y:S02]  /*14160*/  FFMA.FTZ R8, R8, c[0x0][0x2d0], -R143.reuse ;  /* 0x0000b40008087a23 */ /* 0x100fe4000001088f */
[--C-:B------:R-:W-:Y:S02]  /*14170*/  FFMA.FTZ R12, R12, c[0x0][0x2d0], -R143.reuse ;  /* 0x0000b4000c0c7a23 */ /* 0x100fe4000001088f */
[----:B------:R-:W2:Y:S01]  /*14180*/  MUFU.EX2 R48, R19 ;  /* 0x0000001300307308 */ /* 0x000ea20000000800 */
[--C-:B------:R-:W-:Y:S02]  /*14190*/  FFMA.FTZ R11, R11, c[0x0][0x2d0], -R143.reuse ;  /* 0x0000b4000b0b7a23 */ /* 0x100fe4000001088f */
[----:B------:R-:W-:Y:S01]  /*141a0*/  FFMA.FTZ R14, R14, c[0x0][0x2d0], -R143 ;  /* 0x0000b4000e0e7a23 */ /* 0x000fe2000001088f */
[----:B-1----:R-:W-:Y:S01]  /*141b0*/  FSEL R0, R135, RZ, P0 ;  /* 0x000000ff87007208 */ /* 0x002fe20000000000 */
[C---:B---3--:R-:W-:Y:S02]  /*141c0*/  FMUL.FTZ R16, R133.reuse, R156 ;  /* 0x0000009c85107220 */ /* 0x048fe40000410000 */
[C---:B------:R-:W-:Y:S01]  /*141d0*/  FMUL.FTZ R17, R133.reuse, R157 ;  /* 0x0000009d85117220 */ /* 0x040fe20000410000 */
[----:B----4-:R-:W-:Y:S01]  /*141e0*/  FMNMX.FTZ R3, R4, R3, !PT ;  /* 0x0000000304037209 */ /* 0x010fe20007810000 */
[----:B------:R-:W-:Y:S01]  /*141f0*/  FADD.FTZ R0, -R0, R138 ;  /* 0x0000008a00007221 */ /* 0x000fe20000010100 */
[----:B------:R-:W-:Y:S01]  /*14200*/  MUFU.EX2 R221, R9 ;  /* 0x0000000900dd7308 */ /* 0x000fe20000000800 */
[----:B------:R-:W-:Y:S01]  /*14210*/  MOV R138, R6 ;  /* 0x00000006008a7202 */ /* 0x000fe20000000f00 */
[----:B------:R-:W-:Y:S01]  /*14220*/  FMUL.FTZ R32, R133, R172 ;  /* 0x000000ac85207220 */ /* 0x000fe20000410000 */
[C---:B------:R-:W-:Y:S01]  /*14230*/  FSETP.NEU.FTZ.AND P0, PT, R3.reuse, -INF , PT ;  /* 0xff8000000300780b */ /* 0x040fe20003f1d000 */
[----:B------:R-:W-:Y:S02]  /*14240*/  FMUL.FTZ R0, R0, c[0x0][0x2d0] ;  /* 0x0000b40000007a20 */ /* 0x000fe40000410000 */
[----:B------:R-:W-:Y:S02]  /*14250*/  FMUL.FTZ R134, R3, c[0x0][0x2d0] ;  /* 0x0000b40003867a20 */ /* 0x000fe40000410000 */
[----:B-----5:R-:W-:Y:S02]  /*14260*/  FMUL.FTZ R6, R132, R146 ;  /* 0x0000009284067220 */ /* 0x020fe40000410000 */
[----:B------:R1:W3:Y:S01]  /*14270*/  MUFU.EX2 R2, R0 ;  /* 0x0000000000027308 */ /* 0x0002e20000000800 */
[----:B------:R-:W-:Y:S01]  /*14280*/  FSEL R134, R134, RZ, P0 ;  /* 0x000000ff86867208 */ /* 0x000fe20000000000 */
[----:B------:R-:W-:Y:S01]  /*14290*/  FMUL.FTZ R33, R133, R173 ;  /* 0x000000ad85217220 */ /* 0x000fe20000410000 */
[----:B--2---:R-:W-:Y:S01]  /*142a0*/  F2FP.BF16.PACK_AB R194, R48, R47 ;  /* 0x0000002f30c2723e */ /* 0x004fe200000010ff */
[C---:B------:R-:W-:Y:S02]  /*142b0*/  FMUL.FTZ R19, R132.reuse, R159 ;  /* 0x0000009f84137220 */ /* 0x040fe40000410000 */
[--C-:B------:R-:W-:Y:S02]  /*142c0*/  FFMA.FTZ R4, R25, c[0x0][0x2d0], -R134.reuse ;  /* 0x0000b40019047a23 */ /* 0x100fe40000010886 */
[--C-:B------:R-:W-:Y:S02]  /*142d0*/  FFMA.FTZ R5, R5, c[0x0][0x2d0], -R134.reuse ;  /* 0x0000b40005057a23 */ /* 0x100fe40000010886 */
[----:B------:R-:W2:Y:S01]  /*142e0*/  MUFU.EX2 R43, R13 ;  /* 0x0000000d002b7308 */ /* 0x000ea20000000800 */
[C---:B------:R-:W-:Y:S01]  /*142f0*/  FMUL.FTZ R34, R132.reuse, R174 ;  /* 0x000000ae84227220 */ /* 0x040fe20000410000 */
[----:B------:R-:W-:Y:S01]  /*14300*/  MOV R174, R48 ;  /* 0x0000003000ae7202 */ /* 0x000fe20000000f00 */
[C---:B------:R-:W-:Y:S02]  /*14310*/  FMUL.FTZ R35, R132.reuse, R175 ;  /* 0x000000af84237220 */ /* 0x040fe40000410000 */
[C---:B------:R-:W-:Y:S02]  /*14320*/  FMUL.FTZ R48, R133.reuse, R188 ;  /* 0x000000bc85307220 */ /* 0x040fe40000410000 */
[C---:B------:R-:W-:Y:S02]  /*14330*/  FMUL.FTZ R52, R133.reuse, R52 ;  /* 0x0000003485347220 */ /* 0x040fe40000410000 */
[----:B------:R-:W-:Y:S01]  /*14340*/  FMUL.FTZ R53, R133, R53 ;  /* 0x0000003585357220 */ /* 0x000fe20000410000 */
[----:B------:R-:W4:Y:S01]  /*14350*/  MUFU.EX2 R44, R18 ;  /* 0x00000012002c7308 */ /* 0x000f220000000800 */
[C---:B------:R-:W-:Y:S02]  /*14360*/  FMUL.FTZ R54, R132.reuse, R54 ;  /* 0x0000003684367220 */ /* 0x040fe40000410000 */
[C---:B------:R-:W-:Y:S02]  /*14370*/  FMUL.FTZ R55, R132.reuse, R55 ;  /* 0x0000003784377220 */ /* 0x040fe40000410000 */
[--C-:B-1----:R-:W-:Y:S02]  /*14380*/  FFMA.FTZ R0, R7, c[0x0][0x2d0], -R134.reuse ;  /* 0x0000b40007007a23 */ /* 0x102fe40000010886 */
[----:B------:R-:W-:Y:S02]  /*14390*/  FMUL.FTZ R7, R132, R147 ;  /* 0x0000009384077220 */ /* 0x000fe40000410000 */
[C---:B---3--:R-:W-:Y:S01]  /*143a0*/  FMUL.FTZ R9, R2.reuse, R149 ;  /* 0x0000009502097220 */ /* 0x048fe20000410000 */
[----:B------:R1:W-:Y:S01]  /*143b0*/  MUFU.EX2 R216, R0 ;  /* 0x0000000000d87308 */ /* 0x0003e20000000800 */
[C---:B------:R-:W-:Y:S02]  /*143c0*/  FMUL.FTZ R25, R2.reuse, R165 ;  /* 0x000000a502197220 */ /* 0x040fe40000410000 */
[C---:B------:R-:W-:Y:S01]  /*143d0*/  FMUL.FTZ R28, R2.reuse, R168 ;  /* 0x000000a8021c7220 */ /* 0x040fe20000410000 */
[----:B--2---:R-:W-:Y:S01]  /*143e0*/  F2FP.BF16.PACK_AB R193, R43, R221 ;  /* 0x000000dd2bc1723e */ /* 0x004fe200000010ff */
[C---:B------:R-:W-:Y:S02]  /*143f0*/  FMUL.FTZ R13, R2.reuse, R153 ;  /* 0x00000099020d7220 */ /* 0x040fe40000410000 */
[C---:B------:R-:W-:Y:S02]  /*14400*/  FMUL.FTZ R29, R2.reuse, R169 ;  /* 0x000000a9021d7220 */ /* 0x040fe40000410000 */
[C---:B------:R-:W-:Y:S01]  /*14410*/  FMUL.FTZ R41, R2.reuse, R181 ;  /* 0x000000b502297220 */ /* 0x040fe20000410000 */
[----:B------:R2:W3:Y:S01]  /*14420*/  MUFU.EX2 R215, R5 ;  /* 0x0000000500d77308 */ /* 0x0004e20000000800 */
[----:B------:R-:W-:Y:S01]  /*14430*/  MOV R181, R46 ;  /* 0x0000002e00b57202 */ /* 0x000fe20000000f00 */
[----:B------:R-:W-:Y:S01]  /*14440*/  FMUL.FTZ R56, R2, R56 ;  /* 0x0000003802387220 */ /* 0x000fe20000410000 */
[----:B----4-:R-:W-:Y:S01]  /*14450*/  F2FP.BF16.PACK_AB R195, R44, R138 ;  /* 0x0000008a2cc3723e */ /* 0x010fe200000010ff */
[----:B------:R-:W-:Y:S01]  /*14460*/  FMUL.FTZ R18, R132, R158 ;  /* 0x0000009e84127220 */ /* 0x000fe20000410000 */
[----:B------:R-:W-:Y:S01]  /*14470*/  MOV R172, R44 ;  /* 0x0000002c00ac7202 */ /* 0x000fe20000000f00 */
[C---:B------:R-:W-:Y:S01]  /*14480*/  FMUL.FTZ R44, R2.reuse, R184 ;  /* 0x000000b8022c7220 */ /* 0x040fe20000410000 */
[----:B------:R-:W-:Y:S01]  /*14490*/  LDSM.16.MT88.4 R156, [R226+0x900] ;  /* 0x00090000e29c783b */ /* 0x000fe20000004200 */
[C---:B------:R-:W-:Y:S02]  /*144a0*/  FMUL.FTZ R57, R2.reuse, R57 ;  /* 0x0000003902397220 */ /* 0x040fe40000410000 */
[----:B------:R4:W-:Y:S01]  /*144b0*/  MUFU.EX2 R219, R4 ;  /* 0x0000000400db7308 */ /* 0x0009e20000000800 */
[C---:B------:R-:W-:Y:S02]  /*144c0*/  FMUL.FTZ R60, R2.reuse, R60 ;  /* 0x0000003c023c7220 */ /* 0x040fe40000410000 */
[----:B------:R-:W-:Y:S02]  /*144d0*/  FMUL.FTZ R61, R2, R61 ;  /* 0x0000003d023d7220 */ /* 0x000fe40000410000 */
[----:B-1----:R-:W-:Y:S02]  /*144e0*/  FFMA.FTZ R0, R24, c[0x0][0x2d0], -R134 ;  /* 0x0000b40018007a23 */ /* 0x002fe40000010886 */
[----:B------:R-:W-:Y:S02]  /*144f0*/  FMUL.FTZ R24, R2, R164 ;  /* 0x000000a402187220 */ /* 0x000fe40000410000 */
[C---:B------:R-:W-:Y:S01]  /*14500*/  FMUL.FTZ R64, R133.reuse, R64 ;  /* 0x0000004085407220 */ /* 0x040fe20000410000 */
[----:B------:R1:W5:Y:S01]  /*14510*/  MUFU.EX2 R217, R0 ;  /* 0x0000000000d97308 */ /* 0x0003620000000800 */
[C---:B------:R-:W-:Y:S02]  /*14520*/  FMUL.FTZ R65, R133.reuse, R65 ;  /* 0x0000004185417220 */ /* 0x040fe40000410000 */
[----:B------:R-:W-:Y:S02]  /*14530*/  FMUL.FTZ R66, R132, R66 ;  /* 0x0000004284427220 */ /* 0x000fe40000410000 */
[C---:B--2---:R-:W-:Y:S01]  /*14540*/  FMUL.FTZ R5, R133.reuse, R145 ;  /* 0x0000009185057220 */ /* 0x044fe20000410000 */
[----:B---3--:R-:W-:Y:S01]  /*14550*/  F2FP.BF16.PACK_AB R145, R216, R215 ;  /* 0x000000d7d891723e */ /* 0x008fe200000010ff */
[C---:B------:R-:W-:Y:S02]  /*14560*/  FMUL.FTZ R67, R132.reuse, R67 ;  /* 0x0000004384437220 */ /* 0x040fe40000410000 */
[C---:B------:R-:W-:Y:S01]  /*14570*/  FMUL.FTZ R68, R133.reuse, R68 ;  /* 0x0000004485447220 */ /* 0x040fe20000410000 */
[----:B------:R2:W-:Y:S01]  /*14580*/  MUFU.EX2 R50, R8 ;  /* 0x0000000800327308 */ /* 0x0005e20000000800 */
[C---:B------:R-:W-:Y:S02]  /*14590*/  FMUL.FTZ R69, R133.reuse, R69 ;  /* 0x0000004585457220 */ /* 0x040fe40000410000 */
[C---:B------:R-:W-:Y:S02]  /*145a0*/  FMUL.FTZ R70, R132.reuse, R70 ;  /* 0x0000004684467220 */ /* 0x040fe40000410000 */
[----:B----4-:R-:W-:Y:S02]  /*145b0*/  FMUL.FTZ R4, R133, R144 ;  /* 0x0000009085047220 */ /* 0x010fe40000410000 */
[----:B------:R-:W-:Y:S02]  /*145c0*/  FMUL.FTZ R71, R132, R71 ;  /* 0x0000004784477220 */ /* 0x000fe40000410000 */
[C---:B------:R-:W-:Y:S01]  /*145d0*/  FMUL.FTZ R72, R2.reuse, R72 ;  /* 0x0000004802487220 */ /* 0x040fe20000410000 */
[----:B------:R-:W3:Y:S01]  /*145e0*/  MUFU.EX2 R220, R12 ;  /* 0x0000000c00dc7308 */ /* 0x000ee20000000800 */
[C---:B------:R-:W-:Y:S01]  /*145f0*/  FMUL.FTZ R73, R2.reuse, R73 ;  /* 0x0000004902497220 */ /* 0x040fe20000410000 */
[-C--:B------:R-:W-:Y:S01]  /*14600*/  HMMA.16816.F32.BF16 R4, R192, R20.reuse, R4 ;  /* 0x00000014c004723c */ /* 0x080fe20000041804 */
[C---:B------:R-:W-:Y:S01]  /*14610*/  FMUL.FTZ R76, R2.reuse, R76 ;  /* 0x0000004c024c7220 */ /* 0x040fe20000410000 */
[----:B-1----:R-:W-:Y:S01]  /*14620*/  FSEL R0, R3, RZ, P0 ;  /* 0x000000ff03007208 */ /* 0x002fe20000000000 */
[----:B------:R-:W-:Y:S01]  /*14630*/  FMUL.FTZ R77, R2, R77 ;  /* 0x0000004d024d7220 */ /* 0x000fe20000410000 */
[----:B-----5:R-:W-:Y:S01]  /*14640*/  F2FP.BF16.PACK_AB R147, R219, R217 ;  /* 0x000000d9db93723e */ /* 0x020fe200000010ff */
[C---:B------:R-:W-:Y:S01]  /*14650*/  FMUL.FTZ R80, R133.reuse, R80 ;  /* 0x0000005085507220 */ /* 0x040fe20000410000 */
[----:B------:R-:W-:Y:S01]  /*14660*/  PLOP3.LUT P0, PT, PT, PT, UP0, 0x80, 0x0 ;  /* 0x000000000000781c */ /* 0x000fe20003f0f008 */
[----:B------:R-:W-:Y:S01]  /*14670*/  FADD.FTZ R0, -R0, R139 ;  /* 0x0000008b00007221 */ /* 0x000fe20000010100 */
[----:B------:R-:W1:Y:S01]  /*14680*/  MUFU.EX2 R40, R11 ;  /* 0x0000000b00287308 */ /* 0x000e620000000800 */
[C---:B------:R-:W-:Y:S03]  /*14690*/  FMUL.FTZ R81, R133.reuse, R81 ;  /* 0x0000005185517220 */ /* 0x040fe60000410000 */
[----:B------:R-:W-:Y:S02]  /*146a0*/  FMUL.FTZ R0, R0, c[0x0][0x2d0] ;  /* 0x0000b40000007a20 */ /* 0x000fe40000410000 */
[----:B--2---:R-:W-:Y:S02]  /*146b0*/  FMUL.FTZ R8, R2, R148 ;  /* 0x0000009402087220 */ /* 0x004fe40000410000 */
[C---:B------:R-:W-:Y:S02]  /*146c0*/  FMUL.FTZ R82, R132.reuse, R82 ;  /* 0x0000005284527220 */ /* 0x040fe40000410000 */
[----:B------:R-:W2:Y:S01]  /*146d0*/  MUFU.EX2 R45, R14 ;  /* 0x0000000e002d7308 */ /* 0x000ea20000000800 */
[----:B------:R-:W-:Y:S02]  /*146e0*/  FMUL.FTZ R83, R132, R83 ;  /* 0x0000005384537220 */ /* 0x000fe40000410000 */
[C---:B------:R-:W-:Y:S01]  /*146f0*/  FMUL.FTZ R84, R133.reuse, R84 ;  /* 0x0000005485547220 */ /* 0x040fe20000410000 */
[----:B---3--:R-:W-:Y:S01]  /*14700*/  F2FP.BF16.PACK_AB R144, R220, R50 ;  /* 0x00000032dc90723e */ /* 0x008fe200000010ff */
[----:B------:R-:W-:Y:S02]  /*14710*/  FMUL.FTZ R12, R2, R152 ;  /* 0x00000098020c7220 */ /* 0x000fe40000410000 */
[C---:B------:R-:W-:Y:S02]  /*14720*/  FMUL.FTZ R85, R133.reuse, R85 ;  /* 0x0000005585557220 */ /* 0x040fe40000410000 */
[C---:B------:R-:W-:Y:S01]  /*14730*/  FMUL.FTZ R86, R132.reuse, R86 ;  /* 0x0000005684567220 */ /* 0x040fe20000410000 */
[----:B------:R-:W3:Y:S01]  /*14740*/  MUFU.EX2 R0, R0 ;  /* 0x0000000000007308 */ /* 0x000ee20000000800 */
[----:B------:R-:W-:Y:S02]  /*14750*/  FMUL.FTZ R87, R132, R87 ;  /* 0x0000005784577220 */ /* 0x000fe40000410000 */
[C---:B------:R-:W-:Y:S01]  /*14760*/  FMUL.FTZ R88, R2.reuse, R88 ;  /* 0x0000005802587220 */ /* 0x040fe20000410000 */
[----:B-1----:R-:W-:Y:S01]  /*14770*/  MOV R175, R40 ;  /* 0x0000002800af7202 */ /* 0x002fe20000000f00 */
[C---:B------:R-:W-:Y:S02]  /*14780*/  FMUL.FTZ R89, R2.reuse, R89 ;  /* 0x0000005902597220 */ /* 0x040fe40000410000 */
[C---:B------:R-:W-:Y:S02]  /*14790*/  FMUL.FTZ R92, R2.reuse, R92 ;  /* 0x0000005c025c7220 */ /* 0x040fe40000410000 */
[C---:B------:R-:W-:Y:S02]  /*147a0*/  FMUL.FTZ R93, R2.reuse, R93 ;  /* 0x0000005d025d7220 */ /* 0x040fe40000410000 */
[C---:B------:R-:W-:Y:S02]  /*147b0*/  FMUL.FTZ R96, R133.reuse, R96 ;  /* 0x0000006085607220 */ /* 0x040fe40000410000 */
[----:B------:R-:W-:Y:S01]  /*147c0*/  FMUL.FTZ R97, R133, R97 ;  /* 0x0000006185617220 */ /* 0x000fe20000410000 */
[----:B--2---:R-:W-:Y:S01]  /*147d0*/  F2FP.BF16.PACK_AB R146, R45, R40 ;  /* 0x000000282d92723e */ /* 0x004fe200000010ff */
[C---:B------:R-:W-:Y:S01]  /*147e0*/  FMUL.FTZ R40, R2.reuse, R180 ;  /* 0x000000b402287220 */ /* 0x040fe20000410000 */
[----:B------:R-:W-:Y:S01]  /*147f0*/  MOV R173, R45 ;  /* 0x0000002d00ad7202 */ /* 0x000fe20000000f00 */
[----:B------:R-:W-:Y:S01]  /*14800*/  FMUL.FTZ R45, R2, R185 ;  /* 0x000000b9022d7220 */ /* 0x000fe20000410000 */
[----:B------:R-:W-:Y:S01]  /*14810*/  MOV R180, R49 ;  /* 0x0000003100b47202 */ /* 0x000fe20000000f00 */
[C---:B------:R-:W-:Y:S02]  /*14820*/  FMUL.FTZ R49, R133.reuse, R189 ;  /* 0x000000bd85317220 */ /* 0x040fe40000410000 */
[C---:B------:R-:W-:Y:S02]  /*14830*/  FMUL.FTZ R98, R132.reuse, R98 ;  /* 0x0000006284627220 */ /* 0x040fe40000410000 */
[----:B------:R-:W-:Y:S02]  /*14840*/  FMUL.FTZ R99, R132, R99 ;  /* 0x0000006384637220 */ /* 0x000fe40000410000 */
[C---:B---3--:R-:W-:Y:S02]  /*14850*/  FMUL.FTZ R10, R0.reuse, R150 ;  /* 0x00000096000a7220 */ /* 0x048fe40000410000 */
[C---:B------:R-:W-:Y:S02]  /*14860*/  FMUL.FTZ R11, R0.reuse, R151 ;  /* 0x00000097000b7220 */ /* 0x040fe40000410000 */
[----:B------:R-:W1:Y:S01]  /*14870*/  LDSM.16.MT88.4 R148, [R228+0x100] ;  /* 0x00010000e494783b */ /* 0x000e620000004200 */
[C---:B------:R-:W-:Y:S02]  /*14880*/  FMUL.FTZ R14, R0.reuse, R154 ;  /* 0x0000009a000e7220 */ /* 0x040fe40000410000 */
[C---:B------:R-:W-:Y:S02]  /*14890*/  FMUL.FTZ R15, R0.reuse, R155 ;  /* 0x0000009b000f7220 */ /* 0x040fe40000410000 */
[C---:B------:R-:W-:Y:S01]  /*148a0*/  HMMA.16816.F32.BF16 R8, R144.reuse, R20, R8 ;  /* 0x000000149008723c */ /* 0x040fe20000041808 */
[----:B------:R-:W-:Y:S01]  /*148b0*/  FMUL.FTZ R42, R0, R182 ;  /* 0x000000b6002a7220 */ /* 0x000fe20000410000 */
[----:B------:R-:W-:Y:S01]  /*148c0*/  MOV R182, R138 ;  /* 0x0000008a00b67202 */ /* 0x000fe20000000f00 */
[--C-:B------:R-:W-:Y:S01]  /*148d0*/  FFMA.FTZ R138, R196, c[0x0][0x2d0], -R141.reuse ;  /* 0x0000b400c48a7a23 */ /* 0x100fe2000001088d */
[----:B------:R-:W2:Y:S01]  /*148e0*/  LDSM.16.MT88.4 R152, [R227+0x100] ;  /* 0x00010000e398783b */ /* 0x000ea20000004200 */
[C---:B------:R-:W-:Y:S01]  /*148f0*/  FMUL.FTZ R31, R0.reuse, R171 ;  /* 0x000000ab001f7220 */ /* 0x040fe20000410000 */
[----:B------:R-:W-:Y:S01]  /*14900*/  MOV R171, R47 ;  /* 0x0000002f00ab7202 */ /* 0x000fe20000000f00 */
[C---:B------:R-:W-:Y:S01]  /*14910*/  FMUL.FTZ R47, R0.reuse, R187 ;  /* 0x000000bb002f7220 */ /* 0x040fe20000410000 */
[-C--:B------:R-:W-:Y:S01]  /*14920*/  HMMA.16816.F32.BF16 R12, R144, R22.reuse, R12 ;  /* 0x00000016900c723c */ /* 0x080fe2000004180c */
[----:B------:R3:W-:Y:S03]  /*14930*/  MUFU.EX2 R187, R138 ;  /* 0x0000008a00bb7308 */ /* 0x0007e60000000800 */
[C---:B------:R-:W-:Y:S01]  /*14940*/  FMUL.FTZ R20, R133.reuse, R160 ;  /* 0x000000a085147220 */ /* 0x040fe20000410000 */
[----:B------:R-:W-:Y:S01]  /*14950*/  MOV R196, R245 ;  /* 0x000000f500c47202 */ /* 0x000fe20000000f00 */
[----:B------:R-:W-:Y:S02]  /*14960*/  FMUL.FTZ R21, R133, R161 ;  /* 0x000000a185157220 */ /* 0x000fe40000410000 */
[C---:B------:R-:W-:Y:S01]  /*14970*/  HMMA.16816.F32.BF16 R16, R192.reuse, R22, R16 ;  /* 0x00000016c010723c */ /* 0x040fe20000041810 */
[C---:B------:R-:W-:Y:S03]  /*14980*/  FMUL.FTZ R26, R0.reuse, R166 ;  /* 0x000000a6001a7220 */ /* 0x040fe60000410000 */
[C---:B------:R-:W-:Y:S02]  /*14990*/  FMUL.FTZ R27, R0.reuse, R167 ;  /* 0x000000a7001b7220 */ /* 0x040fe40000410000 */
[----:B------:R-:W-:Y:S01]  /*149a0*/  FMUL.FTZ R30, R0, R170 ;  /* 0x000000aa001e7220 */ /* 0x000fe20000410000 */
[----:B------:R-:W-:Y:S01]  /*149b0*/  LDSM.16.MT88.4 R164, [R227+0x900] ;  /* 0x00090000e3a4783b */ /* 0x000fe20000004200 */
[C---:B------:R-:W-:Y:S04]  /*149c0*/  FMUL.FTZ R22, R132.reuse, R162 ;  /* 0x000000a284167220 */ /* 0x040fe80000410000 */
[----:B------:R-:W-:Y:S02]  /*149d0*/  FMUL.FTZ R23, R132, R163 ;  /* 0x000000a384177220 */ /* 0x000fe40000410000 */
[C---:B------:R-:W-:Y:S01]  /*149e0*/  FMUL.FTZ R46, R0.reuse, R186 ;  /* 0x000000ba002e7220 */ /* 0x040fe20000410000 */
[----:B------:R-:W-:Y:S01]  /*149f0*/  LDSM.16.MT88.4 R160, [R228+0x900] ;  /* 0x00090000e4a0783b */ /* 0x000fe20000004200 */
[C---:B------:R-:W-:Y:S02]  /*14a00*/  FMUL.FTZ R58, R0.reuse, R58 ;  /* 0x0000003a003a7220 */ /* 0x040fe40000410000 */
[--C-:B---3--:R-:W-:Y:S01]  /*14a10*/  FFMA.FTZ R138, R197, c[0x0][0x2d0], -R141.reuse ;  /* 0x0000b400c58a7a23 */ /* 0x108fe2000001088d */
[-C--:B------:R-:W-:Y:S01]  /*14a20*/  HMMA.16816.F32.BF16 R20, R192, R36.reuse, R20 ;  /* 0x00000024c014723c */ /* 0x080fe20000041814 */
[C---:B------:R-:W-:Y:S02]  /*14a30*/  FMUL.FTZ R59, R0.reuse, R59 ;  /* 0x0000003b003b7220 */ /* 0x040fe40000410000 */
[----:B------:R3:W-:Y:S01]  /*14a40*/  MUFU.EX2 R139, R138 ;  /* 0x0000008a008b7308 */ /* 0x0007e20000000800 */
[C---:B------:R-:W-:Y:S02]  /*14a50*/  FMUL.FTZ R62, R0.reuse, R62 ;  /* 0x0000003e003e7220 */ /* 0x040fe40000410000 */
[C---:B------:R-:W-:Y:S02]  /*14a60*/  FMUL.FTZ R63, R0.reuse, R63 ;  /* 0x0000003f003f7220 */ /* 0x040fe40000410000 */
[C---:B------:R-:W-:Y:S01]  /*14a70*/  HMMA.16816.F32.BF16 R24, R144.reuse, R36, R24 ;  /* 0x000000249018723c */ /* 0x040fe20000041818 */
[C---:B------:R-:W-:Y:S03]  /*14a80*/  FMUL.FTZ R74, R0.reuse, R74 ;  /* 0x0000004a004a7220 */ /* 0x040fe60000410000 */
[C---:B------:R-:W-:Y:S02]  /*14a90*/  FMUL.FTZ R75, R0.reuse, R75 ;  /* 0x0000004b004b7220 */ /* 0x040fe40000410000 */
[----:B------:R-:W-:Y:S02]  /*14aa0*/  FMUL.FTZ R78, R0, R78 ;  /* 0x0000004e004e7220 */ /* 0x000fe40000410000 */
[-C--:B------:R-:W-:Y:S01]  /*14ab0*/  HMMA.16816.F32.BF16 R28, R144, R38.reuse, R28 ;  /* 0x00000026901c723c */ /* 0x080fe2000004181c */
[C---:B------:R-:W-:Y:S03]  /*14ac0*/  FMUL.FTZ R36, R133.reuse, R176 ;  /* 0x000000b085247220 */ /* 0x040fe60000410000 */
[C---:B------:R-:W-:Y:S01]  /*14ad0*/  FMUL.FTZ R37, R133.reuse, R177 ;  /* 0x000000b185257220 */ /* 0x040fe20000410000 */
[----:B------:R-:W-:Y:S01]  /*14ae0*/  MOV R176, R50 ;  /* 0x0000003200b07202 */ /* 0x000fe20000000f00 */
[C---:B------:R-:W-:Y:S01]  /*14af0*/  FMUL.FTZ R50, R132.reuse, R190 ;  /* 0x000000be84327220 */ /* 0x040fe20000410000 */
[----:B------:R-:W-:Y:S01]  /*14b00*/  MOV R190, R51 ;  /* 0x0000003300be7202 */ /* 0x000fe20000000f00 */
[C---:B------:R-:W-:Y:S01]  /*14b10*/  HMMA.16816.F32.BF16 R32, R192.reuse, R38, R32 ;  /* 0x00000026c020723c */ /* 0x040fe20000041820 */
[----:B------:R-:W-:Y:S03]  /*14b20*/  FMUL.FTZ R51, R132, R191 ;  /* 0x000000bf84337220 */ /* 0x000fe60000410000 */
[--C-:B---3--:R-:W-:Y:S01]  /*14b30*/  FFMA.FTZ R138, R198, c[0x0][0x2d0], -R142.reuse ;  /* 0x0000b400c68a7a23 */ /* 0x108fe2000001088e */
[----:B------:R-:W-:Y:S01]  /*14b40*/  MOV R191, R244 ;  /* 0x000000f400bf7202 */ /* 0x000fe20000000f00 */
[----:B------:R-:W-:Y:S01]  /*14b50*/  FMUL.FTZ R79, R0, R79 ;  /* 0x0000004f004f7220 */ /* 0x000fe20000410000 */
[----:B------:R-:W-:Y:S01]  /*14b60*/  MOV R177, R221 ;  /* 0x000000dd00b17202 */ /* 0x000fe20000000f00 */
[----:B------:R-:W-:Y:S01]  /*14b70*/  FMUL.FTZ R39, R132, R179 ;  /* 0x000000b384277220 */ /* 0x000fe20000410000 */
[----:B------:R-:W-:Y:S03]  /*14b80*/  MOV R179, R43 ;  /* 0x0000002b00b37202 */ /* 0x000fe60000000f00 */
[----:B------:R-:W-:Y:S02]  /*14b90*/  FMUL.FTZ R43, R0, R183 ;  /* 0x000000b7002b7220 */ /* 0x000fe40000410000 */
[----:B------:R3:W-:Y:S01]  /*14ba0*/  MUFU.EX2 R183, R138 ;  /* 0x0000008a00b77308 */ /* 0x0007e20000000800 */
[----:B------:R-:W-:Y:S01]  /*14bb0*/  FMUL.FTZ R38, R132, R178 ;  /* 0x000000b284267220 */ /* 0x000fe20000410000 */
[----:B------:R-:W-:Y:S01]  /*14bc0*/  MOV R178, R220 ;  /* 0x000000dc00b27202 */ /* 0x000fe20000000f00 */
[C---:B------:R-:W-:Y:S02]  /*14bd0*/  FMUL.FTZ R90, R0.reuse, R90 ;  /* 0x0000005a005a7220 */ /* 0x040fe40000410000 */
[C---:B------:R-:W-:Y:S02]  /*14be0*/  FMUL.FTZ R91, R0.reuse, R91 ;  /* 0x0000005b005b7220 */ /* 0x040fe40000410000 */
[C---:B------:R-:W-:Y:S01]  /*14bf0*/  FMUL.FTZ R94, R0.reuse, R94 ;  /* 0x0000005e005e7220 */ /* 0x040fe20000410000 */
[-C--:B-1----:R-:W-:Y:S01]  /*14c00*/  HMMA.16816.F32.BF16 R36, R192, R148.reuse, R36 ;  /* 0x00000094c024723c */ /* 0x082fe20000041824 */
[----:B------:R-:W-:Y:S02]  /*14c10*/  FMUL.FTZ R95, R0, R95 ;  /* 0x0000005f005f7220 */ /* 0x000fe40000410000 */
[C---:B------:R-:W-:Y:S02]  /*14c20*/  FMUL.FTZ R100, R133.reuse, R100 ;  /* 0x0000006485647220 */ /* 0x040fe40000410000 */
[----:B------:R-:W-:Y:S02]  /*14c30*/  FMUL.FTZ R101, R133, R101 ;  /* 0x0000006585657220 */ /* 0x000fe40000410000 */
[C---:B------:R-:W-:Y:S01]  /*14c40*/  FMUL.FTZ R102, R132.reuse, R102 ;  /* 0x0000006684667220 */ /* 0x040fe20000410000 */
[C---:B------:R-:W-:Y:S01]  /*14c50*/  HMMA.16816.F32.BF16 R40, R144.reuse, R148, R40 ;  /* 0x000000949028723c */ /* 0x040fe20000041828 */
[----:B------:R-:W-:Y:S03]  /*14c60*/  FMUL.FTZ R103, R132, R103 ;  /* 0x0000006784677220 */ /* 0x000fe60000410000 */
[C---:B------:R-:W-:Y:S02]  /*14c70*/  FMUL.FTZ R104, R2.reuse, R104 ;  /* 0x0000006802687220 */ /* 0x040fe40000410000 */
[----:B------:R-:W-:Y:S02]  /*14c80*/  FMUL.FTZ R105, R2, R105 ;  /* 0x0000006902697220 */ /* 0x000fe40000410000 */
[-C--:B------:R-:W-:Y:S01]  /*14c90*/  HMMA.16816.F32.BF16 R44, R144, R150.reuse, R44 ;  /* 0x00000096902c723c */ /* 0x080fe2000004182c */
[--C-:B---3--:R-:W-:Y:S03]  /*14ca0*/  FFMA.FTZ R138, R199, c[0x0][0x2d0], -R142.reuse ;  /* 0x0000b400c78a7a23 */ /* 0x108fe6000001088e */
[C---:B------:R-:W-:Y:S01]  /*14cb0*/  FMUL.FTZ R106, R0.reuse, R106 ;  /* 0x0000006a006a7220 */ /* 0x040fe20000410000 */
[----:B------:R1:W-:Y:S01]  /*14cc0*/  MUFU.EX2 R185, R138 ;  /* 0x0000008a00b97308 */ /* 0x0003e20000000800 */
[----:B------:R-:W-:Y:S02]  /*14cd0*/  FMUL.FTZ R107, R0, R107 ;  /* 0x0000006b006b7220 */ /* 0x000fe40000410000 */
[C---:B------:R-:W-:Y:S01]  /*14ce0*/  HMMA.16816.F32.BF16 R48, R192.reuse, R150, R48 ;  /* 0x00000096c030723c */ /* 0x040fe20000041830 */
[----:B------:R-:W3:Y:S03]  /*14cf0*/  LDSM.16.MT88.4 R148, [R225+0x1900] ;  /* 0x00190000e194783b */ /* 0x000ee60000004200 */
[C---:B------:R-:W-:Y:S02]  /*14d00*/  FMUL.FTZ R108, R2.reuse, R108 ;  /* 0x0000006c026c7220 */ /* 0x040fe40000410000 */
[----:B------:R-:W-:Y:S02]  /*14d10*/  FMUL.FTZ R109, R2, R109 ;  /* 0x0000006d026d7220 */ /* 0x000fe40000410000 */
[-C--:B--2---:R-:W-:Y:S01]  /*14d20*/  HMMA.16816.F32.BF16 R52, R192, R152.reuse, R52 ;  /* 0x00000098c034723c */ /* 0x084fe20000041834 */
[C---:B------:R-:W-:Y:S03]  /*14d30*/  FMUL.FTZ R110, R0.reuse, R110 ;  /* 0x0000006e006e7220 */ /* 0x040fe60000410000 */
[----:B------:R-:W-:Y:S02]  /*14d40*/  FMUL.FTZ R111, R0, R111 ;  /* 0x0000006f006f7220 */ /* 0x000fe40000410000 */
[C---:B------:R-:W-:Y:S02]  /*14d50*/  FMUL.FTZ R112, R133.reuse, R112 ;  /* 0x0000007085707220 */ /* 0x040fe40000410000 */
[C---:B------:R-:W-:Y:S01]  /*14d60*/  HMMA.16816.F32.BF16 R56, R144.reuse, R152, R56 ;  /* 0x000000989038723c */ /* 0x040fe20000041838 */
[----:B------:R-:W-:Y:S03]  /*14d70*/  FMUL.FTZ R113, R133, R113 ;  /* 0x0000007185717220 */ /* 0x000fe60000410000 */
[C---:B------:R-:W-:Y:S02]  /*14d80*/  FMUL.FTZ R114, R132.reuse, R114 ;  /* 0x0000007284727220 */ /* 0x040fe40000410000 */
[--C-:B-1----:R-:W-:Y:S02]  /*14d90*/  FFMA.FTZ R138, R201, c[0x0][0x2d0], -R141.reuse ;  /* 0x0000b400c98a7a23 */ /* 0x102fe4000001088d */
[-C--:B------:R-:W-:Y:S01]  /*14da0*/  HMMA.16816.F32.BF16 R60, R144, R154.reuse, R60 ;  /* 0x0000009a903c723c */ /* 0x080fe2000004183c */
[----:B------:R-:W-:Y:S01]  /*14db0*/  FMUL.FTZ R115, R132, R115 ;  /* 0x0000007384737220 */ /* 0x000fe20000410000 */
[----:B------:R1:W-:Y:S02]  /*14dc0*/  MUFU.EX2 R188, R138 ;  /* 0x0000008a00bc7308 */ /* 0x0003e40000000800 */
[C---:B------:R-:W-:Y:S02]  /*14dd0*/  FMUL.FTZ R120, R2.reuse, R120 ;  /* 0x0000007802787220 */ /* 0x040fe40000410000 */
[----:B------:R-:W-:Y:S02]  /*14de0*/  FMUL.FTZ R121, R2, R121 ;  /* 0x0000007902797220 */ /* 0x000fe40000410000 */
[C---:B------:R-:W-:Y:S01]  /*14df0*/  HMMA.16816.F32.BF16 R64, R192.reuse, R154, R64 ;  /* 0x0000009ac040723c */ /* 0x040fe20000041840 */
[----:B------:R-:W2:Y:S03]  /*14e00*/  LDSM.16.MT88.4 R152, [R226+0x1900] ;  /* 0x00190000e298783b */ /* 0x000ea60000004200 */
[C---:B------:R-:W-:Y:S02]  /*14e10*/  FMUL.FTZ R122, R0.reuse, R122 ;  /* 0x0000007a007a7220 */ /* 0x040fe40000410000 */
[----:B------:R-:W-:Y:S02]  /*14e20*/  FMUL.FTZ R123, R0, R123 ;  /* 0x0000007b007b7220 */ /* 0x000fe40000410000 */
[C---:B------:R-:W-:Y:S01]  /*14e30*/  FMUL.FTZ R124, R2.reuse, R124 ;  /* 0x0000007c027c7220 */ /* 0x040fe20000410000 */
[-C--:B---3--:R-:W-:Y:S03]  /*14e40*/  HMMA.16816.F32.BF16 R68, R192, R148.reuse, R68 ;  /* 0x00000094c044723c */ /* 0x088fe60000041844 */
[----:B------:R-:W-:Y:S02]  /*14e50*/  FMUL.FTZ R125, R2, R125 ;  /* 0x0000007d027d7220 */ /* 0x000fe40000410000 */
[C---:B------:R-:W-:Y:S02]  /*14e60*/  FMUL.FTZ R126, R0.reuse, R126 ;  /* 0x0000007e007e7220 */ /* 0x040fe40000410000 */
[----:B------:R-:W-:Y:S01]  /*14e70*/  FMUL.FTZ R127, R0, R127 ;  /* 0x0000007f007f7220 */ /* 0x000fe20000410000 */
[C---:B------:R-:W-:Y:S01]  /*14e80*/  HMMA.16816.F32.BF16 R72, R144.reuse, R148, R72 ;  /* 0x000000949048723c */ /* 0x040fe20000041848 */
[----:B-1----:R-:W-:Y:S03]  /*14e90*/  FFMA.FTZ R138, R204, c[0x0][0x2d0], -R141 ;  /* 0x0000b400cc8a7a23 */ /* 0x002fe6000001088d */
[C---:B------:R-:W-:Y:S01]  /*14ea0*/  FMUL.FTZ R128, R133.reuse, R128 ;  /* 0x0000008085807220 */ /* 0x040fe20000410000 */
[----:B------:R1:W3:Y:S01]  /*14eb0*/  MUFU.EX2 R169, R138 ;  /* 0x0000008a00a97308 */ /* 0x0002e20000000800 */
[C---:B------:R-:W-:Y:S02]  /*14ec0*/  FMUL.FTZ R129, R133.reuse, R129 ;  /* 0x0000008185817220 */ /* 0x040fe40000410000 */
[-C--:B------:R-:W-:Y:S01]  /*14ed0*/  HMMA.16816.F32.BF16 R76, R144, R150.reuse, R76 ;  /* 0x00000096904c723c */ /* 0x080fe2000004184c */
[C---:B------:R-:W-:Y:S03]  /*14ee0*/  FMUL.FTZ R130, R132.reuse, R130 ;  /* 0x0000008284827220 */ /* 0x040fe60000410000 */
[C---:B------:R-:W-:Y:S02]  /*14ef0*/  FMUL.FTZ R131, R132.reuse, R131 ;  /* 0x0000008384837220 */ /* 0x040fe40000410000 */
[C---:B------:R-:W-:Y:S02]  /*14f00*/  FMUL.FTZ R116, R133.reuse, R116 ;  /* 0x0000007485747220 */ /* 0x040fe40000410000 */
[C---:B------:R-:W-:Y:S01]  /*14f10*/  HMMA.16816.F32.BF16 R80, R192.reuse, R150, R80 ;  /* 0x00000096c050723c */ /* 0x040fe20000041850 */
[----:B------:R-:W4:Y:S03]  /*14f20*/  LDSM.16.MT88.4 R148, [R228+0x1900] ;  /* 0x00190000e494783b */ /* 0x000f260000004200 */
[----:B------:R-:W-:Y:S02]  /*14f30*/  FMUL.FTZ R117, R133, R117 ;  /* 0x0000007585757220 */ /* 0x000fe40000410000 */
[C---:B------:R-:W-:Y:S02]  /*14f40*/  FMUL.FTZ R118, R132.reuse, R118 ;  /* 0x0000007684767220 */ /* 0x040fe40000410000 */
[-C--:B--2---:R-:W-:Y:S01]  /*14f50*/  HMMA.16816.F32.BF16 R84, R192, R152.reuse, R84 ;  /* 0x00000098c054723c */ /* 0x084fe20000041854 */
[----:B------:R-:W-:Y:S03]  /*14f60*/  FMUL.FTZ R119, R132, R119 ;  /* 0x0000007784777220 */ /* 0x000fe60000410000 */
[--C-:B-1----:R-:W-:Y:S04]  /*14f70*/  FFMA.FTZ R138, R203, c[0x0][0x2d0], -R142.reuse ;  /* 0x0000b400cb8a7a23 */ /* 0x102fe8000001088e */
[C---:B------:R-:W-:Y:S01]  /*14f80*/  HMMA.16816.F32.BF16 R88, R144.reuse, R152, R88 ;  /* 0x000000989058723c */ /* 0x040fe20000041858 */
[----:B------:R1:W-:Y:S07]  /*14f90*/  MUFU.EX2 R189, R138 ;  /* 0x0000008a00bd7308 */ /* 0x0003ee0000000800 */
[-C--:B------:R-:W-:Y:S08]  /*14fa0*/  HMMA.16816.F32.BF16 R92, R144, R154.reuse, R92 ;  /* 0x0000009a905c723c */ /* 0x080ff0000004185c */
[C---:B------:R-:W-:Y:S01]  /*14fb0*/  HMMA.16816.F32.BF16 R96, R192.reuse, R154, R96 ;  /* 0x0000009ac060723c */ /* 0x040fe20000041860 */
[----:B------:R-:W2:Y:S07]  /*14fc0*/  LDSM.16.MT88.4 R152, [R227+0x1900] ;  /* 0x00190000e398783b */ /* 0x000eae0000004200 */
[-C--:B----4-:R-:W-:Y:S01]  /*14fd0*/  HMMA.16816.F32.BF16 R100, R192, R148.reuse, R100 ;  /* 0x00000094c064723c */ /* 0x090fe20000041864 */
[----:B-1----:R-:W-:Y:S04]  /*14fe0*/  FFMA.FTZ R138, R207, c[0x0][0x2d0], -R142 ;  /* 0x0000b400cf8a7a23 */ /* 0x002fe8000001088e */
[----:B------:R1:W4:Y:S03]  /*14ff0*/  MUFU.EX2 R170, R138 ;  /* 0x0000008a00aa7308 */ /* 0x0003260000000800 */
[C---:B------:R-:W-:Y:S08]  /*15000*/  HMMA.16816.F32.BF16 R104, R144.reuse, R148, R104 ;  /* 0x000000949068723c */ /* 0x040ff00000041868 */
[-C--:B------:R-:W-:Y:S08]  /*15010*/  HMMA.16816.F32.BF16 R108, R144, R150.reuse, R108 ;  /* 0x00000096906c723c */ /* 0x080ff0000004186c */
[C---:B------:R-:W-:Y:S01]  /*15020*/  HMMA.16816.F32.BF16 R112, R192.reuse, R150, R112 ;  /* 0x00000096c070723c */ /* 0x040fe20000041870 */
[----:B------:R-:W5:Y:S03]  /*15030*/  LDSM.16.MT88.4 R148, [R225+0x900] ;  /* 0x00090000e194783b */ /* 0x000f660000004200 */
[--C-:B-1----:R-:W-:Y:S04]  /*15040*/  FFMA.FTZ R138, R205, c[0x0][0x2d0], -R143.reuse ;  /* 0x0000b400cd8a7a23 */ /* 0x102fe8000001088f */
[-C--:B--2---:R-:W-:Y:S01]  /*15050*/  HMMA.16816.F32.BF16 R116, R192, R152.reuse, R116 ;  /* 0x00000098c074723c */ /* 0x084fe20000041874 */
[----:B------:R1:W-:Y:S07]  /*15060*/  MUFU.EX2 R184, R138 ;  /* 0x0000008a00b87308 */ /* 0x0003ee0000000800 */
[C---:B------:R-:W-:Y:S08]  /*15070*/  HMMA.16816.F32.BF16 R120, R144.reuse, R152, R120 ;  /* 0x000000989078723c */ /* 0x040ff00000041878 */
[-C--:B------:R-:W-:Y:S07]  /*15080*/  HMMA.16816.F32.BF16 R124, R144, R154.reuse, R124 ;  /* 0x0000009a907c723c */ /* 0x080fee000004187c */
[----:B---3--:R-:W-:Y:S01]  /*15090*/  F2FP.BF16.PACK_AB R146, R169, R188 ;  /* 0x000000bca992723e */ /* 0x008fe200000010ff */
[----:B------:R-:W-:Y:S01]  /*150a0*/  HMMA.16816.F32.BF16 R128, R192, R154, R128 ;  /* 0x0000009ac080723c */ /* 0x000fe20000041880 */
[----:B----4-:R-:W-:Y:S03]  /*150b0*/  F2FP.BF16.PACK_AB R147, R170, R189 ;  /* 0x000000bdaa93723e */ /* 0x010fe600000010ff */
[--C-:B-1----:R-:W-:Y:S01]  /*150c0*/  FFMA.FTZ R138, R208, c[0x0][0x2d0], -R143.reuse ;  /* 0x0000b400d08a7a23 */ /* 0x102fe2000001088f */
[----:B------:R-:W-:Y:S02]  /*150d0*/  F2FP.BF16.PACK_AB R144, R139, R187 ;  /* 0x000000bb8b90723e */ /* 0x000fe400000010ff */
[----:B------:R-:W-:Y:S01]  /*150e0*/  F2FP.BF16.PACK_AB R145, R185, R183 ;  /* 0x000000b7b991723e */ /* 0x000fe200000010ff */
[----:B------:R1:W2:Y:S06]  /*150f0*/  MUFU.EX2 R186, R138 ;  /* 0x0000008a00ba7308 */ /* 0x0002ac0000000800 */
[-C--:B-----5:R-:W-:Y:S01]  /*15100*/  HMMA.16816.F32.BF16 R4, R144, R148.reuse, R4 ;  /* 0x000000949004723c */ /* 0x0a0fe20000041804 */
[--C-:B-1----:R-:W-:Y:S01]  /*15110*/  FFMA.FTZ R138, R210, c[0x0][0x2d0], -R143.reuse ;  /* 0x0000b400d28a7a23 */ /* 0x102fe2000001088f */
[----:B--2---:R-:W-:Y:S03]  /*15120*/  F2FP.BF16.PACK_AB R152, R186, R184 ;  /* 0x000000b8ba98723e */ /* 0x004fe600000010ff */
        /* <DEDUP_REMOVED lines=28> */
[----:B------:R-:W1:Y:S03]  /*152f0*/  LDSM.16.MT88.4 R156, [R226+0x2100] ;  /* 0x00210000e29c783b */ /* 0x000e660000004200 */
        /* <DEDUP_REMOVED lines=12> */
[--C-:B---3--:R-:W-:Y:S02]  /*153c0*/  FFMA.FTZ R138, R196, c[0x0][0x2d0], -R141.reuse ;  /* 0x0000b400c48a7a23 */ /* 0x108fe4000001088d */
[----:B------:R-:W-:Y:S01]  /*153d0*/  LDSM.16.MT88.4 R196, [R227+0x1100] ;  /* 0x00110000e3c4783b */ /* 0x000fe20000004200 */
[----:B------:R-:W-:Y:S01]  /*153e0*/  FFMA.FTZ R141, R191, c[0x0][0x2d0], -R141 ;  /* 0x0000b400bf8d7a23 */ /* 0x000fe2000001088d */
[----:B------:R3:W-:Y:S03]  /*153f0*/  MUFU.EX2 R218, R138 ;  /* 0x0000008a00da7308 */ /* 0x0007e60000000800 */
        /* <DEDUP_REMOVED lines=9> */
[----:B----4-:R-:W-:Y:S04]  /*15490*/  F2FP.BF16.PACK_AB R141, R220, R221 ;  /* 0x000000dddc8d723e */ /* 0x010fe800000010ff */
        /* <DEDUP_REMOVED lines=16> */
[----:B------:R1:W4:Y:S01]  /*155a0*/  MUFU.EX2 R207, R138 ;  /* 0x0000008a00cf7308 */ /* 0x0003220000000800 */
[----:B------:R-:W-:Y:S06]  /*155b0*/  LDSM.16.MT88.4 R188, [R228+0x1100] ;  /* 0x00110000e4bc783b */ /* 0x000fec0000004200 */
        /* <DEDUP_REMOVED lines=42> */
[-C--:B-1----:R-:W-:Y:S07]  /*15860*/  HMMA.16816.F32.BF16 R160, R140, R172.reuse, R20 ;  /* 0x000000ac8ca0723c */ /* 0x082fee0000041814 */
[----:B------:R-:W-:Y:S01]  /*15870*/  MOV R23, R187 ;  /* 0x000000bb00177202 */ /* 0x000fe20000000f00 */
[C---:B------:R-:W-:Y:S01]  /*15880*/  HMMA.16816.F32.BF16 R164, R192.reuse, R172, R24 ;  /* 0x000000acc0a4723c */ /* 0x040fe20000041818 */
[----:B------:R-:W5:Y:S03]  /*15890*/  LDL.LU R27, [R1+0x2c] ;  /* 0x00002c00011b7983 */ /* 0x000f660000300800 */
[----:B------:R-:W-:Y:S02]  /*158a0*/  MOV R22, R186 ;  /* 0x000000ba00167202 */ /* 0x000fe40000000f00 */
[----:B------:R-:W-:Y:S02]  /*158b0*/  MOV R21, R185 ;  /* 0x000000b900157202 */ /* 0x000fe40000000f00 */
[----:B------:R-:W-:Y:S02]  /*158c0*/  MOV R24, R171 ;  /* 0x000000ab00187202 */ /* 0x000fe40000000f00 */
[-C--:B------:R-:W-:Y:S01]  /*158d0*/  HMMA.16816.F32.BF16 R168, R192, R174.reuse, R28 ;  /* 0x000000aec0a8723c */ /* 0x080fe2000004181c */
[----:B------:R-:W5:Y:S01]  /*158e0*/  LDL.LU R28, [R1+0x28] ;  /* 0x00002800011c7983 */ /* 0x000f620000300800 */
[----:B------:R-:W-:Y:S02]  /*158f0*/  MOV R26, R183 ;  /* 0x000000b7001a7202 */ /* 0x000fe40000000f00 */
[----:B------:R-:W-:Y:S02]  /*15900*/  MOV R20, R184 ;  /* 0x000000b800147202 */ /* 0x000fe40000000f00 */
[----:B------:R-:W-:Y:S02]  /*15910*/  MOV R25, R182 ;  /* 0x000000b600197202 */ /* 0x000fe40000000f00 */
[C---:B------:R-:W-:Y:S01]  /*15920*/  HMMA.16816.F32.BF16 R172, R140.reuse, R174, R32 ;  /* 0x000000ae8cac723c */ /* 0x040fe20000041820 */
[----:B------:R-:W5:Y:S03]  /*15930*/  LDL.LU R33, [R1+0x20] ;  /* 0x0000200001217983 */ /* 0x000f660000300800 */
[----:B------:R-:W-:Y:S01]  /*15940*/  MOV R31, R178 ;  /* 0x000000b2001f7202 */ /* 0x000fe20000000f00 */
[----:B------:R-:W5:Y:S01]  /*15950*/  LDL.LU R32, [R1+0x24] ;  /* 0x0000240001207983 */ /* 0x000f620000300800 */
[----:B------:R-:W-:Y:S02]  /*15960*/  MOV R30, R179 ;  /* 0x000000b3001e7202 */ /* 0x000fe40000000f00 */
[----:B------:R-:W-:Y:S04]  /*15970*/  MOV R35, R176 ;  /* 0x000000b000237202 */ /* 0x000fe80000000f00 */
[----:B------:R-:W-:Y:S02]  /*15980*/  MOV R34, R177 ;  /* 0x000000b100227202 */ /* 0x000fe40000000f00 */
[-C--:B------:R-:W-:Y:S01]  /*15990*/  HMMA.16816.F32.BF16 R176, R140, R188.reuse, R36 ;  /* 0x000000bc8cb0723c */ /* 0x080fe20000041824 */
[----:B------:R-:W-:Y:S06]  /*159a0*/  MOV R29, R181 ;  /* 0x000000b5001d7202 */ /* 0x000fec0000000f00 */
        /* <DEDUP_REMOVED lines=23> */
[----:B------:R-:W-:Y:S01]  /*15b20*/  HMMA.16816.F32.BF16 R128, R140, R18, R128 ;  /* 0x000000128c80723c */ /* 0x000fe20000041880 */
[----:B-----5:R-:W-:Y:S04]  /*15b30*/  FFMA.FTZ R4, R2, R28, R35 ;  /* 0x0000001c02047223 */ /* 0x020fe80000010023 */
[----:B------:R-:W-:Y:S02]  /*15b40*/  FADD.FTZ R4, R31, R4 ;  /* 0x000000041f047221 */ /* 0x000fe40000010000 */
[----:B------:R-:W-:Y:S02]  /*15b50*/  FFMA.FTZ R133, R133, R33, R39 ;  /* 0x0000002185857223 */ /* 0x000fe40000010027 */
[----:B------:R-:W-:Y:S03]  /*15b60*/  FADD.FTZ R5, R26, R4 ;  /* 0x000000041a057221 */ /* 0x000fe60000010000 */
[----:B------:R-:W-:Y:S02]  /*15b70*/  FFMA.FTZ R132, R132, R32, R34 ;  /* 0x0000002084847223 */ /* 0x000fe40000010022 */
[----:B------:R-:W-:Y:S02]  /*15b80*/  FADD.FTZ R2, R29, R133 ;  /* 0x000000851d027221 */ /* 0x000fe40000010000 */
[----:B------:R-:W-:Y:S02]  /*15b90*/  FADD.FTZ R132, R30, R132 ;  /* 0x000000841e847221 */ /* 0x000fe40000010000 */
[----:B------:R-:W-:Y:S02]  /*15ba0*/  FADD.FTZ R2, R24, R2 ;  /* 0x0000000218027221 */ /* 0x000fe40000010000 */
[----:B------:R-:W-:Y:S02]  /*15bb0*/  FFMA.FTZ R4, R0, R27, R215 ;  /* 0x0000001b00047223 */ /* 0x000fe400000100d7 */
        /* <DEDUP_REMOVED lines=48> */
.L_x_637:
[----:B-12---:R-:W2:Y:S04]  /*15ec0*/  LDL.LU R0, [R1+0x20] ;  /* 0x0000200001007983 */ /* 0x006ea80000300800 */
        /* <DEDUP_REMOVED lines=29> */
[----:B------:R-:W-:-:S05]  /*160a0*/  FSETP.NE.FTZ.AND P1, PT, R7, RZ, PT ;  /* 0x000000ff0700720b */ /* 0x000fca0003f35000 */
[----:B------:R-:W1:Y:S01]  /*160b0*/  @P3 MUFU.RCP R0, R11 ;  /* 0x0000000b00003308 */ /* 0x000e620000001000 */
[----:B------:R-:W-:-:S07]  /*160c0*/  FSETP.NE.FTZ.AND P0, PT, R6, RZ, PT ;  /* 0x000000ff0600720b */ /* 0x000fce0003f15000 */
[----:B------:R-:W-:Y:S06]  /*160d0*/  @P2 MUFU.RCP R4, R9 ;  /* 0x0000000900042308 */ /* 0x000fec0000001000 */
[----:B------:R-:W-:Y:S01]  /*160e0*/  @P0 MOV R8, 0x3f317218 ;  /* 0x3f31721800080802 */ /* 0x000fe20000000f00 */
[C---:B-1----:R-:W-:Y:S01]  /*160f0*/  FMUL.FTZ R144, R0.reuse, R144 ;  /* 0x0000009000907220 */ /* 0x042fe20000410000 */
[----:B------:R-:W1:Y:S01]  /*16100*/  @P1 MUFU.RCP R2, R7 ;  /* 0x0000000700021308 */ /* 0x000e620000001000 */
        /* <DEDUP_REMOVED lines=13> */
[C---:B------:R-:W-:Y:S01]  /*161e0*/  FMUL.FTZ R52, R0.reuse, R52 ;  /* 0x0000003400347220 */ /* 0x040fe20000410000 */
[----:B------:R-:W-:Y:S01]  /*161f0*/  @P1 MUFU.LG2 R7, R7 ;  /* 0x0000000700071308 */ /* 0x000fe20000000c00 */
        /* <DEDUP_REMOVED lines=19> */
[----:B------:R-:W-:Y:S01]  /*16330*/  MOV R0, RZ ;  /* 0x000000ff00007202 */ /* 0x000fe20000000f00 */
[C---:B-1----:R-:W-:Y:S02]  /*16340*/  FMUL.FTZ R148, R2.reuse, R148 ;  /* 0x0000009402947220 */ /* 0x042fe40000410000 */
[----:B------:R-:W-:-:S02]  /*16350*/  FMUL.FTZ R149, R2, R149 ;  /* 0x0000009502957220 */ /* 0x000fc40000410000 */
[C---:B------:R-:W-:Y:S01]  /*16360*/  FMUL.FTZ R152, R2.reuse, R152 ;  /* 0x0000009802987220 */ /* 0x040fe20000410000 */
[----:B------:R-:W1:Y:S01]  /*16370*/  @P0 MUFU.RCP R0, R6 ;  /* 0x0000000600000308 */ /* 0x000e620000001000 */
[C---:B------:R-:W-:Y:S02]  /*16380*/  FMUL.FTZ R153, R2.reuse, R153 ;  /* 0x0000009902997220 */ /* 0x040fe40000410000 */
[C---:B------:R-:W-:Y:S02]  /*16390*/  FMUL.FTZ R164, R2.reuse, R164 ;  /* 0x000000a402a47220 */ /* 0x040fe40000410000 */
[C---:B------:R-:W-:Y:S02]  /*163a0*/  FMUL.FTZ R165, R2.reuse, R165 ;  /* 0x000000a502a57220 */ /* 0x040fe40000410000 */
[C---:B------:R-:W-:Y:S01]  /*163b0*/  FMUL.FTZ R168, R2.reuse, R168 ;  /* 0x000000a802a87220 */ /* 0x040fe20000410000 */
[----:B------:R-:W2:Y:S01]  /*163c0*/  @P0 MUFU.LG2 R6, R6 ;  /* 0x0000000600060308 */ /* 0x000ea20000000c00 */
        /* <DEDUP_REMOVED lines=59> */
[C---:B-1----:R-:W-:Y:S02]  /*16780*/  FMUL.FTZ R150, R0.reuse, R150 ;  /* 0x0000009600967220 */ /* 0x042fe40000410000 */
        /* <DEDUP_REMOVED lines=38> */
[----:B--2---:R-:W-:Y:S02]  /*169f0*/  @P0 FMUL.FTZ R4, R6, 0.69314718246459960938 ;  /* 0x3f31721806040820 */ /* 0x004fe40000410000 */
[----:B------:R-:W-:Y:S02]  /*16a00*/  @P0 FMUL.FTZ R0, R8, c[0x0][0x2d0] ;  /* 0x0000b40008000a20 */ /* 0x000fe40000410000 */
[----:B------:R-:W-:-:S02]  /*16a10*/  @P3 FFMA.FTZ R18, R10, R137, R11 ;  /* 0x000000890a123223 */ /* 0x000fc4000001000b */
[----:B------:R-:W-:Y:S02]  /*16a20*/  @P2 FFMA.FTZ R19, R5, R136, R9 ;  /* 0x0000008805132223 */ /* 0x000fe40000010009 */
[----:B------:R-:W-:Y:S02]  /*16a30*/  @P1 FFMA.FTZ R20, R2, R135, R7 ;  /* 0x0000008702141223 */ /* 0x000fe40000010007 */
[----:B------:R-:W-:Y:S02]  /*16a40*/  @P0 FFMA.FTZ R21, R0, R3, R4 ;  /* 0x0000000300150223 */ /* 0x000fe40000010004 */
.L_x_575:
[----:B------:R-:W-:Y:S05]  /*16a50*/  @P4 BRA `(.L_x_656) ;  /* 0x0000209000004947 */ /* 0x000fea0003800000 */
[----:B------:R-:W3:Y:S01]  /*16a60*/  S2R R16, SR_TID.X ;  /* 0x0000000000107919 */ /* 0x000ee20000002100 */
[----:B------:R-:W-:Y:S01]  /*16a70*/  ULDC.64 UR4, c[0x0][0x4d0] ;  /* 0x0001340000047ab9 */ /* 0x000fe20000000a00 */
[----:B------:R-:W-:Y:S01]  /*16a80*/  IMAD R4, RZ, RZ, -UR11 ;  /* 0x8000000bff047e24 */ /* 0x000fe2000f8e02ff */
[----:B------:R-:W-:Y:S01]  /*16a90*/  UIMAD.WIDE.U32 UR8, UR11, UR4, URZ ;  /* 0x000000040b0872a5 */ /* 0x000fe2000f8e003f */
[----:B------:R-:W4:Y:S01]  /*16aa0*/  S2R R11, SR_CTAID.Y ;  /* 0x00000000000b7919 */ /* 0x000f220000002600 */
[----:B------:R-:W-:Y:S01]  /*16ab0*/  USHF.R.S32.HI UR6, URZ, 0x1f, UR11 ;  /* 0x0000001f3f067899 */ /* 0x000fe2000801140b */
[----:B------:R-:W-:Y:S01]  /*16ac0*/  MOV R24, c[0x0][0x4e8] ;  /* 0x00013a0000187a02 */ /* 0x000fe20000000f00 */
[----:B------:R-:W-:Y:S01]  /*16ad0*/  BSSY B0, `(.L_x_657) ;  /* 0x00000db000007945 */ /* 0x000fe20003800000 */
[----:B------:R-:W1:Y:S01]  /*16ae0*/  S2R R9, SR_CTAID.Z ;  /* 0x0000000000097919 */ /* 0x000e620000002700 */
        /* <DEDUP_REMOVED lines=12> */
[----:B----4-:R-:W-:Y:S01]  /*16bb0*/  IMAD R12, R4, c[0x0][0x550], R11 ;  /* 0x00015400040c7a24 */ /* 0x010fe200078e020b */
        /* <DEDUP_REMOVED lines=13> */
[----:B------:R-:W-:Y:S01]  /*16c90*/  IMAD.WIDE.U32 R4, R9, c[0x0][0x4d8], R4 ;  /* 0x0001360009047a25 */ /* 0x000fe200078e0004 */
        /* <DEDUP_REMOVED lines=71> */
[----:B------:R-:W3:Y:S01]  /*17110*/  SHFL.IDX PT, R11, R0, 0x1, 0x1c1f ;  /* 0x003c1f00000b7f89 */ /* 0x000ee200000e0000 */
[-C--:B------:R-:W-:Y:S01]  /*17120*/  ISETP.GE.OR P2, PT, R14, R24.reuse, P1 ;  /* 0x000000180e00720c */ /* 0x080fe20000f46670 */
[----:B------:R-:W-:Y:S01]  /*17130*/  IMAD.IADD R3, R3, 0x1, R15 ;  /* 0x0000000103037824 */ /* 0x000fe200078e020f */
[----:B------:R-:W-:Y:S01]  /*17140*/  LEA R23, P0, R2, c[0x0][0x400], 0x2 ;  /* 0x0001000002177a11 */ /* 0x000fe200078010ff */
[----:B------:R-:W-:Y:S01]  /*17150*/  SHFL.IDX PT, R8, R6, 0x2, 0x1c1f ;  /* 0x005c1f0006087f89 */ /* 0x000fe200000e0000 */
[----:B------:R-:W-:-:S02]  /*17160*/  ISETP.GE.AND P5, PT, R14, R24, PT ;  /* 0x000000180e00720c */ /* 0x000fc40003fa6270 */
[----:B------:R-:W-:Y:S01]  /*17170*/  LEA.HI.X R22, R2, c[0x0][0x404], R3, 0x2, P0 ;  /* 0x0001010002167a11 */ /* 0x000fe200000f1403 */
[----:B------:R-:W4:Y:S01]  /*17180*/  SHFL.IDX PT, R9, R0, 0x2, 0x1c1f ;  /* 0x005c1f0000097f89 */ /* 0x000f2200000e0000 */
[----:B------:R-:W-:-:S03]  /*17190*/  ISETP.GE.AND P6, PT, R13, R24, PT ;  /* 0x000000180d00720c */ /* 0x000fc60003fc6270 */
[----:B------:R-:W-:Y:S04]  /*171a0*/  SHFL.IDX PT, R6, R6, 0x3, 0x1c1f ;  /* 0x007c1f0006067f89 */ /* 0x000fe800000e0000 */
[----:B------:R2:W3:Y:S04]  /*171b0*/  SHFL.IDX PT, R7, R0, 0x3, 0x1c1f ;  /* 0x007c1f0000077f89 */ /* 0x0004e800000e0000 */
[----:B-1----:R1:W-:Y:S04]  /*171c0*/  @!P4 ST.E [R4.64], R18 ;  /* 0x000000120400c985 */ /* 0x0023e8000c101914 */
[----:B------:R1:W1:Y:S04]  /*171d0*/  SHFL.IDX PT, R2, R23, RZ, 0x1c1f ;  /* 0x001c1fff17027589 */ /* 0x00026800000e0000 */
[----:B------:R1:W1:Y:S01]  /*171e0*/  SHFL.IDX PT, R3, R22, RZ, 0x1c1f ;  /* 0x001c1fff16037589 */ /* 0x00026200000e0000 */
[----:B--2---:R-:W-:-:S04]  /*171f0*/  IADD3 R0, R12, 0x8, RZ ;  /* 0x000000080c007810 */ /* 0x004fc80007ffe0ff */
[CC--:B------:R-:W-:Y:S02]  /*17200*/  ISETP.GE.OR P3, PT, R0.reuse, R24.reuse, P1 ;  /* 0x000000180000720c */ /* 0x0c0fe40000f66670 */
[-C--:B------:R-:W-:Y:S02]  /*17210*/  ISETP.GE.OR P1, PT, R13, R24.reuse, P1 ;  /* 0x000000180d00720c */ /* 0x080fe40000f26670 */
[----:B------:R-:W-:Y:S02]  /*17220*/  ISETP.GE.AND P0, PT, R0, R24, PT ;  /* 0x000000180000720c */ /* 0x000fe40003f06270 */
[----:B------:R-:W-:-:S04]  /*17230*/  LOP3.LUT R0, R17, 0x7ffffffc, RZ, 0xc0, !PT ;  /* 0x7ffffffc11007812 */ /* 0x000fc800078ec0ff */
[----:B------:R-:W-:-:S03]  /*17240*/  IADD3 R0, R16, -R0, RZ ;  /* 0x8000000010007210 */ /* 0x000fc60007ffe0ff */
[----:B---3--:R2:W-:Y:S02]  /*17250*/  @!P3 ST.E [R10.64], R19 ;  /* 0x000000130a00b985 */ /* 0x0085e4000c101914 */
[----:B------:R-:W-:Y:S02]  /*17260*/  IMAD.SHL.U32 R0, R0, 0x2, RZ ;  /* 0x0000000200007824 */ /* 0x000fe400078e00ff */
[----:B----4-:R2:W-:Y:S04]  /*17270*/  @!P2 ST.E [R8.64], R20 ;  /* 0x000000140800a985 */ /* 0x0105e8000c101914 */
        /* <DEDUP_REMOVED lines=96> */
.L_x_658:
[----:B-1----:R-:W-:Y:S05]  /*17880*/  BSYNC B0 ;  /* 0x0000000000007941 */ /* 0x002fea0003800000 */
.L_x_657:
        /* <DEDUP_REMOVED lines=97> */
.L_x_660:
[----:B------:R-:W-:Y:S05]  /*17ea0*/  BSYNC B0 ;  /* 0x0000000000007941 */ /* 0x000fea0003800000 */
.L_x_659:
        /* <DEDUP_REMOVED lines=97> */
.L_x_662:
[----:B------:R-:W-:Y:S05]  /*184c0*/  BSYNC B0 ;  /* 0x0000000000007941 */ /* 0x000fea0003800000 */
.L_x_661:
        /* <DEDUP_REMOVED lines=98> */
.L_x_656:
        /* <DEDUP_REMOVED lines=50> */
.L_x_663:
        /* <DEDUP_REMOVED lines=15> */
.L_x_3584:


//--------------------- .text._ZN7cutlass13device_kernelIN5flash19enable_sm80_to_sm89INS1_16FlashAttnFwdSm80INS1_25CollectiveMainloopFwdSm80ILi8ELi1ELb1EN4cute5tupleIJNS5_1CILi128EEENS7_ILi96EEES8_EEELi128ENS_10bfloat16_tEfNS_4arch4Sm80ELb0ELb1ELb1ELb1ELb1ELb0ELb1ELb1EEENS1_21CollectiveEpilogueFwdINS6_IJS8_S8_S9_EEENS6_IJNS7_ILi1EEESH_SH_EEESB_SD_Li256ELb1ELb1ELb1ELb0EEENS1_36VarlenDynamicPersistentTileSchedulerILi128ELi96ELi256ELi256ELb1ELb1ELb0ELb1ELb0ELb1EEEEEEEEEvNT_6ParamsE --------------------------
	.section	.text._ZN7cutlass13device_kernelIN5flash19enable_sm80_to_sm89INS1_16FlashAttnFwdSm80INS1_25CollectiveMainloopFwdSm80ILi8ELi1ELb1EN4cute5tupleIJNS5_1CILi128EEENS7_ILi96EEES8_EEELi128ENS_10bfloat16_tEfNS_4arch4Sm80ELb0ELb1ELb1ELb1ELb1ELb0ELb1ELb1EEENS1_21CollectiveEpilogueFwdINS6_IJS8_S8_S9_EEENS6_IJNS7_ILi1EEESH_SH_EEESB_SD_Li256ELb1ELb1ELb1ELb0EEENS1_36VarlenDynamicPersistentTileSchedulerILi128ELi96ELi256ELi256ELb1ELb1ELb0ELb1ELb0ELb1EEEEEEEEEvNT_6ParamsE,"ax",@progbits
	.sectioninfo	@"SHI_REGISTERS=255"
	.align	128
.text._ZN7cutlass13device_kernelIN5flash19enable_sm80_to_sm89INS1_16FlashAttnFwdSm80INS1_25CollectiveMainloopFwdSm80ILi8ELi1ELb1EN4cute5tupleIJNS5_1CILi128EEENS7_ILi96EEES8_EEELi128ENS_10bfloat16_tEfNS_4arch4Sm80ELb0ELb1ELb1ELb1ELb1ELb0ELb1ELb1EEENS1_21CollectiveEpilogueFwdINS6_IJS8_S8_S9_EEENS6_IJNS7_ILi1EEESH_SH_EEESB_SD_Li256ELb1ELb1ELb1ELb0EEENS1_36VarlenDynamicPersistentTileSchedulerILi128ELi96ELi256ELi256ELb1ELb1ELb0ELb1ELb0ELb1EEEEEEEEEvNT_6ParamsE:
        .type           _ZN7cutlass13device_kernelIN5flash19enable_sm80_to_sm89INS1_16FlashAttnFwdSm80INS1_25CollectiveMainloopFwdSm80ILi8ELi1ELb1EN4cute5tupleIJNS5_1CILi128EEENS7_ILi96EEES8_EEELi128ENS_10bfloat16_tEfNS_4arch4Sm80ELb0ELb1ELb1ELb1ELb1ELb0ELb1ELb1EEENS1_21CollectiveEpilogueFwdINS6_IJS8_S8_S9_EEENS6_IJNS7_ILi1EEESH_SH_EEESB_SD_Li256ELb1ELb1ELb1ELb0EEENS1_36VarlenDynamicPersistentTileSchedulerILi128ELi96ELi256ELi256ELb1ELb1ELb0ELb1ELb0ELb1EEEEEEEEEvNT_6ParamsE,@function
        .size           _ZN7cutlass13device_kernelIN5flash19enable_sm80_to_sm89INS1_16FlashAttnFwdSm80INS1_25CollectiveMainloopFwdSm80ILi8ELi1ELb1EN4cute5tupleIJNS5_1CILi128EEENS7_ILi96EEES8_EEELi128ENS_10bfloat16_tEfNS_4arch4Sm80ELb0ELb1ELb1ELb1ELb1ELb0ELb1ELb1EEENS1_21CollectiveEpilogueFwdINS6_IJS8_S8_S9_EEENS6_IJNS7_ILi1EEESH_SH_EEESB_SD_Li256ELb1ELb1ELb1ELb0EEENS1_36VarlenDynamicPersistentTileSchedulerILi128ELi96ELi256ELi256ELb1ELb1ELb0ELb1ELb0ELb1EEEEEEEEEvNT_6ParamsE,(.L_x_3585 - _ZN7cutlass13device_kernelIN5flash19enable_sm80_to_sm89INS1_16FlashAttnFwdSm80INS1_25CollectiveMainloopFwdSm80ILi8ELi1ELb1EN4cute5tupleIJNS5_1CILi128EEENS7_ILi96EEES8_EEELi128ENS_10bfloat16_tEfNS_4arch4Sm80ELb0ELb1ELb1ELb1ELb1ELb0ELb1ELb1EEENS1_21CollectiveEpilogueFwdINS6_IJS8_S8_S9_EEENS6_IJNS7_ILi1EEESH_SH_EEESB_SD_Li256ELb1ELb1ELb1ELb0EEENS1_36VarlenDynamicPersistentTileSchedulerILi128ELi96ELi256ELi256ELb1ELb1ELb0ELb1ELb0ELb1EEEEEEEEEvNT_6ParamsE)
        .other          _ZN7cutlass13device_kernelIN5flash19enable_sm80_to_sm89INS1_16FlashAttnFwdSm80INS1_25CollectiveMainloopFwdSm80ILi8ELi1ELb1EN4cute5tupleIJNS5_1CILi128EEENS7_ILi96EEES8_EEELi128ENS_10bfloat16_tEfNS_4arch4Sm80ELb0ELb1ELb1ELb1ELb1ELb0ELb1ELb1EEENS1_21CollectiveEpilogueFwdINS6_IJS8_S8_S9_EEENS6_IJNS7_ILi1EEESH_SH_EEESB_SD_Li256ELb1ELb1ELb1ELb0EEENS1_36VarlenDynamicPersistentTileSchedulerILi128ELi96ELi256ELi256ELb1ELb1ELb0ELb1ELb0ELb1EEEEEEEEEvNT_6ParamsE,@"STO_CUDA_ENTRY STV_DEFAULT"
_ZN7cutlass13device_kernelIN5flash19enable_sm80_to_sm89INS1_16FlashAttnFwdSm80INS1_25CollectiveMainloopFwdSm80ILi8ELi1ELb1EN4cute5tupleIJNS5_1CILi128EEENS7_ILi96EEES8_EEELi128ENS_10bfloat16_tEfNS_4arch4Sm80ELb0ELb1ELb1ELb1ELb1ELb0ELb1ELb1EEENS1_21CollectiveEpilogueFwdINS6_IJS8_S8_S9_EEENS6_IJNS7_ILi1EEESH_SH_EEESB_SD_Li256ELb1ELb1ELb1ELb0EEENS1_36VarlenDynamicPersistentTileSchedulerILi128ELi96ELi256ELi256ELb1ELb1ELb0ELb1ELb0ELb1EEEEEEEEEvNT_6ParamsE:
[----:B------:R-:W-:-:S03]  /*0000*/  MOV R1, c[0x0][0x28] ;  /* 0x00000a0000017a02 */ /* 0x000fc60000000f00 */
[----:B------:R-:W1:Y:S01]  /*0010*/  S2R R2, SR_TID.X ;  /* 0x0000000000027919 */ /* 0x000e620000002100 */
[----:B------:R-:W-:Y:S01]  /*0020*/  IADD3 R1, R1, -0x28, RZ ;  /* 0xffffffd801017810 */ /* 0x000fe20007ffe0ff */
[----:B------:R-:W-:Y:S01]  /*0030*/  ULDC.64 UR6, c[0x0][0x118] ;  /* 0x0000460000067ab9 */ /* 0x000fe20000000a00 */
[----:B-1----:R-:W-:-:S05]  /*0040*/  SHF.R.U32.HI R0, RZ, 0x5, R2 ;  /* 0x00000005ff007819 */ /* 0x002fca0000011602 */
[----:B------:R-:W1:Y:S02]  /*0050*/  SHFL.IDX PT, R3, R0, RZ, 0x1f ;  /* 0x00001fff00037589 */ /* 0x000e6400000e0000 */
[----:B-1----:R-:W-:Y:S02]  /*0060*/  ISETP.NE.AND P0, PT, R3, RZ, PT ;  /* 0x000000ff0300720c */ /* 0x002fe40003f05270 */
[----:B------:R1:W-:Y:S11]  /*0070*/  STL [R1+0x20], R3 ;  /* 0x0000200301007387 */ /* 0x0003f60000100800 */
[----:B------:R-:W-:Y:S06]  /*0080*/  @P0 BAR.SYNC.DEFER_BLOCKING 0x5, 0x100 ;  /* 0x0144000000000b1d */ /* 0x000fec0000010000 */
[----:B------:R-:W2:Y:S04]  /*0090*/  @P0 LDS.128 R248, [0xe100] ;  /* 0x00e10000fff80984 */ /* 0x000ea80000000c00 */
[----:B------:R-:W-:Y:S06]  /*00a0*/  @P0 BAR.ARV 0x4, 0x100 ;  /* 0x0104000000000b1d */ /* 0x000fec0000002000 */
[----:B------:R-:W-:Y:S05]  /*00b0*/  @P0 BRA `(.L_x_664) ;  /* 0x00000f1000000947 */ /* 0x000fea0003800000 */
[----:B-1----:R-:W-:Y:S01]  /*00c0*/  LOP3.LUT R13, R2, 0x1f, RZ, 0xc0, !PT ;  /* 0x0000001f020d7812 */ /* 0x002fe200078ec0ff */
[----:B------:R-:W-:-:S03]  /*00d0*/  CS2R R8, SRZ ;  /* 0x0000000000087805 */ /* 0x000fc6000001ff00 */
[----:B------:R-:W-:-:S04]  /*00e0*/  ISETP.NE.AND P6, PT, R13, 0x1f, PT ;  /* 0x0000001f0d00780c */ /* 0x000fc80003fc5270 */
[----:B------:R-:W-:-:S13]  /*00f0*/  ISETP.GE.OR P0, PT, R13, c[0x0][0x53c], !P6 ;  /* 0x00014f000d007a0c */ /* 0x000fda0007706670 */
[----:B------:R-:W-:Y:S02]  /*0100*/  @!P0 IMAD.MOV.U32 R4, RZ, RZ, 0x4 ;  /* 0x00000004ff048424 */ /* 0x000fe400078e00ff */
[----:B------:R-:W-:Y:S02]  /*0110*/  @!P0 IMAD.MOV.U32 R2, RZ, RZ, 0x4 ;  /* 0x00000004ff028424 */ /* 0x000fe400078e00ff */
[----:B------:R-:W-:-:S04]  /*0120*/  @!P0 IMAD.WIDE.U32 R4, R13, R4, c[0x0][0x580] ;  /* 0x000160000d048625 */ /* 0x000fc800078e0004 */
[C---:B------:R-:W-:Y:S01]  /*0130*/  @!P0 IMAD.WIDE.U32 R2, R13.reuse, R2, c[0x0][0x578] ;  /* 0x00015e000d028625 */ /* 0x040fe200078e0002 */
[----:B------:R-:W3:Y:S04]  /*0140*/  @!P0 LDG.E R9, [R4.64] ;  /* 0x0000000604098981 */ /* 0x000ee8000c1e1900 */
[----:B------:R-:W3:Y:S01]  /*0150*/  @!P0 LDG.E R8, [R2.64] ;  /* 0x0000000602088981 */ /* 0x000ee2000c1e1900 */
[C---:B------:R-:W-:Y:S01]  /*0160*/  ISETP.NE.AND P5, PT, R13.reuse, RZ, PT ;  /* 0x000000ff0d00720c */ /* 0x040fe20003fa5270 */
[----:B------:R-:W1:Y:S01]  /*0170*/  S2UR UR4, SR_CTAID.X ;  /* 0x00000000000479c3 */ /* 0x000e620000002500 */
[C---:B------:R-:W-:Y:S01]  /*0180*/  ISETP.GE.U32.AND P4, PT, R13.reuse, 0x2, PT ;  /* 0x000000020d00780c */ /* 0x040fe20003f86070 */
[----:B------:R-:W-:Y:S01]  /*0190*/  IMAD.MOV.U32 R7, RZ, RZ, RZ ;  /* 0x000000ffff077224 */ /* 0x000fe200078e00ff */
[----:B------:R-:W-:-:S02]  /*01a0*/  ISETP.GE.U32.AND P3, PT, R13, 0x4, PT ;  /* 0x000000040d00780c */ /* 0x000fc40003f66070 */
[C---:B------:R-:W-:Y:S02]  /*01b0*/  ISETP.GE.U32.AND P2, PT, R13.reuse, 0x8, PT ;  /* 0x000000080d00780c */ /* 0x040fe40003f46070 */
[----:B------:R-:W-:Y:S01]  /*01c0*/  ISETP.GE.U32.AND P1, PT, R13, 0x10, PT ;  /* 0x000000100d00780c */ /* 0x000fe20003f26070 */
[----:B---3--:R-:W-:-:S05]  /*01d0*/  IMAD R4, R9, R8, RZ ;  /* 0x0000000809047224 */ /* 0x008fca00078e02ff */
[----:B------:R-:W3:Y:S02]  /*01e0*/  SHFL.UP PT, R0, R4, 0x1, RZ ;  /* 0x0420000004007989 */ /* 0x000ee400000e00ff */
[----:B---3--:R-:W-:-:S05]  /*01f0*/  SEL R0, R0, RZ, P5 ;  /* 0x000000ff00007207 */ /* 0x008fca0002800000 */
[----:B------:R-:W-:-:S05]  /*0200*/  IMAD.IADD R4, R4, 0x1, R0 ;  /* 0x0000000104047824 */ /* 0x000fca00078e0200 */
        /* <DEDUP_REMOVED lines=12> */
[----:B------:R-:W3:Y:S02]  /*02d0*/  SHFL.IDX PT, R6, R4, 0x1f, 0x1f ;  /* 0x03e01f0004067f89 */ /* 0x000ee400000e0000 */
[----:B---3--:R-:W-:-:S04]  /*02e0*/  IMAD R6, R6, c[0x0][0x538], RZ ;  /* 0x00014e0006067a24 */ /* 0x008fc800078e02ff */
[----:B------:R-:W-:Y:S01]  /*02f0*/  IMAD.MOV.U32 R0, RZ, RZ, R6 ;  /* 0x000000ffff007224 */ /* 0x000fe200078e0006 */
[----:B-1----:R-:W-:-:S13]  /*0300*/  ISETP.GT.AND P0, PT, R6, UR4, PT ;  /* 0x0000000406007c0c */ /* 0x002fda000bf04270 */
[----:B------:R-:W-:Y:S05]  /*0310*/  @P0 BRA `(.L_x_665) ;  /* 0x0000026000000947 */ /* 0x000fea0003800000 */
[----:B------:R-:W-:Y:S02]  /*0320*/  MOV R6, R0 ;  /* 0x0000000000067202 */ /* 0x000fe40000000f00 */
[----:B------:R-:W-:-:S04]  /*0330*/  MOV R7, RZ ;  /* 0x000000ff00077202 */ /* 0x000fc80000000f00 */
.L_x_669:
        /* <DEDUP_REMOVED lines=9> */
[----:B------:R-:W-:-:S04]  /*03d0*/  @!P0 IMAD.WIDE R4, R0, R2, c[0x0][0x580] ;  /* 0x0001600000048625 */ /* 0x000fc800078e0202 */
[----:B------:R-:W-:Y:S01]  /*03e0*/  @!P0 IMAD.WIDE R2, R0, R3, c[0x0][0x578] ;  /* 0x00015e0000028625 */ /* 0x000fe200078e0203 */
[----:B------:R-:W3:Y:S04]  /*03f0*/  @!P0 LDG.E R9, [R4.64] ;  /* 0x0000000604098981 */ /* 0x000ee8000c1e1900 */
[----:B------:R-:W3:Y:S02]  /*0400*/  @!P0 LDG.E R8, [R2.64] ;  /* 0x0000000602088981 */ /* 0x000ee4000c1e1900 */
[----:B---3--:R-:W-:Y:S01]  /*0410*/  IMAD R5, R9, R8, RZ ;  /* 0x0000000809057224 */ /* 0x008fe200078e02ff */
[----:B------:R-:W-:Y:S05]  /*0420*/  BRA.DIV ~URZ, `(.L_x_667) ;  /* 0x00017ab27f007947 */ /* 0x000fea000b800000 */
[----:B------:R1:W3:Y:S02]  /*0430*/  SHFL.UP PT, R0, R5, 0x1, RZ ;  /* 0x0420000005007989 */ /* 0x0002e400000e00ff */
.L_x_833:
        /* <DEDUP_REMOVED lines=16> */
.L_x_834:
[----:B---3--:R-:W-:-:S05]  /*0540*/  IMAD R0, R0, c[0x0][0x538], RZ ;  /* 0x00014e0000007a24 */ /* 0x008fca00078e02ff */
[----:B------:R-:W-:-:S04]  /*0550*/  IADD3 R6, R0, R6, RZ ;  /* 0x0000000600067210 */ /* 0x000fc80007ffe0ff */
[----:B------:R-:W-:-:S13]  /*0560*/  ISETP.GT.AND P0, PT, R6, UR4, PT ;  /* 0x0000000406007c0c */ /* 0x000fda000bf04270 */
[----:B-12---:R-:W-:Y:S05]  /*0570*/  @!P0 BRA `(.L_x_669) ;  /* 0xfffffdc000008947 */ /* 0x006fea000383ffff */
.L_x_665:
[----:B------:R-:W-:-:S05]  /*0580*/  IADD3 R10, -R0, R6, RZ ;  /* 0x00000006000a7210 */ /* 0x000fca0007ffe1ff */
[----:B------:R-:W-:-:S05]  /*0590*/  IMAD R0, R4, c[0x0][0x538], R10 ;  /* 0x00014e0004007a24 */ /* 0x000fca00078e020a */
[----:B------:R-:W-:Y:S01]  /*05a0*/  ISETP.GT.AND P0, PT, R0, UR4, PT ;  /* 0x0000000400007c0c */ /* 0x000fe2000bf04270 */
[----:B------:R-:W-:-:S12]  /*05b0*/  BRA.DIV ~URZ, `(.L_x_670) ;  /* 0x00017b427f007947 */ /* 0x000fd8000b800000 */
[----:B------:R-:W-:-:S04]  /*05c0*/  VOTE.ANY R6, PT, !P0 ;  /* 0x0000000000067806 */ /* 0x000fc800040e0100 */
.L_x_835:
[----:B------:R-:W1:Y:S02]  /*05d0*/  POPC R0, R6 ;  /* 0x0000000600007309 */ /* 0x000e640000000000 */
[----:B-12---:R-:W-:Y:S01]  /*05e0*/  IADD3 R251, R0, R7, RZ ;  /* 0x0000000700fb7210 */ /* 0x006fe20007ffe0ff */
[----:B------:R-:W-:Y:S05]  /*05f0*/  BRA.DIV ~URZ, `(.L_x_671) ;  /* 0x00017b527f007947 */ /* 0x000fea000b800000 */
[----:B------:R1:W2:Y:S01]  /*0600*/  SHFL.IDX PT, R12, R9, R0, 0x1f ;  /* 0x00001f00090c7589 */ /* 0x0002a200000e0000 */
[----:B------:R-:W-:-:S03]  /*0610*/  MOV R5, RZ ;  /* 0x000000ff00057202 */ /* 0x000fc60000000f00 */
[----:B------:R1:W3:Y:S04]  /*0620*/  SHFL.IDX PT, R9, R8, R0, 0x1f ;  /* 0x00001f0008097589 */ /* 0x0002e800000e0000 */
.L_x_836:
[----:B------:R-:W-:Y:S01]  /*0630*/  ISETP.NE.AND P0, PT, R6, RZ, PT ;  /* 0x000000ff0600720c */ /* 0x000fe20003f05270 */
[----:B------:R-:W-:-:S12]  /*0640*/  BSSY B0, `(.L_x_672) ;  /* 0x0000005000007945 */ /* 0x000fd80003800000 */
[----:B------:R-:W-:Y:S05]  /*0650*/  @!P0 BRA `(.L_x_673) ;  /* 0x0000003000008947 */ /* 0x000fea0003800000 */
[----:B-1----:R-:W-:Y:S01]  /*0660*/  IADD3 R0, R0, -0x1, RZ ;  /* 0xffffffff00007810 */ /* 0x002fe20007ffe0ff */
[----:B------:R-:W-:Y:S05]  /*0670*/  BRA.DIV ~URZ, `(.L_x_674) ;  /* 0x00017bb27f007947 */ /* 0x000fea000b800000 */
[----:B------:R1:W4:Y:S02]  /*0680*/  SHFL.IDX PT, R5, R4, R0, 0x1f ;  /* 0x00001f0004057589 */ /* 0x00032400000e0000 */
.L_x_673:
[----:B------:R-:W-:Y:S05]  /*0690*/  BSYNC B0 ;  /* 0x0000000000007941 */ /* 0x000fea0003800000 */
.L_x_672:
[----:B---3--:R-:W-:Y:S01]  /*06a0*/  ISETP.NE.AND P0, PT, R9, 0x1, PT ;  /* 0x000000010900780c */ /* 0x008fe20003f05270 */
[----:B----4-:R-:W-:Y:S01]  /*06b0*/  IMAD R248, R5, c[0x0][0x538], R10 ;  /* 0x00014e0005f87a24 */ /* 0x010fe200078e020a */
[----:B------:R-:W-:Y:S04]  /*06c0*/  BSSY B0, `(.L_x_675) ;  /* 0x0000085000007945 */ /* 0x000fe80003800000 */
[----:B------:R-:W-:-:S07]  /*06d0*/  IADD3 R11, -R248, UR4, RZ ;  /* 0x00000004f80b7c10 */ /* 0x000fce000fffe1ff */
[----:B------:R-:W-:Y:S05]  /*06e0*/  @!P0 BRA `(.L_x_676) ;  /* 0x000003e000008947 */ /* 0x000fea0003800000 */
[-C--:B-12---:R-:W-:Y:S02]  /*06f0*/  IABS R0, R12.reuse ;  /* 0x0000000c00007213 */ /* 0x086fe40000000000 */
[----:B------:R-:W-:-:S03]  /*0700*/  IABS R6, R12 ;  /* 0x0000000c00067213 */ /* 0x000fc60000000000 */
[----:B------:R-:W-:Y:S01]  /*0710*/  IMAD.MOV.U32 R5, RZ, RZ, R0 ;  /* 0x000000ffff057224 */ /* 0x000fe200078e0000 */
[----:B------:R-:W-:-:S03]  /*0720*/  IABS R0, R9 ;  /* 0x0000000900007213 */ /* 0x000fc60000000000 */
[----:B------:R-:W1:Y:S02]  /*0730*/  I2F.RP R2, R5 ;  /* 0x0000000500027306 */ /* 0x000e640000209400 */
[----:B------:R-:W-:Y:S01]  /*0740*/  IMAD.MOV.U32 R8, RZ, RZ, R0 ;  /* 0x000000ffff087224 */ /* 0x000fe200078e0000 */
[----:B------:R-:W-:-:S05]  /*0750*/  IABS R0, R11 ;  /* 0x0000000b00007213 */ /* 0x000fca0000000000 */
[----:B------:R-:W-:Y:S08]  /*0760*/  I2F.RP R7, R8 ;  /* 0x0000000800077306 */ /* 0x000ff00000209400 */
[----:B-1----:R-:W1:Y:S02]  /*0770*/  MUFU.RCP R2, R2 ;  /* 0x0000000200027308 */ /* 0x002e640000001000 */
[----:B-1----:R-:W-:-:S06]  /*0780*/  IADD3 R2, R2, 0xffffffe, RZ ;  /* 0x0ffffffe02027810 */ /* 0x002fcc0007ffe0ff */
[----:B------:R-:W1:Y:S02]  /*0790*/  F2I.FTZ.U32.TRUNC.NTZ R3, R2 ;  /* 0x0000000200037305 */ /* 0x000e64000021f000 */
[----:B-1----:R-:W-:-:S04]  /*07a0*/  IMAD.MOV R2, RZ, RZ, -R3 ;  /* 0x000000ffff027224 */ /* 0x002fc800078e0a03 */
[----:B------:R-:W-:Y:S02]  /*07b0*/  IMAD R4, R2, R5, RZ ;  /* 0x0000000502047224 */ /* 0x000fe400078e02ff */
[----:B------:R-:W-:-:S04]  /*07c0*/  IMAD.MOV.U32 R2, RZ, RZ, RZ ;  /* 0x000000ffff027224 */ /* 0x000fc800078e00ff */
[----:B------:R-:W-:Y:S01]  /*07d0*/  IMAD.HI.U32 R2, R3, R4, R2 ;  /* 0x0000000403027227 */ /* 0x000fe200078e0002 */
[----:B------:R-:W-:-:S03]  /*07e0*/  MOV R3, R0 ;  /* 0x0000000000037202 */ /* 0x000fc60000000f00 */
[----:B------:R-:W-:Y:S02]  /*07f0*/  IMAD.MOV R0, RZ, RZ, -R6 ;  /* 0x000000ffff007224 */ /* 0x000fe400078e0a06 */
        /* <DEDUP_REMOVED lines=28> */
[----:B------:R-:W-:-:S03]  /*09c0*/  IMAD.MOV R5, RZ, RZ, -R4 ;  /* 0x000000ffff057224 */ /* 0x000fc600078e0a04 */
        /* <DEDUP_REMOVED lines=10> */
[----:B------:R-:W-:-:S04]  /*0a70*/  IMAD.MOV R2, RZ, RZ, -R0 ;  /* 0x000000ffff027224 */ /* 0x000fc800078e0a00 */
[C---:B------:R-:W-:Y:S01]  /*0a80*/  IMAD R3, R9.reuse, R2, R4 ;  /* 0x0000000209037224 */ /* 0x040fe200078e0204 */
[----:B------:R-:W-:Y:S01]  /*0a90*/  LEA R2, R9, R0, 0x18 ;  /* 0x0000000009027211 */ /* 0x000fe200078ec0ff */
[----:B------:R-:W-:-:S04]  /*0aa0*/  IMAD R0, R12, R5, R11 ;  /* 0x000000050c007224 */ /* 0x000fc800078e020b */
[----:B------:R-:W-:Y:S01]  /*0ab0*/  IMAD R250, R3, 0x10000, R2 ;  /* 0x0001000003fa7824 */ /* 0x000fe200078e0202 */
[----:B------:R-:W-:Y:S05]  /*0ac0*/  BRA `(.L_x_677) ;  /* 0x0000044000007947 */ /* 0x000fea0003800000 */
.L_x_676:
[----:B------:R-:W-:-:S04]  /*0ad0*/  IMAD.MOV.U32 R2, RZ, RZ, 0x4 ;  /* 0x00000004ff027424 */ /* 0x000fc800078e00ff */
[----:B------:R-:W-:-:S05]  /*0ae0*/  IMAD.WIDE R2, R251, R2, c[0x0][0x590] ;  /* 0x00016400fb027625 */ /* 0x000fca00078e0202 */
[----:B------:R-:W3:Y:S02]  /*0af0*/  LDG.E R7, [R2.64] ;  /* 0x0000000602077981 */ /* 0x000ee4000c1e1900 */
[----:B-123--:R-:W-:-:S05]  /*0b00*/  IMAD R9, R7, R12, RZ ;  /* 0x0000000c07097224 */ /* 0x00efca00078e02ff */
[-C--:B------:R-:W-:Y:S02]  /*0b10*/  IABS R0, R9.reuse ;  /* 0x0000000900007213 */ /* 0x080fe40000000000 */
[----:B------:R-:W-:-:S03]  /*0b20*/  IABS R8, R9 ;  /* 0x0000000900087213 */ /* 0x000fc60000000000 */
[----:B------:R-:W-:-:S04]  /*0b30*/  IMAD.MOV.U32 R6, RZ, RZ, R0 ;  /* 0x000000ffff067224 */ /* 0x000fc800078e0000 */
[----:B------:R-:W1:Y:S08]  /*0b40*/  I2F.RP R2, R6 ;  /* 0x0000000600027306 */ /* 0x000e700000209400 */
[----:B-1----:R-:W1:Y:S02]  /*0b50*/  MUFU.RCP R2, R2 ;  /* 0x0000000200027308 */ /* 0x002e640000001000 */
[----:B-1----:R-:W-:-:S06]  /*0b60*/  IADD3 R2, R2, 0xffffffe, RZ ;  /* 0x0ffffffe02027810 */ /* 0x002fcc0007ffe0ff */
[----:B------:R-:W1:Y:S02]  /*0b70*/  F2I.FTZ.U32.TRUNC.NTZ R3, R2 ;  /* 0x0000000200037305 */ /* 0x000e64000021f000 */
[----:B-1----:R-:W-:-:S04]  /*0b80*/  IMAD.MOV R0, RZ, RZ, -R3 ;  /* 0x000000ffff007224 */ /* 0x002fc800078e0a03 */
[----:B------:R-:W-:Y:S01]  /*0b90*/  IMAD.MOV.U32 R2, RZ, RZ, R0 ;  /* 0x000000ffff027224 */ /* 0x000fe200078e0000 */
[----:B------:R-:W-:-:S03]  /*0ba0*/  IABS R0, R11 ;  /* 0x0000000b00007213 */ /* 0x000fc60000000000 */
[----:B------:R-:W-:Y:S01]  /*0bb0*/  IMAD R4, R2, R6, RZ ;  /* 0x0000000602047224 */ /* 0x000fe200078e02ff */
[----:B------:R-:W-:Y:S01]  /*0bc0*/  MOV R5, R0 ;  /* 0x0000000000057202 */ /* 0x000fe20000000f00 */
[----:B------:R-:W-:-:S04]  /*0bd0*/  IMAD.MOV.U32 R2, RZ, RZ, RZ ;  /* 0x000000ffff027224 */ /* 0x000fc800078e00ff */
[----:B------:R-:W-:-:S04]  /*0be0*/  IMAD.HI.U32 R0, R3, R4, R2 ;  /* 0x0000000403007227 */ /* 0x000fc800078e0002 */
[----:B------:R-:W-:Y:S02]  /*0bf0*/  IMAD.MOV R2, RZ, RZ, -R8 ;  /* 0x000000ffff027224 */ /* 0x000fe400078e0a08 */
        /* <DEDUP_REMOVED lines=9> */
[----:B------:R-:W-:-:S04]  /*0c90*/  @P2 IADD3 R0, R0, 0x1, RZ ;  /* 0x0000000100002810 */ /* 0x000fc80007ffe0ff */
[----:B------:R-:W-:-:S05]  /*0ca0*/  MOV R4, R0 ;  /* 0x0000000000047202 */ /* 0x000fca0000000f00 */
[----:B------:R-:W-:Y:S01]  /*0cb0*/  @!P1 IMAD.MOV R4, RZ, RZ, -R4 ;  /* 0x000000ffff049224 */ /* 0x000fe200078e0a04 */
[----:B------:R-:W-:-:S05]  /*0cc0*/  @!P0 LOP3.LUT R4, RZ, R9, RZ, 0x33, !PT ;  /* 0x00000009ff048212 */ /* 0x000fca00078e33ff */
[----:B------:R-:W-:-:S05]  /*0cd0*/  IMAD R10, R7, R4, RZ ;  /* 0x00000004070a7224 */ /* 0x000fca00078e02ff */
[----:B------:R-:W-:-:S04]  /*0ce0*/  IADD3 R0, -R10, c[0x0][0x538], RZ ;  /* 0x00014e000a007a10 */ /* 0x000fc80007ffe1ff */
[----:B------:R-:W-:-:S04]  /*0cf0*/  IMNMX R6, R7, R0, PT ;  /* 0x0000000007067217 */ /* 0x000fc80003800200 */
[----:B------:R-:W-:-:S05]  /*0d00*/  IABS R0, R6 ;  /* 0x0000000600007213 */ /* 0x000fca0000000000 */
[----:B------:R-:W-:-:S04]  /*0d10*/  IMAD.MOV.U32 R5, RZ, RZ, R0 ;  /* 0x000000ffff057224 */ /* 0x000fc800078e0000 */
[----:B------:R-:W1:Y:S08]  /*0d20*/  I2F.RP R2, R5 ;  /* 0x0000000500027306 */ /* 0x000e700000209400 */
[----:B-1----:R-:W1:Y:S02]  /*0d30*/  MUFU.RCP R2, R2 ;  /* 0x0000000200027308 */ /* 0x002e640000001000 */
[----:B-1----:R-:W-:-:S06]  /*0d40*/  IADD3 R2, R2, 0xffffffe, RZ ;  /* 0x0ffffffe02027810 */ /* 0x002fcc0007ffe0ff */
[----:B------:R1:W2:Y:S02]  /*0d50*/  F2I.FTZ.U32.TRUNC.NTZ R3, R2 ;  /* 0x0000000200037305 */ /* 0x0002a4000021f000 */
[----:B-1----:R-:W-:Y:S01]  /*0d60*/  IMAD.MOV R2, RZ, RZ, -R4 ;  /* 0x000000ffff027224 */ /* 0x002fe200078e0a04 */
[----:B--2---:R-:W-:-:S03]  /*0d70*/  IADD3 R0, RZ, -R3, RZ ;  /* 0x80000003ff007210 */ /* 0x004fc60007ffe0ff */
[----:B------:R-:W-:Y:S01]  /*0d80*/  IMAD R8, R9, R2, R11 ;  /* 0x0000000209087224 */ /* 0x000fe200078e020b */
[----:B------:R-:W-:Y:S01]  /*0d90*/  IABS R9, R6 ;  /* 0x0000000600097213 */ /* 0x000fe20000000000 */
[----:B------:R-:W-:-:S03]  /*0da0*/  IMAD.MOV.U32 R2, RZ, RZ, R0 ;  /* 0x000000ffff027224 */ /* 0x000fc600078e0000 */
[----:B------:R-:W-:Y:S01]  /*0db0*/  IABS R0, R8 ;  /* 0x0000000800007213 */ /* 0x000fe20000000000 */
[----:B------:R-:W-:Y:S02]  /*0dc0*/  IMAD R7, R2, R5, RZ ;  /* 0x0000000502077224 */ /* 0x000fe400078e02ff */
[----:B------:R-:W-:Y:S02]  /*0dd0*/  IMAD.MOV.U32 R2, RZ, RZ, RZ ;  /* 0x000000ffff027224 */ /* 0x000fe400078e00ff */
[----:B------:R-:W-:Y:S01]  /*0de0*/  IMAD.MOV.U32 R4, RZ, RZ, R0 ;  /* 0x000000ffff047224 */ /* 0x000fe200078e0000 */
[----:B------:R-:W-:Y:S01]  /*0df0*/  IADD3 R0, RZ, -R9, RZ ;  /* 0x80000009ff007210 */ /* 0x000fe20007ffe0ff */
[----:B------:R-:W-:-:S04]  /*0e00*/  IMAD.HI.U32 R3, R3, R7, R2 ;  /* 0x0000000703037227 */ /* 0x000fc800078e0002 */
[----:B------:R-:W-:Y:S02]  /*0e10*/  IMAD.MOV.U32 R2, RZ, RZ, R0 ;  /* 0x000000ffff027224 */ /* 0x000fe400078e0000 */
[----:B------:R-:W-:Y:S01]  /*0e20*/  IMAD.HI.U32 R0, R3, R4, RZ ;  /* 0x0000000403007227 */ /* 0x000fe200078e00ff */
[----:B------:R-:W-:-:S03]  /*0e30*/  IADD3 R3, R10, 0x1000000, R8 ;  /* 0x010000000a037810 */ /* 0x000fc60007ffe008 */
[----:B------:R-:W-:-:S05]  /*0e40*/  IMAD R2, R0, R2, R4 ;  /* 0x0000000200027224 */ /* 0x000fca00078e0204 */
[----:B------:R-:W-:-:S13]  /*0e50*/  ISETP.GT.U32.AND P0, PT, R5, R2, PT ;  /* 0x000000020500720c */ /* 0x000fda0003f04070 */
[----:B------:R-:W-:Y:S01]  /*0e60*/  @!P0 IMAD.IADD R2, R2, 0x1, -R5 ;  /* 0x0000000102028824 */ /* 0x000fe200078e0a05 */
[----:B------:R-:W-:Y:S02]  /*0e70*/  @!P0 IADD3 R0, R0, 0x1, RZ ;  /* 0x0000000100008810 */ /* 0x000fe40007ffe0ff */
[----:B------:R-:W-:Y:S02]  /*0e80*/  ISETP.NE.AND P0, PT, R6, RZ, PT ;  /* 0x000000ff0600720c */ /* 0x000fe40003f05270 */
[----:B------:R-:W-:Y:S02]  /*0e90*/  ISETP.GE.U32.AND P2, PT, R2, R5, PT ;  /* 0x000000050200720c */ /* 0x000fe40003f46070 */
[----:B------:R-:W-:-:S04]  /*0ea0*/  LOP3.LUT R2, R8, R6, RZ, 0x3c, !PT ;  /* 0x0000000608027212 */ /* 0x000fc800078e3cff */
[----:B------:R-:W-:Y:S01]  /*0eb0*/  ISETP.GE.AND P1, PT, R2, RZ, PT ;  /* 0x000000ff0200720c */ /* 0x000fe20003f26270 */
[----:B------:R-:W-:-:S06]  /*0ec0*/  IMAD.MOV R2, RZ, RZ, -R6 ;  /* 0x000000ffff027224 */ /* 0x000fcc00078e0a06 */
[----:B------:R-:W-:-:S06]  /*0ed0*/  @P2 IADD3 R0, R0, 0x1, RZ ;  /* 0x0000000100002810 */ /* 0x000fcc0007ffe0ff */
[----:B------:R-:W-:Y:S02]  /*0ee0*/  @!P1 IADD3 R0, -R0, RZ, RZ ;  /* 0x000000ff00009210 */ /* 0x000fe40007ffe1ff */
[----:B------:R-:W-:-:S05]  /*0ef0*/  @!P0 LOP3.LUT R0, RZ, R6, RZ, 0x33, !PT ;  /* 0x00000006ff008212 */ /* 0x000fca00078e33ff */
[----:B------:R-:W-:Y:S02]  /*0f00*/  IMAD R250, R0, R2, R3 ;  /* 0x0000000200fa7224 */ /* 0x000fe400078e0203 */
.L_x_677:
[----:B------:R-:W-:Y:S05]  /*0f10*/  BSYNC B0 ;  /* 0x0000000000007941 */ /* 0x000fea0003800000 */
.L_x_675:
[----:B------:R-:W-:-:S04]  /*0f20*/  LOP3.LUT R0, RZ, R0, RZ, 0x33, !PT ;  /* 0x00000000ff007212 */ /* 0x000fc800078e33ff */
[----:B------:R-:W-:Y:S01]  /*0f30*/  IADD3 R249, R0, R12, RZ ;  /* 0x0000000c00f97210 */ /* 0x000fe20007ffe0ff */
[----:B------:R-:W-:Y:S05]  /*0f40*/  BRA `(.L_x_678) ;  /* 0x0000004000007947 */ /* 0x000fea0003800000 */
.L_x_666:
[----:B--2---:R-:W-:Y:S01]  /*0f50*/  IMAD.MOV.U32 R249, RZ, RZ, RZ ;  /* 0x000000fffff97224 */ /* 0x004fe200078e00ff */
[----:B------:R-:W-:Y:S01]  /*0f60*/  MOV R250, RZ ;  /* 0x000000ff00fa7202 */ /* 0x000fe20000000f00 */
[----:B------:R-:W-:Y:S01]  /*0f70*/  IMAD.U32 R248, RZ, RZ, UR4 ;  /* 0x00000004fff87e24 */ /* 0x000fe2000f8e00ff */
[----:B------:R-:W-:Y:S02]  /*0f80*/  MOV R251, c[0x0][0x53c] ;  /* 0x00014f0000fb7a02 */ /* 0x000fe40000000f00 */
.L_x_678:
[----:B------:R-:W-:Y:S01]  /*0f90*/  ISETP.NE.AND P0, PT, R13, RZ, PT ;  /* 0x000000ff0d00720c */ /* 0x000fe20003f05270 */
[----:B------:R-:W-:-:S12]  /*0fa0*/  WARPSYNC 0xffffffff ;  /* 0xffffffff00007948 */ /* 0x000fd80003800000 */
[----:B------:R1:W-:Y:S04]  /*0fb0*/  @!P0 STS.128 [0xe100], R248 ;  /* 0x00e100f8ff008388 */ /* 0x0003e80000000c00 */
[----:B------:R-:W-:Y:S06]  /*0fc0*/  BAR.ARV 0x5, 0x100 ;  /* 0x0144000000007b1d */ /* 0x000fec0000002000 */
.L_x_664:
[----:B-12---:R-:W-:-:S13]  /*0fd0*/  ISETP.GE.AND P0, PT, R251, c[0x0][0x53c], PT ;  /* 0x00014f00fb007a0c */ /* 0x006fda0003f06270 */
        /* <DEDUP_REMOVED lines=39> */
[----:B------:R-:W-:Y:S01]  /*1250*/  LOP3.LUT R6, R8, 0x1, RZ, 0xc0, !PT ;  /* 0x0000000108067812 */ /* 0x000fe200078ec0ff */
[----:B------:R-:W-:Y:S01]  /*1260*/  IMAD.IADD R18, R16, 0x1, -R3 ;  /* 0x0000000110127824 */ /* 0x000fe200078e0a03 */
[----:B------:R-:W-:-:S02]  /*1270*/  LOP3.LUT R4, R0, 0x8, R9, 0xf8, !PT ;  /* 0x0000000800047812 */ /* 0x000fc400078ef809 */
[----:B------:R-:W-:Y:S02]  /*1280*/  SHF.R.U32.HI R2, RZ, 0x3, R0 ;  /* 0x00000003ff027819 */ /* 0x000fe40000011600 */
[--C-:B------:R-:W-:Y:S02]  /*1290*/  SHF.R.S32.HI R9, RZ, 0x5, R10.reuse ;  /* 0x00000005ff097819 */ /* 0x100fe4000001140a */
[----:B------:R-:W-:Y:S02]  /*12a0*/  SHF.R.S32.HI R0, RZ, 0x1f, R10 ;  /* 0x0000001fff007819 */ /* 0x000fe4000001140a */
[----:B------:R-:W-:Y:S02]  /*12b0*/  SHF.R.S32.HI R11, RZ, 0x1f, R18 ;  /* 0x0000001fff0b7819 */ /* 0x000fe40000011412 */
[----:B------:R-:W-:Y:S02]  /*12c0*/  LEA.HI R0, R0, R9, RZ, 0x3 ;  /* 0x0000000900007211 */ /* 0x000fe400078f18ff */
[----:B------:R-:W-:Y:S01]  /*12d0*/  LOP3.LUT R3, R15, 0xfffffffc, RZ, 0xc0, !PT ;  /* 0xfffffffc0f037812 */ /* 0x000fe200078ec0ff */
[----:B------:R-:W-:Y:S01]  /*12e0*/  IMAD.MOV.U32 R15, RZ, RZ, 0x20 ;  /* 0x00000020ff0f7424 */ /* 0x000fe200078e00ff */
[----:B------:R-:W-:-:S02]  /*12f0*/  LOP3.LUT R0, R0, 0xffffff8, RZ, 0xc0, !PT ;  /* 0x0ffffff800007812 */ /* 0x000fc400078ec0ff */
[----:B------:R-:W-:Y:S01]  /*1300*/  LEA.HI R11, R11, R18, RZ, 0x2 ;  /* 0x000000120b0b7211 */ /* 0x000fe200078f10ff */
[----:B------:R-:W-:Y:S01]  /*1310*/  IMAD.IADD R3, R16, 0x1, -R3 ;  /* 0x0000000110037824 */ /* 0x000fe200078e0a03 */
[----:B------:R-:W-:Y:S01]  /*1320*/  LOP3.LUT R10, R4, R2, RZ, 0x3c, !PT ;  /* 0x00000002040a7212 */ /* 0x000fe200078e3cff */
[----:B------:R-:W-:Y:S01]  /*1330*/  IMAD.IADD R4, R9, 0x1, -R0 ;  /* 0x0000000109047824 */ /* 0x000fe200078e0a00 */
[----:B------:R-:W-:Y:S01]  /*1340*/  SHF.R.S32.HI R2, RZ, 0x2, R11 ;  /* 0x00000002ff027819 */ /* 0x000fe2000001140b */
[----:B------:R-:W-:Y:S01]  /*1350*/  IMAD.MOV.U32 R16, RZ, RZ, 0x10 ;  /* 0x00000010ff107424 */ /* 0x000fe200078e00ff */
[----:B------:R-:W-:Y:S02]  /*1360*/  ISETP.NE.U32.AND P4, PT, R6, 0x1, PT ;  /* 0x000000010600780c */ /* 0x000fe40003f85070 */
[----:B------:R-:W-:Y:S01]  /*1370*/  LEA.HI R0, R3, R3, RZ, 0x1 ;  /* 0x0000000303007211 */ /* 0x000fe200078f08ff */
[----:B------:R-:W-:Y:S01]  /*1380*/  IMAD R17, R4, 0x10, R2 ;  /* 0x0000001004117824 */ /* 0x000fe200078e0202 */
[----:B------:R-:W-:Y:S01]  /*1390*/  R2P PR, R8, 0x6 ;  /* 0x0000000608007804 */ /* 0x000fe20000000000 */
[C---:B------:R-:W-:Y:S01]  /*13a0*/  IMAD.SHL.U32 R2, R5.reuse, 0x40, RZ ;  /* 0x0000004005027824 */ /* 0x040fe200078e00ff */
[----:B------:R-:W-:Y:S01]  /*13b0*/  LOP3.LUT R6, R0, 0x1ffffffe, RZ, 0xc0, !PT ;  /* 0x1ffffffe00067812 */ /* 0x000fe200078ec0ff */
[----:B------:R-:W-:Y:S01]  /*13c0*/  IMAD.SHL.U32 R4, R8, 0x40, RZ ;  /* 0x0000004008047824 */ /* 0x000fe200078e00ff */
[----:B------:R-:W-:Y:S01]  /*13d0*/  LOP3.LUT P3, RZ, R5, 0x2, RZ, 0xc0, !PT ;  /* 0x0000000205ff7812 */ /* 0x000fe2000786c0ff */
[----:B------:R-:W-:Y:S01]  /*13e0*/  IMAD R0, R13, 0x200, R10 ;  /* 0x000002000d007824 */ /* 0x000fe200078e020a */
[----:B------:R-:W-:Y:S01]  /*13f0*/  LOP3.LUT P0, RZ, R5, 0x4, RZ, 0xc0, !PT ;  /* 0x0000000405ff7812 */ /* 0x000fe2000780c0ff */
[----:B------:R-:W-:Y:S01]  /*1400*/  IMAD.SHL.U32 R5, R13, 0x8, RZ ;  /* 0x000000080d057824 */ /* 0x000fe200078e00ff */
[----:B------:R-:W-:Y:S01]  /*1410*/  LOP3.LUT R2, R2, 0x1c0, RZ, 0xc0, !PT ;  /* 0x000001c002027812 */ /* 0x000fe200078ec0ff */
[----:B------:R-:W-:Y:S01]  /*1420*/  IMAD.IADD R246, R3, 0x1, -R6 ;  /* 0x0000000103f67824 */ /* 0x000fe200078e0a06 */
[----:B------:R-:W-:Y:S01]  /*1430*/  LOP3.LUT R4, R4, 0x1c0, RZ, 0xc0, !PT ;  /* 0x000001c004047812 */ /* 0x000fe200078ec0ff */
[----:B------:R-:W-:Y:S01]  /*1440*/  IMAD.MOV.U32 R8, RZ, RZ, 0x40 ;  /* 0x00000040ff087424 */ /* 0x000fe200078e00ff */
[----:B------:R-:W-:Y:S01]  /*1450*/  LOP3.LUT R12, R12, 0x7ffffe00, R7, 0xf8, !PT ;  /* 0x7ffffe000c0c7812 */ /* 0x000fe200078ef807 */
[----:B------:R-:W-:Y:S01]  /*1460*/  IMAD R7, R9, 0x200, R3 ;  /* 0x0000020009077824 */ /* 0x000fe200078e0203 */
[----:B------:R-:W-:Y:S01]  /*1470*/  LOP3.LUT R6, R2, 0x8, R5, 0xf8, !PT ;  /* 0x0000000802067812 */ /* 0x000fe200078ef805 */
[----:B------:R-:W-:Y:S01]  /*1480*/  IMAD R10, R229, 0x20, R245 ;  /* 0x00000020e50a7824 */ /* 0x000fe200078e02f5 */
[----:B------:R-:W-:Y:S01]  /*1490*/  SHF.R.U32.HI R3, RZ, 0x3, R2 ;  /* 0x00000003ff037819 */ /* 0x000fe20000011602 */
[----:B------:R-:W-:Y:S01]  /*14a0*/  IMAD.SHL.U32 R195, R12, 0x2, RZ ;  /* 0x000000020cc37824 */ /* 0x000fe200078e00ff */
[----:B------:R-:W-:Y:S01]  /*14b0*/  LEA.HI R2, R4, R4, RZ, 0x1d ;  /* 0x0000000404027211 */ /* 0x000fe200078fe8ff */
[----:B------:R-:W-:Y:S01]  /*14c0*/  STL [R1+0x24], R17 ;  /* 0x0000241101007387 */ /* 0x000fe20000100800 */
[----:B------:R-:W-:Y:S01]  /*14d0*/  LOP3.LUT R3, R6, R3, RZ, 0x3c, !PT ;  /* 0x0000000306037212 */ /* 0x000fe200078e3cff */
[----:B------:R-:W-:Y:S01]  /*14e0*/  IMAD.SHL.U32 R6, R14, 0x40, RZ ;  /* 0x000000400e067824 */ /* 0x000fe200078e00ff */
[----:B------:R-:W-:Y:S01]  /*14f0*/  SEL R5, R16, 0xfffffff0, !P3 ;  /* 0xfffffff010057807 */ /* 0x000fe20005800000 */
[----:B------:R-:W-:Y:S01]  /*1500*/  IMAD.U32 R7, R7, 0x2, R2 ;  /* 0x0000000207077824 */ /* 0x000fe200078e0002 */
[----:B------:R-:W-:Y:S01]  /*1510*/  LOP3.LUT R2, R11, 0x7ffffffc, RZ, 0xc0, !PT ;  /* 0x7ffffffc0b027812 */ /* 0x000fe200078ec0ff */
[----:B------:R-:W-:Y:S01]  /*1520*/  IMAD R246, R246, 0x8, R17 ;  /* 0x00000008f6f67824 */ /* 0x000fe200078e0211 */
[----:B------:R-:W-:-:S02]  /*1530*/  SEL R4, R15, 0xffffffe0, !P0 ;  /* 0xffffffe00f047807 */ /* 0x000fc40004000000 */
[----:B------:R-:W-:Y:S01]  /*1540*/  IADD3 R221, R219, 0x40, RZ ;  /* 0x00000040dbdd7810 */ /* 0x000fe20007ffe0ff */
[----:B------:R-:W-:Y:S01]  /*1550*/  IMAD.IADD R2, R18, 0x1, -R2 ;  /* 0x0000000112027824 */ /* 0x000fe200078e0a02 */
[----:B------:R-:W-:Y:S01]  /*1560*/  LOP3.LUT R3, R3, 0x7ffffe00, R6, 0xf8, !PT ;  /* 0x7ffffe0003037812 */ /* 0x000fe200078ef806 */
[----:B------:R-:W-:Y:S01]  /*1570*/  IMAD.IADD R4, R5, 0x1, R4 ;  /* 0x0000000105047824 */ /* 0x000fe200078e0204 */
[----:B------:R-:W-:Y:S01]  /*1580*/  SHF.R.S32.HI R6, RZ, 0x1f, R221 ;  /* 0x0000001fff067819 */ /* 0x000fe200000114dd */
[----:B------:R-:W-:Y:S01]  /*1590*/  IMAD.SHL.U32 R233, R2, 0x2, RZ ;  /* 0x0000000202e97824 */ /* 0x000fe200078e00ff */
[----:B------:R-:W-:Y:S02]  /*15a0*/  LEA R180, R0, 0x8100, 0x1 ;  /* 0x0000810000b47811 */ /* 0x000fe400078e08ff */
[----:B------:R-:W-:Y:S02]  /*15b0*/  SHF.R.S32.HI R5, RZ, 0x1f, R219 ;  /* 0x0000001fff057819 */ /* 0x000fe400000114db */
[----:B------:R-:W-:-:S02]  /*15c0*/  IADD3 R24, R233, 0x10, RZ ;  /* 0x00000010e9187810 */ /* 0x000fc40007ffe0ff */
[C---:B------:R-:W-:Y:S02]  /*15d0*/  IADD3 R23, R233.reuse, 0x18, RZ ;  /* 0x00000018e9177810 */ /* 0x040fe40007ffe0ff */
[C---:B------:R-:W-:Y:S02]  /*15e0*/  IADD3 R22, R233.reuse, 0x20, RZ ;  /* 0x00000020e9167810 */ /* 0x040fe40007ffe0ff */
[C---:B------:R-:W-:Y:S02]  /*15f0*/  IADD3 R21, R233.reuse, 0x28, RZ ;  /* 0x00000028e9157810 */ /* 0x040fe40007ffe0ff */
[C---:B------:R-:W-:Y:S02]  /*1600*/  IADD3 R19, R233.reuse, 0x38, RZ ;  /* 0x00000038e9137810 */ /* 0x040fe40007ffe0ff */
[----:B------:R-:W-:Y:S02]  /*1610*/  IADD3 R18, R233, 0x40, RZ ;  /* 0x00000040e9127810 */ /* 0x000fe40007ffe0ff */
[----:B------:R-:W-:-:S02]  /*1620*/  SEL R6, R8, 0xffffffc0, !P2 ;  /* 0xffffffc008067807 */ /* 0x000fc40005000000 */
[----:B------:R-:W-:Y:S02]  /*1630*/  SEL R0, R8, 0xffffffc0, !P0 ;  /* 0xffffffc008007807 */ /* 0x000fe40004000000 */
[C---:B------:R-:W-:Y:S02]  /*1640*/  IADD3 R16, R233.reuse, 0x50, RZ ;  /* 0x00000050e9107810 */ /* 0x040fe40007ffe0ff */
[----:B------:R-:W-:Y:S02]  /*1650*/  IADD3 R14, R233, 0x58, RZ ;  /* 0x00000058e90e7810 */ /* 0x000fe40007ffe0ff */
[----:B------:R-:W-:Y:S02]  /*1660*/  LEA R10, R7, 0x80, 0x1 ;  /* 0x00000080070a7811 */ /* 0x000fe400078e08ff */
[----:B------:R-:W-:Y:S02]  /*1670*/  SEL R5, R15, 0xffffffe0, !P1 ;  /* 0xffffffe00f057807 */ /* 0x000fe40004800000 */
[----:B------:R-:W-:Y:S01]  /*1680*/  IADD3 R12, R233, 0x68, RZ ;  /* 0x00000068e90c7810 */ /* 0x000fe20007ffe0ff */
[----:B------:R1:W-:Y:S01]  /*1690*/  STL [R1], R10 ;  /* 0x0000000a01007387 */ /* 0x0003e20000100800 */
[----:B------:R-:W-:-:S02]  /*16a0*/  SHF.R.S32.HI R8, RZ, 0x1f, R24 ;  /* 0x0000001fff087819 */ /* 0x000fc40000011418 */
[----:B------:R-:W-:Y:S02]  /*16b0*/  SHF.R.S32.HI R7, RZ, 0x1f, R23 ;  /* 0x0000001fff077819 */ /* 0x000fe40000011417 */
[----:B------:R-:W-:Y:S02]  /*16c0*/  SHF.R.S32.HI R8, RZ, 0x1f, R22 ;  /* 0x0000001fff087819 */ /* 0x000fe40000011416 */
[----:B------:R-:W-:Y:S02]  /*16d0*/  SHF.R.S32.HI R7, RZ, 0x1f, R21 ;  /* 0x0000001fff077819 */ /* 0x000fe40000011415 */
[----:B------:R-:W-:Y:S02]  /*16e0*/  SHF.R.S32.HI R8, RZ, 0x1f, R19 ;  /* 0x0000001fff087819 */ /* 0x000fe40000011413 */
[----:B------:R-:W-:Y:S02]  /*16f0*/  SHF.R.S32.HI R7, RZ, 0x1f, R18 ;  /* 0x0000001fff077819 */ /* 0x000fe40000011412 */
[----:B------:R-:W-:-:S02]  /*1700*/  SHF.R.S32.HI R8, RZ, 0x1f, R16 ;  /* 0x0000001fff087819 */ /* 0x000fc40000011410 */
[----:B------:R-:W-:Y:S02]  /*1710*/  SHF.R.S32.HI R7, RZ, 0x1f, R14 ;  /* 0x0000001fff077819 */ /* 0x000fe4000001140e */
[----:B------:R-:W-:Y:S01]  /*1720*/  SHF.R.S32.HI R8, RZ, 0x1f, R12 ;  /* 0x0000001fff087819 */ /* 0x000fe2000001140c */
[C---:B------:R-:W-:Y:S01]  /*1730*/  IMAD.IADD R8, R10.reuse, 0x1, R5 ;  /* 0x000000010a087824 */ /* 0x040fe200078e0205 */
[C---:B------:R-:W-:Y:S02]  /*1740*/  IADD3 R7, R10.reuse, -0x10, RZ ;  /* 0xfffffff00a077810 */ /* 0x040fe40007ffe0ff */
[----:B------:R-:W-:Y:S02]  /*1750*/  LEA R183, R3, 0x100, 0x1 ;  /* 0x0000010003b77811 */ /* 0x000fe400078e08ff */
[C---:B------:R-:W-:Y:S01]  /*1760*/  @P4 IADD3 R7, R10.reuse, 0x10, RZ ;  /* 0x000000100a074810 */ /* 0x040fe20007ffe0ff */
[----:B------:R2:W-:Y:S01]  /*1770*/  STL [R1+0xc], R8 ;  /* 0x00000c0801007387 */ /* 0x0005e20000100800 */
[----:B------:R-:W-:Y:S01]  /*1780*/  SEL R2, R15, 0xffffffe0, !P3 ;  /* 0xffffffe00f027807 */ /* 0x000fe20005800000 */
[----:B-1----:R-:W-:Y:S01]  /*1790*/  IMAD.IADD R10, R10, 0x1, R6 ;  /* 0x000000010a0a7824 */ /* 0x002fe200078e0206 */
[----:B------:R-:W-:Y:S01]  /*17a0*/  IADD3 R25, R233, 0x8, RZ ;  /* 0x00000008e9197810 */ /* 0x000fe20007ffe0ff */
[----:B------:R-:W-:Y:S01]  /*17b0*/  IMAD R188, R9, 0x800, R183 ;  /* 0x0000080009bc7824 */ /* 0x000fe200078e02b7 */
[--C-:B------:R-:W-:Y:S01]  /*17c0*/  IADD3 R186, R0, R183, R2.reuse ;  /* 0x000000b700ba7210 */ /* 0x100fe20007ffe002 */
[--C-:B------:R-:W-:Y:S01]  /*17d0*/  IMAD.IADD R3, R5, 0x1, R7.reuse ;  /* 0x0000000105037824 */ /* 0x100fe200078e0207 */
[----:B------:R1:W-:Y:S01]  /*17e0*/  STL [R1+0x1c], R10 ;  /* 0x00001c0a01007387 */ /* 0x0003e20000100800 */
[----:B------:R-:W-:Y:S01]  /*17f0*/  IMAD.IADD R5, R6, 0x1, R7 ;  /* 0x0000000106057824 */ /* 0x000fe200078e0207 */
[----:B------:R-:W-:Y:S01]  /*1800*/  IADD3 R20, R233, 0x30, RZ ;  /* 0x00000030e9147810 */ /* 0x000fe20007ffe0ff */
[----:B------:R-:W-:Y:S01]  /*1810*/  IMAD.IADD R185, R183, 0x1, R2 ;  /* 0x00000001b7b97824 */ /* 0x000fe200078e0202 */
[----:B------:R1:W-:Y:S01]  /*1820*/  STL [R1+0x4], R7 ;  /* 0x0000040701007387 */ /* 0x0003e20000100800 */
[----:B------:R-:W-:Y:S01]  /*1830*/  IMAD.IADD R189, R2, 0x1, R188 ;  /* 0x0000000102bd7824 */ /* 0x000fe200078e02bc */
[----:B------:R-:W-:Y:S01]  /*1840*/  IADD3 R11, R233, 0x70, RZ ;  /* 0x00000070e90b7810 */ /* 0x000fe20007ffe0ff */
[----:B------:R-:W-:Y:S01]  /*1850*/  IMAD.IADD R2, R3, 0x1, R6 ;  /* 0x0000000103027824 */ /* 0x000fe200078e0206 */
[C---:B------:R-:W-:Y:S01]  /*1860*/  IADD3 R17, R233.reuse, 0x48, RZ ;  /* 0x00000048e9117810 */ /* 0x040fe20007ffe0ff */
[----:B------:R-:W-:Y:S01]  /*1870*/  IMAD R187, R4, 0x2, R183 ;  /* 0x0000000204bb7824 */ /* 0x000fe200078e02b7 */
[----:B------:R-:W-:Y:S01]  /*1880*/  IADD3 R13, R233, 0x60, RZ ;  /* 0x00000060e90d7810 */ /* 0x000fe20007ffe0ff */
[----:B------:R-:W-:Y:S01]  /*1890*/  IMAD.IADD R184, R183, 0x1, R0 ;  /* 0x00000001b7b87824 */ /* 0x000fe200078e0200 */
[----:B------:R-:W-:Y:S01]  /*18a0*/  IADD3 R252, R233, 0x78, RZ ;  /* 0x00000078e9fc7810 */ /* 0x000fe20007ffe0ff */
[C---:B------:R-:W-:Y:S01]  /*18b0*/  IMAD.IADD R191, R0.reuse, 0x1, R188 ;  /* 0x0000000100bf7824 */ /* 0x040fe200078e02bc */
[----:B------:R-:W-:Y:S01]  /*18c0*/  SHF.R.S32.HI R15, RZ, 0x1f, R25 ;  /* 0x0000001fff0f7819 */ /* 0x000fe20000011419 */
[----:B------:R-:W-:Y:S01]  /*18d0*/  IMAD.IADD R190, R0, 0x1, R189 ;  /* 0x0000000100be7824 */ /* 0x000fe200078e02bd */
[----:B------:R-:W-:Y:S01]  /*18e0*/  SHF.R.S32.HI R15, RZ, 0x1f, R20 ;  /* 0x0000001fff0f7819 */ /* 0x000fe20000011414 */
[----:B--2---:R-:W-:Y:S01]  /*18f0*/  IMAD.IADD R8, R8, 0x1, R6 ;  /* 0x0000000108087824 */ /* 0x004fe200078e0206 */
[----:B------:R-:W-:-:S02]  /*1900*/  SHF.R.S32.HI R12, RZ, 0x1f, R11 ;  /* 0x0000001fff0c7819 */ /* 0x000fc4000001140b */
[----:B------:R-:W-:Y:S02]  /*1910*/  SHF.R.S32.HI R15, RZ, 0x1f, R17 ;  /* 0x0000001fff0f7819 */ /* 0x000fe40000011411 */
[----:B------:R1:W-:Y:S01]  /*1920*/  STL [R1+0x18], R8 ;  /* 0x0000180801007387 */ /* 0x0003e20000100800 */
[----:B------:R-:W-:Y:S02]  /*1930*/  SHF.R.S32.HI R13, RZ, 0x1f, R13 ;  /* 0x0000001fff0d7819 */ /* 0x000fe4000001140d */
[----:B------:R-:W-:Y:S01]  /*1940*/  SHF.R.S32.HI R11, RZ, 0x1f, R252 ;  /* 0x0000001fff0b7819 */ /* 0x000fe200000114fc */
[----:B------:R1:W-:Y:S04]  /*1950*/  STL [R1+0x14], R5 ;  /* 0x0000140501007387 */ /* 0x0003e80000100800 */
[----:B------:R1:W-:Y:S04]  /*1960*/  STL [R1+0x8], R3 ;  /* 0x0000080301007387 */ /* 0x0003e80000100800 */
[----:B------:R1:W-:Y:S02]  /*1970*/  STL [R1+0x10], R2 ;  /* 0x0000100201007387 */ /* 0x0003e40000100800 */
.L_x_832:
[----:B------:R-:W-:Y:S01]  /*1980*/  ISETP.NE.U32.AND P0, PT, RZ, c[0x0][0x370], PT ;  /* 0x0000dc00ff007a0c */ /* 0x000fe20003f05070 */
[----:B------:R-:W-:Y:S01]  /*1990*/  IMAD.MOV.U32 R13, RZ, RZ, 0x4 ;  /* 0x00000004ff0d7424 */ /* 0x000fe200078e00ff */
[----:B------:R-:W-:Y:S01]  /*19a0*/  ISETP.NE.U32.AND P2, PT, RZ, c[0x0][0x360], PT ;  /* 0x0000d800ff007a0c */ /* 0x000fe20003f45070 */
[----:B------:R-:W-:Y:S01]  /*19b0*/  IMAD.MOV.U32 R234, RZ, RZ, RZ ;  /* 0x000000ffffea7224 */ /* 0x000fe200078e00ff */
[----:B------:R-:W-:Y:S01]  /*19c0*/  ISETP.NE.AND.EX P1, PT, RZ, c[0x0][0x374], PT, P0 ;  /* 0x0000dd00ff007a0c */ /* 0x000fe20003f25300 */
[----:B------:R-:W-:Y:S01]  /*19d0*/  IMAD.MOV.U32 R12, RZ, RZ, RZ ;  /* 0x000000ffff0c7224 */ /* 0x000fe200078e00ff */
[----:B------:R-:W-:Y:S01]  /*19e0*/  ISETP.NE.AND.EX P0, PT, RZ, c[0x0][0x364], PT, P2 ;  /* 0x0000d900ff007a0c */ /* 0x000fe20003f05320 */
[----:B-1----:R-:W-:Y:S01]  /*19f0*/  IMAD.WIDE R2, R251, R13, c[0x0][0x348] ;  /* 0x0000d200fb027625 */ /* 0x002fe200078e020d */
[----:B------:R-:W-:-:S04]  /*1a00*/  ISETP.NE.U32.AND P3, PT, RZ, c[0x0][0x348], PT ;  /* 0x0000d200ff007a0c */ /* 0x000fc80003f65070 */
[----:B------:R-:W-:-:S05]  /*1a10*/  ISETP.NE.AND.EX P3, PT, RZ, c[0x0][0x34c], PT, P3 ;  /* 0x0000d300ff007a0c */ /* 0x000fca0003f65330 */
[----:B------:R-:W-:-:S04]  /*1a20*/  @P1 IMAD.WIDE R6, R251, R13, c[0x0][0x370] ;  /* 0x0000dc00fb061625 */ /* 0x000fc800078e020d */
[----:B------:R-:W-:Y:S01]  /*1a30*/  @P0 IMAD.WIDE R4, R251, R13, c[0x0][0x360] ;  /* 0x0000d800fb040625 */ /* 0x000fe200078e020d */
[----:B------:R1:W5:Y:S04]  /*1a40*/  @P1 LDG.E R234, [R6.64] ;  /* 0x0000000606ea1981 */ /* 0x000368000c1e1900 */
        /* <DEDUP_REMOVED lines=9> */
.L_x_679:
[----:B------:R-:W-:-:S04]  /*1ae0*/  ISETP.NE.U32.AND P0, PT, RZ, c[0x0][0x368], PT ;  /* 0x0000da00ff007a0c */ /* 0x000fc80003f05070 */
[----:B------:R-:W-:-:S13]  /*1af0*/  ISETP.NE.AND.EX P0, PT, RZ, c[0x0][0x36c], PT, P0 ;  /* 0x0000db00ff007a0c */ /* 0x000fda0003f05300 */
[----:B------:R-:W-:Y:S05]  /*1b00*/  @!P0 BRA `(.L_x_680) ;  /* 0x0000003000008947 */ /* 0x000fea0003800000 */
[----:B-1----:R-:W-:-:S05]  /*1b10*/  IMAD.WIDE R2, R251, R13, c[0x0][0x368] ;  /* 0x0000da00fb027625 */ /* 0x002fca00078e020d */
[----:B------:R1:W5:Y:S01]  /*1b20*/  LDG.E R0, [R2.64] ;  /* 0x0000000602007981 */ /* 0x000362000c1e1900 */
[----:B------:R-:W-:Y:S05]  /*1b30*/  BRA `(.L_x_681) ;  /* 0x0000008000007947 */ /* 0x000fea0003800000 */
.L_x_680:
[----:B------:R-:W-:Y:S01]  /*1b40*/  ISETP.NE.U32.AND P0, PT, RZ, c[0x0][0x350], PT ;  /* 0x0000d400ff007a0c */ /* 0x000fe20003f05070 */
[----:B------:R-:W-:-:S03]  /*1b50*/  IMAD.U32 R0, RZ, RZ, UR5 ;  /* 0x00000005ff007e24 */ /* 0x000fc6000f8e00ff */
[----:B------:R-:W-:-:S13]  /*1b60*/  ISETP.NE.AND.EX P0, PT, RZ, c[0x0][0x354], PT, P0 ;  /* 0x0000d500ff007a0c */ /* 0x000fda0003f05300 */
[----:B------:R-:W-:Y:S05]  /*1b70*/  @!P0 BRA `(.L_x_681) ;  /* 0x0000004000008947 */ /* 0x000fea0003800000 */
[----:B-1----:R-:W-:-:S05]  /*1b80*/  IMAD.WIDE R2, R251, R13, c[0x0][0x350] ;  /* 0x0000d400fb027625 */ /* 0x002fca00078e020d */
[----:B------:R-:W2:Y:S04]  /*1b90*/  LDG.E R4, [R2.64] ;  /* 0x0000000602047981 */ /* 0x000ea8000c1e1900 */
[----:B------:R-:W2:Y:S02]  /*1ba0*/  LDG.E R0, [R2.64+0x4] ;  /* 0x0000040602007981 */ /* 0x000ea4000c1e1900 */
[----:B--2---:R-:W-:Y:S02]  /*1bb0*/  IADD3 R0, -R4, R0, RZ ;  /* 0x0000000004007210 */ /* 0x004fe40007ffe1ff */
.L_x_681:
[----:B-1----:R-:W-:Y:S01]  /*1bc0*/  IMAD.MOV.U32 R2, RZ, RZ, c[0x0][0x2c4] ;  /* 0x0000b100ff027624 */ /* 0x002fe200078e00ff */
[----:B------:R-:W-:Y:S01]  /*1bd0*/  LOP3.LUT R192, R192, 0xffefffff, RZ, 0xc0, !PT ;  /* 0xffefffffc0c07812 */ /* 0x000fe200078ec0ff */
[----:B------:R-:W-:Y:S02]  /*1be0*/  IMAD.SHL.U32 R244, R249, 0x80, RZ ;  /* 0x00000080f9f47824 */ /* 0x000fe400078e00ff */
[----:B------:R-:W-:Y:S01]  /*1bf0*/  IMAD.MOV.U32 R6, RZ, RZ, c[0x0][0x32c] ;  /* 0x0000cb00ff067624 */ /* 0x000fe200078e00ff */
[----:B------:R-:W-:Y:S01]  /*1c00*/  ISETP.NE.AND P4, PT, R2, 0x1, PT ;  /* 0x000000010200780c */ /* 0x000fe20003f85270 */
[----:B-----5:R-:W-:Y:S01]  /*1c10*/  IMAD.IADD R232, R0, 0x1, -R234 ;  /* 0x0000000100e87824 */ /* 0x020fe200078e0aea */
[----:B------:R-:W-:-:S02]  /*1c20*/  IADD3 R2, R244, 0x7f, RZ ;  /* 0x0000007ff4027810 */ /* 0x000fc40007ffe0ff */
[----:B------:R-:W-:-:S03]  /*1c30*/  ISETP.GE.AND P1, PT, R6, 0x1, PT ;  /* 0x000000010600780c */ /* 0x000fc60003f26270 */
[----:B------:R-:W-:-:S06]  /*1c40*/  IMAD.MOV.U32 R0, RZ, RZ, R2 ;  /* 0x000000ffff007224 */ /* 0x000fcc00078e0002 */
[----:B------:R-:W-:Y:S01]  /*1c50*/  @P4 IMAD.HI.U32 R3, R2, c[0x0][0x2c8], RZ ;  /* 0x0000b20002034a27 */ /* 0x000fe200078e00ff */
[----:B------:R-:W-:Y:S02]  /*1c60*/  IADD3 R2, R232, 0x1, -R231 ;  /* 0x00000001e8027810 */ /* 0x000fe40007ffe8e7 */
[----:B------:R-:W-:Y:S02]  /*1c70*/  @P4 LOP3.LUT R192, R192, 0x100000, RZ, 0xfc, !PT ;  /* 0x00100000c0c04812 */ /* 0x000fe400078efcff */
[----:B------:R-:W-:Y:S02]  /*1c80*/  @P4 SHF.R.U32.HI R0, RZ, c[0x0][0x2cc], R3 ;  /* 0x0000b300ff004a19 */ /* 0x000fe40000011603 */
[----:B------:R-:W-:-:S03]  /*1c90*/  LOP3.LUT R192, R192, 0xffdfffff, RZ, 0xc0, !PT ;  /* 0xffdfffffc0c07812 */ /* 0x000fc600078ec0ff */
[----:B------:R-:W-:Y:S01]  /*1ca0*/  IMAD.IADD R0, R2, 0x1, R0 ;  /* 0x0000000102007824 */ /* 0x000fe200078e0200 */
[----:B------:R-:W-:-:S04]  /*1cb0*/  @P1 LOP3.LUT R192, R192, 0x200000, RZ, 0xfc, !PT ;  /* 0x00200000c0c01812 */ /* 0x000fc800078efcff */
[----:B------:R-:W-:Y:S01]  /*1cc0*/  IADD3 R3, R0, c[0x0][0x328], RZ ;  /* 0x0000ca0000037a10 */ /* 0x000fe20007ffe0ff */
[----:B------:R-:W-:Y:S05]  /*1cd0*/  @!P1 BRA `(.L_x_682) ;  /* 0x0000010000009947 */ /* 0x000fea0003800000 */
[C---:B------:R-:W-:Y:S01]  /*1ce0*/  ISETP.GT.AND P0, PT, R0.reuse, RZ, PT ;  /* 0x000000ff0000720c */ /* 0x040fe20003f04270 */
[----:B------:R-:W-:Y:S01]  /*1cf0*/  BSSY B0, `(.L_x_683) ;  /* 0x000000c000007945 */ /* 0x000fe20003800000 */
[----:B------:R-:W-:-:S11]  /*1d00*/  IADD3 R2, R0, -0x1, RZ ;  /* 0xffffffff00027810 */ /* 0x000fd60007ffe0ff */
[----:B------:R-:W-:Y:S05]  /*1d10*/  @P0 BRA `(.L_x_684) ;  /* 0x0000006000000947 */ /* 0x000fea0003800000 */
[----:B------:R-:W-:Y:S01]  /*1d20*/  ISETP.NE.AND P0, PT, R6, 0x1, PT ;  /* 0x000000010600780c */ /* 0x000fe20003f05270 */
[----:B------:R-:W-:-:S12]  /*1d30*/  IMAD.MOV R0, RZ, RZ, -R0 ;  /* 0x000000ffff007224 */ /* 0x000fd800078e0a00 */
[----:B------:R-:W-:-:S05]  /*1d40*/  @P0 IMAD.HI.U32 R2, R0, c[0x0][0x330], RZ ;  /* 0x0000cc0000020a27 */ /* 0x000fca00078e00ff */
[----:B------:R-:W-:-:S04]  /*1d50*/  @P0 SHF.R.U32.HI R0, RZ, c[0x0][0x334], R2 ;  /* 0x0000cd00ff000a19 */ /* 0x000fc80000011602 */
[----:B------:R-:W-:Y:S01]  /*1d60*/  LOP3.LUT R2, RZ, R0, RZ, 0x33, !PT ;  /* 0x00000000ff027212 */ /* 0x000fe200078e33ff */
[----:B------:R-:W-:Y:S05]  /*1d70*/  BRA `(.L_x_685) ;  /* 0x0000003000007947 */ /* 0x000fea0003800000 */
.L_x_684:
[----:B------:R-:W-:-:S13]  /*1d80*/  ISETP.NE.AND P0, PT, R6, 0x1, PT ;  /* 0x000000010600780c */ /* 0x000fda0003f05270 */
[----:B------:R-:W-:-:S05]  /*1d90*/  @P0 IMAD.HI.U32 R0, R2, c[0x0][0x330], RZ ;  /* 0x0000cc0002000a27 */ /* 0x000fca00078e00ff */
[----:B------:R-:W-:Y:S02]  /*1da0*/  @P0 SHF.R.U32.HI R2, RZ, c[0x0][0x334], R0 ;  /* 0x0000cd00ff020a19 */ /* 0x000fe40000011600 */
.L_x_685:
[----:B------:R-:W-:Y:S05]  /*1db0*/  BSYNC B0 ;  /* 0x0000000000007941 */ /* 0x000fea0003800000 */
.L_x_683:
[----:B------:R-:W-:-:S05]  /*1dc0*/  IMAD R2, R2, R6, c[0x0][0x32c] ;  /* 0x0000cb0002027624 */ /* 0x000fca00078e0206 */
[----:B------:R-:W-:-:S04]  /*1dd0*/  IMNMX R3, R3, R2, PT ;  /* 0x0000000203037217 */ /* 0x000fc80003800200 */
.L_x_682:
[----:B------:R-:W-:Y:S01]  /*1de0*/  IADD3 R3, R3, 0x5f, RZ ;  /* 0x0000005f03037810 */ /* 0x000fe20007ffe0ff */
[----:B------:R-:W-:Y:S01]  /*1df0*/  @P4 IMAD.HI.U32 R4, R244, c[0x0][0x2c8], RZ ;  /* 0x0000b200f4044a27 */ /* 0x000fe200078e00ff */
[----:B------:R-:W-:-:S03]  /*1e00*/  IADD3 R2, R232, 0x5f, RZ ;  /* 0x0000005fe8027810 */ /* 0x000fc60007ffe0ff */
[----:B------:R-:W-:-:S04]  /*1e10*/  IMAD.HI R5, R3, 0x2aaaaaab, RZ ;  /* 0x2aaaaaab03057827 */ /* 0x000fc800078e02ff */
[----:B------:R-:W-:-:S04]  /*1e20*/  IMAD.HI R2, R2, 0x2aaaaaab, RZ ;  /* 0x2aaaaaab02027827 */ /* 0x000fc800078e02ff */
[----:B------:R-:W-:Y:S01]  /*1e30*/  IMAD.MOV.U32 R0, RZ, RZ, R244 ;  /* 0x000000ffff007224 */ /* 0x000fe200078e00f4 */
[----:B------:R-:W-:Y:S01]  /*1e40*/  @P4 SHF.R.U32.HI R0, RZ, c[0x0][0x2cc], R4 ;  /* 0x0000b300ff004a19 */ /* 0x000fe20000011604 */
[----:B------:R-:W-:Y:S01]  /*1e50*/  IMAD.IADD R224, R232, 0x1, -R231 ;  /* 0x00000001e8e07824 */ /* 0x000fe200078e0ae7 */
[----:B------:R-:W-:Y:S02]  /*1e60*/  SHF.R.U32.HI R4, RZ, 0x1f, R5 ;  /* 0x0000001fff047819 */ /* 0x000fe40000011605 */
[----:B------:R-:W-:Y:S01]  /*1e70*/  SHF.R.U32.HI R3, RZ, 0x1f, R2 ;  /* 0x0000001fff037819 */ /* 0x000fe20000011602 */
[----:B------:R-:W-:Y:S01]  /*1e80*/  IMAD.IADD R0, R224, 0x1, R0 ;  /* 0x00000001e0007824 */ /* 0x000fe200078e0200 */
[----:B------:R-:W-:Y:S02]  /*1e90*/  LEA.HI.SX32 R4, R5, R4, 0x1c ;  /* 0x0000000405047211 */ /* 0x000fe400078fe2ff */
[----:B------:R-:W-:Y:S02]  /*1ea0*/  LEA.HI.SX32 R3, R2, R3, 0x1c ;  /* 0x0000000302037211 */ /* 0x000fe400078fe2ff */
[----:B------:R-:W-:-:S02]  /*1eb0*/  IADD3 R2, R0, -c[0x0][0x324], RZ ;  /* 0x8000c90000027a10 */ /* 0x000fc40007ffe0ff */
[----:B------:R-:W-:Y:S01]  /*1ec0*/  IMNMX R11, R3, R4, PT ;  /* 0x00000004030b7217 */ /* 0x000fe20003800200 */
[----:B------:R-:W-:Y:S05]  /*1ed0*/  @!P1 BRA `(.L_x_686) ;  /* 0x000000f000009947 */ /* 0x000fea0003800000 */
[----:B------:R-:W-:Y:S01]  /*1ee0*/  ISETP.GT.AND P0, PT, R0, -0x1, PT ;  /* 0xffffffff0000780c */ /* 0x000fe20003f04270 */
[----:B------:R-:W-:-:S12]  /*1ef0*/  BSSY B0, `(.L_x_687) ;  /* 0x000000b000007945 */ /* 0x000fd80003800000 */
[----:B------:R-:W-:Y:S05]  /*1f00*/  @P0 BRA `(.L_x_688) ;  /* 0x0000006000000947 */ /* 0x000fea0003800000 */
[----:B------:R-:W-:Y:S02]  /*1f10*/  ISETP.NE.AND P0, PT, R6, 0x1, PT ;  /* 0x000000010600780c */ /* 0x000fe40003f05270 */
[----:B------:R-:W-:-:S11]  /*1f20*/  LOP3.LUT R0, RZ, R0, RZ, 0x33, !PT ;  /* 0x00000000ff007212 */ /* 0x000fd600078e33ff */
[----:B------:R-:W-:-:S05]  /*1f30*/  @P0 IMAD.HI.U32 R3, R0, c[0x0][0x330], RZ ;  /* 0x0000cc0000030a27 */ /* 0x000fca00078e00ff */
[----:B------:R-:W-:-:S04]  /*1f40*/  @P0 SHF.R.U32.HI R0, RZ, c[0x0][0x334], R3 ;  /* 0x0000cd00ff000a19 */ /* 0x000fc80000011603 */
[----:B------:R-:W-:Y:S01]  /*1f50*/  LOP3.LUT R0, RZ, R0, RZ, 0x33, !PT ;  /* 0x00000000ff007212 */ /* 0x000fe200078e33ff */
[----:B------:R-:W-:Y:S05]  /*1f60*/  BRA `(.L_x_689) ;  /* 0x0000003000007947 */ /* 0x000fea0003800000 */
.L_x_688:
[----:B------:R-:W-:-:S13]  /*1f70*/  ISETP.NE.AND P0, PT, R6, 0x1, PT ;  /* 0x000000010600780c */ /* 0x000fda0003f05270 */
[----:B------:R-:W-:-:S05]  /*1f80*/  @P0 IMAD.HI.U32 R3, R0, c[0x0][0x330], RZ ;  /* 0x0000cc0000030a27 */ /* 0x000fca00078e00ff */
[----:B------:R-:W-:Y:S02]  /*1f90*/  @P0 SHF.R.U32.HI R0, RZ, c[0x0][0x334], R3 ;  /* 0x0000cd00ff000a19 */ /* 0x000fe40000011603 */
.L_x_689:
[----:B------:R-:W-:Y:S05]  /*1fa0*/  BSYNC B0 ;  /* 0x0000000000007941 */ /* 0x000fea0003800000 */
.L_x_687:
[----:B------:R-:W-:-:S05]  /*1fb0*/  IMAD R0, R0, c[0x0][0x32c], RZ ;  /* 0x0000cb0000007a24 */ /* 0x000fca00078e02ff */
[----:B------:R-:W-:-:S05]  /*1fc0*/  IMNMX R2, R2, R0, !PT ;  /* 0x0000000002027217 */ /* 0x000fca0007800200 */
.L_x_686:
[----:B------:R-:W-:Y:S01]  /*1fd0*/  IMAD.HI R2, R2, 0x2aaaaaab, RZ ;  /* 0x2aaaaaab02027827 */ /* 0x000fe200078e02ff */
[----:B------:R-:W-:Y:S01]  /*1fe0*/  LOP3.LUT R3, R250, 0xff0000, RZ, 0xc0, !PT ;  /* 0x00ff0000fa037812 */ /* 0x000fe200078ec0ff */
[----:B------:R-:W-:Y:S03]  /*1ff0*/  BSSY B0, `(.L_x_690) ;  /* 0x000002b000007945 */ /* 0x000fe60003800000 */
[----:B------:R-:W-:-:S04]  /*2000*/  SHF.R.U32.HI R0, RZ, 0x1f, R2 ;  /* 0x0000001fff007819 */ /* 0x000fc80000011602 */
[----:B------:R-:W-:Y:S02]  /*2010*/  LEA.HI.SX32 R2, R2, R0, 0x1c ;  /* 0x0000000002027211 */ /* 0x000fe400078fe2ff */
[----:B------:R-:W-:Y:S02]  /*2020*/  LOP3.LUT R0, R250, 0xff000000, RZ, 0xc0, !PT ;  /* 0xff000000fa007812 */ /* 0x000fe400078ec0ff */
[----:B------:R-:W-:Y:S01]  /*2030*/  IMNMX R6, RZ, R2, !PT ;  /* 0x00000002ff067217 */ /* 0x000fe20007800200 */
[----:B------:R-:W-:Y:S01]  /*2040*/  IMAD.MOV.U32 R2, RZ, RZ, RZ ;  /* 0x000000ffff027224 */ /* 0x000fe200078e00ff */
[----:B------:R-:W-:Y:S02]  /*2050*/  SHF.R.U32.HI R0, RZ, 0x8, R0 ;  /* 0x00000008ff007819 */ /* 0x000fe40000011600 */
[----:B------:R-:W-:Y:S02]  /*2060*/  ISETP.GT.AND P0, PT, R11, R6, PT ;  /* 0x000000060b00720c */ /* 0x000fe40003f04270 */
[----:B------:R-:W-:-:S04]  /*2070*/  LEA.HI R0, R3, R0, RZ, 0x10 ;  /* 0x0000000003007211 */ /* 0x000fc800078f80ff */
[----:B------:R-:W-:Y:S02]  /*2080*/  LOP3.LUT R249, R0, 0xff, RZ, 0xc0, !PT ;  /* 0x000000ff00f97812 */ /* 0x000fe400078ec0ff */
[----:B------:R-:W-:-:S05]  /*2090*/  SHF.R.U32.HI R247, RZ, 0x10, R0 ;  /* 0x00000010fff77819 */ /* 0x000fca0000011600 */
[----:B------:R-:W-:Y:S05]  /*20a0*/  @!P0 BRA `(.L_x_691) ;  /* 0x000001f000008947 */ /* 0x000fea0003800000 */
[----:B------:R-:W-:-:S04]  /*20b0*/  ISETP.NE.AND P0, PT, R247, RZ, PT ;  /* 0x000000fff700720c */ /* 0x000fc80003f05270 */
[----:B------:R-:W-:-:S04]  /*20c0*/  SEL R0, R247, c[0x0][0x338], P0 ;  /* 0x0000ce00f7007a07 */ /* 0x000fc80000000000 */
[----:B------:R-:W-:Y:S02]  /*20d0*/  IABS R3, R0 ;  /* 0x0000000000037213 */ /* 0x000fe40000000000 */
[----:B------:R-:W-:Y:S02]  /*20e0*/  IADD3 R7, R0, -0x1, R11 ;  /* 0xffffffff00077810 */ /* 0x000fe40007ffe00b */
[----:B------:R-:W1:Y:S03]  /*20f0*/  I2F.RP R2, R3 ;  /* 0x0000000300027306 */ /* 0x000e660000209400 */
[----:B------:R-:W-:-:S05]  /*2100*/  IMAD.IADD R7, R7, 0x1, -R6 ;  /* 0x0000000107077824 */ /* 0x000fca00078e0a06 */
[----:B------:R-:W-:Y:S01]  /*2110*/  IABS R10, R7 ;  /* 0x00000007000a7213 */ /* 0x000fe20000000000 */
[----:B-1----:R-:W1:Y:S02]  /*2120*/  MUFU.RCP R2, R2 ;  /* 0x0000000200027308 */ /* 0x002e640000001000 */
        /* <DEDUP_REMOVED lines=23> */
.L_x_691:
[----:B------:R-:W-:Y:S05]  /*22a0*/  BSYNC B0 ;  /* 0x0000000000007941 */ /* 0x000fea0003800000 */
.L_x_690:
[----:B------:R-:W-:Y:S01]  /*22b0*/  IMAD R230, R249, R2, R6 ;  /* 0x00000002f9e67224 */ /* 0x000fe200078e0206 */
        /* <DEDUP_REMOVED lines=40> */
[----:B------:R-:W-:-:S05]  /*2540*/  @P0 IMAD.WIDE R2, R251, R13, c[0x0][0x340] ;  /* 0x0000d000fb020625 */ /* 0x000fca00078e020d */
[----:B------:R1:W5:Y:S01]  /*2550*/  @P0 LDG.E R9, [R2.64] ;  /* 0x0000000602090981 */ /* 0x000362000c1e1900 */
[----:B------:R-:W-:Y:S01]  /*2560*/  SHF.R.S32.HI R0, RZ, 0x1f, R12 ;  /* 0x0000001fff007819 */ /* 0x000fe2000001140c */
[----:B------:R-:W-:Y:S01]  /*2570*/  WARPSYNC 0xffffffff ;  /* 0xffffffff00007948 */ /* 0x000fe20003800000 */
[----:B------:R-:W-:Y:S02]  /*2580*/  SHF.R.S32.HI R4, RZ, 0x1f, R251 ;  /* 0x0000001fff047819 */ /* 0x000fe400000114fb */
[----:B------:R-:W-:Y:S01]  /*2590*/  LOP3.LUT R19, R250, 0xffff, RZ, 0xc0, !PT ;  /* 0x0000fffffa137812 */ /* 0x000fe200078ec0ff */
[----:B------:R-:W-:Y:S01]  /*25a0*/  IMAD R0, R0, c[0x0][0x178], RZ ;  /* 0x00005e0000007a24 */ /* 0x000fe200078e02ff */
[----:B------:R-:W-:Y:S02]  /*25b0*/  SEL R5, R251, RZ, !P3 ;  /* 0x000000fffb057207 */ /* 0x000fe40005800000 */
[----:B------:R-:W-:Y:S01]  /*25c0*/  IADD3 R142, R199, -0x1, RZ ;  /* 0xffffffffc78e7810 */ /* 0x000fe20007ffe0ff */
[----:B------:R-:W-:Y:S01]  /*25d0*/  IMAD R0, R12, c[0x0][0x17c], R0 ;  /* 0x00005f000c007a24 */ /* 0x000fe200078e0200 */
[----:B------:R-:W-:Y:S01]  /*25e0*/  SEL R6, R4, RZ, !P3 ;  /* 0x000000ff04067207 */ /* 0x000fe20005800000 */
[----:B-1----:R-:W-:-:S04]  /*25f0*/  IMAD.WIDE.U32 R2, R12, c[0x0][0x178], RZ ;  /* 0x00005e000c027a25 */ /* 0x002fc800078e00ff */
[----:B------:R-:W-:Y:S02]  /*2600*/  IMAD.IADD R0, R3, 0x1, R0 ;  /* 0x0000000103007824 */ /* 0x000fe400078e0200 */
[----:B------:R-:W-:Y:S02]  /*2610*/  @!P0 IMAD.MOV.U32 R9, RZ, RZ, R251 ;  /* 0x000000ffff098224 */ /* 0x000fe400078e00fb */
[----:B------:R-:W-:Y:S01]  /*2620*/  IMAD R145, R229, 0x20, R245 ;  /* 0x00000020e5917824 */ /* 0x000fe200078e02f5 */
[----:B------:R-:W-:Y:S01]  /*2630*/  MOV R18, 0x60 ;  /* 0x0000006000127802 */ /* 0x000fe20000000f00 */
[----:B------:R-:W-:Y:S01]  /*2640*/  IMAD.MOV.U32 R3, RZ, RZ, R0 ;  /* 0x000000ffff037224 */ /* 0x000fe200078e0000 */
[----:B------:R-:W-:Y:S01]  /*2650*/  SHF.R.S32.HI R21, RZ, 0x1f, R219 ;  /* 0x0000001fff157819 */ /* 0x000fe200000114db */
[----:B------:R-:W-:Y:S01]  /*2660*/  IMAD.IADD R4, R145, 0x1, R244 ;  /* 0x0000000191047824 */ /* 0x000fe200078e02f4 */
[----:B------:R-:W-:Y:S01]  /*2670*/  SHF.R.S32.HI R20, RZ, 0x1f, R221 ;  /* 0x0000001fff147819 */ /* 0x000fe200000114dd */
[----:B------:R-:W-:Y:S01]  /*2680*/  IMAD.WIDE.U32 R2, R19, c[0x0][0x1b8], R2 ;  /* 0x00006e0013027a25 */ /* 0x000fe200078e0002 */
[----:B------:R-:W-:Y:S01]  /*2690*/  BAR.SYNC.DEFER_BLOCKING 0x0 ;  /* 0x0000000000007b1d */ /* 0x000fe20000010000 */
[----:B------:R-:W-:-:S02]  /*26a0*/  MOV R204, RZ ;  /* 0x000000ff00cc7202 */ /* 0x000fc40000000f00 */
[----:B------:R-:W-:Y:S01]  /*26b0*/  @P4 IMAD.HI.U32 R7, R4, c[0x0][0x2c8], RZ ;  /* 0x0000b20004074a27 */ /* 0x000fe200078e00ff */
[----:B------:R-:W-:Y:S02]  /*26c0*/  MOV R0, R4 ;  /* 0x0000000400007202 */ /* 0x000fe40000000f00 */
[----:B------:R-:W-:Y:S01]  /*26d0*/  LOP3.LUT R192, R192, 0xfff7ffff, RZ, 0xc0, !PT ;  /* 0xfff7ffffc0c07812 */ /* 0x000fe200078ec0ff */
[----:B------:R-:W-:Y:S01]  /*26e0*/  IMAD R6, R6, c[0x0][0x1c0], RZ ;  /* 0x0000700006067a24 */ /* 0x000fe200078e02ff */
[----:B------:R-:W-:Y:S01]  /*26f0*/  @P4 SHF.R.U32.HI R0, RZ, c[0x0][0x2cc], R7 ;  /* 0x0000b300ff004a19 */ /* 0x000fe20000011607 */
[----:B------:R-:W-:Y:S02]  /*2700*/  IMAD R3, R19, c[0x0][0x1bc], R3 ;  /* 0x00006f0013037a24 */ /* 0x000fe400078e0203 */
[----:B------:R-:W-:Y:S01]  /*2710*/  IMAD R8, R5, c[0x0][0x1c4], R6 ;  /* 0x0000710005087a24 */ /* 0x000fe200078e0206 */
[--C-:B------:R-:W-:Y:S01]  /*2720*/  SHF.R.S32.HI R7, RZ, 0x1f, R0.reuse ;  /* 0x0000001fff077819 */ /* 0x100fe20000011400 */
[----:B------:R-:W-:-:S02]  /*2730*/  IMAD.MOV R6, RZ, RZ, -R0 ;  /* 0x000000ffff067224 */ /* 0x000fc400078e0a00 */
[----:B------:R-:W-:-:S04]  /*2740*/  IMAD.WIDE.U32 R2, R5, c[0x0][0x1c0], R2 ;  /* 0x0000700005027a25 */ /* 0x000fc800078e0002 */
[----:B------:R-:W-:Y:S02]  /*2750*/  IMAD R4, R6, c[0x0][0x2c4], R4 ;  /* 0x0000b10006047a24 */ /* 0x000fe400078e0204 */
[----:B------:R-:W-:Y:S02]  /*2760*/  IMAD R5, R7, c[0x0][0x1b0], RZ ;  /* 0x00006c0007057a24 */ /* 0x000fe400078e02ff */
[----:B------:R-:W-:Y:S02]  /*2770*/  IMAD.IADD R3, R3, 0x1, R8 ;  /* 0x0000000103037824 */ /* 0x000fe400078e0208 */
[C---:B------:R-:W-:Y:S01]  /*2780*/  IMAD R6, R0.reuse, c[0x0][0x1b4], R5 ;  /* 0x00006d0000067a24 */ /* 0x040fe200078e0205 */
[----:B------:R-:W-:Y:S01]  /*2790*/  SHF.R.S32.HI R5, RZ, 0x1f, R4 ;  /* 0x0000001fff057819 */ /* 0x000fe20000011404 */
[----:B------:R-:W-:-:S04]  /*27a0*/  IMAD.WIDE.U32 R2, R0, c[0x0][0x1b0], R2 ;  /* 0x00006c0000027a25 */ /* 0x000fc800078e0002 */
[----:B------:R-:W-:Y:S01]  /*27b0*/  IMAD R0, R5, c[0x0][0x1a8], RZ ;  /* 0x00006a0005007a24 */ /* 0x000fe200078e02ff */
[----:B------:R-:W-:Y:S01]  /*27c0*/  IADD3 R3, R3, R6, RZ ;  /* 0x0000000603037210 */ /* 0x000fe20007ffe0ff */
[----:B------:R-:W-:Y:S01]  /*27d0*/  IMAD R17, R231, c[0x0][0x2c4], RZ ;  /* 0x0000b100e7117a24 */ /* 0x000fe200078e02ff */
[----:B-----5:R-:W-:Y:S01]  /*27e0*/  SHF.R.S32.HI R6, RZ, 0x1f, R9 ;  /* 0x0000001fff067819 */ /* 0x020fe20000011409 */
[C---:B------:R-:W-:Y:S02]  /*27f0*/  IMAD R0, R4.reuse, c[0x0][0x1ac], R0 ;  /* 0x00006b0004007a24 */ /* 0x040fe400078e0200 */
[----:B------:R-:W-:-:S04]  /*2800*/  IMAD.WIDE.U32 R4, R4, c[0x0][0x1a8], R2 ;  /* 0x00006a0004047a25 */ /* 0x000fc800078e0002 */
[----:B------:R-:W-:Y:S01]  /*2810*/  IMAD.IADD R0, R5, 0x1, R0 ;  /* 0x0000000105007824 */ /* 0x000fe200078e0200 */
[C---:B------:R-:W-:Y:S01]  /*2820*/  LEA R2, P0, R4.reuse, c[0x0][0x160], 0x1 ;  /* 0x0000580004027a11 */ /* 0x040fe200078008ff */
[----:B------:R-:W-:Y:S02]  /*2830*/  IMAD.IADD R14, R245, 0x1, R244 ;  /* 0x00000001f50e7824 */ /* 0x000fe400078e02f4 */
[----:B------:R-:W-:Y:S01]  /*2840*/  IMAD.MOV.U32 R146, RZ, RZ, c[0x0][0x2b8] ;  /* 0x0000ae00ff927624 */ /* 0x000fe200078e00ff */
[----:B------:R-:W-:Y:S01]  /*2850*/  LEA.HI.X R0, R4, c[0x0][0x164], R0, 0x1, P0 ;  /* 0x0000590004007a11 */ /* 0x000fe200000f0c00 */
[----:B------:R-:W-:Y:S01]  /*2860*/  SHFL.IDX PT, R12, R2, 0x1, 0x181f ;  /* 0x00381f00020c7f89 */ /* 0x000fe200000e0000 */
[----:B------:R-:W-:Y:S01]  /*2870*/  IMAD R141, R199, R18, -0x60 ;  /* 0xffffffa0c78d7424 */ /* 0x000fe200078e0212 */
[----:B------:R-:W-:Y:S01]  /*2880*/  ISETP.GE.AND P1, PT, R14, R17, PT ;  /* 0x000000110e00720c */ /* 0x000fe20003f26270 */
[----:B------:R-:W-:Y:S01]  /*2890*/  IMAD R6, R6, c[0x0][0x2b0], RZ ;  /* 0x0000ac0006067a24 */ /* 0x000fe200078e02ff */
[----:B------:R-:W1:Y:S01]  /*28a0*/  SHFL.IDX PT, R4, R2, RZ, 0x181f ;  /* 0x00181fff02047589 */ /* 0x000e6200000e0000 */
[----:B------:R-:W-:Y:S01]  /*28b0*/  ISETP.NE.AND P5, PT, R146, 0x1, PT ;  /* 0x000000019200780c */ /* 0x000fe20003fa5270 */
[----:B------:R-:W-:Y:S01]  /*28c0*/  IMAD.IADD R3, R145, 0x1, R141 ;  /* 0x0000000191037824 */ /* 0x000fe200078e028d */
[----:B------:R-:W-:Y:S01]  /*28d0*/  IADD3 R7, R14, 0x20, RZ ;  /* 0x000000200e077810 */ /* 0x000fe20007ffe0ff */
[----:B------:R-:W2:Y:S01]  /*28e0*/  SHFL.IDX PT, R5, R0, RZ, 0x181f ;  /* 0x00181fff00057589 */ /* 0x000ea200000e0000 */
[----:B------:R-:W-:-:S02]  /*28f0*/  IMAD R8, R9, c[0x0][0x2b4], R6 ;  /* 0x0000ad0009087a24 */ /* 0x000fc400078e0206 */
[----:B------:R-:W-:Y:S01]  /*2900*/  ISETP.GE.AND P2, PT, R7, R17, PT ;  /* 0x000000110700720c */ /* 0x000fe20003f46270 */
[----:B------:R-:W3:Y:S01]  /*2910*/  SHFL.IDX PT, R15, R0, 0x1, 0x181f ;  /* 0x00381f00000f7f89 */ /* 0x000ee200000e0000 */
[----:B------:R-:W-:Y:S01]  /*2920*/  ISETP.GE.AND P0, PT, R3, R232, PT ;  /* 0x000000e80300720c */ /* 0x000fe20003f06270 */
[----:B------:R-:W-:Y:S01]  /*2930*/  IMAD.WIDE.U32 R238, R9, c[0x0][0x2b0], RZ ;  /* 0x0000ac0009ee7a25 */ /* 0x000fe200078e00ff */
[----:B------:R-:W-:Y:S02]  /*2940*/  IADD3 R13, R3, R234, RZ ;  /* 0x000000ea030d7210 */ /* 0x000fe40007ffe0ff */
[----:B------:R-:W-:Y:S01]  /*2950*/  ISETP.GT.OR P3, PT, R145, 0x5f, P0 ;  /* 0x0000005f9100780c */ /* 0x000fe20000764670 */
[----:B------:R-:W-:Y:S01]  /*2960*/  IMAD.IADD R242, R239, 0x1, R8 ;  /* 0x00000001eff27824 */ /* 0x000fe200078e0208 */
[----:B------:R-:W-:Y:S01]  /*2970*/  @P5 LOP3.LUT R192, R192, 0x80000, RZ, 0xfc, !PT ;  /* 0x00080000c0c05812 */ /* 0x000fe200078efcff */
[----:B------:R-:W-:-:S04]  /*2980*/  @P5 IMAD.HI.U32 R7, R13, c[0x0][0x2bc], RZ ;  /* 0x0000af000d075a27 */ /* 0x000fc800078e00ff */
[----:B------:R-:W-:Y:S01]  /*2990*/  IMAD.MOV.U32 R3, RZ, RZ, R13 ;  /* 0x000000ffff037224 */ /* 0x000fe200078e000d */
[----:B------:R-:W-:Y:S02]  /*29a0*/  @P5 SHF.R.U32.HI R3, RZ, c[0x0][0x2c0], R7 ;  /* 0x0000b000ff035a19 */ /* 0x000fe40000011607 */
[----:B------:R-:W-:Y:S02]  /*29b0*/  ISETP.GE.AND P5, PT, R221, c[0x0][0x198], PT ;  /* 0x00006600dd007a0c */ /* 0x000fe40003fa6270 */
[-C--:B-1----:R-:W-:Y:S02]  /*29c0*/  @!P1 LEA R10, P4, R219, R4.reuse, 0x1 ;  /* 0x00000004db0a9211 */ /* 0x082fe400078808ff */
[----:B------:R-:W-:Y:S02]  /*29d0*/  @!P1 LEA R4, P0, R221, R4, 0x1 ;  /* 0x00000004dd049211 */ /* 0x000fe400078008ff */
[-C--:B--2---:R-:W-:Y:S02]  /*29e0*/  @!P1 LEA.HI.X R11, R219, R5.reuse, R21, 0x1, P4 ;  /* 0x00000005db0b9211 */ /* 0x084fe400020f0c15 */
[----:B------:R-:W-:-:S02]  /*29f0*/  @!P1 LEA.HI.X R5, R221, R5, R20, 0x1, P0 ;  /* 0x00000005dd059211 */ /* 0x000fc400000f0c14 */
[C---:B------:R-:W-:Y:S02]  /*2a00*/  @!P2 LEA R6, P0, R219.reuse, R12, 0x1 ;  /* 0x0000000cdb06a211 */ /* 0x040fe400078008ff */
[C---:B------:R-:W-:Y:S02]  /*2a10*/  ISETP.GE.AND P4, PT, R219.reuse, c[0x0][0x198], PT ;  /* 0x00006600db007a0c */ /* 0x040fe40003f86270 */
[----:B---3--:R-:W-:Y:S02]  /*2a20*/  @!P2 LEA.HI.X R7, R219, R15, R21, 0x1, P0 ;  /* 0x0000000fdb07a211 */ /* 0x008fe400000f0c15 */
[----:B------:R-:W-:-:S04]  /*2a30*/  @!P3 IADD3 R9, P0, R3, R238, RZ ;  /* 0x000000ee0309b210 */ /* 0x000fc80007f1e0ff */
[----:B------:R-:W-:Y:S02]  /*2a40*/  @!P3 LEA.HI.X.SX32 R16, R3, R242, 0x1, P0 ;  /* 0x000000f20310b211 */ /* 0x000fe400000f0eff */
[----:B------:R-:W-:-:S03]  /*2a50*/  @!P3 LEA R8, P0, R9, c[0x0][0x2a0], 0x2 ;  /* 0x0000a8000908ba11 */ /* 0x000fc600078010ff */
[----:B------:R1:W-:Y:S01]  /*2a60*/  @!P1 LDGSTS.E.BYPASS.LTC128B.128 [R195+0x100], [R10.64], !P4 ;  /* 0x001000000ac39fae */ /* 0x0003e2000e101d46 */
[----:B------:R-:W-:-:S03]  /*2a70*/  @!P3 LEA.HI.X R9, R9, c[0x0][0x2a4], R16, 0x2, P0 ;  /* 0x0000a9000909ba11 */ /* 0x000fc600000f1410 */
[----:B------:R2:W-:Y:S04]  /*2a80*/  @!P1 LDGSTS.E.BYPASS.LTC128B.128 [R195+0x4100], [R4.64], !P5 ;  /* 0x0410000004c39fae */ /* 0x0005e8000e901d46 */
[----:B------:R4:W-:Y:S04]  /*2a90*/  @!P2 LDGSTS.E.BYPASS.LTC128B.128 [R195+0x1100], [R6.64], !P4 ;  /* 0x0110000006c3afae */ /* 0x0009e8000e101d46 */
[----:B------:R4:W3:Y:S01]  /*2aa0*/  @!P3 LDG.E R204, [R8.64] ;  /* 0x0000000608ccb981 */ /* 0x0008e2000c1e1900 */
[----:B-1----:R-:W-:Y:S02]  /*2ab0*/  IADD3 R10, R14, 0x40, RZ ;  /* 0x000000400e0a7810 */ /* 0x002fe40007ffe0ff */
[----:B--2---:R-:W-:-:S02]  /*2ac0*/  @!P2 LEA R4, P0, R221, R12, 0x1 ;  /* 0x0000000cdd04a211 */ /* 0x004fc400078008ff */
[----:B------:R-:W1:Y:S02]  /*2ad0*/  SHFL.IDX PT, R12, R2, 0x2, 0x181f ;  /* 0x00581f00020c7f89 */ /* 0x000e6400000e0000 */
[----:B------:R-:W-:Y:S02]  /*2ae0*/  @!P2 LEA.HI.X R5, R221, R15, R20, 0x1, P0 ;  /* 0x0000000fdd05a211 */ /* 0x000fe400000f0c14 */
[----:B------:R-:W2:Y:S01]  /*2af0*/  SHFL.IDX PT, R15, R0, 0x2, 0x181f ;  /* 0x00581f00000f7f89 */ /* 0x000ea200000e0000 */
[----:B------:R-:W-:Y:S01]  /*2b00*/  ISETP.GE.AND P0, PT, R10, R17, PT ;  /* 0x000000110a00720c */ /* 0x000fe20003f06270 */
[----:B------:R-:W-:Y:S02]  /*2b10*/  IMAD.MOV R3, RZ, RZ, -R3 ;  /* 0x000000ffff037224 */ /* 0x000fe400078e0a03 */
[----:B----4-:R4:W4:Y:S02]  /*2b20*/  SHFL.IDX PT, R8, R2, 0x3, 0x181f ;  /* 0x00781f0002087f89 */ /* 0x01092400000e0000 */
[----:B------:R-:W-:-:S02]  /*2b30*/  IMAD R211, R3, c[0x0][0x2b8], R13 ;  /* 0x0000ae0003d37a24 */ /* 0x000fc400078e020d */
[----:B------:R4:W-:Y:S01]  /*2b40*/  @!P2 LDGSTS.E.BYPASS.LTC128B.128 [R195+0x5100], [R4.64], !P5 ;  /* 0x0510000004c3afae */ /* 0x0009e2000e901d46 */
[----:B------:R-:W-:Y:S02]  /*2b50*/  IADD3 R7, R14, 0x60, RZ ;  /* 0x000000600e077810 */ /* 0x000fe40007ffe0ff */
[----:B------:R-:W-:-:S03]  /*2b60*/  SHF.R.S32.HI R13, RZ, 0x1f, R211 ;  /* 0x0000001fff0d7819 */ /* 0x000fc600000114d3 */
[----:B-1----:R-:W-:-:S04]  /*2b70*/  @!P0 LEA R10, P1, R219, R12, 0x1 ;  /* 0x0000000cdb0a8211 */ /* 0x002fc800078208ff */
[----:B--2---:R-:W-:Y:S01]  /*2b80*/  @!P0 LEA.HI.X R11, R219, R15, R21, 0x1, P1 ;  /* 0x0000000fdb0b8211 */ /* 0x004fe200008f0c15 */
[----:B------:R-:W-:Y:S01]  /*2b90*/  IMAD R6, R13, c[0x0][0x1e0], RZ ;  /* 0x000078000d067a24 */ /* 0x000fe200078e02ff */
[----:B------:R-:W-:Y:S01]  /*2ba0*/  ISETP.GE.AND P2, PT, R7, R17, PT ;  /* 0x000000110700720c */ /* 0x000fe20003f46270 */
[----:B----4-:R-:W-:Y:S02]  /*2bb0*/  IMAD.WIDE.U32 R2, R211, c[0x0][0x1e0], RZ ;  /* 0x00007800d3027a25 */ /* 0x010fe400078e00ff */
[----:B------:R1:W-:Y:S01]  /*2bc0*/  @!P0 LDGSTS.E.BYPASS.LTC128B.128 [R195+0x2100], [R10.64], !P4 ;  /* 0x021000000ac38fae */ /* 0x0003e2000e101d46 */
[----:B------:R-:W-:-:S03]  /*2bd0*/  @!P0 LEA R4, P1, R221, R12, 0x1 ;  /* 0x0000000cdd048211 */ /* 0x000fc600078208ff */
[----:B------:R2:W4:Y:S01]  /*2be0*/  SHFL.IDX PT, R12, R0, 0x3, 0x181f ;  /* 0x00781f00000c7f89 */ /* 0x00052200000e0000 */
[----:B------:R-:W-:Y:S01]  /*2bf0*/  @!P0 LEA.HI.X R5, R221, R15, R20, 0x1, P1 ;  /* 0x0000000fdd058211 */ /* 0x000fe200008f0c14 */
[----:B------:R-:W-:-:S04]  /*2c00*/  IMAD.WIDE.U32 R236, R19, c[0x0][0x1e8], RZ ;  /* 0x00007a0013ec7a25 */ /* 0x000fc800078e00ff */
[----:B------:R1:W-:Y:S01]  /*2c10*/  @!P0 LDGSTS.E.BYPASS.LTC128B.128 [R195+0x6100], [R4.64], !P5 ;  /* 0x0610000004c38fae */ /* 0x0003e2000e901d46 */
[----:B------:R-:W-:Y:S02]  /*2c20*/  IMAD R235, R19, c[0x0][0x1ec], R237 ;  /* 0x00007b0013eb7a24 */ /* 0x000fe400078e02ed */
[----:B--2---:R-:W-:-:S04]  /*2c30*/  IMAD R0, R211, c[0x0][0x1e4], R6 ;  /* 0x00007900d3007a24 */ /* 0x004fc800078e0206 */
[----:B------:R-:W-:Y:S01]  /*2c40*/  IMAD.IADD R3, R3, 0x1, R0 ;  /* 0x0000000103037824 */ /* 0x000fe200078e0200 */
[----:B------:R-:W-:-:S04]  /*2c50*/  @!P2 LEA R6, P0, R219, R8, 0x1 ;  /* 0x00000008db06a211 */ /* 0x000fc800078008ff */
[----:B----4-:R-:W-:-:S05]  /*2c60*/  @!P2 LEA.HI.X R7, R219, R12, R21, 0x1, P0 ;  /* 0x0000000cdb07a211 */ /* 0x010fca00000f0c15 */
[----:B------:R2:W-:Y:S01]  /*2c70*/  @!P2 LDGSTS.E.BYPASS.LTC128B.128 [R195+0x3100], [R6.64], !P4 ;  /* 0x0310000006c3afae */ /* 0x0005e2000e101d46 */
[----:B------:R-:W-:-:S04]  /*2c80*/  IMAD.WIDE.U32 R240, R19, c[0x0][0x210], RZ ;  /* 0x0000840013f07a25 */ /* 0x000fc800078e00ff */
[----:B------:R-:W-:Y:S01]  /*2c90*/  IMAD R243, R19, c[0x0][0x214], R241 ;  /* 0x0000850013f37a24 */ /* 0x000fe200078e02f1 */
[----:B------:R-:W-:Y:S01]  /*2ca0*/  SHF.L.U32 R143, R219, 0x1, RZ ;  /* 0x00000001db8f7819 */ /* 0x000fe200000006ff */
[----:B------:R-:W-:Y:S01]  /*2cb0*/  IMAD.SHL.U32 R144, R221, 0x2, RZ ;  /* 0x00000002dd907824 */ /* 0x000fe200078e00ff */
[----:B------:R-:W-:Y:S02]  /*2cc0*/  SHF.L.U64.HI R68, R219, 0x1, R21 ;  /* 0x00000001db447819 */ /* 0x000fe40000010215 */
[----:B------:R-:W-:Y:S02]  /*2cd0*/  IADD3 R71, R180, 0x20, RZ ;  /* 0x00000020b4477810 */ /* 0x000fe40007ffe0ff */
[----:B------:R-:W-:Y:S02]  /*2ce0*/  SHF.L.U64.HI R69, R221, 0x1, R20 ;  /* 0x00000001dd457819 */ /* 0x000fe40000010214 */
[----:B---3--:R-:W-:Y:S01]  /*2cf0*/  SHF.R.S32.HI R14, RZ, 0x1f, R204 ;  /* 0x0000001fff0e7819 */ /* 0x008fe200000114cc */
[----:B------:R-:W-:-:S04]  /*2d00*/  IMAD.WIDE.U32 R2, R204, c[0x0][0x1f0], R2 ;  /* 0x00007c00cc027a25 */ /* 0x000fc800078e0002 */
[----:B------:R-:W-:-:S04]  /*2d10*/  IMAD R0, R14, c[0x0][0x1f0], RZ ;  /* 0x00007c000e007a24 */ /* 0x000fc800078e02ff */
[----:B-1----:R-:W-:Y:S01]  /*2d20*/  IMAD R4, R204, c[0x0][0x1f4], R0 ;  /* 0x00007d00cc047a24 */ /* 0x002fe200078e0200 */
[----:B------:R-:W-:-:S04]  /*2d30*/  IADD3 R0, P0, R2, R236, RZ ;  /* 0x000000ec02007210 */ /* 0x000fc80007f1e0ff */
[----:B------:R-:W-:Y:S01]  /*2d40*/  IADD3.X R2, R235, R3, R4, P0, !PT ;  /* 0x00000003eb027210 */ /* 0x000fe200007fe404 */
[----:B------:R-:W-:Y:S01]  /*2d50*/  IMAD R4, R199, -0x60, R18 ;  /* 0xffffffa0c7047824 */ /* 0x000fe200078e0212 */
[----:B------:R-:W-:-:S04]  /*2d60*/  LEA R5, P0, R0, c[0x0][0x1c8], 0x1 ;  /* 0x0000720000057a11 */ /* 0x000fc800078008ff */
[----:B------:R-:W-:Y:S02]  /*2d70*/  LEA.HI.X R15, R0, c[0x0][0x1cc], R2, 0x1, P0 ;  /* 0x00007300000f7a11 */ /* 0x000fe400000f0c02 */
[----:B------:R-:W1:Y:S01]  /*2d80*/  SHFL.IDX PT, R0, R5, RZ, 0x181f ;  /* 0x00181fff05007589 */ /* 0x000e6200000e0000 */
[----:B------:R-:W-:-:S03]  /*2d90*/  IADD3 R140, R232, R4, RZ ;  /* 0x00000004e88c7210 */ /* 0x000fc60007ffe0ff */
[----:B------:R-:W3:Y:S02]  /*2da0*/  SHFL.IDX PT, R9, R15, RZ, 0x181f ;  /* 0x00181fff0f097589 */ /* 0x000ee400000e0000 */
[----:B------:R-:W-:Y:S02]  /*2db0*/  IMAD.IADD R18, R140, 0x1, -R245 ;  /* 0x000000018c127824 */ /* 0x000fe400078e0af5 */
[----:B------:R-:W2:Y:S01]  /*2dc0*/  SHFL.IDX PT, R10, R5, 0x1, 0x181f ;  /* 0x00381f00050a7f89 */ /* 0x000ea200000e0000 */
[----:B------:R-:W-:-:S03]  /*2dd0*/  @!P2 LEA R2, P0, R221, R8, 0x1 ;  /* 0x00000008dd02a211 */ /* 0x000fc600078008ff */
[----:B------:R-:W4:Y:S01]  /*2de0*/  SHFL.IDX PT, R11, R15, 0x1, 0x181f ;  /* 0x00381f000f0b7f89 */ /* 0x000f2200000e0000 */
[C---:B------:R-:W-:Y:S02]  /*2df0*/  ISETP.GE.AND P1, PT, R18.reuse, 0x1, PT ;  /* 0x000000011200780c */ /* 0x040fe40003f26270 */
[----:B------:R-:W-:Y:S02]  /*2e00*/  @!P2 LEA.HI.X R3, R221, R12, R20, 0x1, P0 ;  /* 0x0000000cdd03a211 */ /* 0x000fe400000f0c14 */
[----:B------:R-:W-:-:S03]  /*2e10*/  ISETP.GE.AND P0, PT, R18, 0x21, PT ;  /* 0x000000211200780c */ /* 0x000fc60003f06270 */
[----:B------:R2:W-:Y:S04]  /*2e20*/  @!P2 LDGSTS.E.BYPASS.LTC128B.128 [R195+0x7100], [R2.64], !P5 ;  /* 0x0710000002c3afae */ /* 0x0005e8000e901d46 */
[----:B------:R-:W0:Y:S02]  /*2e30*/  LDGDEPBAR ;  /* 0x00000000000079af */ /* 0x000e240000000000 */
[-C--:B-1----:R-:W-:Y:S02]  /*2e40*/  @P1 LEA R8, P3, R221, R0.reuse, 0x1 ;  /* 0x00000000dd081211 */ /* 0x082fe400078608ff */
[C---:B------:R-:W-:Y:S02]  /*2e50*/  @P1 ISETP.GE.AND P4, PT, R219.reuse, c[0x0][0x1d4], PT ;  /* 0x00007500db001a0c */ /* 0x040fe40003f86270 */
[----:B--2---:R-:W-:-:S04]  /*2e60*/  @P1 LEA R2, P2, R219, R0, 0x1 ;  /* 0x00000000db021211 */ /* 0x004fc800078408ff */
[CCC-:B---3--:R-:W-:Y:S02]  /*2e70*/  @P1 LEA.HI.X R3, R219.reuse, R9.reuse, R21.reuse, 0x1, P2 ;  /* 0x00000009db031211 */ /* 0x1c8fe400010f0c15 */
[----:B------:R-:W-:Y:S02]  /*2e80*/  @P0 LEA R6, P2, R219, R10, 0x1 ;  /* 0x0000000adb060211 */ /* 0x000fe400078408ff */
[----:B------:R-:W-:Y:S01]  /*2e90*/  @P1 LEA.HI.X R9, R221, R9, R20, 0x1, P3 ;  /* 0x00000009dd091211 */ /* 0x000fe200018f0c14 */
[----:B------:R-:W-:Y:S01]  /*2ea0*/  IMAD R0, R13, c[0x0][0x208], RZ ;  /* 0x000082000d007a24 */ /* 0x000fe200078e02ff */
[----:B------:R-:W-:Y:S01]  /*2eb0*/  @P1 ISETP.GE.AND P3, PT, R221, c[0x0][0x1d4], PT ;  /* 0x00007500dd001a0c */ /* 0x000fe20003f66270 */
[----:B------:R1:W-:Y:S01]  /*2ec0*/  @P1 LDGSTS.E.BYPASS.LTC128B.128 [R195+0x8100], [R2.64], !P4 ;  /* 0x0810000002c31fae */ /* 0x0003e2000e101d46 */
[C---:B----4-:R-:W-:Y:S02]  /*2ed0*/  @P0 LEA.HI.X R7, R219.reuse, R11, R21, 0x1, P2 ;  /* 0x0000000bdb070211 */ /* 0x050fe400010f0c15 */
[----:B------:R-:W-:Y:S01]  /*2ee0*/  @P0 ISETP.GE.AND P2, PT, R219, c[0x0][0x1d4], PT ;  /* 0x00007500db000a0c */ /* 0x000fe20003f46270 */
[----:B------:R-:W2:Y:S01]  /*2ef0*/  SHFL.IDX PT, R13, R5, 0x2, 0x181f ;  /* 0x00581f00050d7f89 */ /* 0x000ea200000e0000 */
[----:B------:R-:W-:-:S03]  /*2f00*/  IMAD R0, R211, c[0x0][0x20c], R0 ;  /* 0x00008300d3007a24 */ /* 0x000fc600078e0200 */
[----:B------:R-:W3:Y:S04]  /*2f10*/  SHFL.IDX PT, R12, R15, 0x2, 0x181f ;  /* 0x00581f000f0c7f89 */ /* 0x000ee800000e0000 */
[----:B------:R4:W-:Y:S01]  /*2f20*/  @P1 LDGSTS.E.BYPASS.LTC128B.128 [R195+0xb100], [R8.64], !P3 ;  /* 0x0b10000008c31fae */ /* 0x0009e2000d901d46 */
[----:B------:R-:W-:-:S03]  /*2f30*/  ISETP.GE.AND P3, PT, R18, 0x41, PT ;  /* 0x000000411200780c */ /* 0x000fc60003f66270 */
[----:B------:R2:W-:Y:S01]  /*2f40*/  @P0 LDGSTS.E.BYPASS.LTC128B.128 [R195+0x9100], [R6.64], !P2 ;  /* 0x0910000006c30fae */ /* 0x0005e2000d101d46 */
[----:B------:R-:W-:Y:S01]  /*2f50*/  @P0 ISETP.GE.AND P2, PT, R221, c[0x0][0x1d4], PT ;  /* 0x00007500dd000a0c */ /* 0x000fe20003f46270 */
[----:B-1----:R-:W-:-:S04]  /*2f60*/  IMAD.WIDE.U32 R2, R211, c[0x0][0x208], RZ ;  /* 0x00008200d3027a25 */ /* 0x002fc800078e00ff */
[----:B------:R-:W-:Y:S02]  /*2f70*/  IMAD.IADD R3, R3, 0x1, R0 ;  /* 0x0000000103037824 */ /* 0x000fe400078e0200 */
[----:B------:R-:W-:Y:S02]  /*2f80*/  IMAD R0, R14, c[0x0][0x218], RZ ;  /* 0x000086000e007a24 */ /* 0x000fe400078e02ff */
[----:B------:R-:W-:-:S04]  /*2f90*/  IMAD.WIDE.U32 R2, R204, c[0x0][0x218], R2 ;  /* 0x00008600cc027a25 */ /* 0x000fc800078e0002 */
[----:B------:R-:W-:Y:S01]  /*2fa0*/  IMAD R0, R204, c[0x0][0x21c], R0 ;  /* 0x00008700cc007a24 */ /* 0x000fe200078e0200 */
[----:B--2---:R-:W-:-:S04]  /*2fb0*/  @P0 LEA R6, P1, R221, R10, 0x1 ;  /* 0x0000000add060211 */ /* 0x004fc800078208ff */
[----:B------:R-:W-:Y:S02]  /*2fc0*/  @P0 LEA.HI.X R7, R221, R11, R20, 0x1, P1 ;  /* 0x0000000bdd070211 */ /* 0x000fe400008f0c14 */
[----:B------:R-:W-:-:S03]  /*2fd0*/  IADD3 R2, P1, R2, R240, RZ ;  /* 0x000000f002027210 */ /* 0x000fc60007f3e0ff */
[----:B------:R1:W-:Y:S01]  /*2fe0*/  @P0 LDGSTS.E.BYPASS.LTC128B.128 [R195+0xc100], [R6.64], !P2 ;  /* 0x0c10000006c30fae */ /* 0x0003e2000d101d46 */
[----:B------:R-:W-:Y:S02]  /*2ff0*/  IADD3.X R3, R243, R3, R0, P1, !PT ;  /* 0x00000003f3037210 */ /* 0x000fe40000ffe400 */
[C---:B------:R-:W-:Y:S02]  /*3000*/  LEA R0, P0, R2.reuse, c[0x0][0x1f8], 0x1 ;  /* 0x00007e0002007a11 */ /* 0x040fe400078008ff */
[----:B------:R-:W-:Y:S02]  /*3010*/  @P3 ISETP.GE.AND P2, PT, R219, c[0x0][0x1d4], PT ;  /* 0x00007500db003a0c */ /* 0x000fe40003f46270 */
[C---:B------:R-:W-:Y:S02]  /*3020*/  @P3 ISETP.GE.AND P4, PT, R221.reuse, c[0x0][0x1d4], PT ;  /* 0x00007500dd003a0c */ /* 0x040fe40003f86270 */
[----:B------:R-:W-:Y:S02]  /*3030*/  LEA.HI.X R14, R2, c[0x0][0x1fc], R3, 0x1, P0 ;  /* 0x00007f00020e7a11 */ /* 0x000fe400000f0c03 */
[----:B------:R-:W-:-:S04]  /*3040*/  @P3 LEA R2, P0, R221, R13, 0x1 ;  /* 0x0000000ddd023211 */ /* 0x000fc800078008ff */
[----:B---3--:R-:W-:Y:S02]  /*3050*/  @P3 LEA.HI.X R3, R221, R12, R20, 0x1, P0 ;  /* 0x0000000cdd033211 */ /* 0x008fe400000f0c14 */
[----:B-1----:R-:W-:-:S04]  /*3060*/  @P3 LEA R6, P1, R219, R13, 0x1 ;  /* 0x0000000ddb063211 */ /* 0x002fc800078208ff */
[----:B------:R-:W-:-:S05]  /*3070*/  @P3 LEA.HI.X R7, R219, R12, R21, 0x1, P1 ;  /* 0x0000000cdb073211 */ /* 0x000fca00008f0c15 */
[----:B------:R1:W-:Y:S04]  /*3080*/  @P3 LDGSTS.E.BYPASS.LTC128B.128 [R195+0xa100], [R6.64], !P2 ;  /* 0x0a10000006c33fae */ /* 0x0003e8000d101d46 */
[----:B------:R2:W-:Y:S04]  /*3090*/  @P3 LDGSTS.E.BYPASS.LTC128B.128 [R195+0xd100], [R2.64], !P4 ;  /* 0x0d10000002c33fae */ /* 0x0005e8000e101d46 */
[----:B------:R-:W0:Y:S01]  /*30a0*/  LDGDEPBAR ;  /* 0x00000000000079af */ /* 0x000e220000000000 */
[----:B------:R-:W-:-:S04]  /*30b0*/  DEPBAR.LE SB0, 0x1 ;  /* 0x000080400000791a */ /* 0x000fc80000000000 */
[----:B------:R-:W-:Y:S06]  /*30c0*/  BAR.SYNC.DEFER_BLOCKING 0x0 ;  /* 0x0000000000007b1d */ /* 0x000fec0000010000 */
[----:B------:R-:W3:Y:S04]  /*30d0*/  SHFL.IDX PT, R10, R0, RZ, 0x181f ;  /* 0x00181fff000a7589 */ /* 0x000ee800000e0000 */
[----:B----4-:R-:W-:Y:S04]  /*30e0*/  SHFL.IDX PT, R9, R0, 0x1, 0x181f ;  /* 0x00381f0000097f89 */ /* 0x010fe800000e0000 */
        /* <DEDUP_REMOVED lines=9> */
[----:B------:R-:W4:Y:S04]  /*3180*/  SHFL.IDX PT, R11, R14, RZ, 0x181f ;  /* 0x00181fff0e0b7589 */ /* 0x000f2800000e0000 */
[----:B------:R-:W1:Y:S01]  /*3190*/  SHFL.IDX PT, R8, R14, 0x1, 0x181f ;  /* 0x00381f000e087f89 */ /* 0x000e6200000e0000 */
[----:B------:R-:W-:-:S03]  /*31a0*/  R2P PR, R229, 0x6 ;  /* 0x00000006e5007804 */ /* 0x000fc60000000000 */
[----:B------:R-:W1:Y:S04]  /*31b0*/  SHFL.IDX PT, R5, R0, 0x2, 0x181f ;  /* 0x00581f0000057f89 */ /* 0x000e6800000e0000 */
[----:B------:R1:W2:Y:S01]  /*31c0*/  SHFL.IDX PT, R0, R14, 0x2, 0x181f ;  /* 0x00581f000e007f89 */ /* 0x0002a200000e0000 */
[----:B------:R-:W-:-:S04]  /*31d0*/  DEPBAR.LE SB0, 0x0 ;  /* 0x000080000000791a */ /* 0x000fc80000000000 */
[----:B------:R-:W-:Y:S01]  /*31e0*/  BAR.SYNC.DEFER_BLOCKING 0x0 ;  /* 0x0000000000007b1d */ /* 0x000fe20000010000 */
[----:B---3--:R-:W-:Y:S02]  /*31f0*/  IADD3 R16, P3, R10, R143, RZ ;  /* 0x0000008f0a107210 */ /* 0x008fe40007f7e0ff */
[----:B------:R-:W-:-:S03]  /*3200*/  @P1 IADD3 R71, R180, -0x20, RZ ;  /* 0xffffffe0b4471810 */ /* 0x000fc60007ffe0ff */
[----:B----4-:R-:W-:Y:S01]  /*3210*/  IMAD.X R17, R11, 0x1, R68, P3 ;  /* 0x000000010b117824 */ /* 0x010fe200018e0644 */
[----:B------:R-:W-:Y:S02]  /*3220*/  ISETP.GE.AND P3, PT, R219, c[0x0][0x1d4], PT ;  /* 0x00007500db007a0c */ /* 0x000fe40003f66270 */
[-C--:B-1----:R-:W-:Y:S02]  /*3230*/  IADD3 R14, P0, R10, R144.reuse, RZ ;  /* 0x000000900a0e7210 */ /* 0x082fe40007f1e0ff */
[----:B------:R-:W-:Y:S02]  /*3240*/  IADD3 R10, P1, R9, R144, RZ ;  /* 0x00000090090a7210 */ /* 0x000fe40007f3e0ff */
[----:B------:R-:W-:-:S03]  /*3250*/  IADD3.X R15, R11, R69, RZ, P0, !PT ;  /* 0x000000450b0f7210 */ /* 0x000fc600007fe4ff */
[----:B------:R-:W-:Y:S01]  /*3260*/  IMAD.X R11, R8, 0x1, R69, P1 ;  /* 0x00000001080b7824 */ /* 0x000fe200008e0645 */
[----:B------:R-:W-:Y:S02]  /*3270*/  ISETP.LT.OR P1, PT, R18, 0x1, P3 ;  /* 0x000000011200780c */ /* 0x000fe40001f21670 */
[----:B------:R-:W-:Y:S01]  /*3280*/  IADD3 R6, P0, R5, R143, RZ ;  /* 0x0000008f05067210 */ /* 0x000fe20007f1e0ff */
[----:B------:R-:W1:Y:S03]  /*3290*/  LDSM.16.M88.4 R20, [R180] ;  /* 0x00000000b414783b */ /* 0x000e660000000200 */
[----:B--2---:R-:W-:Y:S01]  /*32a0*/  IADD3.X R7, R0, R68, RZ, P0, !PT ;  /* 0x0000004400077210 */ /* 0x004fe200007fe4ff */
[----:B------:R-:W2:Y:S01]  /*32b0*/  LDSM.16.M88.4 R24, [R180+0x800] ;  /* 0x00080000b418783b */ /* 0x000ea20000000200 */
[----:B------:R-:W-:-:S03]  /*32c0*/  ISETP.GE.AND P0, PT, R221, c[0x0][0x1d4], PT ;  /* 0x00007500dd007a0c */ /* 0x000fc60003f06270 */
[----:B------:R-:W-:Y:S04]  /*32d0*/  LDSM.16.M88.4 R28, [R180+0x1000] ;  /* 0x00100000b41c783b */ /* 0x000fe80000000200 */
[----:B------:R-:W-:Y:S04]  /*32e0*/  LDSM.16.M88.4 R52, [R180+0x1800] ;  /* 0x00180000b434783b */ /* 0x000fe80000000200 */
[----:B------:R-:W-:Y:S04]  /*32f0*/  LDSM.16.M88.4 R84, [R180+0x2000] ;  /* 0x00200000b454783b */ /* 0x000fe80000000200 */
[----:B------:R-:W-:Y:S04]  /*3300*/  LDSM.16.M88.4 R92, [R180+0x2800] ;  /* 0x00280000b45c783b */ /* 0x000fe80000000200 */
[----:B------:R-:W3:Y:S04]  /*3310*/  LDSM.16.M88.4 R44, [R71] ;  /* 0x00000000472c783b */ /* 0x000ee80000000200 */
[----:B------:R-:W-:Y:S04]  /*3320*/  LDSM.16.M88.4 R64, [R71+0x800] ;  /* 0x000800004740783b */ /* 0x000fe80000000200 */
[----:B------:R-:W-:Y:S04]  /*3330*/  LDSM.16.M88.4 R76, [R71+0x1000] ;  /* 0x00100000474c783b */ /* 0x000fe80000000200 */
[----:B------:R-:W4:Y:S04]  /*3340*/  LDSM.16.M88.4 R72, [R71+0x1800] ;  /* 0x001800004748783b */ /* 0x000f280000000200 */
[----:B------:R-:W-:Y:S04]  /*3350*/  LDSM.16.M88.4 R96, [R71+0x2000] ;  /* 0x002000004760783b */ /* 0x000fe80000000200 */
[----:B------:R-:W-:Y:S04]  /*3360*/  LDSM.16.M88.4 R100, [R71+0x2800] ;  /* 0x002800004764783b */ /* 0x000fe80000000200 */
[----:B------:R-:W-:Y:S01]  /*3370*/  @!PT LDS RZ, [RZ] ;  /* 0x00000000fffff984 */ /* 0x000fe20000000800 */
[----:B------:R-:W-:Y:S01]  /*3380*/  @!PT LDS RZ, [RZ] ;  /* 0x00000000fffff984 */ /* 0x000fe20000000800 */
[----:B------:R-:W-:Y:S01]  /*3390*/  @!PT LDS RZ, [RZ] ;  /* 0x00000000fffff984 */ /* 0x000fe20000000800 */
[----:B------:R1:W-:Y:S01]  /*33a0*/  LDGSTS.E.BYPASS.LTC128B.128 [R195+0x100], [R16.64], !P1 ;  /* 0x0010000010c37fae */ /* 0x0003e2000c901d46 */
[----:B------:R-:W-:-:S02]  /*33b0*/  ISETP.LT.OR P1, PT, R18, 0x1, P0 ;  /* 0x000000011200780c */ /* 0x000fc40000721670 */
[----:B------:R-:W-:-:S11]  /*33c0*/  IADD3 R12, P4, R9, R143, RZ ;  /* 0x0000008f090c7210 */ /* 0x000fd60007f9e0ff */
[----:B------:R1:W-:Y:S01]  /*33d0*/  LDGSTS.E.BYPASS.LTC128B.128 [R195+0x3100], [R14.64], !P1 ;  /* 0x031000000ec37fae */ /* 0x0003e2000c901d46 */
[----:B------:R-:W-:Y:S01]  /*33e0*/  ISETP.LT.OR P1, PT, R18, 0x21, P3 ;  /* 0x000000211200780c */ /* 0x000fe20001f21670 */
[----:B------:R-:W-:Y:S01]  /*33f0*/  IMAD.X R13, R8, 0x1, R68, P4 ;  /* 0x00000001080d7824 */ /* 0x000fe200020e0644 */
[----:B------:R-:W-:-:S05]  /*3400*/  IADD3 R2, P4, R5, R144, RZ ;  /* 0x0000009005027210 */ /* 0x000fca0007f9e0ff */
[----:B------:R-:W-:Y:S01]  /*3410*/  IMAD.X R3, R0, 0x1, R69, P4 ;  /* 0x0000000100037824 */ /* 0x000fe200020e0645 */
[C---:B------:R-:W-:Y:S01]  /*3420*/  ISETP.LT.OR P4, PT, R18.reuse, 0x21, P0 ;  /* 0x000000211200780c */ /* 0x040fe20000781670 */
[----:B------:R-:W-:Y:S01]  /*3430*/  IMAD.MOV.U32 R0, RZ, RZ, 0x40 ;  /* 0x00000040ff007424 */ /* 0x000fe200078e00ff */
[----:B------:R-:W-:-:S03]  /*3440*/  ISETP.LT.OR P0, PT, R18, 0x41, P0 ;  /* 0x000000411200780c */ /* 0x000fc60000701670 */
[----:B------:R1:W-:Y:S01]  /*3450*/  LDGSTS.E.BYPASS.LTC128B.128 [R195+0x1100], [R12.64], !P1 ;  /* 0x011000000cc37fae */ /* 0x0003e2000c901d46 */
[----:B------:R-:W-:Y:S02]  /*3460*/  ISETP.LT.OR P1, PT, R18, 0x41, P3 ;  /* 0x000000411200780c */ /* 0x000fe40001f21670 */
[----:B------:R-:W-:-:S04]  /*3470*/  SEL R0, R0, 0xffffffc0, !P2 ;  /* 0xffffffc000007807 */ /* 0x000fc80005000000 */
[----:B------:R-:W-:Y:S01]  /*3480*/  IADD3 R182, R180, R0, RZ ;  /* 0x00000000b4b67210 */ /* 0x000fe20007ffe0ff */
[----:B------:R2:W-:Y:S06]  /*3490*/  LDGSTS.E.BYPASS.LTC128B.128 [R195+0x4100], [R10.64], !P4 ;  /* 0x041000000ac37fae */ /* 0x0005ec000e101d46 */
[----:B------:R2:W-:Y:S04]  /*34a0*/  LDGSTS.E.BYPASS.LTC128B.128 [R195+0x2100], [R6.64], !P1 ;  /* 0x0210000006c37fae */ /* 0x0005e8000c901d46 */
[----:B------:R3:W-:Y:S04]  /*34b0*/  LDGSTS.E.BYPASS.LTC128B.128 [R195+0x5100], [R2.64], !P0 ;  /* 0x0510000002c37fae */ /* 0x0007e8000c101d46 */
[----:B------:R-:W4:Y:S01]  /*34c0*/  LDSM.16.M88.4 R60, [R182] ;  /* 0x00000000b63c783b */ /* 0x000f220000000200 */
[C---:B-1----:R-:W-:Y:S03]  /*34d0*/  HMMA.16816.F32.BF16 R12, R120.reuse, R20, RZ ;  /* 0x00000014780c723c */ /* 0x042fe600000418ff */
[----:B------:R-:W-:Y:S04]  /*34e0*/  LDSM.16.M88.4 R80, [R182+0x800] ;  /* 0x00080000b650783b */ /* 0x000fe80000000200 */
[----:B------:R-:W-:Y:S01]  /*34f0*/  LDSM.16.M88.4 R112, [R180+0x3800] ;  /* 0x00380000b470783b */ /* 0x000fe20000000200 */
[C---:B------:R-:W-:Y:S03]  /*3500*/  HMMA.16816.F32.BF16 R40, R120.reuse, R22, RZ ;  /* 0x000000167828723c */ /* 0x040fe600000418ff */
[----:B------:R-:W-:Y:S04]  /*3510*/  LDSM.16.M88.4 R116, [R182+0x3000] ;  /* 0x00300000b674783b */ /* 0x000fe80000000200 */
[----:B------:R-:W-:Y:S01]  /*3520*/  LDSM.16.M88.4 R108, [R71+0x3800] ;  /* 0x00380000476c783b */ /* 0x000fe20000000200 */
[----:B--2---:R-:W-:Y:S03]  /*3530*/  HMMA.16816.F32.BF16 R32, R120, R24, RZ ;  /* 0x000000187820723c */ /* 0x004fe600000418ff */
[----:B------:R-:W0:Y:S01]  /*3540*/  LDGDEPBAR ;  /* 0x00000000000079af */ /* 0x000e220000000000 */
[----:B---3--:R-:W-:-:S04]  /*3550*/  IADD3 R2, R71, 0x3000, RZ ;  /* 0x0000300047027810 */ /* 0x008fc80007ffe0ff */
[----:B------:R-:W-:Y:S01]  /*3560*/  HMMA.16816.F32.BF16 R48, R124, R44, R12 ;  /* 0x0000002c7c30723c */ /* 0x000fe2000004180c */
[----:B------:R-:W-:-:S05]  /*3570*/  IMAD.IADD R181, R2, 0x1, R0 ;  /* 0x0000000102b57824 */ /* 0x000fca00078e0200 */
[----:B------:R-:W1:Y:S02]  /*3580*/  LDSM.16.M88.4 R56, [R181+-0x3000] ;  /* 0xffd00000b538783b */ /* 0x000e640000000200 */
[C---:B------:R-:W-:Y:S08]  /*3590*/  HMMA.16816.F32.BF16 R12, R120.reuse, R52, RZ ;  /* 0x00000034780c723c */ /* 0x040ff000000418ff */
[C---:B------:R-:W-:Y:S08]  /*35a0*/  HMMA.16816.F32.BF16 R36, R120.reuse, R26, RZ ;  /* 0x0000001a7824723c */ /* 0x040ff000000418ff */
[----:B------:R-:W-:Y:S01]  /*35b0*/  HMMA.16816.F32.BF16 R8, R120, R54, RZ ;  /* 0x000000367808723c */ /* 0x000fe200000418ff */
[----:B------:R-:W-:Y:S07]  /*35c0*/  LDSM.16.M88.4 R52, [R182+0x1000] ;  /* 0x00100000b634783b */ /* 0x000fee0000000200 */
[----:B------:R-:W-:Y:S01]  /*35d0*/  HMMA.16816.F32.BF16 R24, R124, R46, R40 ;  /* 0x0000002e7c18723c */ /* 0x000fe20000041828 */
[----:B------:R-:W2:Y:S04]  /*35e0*/  LDSM.16.M88.4 R40, [R180+0x3000] ;  /* 0x00300000b428783b */ /* 0x000ea80000000200 */
[----:B------:R-:W-:Y:S03]  /*35f0*/  LDSM.16.M88.4 R44, [R182+0x1800] ;  /* 0x00180000b62c783b */ /* 0x000fe60000000200 */
[----:B------:R-:W-:Y:S08]  /*3600*/  HMMA.16816.F32.BF16 R16, R120, R30, RZ ;  /* 0x0000001e7810723c */ /* 0x000ff000000418ff */
[----:B----4-:R-:W-:Y:S08]  /*3610*/  HMMA.16816.F32.BF16 R136, R124, R72, R12 ;  /* 0x000000487c88723c */ /* 0x010ff0000004180c */
[----:B------:R-:W-:Y:S08]  /*3620*/  HMMA.16816.F32.BF16 R12, R152, R60, R48 ;  /* 0x0000003c980c723c */ /* 0x000ff00000041830 */
[C---:B------:R-:W-:Y:S08]  /*3630*/  HMMA.16816.F32.BF16 R20, R120.reuse, R28, RZ ;  /* 0x0000001c7814723c */ /* 0x040ff000000418ff */
[----:B------:R-:W-:Y:S08]  /*3640*/  HMMA.16816.F32.BF16 R28, R120, R84, RZ ;  /* 0x00000054781c723c */ /* 0x000ff000000418ff */
[----:B------:R-:W-:Y:S01]  /*3650*/  HMMA.16816.F32.BF16 R128, R124, R74, R8 ;  /* 0x0000004a7c80723c */ /* 0x000fe20000041808 */
[----:B------:R-:W-:Y:S07]  /*3660*/  LDSM.16.M88.4 R72, [R181+-0x2000] ;  /* 0xffe00000b548783b */ /* 0x000fee0000000200 */
[----:B------:R-:W-:Y:S01]  /*3670*/  HMMA.16816.F32.BF16 R8, R152, R62, R24 ;  /* 0x0000003e9808723c */ /* 0x000fe20000041818 */
[----:B------:R-:W3:Y:S07]  /*3680*/  LDSM.16.M88.4 R60, [R181+-0x2800] ;  /* 0xffd80000b53c783b */ /* 0x000eee0000000200 */
[C---:B------:R-:W-:Y:S08]  /*3690*/  HMMA.16816.F32.BF16 R32, R124.reuse, R64, R32 ;  /* 0x000000407c20723c */ /* 0x040ff00000041820 */
[----:B------:R-:W-:Y:S08]  /*36a0*/  HMMA.16816.F32.BF16 R132, R124, R78, R16 ;  /* 0x0000004e7c84723c */ /* 0x000ff00000041810 */
[----:B-1----:R-:W-:Y:S08]  /*36b0*/  HMMA.16816.F32.BF16 R16, R156, R56, R12 ;  /* 0x000000389c10723c */ /* 0x002ff0000004180c */
[----:B------:R-:W-:Y:S01]  /*36c0*/  HMMA.16816.F32.BF16 R88, R124, R76, R20 ;  /* 0x0000004c7c58723c */ /* 0x000fe20000041814 */
[----:B------:R-:W1:Y:S07]  /*36d0*/  LDSM.16.M88.4 R76, [R71+0x3000] ;  /* 0x00300000474c783b */ /* 0x000e6e0000000200 */
[----:B------:R-:W-:Y:S08]  /*36e0*/  HMMA.16816.F32.BF16 R12, R120, R92, RZ ;  /* 0x0000005c780c723c */ /* 0x000ff000000418ff */
[C---:B------:R-:W-:Y:S01]  /*36f0*/  HMMA.16816.F32.BF16 R64, R124.reuse, R66, R36 ;  /* 0x000000427c40723c */ /* 0x040fe20000041824 */
[----:B------:R-:W-:Y:S07]  /*3700*/  LDSM.16.M88.4 R36, [R182+0x2000] ;  /* 0x00200000b624783b */ /* 0x000fee0000000200 */
[----:B------:R-:W-:Y:S08]  /*3710*/  HMMA.16816.F32.BF16 R104, R124, R96, R28 ;  /* 0x000000607c68723c */ /* 0x000ff0000004181c */
[----:B------:R-:W-:Y:S01]  /*3720*/  HMMA.16816.F32.BF16 R20, R120, R86, RZ ;  /* 0x000000567814723c */ /* 0x000fe200000418ff */
[----:B------:R-:W-:Y:S07]  /*3730*/  LDSM.16.M88.4 R84, [R181+-0x1000] ;  /* 0xfff00000b554783b */ /* 0x000fee0000000200 */
[----:B------:R-:W-:Y:S08]  /*3740*/  HMMA.16816.F32.BF16 R28, R156, R58, R8 ;  /* 0x0000003a9c1c723c */ /* 0x000ff00000041808 */
[----:B------:R-:W-:Y:S01]  /*3750*/  HMMA.16816.F32.BF16 R8, R120, R94, RZ ;  /* 0x0000005e7808723c */ /* 0x000fe200000418ff */
[----:B------:R-:W4:Y:S07]  /*3760*/  LDSM.16.M88.4 R92, [R182+0x2800] ;  /* 0x00280000b65c783b */ /* 0x000f2e0000000200 */
[----:B------:R-:W-:Y:S08]  /*3770*/  HMMA.16816.F32.BF16 R48, R152, R80, R32 ;  /* 0x000000509830723c */ /* 0x000ff00000041820 */
[----:B--2---:R-:W-:Y:S08]  /*3780*/  HMMA.16816.F32.BF16 R24, R160, R40, R16 ;  /* 0x00000028a018723c */ /* 0x004ff00000041810 */
[----:B------:R-:W-:Y:S08]  /*3790*/  HMMA.16816.F32.BF16 R16, R124, R100, R12 ;  /* 0x000000647c10723c */ /* 0x000ff0000004180c */
[----:B------:R-:W-:Y:S01]  /*37a0*/  HMMA.16816.F32.BF16 R12, R152, R82, R64 ;  /* 0x00000052980c723c */ /* 0x000fe20000041840 */
[----:B------:R-:W2:Y:S07]  /*37b0*/  LDSM.16.M88.4 R80, [R181+-0x1800] ;  /* 0xffe80000b550783b */ /* 0x000eae0000000200 */
[C---:B------:R-:W-:Y:S08]  /*37c0*/  HMMA.16816.F32.BF16 R32, R124.reuse, R98, R20 ;  /* 0x000000627c20723c */ /* 0x040ff00000041814 */
[----:B------:R-:W-:Y:S01]  /*37d0*/  HMMA.16816.F32.BF16 R96, R124, R102, R8 ;  /* 0x000000667c60723c */ /* 0x000fe20000041808 */
[----:B------:R-:W-:Y:S07]  /*37e0*/  LDSM.16.M88.4 R100, [R181+-0x800] ;  /* 0xfff80000b564783b */ /* 0x000fee0000000200 */
[----:B---3--:R-:W-:Y:S08]  /*37f0*/  HMMA.16816.F32.BF16 R8, R156, R60, R48 ;  /* 0x0000003c9c08723c */ /* 0x008ff00000041830 */
[----:B-1----:R-:W-:Y:S08]  /*3800*/  HMMA.16816.F32.BF16 R24, R164, R76, R24 ;  /* 0x0000004ca418723c */ /* 0x002ff00000041818 */
[----:B------:R-:W-:Y:S08]  /*3810*/  HMMA.16816.F32.BF16 R20, R160, R42, R28 ;  /* 0x0000002aa014723c */ /* 0x000ff0000004181c */
[----:B------:R-:W-:Y:S01]  /*3820*/  HMMA.16816.F32.BF16 R40, R152, R54, R132 ;  /* 0x000000369828723c */ /* 0x000fe20000041884 */
[----:B------:R-:W1:Y:S07]  /*3830*/  LDSM.16.M88.4 R132, [R181] ;  /* 0x00000000b584783b */ /* 0x000e6e0000000200 */
[----:B------:R-:W-:Y:S08]  /*3840*/  HMMA.16816.F32.BF16 R28, R156, R62, R12 ;  /* 0x0000003e9c1c723c */ /* 0x000ff0000004180c */
[C---:B------:R-:W-:Y:S08]  /*3850*/  HMMA.16816.F32.BF16 R88, R152.reuse, R52, R88 ;  /* 0x000000349858723c */ /* 0x040ff00000041858 */
[C---:B------:R-:W-:Y:S08]  /*3860*/  HMMA.16816.F32.BF16 R52, R152.reuse, R44, R136 ;  /* 0x0000002c9834723c */ /* 0x040ff00000041888 */
[C---:B------:R-:W-:Y:S08]  /*3870*/  HMMA.16816.F32.BF16 R64, R152.reuse, R46, R128 ;  /* 0x0000002e9840723c */ /* 0x040ff00000041880 */
[----:B----4-:R-:W-:Y:S08]  /*3880*/  HMMA.16816.F32.BF16 R44, R152, R92, R16 ;  /* 0x0000005c982c723c */ /* 0x010ff00000041810 */
[----:B------:R-:W-:Y:S08]  /*3890*/  HMMA.16816.F32.BF16 R16, R160, R112, R8 ;  /* 0x00000070a010723c */ /* 0x000ff00000041808 */
[----:B------:R-:W-:Y:S08]  /*38a0*/  HMMA.16816.F32.BF16 R8, R168, R116, R24 ;  /* 0x00000074a808723c */ /* 0x000ff00000041818 */
[C---:B------:R-:W-:Y:S08]  /*38b0*/  HMMA.16816.F32.BF16 R56, R152.reuse, R36, R104 ;  /* 0x000000249838723c */ /* 0x040ff00000041868 */
[----:B------:R-:W-:Y:S01]  /*38c0*/  HMMA.16816.F32.BF16 R48, R152, R38, R32 ;  /* 0x000000269830723c */ /* 0x000fe20000041820 */
[----:B------:R-:W3:Y:S07]  /*38d0*/  LDSM.16.M88.4 R36, [R180+0x4000] ;  /* 0x00400000b424783b */ /* 0x000eee0000000200 */
[----:B------:R-:W-:Y:S01]  /*38e0*/  HMMA.16816.F32.BF16 R12, R164, R78, R20 ;  /* 0x0000004ea40c723c */ /* 0x000fe20000041814 */
[----:B------:R-:W-:Y:S07]  /*38f0*/  LDSM.16.M88.4 R76, [R180+0x4800] ;  /* 0x00480000b44c783b */ /* 0x000fee0000000200 */
[----:B------:R-:W-:Y:S01]  /*3900*/  HMMA.16816.F32.BF16 R32, R152, R94, R96 ;  /* 0x0000005e9820723c */ /* 0x000fe20000041860 */
[----:B------:R-:W4:Y:S07]  /*3910*/  LDSM.16.M88.4 R92, [R182+0x3800] ;  /* 0x00380000b65c783b */ /* 0x000f2e0000000200 */
[----:B------:R-:W-:Y:S08]  /*3920*/  HMMA.16816.F32.BF16 R24, R160, R114, R28 ;  /* 0x00000072a018723c */ /* 0x000ff0000004181c */
[----:B------:R-:W-:Y:S08]  /*3930*/  HMMA.16816.F32.BF16 R20, R156, R72, R88 ;  /* 0x000000489c14723c */ /* 0x000ff00000041858 */
[----:B------:R-:W-:Y:S08]  /*3940*/  HMMA.16816.F32.BF16 R16, R164, R108, R16 ;  /* 0x0000006ca410723c */ /* 0x000ff00000041810 */
[C---:B--2---:R-:W-:Y:S08]  /*3950*/  HMMA.16816.F32.BF16 R52, R156.reuse, R80, R52 ;  /* 0x000000509c34723c */ /* 0x044ff00000041834 */
[----:B------:R-:W-:Y:S08]  /*3960*/  HMMA.16816.F32.BF16 R64, R156, R82, R64 ;  /* 0x000000529c40723c */ /* 0x000ff00000041840 */
[----:B-1----:R-:W-:Y:S08]  /*3970*/  HMMA.16816.F32.BF16 R28, R172, R132, R8 ;  /* 0x00000084ac1c723c */ /* 0x002ff00000041808 */
[----:B------:R-:W-:Y:S01]  /*3980*/  HMMA.16816.F32.BF16 R80, R156, R100, R44 ;  /* 0x000000649c50723c */ /* 0x000fe2000004182c */
[----:B------:R-:W1:Y:S07]  /*3990*/  LDSM.16.M88.4 R44, [R71+0x4000] ;  /* 0x00400000472c783b */ /* 0x000e6e0000000200 */
[----:B------:R-:W-:Y:S08]  /*39a0*/  HMMA.16816.F32.BF16 R8, R168, R118, R12 ;  /* 0x00000076a808723c */ /* 0x000ff0000004180c */
[C---:B------:R-:W-:Y:S08]  /*39b0*/  HMMA.16816.F32.BF16 R40, R156.reuse, R74, R40 ;  /* 0x0000004a9c28723c */ /* 0x040ff00000041828 */
[----:B------:R-:W-:Y:S01]  /*39c0*/  HMMA.16816.F32.BF16 R72, R156, R84, R56 ;  /* 0x000000549c48723c */ /* 0x000fe20000041838 */
[----:B------:R-:W2:Y:S07]  /*39d0*/  LDSM.16.M88.4 R56, [R181+0x800] ;  /* 0x00080000b538783b */ /* 0x000eae0000000200 */
[----:B------:R-:W-:Y:S08]  /*39e0*/  HMMA.16816.F32.BF16 R24, R164, R110, R24 ;  /* 0x0000006ea418723c */ /* 0x000ff00000041818 */
[----:B---3--:R-:W-:Y:S08]  /*39f0*/  HMMA.16816.F32.BF16 R12, R160, R36, R20 ;  /* 0x00000024a00c723c */ /* 0x008ff00000041814 */
[----:B----4-:R-:W-:Y:S01]  /*3a00*/  HMMA.16816.F32.BF16 R20, R168, R92, R16 ;  /* 0x0000005ca814723c */ /* 0x010fe20000041810 */
[----:B------:R-:W-:-:S07]  /*3a10*/  FMUL.FTZ R0, R28, c[0x0][0x320] ;  /* 0x0000c8001c007a20 */ /* 0x000fce0000410000 */
[----:B------:R-:W-:Y:S01]  /*3a20*/  HMMA.16816.F32.BF16 R100, R156, R102, R32 ;  /* 0x000000669c64723c */ /* 0x000fe20000041820 */
[----:B------:R-:W3:Y:S07]  /*3a30*/  LDSM.16.M88.4 R32, [R182+0x4000] ;  /* 0x00400000b620783b */ /* 0x000eee0000000200 */
[----:B------:R-:W-:Y:S01]  /*3a40*/  HMMA.16816.F32.BF16 R16, R172, R134, R8 ;  /* 0x00000086ac10723c */ /* 0x000fe20000041808 */
[----:B------:R4:W1:Y:S07]  /*3a50*/  MUFU.TANH R98, R0 ;  /* 0x0000000000627308 */ /* 0x00086e0000002400 */
[----:B------:R-:W-:Y:S01]  /*3a60*/  HMMA.16816.F32.BF16 R36, R160, R38, R40 ;  /* 0x00000026a024723c */ /* 0x000fe20000041828 */
[----:B------:R-:W2:Y:S01]  /*3a70*/  LDSM.16.M88.4 R40, [R71+0x4800] ;  /* 0x004800004728783b */ /* 0x000ea20000000200 */
[----:B----4-:R-:W-:-:S06]  /*3a80*/  FMUL.FTZ R0, R29, c[0x0][0x320] ;  /* 0x0000c8001d007a20 */ /* 0x010fcc0000410000 */
[----:B------:R-:W-:Y:S01]  /*3a90*/  HMMA.16816.F32.BF16 R8, R168, R94, R24 ;  /* 0x0000005ea808723c */ /* 0x000fe20000041818 */
[----:B------:R4:W2:Y:S07]  /*3aa0*/  MUFU.TANH R96, R0 ;  /* 0x0000000000607308 */ /* 0x0008ae0000002400 */
[----:B-1----:R-:W-:Y:S01]  /*3ab0*/  HMMA.16816.F32.BF16 R12, R164, R44, R12 ;  /* 0x0000002ca40c723c */ /* 0x002fe2000004180c */
[----:B----4-:R-:W-:-:S04]  /*3ac0*/  FMUL.FTZ R0, R30, c[0x0][0x320] ;  /* 0x0000c8001e007a20 */ /* 0x010fc80000410000 */
[----:B------:R1:W4:Y:S03]  /*3ad0*/  MUFU.TANH R99, R0 ;  /* 0x0000000000637308 */ /* 0x0003260000002400 */
[----:B------:R-:W-:Y:S01]  /*3ae0*/  HMMA.16816.F32.BF16 R84, R156, R86, R48 ;  /* 0x000000569c54723c */ /* 0x000fe20000041830 */
[----:B------:R-:W-:Y:S01]  /*3af0*/  LDSM.16.M88.4 R48, [R181+0x1000] ;  /* 0x00100000b530783b */ /* 0x000fe20000000200 */
[----:B-1----:R-:W-:-:S06]  /*3b00*/  FMUL.FTZ R0, R31, c[0x0][0x320] ;  /* 0x0000c8001f007a20 */ /* 0x002fcc0000410000 */
[----:B--2---:R-:W-:Y:S01]  /*3b10*/  HMMA.16816.F32.BF16 R28, R172, R56, R20 ;  /* 0x00000038ac1c723c */ /* 0x004fe20000041814 */
[----:B------:R1:W2:Y:S07]  /*3b20*/  MUFU.TANH R97, R0 ;  /* 0x0000000000617308 */ /* 0x0002ae0000002400 */
[----:B------:R-:W-:Y:S01]  /*3b30*/  HMMA.16816.F32.BF16 R60, R160, R76, R52 ;  /* 0x0000004ca03c723c */ /* 0x000fe20000041834 */
[----:B------:R-:W2:Y:S01]  /*3b40*/  LDSM.16.M88.4 R52, [R180+0x5000] ;  /* 0x00500000b434783b */ /* 0x000ea20000000200 */
[----:B-1----:R-:W-:-:S04]  /*3b50*/  FMUL.FTZ R0, R16, c[0x0][0x320] ;  /* 0x0000c80010007a20 */ /* 0x002fc80000410000 */
[----:B------:R1:W1:Y:S02]  /*3b60*/  MUFU.TANH R93, R0 ;  /* 0x00000000005d7308 */ /* 0x0002640000002400 */
[----:B------:R-:W-:Y:S01]  /*3b70*/  HMMA.16816.F32.BF16 R24, R164, R46, R36 ;  /* 0x0000002ea418723c */ /* 0x000fe20000041824 */
[----:B------:R-:W2:Y:S01]  /*3b80*/  LDSM.16.M88.4 R44, [R182+0x4800] ;  /* 0x00480000b62c783b */ /* 0x000ea20000000200 */
[----:B-1----:R-:W-:-:S04]  /*3b90*/  FMUL.FTZ R0, R17, c[0x0][0x320] ;  /* 0x0000c80011007a20 */ /* 0x002fc80000410000 */
[----:B------:R1:W1:Y:S02]  /*3ba0*/  MUFU.TANH R92, R0 ;  /* 0x00000000005c7308 */ /* 0x0002640000002400 */
[----:B------:R-:W-:Y:S08]  /*3bb0*/  HMMA.16816.F32.BF16 R64, R160, R78, R64 ;  /* 0x0000004ea040723c */ /* 0x000ff00000041840 */
[----:B------:R-:W-:Y:S01]  /*3bc0*/  HMMA.16816.F32.BF16 R8, R172, R58, R8 ;  /* 0x0000003aac08723c */ /* 0x000fe20000041808 */
[----:B-1----:R-:W-:-:S07]  /*3bd0*/  FMUL.FTZ R0, R18, c[0x0][0x320] ;  /* 0x0000c80012007a20 */ /* 0x002fce0000410000 */
[----:B---3--:R-:W-:Y:S01]  /*3be0*/  HMMA.16816.F32.BF16 R20, R168, R32, R12 ;  /* 0x00000020a814723c */ /* 0x008fe2000004180c */
[----:B------:R1:W3:Y:S02]  /*3bf0*/  MUFU.TANH R95, R0 ;  /* 0x00000000005f7308 */ /* 0x0002e40000002400 */
[----:B-1----:R-:W-:-:S06]  /*3c00*/  FMUL.FTZ R0, R19, c[0x0][0x320] ;  /* 0x0000c80013007a20 */ /* 0x002fcc0000410000 */
[----:B------:R1:W1:Y:S01]  /*3c10*/  MUFU.TANH R94, R0 ;  /* 0x00000000005e7308 */ /* 0x0002620000002400 */
[----:B------:R-:W-:Y:S01]  /*3c20*/  HMMA.16816.F32.BF16 R12, R168, R34, R24 ;  /* 0x00000022a80c723c */ /* 0x000fe20000041818 */
[----:B------:R-:W2:Y:S01]  /*3c30*/  LDSM.16.M88.4 R32, [R71+0x5000] ;  /* 0x005000004720783b */ /* 0x000ea20000000200 */
[----:B-1----:R-:W-:-:S05]  /*3c40*/  FMUL.FTZ R0, R28, c[0x0][0x320] ;  /* 0x0000c8001c007a20 */ /* 0x002fca0000410000 */
[----:B------:R1:W1:Y:S01]  /*3c50*/  MUFU.TANH R89, R0 ;  /* 0x0000000000597308 */ /* 0x0002620000002400 */
[----:B------:R-:W-:Y:S01]  /*3c60*/  HMMA.16816.F32.BF16 R16, R164, R40, R60 ;  /* 0x00000028a410723c */ /* 0x000fe2000004183c */
[----:B------:R-:W-:Y:S01]  /*3c70*/  LDSM.16.M88.4 R60, [R180+0x5800] ;  /* 0x00580000b43c783b */ /* 0x000fe20000000200 */
[----:B-1----:R-:W-:-:S05]  /*3c80*/  FMUL.FTZ R0, R29, c[0x0][0x320] ;  /* 0x0000c8001d007a20 */ /* 0x002fca0000410000 */
[----:B------:R1:W1:Y:S01]  /*3c90*/  MUFU.TANH R88, R0 ;  /* 0x0000000000587308 */ /* 0x0002620000002400 */
[----:B------:R-:W-:Y:S01]  /*3ca0*/  HMMA.16816.F32.BF16 R24, R164, R42, R64 ;  /* 0x0000002aa418723c */ /* 0x000fe20000041840 */
[----:B------:R-:W3:Y:S01]  /*3cb0*/  LDSM.16.M88.4 R40, [R181+0x1800] ;  /* 0x00180000b528783b */ /* 0x000ee20000000200 */
[----:B-1----:R-:W-:-:S05]  /*3cc0*/  FMUL.FTZ R0, R30, c[0x0][0x320] ;  /* 0x0000c8001e007a20 */ /* 0x002fca0000410000 */
[----:B------:R1:W1:Y:S01]  /*3cd0*/  MUFU.TANH R91, R0 ;  /* 0x00000000005b7308 */ /* 0x0002620000002400 */
[----:B--2---:R-:W-:Y:S01]  /*3ce0*/  HMMA.16816.F32.BF16 R72, R160, R52, R72 ;  /* 0x00000034a048723c */ /* 0x004fe20000041848 */
[----:B-1----:R-:W-:-:S07]  /*3cf0*/  FMUL.FTZ R0, R31, c[0x0][0x320] ;  /* 0x0000c8001f007a20 */ /* 0x002fce0000410000 */
[----:B------:R-:W-:Y:S01]  /*3d00*/  HMMA.16816.F32.BF16 R28, R172, R48, R20 ;  /* 0x00000030ac1c723c */ /* 0x000fe20000041814 */
[----:B------:R1:W2:Y:S02]  /*3d10*/  MUFU.TANH R90, R0 ;  /* 0x00000000005a7308 */ /* 0x0002a40000002400 */
[----:B-1----:R-:W-:-:S06]  /*3d20*/  FMUL.FTZ R0, R8, c[0x0][0x320] ;  /* 0x0000c80008007a20 */ /* 0x002fcc0000410000 */
[----:B------:R1:W1:Y:S01]  /*3d30*/  MUFU.TANH R77, R0 ;  /* 0x00000000004d7308 */ /* 0x0002620000002400 */
[----:B------:R-:W-:Y:S01]  /*3d40*/  HMMA.16816.F32.BF16 R20, R168, R44, R16 ;  /* 0x0000002ca814723c */ /* 0x000fe20000041810 */
[----:B-1----:R-:W-:-:S06]  /*3d50*/  FMUL.FTZ R0, R9, c[0x0][0x320] ;  /* 0x0000c80009007a20 */ /* 0x002fcc0000410000 */
[----:B------:R1:W1:Y:S02]  /*3d60*/  MUFU.TANH R76, R0 ;  /* 0x00000000004c7308 */ /* 0x0002640000002400 */
[----:B-1----:R-:W-:-:S06]  /*3d70*/  FMUL.FTZ R0, R10, c[0x0][0x320] ;  /* 0x0000c8000a007a20 */ /* 0x002fcc0000410000 */
[----:B------:R1:W1:Y:S01]  /*3d80*/  MUFU.TANH R79, R0 ;  /* 0x00000000004f7308 */ /* 0x0002620000002400 */
[----:B------:R-:W-:Y:S01]  /*3d90*/  HMMA.16816.F32.BF16 R36, R160, R54, R84 ;  /* 0x00000036a024723c */ /* 0x000fe20000041854 */
[----:B------:R-:W-:Y:S01]  /*3da0*/  LDSM.16.M88.4 R52, [R71+0x5800] ;  /* 0x005800004734783b */ /* 0x000fe20000000200 */
[----:B-1----:R-:W-:-:S06]  /*3db0*/  FMUL.FTZ R0, R11, c[0x0][0x320] ;  /* 0x0000c8000b007a20 */ /* 0x002fcc0000410000 */
[----:B------:R-:W-:Y:S01]  /*3dc0*/  HMMA.16816.F32.BF16 R8, R172, R50, R12 ;  /* 0x00000032ac08723c */ /* 0x000fe2000004180c */
[----:B------:R-:W1:Y:S01]  /*3dd0*/  LDSM.16.M88.4 R48, [R182+0x5000] ;  /* 0x00500000b630783b */ /* 0x000e620000000200 */
[----:B------:R2:W1:Y:S06]  /*3de0*/  MUFU.TANH R78, R0 ;  /* 0x00000000004e7308 */ /* 0x00046c0000002400 */
[----:B------:R-:W-:Y:S01]  /*3df0*/  HMMA.16816.F32.BF16 R16, R164, R32, R72 ;  /* 0x00000020a410723c */ /* 0x000fe20000041848 */
[----:B--2---:R-:W-:-:S04]  /*3e00*/  FMUL.FTZ R0, R28, c[0x0][0x320] ;  /* 0x0000c8001c007a20 */ /* 0x004fc80000410000 */
[----:B------:R2:W1:Y:S03]  /*3e10*/  MUFU.TANH R70, R0 ;  /* 0x0000000000467308 */ /* 0x0004660000002400 */
[----:B------:R-:W-:Y:S01]  /*3e20*/  HMMA.16816.F32.BF16 R12, R168, R46, R24 ;  /* 0x0000002ea80c723c */ /* 0x000fe20000041818 */
[----:B------:R-:W1:Y:S01]  /*3e30*/  LDSM.16.M88.4 R44, [R181+0x2000] ;  /* 0x00200000b52c783b */ /* 0x000e620000000200 */
[----:B--2---:R-:W-:-:S04]  /*3e40*/  FMUL.FTZ R0, R29, c[0x0][0x320] ;  /* 0x0000c8001d007a20 */ /* 0x004fc80000410000 */
[----:B------:R2:W1:Y:S02]  /*3e50*/  MUFU.TANH R66, R0 ;  /* 0x0000000000427308 */ /* 0x0004640000002400 */
[----:B---3--:R-:W-:Y:S01]  /*3e60*/  HMMA.16816.F32.BF16 R24, R172, R40, R20 ;  /* 0x00000028ac18723c */ /* 0x008fe20000041814 */
[----:B--2---:R-:W-:-:S05]  /*3e70*/  FMUL.FTZ R0, R30, c[0x0][0x320] ;  /* 0x0000c8001e007a20 */ /* 0x004fca0000410000 */
[----:B------:R2:W3:Y:S02]  /*3e80*/  MUFU.TANH R72, R0 ;  /* 0x0000000000487308 */ /* 0x0004e40000002400 */
[----:B------:R-:W-:Y:S01]  /*3e90*/  HMMA.16816.F32.BF16 R56, R160, R60, R80 ;  /* 0x0000003ca038723c */ /* 0x000fe20000041850 */
[----:B--2---:R-:W-:-:S05]  /*3ea0*/  FMUL.FTZ R0, R31, c[0x0][0x320] ;  /* 0x0000c8001f007a20 */ /* 0x004fca0000410000 */
[----:B------:R2:W1:Y:S02]  /*3eb0*/  MUFU.TANH R67, R0 ;  /* 0x0000000000437308 */ /* 0x0004640000002400 */
[----:B------:R-:W-:Y:S01]  /*3ec0*/  HMMA.16816.F32.BF16 R28, R164, R34, R36 ;  /* 0x00000022a41c723c */ /* 0x000fe20000041824 */
[----:B------:R-:W3:Y:S04]  /*3ed0*/  LDSM.16.M88.4 R36, [R182+0x5800] ;  /* 0x00580000b624783b */ /* 0x000ee80000000200 */
[----:B------:R-:W3:Y:S01]  /*3ee0*/  LDSM.16.M88.4 R32, [R181+0x2800] ;  /* 0x00280000b520783b */ /* 0x000ee20000000200 */
[----:B------:R-:W-:Y:S01]  /*3ef0*/  ISETP.GT.AND P0, PT, R142, R230, PT ;  /* 0x000000e68e00720c */ /* 0x000fe20003f04270 */
[----:B------:R-:W-:-:S04]  /*3f00*/  DEPBAR.LE SB0, 0x0 ;  /* 0x000080000000791a */ /* 0x000fc80000000000 */
[----:B--2---:R-:W-:-:S04]  /*3f10*/  FMUL.FTZ R0, R8, c[0x0][0x320] ;  /* 0x0000c80008007a20 */ /* 0x004fc80000410000 */
[----:B------:R2:W2:Y:S01]  /*3f20*/  MUFU.TANH R61, R0 ;  /* 0x00000000003d7308 */ /* 0x0004a20000002400 */
[----:B-1----:R-:W-:Y:S01]  /*3f30*/  HMMA.16816.F32.BF16 R20, R168, R48, R16 ;  /* 0x00000030a814723c */ /* 0x002fe20000041810 */
[----:B--2---:R-:W-:-:S06]  /*3f40*/  FMUL.FTZ R0, R9, c[0x0][0x320] ;  /* 0x0000c80009007a20 */ /* 0x004fcc0000410000 */
[----:B------:R1:W2:Y:S01]  /*3f50*/  MUFU.TANH R60, R0 ;  /* 0x00000000003c7308 */ /* 0x0002a20000002400 */
[----:B------:R-:W-:Y:S01]  /*3f60*/  HMMA.16816.F32.BF16 R12, R172, R42, R12 ;  /* 0x0000002aac0c723c */ /* 0x000fe2000004180c */
[----:B-1----:R-:W-:-:S06]  /*3f70*/  FMUL.FTZ R0, R10, c[0x0][0x320] ;  /* 0x0000c8000a007a20 */ /* 0x002fcc0000410000 */
[----:B------:R1:W1:Y:S01]  /*3f80*/  MUFU.TANH R65, R0 ;  /* 0x0000000000417308 */ /* 0x0002620000002400 */
        /* <DEDUP_REMOVED lines=12> */
[----:B-1----:R-:W-:-:S07]  /*4050*/  FMUL.FTZ R0, R27, c[0x0][0x320] ;  /* 0x0000c8001b007a20 */ /* 0x002fce0000410000 */
[----:B------:R-:W-:Y:S01]  /*4060*/  HMMA.16816.F32.BF16 R24, R172, R44, R20 ;  /* 0x0000002cac18723c */ /* 0x000fe20000041814 */
[----:B------:R1:W1:Y:S02]  /*4070*/  MUFU.TANH R49, R0 ;  /* 0x0000000000317308 */ /* 0x0002640000002400 */
[----:B-1----:R-:W-:-:S06]  /*4080*/  FMUL.FTZ R0, R12, c[0x0][0x320] ;  /* 0x0000c8000c007a20 */ /* 0x002fcc0000410000 */
[----:B------:R1:W1:Y:S01]  /*4090*/  MUFU.TANH R41, R0 ;  /* 0x0000000000297308 */ /* 0x0002620000002400 */
[----:B---3--:R-:W-:Y:S01]  /*40a0*/  HMMA.16816.F32.BF16 R16, R168, R36, R16 ;  /* 0x00000024a810723c */ /* 0x008fe20000041810 */
[----:B-1----:R-:W-:-:S06]  /*40b0*/  FMUL.FTZ R0, R13, c[0x0][0x320] ;  /* 0x0000c8000d007a20 */ /* 0x002fcc0000410000 */
[----:B------:R1:W3:Y:S01]  /*40c0*/  MUFU.TANH R40, R0 ;  /* 0x0000000000287308 */ /* 0x0002e20000002400 */
[----:B------:R-:W-:Y:S01]  /*40d0*/  HMMA.16816.F32.BF16 R20, R172, R46, R28 ;  /* 0x0000002eac14723c */ /* 0x000fe2000004181c */
[----:B-1----:R-:W-:-:S06]  /*40e0*/  FMUL.FTZ R0, R14, c[0x0][0x320] ;  /* 0x0000c8000e007a20 */ /* 0x002fcc0000410000 */
[----:B------:R1:W1:Y:S02]  /*40f0*/  MUFU.TANH R42, R0 ;  /* 0x00000000002a7308 */ /* 0x0002640000002400 */
        /* <DEDUP_REMOVED lines=31> */
[----:B------:R-:W-:Y:S01]  /*42f0*/  BAR.SYNC.DEFER_BLOCKING 0x0 ;  /* 0x0000000000007b1d */ /* 0x000fe20000010000 */
[----:B------:R-:W-:Y:S01]  /*4300*/  ISETP.GT.AND P6, PT, R145, 0x5f, PT ;  /* 0x0000005f9100780c */ /* 0x000fe20003fc4270 */
[----:B-1----:R-:W-:-:S05]  /*4310*/  FMUL.FTZ R0, R9, c[0x0][0x320] ;  /* 0x0000c80009007a20 */ /* 0x002fca0000410000 */
[----:B------:R1:W1:Y:S02]  /*4320*/  MUFU.TANH R12, R0 ;  /* 0x00000000000c7308 */ /* 0x0002640000002400 */
[----:B-1----:R-:W-:-:S06]  /*4330*/  FMUL.FTZ R0, R10, c[0x0][0x320] ;  /* 0x0000c8000a007a20 */ /* 0x002fcc0000410000 */
[----:B------:R1:W1:Y:S01]  /*4340*/  MUFU.TANH R33, R0 ;  /* 0x0000000000217308 */ /* 0x0002620000002400 */
[----:B------:R-:W-:Y:S01]  /*4350*/  LOP3.LUT R192, R192, 0xfffbffff, RZ, 0xc0, !PT ;  /* 0xfffbffffc0c07812 */ /* 0x000fe200078ec0ff */
[----:B------:R-:W-:Y:S01]  /*4360*/  BSSY B0, `(.L_x_693) ;  /* 0x0000047000007945 */ /* 0x000fe20003800000 */
[----:B-1----:R-:W-:-:S05]  /*4370*/  FMUL.FTZ R0, R11, c[0x0][0x320] ;  /* 0x0000c8000b007a20 */ /* 0x002fca0000410000 */
[----:B------:R1:W1:Y:S01]  /*4380*/  MUFU.TANH R32, R0 ;  /* 0x0000000000207308 */ /* 0x0002620000002400 */
[----:B------:R-:W-:Y:S01]  /*4390*/  @P6 LOP3.LUT R192, R192, 0x40000, RZ, 0xfc, !PT ;  /* 0x00040000c0c06812 */ /* 0x000fe200078efcff */
[----:B------:R-:W-:Y:S06]  /*43a0*/  @!P0 BRA `(.L_x_694) ;  /* 0x0000042000008947 */ /* 0x000fec0003800000 */
[----:B--234-:R-:W-:Y:S01]  /*43b0*/  ISETP.NE.AND P5, PT, R146, 0x1, PT ;  /* 0x000000019200780c */ /* 0x01cfe20003fa5270 */
[----:B------:R-:W-:Y:S01]  /*43c0*/  IMAD.MOV.U32 R204, RZ, RZ, RZ ;  /* 0x000000ffffcc7224 */ /* 0x000fe200078e00ff */
[----:B------:R-:W-:-:S04]  /*43d0*/  IADD3 R2, R145, R141, R234 ;  /* 0x0000008d91027210 */ /* 0x000fc80007ffe0ea */
[----:B------:R-:W-:-:S05]  /*43e0*/  IADD3 R2, R2, -0x60, RZ ;  /* 0xffffffa002027810 */ /* 0x000fca0007ffe0ff */
[----:B-1----:R-:W-:Y:S02]  /*43f0*/  IMAD.MOV.U32 R0, RZ, RZ, R2 ;  /* 0x000000ffff007224 */ /* 0x002fe400078e0002 */
[----:B------:R-:W-:-:S05]  /*4400*/  @P5 IMAD.HI.U32 R3, R2, c[0x0][0x2bc], RZ ;  /* 0x0000af0002035a27 */ /* 0x000fca00078e00ff */
[----:B------:R-:W-:-:S04]  /*4410*/  @P5 SHF.R.U32.HI R0, RZ, c[0x0][0x2c0], R3 ;  /* 0x0000b000ff005a19 */ /* 0x000fc80000011603 */
[----:B------:R-:W-:-:S04]  /*4420*/  @!P6 IADD3 R3, P0, R0, R238, RZ ;  /* 0x000000ee0003e210 */ /* 0x000fc80007f1e0ff */
[----:B------:R-:W-:Y:S02]  /*4430*/  @!P6 LEA.HI.X.SX32 R5, R0, R242, 0x1, P0 ;  /* 0x000000f20005e211 */ /* 0x000fe400000f0eff */
        /* <DEDUP_REMOVED lines=20> */
.L_x_837:
[----:B------:R-:W-:Y:S05]  /*4580*/  BRA.DIV ~URZ, `(.L_x_696) ;  /* 0x00013d827f007947 */ /* 0x000fea000b800000 */
[----:B------:R-:W3:Y:S01]  /*4590*/  SHFL.IDX PT, R2, R5, RZ, 0x181f ;  /* 0x00181fff05027589 */ /* 0x000ee200000e0000 */
[----:B------:R-:W-:-:S03]  /*45a0*/  ISETP.GE.AND P1, PT, R219, c[0x0][0x1d4], PT ;  /* 0x00007500db007a0c */ /* 0x000fc60003f26270 */
[----:B------:R-:W4:Y:S04]  /*45b0*/  SHFL.IDX PT, R8, R5, 0x1, 0x181f ;  /* 0x00381f0005087f89 */ /* 0x000f2800000e0000 */
[----:B------:R-:W5:Y:S01]  /*45c0*/  SHFL.IDX PT, R9, R0, 0x1, 0x181f ;  /* 0x00381f0000097f89 */ /* 0x000f6200000e0000 */
[C---:B---3--:R-:W-:Y:S02]  /*45d0*/  IADD3 R10, P0, R2.reuse, R143, RZ ;  /* 0x0000008f020a7210 */ /* 0x048fe40007f1e0ff */
[----:B------:R-:W-:-:S03]  /*45e0*/  IADD3 R6, P2, R2, R144, RZ ;  /* 0x0000009002067210 */ /* 0x000fc60007f5e0ff */
[--C-:B--2---:R-:W-:Y:S01]  /*45f0*/  IMAD.X R11, R7, 0x1, R68.reuse, P0 ;  /* 0x00000001070b7824 */ /* 0x104fe200000e0644 */
[----:B------:R-:W-:Y:S01]  /*4600*/  ISETP.GE.AND P0, PT, R221, c[0x0][0x1d4], PT ;  /* 0x00007500dd007a0c */ /* 0x000fe20003f06270 */
[----:B------:R-:W-:Y:S01]  /*4610*/  IMAD.X R7, R7, 0x1, R69, P2 ;  /* 0x0000000107077824 */ /* 0x000fe200010e0645 */
[C---:B----4-:R-:W-:Y:S02]  /*4620*/  IADD3 R2, P2, R8.reuse, R143, RZ ;  /* 0x0000008f08027210 */ /* 0x050fe40007f5e0ff */
[----:B------:R2:W-:Y:S03]  /*4630*/  LDGSTS.E.BYPASS.LTC128B.128 [R195+0x8100], [R10.64], !P1 ;  /* 0x081000000ac37fae */ /* 0x0005e6000c901d46 */
[----:B-----5:R-:W-:Y:S01]  /*4640*/  IMAD.X R3, R9, 0x1, R68, P2 ;  /* 0x0000000109037824 */ /* 0x020fe200010e0644 */
[----:B------:R-:W-:-:S05]  /*4650*/  IADD3 R8, P2, R8, R144, RZ ;  /* 0x0000009008087210 */ /* 0x000fca0007f5e0ff */
[----:B------:R-:W-:Y:S01]  /*4660*/  IMAD.X R9, R9, 0x1, R69, P2 ;  /* 0x0000000109097824 */ /* 0x000fe200010e0645 */
[----:B------:R3:W-:Y:S04]  /*4670*/  LDGSTS.E.BYPASS.LTC128B.128 [R195+0xb100], [R6.64], !P0 ;  /* 0x0b10000006c37fae */ /* 0x0007e8000c101d46 */
[----:B------:R3:W-:Y:S04]  /*4680*/  LDGSTS.E.BYPASS.LTC128B.128 [R195+0x9100], [R2.64], !P1 ;  /* 0x0910000002c37fae */ /* 0x0007e8000c901d46 */
[----:B------:R4:W-:Y:S04]  /*4690*/  LDGSTS.E.BYPASS.LTC128B.128 [R195+0xc100], [R8.64], !P0 ;  /* 0x0c10000008c37fae */ /* 0x0009e8000c101d46 */
[----:B--2---:R3:W2:Y:S04]  /*46a0*/  SHFL.IDX PT, R10, R0, 0x2, 0x181f ;  /* 0x00581f00000a7f89 */ /* 0x0046a800000e0000 */
[----:B-1----:R3:W1:Y:S01]  /*46b0*/  SHFL.IDX PT, R0, R5, 0x2, 0x181f ;  /* 0x00581f0005007f89 */ /* 0x00266200000e0000 */
[----:B----4-:R-:W-:-:S02]  /*46c0*/  SEL R9, RZ, 0x10, P1 ;  /* 0x00000010ff097807 */ /* 0x010fc40000800000 */
[----:B------:R-:W-:Y:S02]  /*46d0*/  SEL R8, RZ, 0x10, P0 ;  /* 0x00000010ff087807 */ /* 0x000fe40000000000 */
.L_x_838:
[C---:B---3--:R-:W-:Y:S02]  /*46e0*/  IADD3 R2, -R9.reuse, 0x10, RZ ;  /* 0x0000001009027810 */ /* 0x048fe40007ffe1ff */
[----:B------:R-:W-:Y:S02]  /*46f0*/  IADD3 R3, -R8, 0x10, RZ ;  /* 0x0000001008037810 */ /* 0x000fe40007ffe1ff */
[----:B------:R-:W-:Y:S02]  /*4700*/  LOP3.LUT R2, R2, 0xf, RZ, 0xc0, !PT ;  /* 0x0000000f02027812 */ /* 0x000fe400078ec0ff */
[----:B------:R-:W-:Y:S02]  /*4710*/  ISETP.NE.U32.AND P2, PT, R9, RZ, PT ;  /* 0x000000ff0900720c */ /* 0x000fe40003f45070 */
[----:B-1----:R-:W-:Y:S02]  /*4720*/  IADD3 R6, P1, P0, R2, R0, R143 ;  /* 0x0000000002067210 */ /* 0x002fe4000783e08f */
[----:B------:R-:W-:-:S02]  /*4730*/  LOP3.LUT R2, R3, 0xf, RZ, 0xc0, !PT ;  /* 0x0000000f03027812 */ /* 0x000fc400078ec0ff */
[----:B--2---:R-:W-:Y:S02]  /*4740*/  IADD3.X R7, RZ, R10, R68, P1, P0 ;  /* 0x0000000aff077210 */ /* 0x004fe40000fe0444 */
[----:B------:R-:W-:-:S04]  /*4750*/  IADD3 R2, P1, P0, R2, R0, R144 ;  /* 0x0000000002027210 */ /* 0x000fc8000783e090 */
[----:B------:R-:W-:Y:S01]  /*4760*/  IADD3.X R3, RZ, R10, R69, P1, P0 ;  /* 0x0000000aff037210 */ /* 0x000fe20000fe0445 */
[----:B------:R-:W-:Y:S01]  /*4770*/  @!PT LDS RZ, [RZ] ;  /* 0x00000000fffff984 */ /* 0x000fe20000000800 */
[----:B------:R-:W-:Y:S01]  /*4780*/  @!PT LDS RZ, [RZ] ;  /* 0x00000000fffff984 */ /* 0x000fe20000000800 */
[----:B------:R-:W-:Y:S01]  /*4790*/  @!PT LDS RZ, [RZ] ;  /* 0x00000000fffff984 */ /* 0x000fe20000000800 */
[----:B------:R1:W-:Y:S01]  /*47a0*/  LDGSTS.E.BYPASS.LTC128B.128.ZFILL [R195+0xa100], [R6.64], P2 ;  /* 0x0a10000006c37fae */ /* 0x0003e20009141d46 */
[----:B------:R-:W-:-:S13]  /*47b0*/  ISETP.NE.U32.AND P0, PT, R8, RZ, PT ;  /* 0x000000ff0800720c */ /* 0x000fda0003f05070 */
[----:B------:R1:W-:Y:S02]  /*47c0*/  LDGSTS.E.BYPASS.LTC128B.128.ZFILL [R195+0xd100], [R2.64], P0 ;  /* 0x0d10000002c37fae */ /* 0x0003e40008141d46 */
.L_x_694:
[----:B--234-:R-:W-:Y:S05]  /*47d0*/  BSYNC B0 ;  /* 0x0000000000007941 */ /* 0x01cfea0003800000 */
.L_x_693:
[----:B-1----:R-:W-:Y:S01]  /*47e0*/  IMAD.MOV.U32 R0, RZ, RZ, c[0x0][0x2c4] ;  /* 0x0000b100ff007624 */ /* 0x002fe200078e00ff */
[----:B------:R-:W-:Y:S01]  /*47f0*/  ULDC UR4, c[0x0][0x324] ;  /* 0x0000c90000047ab9 */ /* 0x000fe20000000800 */
[C---:B------:R-:W-:Y:S01]  /*4800*/  IADD3 R2, -R233.reuse, 0x1, R140 ;  /* 0x00000001e9027810 */ /* 0x040fe20007ffe18c */
[----:B------:R-:W-:Y:S01]  /*4810*/  ULOP3.LUT UR4, URZ, UR4, URZ, 0x33, !UPT ;  /* 0x000000043f047292 */ /* 0x000fe2000f8e333f */
[----:B------:R-:W0:Y:S01]  /*4820*/  LDGDEPBAR ;  /* 0x00000000000079af */ /* 0x000e220000000000 */
[----:B------:R-:W-:Y:S01]  /*4830*/  ISETP.NE.AND P0, PT, R0, 0x1, PT ;  /* 0x000000010000780c */ /* 0x000fe20003f05270 */
[----:B------:R-:W-:Y:S01]  /*4840*/  IMAD.IADD R0, R246, 0x1, R244 ;  /* 0x00000001f6007824 */ /* 0x000fe200078e02f4 */
[----:B------:R-:W-:Y:S01]  /*4850*/  IADD3 R9, -R233, R4, RZ ;  /* 0x00000004e9097210 */ /* 0x000fe20007ffe1ff */
[----:B------:R-:W-:Y:S02]  /*4860*/  IMAD.IADD R8, R140, 0x1, -R233 ;  /* 0x000000018c087824 */ /* 0x000fe400078e0ae9 */
[----:B------:R-:W-:-:S08]  /*4870*/  IMAD.MOV.U32 R5, RZ, RZ, R0 ;  /* 0x000000ffff057224 */ /* 0x000fd000078e0000 */
[----:B------:R-:W-:Y:S01]  /*4880*/  @P0 IMAD.HI.U32 R3, R0, c[0x0][0x2c8], RZ ;  /* 0x0000b20000030a27 */ /* 0x000fe200078e00ff */
[----:B------:R-:W-:-:S04]  /*4890*/  IADD3 R0, R2, -R231, RZ ;  /* 0x800000e702007210 */ /* 0x000fc80007ffe0ff */
[C---:B------:R-:W-:Y:S02]  /*48a0*/  IADD3 R7, R0.reuse, UR4, RZ ;  /* 0x0000000400077c10 */ /* 0x040fe4000fffe0ff */
[----:B------:R-:W-:Y:S02]  /*48b0*/  @P0 SHF.R.U32.HI R5, RZ, c[0x0][0x2cc], R3 ;  /* 0x0000b300ff050a19 */ /* 0x000fe40000011603 */
[----:B------:R-:W-:Y:S01]  /*48c0*/  IADD3 R6, R0, c[0x0][0x328], RZ ;  /* 0x0000ca0000067a10 */ /* 0x000fe20007ffe0ff */
[----:B------:R-:W-:Y:S05]  /*48d0*/  BRA.DIV ~URZ, `(.L_x_697) ;  /* 0x00013dc27f007947 */ /* 0x000fea000b800000 */
[----:B------:R1:W2:Y:S02]  /*48e0*/  SHFL.IDX PT, R3, R5, RZ, 0x1c1f ;  /* 0x001c1fff05037589 */ /* 0x0002a400000e0000 */
.L_x_839:
[----:B------:R-:W-:Y:S01]  /*48f0*/  IMAD.MOV.U32 R0, RZ, RZ, c[0x0][0x32c] ;  /* 0x0000cb00ff007624 */ /* 0x000fe200078e00ff */
[----:B--2---:R-:W-:-:S04]  /*4900*/  IADD3 R2, R6, R3, RZ ;  /* 0x0000000306027210 */ /* 0x004fc80007ffe0ff */
[----:B------:R-:W-:Y:S01]  /*4910*/  ISETP.GE.AND P0, PT, R0, 0x1, PT ;  /* 0x000000010000780c */ /* 0x000fe20003f06270 */
[----:B------:R-:W-:Y:S01]  /*4920*/  IMAD.IADD R0, R7, 0x1, R3 ;  /* 0x0000000107007824 */ /* 0x000fe200078e0203 */
[----:B------:R-:W-:-:S11]  /*4930*/  IMNMX R2, R8, R2, PT ;  /* 0x0000000208027217 */ /* 0x000fd60003800200 */
[----:B------:R-:W-:Y:S05]  /*4940*/  @!P0 BRA `(.L_x_698) ;  /* 0x0000014000008947 */ /* 0x000fea0003800000 */
[----:B------:R-:W-:Y:S01]  /*4950*/  IADD3 R3, -R231, R232, R3 ;  /* 0x000000e8e7037210 */ /* 0x000fe20007ffe103 */
[----:B------:R-:W-:Y:S03]  /*4960*/  BSSY B0, `(.L_x_699) ;  /* 0x000000e000007945 */ /* 0x000fe60003800000 */
        /* <DEDUP_REMOVED lines=9> */
.L_x_700:
[----:B------:R-:W-:-:S04]  /*4a00*/  MOV R10, c[0x0][0x32c] ;  /* 0x0000cb00000a7a02 */ /* 0x000fc80000000f00 */
[----:B------:R-:W-:-:S13]  /*4a10*/  ISETP.NE.AND P0, PT, R10, 0x1, PT ;  /* 0x000000010a00780c */ /* 0x000fda0003f05270 */
[----:B------:R-:W-:-:S05]  /*4a20*/  @P0 IMAD.HI.U32 R10, R3, c[0x0][0x330], RZ ;  /* 0x0000cc00030a0a27 */ /* 0x000fca00078e00ff */
[----:B------:R-:W-:Y:S02]  /*4a30*/  @P0 SHF.R.U32.HI R3, RZ, c[0x0][0x334], R10 ;  /* 0x0000cd00ff030a19 */ /* 0x000fe4000001160a */
.L_x_701:
[----:B------:R-:W-:Y:S05]  /*4a40*/  BSYNC B0 ;  /* 0x0000000000007941 */ /* 0x000fea0003800000 */
.L_x_699:
[----:B------:R-:W-:-:S05]  /*4a50*/  IMAD R3, R3, c[0x0][0x32c], R9 ;  /* 0x0000cb0003037a24 */ /* 0x000fca00078e0209 */
[----:B------:R-:W-:Y:S02]  /*4a60*/  IADD3 R10, R3, c[0x0][0x32c], RZ ;  /* 0x0000cb00030a7a10 */ /* 0x000fe40007ffe0ff */
[----:B------:R-:W-:Y:S02]  /*4a70*/  IMNMX R0, R0, R3, !PT ;  /* 0x0000000300007217 */ /* 0x000fe40007800200 */
[----:B------:R-:W-:Y:S02]  /*4a80*/  IMNMX R2, R2, R10, PT ;  /* 0x0000000a02027217 */ /* 0x000fe40003800200 */
.L_x_698:
[----:B------:R-:W-:Y:S02]  /*4a90*/  ISETP.GE.AND P0, PT, R4, 0x2, PT ;  /* 0x000000020400780c */ /* 0x000fe40003f06270 */
[----:B------:R-:W-:Y:S02]  /*4aa0*/  LOP3.LUT R192, R192, 0xffffefff, RZ, 0xc0, !PT ;  /* 0xffffefffc0c07812 */ /* 0x000fe400078ec0ff */
[C---:B------:R-:W-:Y:S02]  /*4ab0*/  ISETP.GE.AND P1, PT, R4.reuse, 0x9, PT ;  /* 0x000000090400780c */ /* 0x040fe40003f26270 */
[----:B------:R-:W-:-:S02]  /*4ac0*/  ISETP.GE.AND P6, PT, R4, 0x3a, PT ;  /* 0x0000003a0400780c */ /* 0x000fc40003fc6270 */
[C---:B------:R-:W-:Y:S02]  /*4ad0*/  ISETP.GE.AND P5, PT, R4.reuse, 0x41, PT ;  /* 0x000000410400780c */ /* 0x040fe40003fa6270 */
[C---:B------:R-:W-:Y:S02]  /*4ae0*/  ISETP.GE.AND P4, PT, R4.reuse, 0x42, PT ;  /* 0x000000420400780c */ /* 0x040fe40003f86270 */
[----:B------:R-:W-:Y:S02]  /*4af0*/  ISETP.GE.AND P3, PT, R4, 0x49, PT ;  /* 0x000000490400780c */ /* 0x000fe40003f66270 */
[----:B------:R-:W-:Y:S02]  /*4b00*/  @P0 LOP3.LUT R192, R192, 0x1000, RZ, 0xfc, !PT ;  /* 0x00001000c0c00812 */ /* 0x000fe400078efcff */
[----:B------:R-:W-:Y:S02]  /*4b10*/  ISETP.GT.AND P0, PT, R0, 0x1, !P0 ;  /* 0x000000010000780c */ /* 0x000fe40004704270 */
[----:B------:R-:W-:-:S02]  /*4b20*/  LOP3.LUT R192, R192, 0xffffbfff, RZ, 0xc0, !PT ;  /* 0xffffbfffc0c07812 */ /* 0x000fc400078ec0ff */
[----:B------:R-:W-:Y:S02]  /*4b30*/  ISETP.LT.OR P0, PT, R2, 0x2, P0 ;  /* 0x000000020200780c */ /* 0x000fe40000701670 */
[----:B------:R-:W-:Y:S02]  /*4b40*/  @P1 LOP3.LUT R192, R192, 0x4000, RZ, 0xfc, !PT ;  /* 0x00004000c0c01812 */ /* 0x000fe400078efcff */
[----:B------:R-:W-:Y:S02]  /*4b50*/  FSEL R11, R96, -INF , !P0 ;  /* 0xff800000600b7808 */ /* 0x000fe40004000000 */
[----:B------:R-:W-:Y:S02]  /*4b60*/  ISETP.GT.AND P0, PT, R0, 0x8, !P1 ;  /* 0x000000080000780c */ /* 0x000fe40004f04270 */
[----:B------:R-:W-:Y:S02]  /*4b70*/  ISETP.GE.AND P1, PT, R4, 0xa, PT ;  /* 0x0000000a0400780c */ /* 0x000fe40003f26270 */
[----:B------:R-:W-:-:S02]  /*4b80*/  ISETP.LT.OR P0, PT, R2, 0x9, P0 ;  /* 0x000000090200780c */ /* 0x000fc40000701670 */
[----:B------:R-:W-:Y:S02]  /*4b90*/  LOP3.LUT R192, R192, 0xfffff7ff, RZ, 0xc0, !PT ;  /* 0xfffff7ffc0c07812 */ /* 0x000fe400078ec0ff */
[----:B------:R-:W-:Y:S02]  /*4ba0*/  FSEL R16, R93, -INF , !P0 ;  /* 0xff8000005d107808 */ /* 0x000fe40004000000 */
[----:B------:R-:W-:Y:S02]  /*4bb0*/  ISETP.GT.AND P0, PT, R0, 0x9, !P1 ;  /* 0x000000090000780c */ /* 0x000fe40004f04270 */
[----:B------:R-:W-:Y:S02]  /*4bc0*/  ISETP.GE.AND P2, PT, R4, 0x4a, PT ;  /* 0x0000004a0400780c */ /* 0x000fe40003f46270 */
[----:B------:R-:W-:Y:S02]  /*4bd0*/  ISETP.LT.OR P0, PT, R2, 0xa, P0 ;  /* 0x0000000a0200780c */ /* 0x000fe40000701670 */
[----:B------:R-:W-:-:S02]  /*4be0*/  @P1 LOP3.LUT R192, R192, 0x800, RZ, 0xfc, !PT ;  /* 0x00000800c0c01812 */ /* 0x000fc400078efcff */
[----:B------:R-:W-:Y:S02]  /*4bf0*/  ISETP.GE.AND P1, PT, R4, 0x11, PT ;  /* 0x000000110400780c */ /* 0x000fe40003f26270 */
[----:B------:R-:W-:Y:S02]  /*4c00*/  LOP3.LUT R192, R192, 0xfffffbff, RZ, 0xc0, !PT ;  /* 0xfffffbffc0c07812 */ /* 0x000fe400078ec0ff */
[----:B------:R-:W-:Y:S02]  /*4c10*/  FSEL R17, R92, -INF , !P0 ;  /* 0xff8000005c117808 */ /* 0x000fe40004000000 */
[----:B------:R-:W-:-:S04]  /*4c20*/  ISETP.GT.AND P0, PT, R0, 0x10, !P1 ;  /* 0x000000100000780c */ /* 0x000fc80004f04270 */
[----:B------:R-:W-:-:S03]  /*4c30*/  ISETP.LT.OR P0, PT, R2, 0x11, P0 ;  /* 0x000000110200780c */ /* 0x000fc60000701670 */
[----:B------:R-:W-:Y:S02]  /*4c40*/  @P1 LOP3.LUT R192, R192, 0x400, RZ, 0xfc, !PT ;  /* 0x00000400c0c01812 */ /* 0x000fe400078efcff */
        /* <DEDUP_REMOVED lines=49> */
[----:B------:R-:W-:Y:S02]  /*4f60*/  FSEL R141, R48, -INF , !P0 ;  /* 0xff800000308d7808 */ /* 0x000fe40004000000 */
[----:B------:R-:W-:Y:S02]  /*4f70*/  LOP3.LUT R192, R192, 0xfffffffd, RZ, 0xc0, !PT ;  /* 0xfffffffdc0c07812 */ /* 0x000fe400078ec0ff */
[----:B------:R-:W-:-:S04]  /*4f80*/  ISETP.GT.AND P0, PT, R0, 0x31, !P1 ;  /* 0x000000310000780c */ /* 0x000fc80004f04270 */
[----:B------:R-:W-:-:S03]  /*4f90*/  ISETP.LT.OR P0, PT, R2, 0x32, P0 ;  /* 0x000000320200780c */ /* 0x000fc60000701670 */
[----:B------:R-:W-:Y:S02]  /*4fa0*/  @P1 LOP3.LUT R192, R192, 0x2, RZ, 0xfc, !PT ;  /* 0x00000002c0c01812 */ /* 0x000fe400078efcff */
[----:B------:R-:W-:Y:S02]  /*4fb0*/  ISETP.GE.AND P1, PT, R4, 0x39, PT ;  /* 0x000000390400780c */ /* 0x000fe40003f26270 */
[----:B------:R-:W-:Y:S02]  /*4fc0*/  FSEL R140, R43, -INF , !P0 ;  /* 0xff8000002b8c7808 */ /* 0x000fe40004000000 */
[----:B------:R-:W-:Y:S02]  /*4fd0*/  ISETP.GT.AND P0, PT, R0, 0x38, !P1 ;  /* 0x000000380000780c */ /* 0x000fe40004f04270 */
[----:B------:R-:W-:Y:S02]  /*4fe0*/  LOP3.LUT R192, R192, 0xfffffffe, RZ, 0xc0, !PT ;  /* 0xfffffffec0c07812 */ /* 0x000fe400078ec0ff */
[----:B------:R-:W-:-:S04]  /*4ff0*/  ISETP.LT.OR P0, PT, R2, 0x39, P0 ;  /* 0x000000390200780c */ /* 0x000fc80000701670 */
[----:B------:R-:W-:Y:S02]  /*5000*/  FSEL R139, R41, -INF , !P0 ;  /* 0xff800000298b7808 */ /* 0x000fe40004000000 */
[----:B------:R-:W-:Y:S02]  /*5010*/  ISETP.GT.AND P0, PT, R0, 0x39, !P6 ;  /* 0x000000390000780c */ /* 0x000fe40007704270 */
[----:B------:R-:W-:Y:S02]  /*5020*/  @P1 LOP3.LUT R192, R192, 0x1, RZ, 0xfc, !PT ;  /* 0x00000001c0c01812 */ /* 0x000fe400078efcff */
[----:B------:R-:W-:Y:S02]  /*5030*/  ISETP.LT.OR P0, PT, R2, 0x3a, P0 ;  /* 0x0000003a0200780c */ /* 0x000fe40000701670 */
[----:B------:R-:W-:Y:S02]  /*5040*/  ISETP.GE.AND P1, PT, R4, 0x51, PT ;  /* 0x000000510400780c */ /* 0x000fe40003f26270 */
[----:B------:R-:W-:-:S02]  /*5050*/  FSEL R138, R40, -INF , !P0 ;  /* 0xff800000288a7808 */ /* 0x000fc40004000000 */
[----:B------:R-:W-:Y:S02]  /*5060*/  ISETP.GT.AND P0, PT, R0, 0x40, !P5 ;  /* 0x000000400000780c */ /* 0x000fe40006f04270 */
[----:B------:R-:W-:Y:S02]  /*5070*/  LOP3.LUT R192, R192, 0xfffeffff, RZ, 0xc0, !PT ;  /* 0xfffeffffc0c07812 */ /* 0x000fe400078ec0ff */
[----:B------:R-:W-:-:S04]  /*5080*/  ISETP.LT.OR P0, PT, R2, 0x41, P0 ;  /* 0x000000410200780c */ /* 0x000fc80000701670 */
[----:B------:R-:W-:Y:S02]  /*5090*/  FSEL R177, R30, -INF , !P0 ;  /* 0xff8000001eb17808 */ /* 0x000fe40004000000 */
[----:B------:R-:W-:Y:S02]  /*50a0*/  ISETP.GT.AND P0, PT, R0, 0x41, !P4 ;  /* 0x000000410000780c */ /* 0x000fe40006704270 */
[----:B------:R-:W-:Y:S02]  /*50b0*/  @P1 LOP3.LUT R192, R192, 0x10000, RZ, 0xfc, !PT ;  /* 0x00010000c0c01812 */ /* 0x000fe400078efcff */
[----:B------:R-:W-:Y:S02]  /*50c0*/  ISETP.LT.OR P0, PT, R2, 0x42, P0 ;  /* 0x000000420200780c */ /* 0x000fe40000701670 */
[----:B------:R-:W-:Y:S02]  /*50d0*/  LOP3.LUT R192, R192, 0xffff7fff, RZ, 0xc0, !PT ;  /* 0xffff7fffc0c07812 */ /* 0x000fe400078ec0ff */
[----:B------:R-:W-:-:S02]  /*50e0*/  FSEL R176, R29, -INF , !P0 ;  /* 0xff8000001db07808 */ /* 0x000fc40004000000 */
[----:B------:R-:W-:-:S04]  /*50f0*/  ISETP.GT.AND P0, PT, R0, 0x48, !P3 ;  /* 0x000000480000780c */ /* 0x000fc80005f04270 */
[----:B------:R-:W-:-:S04]  /*5100*/  ISETP.LT.OR P0, PT, R2, 0x49, P0 ;  /* 0x000000490200780c */ /* 0x000fc80000701670 */
[----:B------:R-:W-:Y:S02]  /*5110*/  FSEL R151, R25, -INF , !P0 ;  /* 0xff80000019977808 */ /* 0x000fe40004000000 */
[----:B------:R-:W-:-:S04]  /*5120*/  ISETP.GT.AND P0, PT, R0, 0x49, !P2 ;  /* 0x000000490000780c */ /* 0x000fc80005704270 */
[----:B------:R-:W-:-:S04]  /*5130*/  ISETP.LT.OR P0, PT, R2, 0x4a, P0 ;  /* 0x0000004a0200780c */ /* 0x000fc80000701670 */
[----:B------:R-:W-:Y:S02]  /*5140*/  FSEL R150, R24, -INF , !P0 ;  /* 0xff80000018967808 */ /* 0x000fe40004000000 */
[----:B------:R-:W-:Y:S02]  /*5150*/  ISETP.GT.AND P0, PT, R0, 0x50, !P1 ;  /* 0x000000500000780c */ /* 0x000fe40004f04270 */
[----:B------:R-:W-:Y:S02]  /*5160*/  ISETP.GE.AND P1, PT, R4, 0x52, PT ;  /* 0x000000520400780c */ /* 0x000fe40003f26270 */
[----:B------:R-:W-:-:S04]  /*5170*/  ISETP.LT.OR P0, PT, R2, 0x51, P0 ;  /* 0x000000510200780c */ /* 0x000fc80000701670 */
[----:B------:R-:W-:Y:S02]  /*5180*/  FSEL R194, R23, -INF , !P0 ;  /* 0xff80000017c27808 */ /* 0x000fe40004000000 */
[----:B------:R-:W-:-:S04]  /*5190*/  ISETP.GT.AND P0, PT, R0, 0x51, !P1 ;  /* 0x000000510000780c */ /* 0x000fc80004f04270 */
[----:B------:R-:W-:Y:S02]  /*51a0*/  ISETP.LT.OR P0, PT, R2, 0x52, P0 ;  /* 0x000000520200780c */ /* 0x000fe40000701670 */
        /* <DEDUP_REMOVED lines=9> */
[----:B------:R-:W-:Y:S02]  /*5240*/  ISETP.GT.AND P0, PT, R0, RZ, !P1 ;  /* 0x000000ff0000720c */ /* 0x000fe40004f04270 */
[----:B------:R-:W-:Y:S02]  /*5250*/  LOP3.LUT R192, R192, 0xfffdffff, RZ, 0xc0, !PT ;  /* 0xfffdffffc0c07812 */ /* 0x000fe400078ec0ff */
[----:B------:R-:W-:-:S04]  /*5260*/  ISETP.LT.OR P0, PT, R2, 0x1, P0 ;  /* 0x000000010200780c */ /* 0x000fc80000701670 */
[----:B------:R-:W-:Y:S02]  /*5270*/  FSEL R10, R98, -INF , !P0 ;  /* 0xff800000620a7808 */ /* 0x000fe40004000000 */
[----:B------:R-:W-:-:S13]  /*5280*/  ISETP.GE.AND P0, PT, R4, 0x5a, PT ;  /* 0x0000005a0400780c */ /* 0x000fda0003f06270 */
[----:B------:R-:W-:Y:S02]  /*5290*/  @P0 LOP3.LUT R192, R192, 0x20000, RZ, 0xfc, !PT ;  /* 0x00020000c0c00812 */ /* 0x000fe400078efcff */
[----:B------:R-:W-:-:S04]  /*52a0*/  ISETP.GT.AND P0, PT, R0, 0x59, !P0 ;  /* 0x000000590000780c */ /* 0x000fc80004704270 */
[----:B------:R-:W-:-:S04]  /*52b0*/  ISETP.LT.OR P0, PT, R2, 0x5a, P0 ;  /* 0x0000005a0200780c */ /* 0x000fc80000701670 */
[----:B------:R-:W-:Y:S01]  /*52c0*/  FSEL R178, R12, -INF , !P0 ;  /* 0xff8000000cb27808 */ /* 0x000fe20004000000 */
[----:B------:R-:W-:Y:S06]  /*52d0*/  BRA.DIV ~URZ, `(.L_x_702) ;  /* 0x000134327f007947 */ /* 0x000fec000b800000 */
[----:B------:R2:W3:Y:S02]  /*52e0*/  SHFL.IDX PT, R3, R5, 0x1, 0x1c1f ;  /* 0x003c1f0005037f89 */ /* 0x0004e400000e0000 */
.L_x_840:
[----:B------:R-:W-:Y:S01]  /*52f0*/  IMAD.MOV.U32 R0, RZ, RZ, c[0x0][0x32c] ;  /* 0x0000cb00ff007624 */ /* 0x000fe200078e00ff */
[----:B---3--:R-:W-:-:S04]  /*5300*/  IADD3 R2, R6, R3, RZ ;  /* 0x0000000306027210 */ /* 0x008fc80007ffe0ff */
        /* <DEDUP_REMOVED lines=15> */
.L_x_705:
[----:B------:R-:W-:-:S04]  /*5400*/  MOV R4, c[0x0][0x32c] ;  /* 0x0000cb0000047a02 */ /* 0x000fc80000000f00 */
[----:B------:R-:W-:-:S13]  /*5410*/  ISETP.NE.AND P0, PT, R4, 0x1, PT ;  /* 0x000000010400780c */ /* 0x000fda0003f05270 */
[----:B------:R-:W-:-:S05]  /*5420*/  @P0 IMAD.HI.U32 R4, R3, c[0x0][0x330], RZ ;  /* 0x0000cc0003040a27 */ /* 0x000fca00078e00ff */
[----:B------:R-:W-:Y:S02]  /*5430*/  @P0 SHF.R.U32.HI R3, RZ, c[0x0][0x334], R4 ;  /* 0x0000cd00ff030a19 */ /* 0x000fe40000011604 */
.L_x_706:
[----:B------:R-:W-:Y:S05]  /*5440*/  BSYNC B0 ;  /* 0x0000000000007941 */ /* 0x000fea0003800000 */
.L_x_704:
[----:B------:R-:W-:-:S05]  /*5450*/  IMAD R3, R3, c[0x0][0x32c], R9 ;  /* 0x0000cb0003037a24 */ /* 0x000fca00078e0209 */
[----:B------:R-:W-:Y:S02]  /*5460*/  IADD3 R4, R3, c[0x0][0x32c], RZ ;  /* 0x0000cb0003047a10 */ /* 0x000fe40007ffe0ff */
[----:B------:R-:W-:Y:S02]  /*5470*/  IMNMX R0, R0, R3, !PT ;  /* 0x0000000300007217 */ /* 0x000fe40007800200 */
[----:B------:R-:W-:Y:S02]  /*5480*/  IMNMX R2, R2, R4, PT ;  /* 0x0000000402027217 */ /* 0x000fe40003800200 */
.L_x_703:
[----:B------:R-:W-:Y:S02]  /*5490*/  LOP3.LUT P0, RZ, R192, 0x1000, RZ, 0xc0, !PT ;  /* 0x00001000c0ff7812 */ /* 0x000fe4000780c0ff */
[----:B------:R-:W-:Y:S02]  /*54a0*/  FMNMX.FTZ R3, R10, R11, !PT ;  /* 0x0000000b0a037209 */ /* 0x000fe40007810000 */
[----:B------:R-:W-:Y:S02]  /*54b0*/  ISETP.GT.AND P0, PT, R0, 0x1, !P0 ;  /* 0x000000010000780c */ /* 0x000fe40004704270 */
[----:B------:R-:W-:-:S02]  /*54c0*/  FMNMX.FTZ R3, R16, R3, !PT ;  /* 0x0000000310037209 */ /* 0x000fc40007810000 */
[----:B------:R-:W-:Y:S02]  /*54d0*/  ISETP.LT.OR P0, PT, R2, 0x2, P0 ;  /* 0x000000020200780c */ /* 0x000fe40000701670 */
[----:B------:R-:W-:Y:S02]  /*54e0*/  FMNMX.FTZ R3, R17, R3, !PT ;  /* 0x0000000311037209 */ /* 0x000fe40007810000 */
[----:B------:R-:W-:Y:S02]  /*54f0*/  FSEL R7, R97, -INF , !P0 ;  /* 0xff80000061077808 */ /* 0x000fe40004000000 */
[----:B------:R-:W-:Y:S02]  /*5500*/  LOP3.LUT P0, RZ, R192, 0x4000, RZ, 0xc0, !PT ;  /* 0x00004000c0ff7812 */ /* 0x000fe4000780c0ff */
[----:B------:R-:W-:Y:S02]  /*5510*/  FMNMX.FTZ R3, R19, R3, !PT ;  /* 0x0000000313037209 */ /* 0x000fe40007810000 */
[----:B------:R-:W-:-:S02]  /*5520*/  ISETP.GT.AND P0, PT, R0, 0x8, !P0 ;  /* 0x000000080000780c */ /* 0x000fc40004704270 */
[----:B------:R-:W-:Y:S02]  /*5530*/  FMNMX.FTZ R3, R20, R3, !PT ;  /* 0x0000000314037209 */ /* 0x000fe40007810000 */
[----:B------:R-:W-:Y:S02]  /*5540*/  ISETP.LT.OR P0, PT, R2, 0x9, P0 ;  /* 0x000000090200780c */ /* 0x000fe40000701670 */
[----:B------:R-:W-:Y:S02]  /*5550*/  FMNMX.FTZ R3, R21, R3, !PT ;  /* 0x0000000315037209 */ /* 0x000fe40007810000 */
[----:B------:R-:W-:Y:S02]  /*5560*/  FSEL R12, R95, -INF , !P0 ;  /* 0xff8000005f0c7808 */ /* 0x000fe40004000000 */
[----:B------:R-:W-:Y:S02]  /*5570*/  LOP3.LUT P0, RZ, R192, 0x800, RZ, 0xc0, !PT ;  /* 0x00000800c0ff7812 */ /* 0x000fe4000780c0ff */
[----:B------:R-:W-:-:S02]  /*5580*/  FMNMX.FTZ R3, R22, R3, !PT ;  /* 0x0000000316037209 */ /* 0x000fc40007810000 */
[----:B------:R-:W-:Y:S02]  /*5590*/  ISETP.GT.AND P0, PT, R0, 0x9, !P0 ;  /* 0x000000090000780c */ /* 0x000fe40004704270 */
[----:B------:R-:W-:Y:S02]  /*55a0*/  FMNMX.FTZ R3, R102, R3, !PT ;  /* 0x0000000366037209 */ /* 0x000fe40007810000 */
[----:B------:R-:W-:Y:S02]  /*55b0*/  ISETP.LT.OR P0, PT, R2, 0xa, P0 ;  /* 0x0000000a0200780c */ /* 0x000fe40000701670 */
[----:B------:R-:W-:Y:S02]  /*55c0*/  FMNMX.FTZ R3, R103, R3, !PT ;  /* 0x0000000367037209 */ /* 0x000fe40007810000 */
[----:B------:R-:W-:Y:S02]  /*55d0*/  FSEL R13, R94, -INF , !P0 ;  /* 0xff8000005e0d7808 */ /* 0x000fe40004000000 */
[----:B------:R-:W-:-:S02]  /*55e0*/  LOP3.LUT P0, RZ, R192, 0x400, RZ, 0xc0, !PT ;  /* 0x00000400c0ff7812 */ /* 0x000fc4000780c0ff */
[----:B------:R-:W-:Y:S02]  /*55f0*/  FMNMX.FTZ R3, R128, R3, !PT ;  /* 0x0000000380037209 */ /* 0x000fe40007810000 */
[----:B------:R-:W-:Y:S02]  /*5600*/  ISETP.GT.AND P0, PT, R0, 0x10, !P0 ;  /* 0x000000100000780c */ /* 0x000fe40004704270 */
[----:B------:R-:W-:Y:S02]  /*5610*/  FMNMX.FTZ R3, R129, R3, !PT ;  /* 0x0000000381037209 */ /* 0x000fe40007810000 */
[----:B------:R-:W-:Y:S02]  /*5620*/  ISETP.LT.OR P0, PT, R2, 0x11, P0 ;  /* 0x000000110200780c */ /* 0x000fe40000701670 */
[----:B------:R-:W-:Y:S02]  /*5630*/  FMNMX.FTZ R3, R141, R3, !PT ;  /* 0x000000038d037209 */ /* 0x000fe40007810000 */
[----:B------:R-:W-:-:S02]  /*5640*/  FSEL R14, R91, -INF , !P0 ;  /* 0xff8000005b0e7808 */ /* 0x000fc40004000000 */
[----:B------:R-:W-:Y:S02]  /*5650*/  LOP3.LUT P0, RZ, R192, 0x200, RZ, 0xc0, !PT ;  /* 0x00000200c0ff7812 */ /* 0x000fe4000780c0ff */
[----:B------:R-:W-:Y:S02]  /*5660*/  FMNMX.FTZ R3, R140, R3, !PT ;  /* 0x000000038c037209 */ /* 0x000fe40007810000 */
[----:B------:R-:W-:Y:S02]  /*5670*/  ISETP.GT.AND P0, PT, R0, 0x11, !P0 ;  /* 0x000000110000780c */ /* 0x000fe40004704270 */
[----:B------:R-:W-:Y:S02]  /*5680*/  FMNMX.FTZ R3, R139, R3, !PT ;  /* 0x000000038b037209 */ /* 0x000fe40007810000 */
[----:B------:R-:W-:Y:S02]  /*5690*/  ISETP.LT.OR P0, PT, R2, 0x12, P0 ;  /* 0x000000120200780c */ /* 0x000fe40000701670 */
[----:B------:R-:W-:-:S02]  /*56a0*/  FMNMX.FTZ R3, R138, R3, !PT ;  /* 0x000000038a037209 */ /* 0x000fc40007810000 */
[----:B------:R-:W-:Y:S02]  /*56b0*/  FSEL R15, R90, -INF , !P0 ;  /* 0xff8000005a0f7808 */ /* 0x000fe40004000000 */
[----:B------:R-:W-:Y:S02]  /*56c0*/  LOP3.LUT P0, RZ, R192, 0x100, RZ, 0xc0, !PT ;  /* 0x00000100c0ff7812 */ /* 0x000fe4000780c0ff */
[----:B------:R-:W-:Y:S02]  /*56d0*/  FMNMX.FTZ R3, R177, R3, !PT ;  /* 0x00000003b1037209 */ /* 0x000fe40007810000 */
[----:B------:R-:W-:Y:S02]  /*56e0*/  ISETP.GT.AND P0, PT, R0, 0x18, !P0 ;  /* 0x000000180000780c */ /* 0x000fe40004704270 */
[----:B------:R-:W-:Y:S02]  /*56f0*/  FMNMX.FTZ R3, R176, R3, !PT ;  /* 0x00000003b0037209 */ /* 0x000fe40007810000 */
[----:B------:R-:W-:-:S02]  /*5700*/  ISETP.LT.OR P0, PT, R2, 0x19, P0 ;  /* 0x000000190200780c */ /* 0x000fc40000701670 */
[----:B------:R-:W-:Y:S02]  /*5710*/  FMNMX.FTZ R3, R151, R3, !PT ;  /* 0x0000000397037209 */ /* 0x000fe40007810000 */
[----:B------:R-:W-:Y:S02]  /*5720*/  FSEL R18, R79, -INF , !P0 ;  /* 0xff8000004f127808 */ /* 0x000fe40004000000 */
[----:B------:R-:W-:-:S04]  /*5730*/  LOP3.LUT P0, RZ, R192, 0x80, RZ, 0xc0, !PT ;  /* 0x00000080c0ff7812 */ /* 0x000fc8000780c0ff */
[----:B------:R-:W-:-:S04]  /*5740*/  ISETP.GT.AND P0, PT, R0, 0x19, !P0 ;  /* 0x000000190000780c */ /* 0x000fc80004704270 */
[----:B------:R-:W-:-:S04]  /*5750*/  ISETP.LT.OR P0, PT, R2, 0x1a, P0 ;  /* 0x0000001a0200780c */ /* 0x000fc80000701670 */
        /* <DEDUP_REMOVED lines=29> */
[----:B------:R-:W-:Y:S02]  /*5930*/  ISETP.GT.AND P0, PT, R0, 0x39, !P6 ;  /* 0x000000390000780c */ /* 0x000fe40007704270 */
[----:B------:R-:W-:Y:S02]  /*5940*/  LOP3.LUT P6, RZ, R192, 0x10000, RZ, 0xc0, !PT ;  /* 0x00010000c0ff7812 */ /* 0x000fe400078cc0ff */
[----:B------:R-:W-:-:S04]  /*5950*/  ISETP.LT.OR P0, PT, R2, 0x3a, P0 ;  /* 0x0000003a0200780c */ /* 0x000fc80000701670 */
[----:B------:R-:W-:Y:S02]  /*5960*/  FSEL R136, R37, -INF , !P0 ;  /* 0xff80000025887808 */ /* 0x000fe40004000000 */
[----:B------:R-:W-:-:S04]  /*5970*/  ISETP.GT.AND P0, PT, R0, 0x40, !P5 ;  /* 0x000000400000780c */ /* 0x000fc80006f04270 */
[----:B------:R-:W-:-:S04]  /*5980*/  ISETP.LT.OR P0, PT, R2, 0x41, P0 ;  /* 0x000000410200780c */ /* 0x000fc80000701670 */
[----:B------:R-:W-:Y:S02]  /*5990*/  FSEL R147, R36, -INF , !P0 ;  /* 0xff80000024937808 */ /* 0x000fe40004000000 */
[----:B------:R-:W-:-:S04]  /*59a0*/  ISETP.GT.AND P0, PT, R0, 0x41, !P4 ;  /* 0x000000410000780c */ /* 0x000fc80006704270 */
[----:B------:R-:W-:-:S04]  /*59b0*/  ISETP.LT.OR P0, PT, R2, 0x42, P0 ;  /* 0x000000420200780c */ /* 0x000fc80000701670 */
[----:B------:R-:W-:Y:S02]  /*59c0*/  FSEL R146, R31, -INF , !P0 ;  /* 0xff8000001f927808 */ /* 0x000fe40004000000 */
[----:B------:R-:W-:Y:S02]  /*59d0*/  ISETP.GT.AND P0, PT, R0, 0x48, !P3 ;  /* 0x000000480000780c */ /* 0x000fe40005f04270 */
[----:B------:R-:W-:Y:S02]  /*59e0*/  LOP3.LUT P3, RZ, R192, 0x2000, RZ, 0xc0, !PT ;  /* 0x00002000c0ff7812 */ /* 0x000fe4000786c0ff */
[----:B------:R-:W-:-:S04]  /*59f0*/  ISETP.LT.OR P0, PT, R2, 0x49, P0 ;  /* 0x000000490200780c */ /* 0x000fc80000701670 */
[----:B------:R-:W-:Y:S02]  /*5a00*/  FSEL R145, R28, -INF , !P0 ;  /* 0xff8000001c917808 */ /* 0x000fe40004000000 */
[----:B------:R-:W-:Y:S02]  /*5a10*/  ISETP.GT.AND P0, PT, R0, 0x49, !P2 ;  /* 0x000000490000780c */ /* 0x000fe40005704270 */
[----:B------:R-:W-:Y:S02]  /*5a20*/  LOP3.LUT P2, RZ, R192, 0x20000, RZ, 0xc0, !PT ;  /* 0x00020000c0ff7812 */ /* 0x000fe4000784c0ff */
[----:B------:R-:W-:-:S04]  /*5a30*/  ISETP.LT.OR P0, PT, R2, 0x4a, P0 ;  /* 0x0000004a0200780c */ /* 0x000fc80000701670 */
[----:B------:R-:W-:Y:S02]  /*5a40*/  FSEL R148, R27, -INF , !P0 ;  /* 0xff8000001b947808 */ /* 0x000fe40004000000 */
[----:B------:R-:W-:Y:S02]  /*5a50*/  ISETP.GT.AND P0, PT, R0, RZ, !P1 ;  /* 0x000000ff0000720c */ /* 0x000fe40004f04270 */
[----:B------:R-:W-:Y:S02]  /*5a60*/  LOP3.LUT P1, RZ, R192, 0x8000, RZ, 0xc0, !PT ;  /* 0x00008000c0ff7812 */ /* 0x000fe4000782c0ff */
[----:B------:R-:W-:Y:S02]  /*5a70*/  ISETP.LT.OR P0, PT, R2, 0x1, P0 ;  /* 0x000000010200780c */ /* 0x000fe40000701670 */
[----:B------:R-:W-:Y:S02]  /*5a80*/  ISETP.GT.AND P1, PT, R0, 0x51, !P1 ;  /* 0x000000510000780c */ /* 0x000fe40004f24270 */
[----:B------:R-:W-:-:S02]  /*5a90*/  FSEL R6, R99, -INF , !P0 ;  /* 0xff80000063067808 */ /* 0x000fc40004000000 */
[----:B------:R-:W-:Y:S02]  /*5aa0*/  ISETP.GT.AND P0, PT, R0, 0x50, !P6 ;  /* 0x000000500000780c */ /* 0x000fe40007704270 */
[----:B------:R-:W-:Y:S02]  /*5ab0*/  FMNMX.FTZ R4, R6, R7, !PT ;  /* 0x0000000706047209 */ /* 0x000fe40007810000 */
[----:B------:R-:W-:Y:S02]  /*5ac0*/  ISETP.LT.OR P0, PT, R2, 0x51, P0 ;  /* 0x000000510200780c */ /* 0x000fe40000701670 */
[----:B------:R-:W-:Y:S02]  /*5ad0*/  FMNMX.FTZ R4, R12, R4, !PT ;  /* 0x000000040c047209 */ /* 0x000fe40007810000 */
[----:B------:R-:W-:Y:S02]  /*5ae0*/  FSEL R149, R26, -INF , !P0 ;  /* 0xff8000001a957808 */ /* 0x000fe40004000000 */
[----:B------:R-:W-:-:S02]  /*5af0*/  FMNMX.FTZ R4, R13, R4, !PT ;  /* 0x000000040d047209 */ /* 0x000fc40007810000 */
[----:B------:R-:W-:Y:S02]  /*5b00*/  ISETP.GT.AND P0, PT, R0, 0x58, !P3 ;  /* 0x000000580000780c */ /* 0x000fe40005f04270 */
[----:B------:R-:W-:Y:S02]  /*5b10*/  FMNMX.FTZ R4, R14, R4, !PT ;  /* 0x000000040e047209 */ /* 0x000fe40007810000 */
[----:B------:R-:W-:Y:S02]  /*5b20*/  ISETP.GT.AND P3, PT, R0, 0x59, !P2 ;  /* 0x000000590000780c */ /* 0x000fe40005764270 */
[----:B------:R-:W-:Y:S02]  /*5b30*/  FMNMX.FTZ R4, R15, R4, !PT ;  /* 0x000000040f047209 */ /* 0x000fe40007810000 */
[----:B------:R-:W-:Y:S02]  /*5b40*/  FMNMX.FTZ R0, R150, R3, !PT ;  /* 0x0000000396007209 */ /* 0x000fe40007810000 */
[----:B------:R-:W-:-:S02]  /*5b50*/  FMNMX.FTZ R4, R18, R4, !PT ;  /* 0x0000000412047209 */ /* 0x000fc40007810000 */
[----:B------:R-:W-:Y:S02]  /*5b60*/  ISETP.LT.OR P2, PT, R2, 0x52, P1 ;  /* 0x000000520200780c */ /* 0x000fe40000f41670 */
[----:B------:R-:W-:Y:S02]  /*5b70*/  FMNMX.FTZ R4, R24, R4, !PT ;  /* 0x0000000418047209 */ /* 0x000fe40007810000 */
[----:B------:R-:W-:Y:S02]  /*5b80*/  ISETP.LT.OR P1, PT, R2, 0x59, P0 ;  /* 0x000000590200780c */ /* 0x000fe40000721670 */
[----:B------:R-:W-:Y:S02]  /*5b90*/  FMNMX.FTZ R4, R69, R4, !PT ;  /* 0x0000000445047209 */ /* 0x000fe40007810000 */
[----:B------:R-:W-:Y:S02]  /*5ba0*/  FSEL R144, R34, -INF , !P2 ;  /* 0xff80000022907808 */ /* 0x000fe40005000000 */
[----:B------:R-:W-:-:S02]  /*5bb0*/  FMNMX.FTZ R4, R70, R4, !PT ;  /* 0x0000000446047209 */ /* 0x000fc40007810000 */
[----:B------:R-:W-:Y:S02]  /*5bc0*/  FMNMX.FTZ R0, R194, R0, !PT ;  /* 0x00000000c2007209 */ /* 0x000fe40007810000 */
[----:B------:R-:W-:Y:S02]  /*5bd0*/  FMNMX.FTZ R4, R100, R4, !PT ;  /* 0x0000000464047209 */ /* 0x000fe40007810000 */
[----:B------:R-:W-:Y:S02]  /*5be0*/  ISETP.LT.OR P0, PT, R2, 0x5a, P3 ;  /* 0x0000005a0200780c */ /* 0x000fe40001f01670 */
[----:B------:R-:W-:Y:S02]  /*5bf0*/  FMNMX.FTZ R4, R101, R4, !PT ;  /* 0x0000000465047209 */ /* 0x000fe40007810000 */
[----:B------:R-:W-:Y:S02]  /*5c00*/  FSEL R143, R33, -INF , !P1 ;  /* 0xff800000218f7808 */ /* 0x000fe40004800000 */
[----:B------:R-:W-:-:S02]  /*5c10*/  FMNMX.FTZ R4, R131, R4, !PT ;  /* 0x0000000483047209 */ /* 0x000fc40007810000 */
[----:B------:R-:W-:Y:S02]  /*5c20*/  FMNMX.FTZ R0, R193, R0, !PT ;  /* 0x00000000c1007209 */ /* 0x000fe40007810000 */
[----:B------:R-:W-:Y:S02]  /*5c30*/  FMNMX.FTZ R4, R130, R4, !PT ;  /* 0x0000000482047209 */ /* 0x000fe40007810000 */
[----:B------:R-:W-:Y:S02]  /*5c40*/  FSEL R142, R32, -INF , !P0 ;  /* 0xff800000208e7808 */ /* 0x000fe40004000000 */
[----:B------:R-:W-:Y:S02]  /*5c50*/  FMNMX.FTZ R4, R137, R4, !PT ;  /* 0x0000000489047209 */ /* 0x000fe40007810000 */
[----:B------:R-:W-:Y:S02]  /*5c60*/  FMNMX.FTZ R0, R179, R0, !PT ;  /* 0x00000000b3007209 */ /* 0x000fe40007810000 */
[----:B------:R-:W-:-:S04]  /*5c70*/  FMNMX.FTZ R4, R136, R4, !PT ;  /* 0x0000000488047209 */ /* 0x000fc80007810000 */
[----:B------:R-:W-:-:S04]  /*5c80*/  FMNMX.FTZ R4, R147, R4, !PT ;  /* 0x0000000493047209 */ /* 0x000fc80007810000 */
[----:B------:R-:W-:-:S04]  /*5c90*/  FMNMX.FTZ R4, R146, R4, !PT ;  /* 0x0000000492047209 */ /* 0x000fc80007810000 */
[----:B------:R-:W-:-:S04]  /*5ca0*/  FMNMX.FTZ R4, R145, R4, !PT ;  /* 0x0000000491047209 */ /* 0x000fc80007810000 */
[----:B------:R-:W-:Y:S02]  /*5cb0*/  FMNMX.FTZ R3, R148, R4, !PT ;  /* 0x0000000494037209 */ /* 0x000fe40007810000 */
[----:B------:R-:W-:Y:S02]  /*5cc0*/  FMNMX.FTZ R4, R178, R0, !PT ;  /* 0x00000000b2047209 */ /* 0x000fe40007810000 */
[----:B------:R-:W-:-:S04]  /*5cd0*/  FMNMX.FTZ R3, R149, R3, !PT ;  /* 0x0000000395037209 */ /* 0x000fc80007810000 */
[----:B------:R-:W-:-:S04]  /*5ce0*/  FMNMX.FTZ R2, R144, R3, !PT ;  /* 0x0000000390027209 */ /* 0x000fc80007810000 */
[----:B------:R-:W-:-:S04]  /*5cf0*/  FMNMX.FTZ R2, R143, R2, !PT ;  /* 0x000000028f027209 */ /* 0x000fc80007810000 */
[----:B-12---:R-:W-:Y:S01]  /*5d00*/  FMNMX.FTZ R5, R142, R2, !PT ;  /* 0x000000028e057209 */ /* 0x006fe20007810000 */
[----:B------:R-:W-:Y:S05]  /*5d10*/  BRA.DIV ~URZ, `(.L_x_707) ;  /* 0x00012a627f007947 */ /* 0x000fea000b800000 */
[----:B------:R1:W2:Y:S02]  /*5d20*/  SHFL.BFLY PT, R0, R4, 0x2, 0x1f ;  /* 0x0c401f0004007f89 */ /* 0x0002a400000e0000 */
.L_x_841:
[----:B-12---:R-:W-:Y:S01]  /*5d30*/  FMNMX.FTZ R4, R4, R0, !PT ;  /* 0x0000000004047209 */ /* 0x006fe20007810000 */
[----:B------:R-:W-:Y:S05]  /*5d40*/  BRA.DIV ~URZ, `(.L_x_708) ;  /* 0x00012a727f007947 */ /* 0x000fea000b800000 */
[----:B------:R-:W1:Y:S04]  /*5d50*/  SHFL.BFLY PT, R0, R5, 0x2, 0x1f ;  /* 0x0c401f0005007f89 */ /* 0x000e6800000e0000 */
[----:B------:R-:W2:Y:S01]  /*5d60*/  SHFL.BFLY PT, R2, R4, 0x1, 0x1f ;  /* 0x0c201f0004027f89 */ /* 0x000ea200000e0000 */
[----:B-1----:R-:W-:Y:S02]  /*5d70*/  FMNMX.FTZ R5, R5, R0, !PT ;  /* 0x0000000005057209 */ /* 0x002fe40007810000 */
[----:B--2---:R-:W-:-:S03]  /*5d80*/  FMNMX.FTZ R68, R4, R2, !PT ;  /* 0x0000000204447209 */ /* 0x004fc60007810000 */
[----:B------:R1:W2:Y:S04]  /*5d90*/  SHFL.BFLY PT, R3, R5, 0x1, 0x1f ;  /* 0x0c201f0005037f89 */ /* 0x0002a800000e0000 */
.L_x_842:
[C---:B------:R-:W-:Y:S01]  /*5da0*/  FMUL.FTZ R2, R68.reuse, c[0x0][0x2d0] ;  /* 0x0000b40044027a20 */ /* 0x040fe20000410000 */
[----:B------:R-:W-:Y:S01]  /*5db0*/  FSETP.NEU.FTZ.AND P0, PT, R68, -INF , PT ;  /* 0xff8000004400780b */ /* 0x000fe20003f1d000 */
[----:B------:R-:W-:Y:S01]  /*5dc0*/  WARPSYNC 0xffffffff ;  /* 0xffffffff00007948 */ /* 0x000fe20003800000 */
[----:B-12---:R-:W-:Y:S01]  /*5dd0*/  FMNMX.FTZ R5, R3, R5, !PT ;  /* 0x0000000503057209 */ /* 0x006fe20007810000 */
[----:B------:R-:W-:Y:S01]  /*5de0*/  LDSM.16.MT88.4 R40, [R183+0x800] ;  /* 0x00080000b728783b */ /* 0x000fe20000004200 */
[----:B------:R-:W-:Y:S02]  /*5df0*/  FSEL R2, R2, RZ, P0 ;  /* 0x000000ff02027208 */ /* 0x000fe40000000000 */
[----:B------:R-:W-:Y:S01]  /*5e00*/  FSETP.NEU.FTZ.AND P0, PT, R5, -INF , PT ;  /* 0xff8000000500780b */ /* 0x000fe20003f1d000 */
[----:B------:R-:W-:Y:S01]  /*5e10*/  LDSM.16.MT88.4 R32, [R184] ;  /* 0x00000000b820783b */ /* 0x000fe20000004200 */
[----:B------:R-:W-:Y:S01]  /*5e20*/  MOV R225, c[0x0][0x2c4] ;  /* 0x0000b10000e17a02 */ /* 0x000fe20000000f00 */
[--C-:B------:R-:W-:Y:S01]  /*5e30*/  FFMA.FTZ R0, R10, c[0x0][0x2d0], -R2.reuse ;  /* 0x0000b4000a007a23 */ /* 0x100fe20000010802 */
[----:B------:R-:W-:Y:S01]  /*5e40*/  IADD3 R199, R199, -0x2, RZ ;  /* 0xfffffffec7c77810 */ /* 0x000fe20007ffe0ff */
[----:B------:R-:W-:Y:S01]  /*5e50*/  FFMA.FTZ R3, R21, c[0x0][0x2d0], -R2 ;  /* 0x0000b40015037a23 */ /* 0x000fe20000010802 */
[----:B------:R-:W-:Y:S01]  /*5e60*/  LDSM.16.MT88.4 R52, [R187] ;  /* 0x00000000bb34783b */ /* 0x000fe20000004200 */
[----:B------:R1:W-:Y:S01]  /*5e70*/  MUFU.EX2 R196, R0 ;  /* 0x0000000000c47308 */ /* 0x0003e20000000800 */
[----:B------:R-:W-:-:S02]  /*5e80*/  ISETP.NE.AND P1, PT, R225, 0x1, PT ;  /* 0x00000001e100780c */ /* 0x000fc40003f25270 */
[----:B------:R-:W-:Y:S01]  /*5e90*/  LDSM.16.MT88.4 R56, [R185+0x800] ;  /* 0x00080000b938783b */ /* 0x000fe20000004200 */
[----:B------:R-:W-:-:S03]  /*5ea0*/  MOV R225, c[0x0][0x32c] ;  /* 0x0000cb0000e17a02 */ /* 0x000fc60000000f00 */
[----:B------:R-:W-:Y:S01]  /*5eb0*/  LDSM.16.MT88.4 R48, [R184+0x800] ;  /* 0x00080000b830783b */ /* 0x000fe20000004200 */
[----:B------:R2:W-:Y:S03]  /*5ec0*/  MUFU.EX2 R223, R3 ;  /* 0x0000000300df7308 */ /* 0x0005e60000000800 */
[----:B------:R-:W-:Y:S04]  /*5ed0*/  LDSM.16.MT88.4 R64, [R186+0x800] ;  /* 0x00080000ba40783b */ /* 0x000fe80000004200 */
[----:B------:R-:W-:Y:S01]  /*5ee0*/  LDSM.16.MT88.4 R60, [R183+0x3000] ;  /* 0x00300000b73c783b */ /* 0x000fe20000004200 */
[----:B-1----:R-:W-:-:S03]  /*5ef0*/  FFMA.FTZ R0, R11, c[0x0][0x2d0], -R2 ;  /* 0x0000b4000b007a23 */ /* 0x002fc60000010802 */
[----:B------:R-:W-:Y:S01]  /*5f00*/  LDSM.16.MT88.4 R8, [R183] ;  /* 0x00000000b708783b */ /* 0x000fe20000004200 */
[----:B------:R1:W3:Y:S01]  /*5f10*/  MUFU.EX2 R4, R0 ;  /* 0x0000000000047308 */ /* 0x0002e20000000800 */
[----:B--2---:R-:W-:-:S07]  /*5f20*/  FFMA.FTZ R3, R22, c[0x0][0x2d0], -R2 ;  /* 0x0000b40016037a23 */ /* 0x004fce0000010802 */
[----:B------:R-:W-:Y:S01]  /*5f30*/  MUFU.EX2 R220, R3 ;  /* 0x0000000300dc7308 */ /* 0x000fe20000000800 */
[----:B-1----:R-:W-:-:S07]  /*5f40*/  FFMA.FTZ R0, R16, c[0x0][0x2d0], -R2 ;  /* 0x0000b40010007a23 */ /* 0x002fce0000010802 */
[----:B------:R1:W2:Y:S02]  /*5f50*/  MUFU.EX2 R202, R0 ;  /* 0x0000000000ca7308 */ /* 0x0002a40000000800 */
[----:B-1----:R-:W-:-:S06]  /*5f60*/  FFMA.FTZ R0, R17, c[0x0][0x2d0], -R2 ;  /* 0x0000b40011007a23 */ /* 0x002fcc0000010802 */
[----:B------:R1:W-:Y:S02]  /*5f70*/  MUFU.EX2 R205, R0 ;  /* 0x0000000000cd7308 */ /* 0x0003e40000000800 */
[----:B-1----:R-:W-:-:S06]  /*5f80*/  FFMA.FTZ R0, R19, c[0x0][0x2d0], -R2 ;  /* 0x0000b40013007a23 */ /* 0x002fcc0000010802 */
[----:B------:R1:W-:Y:S02]  /*5f90*/  MUFU.EX2 R206, R0 ;  /* 0x0000000000ce7308 */ /* 0x0003e40000000800 */
[----:B-1----:R-:W-:Y:S02]  /*5fa0*/  FFMA.FTZ R0, R20, c[0x0][0x2d0], -R2 ;  /* 0x0000b40014007a23 */ /* 0x002fe40000010802 */
[----:B------:R-:W1:Y:S04]  /*5fb0*/  LDSM.16.MT88.4 R20, [R185] ;  /* 0x00000000b914783b */ /* 0x000e680000004200 */
[----:B------:R4:W-:Y:S02]  /*5fc0*/  MUFU.EX2 R222, R0 ;  /* 0x0000000000de7308 */ /* 0x0009e40000000800 */
[----:B----4-:R-:W-:-:S05]  /*5fd0*/  FMUL.FTZ R0, R5, c[0x0][0x2d0] ;  /* 0x0000b40005007a20 */ /* 0x010fca0000410000 */
[----:B------:R-:W-:-:S05]  /*5fe0*/  FSEL R0, R0, RZ, P0 ;  /* 0x000000ff00007208 */ /* 0x000fca0000000000 */
[----:B------:R-:W-:-:S04]  /*5ff0*/  FFMA.FTZ R3, R6, c[0x0][0x2d0], -R0 ;  /* 0x0000b40006037a23 */ /* 0x000fc80000010800 */
[----:B------:R4:W-:Y:S02]  /*6000*/  MUFU.EX2 R200, R3 ;  /* 0x0000000300c87308 */ /* 0x0009e40000000800 */
[----:B----4-:R-:W-:Y:S02]  /*6010*/  FFMA.FTZ R3, R7, c[0x0][0x2d0], -R0 ;  /* 0x0000b40007037a23 */ /* 0x010fe40000010800 */
[----:B------:R-:W-:-:S04]  /*6020*/  FFMA.FTZ R7, R178, c[0x0][0x2d0], -R2 ;  /* 0x0000b400b2077a23 */ /* 0x000fc80000010802 */
[----:B------:R4:W5:Y:S08]  /*6030*/  MUFU.EX2 R6, R3 ;  /* 0x0000000300067308 */ /* 0x0009700000000800 */
[----:B------:R-:W-:Y:S01]  /*6040*/  MUFU.EX2 R227, R7 ;  /* 0x0000000700e37308 */ /* 0x000fe20000000800 */
[----:B----4-:R-:W-:Y:S01]  /*6050*/  FFMA.FTZ R3, R12, c[0x0][0x2d0], -R0 ;  /* 0x0000b4000c037a23 */ /* 0x010fe20000010800 */
[----:B---3--:R-:W-:Y:S01]  /*6060*/  F2FP.BF16.PACK_AB R12, R4, R196 ;  /* 0x000000c4040c723e */ /* 0x008fe200000010ff */
[----:B------:R-:W-:-:S05]  /*6070*/  FADD.FTZ R4, R196, R4 ;  /* 0x00000004c4047221 */ /* 0x000fca0000010000 */
[----:B------:R3:W-:Y:S01]  /*6080*/  MUFU.EX2 R201, R3 ;  /* 0x0000000300c97308 */ /* 0x0007e20000000800 */
[----:B--2---:R-:W-:Y:S02]  /*6090*/  FADD.FTZ R4, R202, R4 ;  /* 0x00000004ca047221 */ /* 0x004fe40000010000 */
[----:B---3--:R-:W-:Y:S01]  /*60a0*/  FFMA.FTZ R3, R13, c[0x0][0x2d0], -R0 ;  /* 0x0000b4000d037a23 */ /* 0x008fe20000010800 */
[----:B-----5:R-:W-:Y:S01]  /*60b0*/  F2FP.BF16.PACK_AB R13, R6, R200 ;  /* 0x000000c8060d723e */ /* 0x020fe200000010ff */
[----:B------:R-:W-:-:S03]  /*60c0*/  FADD.FTZ R6, R200, R6 ;  /* 0x00000006c8067221 */ /* 0x000fc60000010000 */
[----:B------:R2:W3:Y:S02]  /*60d0*/  MUFU.EX2 R203, R3 ;  /* 0x0000000300cb7308 */ /* 0x0004e40000000800 */
[----:B--2---:R-:W-:Y:S01]  /*60e0*/  FFMA.FTZ R3, R14, c[0x0][0x2d0], -R0 ;  /* 0x0000b4000e037a23 */ /* 0x004fe20000010800 */
[----:B------:R-:W-:-:S05]  /*60f0*/  F2FP.BF16.PACK_AB R14, R205, R202 ;  /* 0x000000cacd0e723e */ /* 0x000fca00000010ff */
[----:B------:R2:W-:Y:S02]  /*6100*/  MUFU.EX2 R216, R3 ;  /* 0x0000000300d87308 */ /* 0x0005e40000000800 */
[----:B--2---:R-:W-:Y:S01]  /*6110*/  FFMA.FTZ R3, R15, c[0x0][0x2d0], -R0 ;  /* 0x0000b4000f037a23 */ /* 0x004fe20000010800 */
[----:B---3--:R-:W-:-:S05]  /*6120*/  F2FP.BF16.PACK_AB R15, R203, R201 ;  /* 0x000000c9cb0f723e */ /* 0x008fca00000010ff */
[----:B------:R2:W3:Y:S02]  /*6130*/  MUFU.EX2 R218, R3 ;  /* 0x0000000300da7308 */ /* 0x0004e40000000800 */
[C---:B-1----:R-:W-:Y:S08]  /*6140*/  HMMA.16816.F32.BF16 R36, R12.reuse, R20, RZ ;  /* 0x000000140c24723c */ /* 0x042ff000000418ff */
[----:B------:R-:W-:Y:S01]  /*6150*/  HMMA.16816.F32.BF16 R44, R12, R10, RZ ;  /* 0x0000000a0c2c723c */ /* 0x000fe200000418ff */
[----:B--2---:R-:W-:-:S06]  /*6160*/  FFMA.FTZ R3, R18, c[0x0][0x2d0], -R0 ;  /* 0x0000b40012037a23 */ /* 0x004fcc0000010800 */
[----:B------:R-:W-:Y:S01]  /*6170*/  F2FP.BF16.PACK_AB R10, R220, R223 ;  /* 0x000000dfdc0a723e */ /* 0x000fe200000010ff */
[----:B------:R1:W-:Y:S01]  /*6180*/  MUFU.EX2 R217, R3 ;  /* 0x0000000300d97308 */ /* 0x0003e20000000800 */
[C---:B------:R-:W-:Y:S07]  /*6190*/  HMMA.16816.F32.BF16 R16, R12.reuse, R8, RZ ;  /* 0x000000080c10723c */ /* 0x040fee00000418ff */
[----:B------:R-:W-:Y:S01]  /*61a0*/  F2FP.BF16.PACK_AB R8, R222, R206 ;  /* 0x000000cede08723e */ /* 0x000fe200000010ff */
[----:B------:R-:W-:Y:S01]  /*61b0*/  HMMA.16816.F32.BF16 R28, R12, R22, RZ ;  /* 0x000000160c1c723c */ /* 0x000fe200000418ff */
[----:B---3--:R-:W-:Y:S01]  /*61c0*/  F2FP.BF16.PACK_AB R9, R218, R216 ;  /* 0x000000d8da09723e */ /* 0x008fe200000010ff */
[----:B-1----:R-:W-:-:S06]  /*61d0*/  FFMA.FTZ R3, R24, c[0x0][0x2d0], -R0 ;  /* 0x0000b40018037a23 */ /* 0x002fcc0000010800 */
[C---:B------:R-:W-:Y:S01]  /*61e0*/  HMMA.16816.F32.BF16 R20, R12.reuse, R34, RZ ;  /* 0x000000220c14723c */ /* 0x040fe200000418ff */
[----:B------:R-:W1:Y:S07]  /*61f0*/  MUFU.EX2 R215, R3 ;  /* 0x0000000300d77308 */ /* 0x000e6e0000000800 */
[----:B------:R-:W-:Y:S01]  /*6200*/  HMMA.16816.F32.BF16 R24, R12, R32, RZ ;  /* 0x000000200c18723c */ /* 0x000fe200000418ff */
[----:B------:R-:W-:Y:S01]  /*6210*/  LDSM.16.MT88.4 R32, [R185+0x3000] ;  /* 0x00300000b920783b */ /* 0x000fe20000004200 */
[----:B-1----:R-:W-:Y:S01]  /*6220*/  F2FP.BF16.PACK_AB R11, R215, R217 ;  /* 0x000000d9d70b723e */ /* 0x002fe200000010ff */
[----:B------:R-:W-:-:S04]  /*6230*/  FFMA.FTZ R3, R102, c[0x0][0x2d0], -R2 ;  /* 0x0000b40066037a23 */ /* 0x000fc80000010802 */
[----:B------:R1:W-:Y:S02]  /*6240*/  MUFU.EX2 R198, R3 ;  /* 0x0000000300c67308 */ /* 0x0003e40000000800 */
[----:B------:R-:W-:Y:S08]  /*6250*/  HMMA.16816.F32.BF16 R132, R8, R40, R16 ;  /* 0x000000280884723c */ /* 0x000ff00000041810 */
[----:B------:R-:W-:Y:S01]  /*6260*/  HMMA.16816.F32.BF16 R16, R12, R52, RZ ;  /* 0x000000340c10723c */ /* 0x000fe200000418ff */
[----:B-1----:R-:W-:-:S07]  /*6270*/  FFMA.FTZ R3, R103, c[0x0][0x2d0], -R2 ;  /* 0x0000b40067037a23 */ /* 0x002fce0000010802 */
[C---:B------:R-:W-:Y:S01]  /*6280*/  HMMA.16816.F32.BF16 R116, R8.reuse, R56, R36 ;  /* 0x000000380874723c */ /* 0x040fe20000041824 */
[----:B------:R-:W1:Y:S01]  /*6290*/  LDSM.16.MT88.4 R36, [R183+0x3800] ;  /* 0x00380000b724783b */ /* 0x000e620000004200 */
[----:B------:R2:W3:Y:S06]  /*62a0*/  MUFU.EX2 R212, R3 ;  /* 0x0000000300d47308 */ /* 0x0004ec0000000800 */
[C---:B------:R-:W-:Y:S01]  /*62b0*/  HMMA.16816.F32.BF16 R104, R8.reuse, R42, R44 ;  /* 0x0000002a0868723c */ /* 0x040fe2000004182c */
[----:B------:R-:W4:Y:S07]  /*62c0*/  LDSM.16.MT88.4 R40, [R184+0x3000] ;  /* 0x00300000b828783b */ /* 0x000f2e0000004200 */
[----:B------:R-:W-:Y:S01]  /*62d0*/  HMMA.16816.F32.BF16 R44, R8, R50, R20 ;  /* 0x00000032082c723c */ /* 0x000fe20000041814 */
[----:B--2---:R-:W-:-:S04]  /*62e0*/  FFMA.FTZ R3, R128, c[0x0][0x2d0], -R2 ;  /* 0x0000b40080037a23 */ /* 0x004fc80000010802 */
[----:B------:R2:W-:Y:S03]  /*62f0*/  MUFU.EX2 R214, R3 ;  /* 0x0000000300d67308 */ /* 0x0005e60000000800 */
[----:B------:R-:W-:Y:S08]  /*6300*/  HMMA.16816.F32.BF16 R108, R8, R64, R16 ;  /* 0x00000040086c723c */ /* 0x000ff00000041810 */
[----:B------:R-:W-:Y:S01]  /*6310*/  HMMA.16816.F32.BF16 R20, R12, R60, RZ ;  /* 0x0000003c0c14723c */ /* 0x000fe200000418ff */
[----:B--2---:R-:W-:-:S07]  /*6320*/  FFMA.FTZ R3, R129, c[0x0][0x2d0], -R2 ;  /* 0x0000b40081037a23 */ /* 0x004fce0000010802 */
[----:B------:R-:W-:Y:S01]  /*6330*/  HMMA.16816.F32.BF16 R16, R12, R62, RZ ;  /* 0x0000003e0c10723c */ /* 0x000fe200000418ff */
[----:B------:R2:W5:Y:S07]  /*6340*/  MUFU.EX2 R213, R3 ;  /* 0x0000000300d57308 */ /* 0x00056e0000000800 */
[C---:B------:R-:W-:Y:S08]  /*6350*/  HMMA.16816.F32.BF16 R112, R8.reuse, R48, R24 ;  /* 0x000000300870723c */ /* 0x040ff00000041818 */
[----:B-1----:R-:W-:Y:S01]  /*6360*/  HMMA.16816.F32.BF16 R92, R8, R36, R20 ;  /* 0x00000024085c723c */ /* 0x002fe20000041814 */
[----:B--2---:R-:W-:-:S04]  /*6370*/  FFMA.FTZ R3, R69, c[0x0][0x2d0], -R0 ;  /* 0x0000b40045037a23 */ /* 0x004fc80000010800 */
[----:B------:R1:W-:Y:S03]  /*6380*/  MUFU.EX2 R207, R3 ;  /* 0x0000000300cf7308 */ /* 0x0003e60000000800 */
[----:B------:R-:W-:Y:S01]  /*6390*/  HMMA.16816.F32.BF16 R80, R8, R38, R16 ;  /* 0x000000260850723c */ /* 0x000fe20000041810 */
[----:B------:R-:W2:Y:S07]  /*63a0*/  LDSM.16.MT88.4 R36, [R184+0x3800] ;  /* 0x00380000b824783b */ /* 0x000eae0000004200 */
[----:B----4-:R-:W-:Y:S01]  /*63b0*/  HMMA.16816.F32.BF16 R16, R12, R40, RZ ;  /* 0x000000280c10723c */ /* 0x010fe200000418ff */
[----:B-1----:R-:W-:-:S07]  /*63c0*/  FFMA.FTZ R3, R70, c[0x0][0x2d0], -R0 ;  /* 0x0000b40046037a23 */ /* 0x002fce0000010800 */
[----:B------:R-:W-:Y:S01]  /*63d0*/  HMMA.16816.F32.BF16 R24, R12, R54, RZ ;  /* 0x000000360c18723c */ /* 0x000fe200000418ff */
[----:B------:R1:W4:Y:S07]  /*63e0*/  MUFU.EX2 R208, R3 ;  /* 0x0000000300d07308 */ /* 0x00032e0000000800 */
[----:B------:R-:W-:Y:S01]  /*63f0*/  HMMA.16816.F32.BF16 R96, R8, R58, R28 ;  /* 0x0000003a0860723c */ /* 0x000fe2000004181c */
[----:B------:R-:W3:Y:S07]  /*6400*/  LDSM.16.MT88.4 R28, [R185+0x3800] ;  /* 0x00380000b91c783b */ /* 0x000eee0000004200 */
[----:B------:R-:W-:Y:S01]  /*6410*/  HMMA.16816.F32.BF16 R20, R12, R34, RZ ;  /* 0x000000220c14723c */ /* 0x000fe200000418ff */
[----:B-1----:R-:W-:-:S04]  /*6420*/  FFMA.FTZ R3, R100, c[0x0][0x2d0], -R0 ;  /* 0x0000b40064037a23 */ /* 0x002fc80000010800 */
[----:B------:R1:W-:Y:S03]  /*6430*/  MUFU.EX2 R210, R3 ;  /* 0x0000000300d27308 */ /* 0x0003e60000000800 */
[C---:B------:R-:W-:Y:S08]  /*6440*/  HMMA.16816.F32.BF16 R88, R8.reuse, R66, R24 ;  /* 0x000000420858723c */ /* 0x040ff00000041818 */
[----:B--2---:R-:W-:Y:S01]  /*6450*/  HMMA.16816.F32.BF16 R76, R8, R36, R16 ;  /* 0x00000024084c723c */ /* 0x004fe20000041810 */
[----:B------:R-:W2:Y:S01]  /*6460*/  LDSM.16.MT88.4 R16, [R186+0x3000] ;  /* 0x00300000ba10783b */ /* 0x000ea20000004200 */
[----:B-1----:R-:W-:-:S06]  /*6470*/  FFMA.FTZ R3, R101, c[0x0][0x2d0], -R0 ;  /* 0x0000b40065037a23 */ /* 0x002fcc0000010800 */
[----:B------:R-:W-:Y:S01]  /*6480*/  HMMA.16816.F32.BF16 R24, R12, R32, RZ ;  /* 0x000000200c18723c */ /* 0x000fe200000418ff */
[----:B------:R1:W1:Y:S07]  /*6490*/  MUFU.EX2 R209, R3 ;  /* 0x0000000300d17308 */ /* 0x00026e0000000800 */
[----:B---3--:R-:W-:Y:S08]  /*64a0*/  HMMA.16816.F32.BF16 R72, R8, R30, R20 ;  /* 0x0000001e0848723c */ /* 0x008ff00000041814 */
[----:B------:R-:W-:Y:S01]  /*64b0*/  HMMA.16816.F32.BF16 R20, R12, R42, RZ ;  /* 0x0000002a0c14723c */ /* 0x000fe200000418ff */
[----:B-1----:R-:W-:-:S04]  /*64c0*/  FFMA.FTZ R3, R141, c[0x0][0x2d0], -R2 ;  /* 0x0000b4008d037a23 */ /* 0x002fc80000010802 */
[----:B------:R1:W-:Y:S03]  /*64d0*/  MUFU.EX2 R141, R3 ;  /* 0x00000003008d7308 */ /* 0x0003e60000000800 */
[----:B------:R-:W-:Y:S08]  /*64e0*/  HMMA.16816.F32.BF16 R84, R8, R28, R24 ;  /* 0x0000001c0854723c */ /* 0x000ff00000041818 */
[----:B--2---:R-:W-:Y:S01]  /*64f0*/  HMMA.16816.F32.BF16 R24, R12, R16, RZ ;  /* 0x000000100c18723c */ /* 0x004fe200000418ff */
[----:B-1----:R-:W-:-:S07]  /*6500*/  FFMA.FTZ R3, R140, c[0x0][0x2d0], -R2 ;  /* 0x0000b4008c037a23 */ /* 0x002fce0000010802 */
[----:B------:R-:W-:Y:S01]  /*6510*/  HMMA.16816.F32.BF16 R12, R12, R18, RZ ;  /* 0x000000120c0c723c */ /* 0x000fe200000418ff */
[----:B------:R-:W1:Y:S01]  /*6520*/  LDSM.16.MT88.4 R16, [R186+0x3800] ;  /* 0x00380000ba10783b */ /* 0x000e620000004200 */
[----:B------:R2:W3:Y:S06]  /*6530*/  MUFU.EX2 R140, R3 ;  /* 0x00000003008c7308 */ /* 0x0004ec0000000800 */
[----:B------:R-:W-:Y:S01]  /*6540*/  HMMA.16816.F32.BF16 R64, R8, R38, R20 ;  /* 0x000000260840723c */ /* 0x000fe20000041814 */
[----:B--2---:R-:W-:-:S04]  /*6550*/  FFMA.FTZ R3, R139, c[0x0][0x2d0], -R2 ;  /* 0x0000b4008b037a23 */ /* 0x004fc80000010802 */
[----:B------:R2:W-:Y:S02]  /*6560*/  MUFU.EX2 R197, R3 ;  /* 0x0000000300c57308 */ /* 0x0005e40000000800 */
[----:B--2---:R-:W-:Y:S01]  /*6570*/  FFMA.FTZ R3, R138, c[0x0][0x2d0], -R2 ;  /* 0x0000b4008a037a23 */ /* 0x004fe20000010802 */
[C---:B-1----:R-:W-:Y:S05]  /*6580*/  HMMA.16816.F32.BF16 R60, R8.reuse, R16, R24 ;  /* 0x00000010083c723c */ /* 0x042fea0000041818 */
[----:B------:R1:W2:Y:S03]  /*6590*/  MUFU.EX2 R139, R3 ;  /* 0x00000003008b7308 */ /* 0x0002a60000000800 */
[----:B------:R-:W-:Y:S01]  /*65a0*/  HMMA.16816.F32.BF16 R16, R8, R18, R12 ;  /* 0x000000120810723c */ /* 0x000fe2000004180c */
[----:B------:R-:W2:Y:S06]  /*65b0*/  LDSM.16.MT88.4 R12, [R183+0x1000] ;  /* 0x00100000b70c783b */ /* 0x000eac0000004200 */
[----:B------:R-:W-:-:S02]  /*65c0*/  F2FP.BF16.PACK_AB R8, R212, R198 ;  /* 0x000000c6d408723e */ /* 0x000fc400000010ff */
[----:B-----5:R-:W-:Y:S01]  /*65d0*/  F2FP.BF16.PACK_AB R10, R213, R214 ;  /* 0x000000d6d50a723e */ /* 0x020fe200000010ff */
[--C-:B-1----:R-:W-:Y:S01]  /*65e0*/  FFMA.FTZ R3, R131, c[0x0][0x2d0], -R0.reuse ;  /* 0x0000b40083037a23 */ /* 0x102fe20000010800 */
[----:B----4-:R-:W-:Y:S02]  /*65f0*/  F2FP.BF16.PACK_AB R9, R208, R207 ;  /* 0x000000cfd009723e */ /* 0x010fe400000010ff */
[----:B------:R-:W-:Y:S01]  /*6600*/  F2FP.BF16.PACK_AB R11, R209, R210 ;  /* 0x000000d2d10b723e */ /* 0x000fe200000010ff */
[----:B------:R1:W-:Y:S02]  /*6610*/  MUFU.EX2 R138, R3 ;  /* 0x00000003008a7308 */ /* 0x0003e40000000800 */
[----:B-1----:R-:W-:-:S04]  /*6620*/  FFMA.FTZ R3, R130, c[0x0][0x2d0], -R0 ;  /* 0x0000b40082037a23 */ /* 0x002fc80000010800 */
[C---:B--2---:R-:W-:Y:S02]  /*6630*/  HMMA.16816.F32.BF16 R56, R8.reuse, R12, R132 ;  /* 0x0000000c0838723c */ /* 0x044fe40000041884 */
[----:B------:R1:W2:Y:S06]  /*6640*/  MUFU.EX2 R135, R3 ;  /* 0x0000000300877308 */ /* 0x0002ac0000000800 */
[----:B------:R-:W-:Y:S01]  /*6650*/  HMMA.16816.F32.BF16 R36, R8, R14, R104 ;  /* 0x0000000e0824723c */ /* 0x000fe20000041868 */
[----:B------:R-:W4:Y:S01]  /*6660*/  LDSM.16.MT88.4 R12, [R185+0x1000] ;  /* 0x00100000b90c783b */ /* 0x000f220000004200 */
[----:B-1----:R-:W-:-:S04]  /*6670*/  FFMA.FTZ R3, R137, c[0x0][0x2d0], -R0 ;  /* 0x0000b40089037a23 */ /* 0x002fc80000010800 */
[----:B------:R1:W-:Y:S02]  /*6680*/  MUFU.EX2 R137, R3 ;  /* 0x0000000300897308 */ /* 0x0003e40000000800 */
[----:B-1----:R-:W-:-:S06]  /*6690*/  FFMA.FTZ R3, R136, c[0x0][0x2d0], -R0 ;  /* 0x0000b40088037a23 */ /* 0x002fcc0000010800 */
[----:B------:R1:W5:Y:S01]  /*66a0*/  MUFU.EX2 R136, R3 ;  /* 0x0000000300887308 */ /* 0x0003620000000800 */
[C---:B----4-:R-:W-:Y:S08]  /*66b0*/  HMMA.16816.F32.BF16 R52, R8.reuse, R12, R116 ;  /* 0x0000000c0834723c */ /* 0x050ff00000041874 */
[----:B------:R-:W-:Y:S01]  /*66c0*/  HMMA.16816.F32.BF16 R32, R8, R14, R96 ;  /* 0x0000000e0820723c */ /* 0x000fe20000041860 */
[----:B------:R-:W4:Y:S01]  /*66d0*/  LDSM.16.MT88.4 R12, [R184+0x1000] ;  /* 0x00100000b80c783b */ /* 0x000f220000004200 */
[----:B-1----:R-:W-:-:S04]  /*66e0*/  FFMA.FTZ R3, R177, c[0x0][0x2d0], -R2 ;  /* 0x0000b400b1037a23 */ /* 0x002fc80000010802 */
[----:B------:R1:W1:Y:S02]  /*66f0*/  MUFU.EX2 R132, R3 ;  /* 0x0000000300847308 */ /* 0x0002640000000800 */
[----:B-1----:R-:W-:-:S06]  /*6700*/  FFMA.FTZ R3, R176, c[0x0][0x2d0], -R2 ;  /* 0x0000b400b0037a23 */ /* 0x002fcc0000010802 */
[----:B------:R1:W1:Y:S01]  /*6710*/  MUFU.EX2 R70, R3 ;  /* 0x0000000300467308 */ /* 0x0002620000000800 */
[C---:B----4-:R-:W-:Y:S01]  /*6720*/  HMMA.16816.F32.BF16 R48, R8.reuse, R12, R112 ;  /* 0x0000000c0830723c */ /* 0x050fe20000041870 */
[--C-:B-1----:R-:W-:Y:S01]  /*6730*/  FFMA.FTZ R3, R151, c[0x0][0x2d0], -R2.reuse ;  /* 0x0000b40097037a23 */ /* 0x102fe20000010802 */
[----:B------:R-:W-:Y:S05]  /*6740*/  LDSM.16.MT88.4 R112, [R183+0x2800] ;  /* 0x00280000b770783b */ /* 0x000fea0000004200 */
[----:B------:R1:W-:Y:S01]  /*6750*/  MUFU.EX2 R134, R3 ;  /* 0x0000000300867308 */ /* 0x0003e20000000800 */
[----:B------:R-:W-:Y:S01]  /*6760*/  HMMA.16816.F32.BF16 R28, R8, R14, R44 ;  /* 0x0000000e081c723c */ /* 0x000fe2000004182c */
[----:B------:R-:W4:Y:S01]  /*6770*/  LDSM.16.MT88.4 R12, [R186+0x1000] ;  /* 0x00100000ba0c783b */ /* 0x000f220000004200 */
[----:B-1----:R-:W-:-:S05]  /*6780*/  FFMA.FTZ R3, R150, c[0x0][0x2d0], -R2 ;  /* 0x0000b40096037a23 */ /* 0x002fca0000010802 */
[----:B------:R1:W-:Y:S02]  /*6790*/  MUFU.EX2 R133, R3 ;  /* 0x0000000300857308 */ /* 0x0003e40000000800 */
[----:B-1----:R-:W-:Y:S01]  /*67a0*/  FFMA.FTZ R3, R147, c[0x0][0x2d0], -R0 ;  /* 0x0000b40093037a23 */ /* 0x002fe20000010800 */
[C---:B----4-:R-:W-:Y:S08]  /*67b0*/  HMMA.16816.F32.BF16 R44, R8.reuse, R12, R108 ;  /* 0x0000000c082c723c */ /* 0x050ff0000004186c */
        /* <DEDUP_REMOVED lines=15> */
[----:B------:R-:W-:Y:S02]  /*68b0*/  F2FP.BF16.PACK_AB R10, R139, R197 ;  /* 0x000000c58b0a723e */ /* 0x000fe400000010ff */
[----:B--2---:R-:W-:Y:S02]  /*68c0*/  F2FP.BF16.PACK_AB R9, R135, R138 ;  /* 0x0000008a8709723e */ /* 0x004fe400000010ff */
[----:B-----5:R-:W-:-:S07]  /*68d0*/  F2FP.BF16.PACK_AB R11, R136, R137 ;  /* 0x00000089880b723e */ /* 0x020fce00000010ff */
        /* <DEDUP_REMOVED lines=8> */
[----:B------:R-:W1:Y:S01]  /*6960*/  LDSM.16.MT88.4 R12, [R186+0x1800] ;  /* 0x00180000ba0c783b */ /* 0x000e620000004200 */
[----:B------:R2:W3:Y:S05]  /*6970*/  MUFU.EX2 R30, R3 ;  /* 0x00000003001e7308 */ /* 0x0004ea0000000800 */
[----:B------:R-:W-:-:S06]  /*6980*/  FFMA.FTZ R28, R142, c[0x0][0x2d0], -R0 ;  /* 0x0000b4008e1c7a23 */ /* 0x000fcc0000010800 */
[----:B------:R-:W-:Y:S01]  /*6990*/  MUFU.EX2 R28, R28 ;  /* 0x0000001c001c7308 */ /* 0x000fe20000000800 */
[----:B--2---:R-:W-:-:S07]  /*69a0*/  FFMA.FTZ R3, R146, c[0x0][0x2d0], -R0 ;  /* 0x0000b40092037a23 */ /* 0x004fce0000010800 */
[----:B------:R2:W4:Y:S02]  /*69b0*/  MUFU.EX2 R29, R3 ;  /* 0x00000003001d7308 */ /* 0x0005240000000800 */
[----:B--2---:R-:W-:Y:S01]  /*69c0*/  FFMA.FTZ R3, R145, c[0x0][0x2d0], -R0 ;  /* 0x0000b40091037a23 */ /* 0x004fe20000010800 */
[C---:B-1----:R-:W-:Y:S05]  /*69d0*/  HMMA.16816.F32.BF16 R96, R8.reuse, R12, R44 ;  /* 0x0000000c0860723c */ /* 0x042fea000004182c */
[----:B------:R1:W2:Y:S03]  /*69e0*/  MUFU.EX2 R69, R3 ;  /* 0x0000000300457308 */ /* 0x0002a60000000800 */
[----:B------:R-:W-:Y:S01]  /*69f0*/  HMMA.16816.F32.BF16 R88, R8, R14, R24 ;  /* 0x0000000e0858723c */ /* 0x000fe20000041818 */
[----:B------:R-:W5:Y:S06]  /*6a00*/  LDSM.16.MT88.4 R12, [R183+0x4800] ;  /* 0x00480000b70c783b */ /* 0x000f6c0000004200 */
[----:B------:R-:W-:-:S02]  /*6a10*/  FFMA.FTZ R26, R194, c[0x0][0x2d0], -R2 ;  /* 0x0000b400c21a7a23 */ /* 0x000fc40000010802 */
[----:B-1----:R-:W-:Y:S02]  /*6a20*/  FFMA.FTZ R3, R148, c[0x0][0x2d0], -R0 ;  /* 0x0000b40094037a23 */ /* 0x002fe40000010800 */
[--C-:B------:R-:W-:Y:S02]  /*6a30*/  FFMA.FTZ R25, R193, c[0x0][0x2d0], -R2.reuse ;  /* 0x0000b400c1197a23 */ /* 0x100fe40000010802 */
[----:B------:R1:W-:Y:S01]  /*6a40*/  MUFU.EX2 R31, R3 ;  /* 0x00000003001f7308 */ /* 0x0003e20000000800 */
[----:B------:R-:W-:Y:S02]  /*6a50*/  FFMA.FTZ R24, R179, c[0x0][0x2d0], -R2 ;  /* 0x0000b400b3187a23 */ /* 0x000fe40000010802 */
[----:B------:R-:W-:Y:S02]  /*6a60*/  FADD.FTZ R2, R205, R4 ;  /* 0x00000004cd027221 */ /* 0x000fe40000010000 */
[--C-:B------:R-:W-:Y:S02]  /*6a70*/  FFMA.FTZ R4, R144, c[0x0][0x2d0], -R0.reuse ;  /* 0x0000b40090047a23 */ /* 0x100fe40000010800 */
[----:B------:R-:W-:Y:S01]  /*6a80*/  FFMA.FTZ R27, R143, c[0x0][0x2d0], -R0 ;  /* 0x0000b4008f1b7a23 */ /* 0x000fe20000010800 */
[----:B------:R-:W2:Y:S01]  /*6a90*/  MUFU.EX2 R26, R26 ;  /* 0x0000001a001a7308 */ /* 0x000ea20000000800 */
[----:B-1----:R-:W-:-:S07]  /*6aa0*/  FADD.FTZ R3, R201, R6 ;  /* 0x00000006c9037221 */ /* 0x002fce0000010000 */
[----:B------:R-:W1:Y:S01]  /*6ab0*/  MUFU.EX2 R25, R25 ;  /* 0x0000001900197308 */ /* 0x000e620000000800 */
[----:B------:R-:W-:Y:S02]  /*6ac0*/  FFMA.FTZ R6, R149, c[0x0][0x2d0], -R0 ;  /* 0x0000b40095067a23 */ /* 0x000fe40000010800 */
[----:B------:R-:W-:Y:S02]  /*6ad0*/  FADD.FTZ R0, R206, R2 ;  /* 0x00000002ce007221 */ /* 0x000fe40000010000 */
[----:B------:R-:W-:Y:S02]  /*6ae0*/  FADD.FTZ R2, R203, R3 ;  /* 0x00000003cb027221 */ /* 0x000fe40000010000 */
[----:B------:R-:W-:Y:S01]  /*6af0*/  FADD.FTZ R0, R222, R0 ;  /* 0x00000000de007221 */ /* 0x000fe20000010000 */
[----:B------:R-:W-:Y:S01]  /*6b00*/  MUFU.EX2 R24, R24 ;  /* 0x0000001800187308 */ /* 0x000fe20000000800 */
[----:B------:R-:W-:Y:S01]  /*6b10*/  FADD.FTZ R2, R216, R2 ;  /* 0x00000002d8027221 */ /* 0x000fe20000010000 */
[----:B-----5:R-:W-:Y:S01]  /*6b20*/  HMMA.16816.F32.BF16 R80, R8, R12, R40 ;  /* 0x0000000c0850723c */ /* 0x020fe20000041828 */
[----:B------:R-:W-:-:S02]  /*6b30*/  FADD.FTZ R0, R223, R0 ;  /* 0x00000000df007221 */ /* 0x000fc40000010000 */
[----:B------:R-:W-:Y:S02]  /*6b40*/  FADD.FTZ R2, R218, R2 ;  /* 0x00000002da027221 */ /* 0x000fe40000010000 */
[----:B------:R-:W-:Y:S01]  /*6b50*/  FADD.FTZ R0, R220, R0 ;  /* 0x00000000dc007221 */ /* 0x000fe20000010000 */
[----:B------:R-:W5:Y:S01]  /*6b60*/  MUFU.EX2 R6, R6 ;  /* 0x0000000600067308 */ /* 0x000f620000000800 */
[----:B------:R-:W-:Y:S01]  /*6b70*/  FADD.FTZ R2, R217, R2 ;  /* 0x00000002d9027221 */ /* 0x000fe20000010000 */
[----:B------:R-:W-:Y:S01]  /*6b80*/  HMMA.16816.F32.BF16 R36, R8, R14, R20 ;  /* 0x0000000e0824723c */ /* 0x000fe20000041814 */
[----:B------:R-:W1:Y:S01]  /*6b90*/  LDSM.16.MT88.4 R12, [R185+0x4800] ;  /* 0x00480000b90c783b */ /* 0x000e620000004200 */
[----:B------:R-:W-:Y:S02]  /*6ba0*/  FADD.FTZ R3, R198, R0 ;  /* 0x00000000c6037221 */ /* 0x000fe40000010000 */
[----:B------:R-:W-:Y:S01]  /*6bb0*/  FADD.FTZ R0, R215, R2 ;  /* 0x00000002d7007221 */ /* 0x000fe20000010000 */
[----:B------:R-:W-:Y:S01]  /*6bc0*/  LDSM.16.MT88.4 R20, [R184+0x2000] ;  /* 0x00200000b814783b */ /* 0x000fe20000004200 */
[----:B------:R5:W1:Y:S01]  /*6bd0*/  MUFU.EX2 R7, R4 ;  /* 0x0000000400077308 */ /* 0x000a620000000800 */
[----:B------:R-:W-:-:S02]  /*6be0*/  FADD.FTZ R2, R212, R3 ;  /* 0x00000003d4027221 */ /* 0x000fc40000010000 */
[----:B------:R-:W-:Y:S02]  /*6bf0*/  FADD.FTZ R0, R207, R0 ;  /* 0x00000000cf007221 */ /* 0x000fe40000010000 */
[----:B------:R-:W-:Y:S02]  /*6c00*/  FADD.FTZ R2, R214, R2 ;  /* 0x00000002d6027221 */ /* 0x000fe40000010000 */
[----:B------:R-:W-:Y:S01]  /*6c10*/  FADD.FTZ R0, R208, R0 ;  /* 0x00000000d0007221 */ /* 0x000fe20000010000 */
[----:B------:R-:W1:Y:S01]  /*6c20*/  MUFU.EX2 R27, R27 ;  /* 0x0000001b001b7308 */ /* 0x000e620000000800 */
        /* <DEDUP_REMOVED lines=12> */
[----:B------:R-:W-:Y:S01]  /*6cf0*/  FADD.FTZ R2, R70, R2 ;  /* 0x0000000246027221 */ /* 0x000fe20000010000 */
[----:B-1----:R-:W-:Y:S01]  /*6d00*/  HMMA.16816.F32.BF16 R128, R8, R12, R84 ;  /* 0x0000000c0880723c */ /* 0x002fe20000041854 */
[----:B---3--:R-:W-:Y:S02]  /*6d10*/  FADD.FTZ R0, R30, R0 ;  /* 0x000000001e007221 */ /* 0x008fe40000010000 */
[----:B------:R-:W-:-:S02]  /*6d20*/  FADD.FTZ R2, R134, R2 ;  /* 0x0000000286027221 */ /* 0x000fc40000010000 */
[----:B----4-:R-:W-:Y:S02]  /*6d30*/  FADD.FTZ R0, R29, R0 ;  /* 0x000000001d007221 */ /* 0x010fe40000010000 */
[----:B------:R-:W-:Y:S01]  /*6d40*/  FADD.FTZ R2, R133, R2 ;  /* 0x0000000285027221 */ /* 0x000fe20000010000 */
[----:B------:R-:W-:Y:S01]  /*6d50*/  HMMA.16816.F32.BF16 R72, R8, R14, R72 ;  /* 0x0000000e0848723c */ /* 0x000fe20000041848 */
[----:B------:R-:W1:Y:S01]  /*6d60*/  LDSM.16.MT88.4 R12, [R184+0x4800] ;  /* 0x00480000b80c783b */ /* 0x000e620000004200 */
[----:B--2---:R-:W-:Y:S02]  /*6d70*/  FADD.FTZ R0, R69, R0 ;  /* 0x0000000045007221 */ /* 0x004fe40000010000 */
[----:B------:R-:W-:Y:S02]  /*6d80*/  FADD.FTZ R2, R26, R2 ;  /* 0x000000021a027221 */ /* 0x000fe40000010000 */
[----:B------:R-:W-:Y:S02]  /*6d90*/  FADD.FTZ R0, R31, R0 ;  /* 0x000000001f007221 */ /* 0x000fe40000010000 */
[----:B------:R-:W-:-:S02]  /*6da0*/  FADD.FTZ R3, R25, R2 ;  /* 0x0000000219037221 */ /* 0x000fc40000010000 */
[----:B-----5:R-:W-:Y:S01]  /*6db0*/  FADD.FTZ R4, R6, R0 ;  /* 0x0000000006047221 */ /* 0x020fe20000010000 */
[----:B------:R-:W-:Y:S01]  /*6dc0*/  MOV R0, R244 ;  /* 0x000000f400007202 */ /* 0x000fe20000000f00 */
[----:B------:R-:W-:Y:S02]  /*6dd0*/  FADD.FTZ R3, R24, R3 ;  /* 0x0000000318037221 */ /* 0x000fe40000010000 */
[----:B------:R-:W-:-:S04]  /*6de0*/  FADD.FTZ R2, R7, R4 ;  /* 0x0000000407027221 */ /* 0x000fc80000010000 */
[----:B------:R-:W-:-:S04]  /*6df0*/  FADD.FTZ R2, R27, R2 ;  /* 0x000000021b027221 */ /* 0x000fc80000010000 */
[----:B------:R-:W-:Y:S01]  /*6e00*/  FADD.FTZ R228, R28, R2 ;  /* 0x000000021ce47221 */ /* 0x000fe20000010000 */
[C---:B-1----:R-:W-:Y:S08]  /*6e10*/  HMMA.16816.F32.BF16 R48, R8.reuse, R12, R76 ;  /* 0x0000000c0830723c */ /* 0x042ff0000004184c */
[----:B------:R-:W-:Y:S01]  /*6e20*/  HMMA.16816.F32.BF16 R44, R8, R14, R64 ;  /* 0x0000000e082c723c */ /* 0x000fe20000041840 */
[----:B------:R-:W1:Y:S06]  /*6e30*/  LDSM.16.MT88.4 R12, [R186+0x4800] ;  /* 0x00480000ba0c783b */ /* 0x000e6c0000004200 */
[----:B------:R-:W-:-:S02]  /*6e40*/  F2FP.BF16.PACK_AB R64, R25, R26 ;  /* 0x0000001a1940723e */ /* 0x000fc400000010ff */
[C---:B------:R-:W-:Y:S01]  /*6e50*/  F2FP.BF16.PACK_AB R66, R227.reuse, R24 ;  /* 0x00000018e342723e */ /* 0x040fe200000010ff */
[----:B------:R-:W-:Y:S01]  /*6e60*/  FADD.FTZ R227, R227, R3 ;  /* 0x00000003e3e37221 */ /* 0x000fe20000010000 */
[----:B------:R-:W-:Y:S01]  /*6e70*/  F2FP.BF16.PACK_AB R65, R7, R6 ;  /* 0x000000060741723e */ /* 0x000fe200000010ff */
[----:B------:R-:W-:Y:S01]  /*6e80*/  @P1 IMAD.HI.U32 R6, R244, c[0x0][0x2c8], RZ ;  /* 0x0000b200f4061a27 */ /* 0x000fe200078e00ff */
[----:B------:R-:W-:-:S04]  /*6e90*/  F2FP.BF16.PACK_AB R67, R28, R27 ;  /* 0x0000001b1c43723e */ /* 0x000fc800000010ff */
[----:B------:R-:W-:Y:S02]  /*6ea0*/  @P1 SHF.R.U32.HI R0, RZ, c[0x0][0x2cc], R6 ;  /* 0x0000b300ff001a19 */ /* 0x000fe40000011606 */
[----:B------:R-:W-:Y:S02]  /*6eb0*/  ISETP.GE.AND P1, PT, R225, 0x1, PT ;  /* 0x00000001e100780c */ /* 0x000fe40003f26270 */
[----:B------:R-:W-:-:S04]  /*6ec0*/  IADD3 R0, R224, R0, RZ ;  /* 0x00000000e0007210 */ /* 0x000fc80007ffe0ff */
[----:B------:R-:W-:Y:S01]  /*6ed0*/  IADD3 R3, R0, c[0x0][0x328], RZ ;  /* 0x0000ca0000037a10 */ /* 0x000fe20007ffe0ff */
[C---:B-1----:R-:W-:Y:S08]  /*6ee0*/  HMMA.16816.F32.BF16 R40, R8.reuse, R12, R60 ;  /* 0x0000000c0828723c */ /* 0x042ff0000004183c */
[----:B------:R-:W-:Y:S01]  /*6ef0*/  HMMA.16816.F32.BF16 R32, R8, R14, R16 ;  /* 0x0000000e0820723c */ /* 0x000fe20000041810 */
[----:B------:R-:W1:Y:S04]  /*6f00*/  LDSM.16.MT88.4 R16, [R183+0x2000] ;  /* 0x00200000b710783b */ /* 0x000e680000004200 */
[----:B------:R-:W2:Y:S02]  /*6f10*/  LDSM.16.MT88.4 R12, [R185+0x2000] ;  /* 0x00200000b90c783b */ /* 0x000ea40000004200 */
[----:B------:R-:W-:-:S02]  /*6f20*/  F2FP.BF16.PACK_AB R8, R70, R132 ;  /* 0x000000844608723e */ /* 0x000fc400000010ff */
[----:B------:R-:W-:Y:S02]  /*6f30*/  F2FP.BF16.PACK_AB R10, R133, R134 ;  /* 0x00000086850a723e */ /* 0x000fe400000010ff */
[----:B------:R-:W-:Y:S02]  /*6f40*/  F2FP.BF16.PACK_AB R9, R29, R30 ;  /* 0x0000001e1d09723e */ /* 0x000fe400000010ff */
[----:B------:R-:W-:-:S07]  /*6f50*/  F2FP.BF16.PACK_AB R11, R31, R69 ;  /* 0x000000451f0b723e */ /* 0x000fce00000010ff */
[C---:B------:R-:W-:Y:S08]  /*6f60*/  HMMA.16816.F32.BF16 R100, R8.reuse, R20, R100 ;  /* 0x000000140864723c */ /* 0x040ff00000041864 */
[C---:B------:R-:W-:Y:S01]  /*6f70*/  HMMA.16816.F32.BF16 R60, R8.reuse, R22, R104 ;  /* 0x00000016083c723c */ /* 0x040fe20000041868 */
[----:B------:R-:W3:Y:S04]  /*6f80*/  LDSM.16.MT88.4 R20, [R185+0x5000] ;  /* 0x00500000b914783b */ /* 0x000ee80000004200 */
[----:B------:R-:W4:Y:S03]  /*6f90*/  LDSM.16.MT88.4 R104, [R185+0x2800] ;  /* 0x00280000b968783b */ /* 0x000f260000004200 */
[C---:B-1----:R-:W-:Y:S08]  /*6fa0*/  HMMA.16816.F32.BF16 R116, R8.reuse, R16, R116 ;  /* 0x000000100874723c */ /* 0x042ff00000041874 */
[C---:B------:R-:W-:Y:S01]  /*6fb0*/  HMMA.16816.F32.BF16 R52, R8.reuse, R18, R92 ;  /* 0x000000120834723c */ /* 0x040fe2000004185c */
[----:B------:R-:W1:Y:S07]  /*6fc0*/  LDSM.16.MT88.4 R16, [R186+0x2000] ;  /* 0x00200000ba10783b */ /* 0x000e6e0000004200 */
[C---:B--2---:R-:W-:Y:S08]  /*6fd0*/  HMMA.16816.F32.BF16 R108, R8.reuse, R12, R108 ;  /* 0x0000000c086c723c */ /* 0x044ff0000004186c */
[C---:B------:R-:W-:Y:S01]  /*6fe0*/  HMMA.16816.F32.BF16 R56, R8.reuse, R14, R56 ;  /* 0x0000000e0838723c */ /* 0x040fe20000041838 */
[----:B------:R-:W2:Y:S07]  /*6ff0*/  LDSM.16.MT88.4 R12, [R183+0x5000] ;  /* 0x00500000b70c783b */ /* 0x000eae0000004200 */
[----:B---3--:R-:W-:Y:S08]  /*7000*/  HMMA.16816.F32.BF16 R128, R8, R20, R128 ;  /* 0x000000140880723c */ /* 0x008ff00000041880 */
[----:B----4-:R-:W-:Y:S08]  /*7010*/  HMMA.16816.F32.BF16 R108, R64, R104, R108 ;  /* 0x00000068406c723c */ /* 0x010ff0000004186c */
[C---:B------:R-:W-:Y:S01]  /*7020*/  HMMA.16816.F32.BF16 R20, R8.reuse, R22, R72 ;  /* 0x000000160814723c */ /* 0x040fe20000041848 */
[----:B------:R-:W-:Y:S07]  /*7030*/  LDSM.16.MT88.4 R72, [R185+0x5800] ;  /* 0x00580000b948783b */ /* 0x000fee0000004200 */
[C---:B-1----:R-:W-:Y:S01]  /*7040*/  HMMA.16816.F32.BF16 R92, R8.reuse, R16, R96 ;  /* 0x00000010085c723c */ /* 0x042fe20000041860 */
[----:B------:R-:W-:Y:S07]  /*7050*/  LDSM.16.MT88.4 R96, [R184+0x2800] ;  /* 0x00280000b860783b */ /* 0x000fee0000004200 */
[C---:B------:R-:W-:Y:S01]  /*7060*/  HMMA.16816.F32.BF16 R76, R8.reuse, R18, R88 ;  /* 0x00000012084c723c */ /* 0x040fe20000041858 */
[----:B------:R-:W1:Y:S04]  /*7070*/  LDSM.16.MT88.4 R16, [R184+0x5000] ;  /* 0x00500000b810783b */ /* 0x000e680000004200 */
[----:B------:R-:W-:Y:S03]  /*7080*/  LDSM.16.MT88.4 R88, [R186+0x2800] ;  /* 0x00280000ba58783b */ /* 0x000fe60000004200 */
[C---:B--2---:R-:W-:Y:S01]  /*7090*/  HMMA.16816.F32.BF16 R84, R8.reuse, R12, R80 ;  /* 0x0000000c0854723c */ /* 0x044fe20000041850 */
[----:B------:R-:W-:Y:S07]  /*70a0*/  LDSM.16.MT88.4 R80, [R183+0x5800] ;  /* 0x00580000b750783b */ /* 0x000fee0000004200 */
[----:B------:R-:W-:Y:S01]  /*70b0*/  HMMA.16816.F32.BF16 R36, R8, R14, R36 ;  /* 0x0000000e0824723c */ /* 0x000fe20000041824 */
[----:B------:R-:W2:Y:S07]  /*70c0*/  LDSM.16.MT88.4 R12, [R186+0x5000] ;  /* 0x00500000ba0c783b */ /* 0x000eae0000004200 */
[C---:B------:R-:W-:Y:S01]  /*70d0*/  HMMA.16816.F32.BF16 R104, R64.reuse, R106, R56 ;  /* 0x0000006a4068723c */ /* 0x040fe20000041838 */
[----:B------:R-:W3:Y:S07]  /*70e0*/  LDSM.16.MT88.4 R56, [R184+0x5800] ;  /* 0x00580000b838783b */ /* 0x000eee0000004200 */
[C---:B------:R-:W-:Y:S08]  /*70f0*/  HMMA.16816.F32.BF16 R116, R64.reuse, R112, R116 ;  /* 0x000000704074723c */ /* 0x040ff00000041874 */
[----:B------:R-:W-:Y:S08]  /*7100*/  HMMA.16816.F32.BF16 R112, R64, R114, R52 ;  /* 0x000000724070723c */ /* 0x000ff00000041834 */
[C---:B-1----:R-:W-:Y:S08]  /*7110*/  HMMA.16816.F32.BF16 R48, R8.reuse, R16, R48 ;  /* 0x000000100830723c */ /* 0x042ff00000041830 */
[C---:B------:R-:W-:Y:S08]  /*7120*/  HMMA.16816.F32.BF16 R44, R8.reuse, R18, R44 ;  /* 0x00000012082c723c */ /* 0x040ff0000004182c */
[C---:B--2---:R-:W-:Y:S08]  /*7130*/  HMMA.16816.F32.BF16 R40, R8.reuse, R12, R40 ;  /* 0x0000000c0828723c */ /* 0x044ff00000041828 */
[----:B------:R-:W-:Y:S01]  /*7140*/  HMMA.16816.F32.BF16 R32, R8, R14, R32 ;  /* 0x0000000e0820723c */ /* 0x000fe20000041820 */
[----:B------:R-:W1:Y:S07]  /*7150*/  LDSM.16.MT88.4 R8, [R186+0x5800] ;  /* 0x00580000ba08783b */ /* 0x000e6e0000004200 */
[C---:B------:R-:W-:Y:S08]  /*7160*/  HMMA.16816.F32.BF16 R92, R64.reuse, R88, R92 ;  /* 0x00000058405c723c */ /* 0x040ff0000004185c */
[C---:B------:R-:W-:Y:S08]  /*7170*/  HMMA.16816.F32.BF16 R100, R64.reuse, R96, R100 ;  /* 0x000000604064723c */ /* 0x040ff00000041864 */
[C---:B------:R-:W-:Y:S08]  /*7180*/  HMMA.16816.F32.BF16 R88, R64.reuse, R90, R76 ;  /* 0x0000005a4058723c */ /* 0x040ff0000004184c */
[C---:B------:R-:W-:Y:S08]  /*7190*/  HMMA.16816.F32.BF16 R96, R64.reuse, R98, R60 ;  /* 0x000000624060723c */ /* 0x040ff0000004183c */
[C---:B------:R-:W-:Y:S08]  /*71a0*/  HMMA.16816.F32.BF16 R84, R64.reuse, R80, R84 ;  /* 0x000000504054723c */ /* 0x040ff00000041854 */
[C---:B------:R-:W-:Y:S08]  /*71b0*/  HMMA.16816.F32.BF16 R76, R64.reuse, R72, R128 ;  /* 0x00000048404c723c */ /* 0x040ff00000041880 */
[C---:B---3--:R-:W-:Y:S08]  /*71c0*/  HMMA.16816.F32.BF16 R52, R64.reuse, R56, R48 ;  /* 0x000000384034723c */ /* 0x048ff00000041830 */
[C---:B------:R-:W-:Y:S08]  /*71d0*/  HMMA.16816.F32.BF16 R80, R64.reuse, R82, R36 ;  /* 0x000000524050723c */ /* 0x040ff00000041824 */
[C---:B------:R-:W-:Y:S08]  /*71e0*/  HMMA.16816.F32.BF16 R72, R64.reuse, R74, R20 ;  /* 0x0000004a4048723c */ /* 0x040ff00000041814 */
[C---:B------:R-:W-:Y:S08]  /*71f0*/  HMMA.16816.F32.BF16 R56, R64.reuse, R58, R44 ;  /* 0x0000003a4038723c */ /* 0x040ff0000004182c */
[C---:B-1----:R-:W-:Y:S08]  /*7200*/  HMMA.16816.F32.BF16 R60, R64.reuse, R8, R40 ;  /* 0x00000008403c723c */ /* 0x042ff00000041828 */
[----:B------:R-:W-:Y:S01]  /*7210*/  HMMA.16816.F32.BF16 R64, R64, R10, R32 ;  /* 0x0000000a4040723c */ /* 0x000fe20000041820 */
[----:B------:R-:W-:Y:S07]  /*7220*/  @!P1 BRA `(.L_x_709) ;  /* 0x0000013000009947 */ /* 0x000fee0003800000 */
[C---:B------:R-:W-:Y:S01]  /*7230*/  ISETP.GT.AND P0, PT, R0.reuse, RZ, PT ;  /* 0x000000ff0000720c */ /* 0x040fe20003f04270 */
[----:B------:R-:W-:Y:S01]  /*7240*/  BSSY B0, `(.L_x_710) ;  /* 0x000000e000007945 */ /* 0x000fe20003800000 */
[----:B------:R-:W-:-:S11]  /*7250*/  IADD3 R2, R0, -0x1, RZ ;  /* 0xffffffff00027810 */ /* 0x000fd60007ffe0ff */
[----:B------:R-:W-:Y:S05]  /*7260*/  @P0 BRA `(.L_x_711) ;  /* 0x0000007000000947 */ /* 0x000fea0003800000 */
[----:B------:R-:W-:Y:S02]  /*7270*/  IMAD.MOV.U32 R2, RZ, RZ, 0x1 ;  /* 0x00000001ff027424 */ /* 0x000fe400078e00ff */
[----:B------:R-:W-:-:S03]  /*7280*/  IMAD.MOV R0, RZ, RZ, -R0 ;  /* 0x000000ffff007224 */ /* 0x000fc600078e0a00 */
[----:B------:R-:W-:-:S13]  /*7290*/  ISETP.NE.AND P0, PT, R2, c[0x0][0x32c], PT ;  /* 0x0000cb0002007a0c */ /* 0x000fda0003f05270 */
[----:B------:R-:W-:-:S05]  /*72a0*/  @P0 IMAD.HI.U32 R2, R0, c[0x0][0x330], RZ ;  /* 0x0000cc0000020a27 */ /* 0x000fca00078e00ff */
[----:B------:R-:W-:-:S04]  /*72b0*/  @P0 SHF.R.U32.HI R0, RZ, c[0x0][0x334], R2 ;  /* 0x0000cd00ff000a19 */ /* 0x000fc80000011602 */
[----:B------:R-:W-:Y:S01]  /*72c0*/  LOP3.LUT R2, RZ, R0, RZ, 0x33, !PT ;  /* 0x00000000ff027212 */ /* 0x000fe200078e33ff */
[----:B------:R-:W-:Y:S05]  /*72d0*/  BRA `(.L_x_712) ;  /* 0x0000004000007947 */ /* 0x000fea0003800000 */
.L_x_711:
[----:B------:R-:W-:-:S04]  /*72e0*/  MOV R0, 0x1 ;  /* 0x0000000100007802 */ /* 0x000fc80000000f00 */
[----:B------:R-:W-:-:S13]  /*72f0*/  ISETP.NE.AND P0, PT, R0, c[0x0][0x32c], PT ;  /* 0x0000cb0000007a0c */ /* 0x000fda0003f05270 */
[----:B------:R-:W-:-:S05]  /*7300*/  @P0 IMAD.HI.U32 R0, R2, c[0x0][0x330], RZ ;  /* 0x0000cc0002000a27 */ /* 0x000fca00078e00ff */
[----:B------:R-:W-:Y:S02]  /*7310*/  @P0 SHF.R.U32.HI R2, RZ, c[0x0][0x334], R0 ;  /* 0x0000cd00ff020a19 */ /* 0x000fe40000011600 */
.L_x_712:
[----:B------:R-:W-:Y:S05]  /*7320*/  BSYNC B0 ;  /* 0x0000000000007941 */ /* 0x000fea0003800000 */
.L_x_710:
[----:B------:R-:W-:-:S05]  /*7330*/  MOV R0, c[0x0][0x32c] ;  /* 0x0000cb0000007a02 */ /* 0x000fca0000000f00 */
[----:B------:R-:W-:-:S05]  /*7340*/  IMAD R2, R2, R0, c[0x0][0x32c] ;  /* 0x0000cb0002027624 */ /* 0x000fca00078e0200 */
[----:B------:R-:W-:-:S05]  /*7350*/  IMNMX R3, R3, R2, PT ;  /* 0x0000000203037217 */ /* 0x000fca0003800200 */
.L_x_709:
[----:B------:R-:W-:-:S05]  /*7360*/  IMAD.HI R3, R3, 0x2aaaaaab, RZ ;  /* 0x2aaaaaab03037827 */ /* 0x000fca00078e02ff */
[----:B------:R-:W-:-:S04]  /*7370*/  SHF.R.U32.HI R0, RZ, 0x1f, R3 ;  /* 0x0000001fff007819 */ /* 0x000fc80000011603 */
[----:B------:R-:W-:-:S04]  /*7380*/  LEA.HI.SX32 R3, R3, R0, 0x1c ;  /* 0x0000000003037211 */ /* 0x000fc800078fe2ff */
[----:B------:R-:W-:-:S04]  /*7390*/  IMNMX R226, R230, R3, !PT ;  /* 0x00000003e6e27217 */ /* 0x000fc80007800200 */
[----:B------:R-:W-:-:S13]  /*73a0*/  ISETP.GE.AND P0, PT, R199, R226, PT ;  /* 0x000000e2c700720c */ /* 0x000fda0003f06270 */
[----:B------:R-:W-:Y:S05]  /*73b0*/  @!P0 BRA `(.L_x_713) ;  /* 0x000047e000008947 */ /* 0x000fea0003800000 */
[----:B------:R-:W-:Y:S02]  /*73c0*/  MOV R70, R5 ;  /* 0x0000000500467202 */ /* 0x000fe40000000f00 */
[----:B------:R-:W-:Y:S02]  /*73d0*/  MOV R69, R68 ;  /* 0x0000004400457202 */ /* 0x000fe40000000f00 */
.L_x_734:
[----:B------:R-:W-:Y:S04]  /*73e0*/  DEPBAR.LE SB0, 0x0 ;  /* 0x000080000000791a */ /* 0x000fe80000000000 */
[----:B------:R-:W-:Y:S01]  /*73f0*/  WARPSYNC 0xffffffff ;  /* 0xffffffff00007948 */ /* 0x000fe20003800000 */
[----:B------:R-:W-:Y:S01]  /*7400*/  BAR.SYNC.DEFER_BLOCKING 0x0 ;  /* 0x0000000000007b1d */ /* 0x000fe20000010000 */
[----:B------:R-:W-:Y:S05]  /*7410*/  ISETP.GT.AND P0, PT, R230, R199, PT ;  /* 0x000000c7e600720c */ /* 0x000fea0003f04270 */
[----:B------:R1:W2:Y:S01]  /*7420*/  LDSM.16.M88.4 R8, [R180] ;  /* 0x00000000b408783b */ /* 0x0002a20000000200 */
[----:B------:R-:W-:Y:S03]  /*7430*/  BSSY B0, `(.L_x_714) ;  /* 0x000004a000007945 */ /* 0x000fe60003800000 */
[----:B------:R1:W3:Y:S04]  /*7440*/  LDSM.16.M88.4 R16, [R180+0x800] ;  /* 0x00080000b410783b */ /* 0x0002e80000000200 */
[----:B------:R1:W4:Y:S04]  /*7450*/  LDSM.16.M88.4 R24, [R180+0x1000] ;  /* 0x00100000b418783b */ /* 0x0003280000000200 */
        /* <DEDUP_REMOVED lines=8> */
[----:B------:R1:W1:Y:S01]  /*74e0*/  LDSM.16.M88.4 R148, [R71+0x2800] ;  /* 0x002800004794783b */ /* 0x0002620000000200 */
[----:B------:R-:W-:-:S05]  /*74f0*/  @P0 BRA `(.L_x_715) ;  /* 0x000003d000000947 */ /* 0x000fca0003800000 */
[----:B--23--:R-:W-:Y:S01]  /*7500*/  IMAD.WIDE.U32 R2, R211, c[0x0][0x208], RZ ;  /* 0x00008200d3027a25 */ /* 0x00cfe200078e00ff */
[----:B------:R-:W-:Y:S02]  /*7510*/  SHF.R.S32.HI R0, RZ, 0x1f, R211 ;  /* 0x0000001fff007819 */ /* 0x000fe400000114d3 */
[----:B------:R-:W-:Y:S01]  /*7520*/  SHF.R.S32.HI R4, RZ, 0x1f, R204 ;  /* 0x0000001fff047819 */ /* 0x000fe200000114cc */
[C---:B------:R-:W-:Y:S01]  /*7530*/  IMAD.SHL.U32 R15, R221.reuse, 0x2, RZ ;  /* 0x00000002dd0f7824 */ /* 0x040fe200078e00ff */
[----:B------:R-:W-:Y:S01]  /*7540*/  SHF.R.S32.HI R6, RZ, 0x1f, R221 ;  /* 0x0000001fff067819 */ /* 0x000fe200000114dd */
[----:B------:R-:W-:Y:S01]  /*7550*/  IMAD R0, R0, c[0x0][0x208], RZ ;  /* 0x0000820000007a24 */ /* 0x000fe200078e02ff */
[----:B------:R-:W-:Y:S01]  /*7560*/  SHF.R.S32.HI R5, RZ, 0x1f, R219 ;  /* 0x0000001fff057819 */ /* 0x000fe200000114db */
[----:B------:R-:W-:Y:S01]  /*7570*/  IMAD R4, R4, c[0x0][0x218], RZ ;  /* 0x0000860004047a24 */ /* 0x000fe200078e02ff */
[----:B------:R-:W-:Y:S01]  /*7580*/  SHF.L.U64.HI R6, R221, 0x1, R6 ;  /* 0x00000001dd067819 */ /* 0x000fe20000010206 */
[----:B------:R-:W-:Y:S01]  /*7590*/  IMAD R0, R211, c[0x0][0x20c], R0 ;  /* 0x00008300d3007a24 */ /* 0x000fe200078e0200 */
[----:B------:R-:W-:Y:S01]  /*75a0*/  SHF.L.U64.HI R5, R219, 0x1, R5 ;  /* 0x00000001db057819 */ /* 0x000fe20000010205 */
[C---:B------:R-:W-:Y:S02]  /*75b0*/  IMAD R4, R204.reuse, c[0x0][0x21c], R4 ;  /* 0x00008700cc047a24 */ /* 0x040fe400078e0204 */
[----:B------:R-:W-:Y:S02]  /*75c0*/  IMAD.IADD R3, R3, 0x1, R0 ;  /* 0x0000000103037824 */ /* 0x000fe400078e0200 */
[----:B------:R-:W-:Y:S02]  /*75d0*/  IMAD.SHL.U32 R14, R219, 0x2, RZ ;  /* 0x00000002db0e7824 */ /* 0x000fe400078e00ff */
[----:B------:R-:W-:Y:S05]  /*75e0*/  IMAD.WIDE.U32 R2, R204, c[0x0][0x218], R2 ;  /* 0x00008600cc027a25 */ /* 0x000fea00078e0002 */
[----:B------:R-:W-:Y:S04]  /*75f0*/  IADD3 R0, P0, R240, R2, RZ ;  /* 0x00000002f0007210 */ /* 0x000fe80007f1e0ff */
[----:B------:R-:W-:Y:S02]  /*7600*/  IADD3.X R2, R243, R3, R4, P0, !PT ;  /* 0x00000003f3027210 */ /* 0x000fe400007fe404 */
[C---:B------:R-:W-:Y:S04]  /*7610*/  LEA R4, P0, R0.reuse, c[0x0][0x1f8], 0x1 ;  /* 0x00007e0000047a11 */ /* 0x040fe800078008ff */
[----:B------:R-:W-:Y:S01]  /*7620*/  LEA.HI.X R0, R0, c[0x0][0x1fc], R2, 0x1, P0 ;  /* 0x00007f0000007a11 */ /* 0x000fe200000f0c02 */
[----:B------:R-:W-:-:S06]  /*7630*/  BRA.DIV ~URZ, `(.L_x_716) ;  /* 0x000112727f007947 */ /* 0x000fcc000b800000 */
[----:B------:R2:W3:Y:S02]  /*7640*/  SHFL.IDX PT, R7, R0, RZ, 0x181f ;  /* 0x00181fff00077589 */ /* 0x0004e400000e0000 */
.L_x_843:
[----:B------:R-:W-:-:S05]  /*7650*/  BRA.DIV ~URZ, `(.L_x_717) ;  /* 0x000112c27f007947 */ /* 0x000fca000b800000 */
[----:B------:R-:W5:Y:S01]  /*7660*/  SHFL.IDX PT, R2, R4, RZ, 0x181f ;  /* 0x00181fff04027589 */ /* 0x000f6200000e0000 */
[----:B------:R-:W-:Y:S02]  /*7670*/  ISETP.GE.AND P2, PT, R219, c[0x0][0x1d4], PT ;  /* 0x00007500db007a0c */ /* 0x000fe40003f46270 */
[----:B------:R-:W-:Y:S02]  /*7680*/  ISETP.GE.AND P1, PT, R221, c[0x0][0x1d4], PT ;  /* 0x00007500dd007a0c */ /* 0x000fe40003f26270 */
[CC--:B-----5:R-:W-:Y:S05]  /*7690*/  IADD3 R12, P0, R2.reuse, R14.reuse, RZ ;  /* 0x0000000e020c7210 */ /* 0x0e0fea0007f1e0ff */
[C-C-:B---3--:R-:W-:Y:S01]  /*76a0*/  IMAD.X R13, R7.reuse, 0x1, R5.reuse, P0 ;  /* 0x00000001070d7824 */ /* 0x148fe200000e0605 */
[-C--:B------:R-:W-:Y:S04]  /*76b0*/  IADD3 R2, P0, R2, R15.reuse, RZ ;  /* 0x0000000f02027210 */ /* 0x080fe80007f1e0ff */
[----:B------:R-:W-:Y:S01]  /*76c0*/  @!PT LDS RZ, [RZ] ;  /* 0x00000000fffff984 */ /* 0x000fe20000000800 */
[----:B------:R-:W-:Y:S01]  /*76d0*/  @!PT LDS RZ, [RZ] ;  /* 0x00000000fffff984 */ /* 0x000fe20000000800 */
[----:B------:R3:W-:Y:S01]  /*76e0*/  LDGSTS.E.BYPASS.LTC128B.128 [R195+0x100], [R12.64], !P2 ;  /* 0x001000000cc37fae */ /* 0x0007e2000d101d46 */
[--C-:B------:R-:W-:Y:S01]  /*76f0*/  IMAD.X R3, R7, 0x1, R6.reuse, P0 ;  /* 0x0000000107037824 */ /* 0x100fe200000e0606 */
[----:B------:R-:W-:Y:S04]  /*7700*/  SEL R7, RZ, 0x10, P2 ;  /* 0x00000010ff077807 */ /* 0x000fe80001000000 */
[----:B------:R5:W-:Y:S04]  /*7710*/  LDGSTS.E.BYPASS.LTC128B.128 [R195+0x3100], [R2.64], !P1 ;  /* 0x0310000002c37fae */ /* 0x000be8000c901d46 */
[----:B-----5:R-:W3:Y:S04]  /*7720*/  SHFL.IDX PT, R2, R4, 0x1, 0x181f ;  /* 0x00381f0004027f89 */ /* 0x020ee800000e0000 */
[----:B------:R-:W5:Y:S01]  /*7730*/  SHFL.IDX PT, R3, R0, 0x1, 0x181f ;  /* 0x00381f0000037f89 */ /* 0x000f6200000e0000 */
[C---:B---3--:R-:W-:Y:S05]  /*7740*/  IADD3 R12, P0, R2.reuse, R14, RZ ;  /* 0x0000000e020c7210 */ /* 0x048fea0007f1e0ff */
[C---:B-----5:R-:W-:Y:S01]  /*7750*/  IMAD.X R13, R3.reuse, 0x1, R5, P0 ;  /* 0x00000001030d7824 */ /* 0x060fe200000e0605 */
[----:B------:R-:W-:Y:S04]  /*7760*/  IADD3 R2, P0, R2, R15, RZ ;  /* 0x0000000f02027210 */ /* 0x000fe80007f1e0ff */
[----:B------:R3:W-:Y:S01]  /*7770*/  LDGSTS.E.BYPASS.LTC128B.128 [R195+0x1100], [R12.64], !P2 ;  /* 0x011000000cc37fae */ /* 0x0007e2000d101d46 */
[----:B------:R-:W-:Y:S05]  /*7780*/  IMAD.X R3, R3, 0x1, R6, P0 ;  /* 0x0000000103037824 */ /* 0x000fea00000e0606 */
[----:B------:R2:W-:Y:S04]  /*7790*/  LDGSTS.E.BYPASS.LTC128B.128 [R195+0x4100], [R2.64], !P1 ;  /* 0x0410000002c37fae */ /* 0x0005e8000c901d46 */
[----:B---3--:R2:W3:Y:S01]  /*77a0*/  SHFL.IDX PT, R13, R0, 0x2, 0x181f ;  /* 0x00581f00000d7f89 */ /* 0x0084e200000e0000 */
[----:B------:R-:W-:Y:S03]  /*77b0*/  SEL R12, RZ, 0x10, P1 ;  /* 0x00000010ff0c7807 */ /* 0x000fe60000800000 */
[----:B--2---:R2:W4:Y:S04]  /*77c0*/  SHFL.IDX PT, R0, R4, 0x2, 0x181f ;  /* 0x00581f0004007f89 */ /* 0x00452800000e0000 */
.L_x_844:
[C---:B------:R-:W-:Y:S02]  /*77d0*/  IADD3 R2, -R7.reuse, 0x10, RZ ;  /* 0x0000001007027810 */ /* 0x040fe40007ffe1ff */
[----:B------:R-:W-:Y:S02]  /*77e0*/  ISETP.NE.U32.AND P2, PT, R7, RZ, PT ;  /* 0x000000ff0700720c */ /* 0x000fe40003f45070 */
[----:B------:R-:W-:Y:S04]  /*77f0*/  LOP3.LUT R2, R2, 0xf, RZ, 0xc0, !PT ;  /* 0x0000000f02027812 */ /* 0x000fe800078ec0ff */
[-C--:B--2-4-:R-:W-:Y:S02]  /*7800*/  IADD3 R4, P1, P0, R2, R0.reuse, R14 ;  /* 0x0000000002047210 */ /* 0x094fe4000783e00e */
[----:B------:R-:W-:Y:S02]  /*7810*/  IADD3 R2, -R12, 0x10, RZ ;  /* 0x000000100c027810 */ /* 0x000fe40007ffe1ff */
[-C--:B---3--:R-:W-:Y:S02]  /*7820*/  IADD3.X R5, RZ, R13.reuse, R5, P1, P0 ;  /* 0x0000000dff057210 */ /* 0x088fe40000fe0405 */
[----:B------:R-:W-:Y:S03]  /*7830*/  LOP3.LUT R2, R2, 0xf, RZ, 0xc0, !PT ;  /* 0x0000000f02027812 */ /* 0x000fe600078ec0ff */
[----:B------:R-:W-:Y:S01]  /*7840*/  @!PT LDS RZ, [RZ] ;  /* 0x00000000fffff984 */ /* 0x000fe20000000800 */
[----:B------:R-:W-:Y:S01]  /*7850*/  @!PT LDS RZ, [RZ] ;  /* 0x00000000fffff984 */ /* 0x000fe20000000800 */
[----:B------:R-:W-:Y:S01]  /*7860*/  @!PT LDS RZ, [RZ] ;  /* 0x00000000fffff984 */ /* 0x000fe20000000800 */
[----:B------:R2:W-:Y:S01]  /*7870*/  LDGSTS.E.BYPASS.LTC128B.128.ZFILL [R195+0x2100], [R4.64], P2 ;  /* 0x0210000004c37fae */ /* 0x0005e20009141d46 */
[----:B------:R-:W-:Y:S04]  /*7880*/  IADD3 R2, P1, P0, R2, R0, R15 ;  /* 0x0000000002027210 */ /* 0x000fe8000783e00f */
[----:B------:R-:W-:Y:S02]  /*7890*/  IADD3.X R3, RZ, R13, R6, P1, P0 ;  /* 0x0000000dff037210 */ /* 0x000fe40000fe0406 */
[----:B------:R-:W-:Y:S11]  /*78a0*/  ISETP.NE.U32.AND P0, PT, R12, RZ, PT ;  /* 0x000000ff0c00720c */ /* 0x000ff60003f05070 */
[----:B------:R-:W-:Y:S02]  /*78b0*/  @!UPT UIADD3 URZ, URZ, URZ, URZ ;  /* 0x0000003f3f3ff290 */ /* 0x000fe4000fffe03f */
[----:B------:R2:W-:Y:S02]  /*78c0*/  LDGSTS.E.BYPASS.LTC128B.128.ZFILL [R195+0x5100], [R2.64], P0 ;  /* 0x0510000002c37fae */ /* 0x0005e40008141d46 */
.L_x_715:
[----:B--23--:R-:W-:Y:S05]  /*78d0*/  BSYNC B0 ;  /* 0x0000000000007941 */ /* 0x00cfea0003800000 */
.L_x_714:
[----:B------:R-:W0:Y:S01]  /*78e0*/  LDGDEPBAR ;  /* 0x00000000000079af */ /* 0x000e220000000000 */
[----:B------:R-:W-:Y:S01]  /*78f0*/  WARPSYNC 0xffffffff ;  /* 0xffffffff00007948 */ /* 0x000fe20003800000 */
[C---:B------:R-:W-:Y:S01]  /*7900*/  HMMA.16816.F32.BF16 R4, R120.reuse, R8, RZ ;  /* 0x000000087804723c */ /* 0x040fe200000418ff */
[----:B------:R-:W-:Y:S02]  /*7910*/  BSSY B0, `(.L_x_718) ;  /* 0x0000137000007945 */ /* 0x000fe40003800000 */
[----:B------:R-:W-:Y:S05]  /*7920*/  ISETP.GT.AND P0, PT, R199, R230, PT ;  /* 0x000000e6c700720c */ /* 0x000fea0003f04270 */
[C---:B------:R-:W-:Y:S08]  /*7930*/  HMMA.16816.F32.BF16 R8, R120.reuse, R10, RZ ;  /* 0x0000000a7808723c */ /* 0x040ff000000418ff */
[C---:B------:R-:W-:Y:S08]  /*7940*/  HMMA.16816.F32.BF16 R12, R120.reuse, R16, RZ ;  /* 0x00000010780c723c */ /* 0x040ff000000418ff */
[C---:B------:R-:W-:Y:S08]  /*7950*/  HMMA.16816.F32.BF16 R16, R120.reuse, R18, RZ ;  /* 0x000000127810723c */ /* 0x040ff000000418ff */
[C---:B----4-:R-:W-:Y:S08]  /*7960*/  HMMA.16816.F32.BF16 R20, R120.reuse, R24, RZ ;  /* 0x000000187814723c */ /* 0x050ff000000418ff */
[C---:B------:R-:W-:Y:S08]  /*7970*/  HMMA.16816.F32.BF16 R24, R120.reuse, R26, RZ ;  /* 0x0000001a7818723c */ /* 0x040ff000000418ff */
        /* <DEDUP_REMOVED lines=109> */
[----:B------:R-:W-:Y:S08]  /*8050*/  HMMA.16816.F32.BF16 R48, R168, R146, R48 ;  /* 0x00000092a830723c */ /* 0x000ff00000041830 */
[C---:B-1----:R-:W-:Y:S08]  /*8060*/  HMMA.16816.F32.BF16 R4, R172.reuse, R128, R4 ;  /* 0x00000080ac04723c */ /* 0x042ff00000041804 */
[C---:B------:R-:W-:Y:S08]  /*8070*/  HMMA.16816.F32.BF16 R8, R172.reuse, R130, R8 ;  /* 0x00000082ac08723c */ /* 0x040ff00000041808 */
[C---:B--2---:R-:W-:Y:S08]  /*8080*/  HMMA.16816.F32.BF16 R12, R172.reuse, R132, R12 ;  /* 0x00000084ac0c723c */ /* 0x044ff0000004180c */
        /* <DEDUP_REMOVED lines=22> */
[----:B------:R-:W-:Y:S04]  /*81f0*/  FMUL.FTZ R2, R27, c[0x0][0x320] ;  /* 0x0000c8001b027a20 */ /* 0x000fe80000410000 */
[----:B------:R-:W2:Y:S01]  /*8200*/  MUFU.TANH R135, R2 ;  /* 0x0000000200877308 */ /* 0x000ea20000002400 */
[----:B-1----:R-:W-:Y:S02]  /*8210*/  FMUL.FTZ R0, R10, c[0x0][0x320] ;  /* 0x0000c8000a007a20 */ /* 0x002fe40000410000 */
[----:B------:R-:W1:Y:S07]  /*8220*/  LDSM.16.M88.4 R8, [R181+0x1800] ;  /* 0x00180000b508783b */ /* 0x000e6e0000000200 */
[----:B------:R5:W1:Y:S02]  /*8230*/  MUFU.TANH R150, R0 ;  /* 0x0000000000967308 */ /* 0x000a640000002400 */
[----:B-----5:R-:W-:Y:S08]  /*8240*/  FMUL.FTZ R0, R12, c[0x0][0x320] ;  /* 0x0000c8000c007a20 */ /* 0x020ff00000410000 */
[----:B------:R5:W2:Y:S01]  /*8250*/  MUFU.TANH R137, R0 ;  /* 0x0000000000897308 */ /* 0x000aa20000002400 */
[C---:B-1----:R-:W-:Y:S08]  /*8260*/  HMMA.16816.F32.BF16 R28, R172.reuse, R8, R28 ;  /* 0x00000008ac1c723c */ /* 0x042ff0000004181c */
[C---:B------:R-:W-:Y:S01]  /*8270*/  HMMA.16816.F32.BF16 R32, R172.reuse, R10, R32 ;  /* 0x0000000aac20723c */ /* 0x040fe20000041820 */
[----:B------:R-:W1:Y:S01]  /*8280*/  LDSM.16.M88.4 R8, [R181+0x2800] ;  /* 0x00280000b508783b */ /* 0x000e620000000200 */
[----:B------:R-:W-:Y:S04]  /*8290*/  DEPBAR.LE SB0, 0x0 ;  /* 0x000080000000791a */ /* 0x000fe80000000000 */
[----:B-----5:R-:W-:Y:S02]  /*82a0*/  FMUL.FTZ R0, R13, c[0x0][0x320] ;  /* 0x0000c8000d007a20 */ /* 0x020fe40000410000 */
[C---:B------:R-:W-:Y:S02]  /*82b0*/  HMMA.16816.F32.BF16 R36, R172.reuse, R4, R36 ;  /* 0x00000004ac24723c */ /* 0x040fe40000041824 */
[----:B------:R5:W1:Y:S01]  /*82c0*/  MUFU.TANH R136, R0 ;  /* 0x0000000000887308 */ /* 0x000a620000002400 */
[----:B------:R-:W-:Y:S05]  /*82d0*/  BAR.SYNC.DEFER_BLOCKING 0x0 ;  /* 0x0000000000007b1d */ /* 0x000fea0000010000 */
[C---:B------:R-:W-:Y:S08]  /*82e0*/  HMMA.16816.F32.BF16 R40, R172.reuse, R6, R40 ;  /* 0x00000006ac28723c */ /* 0x040ff00000041828 */
[----:B------:R-:W-:Y:S04]  /*82f0*/  FMUL.FTZ R2, R35, c[0x0][0x320] ;  /* 0x0000c80023027a20 */ /* 0x000fe80000410000 */
[----:B------:R-:W2:Y:S01]  /*8300*/  MUFU.TANH R128, R2 ;  /* 0x0000000200807308 */ /* 0x000ea20000002400 */
[----:B-----5:R-:W-:Y:S09]  /*8310*/  FMUL.FTZ R0, R14, c[0x0][0x320] ;  /* 0x0000c8000e007a20 */ /* 0x020ff20000410000 */
[----:B------:R5:W2:Y:S01]  /*8320*/  MUFU.TANH R148, R0 ;  /* 0x0000000000947308 */ /* 0x000aa20000002400 */
[C---:B-1----:R-:W-:Y:S08]  /*8330*/  HMMA.16816.F32.BF16 R44, R172.reuse, R8, R44 ;  /* 0x00000008ac2c723c */ /* 0x042ff0000004182c */
[----:B------:R-:W-:Y:S04]  /*8340*/  HMMA.16816.F32.BF16 R48, R172, R10, R48 ;  /* 0x0000000aac30723c */ /* 0x000fe80000041830 */
[----:B-----5:R-:W-:Y:S04]  /*8350*/  FMUL.FTZ R0, R15, c[0x0][0x320] ;  /* 0x0000c8000f007a20 */ /* 0x020fe80000410000 */
        /* <DEDUP_REMOVED lines=68> */
[----:B--234-:R-:W-:Y:S01]  /*87a0*/  IMAD.MOV.U32 R177, RZ, RZ, c[0x0][0x2b8] ;  /* 0x0000ae00ffb17624 */ /* 0x01cfe200078e00ff */
[----:B------:R-:W-:Y:S01]  /*87b0*/  SHF.R.S32.HI R7, RZ, 0x1f, R219 ;  /* 0x0000001fff077819 */ /* 0x000fe200000114db */
[----:B------:R-:W-:Y:S02]  /*87c0*/  IMAD R3, R229, 0x20, R245 ;  /* 0x00000020e5037824 */ /* 0x000fe400078e02f5 */
[----:B------:R-:W-:Y:S01]  /*87d0*/  IMAD R2, R199, 0x60, R234 ;  /* 0x00000060c7027824 */ /* 0x000fe200078e02ea */
[----:B------:R-:W-:Y:S01]  /*87e0*/  ISETP.NE.AND P2, PT, R177, 0x1, PT ;  /* 0x00000001b100780c */ /* 0x000fe20003f45270 */
[----:B------:R-:W-:Y:S01]  /*87f0*/  IMAD.MOV.U32 R204, RZ, RZ, RZ ;  /* 0x000000ffffcc7224 */ /* 0x000fe200078e00ff */
[----:B------:R-:W-:Y:S01]  /*8800*/  ISETP.GT.AND P1, PT, R3, 0x5f, PT ;  /* 0x0000005f0300780c */ /* 0x000fe20003f24270 */
[----:B------:R-:W-:Y:S01]  /*8810*/  IMAD.SHL.U32 R13, R221, 0x2, RZ ;  /* 0x00000002dd0d7824 */ /* 0x000fe200078e00ff */
[----:B------:R-:W-:Y:S01]  /*8820*/  IADD3 R2, R2, -0x60, R3 ;  /* 0xffffffa002027810 */ /* 0x000fe20007ffe003 */
[----:B------:R-:W-:Y:S01]  /*8830*/  IMAD.SHL.U32 R12, R219, 0x2, RZ ;  /* 0x00000002db0c7824 */ /* 0x000fe200078e00ff */
[----:B------:R-:W-:Y:S03]  /*8840*/  SHF.R.S32.HI R177, RZ, 0x1f, R221 ;  /* 0x0000001fffb17819 */ /* 0x000fe600000114dd */
[----:B-1----:R-:W-:Y:S01]  /*8850*/  IMAD.MOV.U32 R0, RZ, RZ, R2 ;  /* 0x000000ffff007224 */ /* 0x002fe200078e0002 */
[----:B------:R-:W-:Y:S03]  /*8860*/  SHF.L.U64.HI R6, R221, 0x1, R177 ;  /* 0x00000001dd067819 */ /* 0x000fe600000102b1 */
[----:B------:R-:W-:Y:S05]  /*8870*/  @P2 IMAD.HI.U32 R3, R2, c[0x0][0x2bc], RZ ;  /* 0x0000af0002032a27 */ /* 0x000fea00078e00ff */
[----:B------:R-:W-:Y:S04]  /*8880*/  @P2 SHF.R.U32.HI R0, RZ, c[0x0][0x2c0], R3 ;  /* 0x0000b000ff002a19 */ /* 0x000fe80000011603 */
        /* <DEDUP_REMOVED lines=8> */
[----:B------:R1:W2:Y:S04]  /*8910*/  @!P1 LDG.E R204, [R4.64] ;  /* 0x0000000604cc9981 */ /* 0x0002a8000c1e1900 */
[----:B------:R-:W-:Y:S04]  /*8920*/  IMAD R0, R0, c[0x0][0x1e0], RZ ;  /* 0x0000780000007a24 */ /* 0x000fe800078e02ff */
[----:B------:R-:W-:Y:S04]  /*8930*/  IMAD R0, R211, c[0x0][0x1e4], R0 ;  /* 0x00007900d3007a24 */ /* 0x000fe800078e0200 */
[----:B------:R-:W-:Y:S01]  /*8940*/  IMAD.IADD R3, R3, 0x1, R0 ;  /* 0x0000000103037824 */ /* 0x000fe200078e0200 */
[----:B-1----:R-:W-:Y:S02]  /*8950*/  SHF.L.U64.HI R5, R219, 0x1, R7 ;  /* 0x00000001db057819 */ /* 0x002fe40000010207 */
[----:B--2---:R-:W-:Y:S01]  /*8960*/  SHF.R.S32.HI R0, RZ, 0x1f, R204 ;  /* 0x0000001fff007819 */ /* 0x004fe200000114cc */
[----:B------:R-:W-:Y:S04]  /*8970*/  IMAD.WIDE.U32 R2, R204, c[0x0][0x1f0], R2 ;  /* 0x00007c00cc027a25 */ /* 0x000fe800078e0002 */
        /* <DEDUP_REMOVED lines=8> */
.L_x_845:
[----:B------:R-:W-:-:S05]  /*8a00*/  BRA.DIV ~URZ, `(.L_x_721) ;  /* 0x000103127f007947 */ /* 0x000fca000b800000 */
[----:B------:R-:W3:Y:S01]  /*8a10*/  SHFL.IDX PT, R2, R4, RZ, 0x181f ;  /* 0x00181fff04027589 */ /* 0x000ee200000e0000 */
[----:B------:R-:W-:Y:S02]  /*8a20*/  ISETP.GE.AND P2, PT, R219, c[0x0][0x1d4], PT ;  /* 0x00007500db007a0c */ /* 0x000fe40003f46270 */
[----:B------:R-:W-:Y:S02]  /*8a30*/  ISETP.GE.AND P1, PT, R221, c[0x0][0x1d4], PT ;  /* 0x00007500dd007a0c */ /* 0x000fe40003f26270 */
[CC--:B---3--:R-:W-:Y:S05]  /*8a40*/  IADD3 R8, P0, R2.reuse, R12.reuse, RZ ;  /* 0x0000000c02087210 */ /* 0x0c8fea0007f1e0ff */
[C-C-:B--2---:R-:W-:Y:S01]  /*8a50*/  IMAD.X R9, R7.reuse, 0x1, R5.reuse, P0 ;  /* 0x0000000107097824 */ /* 0x144fe200000e0605 */
[-C--:B------:R-:W-:Y:S04]  /*8a60*/  IADD3 R2, P0, R2, R13.reuse, RZ ;  /* 0x0000000d02027210 */ /* 0x080fe80007f1e0ff */
[----:B------:R-:W-:Y:S01]  /*8a70*/  @!PT LDS RZ, [RZ] ;  /* 0x00000000fffff984 */ /* 0x000fe20000000800 */
[----:B------:R-:W-:Y:S01]  /*8a80*/  @!PT LDS RZ, [RZ] ;  /* 0x00000000fffff984 */ /* 0x000fe20000000800 */
[----:B------:R2:W-:Y:S01]  /*8a90*/  LDGSTS.E.BYPASS.LTC128B.128 [R195+0x8100], [R8.64], !P2 ;  /* 0x0810000008c37fae */ /* 0x0005e2000d101d46 */
[--C-:B------:R-:W-:Y:S01]  /*8aa0*/  IMAD.X R3, R7, 0x1, R6.reuse, P0 ;  /* 0x0000000107037824 */ /* 0x100fe200000e0606 */
[----:B------:R-:W-:Y:S04]  /*8ab0*/  SEL R7, RZ, 0x10, P2 ;  /* 0x00000010ff077807 */ /* 0x000fe80001000000 */
[----:B------:R3:W-:Y:S04]  /*8ac0*/  LDGSTS.E.BYPASS.LTC128B.128 [R195+0xb100], [R2.64], !P1 ;  /* 0x0b10000002c37fae */ /* 0x0007e8000c901d46 */
[----:B---3--:R-:W2:Y:S04]  /*8ad0*/  SHFL.IDX PT, R2, R4, 0x1, 0x181f ;  /* 0x00381f0004027f89 */ /* 0x008ea800000e0000 */
[----:B------:R-:W3:Y:S01]  /*8ae0*/  SHFL.IDX PT, R3, R0, 0x1, 0x181f ;  /* 0x00381f0000037f89 */ /* 0x000ee200000e0000 */
[C---:B--2---:R-:W-:Y:S05]  /*8af0*/  IADD3 R8, P0, R2.reuse, R12, RZ ;  /* 0x0000000c02087210 */ /* 0x044fea0007f1e0ff */
[C---:B---3--:R-:W-:Y:S01]  /*8b00*/  IMAD.X R9, R3.reuse, 0x1, R5, P0 ;  /* 0x0000000103097824 */ /* 0x048fe200000e0605 */
[----:B------:R-:W-:Y:S04]  /*8b10*/  IADD3 R2, P0, R2, R13, RZ ;  /* 0x0000000d02027210 */ /* 0x000fe80007f1e0ff */
[----:B------:R2:W-:Y:S01]  /*8b20*/  LDGSTS.E.BYPASS.LTC128B.128 [R195+0x9100], [R8.64], !P2 ;  /* 0x0910000008c37fae */ /* 0x0005e2000d101d46 */
[----:B------:R-:W-:Y:S05]  /*8b30*/  IMAD.X R3, R3, 0x1, R6, P0 ;  /* 0x0000000103037824 */ /* 0x000fea00000e0606 */
[----:B------:R3:W-:Y:S04]  /*8b40*/  LDGSTS.E.BYPASS.LTC128B.128 [R195+0xc100], [R2.64], !P1 ;  /* 0x0c10000002c37fae */ /* 0x0007e8000c901d46 */
[----:B--2---:R3:W2:Y:S01]  /*8b50*/  SHFL.IDX PT, R9, R0, 0x2, 0x181f ;  /* 0x00581f0000097f89 */ /* 0x0046a200000e0000 */
[----:B------:R-:W-:Y:S03]  /*8b60*/  SEL R8, RZ, 0x10, P1 ;  /* 0x00000010ff087807 */ /* 0x000fe60000800000 */
[----:B-1----:R3:W1:Y:S04]  /*8b70*/  SHFL.IDX PT, R0, R4, 0x2, 0x181f ;  /* 0x00581f0004007f89 */ /* 0x00266800000e0000 */
.L_x_846:
[C---:B---3--:R-:W-:Y:S02]  /*8b80*/  IADD3 R2, -R7.reuse, 0x10, RZ ;  /* 0x0000001007027810 */ /* 0x048fe40007ffe1ff */
[----:B------:R-:W-:Y:S02]  /*8b90*/  ISETP.NE.U32.AND P2, PT, R7, RZ, PT ;  /* 0x000000ff0700720c */ /* 0x000fe40003f45070 */
[----:B------:R-:W-:Y:S04]  /*8ba0*/  LOP3.LUT R2, R2, 0xf, RZ, 0xc0, !PT ;  /* 0x0000000f02027812 */ /* 0x000fe800078ec0ff */
[-C--:B-1----:R-:W-:Y:S02]  /*8bb0*/  IADD3 R4, P1, P0, R2, R0.reuse, R12 ;  /* 0x0000000002047210 */ /* 0x082fe4000783e00c */
[----:B------:R-:W-:Y:S02]  /*8bc0*/  IADD3 R2, -R8, 0x10, RZ ;  /* 0x0000001008027810 */ /* 0x000fe40007ffe1ff */
[-C--:B--2---:R-:W-:Y:S02]  /*8bd0*/  IADD3.X R5, RZ, R9.reuse, R5, P1, P0 ;  /* 0x00000009ff057210 */ /* 0x084fe40000fe0405 */
        /* <DEDUP_REMOVED lines=10> */
.L_x_719:
[----:B--234-:R-:W-:Y:S05]  /*8c80*/  BSYNC B0 ;  /* 0x0000000000007941 */ /* 0x01cfea0003800000 */
.L_x_718:
[----:B------:R-:W-:Y:S01]  /*8c90*/  LOP3.LUT R8, RZ, c[0x0][0x324], RZ, 0x33, !PT ;  /* 0x0000c900ff087a12 */ /* 0x000fe200078e33ff */
[----:B-1----:R-:W-:Y:S01]  /*8ca0*/  IMAD.MOV.U32 R0, RZ, RZ, c[0x0][0x2c4] ;  /* 0x0000b100ff007624 */ /* 0x002fe200078e00ff */
[----:B------:R-:W0:Y:S01]  /*8cb0*/  LDGDEPBAR ;  /* 0x00000000000079af */ /* 0x000e220000000000 */
[----:B------:R-:W-:Y:S03]  /*8cc0*/  IMAD.IADD R5, R246, 0x1, R244 ;  /* 0x00000001f6057824 */ /* 0x000fe600078e02f4 */
[----:B------:R-:W-:Y:S01]  /*8cd0*/  ISETP.NE.AND P0, PT, R0, 0x1, PT ;  /* 0x000000010000780c */ /* 0x000fe20003f05270 */
[----:B------:R-:W-:Y:S05]  /*8ce0*/  IMAD R0, R199, -0x60, RZ ;  /* 0xffffffa0c7007824 */ /* 0x000fea00078e02ff */
[----:B------:R-:W-:Y:S04]  /*8cf0*/  IADD3 R2, -R233, 0x1, R0 ;  /* 0x00000001e9027810 */ /* 0x000fe80007ffe100 */
[----:B------:R-:W-:Y:S03]  /*8d00*/  IADD3 R6, -R231, R2, R232 ;  /* 0x00000002e7067210 */ /* 0x000fe60007ffe1e8 */
[----:B------:R-:W-:Y:S01]  /*8d10*/  @P0 IMAD.HI.U32 R3, R5, c[0x0][0x2c8], RZ ;  /* 0x0000b20005030a27 */ /* 0x000fe200078e00ff */
[----:B------:R-:W-:Y:S04]  /*8d20*/  IADD3 R7, R6, c[0x0][0x328], RZ ;  /* 0x0000ca0006077a10 */ /* 0x000fe80007ffe0ff */
[----:B------:R-:W-:Y:S01]  /*8d30*/  @P0 SHF.R.U32.HI R5, RZ, c[0x0][0x2cc], R3 ;  /* 0x0000b300ff050a19 */ /* 0x000fe20000011603 */
[----:B------:R-:W-:-:S05]  /*8d40*/  BRA.DIV ~URZ, `(.L_x_722) ;  /* 0x000103627f007947 */ /* 0x000fca000b800000 */
[----:B------:R1:W2:Y:S02]  /*8d50*/  SHFL.IDX PT, R4, R5, RZ, 0x1c1f ;  /* 0x001c1fff05047589 */ /* 0x0002a400000e0000 */
.L_x_847:
[-C--:B--2---:R-:W-:Y:S01]  /*8d60*/  IADD3 R3, R7, R4.reuse, RZ ;  /* 0x0000000407037210 */ /* 0x084fe20007ffe0ff */
[----:B------:R-:W-:Y:S02]  /*8d70*/  IMAD.MOV.U32 R2, RZ, RZ, c[0x0][0x32c] ;  /* 0x0000cb00ff027624 */ /* 0x000fe400078e00ff */
[----:B------:R-:W-:Y:S03]  /*8d80*/  IMAD.IADD R6, R8, 0x1, R6 ;  /* 0x0000000108067824 */ /* 0x000fe600078e0206 */
[----:B------:R-:W-:Y:S02]  /*8d90*/  ISETP.GE.AND P0, PT, R2, 0x1, PT ;  /* 0x000000010200780c */ /* 0x000fe40003f06270 */
[----:B------:R-:W-:Y:S11]  /*8da0*/  IADD3 R2, R6, R4, RZ ;  /* 0x0000000406027210 */ /* 0x000ff60007ffe0ff */
[----:B------:R-:W-:-:S05]  /*8db0*/  @!P0 BRA `(.L_x_723) ;  /* 0x0000018000008947 */ /* 0x000fca0003800000 */
[----:B------:R-:W-:Y:S01]  /*8dc0*/  IADD3 R4, -R231, R232, R4 ;  /* 0x000000e8e7047210 */ /* 0x000fe20007ffe104 */
[----:B------:R-:W-:Y:S03]  /*8dd0*/  BSSY B0, `(.L_x_724) ;  /* 0x0000011000007945 */ /* 0x000fe60003800000 */
        /* <DEDUP_REMOVED lines=11> */
.L_x_725:
[----:B------:R-:W-:Y:S04]  /*8e90*/  MOV R8, c[0x0][0x32c] ;  /* 0x0000cb0000087a02 */ /* 0x000fe80000000f00 */
[----:B------:R-:W-:Y:S11]  /*8ea0*/  ISETP.NE.AND P0, PT, R8, 0x1, PT ;  /* 0x000000010800780c */ /* 0x000ff60003f05270 */
[----:B------:R-:W-:Y:S02]  /*8eb0*/  @!UPT UIADD3 URZ, URZ, URZ, URZ ;  /* 0x0000003f3f3ff290 */ /* 0x000fe4000fffe03f */
[----:B------:R-:W-:Y:S05]  /*8ec0*/  @P0 IMAD.HI.U32 R8, R4, c[0x0][0x330], RZ ;  /* 0x0000cc0004080a27 */ /* 0x000fea00078e00ff */
[----:B------:R-:W-:Y:S02]  /*8ed0*/  @P0 SHF.R.U32.HI R4, RZ, c[0x0][0x334], R8 ;  /* 0x0000cd00ff040a19 */ /* 0x000fe40000011608 */
.L_x_726:
[----:B------:R-:W-:Y:S05]  /*8ee0*/  BSYNC B0 ;  /* 0x0000000000007941 */ /* 0x000fea0003800000 */
.L_x_724:
[----:B------:R-:W-:Y:S04]  /*8ef0*/  IMAD.IADD R8, R0, 0x1, -R233 ;  /* 0x0000000100087824 */ /* 0x000fe800078e0ae9 */
[----:B------:R-:W-:Y:S05]  /*8f00*/  IMAD R4, R4, c[0x0][0x32c], R8 ;  /* 0x0000cb0004047a24 */ /* 0x000fea00078e0208 */
[----:B------:R-:W-:Y:S02]  /*8f10*/  IMNMX R2, R2, R4, !PT ;  /* 0x0000000402027217 */ /* 0x000fe40007800200 */
[----:B------:R-:W-:Y:S04]  /*8f20*/  IADD3 R4, R4, c[0x0][0x32c], RZ ;  /* 0x0000cb0004047a10 */ /* 0x000fe80007ffe0ff */
[----:B------:R-:W-:Y:S02]  /*8f30*/  IMNMX R3, R3, R4, PT ;  /* 0x0000000403037217 */ /* 0x000fe40003800200 */
.L_x_723:
[C---:B------:R-:W-:Y:S02]  /*8f40*/  ISETP.GE.AND P0, PT, R0.reuse, 0x1, PT ;  /* 0x000000010000780c */ /* 0x040fe40003f06270 */
[----:B------:R-:W-:Y:S02]  /*8f50*/  ISETP.GE.AND P1, PT, R0, 0x2, PT ;  /* 0x000000020000780c */ /* 0x000fe40003f26270 */
[----:B------:R-:W-:Y:S02]  /*8f60*/  LOP3.LUT R192, R192, 0xffff7fff, RZ, 0xc0, !PT ;  /* 0xffff7fffc0c07812 */ /* 0x000fe400078ec0ff */
[C---:B------:R-:W-:Y:S02]  /*8f70*/  ISETP.GE.AND P6, PT, R0.reuse, 0x42, PT ;  /* 0x000000420000780c */ /* 0x040fe40003fc6270 */
[C---:B------:R-:W-:Y:S02]  /*8f80*/  ISETP.GE.AND P5, PT, R0.reuse, 0x49, PT ;  /* 0x000000490000780c */ /* 0x040fe40003fa6270 */
[C---:B------:R-:W-:Y:S02]  /*8f90*/  ISETP.GE.AND P4, PT, R0.reuse, 0x4a, PT ;  /* 0x0000004a0000780c */ /* 0x040fe40003f86270 */
[----:B------:R-:W-:Y:S02]  /*8fa0*/  ISETP.GE.AND P3, PT, R0, 0x51, PT ;  /* 0x000000510000780c */ /* 0x000fe40003f66270 */
[----:B------:R-:W-:Y:S02]  /*8fb0*/  @P0 LOP3.LUT R192, R192, 0x8000, RZ, 0xfc, !PT ;  /* 0x00008000c0c00812 */ /* 0x000fe400078efcff */
[----:B------:R-:W-:Y:S02]  /*8fc0*/  ISETP.GT.AND P0, PT, R2, RZ, !P0 ;  /* 0x000000ff0200720c */ /* 0x000fe40004704270 */
[----:B------:R-:W-:Y:S02]  /*8fd0*/  LOP3.LUT R192, R192, 0xfffeffff, RZ, 0xc0, !PT ;  /* 0xfffeffffc0c07812 */ /* 0x000fe400078ec0ff */
[C---:B------:R-:W-:Y:S02]  /*8fe0*/  ISETP.LT.OR P0, PT, R3.reuse, 0x1, P0 ;  /* 0x000000010300780c */ /* 0x040fe40000701670 */
        /* <DEDUP_REMOVED lines=9> */
[C---:B------:R-:W-:Y:S02]  /*9080*/  ISETP.LT.OR P0, PT, R3.reuse, 0x9, P0 ;  /* 0x000000090300780c */ /* 0x040fe40000701670 */
        /* <DEDUP_REMOVED lines=77> */
[C---:B------:R-:W-:Y:S03]  /*9560*/  ISETP.LT.OR P0, PT, R3.reuse, 0x3a, P0 ;  /* 0x0000003a0300780c */ /* 0x040fe60000701670 */
        /* <DEDUP_REMOVED lines=9> */
[C---:B------:R-:W-:Y:S02]  /*9600*/  ISETP.LT.OR P0, PT, R3.reuse, 0x42, P0 ;  /* 0x000000420300780c */ /* 0x040fe40000701670 */
[----:B------:R-:W-:Y:S02]  /*9610*/  ISETP.GE.AND P1, PT, R0, 0x52, PT ;  /* 0x000000520000780c */ /* 0x000fe40003f26270 */
[----:B------:R-:W-:Y:S02]  /*9620*/  FSEL R32, R28, -INF , !P0 ;  /* 0xff8000001c207808 */ /* 0x000fe40004000000 */
[----:B------:R-:W-:Y:S02]  /*9630*/  ISETP.GT.AND P0, PT, R2, 0x48, !P5 ;  /* 0x000000480200780c */ /* 0x000fe40006f04270 */
[----:B------:R-:W-:Y:S02]  /*9640*/  LOP3.LUT R192, R192, 0xfffdffff, RZ, 0xc0, !PT ;  /* 0xfffdffffc0c07812 */ /* 0x000fe400078ec0ff */
[----:B------:R-:W-:Y:S04]  /*9650*/  ISETP.LT.OR P0, PT, R3, 0x49, P0 ;  /* 0x000000490300780c */ /* 0x000fe80000701670 */
[----:B------:R-:W-:Y:S02]  /*9660*/  FSEL R31, R31, -INF , !P0 ;  /* 0xff8000001f1f7808 */ /* 0x000fe40004000000 */
[----:B------:R-:W-:Y:S04]  /*9670*/  ISETP.GT.AND P0, PT, R2, 0x49, !P4 ;  /* 0x000000490200780c */ /* 0x000fe80006704270 */
[C---:B------:R-:W-:Y:S04]  /*9680*/  ISETP.LT.OR P0, PT, R3.reuse, 0x4a, P0 ;  /* 0x0000004a0300780c */ /* 0x040fe80000701670 */
[----:B------:R-:W-:Y:S02]  /*9690*/  FSEL R30, R30, -INF , !P0 ;  /* 0xff8000001e1e7808 */ /* 0x000fe40004000000 */
[C---:B------:R-:W-:Y:S04]  /*96a0*/  ISETP.GT.AND P0, PT, R2.reuse, 0x50, !P3 ;  /* 0x000000500200780c */ /* 0x040fe80005f04270 */
[----:B------:R-:W-:Y:S04]  /*96b0*/  ISETP.LT.OR P0, PT, R3, 0x51, P0 ;  /* 0x000000510300780c */ /* 0x000fe80000701670 */
[----:B------:R-:W-:Y:S02]  /*96c0*/  FSEL R29, R27, -INF , !P0 ;  /* 0xff8000001b1d7808 */ /* 0x000fe40004000000 */
[----:B------:R-:W-:Y:S04]  /*96d0*/  ISETP.GT.AND P0, PT, R2, 0x51, !P1 ;  /* 0x000000510200780c */ /* 0x000fe80004f04270 */
[C---:B------:R-:W-:Y:S04]  /*96e0*/  ISETP.LT.OR P0, PT, R3.reuse, 0x52, P0 ;  /* 0x000000520300780c */ /* 0x040fe80000701670 */
[----:B------:R-:W-:Y:S02]  /*96f0*/  FSEL R28, R18, -INF , !P0 ;  /* 0xff800000121c7808 */ /* 0x000fe40004000000 */
[----:B------:R-:W-:Y:S04]  /*9700*/  ISETP.GT.AND P0, PT, R2, 0x58, !P2 ;  /* 0x000000580200780c */ /* 0x000fe80005704270 */
[----:B------:R-:W-:Y:S04]  /*9710*/  ISETP.LT.OR P0, PT, R3, 0x59, P0 ;  /* 0x000000590300780c */ /* 0x000fe80000701670 */
[----:B------:R-:W-:Y:S02]  /*9720*/  FSEL R27, R11, -INF , !P0 ;  /* 0xff8000000b1b7808 */ /* 0x000fe40004000000 */
[----:B------:R-:W-:Y:S11]  /*9730*/  ISETP.GE.AND P0, PT, R0, 0x5a, PT ;  /* 0x0000005a0000780c */ /* 0x000ff60003f06270 */
[----:B------:R-:W-:Y:S02]  /*9740*/  @!UPT UIADD3 URZ, URZ, URZ, URZ ;  /* 0x0000003f3f3ff290 */ /* 0x000fe4000fffe03f */
[----:B------:R-:W-:Y:S02]  /*9750*/  @P0 LOP3.LUT R192, R192, 0x20000, RZ, 0xfc, !PT ;  /* 0x00020000c0c00812 */ /* 0x000fe400078efcff */
[----:B------:R-:W-:Y:S04]  /*9760*/  ISETP.GT.AND P0, PT, R2, 0x59, !P0 ;  /* 0x000000590200780c */ /* 0x000fe80004704270 */
[----:B------:R-:W-:Y:S04]  /*9770*/  ISETP.LT.OR P0, PT, R3, 0x5a, P0 ;  /* 0x0000005a0300780c */ /* 0x000fe80000701670 */
[----:B------:R-:W-:Y:S01]  /*9780*/  FSEL R18, R10, -INF , !P0 ;  /* 0xff8000000a127808 */ /* 0x000fe20004000000 */
[----:B------:R-:W-:-:S06]  /*9790*/  BRA.DIV ~URZ, `(.L_x_727) ;  /* 0x0000f9827f007947 */ /* 0x000fcc000b800000 */
[----:B------:R2:W3:Y:S02]  /*97a0*/  SHFL.IDX PT, R4, R5, 0x1, 0x1c1f ;  /* 0x003c1f0005047f89 */ /* 0x0004e400000e0000 */
.L_x_848:
[----:B---3--:R-:W-:Y:S01]  /*97b0*/  IADD3 R3, R7, R4, RZ ;  /* 0x0000000407037210 */ /* 0x008fe20007ffe0ff */
[----:B------:R-:W-:Y:S05]  /*97c0*/  IMAD.MOV.U32 R2, RZ, RZ, c[0x0][0x32c] ;  /* 0x0000cb00ff027624 */ /* 0x000fea00078e00ff */
[----:B------:R-:W-:Y:S01]  /*97d0*/  ISETP.GE.AND P0, PT, R2, 0x1, PT ;  /* 0x000000010200780c */ /* 0x000fe20003f06270 */
[----:B------:R-:W-:Y:S11]  /*97e0*/  IMAD.IADD R2, R6, 0x1, R4 ;  /* 0x0000000106027824 */ /* 0x000ff600078e0204 */
[----:B------:R-:W-:Y:S01]  /*97f0*/  @!UPT UIADD3 URZ, URZ, URZ, URZ ;  /* 0x0000003f3f3ff290 */ /* 0x000fe2000fffe03f */
[----:B------:R-:W-:-:S05]  /*9800*/  @!P0 BRA `(.L_x_728) ;  /* 0x0000018000008947 */ /* 0x000fca0003800000 */
[----:B------:R-:W-:Y:S01]  /*9810*/  IADD3 R4, -R231, R232, R4 ;  /* 0x000000e8e7047210 */ /* 0x000fe20007ffe104 */
[----:B------:R-:W-:Y:S03]  /*9820*/  BSSY B0, `(.L_x_729) ;  /* 0x0000011000007945 */ /* 0x000fe60003800000 */
[----:B------:R-:W-:Y:S11]  /*9830*/  ISETP.GT.AND P0, PT, R4, -0x1, PT ;  /* 0xffffffff0400780c */ /* 0x000ff60003f04270 */
[----:B------:R-:W-:Y:S02]  /*9840*/  @!UPT UIADD3 URZ, URZ, URZ, URZ ;  /* 0x0000003f3f3ff290 */ /* 0x000fe4000fffe03f */
[----:B------:R-:W-:-:S05]  /*9850*/  @P0 BRA `(.L_x_730) ;  /* 0x0000008000000947 */ /* 0x000fca0003800000 */
[----:B------:R-:W-:Y:S01]  /*9860*/  LOP3.LUT R4, RZ, R4, RZ, 0x33, !PT ;  /* 0x00000004ff047212 */ /* 0x000fe200078e33ff */
[----:B-12---:R-:W-:Y:S05]  /*9870*/  IMAD.MOV.U32 R5, RZ, RZ, c[0x0][0x32c] ;  /* 0x0000cb00ff057624 */ /* 0x006fea00078e00ff */
[----:B------:R-:W-:Y:S11]  /*9880*/  ISETP.NE.AND P0, PT, R5, 0x1, PT ;  /* 0x000000010500780c */ /* 0x000ff60003f05270 */
[----:B------:R-:W-:Y:S02]  /*9890*/  @!UPT UIADD3 URZ, URZ, URZ, URZ ;  /* 0x0000003f3f3ff290 */ /* 0x000fe4000fffe03f */
[----:B------:R-:W-:Y:S05]  /*98a0*/  @P0 IMAD.HI.U32 R5, R4, c[0x0][0x330], RZ ;  /* 0x0000cc0004050a27 */ /* 0x000fea00078e00ff */
[----:B------:R-:W-:Y:S04]  /*98b0*/  @P0 SHF.R.U32.HI R4, RZ, c[0x0][0x334], R5 ;  /* 0x0000cd00ff040a19 */ /* 0x000fe80000011605 */
[----:B------:R-:W-:Y:S01]  /*98c0*/  LOP3.LUT R4, RZ, R4, RZ, 0x33, !PT ;  /* 0x00000004ff047212 */ /* 0x000fe200078e33ff */
[----:B------:R-:W-:-:S05]  /*98d0*/  BRA `(.L_x_731) ;  /* 0x0000005000007947 */ /* 0x000fca0003800000 */
.L_x_730:
[----:B-12---:R-:W-:Y:S04]  /*98e0*/  MOV R5, c[0x0][0x32c] ;  /* 0x0000cb0000057a02 */ /* 0x006fe80000000f00 */
[----:B------:R-:W-:Y:S11]  /*98f0*/  ISETP.NE.AND P0, PT, R5, 0x1, PT ;  /* 0x000000010500780c */ /* 0x000ff60003f05270 */
[----:B------:R-:W-:Y:S02]  /*9900*/  @!UPT UIADD3 URZ, URZ, URZ, URZ ;  /* 0x0000003f3f3ff290 */ /* 0x000fe4000fffe03f */
[----:B------:R-:W-:Y:S05]  /*9910*/  @P0 IMAD.HI.U32 R5, R4, c[0x0][0x330], RZ ;  /* 0x0000cc0004050a27 */ /* 0x000fea00078e00ff */
[----:B------:R-:W-:Y:S02]  /*9920*/  @P0 SHF.R.U32.HI R4, RZ, c[0x0][0x334], R5 ;  /* 0x0000cd00ff040a19 */ /* 0x000fe40000011605 */
.L_x_731:
[----:B------:R-:W-:Y:S05]  /*9930*/  BSYNC B0 ;  /* 0x0000000000007941 */ /* 0x000fea0003800000 */
.L_x_729:
[----:B------:R-:W-:Y:S04]  /*9940*/  IMAD.IADD R0, R0, 0x1, -R233 ;  /* 0x0000000100007824 */ /* 0x000fe800078e0ae9 */
[----:B------:R-:W-:Y:S05]  /*9950*/  IMAD R0, R4, c[0x0][0x32c], R0 ;  /* 0x0000cb0004007a24 */ /* 0x000fea00078e0200 */
[----:B------:R-:W-:Y:S02]  /*9960*/  IADD3 R4, R0, c[0x0][0x32c], RZ ;  /* 0x0000cb0000047a10 */ /* 0x000fe40007ffe0ff */
[----:B------:R-:W-:Y:S02]  /*9970*/  IMNMX R2, R2, R0, !PT ;  /* 0x0000000002027217 */ /* 0x000fe40007800200 */
[----:B------:R-:W-:Y:S02]  /*9980*/  IMNMX R3, R3, R4, PT ;  /* 0x0000000403037217 */ /* 0x000fe40003800200 */
.L_x_728:
[----:B------:R-:W-:Y:S02]  /*9990*/  LOP3.LUT P0, RZ, R192, 0x8000, RZ, 0xc0, !PT ;  /* 0x00008000c0ff7812 */ /* 0x000fe4000780c0ff */
[----:B------:R-:W-:Y:S02]  /*99a0*/  FMNMX.FTZ R0, R9, R69, !PT ;  /* 0x0000004509007209 */ /* 0x000fe40007810000 */
[----:B------:R-:W-:Y:S02]  /*99b0*/  ISETP.GT.AND P0, PT, R2, RZ, !P0 ;  /* 0x000000ff0200720c */ /* 0x000fe40004704270 */
        /* <DEDUP_REMOVED lines=58> */
[----:B------:R-:W-:Y:S02]  /*9d60*/  ISETP.GT.AND P1, PT, R2, 0x51, !P1 ;  /* 0x000000510200780c */ /* 0x000fe40004f24270 */
        /* <DEDUP_REMOVED lines=46> */
[----:B------:R-:W-:Y:S02]  /*a050*/  ISETP.GT.AND P0, PT, R2, 0x41, !P6 ;  /* 0x000000410200780c */ /* 0x000fe40007704270 */
[----:B------:R-:W-:Y:S02]  /*a060*/  FMNMX.FTZ R4, R197, R4, !PT ;  /* 0x00000004c5047209 */ /* 0x000fe40007810000 */
[C---:B------:R-:W-:Y:S02]  /*a070*/  ISETP.LT.OR P0, PT, R3.reuse, 0x42, P0 ;  /* 0x000000420300780c */ /* 0x040fe40000701670 */
[----:B------:R-:W-:Y:S02]  /*a080*/  LOP3.LUT P6, RZ, R192, 0x20000, RZ, 0xc0, !PT ;  /* 0x00020000c0ff7812 */ /* 0x000fe400078cc0ff */
[----:B------:R-:W-:Y:S02]  /*a090*/  FSEL R198, R38, -INF , !P0 ;  /* 0xff80000026c67808 */ /* 0x000fe40004000000 */
[----:B------:R-:W-:Y:S02]  /*a0a0*/  ISETP.GT.AND P0, PT, R2, 0x48, !P5 ;  /* 0x000000480200780c */ /* 0x000fe40006f04270 */
[----:B------:R-:W-:Y:S02]  /*a0b0*/  FMNMX.FTZ R4, R198, R4, !PT ;  /* 0x00000004c6047209 */ /* 0x000fe40007810000 */
[----:B------:R-:W-:Y:S04]  /*a0c0*/  ISETP.LT.OR P0, PT, R3, 0x49, P0 ;  /* 0x000000490300780c */ /* 0x000fe80000701670 */
[----:B------:R-:W-:Y:S02]  /*a0d0*/  FSEL R200, R37, -INF , !P0 ;  /* 0xff80000025c87808 */ /* 0x000fe40004000000 */
[----:B------:R-:W-:Y:S02]  /*a0e0*/  ISETP.GT.AND P0, PT, R2, 0x49, !P4 ;  /* 0x000000490200780c */ /* 0x000fe40006704270 */
[----:B------:R-:W-:Y:S02]  /*a0f0*/  FMNMX.FTZ R4, R200, R4, !PT ;  /* 0x00000004c8047209 */ /* 0x000fe40007810000 */
[C---:B------:R-:W-:Y:S04]  /*a100*/  ISETP.LT.OR P0, PT, R3.reuse, 0x4a, P0 ;  /* 0x0000004a0300780c */ /* 0x040fe80000701670 */
[----:B------:R-:W-:Y:S02]  /*a110*/  FSEL R201, R36, -INF , !P0 ;  /* 0xff80000024c97808 */ /* 0x000fe40004000000 */
[C---:B------:R-:W-:Y:S02]  /*a120*/  ISETP.GT.AND P0, PT, R2.reuse, 0x50, !P3 ;  /* 0x000000500200780c */ /* 0x040fe40005f04270 */
[C---:B------:R-:W-:Y:S02]  /*a130*/  ISETP.GT.AND P3, PT, R2.reuse, 0x59, !P6 ;  /* 0x000000590200780c */ /* 0x040fe40007764270 */
[----:B------:R-:W-:Y:S04]  /*a140*/  ISETP.LT.OR P0, PT, R3, 0x51, P0 ;  /* 0x000000510300780c */ /* 0x000fe80000701670 */
[----:B------:R-:W-:Y:S02]  /*a150*/  FSEL R202, R35, -INF , !P0 ;  /* 0xff80000023ca7808 */ /* 0x000fe40004000000 */
[----:B------:R-:W-:Y:S02]  /*a160*/  ISETP.GT.AND P0, PT, R2, 0x58, !P2 ;  /* 0x000000580200780c */ /* 0x000fe40005704270 */
[----:B------:R-:W-:Y:S02]  /*a170*/  ISETP.LT.OR P2, PT, R3, 0x52, P1 ;  /* 0x000000520300780c */ /* 0x000fe40000f41670 */
[----:B------:R-:W-:Y:S02]  /*a180*/  FMNMX.FTZ R2, R201, R4, !PT ;  /* 0x00000004c9027209 */ /* 0x000fe40007810000 */
[----:B------:R-:W-:Y:S02]  /*a190*/  ISETP.LT.OR P1, PT, R3, 0x59, P0 ;  /* 0x000000590300780c */ /* 0x000fe40000721670 */
[----:B------:R-:W-:Y:S02]  /*a1a0*/  FSEL R196, R41, -INF , !P2 ;  /* 0xff80000029c47808 */ /* 0x000fe40005000000 */
[----:B------:R-:W-:Y:S02]  /*a1b0*/  FMNMX.FTZ R2, R202, R2, !PT ;  /* 0x00000002ca027209 */ /* 0x000fe40007810000 */
[----:B------:R-:W-:Y:S02]  /*a1c0*/  ISETP.LT.OR P0, PT, R3, 0x5a, P3 ;  /* 0x0000005a0300780c */ /* 0x000fe40001f01670 */
[----:B------:R-:W-:Y:S02]  /*a1d0*/  FSEL R194, R40, -INF , !P1 ;  /* 0xff80000028c27808 */ /* 0x000fe40004800000 */
[----:B------:R-:W-:Y:S02]  /*a1e0*/  FMNMX.FTZ R2, R196, R2, !PT ;  /* 0x00000002c4027209 */ /* 0x000fe40007810000 */
[----:B------:R-:W-:Y:S02]  /*a1f0*/  FSEL R193, R39, -INF , !P0 ;  /* 0xff80000027c17808 */ /* 0x000fe40004000000 */
[----:B------:R-:W-:Y:S02]  /*a200*/  FMNMX.FTZ R2, R194, R2, !PT ;  /* 0x00000002c2027209 */ /* 0x000fe40007810000 */
[----:B------:R-:W-:Y:S02]  /*a210*/  FMNMX.FTZ R4, R18, R0, !PT ;  /* 0x0000000012047209 */ /* 0x000fe40007810000 */
[----:B------:R-:W-:Y:S01]  /*a220*/  FMNMX.FTZ R6, R193, R2, !PT ;  /* 0x00000002c1067209 */ /* 0x000fe20007810000 */
[----:B------:R-:W-:-:S05]  /*a230*/  BRA.DIV ~URZ, `(.L_x_732) ;  /* 0x0000ef527f007947 */ /* 0x000fca000b800000 */
[----:B------:R3:W4:Y:S02]  /*a240*/  SHFL.BFLY PT, R0, R4, 0x2, 0x1f ;  /* 0x0c401f0004007f89 */ /* 0x00072400000e0000 */
.L_x_849:
[----:B-12-4-:R-:W-:Y:S01]  /*a250*/  FMNMX.FTZ R5, R4, R0, !PT ;  /* 0x0000000004057209 */ /* 0x016fe20007810000 */
[----:B------:R-:W-:-:S05]  /*a260*/  BRA.DIV ~URZ, `(.L_x_733) ;  /* 0x0000ef627f007947 */ /* 0x000fca000b800000 */
[----:B------:R-:W-:Y:S04]  /*a270*/  SHFL.BFLY PT, R0, R6, 0x2, 0x1f ;  /* 0x0c401f0006007f89 */ /* 0x000fe800000e0000 */
[----:B------:R-:W1:Y:S02]  /*a280*/  SHFL.BFLY PT, R2, R5, 0x1, 0x1f ;  /* 0x0c201f0005027f89 */ /* 0x000e6400000e0000 */
[----:B-1----:R-:W-:Y:S02]  /*a290*/  FMNMX.FTZ R68, R5, R2, !PT ;  /* 0x0000000205447209 */ /* 0x002fe40007810000 */
[----:B---3--:R-:W-:Y:S05]  /*a2a0*/  FMNMX.FTZ R4, R6, R0, !PT ;  /* 0x0000000006047209 */ /* 0x008fea0007810000 */
[----:B------:R1:W2:Y:S02]  /*a2b0*/  SHFL.BFLY PT, R0, R4, 0x1, 0x1f ;  /* 0x0c201f0004007f89 */ /* 0x0002a400000e0000 */
.L_x_850:
[C---:B------:R-:W-:Y:S01]  /*a2c0*/  FMUL.FTZ R2, R68.reuse, c[0x0][0x2d0] ;  /* 0x0000b40044027a20 */ /* 0x040fe20000410000 */
[----:B------:R-:W-:Y:S01]  /*a2d0*/  FSETP.NEU.FTZ.AND P0, PT, R68, -INF , PT ;  /* 0xff8000004400780b */ /* 0x000fe20003f1d000 */
[----:B------:R-:W-:Y:S01]  /*a2e0*/  WARPSYNC 0xffffffff ;  /* 0xffffffff00007948 */ /* 0x000fe20003800000 */
[----:B--2---:R-:W-:Y:S01]  /*a2f0*/  FMNMX.FTZ R3, R0, R4, !PT ;  /* 0x0000000400037209 */ /* 0x004fe20007810000 */
[----:B------:R-:W2:Y:S01]  /*a300*/  LDSM.16.MT88.4 R132, [R183] ;  /* 0x00000000b784783b */ /* 0x000ea20000004200 */
[----:B------:R-:W-:Y:S03]  /*a310*/  FSEL R5, R2, RZ, P0 ;  /* 0x000000ff02057208 */ /* 0x000fe60000000000 */
[----:B-1----:R-:W-:Y:S02]  /*a320*/  FMUL.FTZ R4, R3, c[0x0][0x2d0] ;  /* 0x0000b40003047a20 */ /* 0x002fe40000410000 */
[--C-:B------:R-:W-:Y:S02]  /*a330*/  FFMA.FTZ R2, R9, c[0x0][0x2d0], -R5.reuse ;  /* 0x0000b40009027a23 */ /* 0x100fe40000010805 */
[--C-:B------:R-:W-:Y:S02]  /*a340*/  FFMA.FTZ R6, R14, c[0x0][0x2d0], -R5.reuse ;  /* 0x0000b4000e067a23 */ /* 0x100fe40000010805 */
        /* <DEDUP_REMOVED lines=14> */
[--C-:B-1----:R-:W-:Y:S02]  /*a430*/  FFMA.FTZ R2, R12, c[0x0][0x2d0], -R5.reuse ;  /* 0x0000b4000c027a23 */ /* 0x102fe40000010805 */
[--C-:B------:R-:W-:Y:S02]  /*a440*/  FFMA.FTZ R151, R23, c[0x0][0x2d0], -R5.reuse ;  /* 0x0000b40017977a23 */ /* 0x100fe40000010805 */
[----:B------:R1:W3:Y:S01]  /*a450*/  MUFU.EX2 R210, R2 ;  /* 0x0000000200d27308 */ /* 0x0002e20000000800 */
        /* <DEDUP_REMOVED lines=8> */
[----:B-1----:R-:W-:Y:S07]  /*a4e0*/  FFMA.FTZ R2, R13, c[0x0][0x2d0], -R5 ;  /* 0x0000b4000d027a23 */ /* 0x002fee0000010805 */
[----:B------:R1:W4:Y:S02]  /*a4f0*/  MUFU.EX2 R224, R2 ;  /* 0x0000000200e07308 */ /* 0x0003240000000800 */
[----:B-1----:R-:W-:Y:S02]  /*a500*/  FSEL R2, R68, RZ, P0 ;  /* 0x000000ff44027208 */ /* 0x002fe40000000000 */
[----:B------:R-:W-:Y:S02]  /*a510*/  FSETP.NEU.FTZ.AND P0, PT, R3, -INF , PT ;  /* 0xff8000000300780b */ /* 0x000fe40003f1d000 */
[----:B---3--:R-:W-:Y:S01]  /*a520*/  F2FP.BF16.PACK_AB R128, R210, R35 ;  /* 0x00000023d280723e */ /* 0x008fe200000010ff */
[----:B------:R-:W-:Y:S01]  /*a530*/  FADD.FTZ R0, -R2, R69 ;  /* 0x0000004502007221 */ /* 0x000fe20000010100 */
[----:B------:R-:W-:Y:S02]  /*a540*/  FSEL R69, R4, RZ, P0 ;  /* 0x000000ff04457208 */ /* 0x000fe40000000000 */
[----:B----4-:R-:W-:Y:S01]  /*a550*/  F2FP.BF16.PACK_AB R130, R225, R224 ;  /* 0x000000e0e182723e */ /* 0x010fe200000010ff */
[----:B------:R-:W-:Y:S02]  /*a560*/  FMUL.FTZ R0, R0, c[0x0][0x2d0] ;  /* 0x0000b40000007a20 */ /* 0x000fe40000410000 */
[--C-:B------:R-:W-:Y:S02]  /*a570*/  FFMA.FTZ R4, R8, c[0x0][0x2d0], -R69.reuse ;  /* 0x0000b40008047a23 */ /* 0x100fe40000010845 */
[----:B------:R1:W3:Y:S10]  /*a580*/  MUFU.EX2 R2, R0 ;  /* 0x0000000000027308 */ /* 0x0002f40000000800 */
[----:B------:R4:W-:Y:S01]  /*a590*/  MUFU.EX2 R209, R4 ;  /* 0x0000000400d17308 */ /* 0x0009e20000000800 */
[--C-:B-1----:R-:W-:Y:S02]  /*a5a0*/  FFMA.FTZ R0, R7, c[0x0][0x2d0], -R69.reuse ;  /* 0x0000b40007007a23 */ /* 0x102fe40000010845 */
[C---:B---3--:R-:W-:Y:S07]  /*a5b0*/  FMUL.FTZ R8, R2.reuse, R112 ;  /* 0x0000007002087220 */ /* 0x048fee0000410000 */
[----:B------:R1:W3:Y:S01]  /*a5c0*/  MUFU.EX2 R208, R0 ;  /* 0x0000000000d07308 */ /* 0x0002e20000000800 */
[C---:B------:R-:W-:Y:S02]  /*a5d0*/  FMUL.FTZ R9, R2.reuse, R113 ;  /* 0x0000007102097220 */ /* 0x040fe40000410000 */
[C---:B------:R-:W-:Y:S02]  /*a5e0*/  FMUL.FTZ R16, R2.reuse, R104 ;  /* 0x0000006802107220 */ /* 0x040fe40000410000 */
[----:B------:R-:W-:Y:S02]  /*a5f0*/  FMUL.FTZ R17, R2, R105 ;  /* 0x0000006902117220 */ /* 0x000fe40000410000 */
[----:B----4-:R-:W-:Y:S02]  /*a600*/  FFMA.FTZ R4, R10, c[0x0][0x2d0], -R69 ;  /* 0x0000b4000a047a23 */ /* 0x010fe40000010845 */
[C---:B------:R-:W-:Y:S02]  /*a610*/  FMUL.FTZ R5, R2.reuse, R117 ;  /* 0x0000007502057220 */ /* 0x040fe40000410000 */
[----:B------:R4:W-:Y:S01]  /*a620*/  MUFU.EX2 R223, R4 ;  /* 0x0000000400df7308 */ /* 0x0009e20000000800 */
[C---:B------:R-:W-:Y:S02]  /*a630*/  FMUL.FTZ R24, R2.reuse, R96 ;  /* 0x0000006002187220 */ /* 0x040fe40000410000 */
[C---:B------:R-:W-:Y:S02]  /*a640*/  FMUL.FTZ R25, R2.reuse, R97 ;  /* 0x0000006102197220 */ /* 0x040fe40000410000 */
[C---:B------:R-:W-:Y:S02]  /*a650*/  FMUL.FTZ R12, R2.reuse, R108 ;  /* 0x0000006c020c7220 */ /* 0x040fe40000410000 */
[C---:B------:R-:W-:Y:S02]  /*a660*/  FMUL.FTZ R13, R2.reuse, R109 ;  /* 0x0000006d020d7220 */ /* 0x040fe40000410000 */
[C---:B------:R-:W-:Y:S02]  /*a670*/  FMUL.FTZ R32, R2.reuse, R88 ;  /* 0x0000005802207220 */ /* 0x040fe40000410000 */
[C---:B------:R-:W-:Y:S01]  /*a680*/  FMUL.FTZ R33, R2.reuse, R89 ;  /* 0x0000005902217220 */ /* 0x040fe20000410000 */
[----:B-1----:R-:W-:Y:S01]  /*a690*/  FSEL R0, R3, RZ, P0 ;  /* 0x000000ff03007208 */ /* 0x002fe20000000000 */
[C---:B------:R-:W-:Y:S01]  /*a6a0*/  FMUL.FTZ R20, R2.reuse, R100 ;  /* 0x0000006402147220 */ /* 0x040fe20000410000 */
[----:B---3--:R-:W-:Y:S01]  /*a6b0*/  F2FP.BF16.PACK_AB R129, R209, R208 ;  /* 0x000000d0d181723e */ /* 0x008fe200000010ff */
[----:B------:R-:W-:Y:S01]  /*a6c0*/  FMUL.FTZ R21, R2, R101 ;  /* 0x0000006502157220 */ /* 0x000fe20000410000 */
[----:B------:R-:W-:Y:S01]  /*a6d0*/  MUFU.EX2 R100, R177 ;  /* 0x000000b100647308 */ /* 0x000fe20000000800 */
[----:B------:R-:W-:Y:S01]  /*a6e0*/  FADD.FTZ R0, -R0, R70 ;  /* 0x0000004600007221 */ /* 0x000fe20000010100 */
[C---:B------:R-:W-:Y:S01]  /*a6f0*/  ISETP.GT.AND P0, PT, R199.reuse, R226, PT ;  /* 0x000000e2c700720c */ /* 0x040fe20003f04270 */
[----:B------:R-:W-:Y:S01]  /*a700*/  FFMA.FTZ R70, R2, R227, R35 ;  /* 0x000000e302467223 */ /* 0x000fe20000010023 */
[----:B------:R-:W-:Y:S01]  /*a710*/  IADD3 R199, R199, -0x1, RZ ;  /* 0xffffffffc7c77810 */ /* 0x000fe20007ffe0ff */
[----:B------:R-:W-:Y:S02]  /*a720*/  FMUL.FTZ R0, R0, c[0x0][0x2d0] ;  /* 0x0000b40000007a20 */ /* 0x000fe40000410000 */
[--C-:B----4-:R-:W-:Y:S02]  /*a730*/  FFMA.FTZ R4, R11, c[0x0][0x2d0], -R69.reuse ;  /* 0x0000b4000b047a23 */ /* 0x110fe40000010845 */
[C---:B------:R-:W-:Y:S01]  /*a740*/  FMUL.FTZ R28, R2.reuse, R92 ;  /* 0x0000005c021c7220 */ /* 0x040fe20000410000 */
[----:B------:R-:W-:Y:S01]  /*a750*/  MUFU.EX2 R177, R206 ;  /* 0x000000ce00b17308 */ /* 0x000fe20000000800 */
[C---:B------:R-:W-:Y:S02]  /*a760*/  FMUL.FTZ R29, R2.reuse, R93 ;  /* 0x0000005d021d7220 */ /* 0x040fe40000410000 */
[C---:B------:R-:W-:Y:S02]  /*a770*/  FMUL.FTZ R40, R2.reuse, R80 ;  /* 0x0000005002287220 */ /* 0x040fe40000410000 */
        /* <DEDUP_REMOVED lines=14> */
[C---:B------:R-:W-:Y:S02]  /*a860*/  FMUL.FTZ R61, R2.reuse, R61 ;  /* 0x0000003d023d7220 */ /* 0x040fe40000410000 */
[C---:B------:R-:W-:Y:S02]  /*a870*/  FMUL.FTZ R64, R2.reuse, R64 ;  /* 0x0000004002407220 */ /* 0x040fe40000410000 */
[----:B------:R-:W-:Y:S02]  /*a880*/  FMUL.FTZ R65, R2, R65 ;  /* 0x0000004102417220 */ /* 0x000fe40000410000 */
[C---:B-1----:R-:W-:Y:S02]  /*a890*/  FMUL.FTZ R10, R0.reuse, R114 ;  /* 0x00000072000a7220 */ /* 0x042fe40000410000 */
[C---:B------:R-:W-:Y:S02]  /*a8a0*/  FMUL.FTZ R11, R0.reuse, R115 ;  /* 0x00000073000b7220 */ /* 0x040fe40000410000 */
[----:B------:R-:W1:Y:S01]  /*a8b0*/  LDSM.16.MT88.4 R112, [R185] ;  /* 0x00000000b970783b */ /* 0x000e620000004200 */
[C---:B------:R-:W-:Y:S02]  /*a8c0*/  FMUL.FTZ R18, R0.reuse, R106 ;  /* 0x0000006a00127220 */ /* 0x040fe40000410000 */
[----:B------:R-:W-:Y:S01]  /*a8d0*/  FMUL.FTZ R19, R0, R107 ;  /* 0x0000006b00137220 */ /* 0x000fe20000410000 */
[----:B---3--:R-:W-:Y:S01]  /*a8e0*/  F2FP.BF16.PACK_AB R131, R216, R223 ;  /* 0x000000dfd883723e */ /* 0x008fe200000010ff */
[----:B------:R-:W-:Y:S03]  /*a8f0*/  FMUL.FTZ R4, R2, R116 ;  /* 0x0000007402047220 */ /* 0x000fe60000410000 */
[----:B------:R-:W3:Y:S01]  /*a900*/  LDSM.16.MT88.4 R104, [R184] ;  /* 0x00000000b868783b */ /* 0x000ee20000004200 */
[C---:B------:R-:W-:Y:S02]  /*a910*/  FMUL.FTZ R6, R0.reuse, R118 ;  /* 0x0000007600067220 */ /* 0x040fe40000410000 */
[C---:B------:R-:W-:Y:S02]  /*a920*/  FMUL.FTZ R7, R0.reuse, R119 ;  /* 0x0000007700077220 */ /* 0x040fe40000410000 */
[C---:B------:R-:W-:Y:S02]  /*a930*/  FMUL.FTZ R26, R0.reuse, R98 ;  /* 0x00000062001a7220 */ /* 0x040fe40000410000 */
[C---:B------:R-:W-:Y:S02]  /*a940*/  FMUL.FTZ R27, R0.reuse, R99 ;  /* 0x00000063001b7220 */ /* 0x040fe40000410000 */
[----:B------:R-:W4:Y:S01]  /*a950*/  LDSM.16.MT88.4 R96, [R187] ;  /* 0x00000000bb60783b */ /* 0x000f220000004200 */
[C---:B--2---:R-:W-:Y:S05]  /*a960*/  HMMA.16816.F32.BF16 R4, R128.reuse, R132, R4 ;  /* 0x000000848004723c */ /* 0x044fea0000041804 */
[C---:B------:R-:W-:Y:S02]  /*a970*/  FMUL.FTZ R34, R0.reuse, R90 ;  /* 0x0000005a00227220 */ /* 0x040fe40000410000 */
[C---:B------:R-:W-:Y:S01]  /*a980*/  FMUL.FTZ R35, R0.reuse, R91 ;  /* 0x0000005b00237220 */ /* 0x040fe20000410000 */
[C---:B------:R-:W-:Y:S01]  /*a990*/  HMMA.16816.F32.BF16 R8, R128.reuse, R134, R8 ;  /* 0x000000868008723c */ /* 0x040fe20000041808 */
[----:B------:R-:W2:Y:S01]  /*a9a0*/  LDSM.16.MT88.4 R88, [R183+0x3000] ;  /* 0x00300000b758783b */ /* 0x000ea20000004200 */
[----:B------:R-:W-:Y:S02]  /*a9b0*/  MUFU.EX2 R134, R222 ;  /* 0x000000de00867308 */ /* 0x000fe40000000800 */
[C---:B------:R-:W-:Y:S02]  /*a9c0*/  FMUL.FTZ R14, R0.reuse, R110 ;  /* 0x0000006e000e7220 */ /* 0x040fe40000410000 */
[C---:B------:R-:W-:Y:S02]  /*a9d0*/  FMUL.FTZ R15, R0.reuse, R111 ;  /* 0x0000006f000f7220 */ /* 0x040fe40000410000 */
[C---:B------:R-:W-:Y:S04]  /*a9e0*/  FMUL.FTZ R42, R0.reuse, R82 ;  /* 0x00000052002a7220 */ /* 0x040fe80000410000 */
[C---:B------:R-:W-:Y:S01]  /*a9f0*/  FMUL.FTZ R43, R0.reuse, R83 ;  /* 0x00000053002b7220 */ /* 0x040fe20000410000 */
[----:B------:R-:W-:Y:S01]  /*aa00*/  MUFU.EX2 R135, R220 ;  /* 0x000000dc00877308 */ /* 0x000fe20000000800 */
[C---:B-1----:R-:W-:Y:S01]  /*aa10*/  HMMA.16816.F32.BF16 R12, R128.reuse, R112, R12 ;  /* 0x00000070800c723c */ /* 0x042fe2000004180c */
[----:B------:R-:W1:Y:S02]  /*aa20*/  LDSM.16.MT88.4 R80, [R185+0x3000] ;  /* 0x00300000b950783b */ /* 0x000e640000004200 */
[C---:B------:R-:W-:Y:S02]  /*aa30*/  FMUL.FTZ R38, R0.reuse, R86 ;  /* 0x0000005600267220 */ /* 0x040fe40000410000 */
[C---:B------:R-:W-:Y:S02]  /*aa40*/  FMUL.FTZ R39, R0.reuse, R87 ;  /* 0x0000005700277220 */ /* 0x040fe40000410000 */
[C---:B------:R-:W-:Y:S01]  /*aa50*/  FMUL.FTZ R50, R0.reuse, R74 ;  /* 0x0000004a00327220 */ /* 0x040fe20000410000 */
[C---:B------:R-:W-:Y:S01]  /*aa60*/  HMMA.16816.F32.BF16 R16, R128.reuse, R114, R16 ;  /* 0x000000728010723c */ /* 0x040fe20000041810 */
[----:B------:R-:W-:Y:S03]  /*aa70*/  LDSM.16.MT88.4 R84, [R184+0x1000] ;  /* 0x00100000b854783b */ /* 0x000fe60000004200 */
[C---:B------:R-:W-:Y:S02]  /*aa80*/  FMUL.FTZ R22, R0.reuse, R102 ;  /* 0x0000006600167220 */ /* 0x040fe40000410000 */
[C---:B------:R-:W-:Y:S01]  /*aa90*/  FMUL.FTZ R23, R0.reuse, R103 ;  /* 0x0000006700177220 */ /* 0x040fe20000410000 */
[----:B------:R-:W-:Y:S01]  /*aaa0*/  MUFU.EX2 R102, R151 ;  /* 0x0000009700667308 */ /* 0x000fe20000000800 */
[C---:B------:R-:W-:Y:S01]  /*aab0*/  FMUL.FTZ R51, R0.reuse, R75 ;  /* 0x0000004b00337220 */ /* 0x040fe20000410000 */
[----:B------:R-:W-:Y:S03]  /*aac0*/  LDSM.16.MT88.4 R112, [R183+0x2800] ;  /* 0x00280000b770783b */ /* 0x000fe60000004200 */
[C---:B------:R-:W-:Y:S01]  /*aad0*/  FMUL.FTZ R46, R0.reuse, R78 ;  /* 0x0000004e002e7220 */ /* 0x040fe20000410000 */
[C---:B---3--:R-:W-:Y:S03]  /*aae0*/  HMMA.16816.F32.BF16 R20, R128.reuse, R104, R20 ;  /* 0x000000688014723c */ /* 0x048fe60000041814 */
[C---:B------:R-:W-:Y:S01]  /*aaf0*/  FMUL.FTZ R47, R0.reuse, R79 ;  /* 0x0000004f002f7220 */ /* 0x040fe20000410000 */
[----:B------:R-:W3:Y:S01]  /*ab00*/  LDSM.16.MT88.4 R72, [R184+0x3000] ;  /* 0x00300000b848783b */ /* 0x000ee20000004200 */
[C---:B------:R-:W-:Y:S01]  /*ab10*/  FMUL.FTZ R30, R0.reuse, R94 ;  /* 0x0000005e001e7220 */ /* 0x040fe20000410000 */
[----:B------:R-:W-:Y:S01]  /*ab20*/  MUFU.EX2 R151, R207 ;  /* 0x000000cf00977308 */ /* 0x000fe20000000800 */
[----:B------:R-:W-:Y:S01]  /*ab30*/  FMUL.FTZ R31, R0, R95 ;  /* 0x0000005f001f7220 */ /* 0x000fe20000410000 */
[C---:B------:R-:W-:Y:S04]  /*ab40*/  HMMA.16816.F32.BF16 R24, R128.reuse, R106, R24 ;  /* 0x0000006a8018723c */ /* 0x040fe80000041818 */
[----:B------:R-:W-:Y:S01]  /*ab50*/  LDSM.16.MT88.4 R76, [R183+0x800] ;  /* 0x00080000b74c783b */ /* 0x000fe20000004200 */
[--C-:B------:R-:W-:Y:S02]  /*ab60*/  FFMA.FTZ R2, R136, c[0x0][0x2d0], -R69.reuse ;  /* 0x0000b40088027a23 */ /* 0x100fe40000010845 */
[C---:B------:R-:W-:Y:S01]  /*ab70*/  FMUL.FTZ R54, R0.reuse, R54 ;  /* 0x0000003600367220 */ /* 0x040fe20000410000 */
[C---:B----4-:R-:W-:Y:S01]  /*ab80*/  HMMA.16816.F32.BF16 R28, R128.reuse, R96, R28 ;  /* 0x00000060801c723c */ /* 0x050fe2000004181c */
[----:B------:R-:W-:Y:S03]  /*ab90*/  MUFU.EX2 R94, R141 ;  /* 0x0000008d005e7308 */ /* 0x000fe60000000800 */
[----:B------:R-:W-:Y:S01]  /*aba0*/  LDSM.16.MT88.4 R104, [R185+0x2800] ;  /* 0x00280000b968783b */ /* 0x000fe20000004200 */
[----:B------:R-:W-:Y:S02]  /*abb0*/  FMUL.FTZ R55, R0, R55 ;  /* 0x0000003700377220 */ /* 0x000fe40000410000 */
[--C-:B------:R-:W-:Y:S01]  /*abc0*/  FFMA.FTZ R96, R194, c[0x0][0x2d0], -R69.reuse ;  /* 0x0000b400c2607a23 */ /* 0x100fe20000010845 */
[C---:B------:R-:W-:Y:S03]  /*abd0*/  HMMA.16816.F32.BF16 R32, R128.reuse, R98, R32 ;  /* 0x000000628020723c */ /* 0x040fe60000041820 */
[----:B------:R-:W-:Y:S01]  /*abe0*/  MUFU.EX2 R95, R140 ;  /* 0x0000008c005f7308 */ /* 0x000fe20000000800 */
[C---:B------:R-:W-:Y:S02]  /*abf0*/  FMUL.FTZ R58, R0.reuse, R58 ;  /* 0x0000003a003a7220 */ /* 0x040fe40000410000 */
[C---:B------:R-:W-:Y:S02]  /*ac00*/  FMUL.FTZ R59, R0.reuse, R59 ;  /* 0x0000003b003b7220 */ /* 0x040fe40000410000 */
[C---:B--2---:R-:W-:Y:S04]  /*ac10*/  HMMA.16816.F32.BF16 R36, R128.reuse, R88, R36 ;  /* 0x000000588024723c */ /* 0x044fe80000041824 */
[C---:B------:R-:W-:Y:S01]  /*ac20*/  FMUL.FTZ R62, R0.reuse, R62 ;  /* 0x0000003e003e7220 */ /* 0x040fe20000410000 */
[----:B------:R2:W-:Y:S01]  /*ac30*/  MUFU.EX2 R88, R2 ;  /* 0x0000000200587308 */ /* 0x0005e20000000800 */
[C---:B------:R-:W-:Y:S02]  /*ac40*/  FMUL.FTZ R63, R0.reuse, R63 ;  /* 0x0000003f003f7220 */ /* 0x040fe40000410000 */
[C---:B------:R-:W-:Y:S04]  /*ac50*/  HMMA.16816.F32.BF16 R40, R128.reuse, R90, R40 ;  /* 0x0000005a8028723c */ /* 0x040fe80000041828 */
[C---:B------:R-:W-:Y:S02]  /*ac60*/  FMUL.FTZ R66, R0.reuse, R66 ;  /* 0x0000004200427220 */ /* 0x040fe40000410000 */
[C---:B------:R-:W-:Y:S01]  /*ac70*/  FMUL.FTZ R67, R0.reuse, R67 ;  /* 0x0000004300437220 */ /* 0x040fe20000410000 */
[----:B------:R-:W-:Y:S01]  /*ac80*/  MUFU.EX2 R89, R143 ;  /* 0x0000008f00597308 */ /* 0x000fe20000000800 */
[C---:B-1----:R-:W-:Y:S04]  /*ac90*/  HMMA.16816.F32.BF16 R44, R128.reuse, R80, R44 ;  /* 0x00000050802c723c */ /* 0x042fe8000004182c */
[----:B------:R-:W-:Y:S04]  /*aca0*/  FFMA.FTZ R0, R0, R228, R208 ;  /* 0x000000e400007223 */ /* 0x000fe800000100d0 */
[C---:B------:R-:W-:Y:S01]  /*acb0*/  HMMA.16816.F32.BF16 R48, R128.reuse, R82, R48 ;  /* 0x000000528030723c */ /* 0x040fe20000041830 */
[----:B------:R-:W-:Y:S01]  /*acc0*/  LDSM.16.MT88.4 R80, [R185+0x800] ;  /* 0x00080000b950783b */ /* 0x000fe20000004200 */
[----:B------:R-:W1:Y:S02]  /*acd0*/  MUFU.EX2 R91, R142 ;  /* 0x0000008e005b7308 */ /* 0x000e640000000800 */
[--C-:B--2---:R-:W-:Y:S04]  /*ace0*/  FFMA.FTZ R2, R137, c[0x0][0x2d0], -R69.reuse ;  /* 0x0000b40089027a23 */ /* 0x104fe80000010845 */
[C---:B---3--:R-:W-:Y:S04]  /*acf0*/  HMMA.16816.F32.BF16 R52, R128.reuse, R72, R52 ;  /* 0x000000488034723c */ /* 0x048fe80000041834 */
[----:B------:R2:W3:Y:S04]  /*ad00*/  MUFU.EX2 R90, R2 ;  /* 0x00000002005a7308 */ /* 0x0004e80000000800 */
[C---:B------:R-:W-:Y:S01]  /*ad10*/  HMMA.16816.F32.BF16 R56, R128.reuse, R74, R56 ;  /* 0x0000004a8038723c */ /* 0x040fe20000041838 */
[----:B------:R-:W4:Y:S05]  /*ad20*/  LDSM.16.MT88.4 R72, [R186+0x3000] ;  /* 0x00300000ba48783b */ /* 0x000f2a0000004200 */
[----:B------:R-:W-:Y:S10]  /*ad30*/  MUFU.EX2 R98, R178 ;  /* 0x000000b200627308 */ /* 0x000ff40000000800 */
[----:B------:R-:W-:Y:S01]  /*ad40*/  MUFU.EX2 R142, R215 ;  /* 0x000000d7008e7308 */ /* 0x000fe20000000800 */
[--C-:B--2---:R-:W-:Y:S09]  /*ad50*/  FFMA.FTZ R2, R138, c[0x0][0x2d0], -R69.reuse ;  /* 0x0000b4008a027a23 */ /* 0x104ff20000010845 */
[----:B------:R2:W-:Y:S10]  /*ad60*/  MUFU.EX2 R93, R2 ;  /* 0x00000002005d7308 */ /* 0x0005f40000000800 */
[----:B------:R-:W-:Y:S01]  /*ad70*/  MUFU.EX2 R143, R214 ;  /* 0x000000d6008f7308 */ /* 0x000fe20000000800 */
[C---:B----4-:R-:W-:Y:S09]  /*ad80*/  HMMA.16816.F32.BF16 R60, R128.reuse, R72, R60 ;  /* 0x00000048803c723c */ /* 0x050ff2000004183c */
[----:B------:R-:W-:Y:S03]  /*ad90*/  MUFU.EX2 R178, R205 ;  /* 0x000000cd00b27308 */ /* 0x000fe60000000800 */
[----:B-1----:R-:W-:Y:S01]  /*ada0*/  F2FP.BF16.PACK_AB R72, R91, R89 ;  /* 0x000000595b48723e */ /* 0x002fe200000010ff */
[----:B------:R-:W-:Y:S03]  /*adb0*/  HMMA.16816.F32.BF16 R64, R128, R74, R64 ;  /* 0x0000004a8040723c */ /* 0x000fe60000041840 */
[--C-:B--2---:R-:W-:Y:S01]  /*adc0*/  FFMA.FTZ R2, R139, c[0x0][0x2d0], -R69.reuse ;  /* 0x0000b4008b027a23 */ /* 0x104fe20000010845 */
[----:B---3--:R-:W-:Y:S03]  /*add0*/  F2FP.BF16.PACK_AB R73, R90, R88 ;  /* 0x000000585a49723e */ /* 0x008fe600000010ff */
[----:B------:R-:W-:Y:S01]  /*ade0*/  F2FP.BF16.PACK_AB R74, R95, R94 ;  /* 0x0000005e5f4a723e */ /* 0x000fe200000010ff */
[----:B------:R-:W1:Y:S01]  /*adf0*/  MUFU.EX2 R103, R2 ;  /* 0x0000000200677308 */ /* 0x000e620000000800 */
[----:B------:R-:W-:Y:S09]  /*ae00*/  F2FP.BF16.PACK_AB R128, R135, R134 ;  /* 0x000000868780723e */ /* 0x000ff200000010ff */
[----:B------:R-:W-:Y:S10]  /*ae10*/  MUFU.EX2 R136, R218 ;  /* 0x000000da00887308 */ /* 0x000ff40000000800 */
[----:B------:R-:W2:Y:S01]  /*ae20*/  MUFU.EX2 R137, R217 ;  /* 0x000000d900897308 */ /* 0x000ea20000000800 */
[----:B-1----:R-:W-:Y:S01]  /*ae30*/  F2FP.BF16.PACK_AB R75, R103, R93 ;  /* 0x0000005d674b723e */ /* 0x002fe200000010ff */
[----:B------:R-:W-:Y:S02]  /*ae40*/  FADD.FTZ R2, R210, R70 ;  /* 0x00000046d2027221 */ /* 0x000fe40000010000 */
[----:B------:R-:W-:Y:S02]  /*ae50*/  FADD.FTZ R70, R209, R0 ;  /* 0x00000000d1467221 */ /* 0x000fe40000010000 */
[--C-:B------:R-:W-:Y:S04]  /*ae60*/  FFMA.FTZ R0, R144, c[0x0][0x2d0], -R69.reuse ;  /* 0x0000b40090007a23 */ /* 0x100fe80000010845 */
[----:B------:R-:W-:Y:S01]  /*ae70*/  MUFU.EX2 R210, R150 ;  /* 0x0000009600d27308 */ /* 0x000fe20000000800 */
[C---:B------:R-:W-:Y:S08]  /*ae80*/  HMMA.16816.F32.BF16 R4, R72.reuse, R76, R4 ;  /* 0x0000004c4804723c */ /* 0x040ff00000041804 */
[C---:B------:R-:W-:Y:S01]  /*ae90*/  HMMA.16816.F32.BF16 R8, R72.reuse, R78, R8 ;  /* 0x0000004e4808723c */ /* 0x040fe20000041808 */
[----:B------:R-:W1:Y:S01]  /*aea0*/  LDSM.16.MT88.4 R76, [R184+0x800] ;  /* 0x00080000b84c783b */ /* 0x000e620000004200 */
[----:B------:R3:W-:Y:S02]  /*aeb0*/  MUFU.EX2 R99, R0 ;  /* 0x0000000000637308 */ /* 0x0007e40000000800 */
[----:B--2---:R-:W-:Y:S04]  /*aec0*/  F2FP.BF16.PACK_AB R130, R137, R136 ;  /* 0x000000888982723e */ /* 0x004fe800000010ff */
[C---:B------:R-:W-:Y:S04]  /*aed0*/  HMMA.16816.F32.BF16 R12, R72.reuse, R80, R12 ;  /* 0x00000050480c723c */ /* 0x040fe8000004180c */
[----:B------:R-:W-:Y:S04]  /*aee0*/  MUFU.EX2 R144, R213 ;  /* 0x000000d500907308 */ /* 0x000fe80000000800 */
[C---:B------:R-:W-:Y:S01]  /*aef0*/  HMMA.16816.F32.BF16 R16, R72.reuse, R82, R16 ;  /* 0x000000524810723c */ /* 0x040fe20000041810 */
[----:B------:R-:W2:Y:S03]  /*af00*/  LDSM.16.MT88.4 R80, [R186+0x800] ;  /* 0x00080000ba50783b */ /* 0x000ea60000004200 */
[--C-:B---3--:R-:W-:Y:S02]  /*af10*/  FFMA.FTZ R0, R145, c[0x0][0x2d0], -R69.reuse ;  /* 0x0000b40091007a23 */ /* 0x108fe40000010845 */
[----:B------:R-:W-:Y:S10]  /*af20*/  MUFU.EX2 R145, R212 ;  /* 0x000000d400917308 */ /* 0x000ff40000000800 */
[----:B------:R3:W4:Y:S01]  /*af30*/  MUFU.EX2 R101, R0 ;  /* 0x0000000000657308 */ /* 0x0007220000000800 */
[C---:B-1----:R-:W-:Y:S08]  /*af40*/  HMMA.16816.F32.BF16 R20, R72.reuse, R76, R20 ;  /* 0x0000004c4814723c */ /* 0x042ff00000041814 */
[C---:B------:R-:W-:Y:S01]  /*af50*/  HMMA.16816.F32.BF16 R24, R72.reuse, R78, R24 ;  /* 0x0000004e4818723c */ /* 0x040fe20000041818 */
[----:B------:R-:W1:Y:S07]  /*af60*/  LDSM.16.MT88.4 R76, [R183+0x3800] ;  /* 0x00380000b74c783b */ /* 0x000e6e0000004200 */
[C---:B--2---:R-:W-:Y:S04]  /*af70*/  HMMA.16816.F32.BF16 R28, R72.reuse, R80, R28 ;  /* 0x00000050481c723c */ /* 0x044fe8000004181c */
[--C-:B---3--:R-:W-:Y:S04]  /*af80*/  FFMA.FTZ R0, R146, c[0x0][0x2d0], -R69.reuse ;  /* 0x0000b40092007a23 */ /* 0x108fe80000010845 */
[C---:B------:R-:W-:Y:S01]  /*af90*/  HMMA.16816.F32.BF16 R32, R72.reuse, R82, R32 ;  /* 0x000000524820723c */ /* 0x040fe20000041820 */
[----:B------:R-:W2:Y:S01]  /*afa0*/  LDSM.16.MT88.4 R80, [R185+0x3800] ;  /* 0x00380000b950783b */ /* 0x000ea20000004200 */
[----:B------:R3:W-:Y:S06]  /*afb0*/  MUFU.EX2 R209, R0 ;  /* 0x0000000000d17308 */ /* 0x0007ec0000000800 */
[C---:B-1----:R-:W-:Y:S04]  /*afc0*/  HMMA.16816.F32.BF16 R36, R72.reuse, R76, R36 ;  /* 0x0000004c4824723c */ /* 0x042fe80000041824 */
[--C-:B---3--:R-:W-:Y:S04]  /*afd0*/  FFMA.FTZ R0, R147, c[0x0][0x2d0], -R69.reuse ;  /* 0x0000b40093007a23 */ /* 0x108fe80000010845 */
[----:B------:R1:W3:Y:S01]  /*afe0*/  MUFU.EX2 R208, R0 ;  /* 0x0000000000d07308 */ /* 0x0002e20000000800 */
[C---:B------:R-:W-:Y:S01]  /*aff0*/  HMMA.16816.F32.BF16 R40, R72.reuse, R78, R40 ;  /* 0x0000004e4828723c */ /* 0x040fe20000041828 */
[----:B------:R-:W5:Y:S07]  /*b000*/  LDSM.16.MT88.4 R76, [R184+0x3800] ;  /* 0x00380000b84c783b */ /* 0x000f6e0000004200 */
[C---:B--2---:R-:W-:Y:S08]  /*b010*/  HMMA.16816.F32.BF16 R44, R72.reuse, R80, R44 ;  /* 0x00000050482c723c */ /* 0x044ff0000004182c */
[C---:B------:R-:W-:Y:S01]  /*b020*/  HMMA.16816.F32.BF16 R48, R72.reuse, R82, R48 ;  /* 0x000000524830723c */ /* 0x040fe20000041830 */
[----:B------:R-:W2:Y:S03]  /*b030*/  LDSM.16.MT88.4 R80, [R186+0x3800] ;  /* 0x00380000ba50783b */ /* 0x000ea60000004200 */
[----:B-1----:R-:W-:Y:S02]  /*b040*/  FADD.FTZ R0, R224, R2 ;  /* 0x00000002e0007221 */ /* 0x002fe40000010000 */
[----:B------:R-:W-:Y:S02]  /*b050*/  FADD.FTZ R2, R223, R70 ;  /* 0x00000046df027221 */ /* 0x000fe40000010000 */
[----:B------:R-:W-:Y:S04]  /*b060*/  FADD.FTZ R70, R225, R0 ;  /* 0x00000000e1467221 */ /* 0x000fe80000010000 */
[----:B------:R-:W-:Y:S02]  /*b070*/  FADD.FTZ R2, R216, R2 ;  /* 0x00000002d8027221 */ /* 0x000fe40000010000 */
[----:B------:R-:W-:Y:S02]  /*b080*/  FADD.FTZ R70, R89, R70 ;  /* 0x0000004659467221 */ /* 0x000fe40000010000 */
[----:B------:R-:W-:Y:S02]  /*b090*/  FADD.FTZ R2, R88, R2 ;  /* 0x0000000258027221 */ /* 0x000fe40000010000 */
[----:B------:R-:W-:Y:S02]  /*b0a0*/  FADD.FTZ R70, R91, R70 ;  /* 0x000000465b467221 */ /* 0x000fe40000010000 */
[----:B------:R-:W-:Y:S02]  /*b0b0*/  FADD.FTZ R92, R90, R2 ;  /* 0x000000025a5c7221 */ /* 0x000fe40000010000 */
[----:B------:R-:W-:Y:S01]  /*b0c0*/  LDSM.16.MT88.4 R88, [R184+0x1800] ;  /* 0x00180000b858783b */ /* 0x000fe20000004200 */
[C---:B-----5:R-:W-:Y:S03]  /*b0d0*/  HMMA.16816.F32.BF16 R52, R72.reuse, R76, R52 ;  /* 0x0000004c4834723c */ /* 0x060fe60000041834 */
[----:B------:R-:W-:Y:S02]  /*b0e0*/  FADD.FTZ R97, R93, R92 ;  /* 0x0000005c5d617221 */ /* 0x000fe40000010000 */
[--C-:B------:R-:W-:Y:S02]  /*b0f0*/  FFMA.FTZ R2, R202, c[0x0][0x2d0], -R69.reuse ;  /* 0x0000b400ca027a23 */ /* 0x100fe40000010845 */
[----:B------:R-:W-:Y:S01]  /*b100*/  FFMA.FTZ R0, R148, c[0x0][0x2d0], -R69 ;  /* 0x0000b40094007a23 */ /* 0x000fe20000010845 */
[C---:B------:R-:W-:Y:S01]  /*b110*/  HMMA.16816.F32.BF16 R56, R72.reuse, R78, R56 ;  /* 0x0000004e4838723c */ /* 0x040fe20000041838 */
[----:B------:R-:W1:Y:S01]  /*b120*/  LDSM.16.MT88.4 R76, [R183+0x1000] ;  /* 0x00100000b74c783b */ /* 0x000e620000004200 */
[----:B------:R5:W-:Y:S06]  /*b130*/  MUFU.EX2 R133, R2 ;  /* 0x0000000200857308 */ /* 0x000bec0000000800 */
[C---:B--2---:R-:W-:Y:S04]  /*b140*/  HMMA.16816.F32.BF16 R60, R72.reuse, R80, R60 ;  /* 0x00000050483c723c */ /* 0x044fe8000004183c */
[----:B------:R2:W1:Y:S04]  /*b150*/  MUFU.EX2 R150, R0 ;  /* 0x0000000000967308 */ /* 0x0004680000000800 */
[----:B------:R-:W-:Y:S01]  /*b160*/  HMMA.16816.F32.BF16 R64, R72, R82, R64 ;  /* 0x000000524840723c */ /* 0x000fe20000041840 */
[----:B------:R-:W1:Y:S06]  /*b170*/  LDSM.16.MT88.4 R80, [R185+0x1000] ;  /* 0x00100000b950783b */ /* 0x000e6c0000004200 */
[----:B------:R-:W-:Y:S02]  /*b180*/  F2FP.BF16.PACK_AB R72, R100, R98 ;  /* 0x000000626448723e */ /* 0x000fe400000010ff */
[----:B----4-:R-:W-:Y:S03]  /*b190*/  F2FP.BF16.PACK_AB R73, R101, R99 ;  /* 0x000000636549723e */ /* 0x010fe600000010ff */
[----:B------:R-:W-:Y:S01]  /*b1a0*/  F2FP.BF16.PACK_AB R74, R210, R102 ;  /* 0x00000066d24a723e */ /* 0x000fe200000010ff */
[----:B-----5:R-:W-:Y:S01]  /*b1b0*/  FADD.FTZ R2, R103, R97 ;  /* 0x0000006167027221 */ /* 0x020fe20000010000 */
[C---:B---3--:R-:W-:Y:S03]  /*b1c0*/  F2FP.BF16.PACK_AB R75, R208.reuse, R209 ;  /* 0x000000d1d04b723e */ /* 0x048fe600000010ff */
[----:B------:R-:W-:Y:S02]  /*b1d0*/  FADD.FTZ R2, R99, R2 ;  /* 0x0000000263027221 */ /* 0x000fe40000010000 */
[--C-:B--2---:R-:W-:Y:S02]  /*b1e0*/  FFMA.FTZ R0, R149, c[0x0][0x2d0], -R69.reuse ;  /* 0x0000b40095007a23 */ /* 0x104fe40000010845 */
[----:B------:R-:W-:Y:S02]  /*b1f0*/  FADD.FTZ R2, R101, R2 ;  /* 0x0000000265027221 */ /* 0x000fe40000010000 */
[----:B------:R2:W3:Y:S01]  /*b200*/  MUFU.EX2 R148, R0 ;  /* 0x0000000000947308 */ /* 0x0004e20000000800 */
[C---:B-1----:R-:W-:Y:S03]  /*b210*/  HMMA.16816.F32.BF16 R4, R72.reuse, R76, R4 ;  /* 0x0000004c4804723c */ /* 0x042fe60000041804 */
[----:B------:R-:W-:Y:S04]  /*b220*/  FADD.FTZ R2, R209, R2 ;  /* 0x00000002d1027221 */ /* 0x000fe80000010000 */
[----:B------:R-:W-:Y:S01]  /*b230*/  FADD.FTZ R2, R208, R2 ;  /* 0x00000002d0027221 */ /* 0x000fe20000010000 */
[C---:B------:R-:W-:Y:S01]  /*b240*/  HMMA.16816.F32.BF16 R8, R72.reuse, R78, R8 ;  /* 0x0000004e4808723c */ /* 0x040fe20000041808 */
[----:B------:R-:W1:Y:S03]  /*b250*/  LDSM.16.MT88.4 R76, [R186+0x1000] ;  /* 0x00100000ba4c783b */ /* 0x000e660000004200 */
[----:B------:R-:W-:Y:S04]  /*b260*/  FADD.FTZ R2, R150, R2 ;  /* 0x0000000296027221 */ /* 0x000fe80000010000 */
[C---:B------:R-:W-:Y:S04]  /*b270*/  HMMA.16816.F32.BF16 R12, R72.reuse, R80, R12 ;  /* 0x00000050480c723c */ /* 0x040fe8000004180c */
[--C-:B--2---:R-:W-:Y:S04]  /*b280*/  FFMA.FTZ R0, R176, c[0x0][0x2d0], -R69.reuse ;  /* 0x0000b400b0007a23 */ /* 0x104fe80000010845 */
[C---:B------:R-:W-:Y:S01]  /*b290*/  HMMA.16816.F32.BF16 R16, R72.reuse, R82, R16 ;  /* 0x000000524810723c */ /* 0x040fe20000041810 */
[----:B------:R-:W2:Y:S01]  /*b2a0*/  LDSM.16.MT88.4 R80, [R183+0x4000] ;  /* 0x00400000b750783b */ /* 0x000ea20000004200 */
[----:B------:R4:W5:Y:S02]  /*b2b0*/  MUFU.EX2 R147, R0 ;  /* 0x0000000000937308 */ /* 0x0009640000000800 */
[----:B---3--:R-:W-:Y:S04]  /*b2c0*/  FADD.FTZ R2, R148, R2 ;  /* 0x0000000294027221 */ /* 0x008fe80000010000 */
[C---:B------:R-:W-:Y:S08]  /*b2d0*/  HMMA.16816.F32.BF16 R20, R72.reuse, R84, R20 ;  /* 0x000000544814723c */ /* 0x040ff00000041814 */
[C---:B------:R-:W-:Y:S01]  /*b2e0*/  HMMA.16816.F32.BF16 R24, R72.reuse, R86, R24 ;  /* 0x000000564818723c */ /* 0x040fe20000041818 */
[----:B------:R-:W3:Y:S07]  /*b2f0*/  LDSM.16.MT88.4 R84, [R185+0x4000] ;  /* 0x00400000b954783b */ /* 0x000eee0000004200 */
[C---:B-1----:R-:W-:Y:S04]  /*b300*/  HMMA.16816.F32.BF16 R28, R72.reuse, R76, R28 ;  /* 0x0000004c481c723c */ /* 0x042fe8000004181c */
[--C-:B----4-:R-:W-:Y:S02]  /*b310*/  FFMA.FTZ R0, R179, c[0x0][0x2d0], -R69.reuse ;  /* 0x0000b400b3007a23 */ /* 0x110fe40000010845 */
[----:B-----5:R-:W-:Y:S02]  /*b320*/  FADD.FTZ R2, R147, R2 ;  /* 0x0000000293027221 */ /* 0x020fe40000010000 */
[----:B------:R1:W4:Y:S01]  /*b330*/  MUFU.EX2 R146, R0 ;  /* 0x0000000000927308 */ /* 0x0003220000000800 */
[C---:B------:R-:W-:Y:S01]  /*b340*/  HMMA.16816.F32.BF16 R32, R72.reuse, R78, R32 ;  /* 0x0000004e4820723c */ /* 0x040fe20000041820 */
[----:B------:R-:W5:Y:S07]  /*b350*/  LDSM.16.MT88.4 R76, [R184+0x4000] ;  /* 0x00400000b84c783b */ /* 0x000f6e0000004200 */
[C---:B--2---:R-:W-:Y:S08]  /*b360*/  HMMA.16816.F32.BF16 R36, R72.reuse, R80, R36 ;  /* 0x000000504824723c */ /* 0x044ff00000041824 */
[C---:B------:R-:W-:Y:S01]  /*b370*/  HMMA.16816.F32.BF16 R40, R72.reuse, R82, R40 ;  /* 0x000000524828723c */ /* 0x040fe20000041828 */
[----:B------:R-:W2:Y:S03]  /*b380*/  LDSM.16.MT88.4 R80, [R186+0x4000] ;  /* 0x00400000ba50783b */ /* 0x000ea60000004200 */
[--C-:B-1----:R-:W-:Y:S04]  /*b390*/  FFMA.FTZ R0, R197, c[0x0][0x2d0], -R69.reuse ;  /* 0x0000b400c5007a23 */ /* 0x102fe80000010845 */
[C---:B---3--:R-:W-:Y:S01]  /*b3a0*/  HMMA.16816.F32.BF16 R44, R72.reuse, R84, R44 ;  /* 0x00000054482c723c */ /* 0x048fe2000004182c */
[----:B------:R1:W3:Y:S03]  /*b3b0*/  MUFU.EX2 R141, R0 ;  /* 0x00000000008d7308 */ /* 0x0002e60000000800 */
[----:B----4-:R-:W-:Y:S04]  /*b3c0*/  FADD.FTZ R2, R146, R2 ;  /* 0x0000000292027221 */ /* 0x010fe80000010000 */
[C---:B------:R-:W-:Y:S01]  /*b3d0*/  HMMA.16816.F32.BF16 R48, R72.reuse, R86, R48 ;  /* 0x000000564830723c */ /* 0x040fe20000041830 */
[----:B------:R-:W4:Y:S07]  /*b3e0*/  LDSM.16.MT88.4 R84, [R183+0x1800] ;  /* 0x00180000b754783b */ /* 0x000f2e0000004200 */
[C---:B-----5:R-:W-:Y:S08]  /*b3f0*/  HMMA.16816.F32.BF16 R52, R72.reuse, R76, R52 ;  /* 0x0000004c4834723c */ /* 0x060ff00000041834 */
[C---:B------:R-:W-:Y:S01]  /*b400*/  HMMA.16816.F32.BF16 R56, R72.reuse, R78, R56 ;  /* 0x0000004e4838723c */ /* 0x040fe20000041838 */
[----:B------:R-:W5:Y:S03]  /*b410*/  LDSM.16.MT88.4 R76, [R185+0x1800] ;  /* 0x00180000b94c783b */ /* 0x000f660000004200 */
[--C-:B-1----:R-:W-:Y:S02]  /*b420*/  FFMA.FTZ R0, R198, c[0x0][0x2d0], -R69.reuse ;  /* 0x0000b400c6007a23 */ /* 0x102fe40000010845 */
[----:B---3--:R-:W-:Y:S02]  /*b430*/  FADD.FTZ R2, R141, R2 ;  /* 0x000000028d027221 */ /* 0x008fe40000010000 */
[C---:B--2---:R-:W-:Y:S01]  /*b440*/  HMMA.16816.F32.BF16 R60, R72.reuse, R80, R60 ;  /* 0x00000050483c723c */ /* 0x044fe2000004183c */
[----:B------:R1:W2:Y:S07]  /*b450*/  MUFU.EX2 R140, R0 ;  /* 0x00000000008c7308 */ /* 0x0002ae0000000800 */
[----:B------:R-:W-:Y:S01]  /*b460*/  HMMA.16816.F32.BF16 R64, R72, R82, R64 ;  /* 0x000000524840723c */ /* 0x000fe20000041840 */
[----:B------:R-:W3:Y:S06]  /*b470*/  LDSM.16.MT88.4 R80, [R186+0x1800] ;  /* 0x00180000ba50783b */ /* 0x000eec0000004200 */
[----:B------:R-:W-:Y:S02]  /*b480*/  F2FP.BF16.PACK_AB R72, R203, R178 ;  /* 0x000000b2cb48723e */ /* 0x000fe400000010ff */
[----:B------:R-:W-:Y:S03]  /*b490*/  F2FP.BF16.PACK_AB R74, R151, R177 ;  /* 0x000000b1974a723e */ /* 0x000fe600000010ff */
[----:B------:R-:W-:Y:S02]  /*b4a0*/  F2FP.BF16.PACK_AB R73, R148, R150 ;  /* 0x000000969449723e */ /* 0x000fe400000010ff */
[----:B------:R-:W-:Y:S01]  /*b4b0*/  F2FP.BF16.PACK_AB R75, R146, R147 ;  /* 0x00000093924b723e */ /* 0x000fe200000010ff */
[--C-:B-1----:R-:W-:Y:S02]  /*b4c0*/  FFMA.FTZ R0, R200, c[0x0][0x2d0], -R69.reuse ;  /* 0x0000b400c8007a23 */ /* 0x102fe40000010845 */
[----:B--2---:R-:W-:Y:S04]  /*b4d0*/  FADD.FTZ R2, R140, R2 ;  /* 0x000000028c027221 */ /* 0x004fe80000010000 */
[C---:B----4-:R-:W-:Y:S01]  /*b4e0*/  HMMA.16816.F32.BF16 R4, R72.reuse, R84, R4 ;  /* 0x000000544804723c */ /* 0x050fe20000041804 */
[----:B------:R1:W2:Y:S07]  /*b4f0*/  MUFU.EX2 R139, R0 ;  /* 0x00000000008b7308 */ /* 0x0002ae0000000800 */
[C---:B------:R-:W-:Y:S01]  /*b500*/  HMMA.16816.F32.BF16 R8, R72.reuse, R86, R8 ;  /* 0x000000564808723c */ /* 0x040fe20000041808 */
[----:B------:R-:W4:Y:S07]  /*b510*/  LDSM.16.MT88.4 R84, [R183+0x4800] ;  /* 0x00480000b754783b */ /* 0x000f2e0000004200 */
[C---:B-----5:R-:W-:Y:S08]  /*b520*/  HMMA.16816.F32.BF16 R12, R72.reuse, R76, R12 ;  /* 0x0000004c480c723c */ /* 0x060ff0000004180c */
[C---:B------:R-:W-:Y:S01]  /*b530*/  HMMA.16816.F32.BF16 R16, R72.reuse, R78, R16 ;  /* 0x0000004e4810723c */ /* 0x040fe20000041810 */
[----:B------:R-:W5:Y:S03]  /*b540*/  LDSM.16.MT88.4 R76, [R185+0x4800] ;  /* 0x00480000b94c783b */ /* 0x000f660000004200 */
[--C-:B-1----:R-:W-:Y:S02]  /*b550*/  FFMA.FTZ R0, R201, c[0x0][0x2d0], -R69.reuse ;  /* 0x0000b400c9007a23 */ /* 0x102fe40000010845 */
[----:B--2---:R-:W-:Y:S02]  /*b560*/  FADD.FTZ R2, R139, R2 ;  /* 0x000000028b027221 */ /* 0x004fe40000010000 */
[C---:B------:R-:W-:Y:S01]  /*b570*/  HMMA.16816.F32.BF16 R20, R72.reuse, R88, R20 ;  /* 0x000000584814723c */ /* 0x040fe20000041814 */
[----:B------:R1:W-:Y:S07]  /*b580*/  MUFU.EX2 R138, R0 ;  /* 0x00000000008a7308 */ /* 0x0003ee0000000800 */
[C---:B------:R-:W-:Y:S01]  /*b590*/  HMMA.16816.F32.BF16 R24, R72.reuse, R90, R24 ;  /* 0x0000005a4818723c */ /* 0x040fe20000041818 */
[----:B------:R-:W2:Y:S07]  /*b5a0*/  LDSM.16.MT88.4 R88, [R184+0x4800] ;  /* 0x00480000b858783b */ /* 0x000eae0000004200 */
[C---:B---3--:R-:W-:Y:S08]  /*b5b0*/  HMMA.16816.F32.BF16 R28, R72.reuse, R80, R28 ;  /* 0x00000050481c723c */ /* 0x048ff0000004181c */
[C---:B------:R-:W-:Y:S01]  /*b5c0*/  HMMA.16816.F32.BF16 R32, R72.reuse, R82, R32 ;  /* 0x000000524820723c */ /* 0x040fe20000041820 */
[----:B------:R-:W3:Y:S03]  /*b5d0*/  LDSM.16.MT88.4 R80, [R186+0x4800] ;  /* 0x00480000ba50783b */ /* 0x000ee60000004200 */
[----:B-1----:R-:W-:Y:S02]  /*b5e0*/  FADD.FTZ R0, R94, R70 ;  /* 0x000000465e007221 */ /* 0x002fe40000010000 */
[--C-:B------:R-:W-:Y:S02]  /*b5f0*/  FFMA.FTZ R70, R196, c[0x0][0x2d0], -R69.reuse ;  /* 0x0000b400c4467a23 */ /* 0x100fe40000010845 */
[C---:B----4-:R-:W-:Y:S02]  /*b600*/  HMMA.16816.F32.BF16 R36, R72.reuse, R84, R36 ;  /* 0x000000544824723c */ /* 0x050fe40000041824 */
[----:B------:R-:W1:Y:S02]  /*b610*/  MUFU.EX2 R132, R70 ;  /* 0x0000004600847308 */ /* 0x000e640000000800 */
[----:B------:R-:W-:Y:S02]  /*b620*/  FADD.FTZ R0, R95, R0 ;  /* 0x000000005f007221 */ /* 0x000fe40000010000 */
[----:B------:R-:W-:Y:S01]  /*b630*/  LDSM.16.MT88.4 R92, [R186+0x2000] ;  /* 0x00200000ba5c783b */ /* 0x000fe20000004200 */
[----:B------:R-:W-:Y:S01]  /*b640*/  FFMA.FTZ R69, R193, c[0x0][0x2d0], -R69 ;  /* 0x0000b400c1457a23 */ /* 0x000fe20000010845 */
[C---:B------:R-:W-:Y:S04]  /*b650*/  HMMA.16816.F32.BF16 R40, R72.reuse, R86, R40 ;  /* 0x000000564828723c */ /* 0x040fe80000041828 */
[----:B------:R4:W-:Y:S01]  /*b660*/  MUFU.EX2 R70, R96 ;  /* 0x0000006000467308 */ /* 0x0009e20000000800 */
[----:B------:R-:W-:Y:S01]  /*b670*/  FADD.FTZ R0, R98, R0 ;  /* 0x0000000062007221 */ /* 0x000fe20000010000 */
[----:B------:R-:W-:Y:S02]  /*b680*/  LDSM.16.MT88.4 R84, [R185+0x2000] ;  /* 0x00200000b954783b */ /* 0x000fe40000004200 */
[C---:B-----5:R-:W-:Y:S04]  /*b690*/  HMMA.16816.F32.BF16 R44, R72.reuse, R76, R44 ;  /* 0x0000004c482c723c */ /* 0x060fe8000004182c */
[----:B------:R-:W-:Y:S02]  /*b6a0*/  FADD.FTZ R0, R100, R0 ;  /* 0x0000000064007221 */ /* 0x000fe40000010000 */
[----:B------:R-:W5:Y:S02]  /*b6b0*/  MUFU.EX2 R69, R69 ;  /* 0x0000004500457308 */ /* 0x000f640000000800 */
[C---:B------:R-:W-:Y:S01]  /*b6c0*/  HMMA.16816.F32.BF16 R48, R72.reuse, R78, R48 ;  /* 0x0000004e4830723c */ /* 0x040fe20000041830 */
[----:B------:R-:W3:Y:S03]  /*b6d0*/  LDSM.16.MT88.4 R76, [R183+0x2000] ;  /* 0x00200000b74c783b */ /* 0x000ee60000004200 */
[----:B-1----:R-:W-:Y:S01]  /*b6e0*/  F2FP.BF16.PACK_AB R129, R132, R133 ;  /* 0x000000858481723e */ /* 0x002fe200000010ff */
[----:B------:R-:W-:Y:S03]  /*b6f0*/  FADD.FTZ R0, R102, R0 ;  /* 0x0000000066007221 */ /* 0x000fe60000010000 */
[C---:B--2---:R-:W-:Y:S01]  /*b700*/  HMMA.16816.F32.BF16 R52, R72.reuse, R88, R52 ;  /* 0x000000584834723c */ /* 0x044fe20000041834 */
[----:B----4-:R-:W-:Y:S03]  /*b710*/  LDSM.16.MT88.4 R96, [R184+0x2800] ;  /* 0x00280000b860783b */ /* 0x010fe60000004200 */
[----:B------:R-:W-:Y:S04]  /*b720*/  FADD.FTZ R0, R210, R0 ;  /* 0x00000000d2007221 */ /* 0x000fe80000010000 */
[C---:B------:R-:W-:Y:S01]  /*b730*/  HMMA.16816.F32.BF16 R56, R72.reuse, R90, R56 ;  /* 0x0000005a4838723c */ /* 0x040fe20000041838 */
[----:B------:R-:W1:Y:S03]  /*b740*/  LDSM.16.MT88.4 R88, [R184+0x2000] ;  /* 0x00200000b858783b */ /* 0x000e660000004200 */
[----:B------:R-:W-:Y:S01]  /*b750*/  FADD.FTZ R0, R178, R0 ;  /* 0x00000000b2007221 */ /* 0x000fe20000010000 */
[----:B-----5:R-:W-:Y:S03]  /*b760*/  F2FP.BF16.PACK_AB R131, R69, R70 ;  /* 0x000000464583723e */ /* 0x020fe600000010ff */
[C---:B---3--:R-:W-:Y:S04]  /*b770*/  HMMA.16816.F32.BF16 R60, R72.reuse, R80, R60 ;  /* 0x00000050483c723c */ /* 0x048fe8000004183c */
[----:B------:R-:W-:Y:S04]  /*b780*/  FADD.FTZ R0, R203, R0 ;  /* 0x00000000cb007221 */ /* 0x000fe80000010000 */
[----:B------:R-:W-:Y:S01]  /*b790*/  HMMA.16816.F32.BF16 R64, R72, R82, R64 ;  /* 0x000000524840723c */ /* 0x000fe20000041840 */
[----:B------:R-:W-:Y:S03]  /*b7a0*/  LDSM.16.MT88.4 R80, [R185+0x5000] ;  /* 0x00500000b950783b */ /* 0x000fe60000004200 */
[----:B------:R-:W-:Y:S03]  /*b7b0*/  FADD.FTZ R0, R177, R0 ;  /* 0x00000000b1007221 */ /* 0x000fe60000010000 */
[----:B------:R-:W-:Y:S01]  /*b7c0*/  F2FP.BF16.PACK_AB R72, R144, R142 ;  /* 0x0000008e9048723e */ /* 0x000fe200000010ff */
[----:B------:R-:W-:Y:S01]  /*b7d0*/  FADD.FTZ R0, R151, R0 ;  /* 0x0000000097007221 */ /* 0x000fe20000010000 */
[----:B------:R-:W-:Y:S03]  /*b7e0*/  F2FP.BF16.PACK_AB R74, R143, R145 ;  /* 0x000000918f4a723e */ /* 0x000fe600000010ff */
[----:B------:R-:W-:Y:S01]  /*b7f0*/  F2FP.BF16.PACK_AB R73, R140, R141 ;  /* 0x0000008d8c49723e */ /* 0x000fe200000010ff */
[----:B------:R-:W-:Y:S01]  /*b800*/  FADD.FTZ R0, R142, R0 ;  /* 0x000000008e007221 */ /* 0x000fe20000010000 */
[----:B------:R-:W-:Y:S03]  /*b810*/  F2FP.BF16.PACK_AB R75, R138, R139 ;  /* 0x0000008b8a4b723e */ /* 0x000fe600000010ff */
[----:B------:R-:W-:Y:S04]  /*b820*/  FADD.FTZ R0, R144, R0 ;  /* 0x0000000090007221 */ /* 0x000fe80000010000 */
[C---:B------:R-:W-:Y:S03]  /*b830*/  HMMA.16816.F32.BF16 R4, R72.reuse, R76, R4 ;  /* 0x0000004c4804723c */ /* 0x040fe60000041804 */
[----:B------:R-:W-:Y:S04]  /*b840*/  FADD.FTZ R0, R145, R0 ;  /* 0x0000000091007221 */ /* 0x000fe80000010000 */
[----:B------:R-:W-:Y:S01]  /*b850*/  FADD.FTZ R0, R143, R0 ;  /* 0x000000008f007221 */ /* 0x000fe20000010000 */
        /* <DEDUP_REMOVED lines=8> */
[C---:B------:R-:W-:Y:S08]  /*b8e0*/  HMMA.16816.F32.BF16 R28, R72.reuse, R92, R28 ;  /* 0x0000005c481c723c */ /* 0x040ff0000004181c */
[C---:B------:R-:W-:Y:S08]  /*b8f0*/  HMMA.16816.F32.BF16 R32, R72.reuse, R94, R32 ;  /* 0x0000005e4820723c */ /* 0x040ff00000041820 */
[C---:B--2---:R-:W-:Y:S08]  /*b900*/  HMMA.16816.F32.BF16 R36, R72.reuse, R76, R36 ;  /* 0x0000004c4824723c */ /* 0x044ff00000041824 */
[C---:B------:R-:W-:Y:S01]  /*b910*/  HMMA.16816.F32.BF16 R40, R72.reuse, R78, R40 ;  /* 0x0000004e4828723c */ /* 0x040fe20000041828 */
[----:B------:R-:W2:Y:S07]  /*b920*/  LDSM.16.MT88.4 R76, [R186+0x2800] ;  /* 0x00280000ba4c783b */ /* 0x000eae0000004200 */
[C---:B------:R-:W-:Y:S08]  /*b930*/  HMMA.16816.F32.BF16 R44, R72.reuse, R80, R44 ;  /* 0x00000050482c723c */ /* 0x040ff0000004182c */
[C---:B------:R-:W-:Y:S01]  /*b940*/  HMMA.16816.F32.BF16 R48, R72.reuse, R82, R48 ;  /* 0x000000524830723c */ /* 0x040fe20000041830 */
[----:B------:R-:W4:Y:S07]  /*b950*/  LDSM.16.MT88.4 R80, [R183+0x5800] ;  /* 0x00580000b750783b */ /* 0x000f2e0000004200 */
[C---:B---3--:R-:W-:Y:S08]  /*b960*/  HMMA.16816.F32.BF16 R52, R72.reuse, R84, R52 ;  /* 0x000000544834723c */ /* 0x048ff00000041834 */
[C---:B------:R-:W-:Y:S08]  /*b970*/  HMMA.16816.F32.BF16 R56, R72.reuse, R86, R56 ;  /* 0x000000564838723c */ /* 0x040ff00000041838 */
[C---:B-1----:R-:W-:Y:S08]  /*b980*/  HMMA.16816.F32.BF16 R60, R72.reuse, R88, R60 ;  /* 0x00000058483c723c */ /* 0x042ff0000004183c */
[----:B------:R-:W-:Y:S01]  /*b990*/  HMMA.16816.F32.BF16 R64, R72, R90, R64 ;  /* 0x0000005a4840723c */ /* 0x000fe20000041840 */
[----:B------:R-:W1:Y:S07]  /*b9a0*/  LDSM.16.MT88.4 R72, [R185+0x5800] ;  /* 0x00580000b948783b */ /* 0x000e6e0000004200 */
        /* <DEDUP_REMOVED lines=8> */
[C---:B--2---:R-:W-:Y:S08]  /*ba30*/  HMMA.16816.F32.BF16 R92, R128.reuse, R76, R28 ;  /* 0x0000004c805c723c */ /* 0x044ff0000004181c */
[C---:B------:R-:W-:Y:S08]  /*ba40*/  HMMA.16816.F32.BF16 R88, R128.reuse, R78, R32 ;  /* 0x0000004e8058723c */ /* 0x040ff00000041820 */
[C---:B----4-:R-:W-:Y:S08]  /*ba50*/  HMMA.16816.F32.BF16 R84, R128.reuse, R80, R36 ;  /* 0x000000508054723c */ /* 0x050ff00000041824 */
[C---:B------:R-:W-:Y:S08]  /*ba60*/  HMMA.16816.F32.BF16 R80, R128.reuse, R82, R40 ;  /* 0x000000528050723c */ /* 0x040ff00000041828 */
[C---:B-1----:R-:W-:Y:S08]  /*ba70*/  HMMA.16816.F32.BF16 R76, R128.reuse, R72, R44 ;  /* 0x00000048804c723c */ /* 0x042ff0000004182c */
[C---:B------:R-:W-:Y:S08]  /*ba80*/  HMMA.16816.F32.BF16 R72, R128.reuse, R74, R48 ;  /* 0x0000004a8048723c */ /* 0x040ff00000041830 */
[C---:B---3--:R-:W-:Y:S07]  /*ba90*/  HMMA.16816.F32.BF16 R52, R128.reuse, R4, R52 ;  /* 0x000000048034723c */ /* 0x048fee0000041834 */
[-C--:B------:R-:W-:Y:S01]  /*baa0*/  MOV R5, R3.reuse ;  /* 0x0000000300057202 */ /* 0x080fe20000000f00 */
[C---:B------:R-:W-:Y:S04]  /*bab0*/  HMMA.16816.F32.BF16 R56, R128.reuse, R6, R56 ;  /* 0x000000068038723c */ /* 0x040fe80000041838 */
[----:B------:R-:W-:Y:S02]  /*bac0*/  FADD.FTZ R4, R138, R2 ;  /* 0x000000028a047221 */ /* 0x000fe40000010000 */
[----:B------:R-:W-:Y:S02]  /*bad0*/  FADD.FTZ R2, R134, R0 ;  /* 0x0000000086027221 */ /* 0x000fe40000010000 */
[C---:B-----5:R-:W-:Y:S04]  /*bae0*/  HMMA.16816.F32.BF16 R60, R128.reuse, R8, R60 ;  /* 0x00000008803c723c */ /* 0x060fe8000004183c */
[----:B------:R-:W-:Y:S02]  /*baf0*/  FADD.FTZ R0, R133, R4 ;  /* 0x0000000485007221 */ /* 0x000fe40000010000 */
[----:B------:R-:W-:Y:S02]  /*bb00*/  FADD.FTZ R2, R135, R2 ;  /* 0x0000000287027221 */ /* 0x000fe40000010000 */
[----:B------:R-:W-:Y:S01]  /*bb10*/  FADD.FTZ R0, R132, R0 ;  /* 0x0000000084007221 */ /* 0x000fe20000010000 */
[----:B------:R-:W-:Y:S03]  /*bb20*/  HMMA.16816.F32.BF16 R64, R128, R10, R64 ;  /* 0x0000000a8040723c */ /* 0x000fe60000041840 */
[----:B------:R-:W-:Y:S02]  /*bb30*/  FADD.FTZ R2, R136, R2 ;  /* 0x0000000288027221 */ /* 0x000fe40000010000 */
[----:B------:R-:W-:Y:S01]  /*bb40*/  FADD.FTZ R0, R70, R0 ;  /* 0x0000000046007221 */ /* 0x000fe20000010000 */
[----:B------:R-:W-:Y:S01]  /*bb50*/  MOV R70, R3 ;  /* 0x0000000300467202 */ /* 0x000fe20000000f00 */
[----:B------:R-:W-:Y:S02]  /*bb60*/  FADD.FTZ R227, R137, R2 ;  /* 0x0000000289e37221 */ /* 0x000fe40000010000 */
[----:B------:R-:W-:Y:S03]  /*bb70*/  FADD.FTZ R228, R69, R0 ;  /* 0x0000000045e47221 */ /* 0x000fe60000010000 */
[----:B------:R-:W-:Y:S01]  /*bb80*/  MOV R69, R68 ;  /* 0x0000004400457202 */ /* 0x000fe20000000f00 */
[----:B------:R-:W-:-:S05]  /*bb90*/  @P0 BRA `(.L_x_734) ;  /* 0xffffb84000000947 */ /* 0x000fca000383ffff */
.L_x_713:
[----:B------:R-:W-:Y:S01]  /*bba0*/  IMAD.MOV.U32 R0, RZ, RZ, c[0x0][0x2c4] ;  /* 0x0000b100ff007624 */ /* 0x000fe200078e00ff */
[----:B------:R-:W-:Y:S01]  /*bbb0*/  IADD3 R2, R232, 0x1, -R231 ;  /* 0x00000001e8027810 */ /* 0x000fe20007ffe8e7 */
[----:B------:R-:W-:-:S03]  /*bbc0*/  IMAD.MOV.U32 R4, RZ, RZ, c[0x0][0x32c] ;  /* 0x0000cb00ff047624 */ /* 0x000fc600078e00ff */
[----:B------:R-:W-:Y:S02]  /*bbd0*/  ISETP.NE.AND P1, PT, R0, 0x1, PT ;  /* 0x000000010000780c */ /* 0x000fe40003f25270 */
[----:B------:R-:W-:Y:S02]  /*bbe0*/  IADD3 R0, R244, 0x7f, RZ ;  /* 0x0000007ff4007810 */ /* 0x000fe40007ffe0ff */
[----:B------:R-:W-:-:S09]  /*bbf0*/  ISETP.GE.AND P0, PT, R4, 0x1, PT ;  /* 0x000000010400780c */ /* 0x000fd20003f06270 */
[----:B------:R-:W-:-:S05]  /*bc00*/  @P1 IMAD.HI.U32 R3, R0, c[0x0][0x2c8], RZ ;  /* 0x0000b20000031a27 */ /* 0x000fca00078e00ff */
[----:B------:R-:W-:-:S05]  /*bc10*/  @P1 SHF.R.U32.HI R0, RZ, c[0x0][0x2cc], R3 ;  /* 0x0000b300ff001a19 */ /* 0x000fca0000011603 */
[----:B------:R-:W-:-:S05]  /*bc20*/  IMAD.IADD R0, R2, 0x1, R0 ;  /* 0x0000000102007824 */ /* 0x000fca00078e0200 */
[----:B------:R-:W-:Y:S01]  /*bc30*/  IADD3 R2, R0, -c[0x0][0x324], RZ ;  /* 0x8000c90000027a10 */ /* 0x000fe20007ffe0ff */
[----:B------:R-:W-:Y:S05]  /*bc40*/  @!P0 BRA `(.L_x_735) ;  /* 0x0000011000008947 */ /* 0x000fea0003800000 */
[----:B------:R-:W-:Y:S01]  /*bc50*/  ISETP.GT.AND P0, PT, R0, -0x1, PT ;  /* 0xffffffff0000780c */ /* 0x000fe20003f04270 */
[----:B------:R-:W-:-:S12]  /*bc60*/  BSSY B0, `(.L_x_736) ;  /* 0x000000d000007945 */ /* 0x000fd80003800000 */
[----:B------:R-:W-:Y:S05]  /*bc70*/  @P0 BRA `(.L_x_737) ;  /* 0x0000007000000947 */ /* 0x000fea0003800000 */
[----:B------:R-:W-:Y:S01]  /*bc80*/  IMAD.MOV.U32 R3, RZ, RZ, 0x1 ;  /* 0x00000001ff037424 */ /* 0x000fe200078e00ff */
[----:B------:R-:W-:-:S04]  /*bc90*/  LOP3.LUT R0, RZ, R0, RZ, 0x33, !PT ;  /* 0x00000000ff007212 */ /* 0x000fc800078e33ff */
[----:B------:R-:W-:-:S13]  /*bca0*/  ISETP.NE.AND P0, PT, R3, c[0x0][0x32c], PT ;  /* 0x0000cb0003007a0c */ /* 0x000fda0003f05270 */
[----:B------:R-:W-:-:S05]  /*bcb0*/  @P0 IMAD.HI.U32 R3, R0, c[0x0][0x330], RZ ;  /* 0x0000cc0000030a27 */ /* 0x000fca00078e00ff */
[----:B------:R-:W-:-:S04]  /*bcc0*/  @P0 SHF.R.U32.HI R0, RZ, c[0x0][0x334], R3 ;  /* 0x0000cd00ff000a19 */ /* 0x000fc80000011603 */
[----:B------:R-:W-:Y:S01]  /*bcd0*/  LOP3.LUT R0, RZ, R0, RZ, 0x33, !PT ;  /* 0x00000000ff007212 */ /* 0x000fe200078e33ff */
[----:B------:R-:W-:Y:S05]  /*bce0*/  BRA `(.L_x_738) ;  /* 0x0000004000007947 */ /* 0x000fea0003800000 */
.L_x_737:
[----:B------:R-:W-:-:S04]  /*bcf0*/  MOV R3, 0x1 ;  /* 0x0000000100037802 */ /* 0x000fc80000000f00 */
[----:B------:R-:W-:-:S13]  /*bd00*/  ISETP.NE.AND P0, PT, R3, c[0x0][0x32c], PT ;  /* 0x0000cb0003007a0c */ /* 0x000fda0003f05270 */
[----:B------:R-:W-:-:S05]  /*bd10*/  @P0 IMAD.HI.U32 R3, R0, c[0x0][0x330], RZ ;  /* 0x0000cc0000030a27 */ /* 0x000fca00078e00ff */
[----:B------:R-:W-:Y:S02]  /*bd20*/  @P0 SHF.R.U32.HI R0, RZ, c[0x0][0x334], R3 ;  /* 0x0000cd00ff000a19 */ /* 0x000fe40000011603 */
.L_x_738:
[----:B------:R-:W-:Y:S05]  /*bd30*/  BSYNC B0 ;  /* 0x0000000000007941 */ /* 0x000fea0003800000 */
.L_x_736:
[----:B------:R-:W-:-:S05]  /*bd40*/  IMAD R0, R0, c[0x0][0x32c], RZ ;  /* 0x0000cb0000007a24 */ /* 0x000fca00078e02ff */
[----:B------:R-:W-:-:S04]  /*bd50*/  IMNMX R2, R2, R0, !PT ;  /* 0x0000000002027217 */ /* 0x000fc80007800200 */
.L_x_735:
[----:B------:R-:W-:-:S05]  /*bd60*/  IADD3 R2, R2, 0x5f, RZ ;  /* 0x0000005f02027810 */ /* 0x000fca0007ffe0ff */
        /* <DEDUP_REMOVED lines=8> */
.L_x_750:
        /* <DEDUP_REMOVED lines=39> */
.L_x_851:
        /* <DEDUP_REMOVED lines=24> */
.L_x_852:
        /* <DEDUP_REMOVED lines=16> */
.L_x_741:
[----:B--23--:R-:W-:Y:S05]  /*c2e0*/  BSYNC B0 ;  /* 0x0000000000007941 */ /* 0x00cfea0003800000 */
.L_x_740:
        /* <DEDUP_REMOVED lines=126> */
[----:B------:R-:W-:Y:S02]  /*cad0*/  FMUL.FTZ R10, R10, c[0x0][0x320] ;  /* 0x0000c8000a0a7a20 */ /* 0x000fe40000410000 */
[----:B------:R-:W-:Y:S04]  /*cae0*/  FMUL.FTZ R3, R11, c[0x0][0x320] ;  /* 0x0000c8000b037a20 */ /* 0x000fe80000410000 */
[----:B------:R-:W3:Y:S02]  /*caf0*/  MUFU.TANH R139, R10 ;  /* 0x0000000a008b7308 */ /* 0x000ee40000002400 */
[----:B------:R-:W-:Y:S08]  /*cb00*/  FMUL.FTZ R2, R12, c[0x0][0x320] ;  /* 0x0000c8000c027a20 */ /* 0x000ff00000410000 */
[----:B------:R4:W2:Y:S01]  /*cb10*/  MUFU.TANH R133, R2 ;  /* 0x0000000200857308 */ /* 0x0008a20000002400 */
[----:B-1----:R-:W-:Y:S09]  /*cb20*/  FMUL.FTZ R0, R5, c[0x0][0x320] ;  /* 0x0000c80005007a20 */ /* 0x002ff20000410000 */
[----:B------:R1:W1:Y:S10]  /*cb30*/  MUFU.TANH R142, R0 ;  /* 0x00000000008e7308 */ /* 0x0002740000002400 */
[----:B------:R5:W2:Y:S01]  /*cb40*/  MUFU.TANH R138, R3 ;  /* 0x00000003008a7308 */ /* 0x000aa20000002400 */
[----:B----4-:R-:W-:Y:S09]  /*cb50*/  FMUL.FTZ R2, R19, c[0x0][0x320] ;  /* 0x0000c80013027a20 */ /* 0x010ff20000410000 */
[----:B------:R-:W4:Y:S01]  /*cb60*/  MUFU.TANH R147, R2 ;  /* 0x0000000200937308 */ /* 0x000f220000002400 */
[----:B-1----:R-:W-:Y:S09]  /*cb70*/  FMUL.FTZ R0, R6, c[0x0][0x320] ;  /* 0x0000c80006007a20 */ /* 0x002ff20000410000 */
[----:B------:R1:W1:Y:S01]  /*cb80*/  MUFU.TANH R141, R0 ;  /* 0x00000000008d7308 */ /* 0x0002620000002400 */
[----:B-----5:R-:W-:Y:S09]  /*cb90*/  FMUL.FTZ R3, R18, c[0x0][0x320] ;  /* 0x0000c80012037a20 */ /* 0x020ff20000410000 */
        /* <DEDUP_REMOVED lines=8> */
[----:B------:R-:W-:Y:S03]  /*cc20*/  LDSM.16.M88.4 R4, [R181+0x2000] ;  /* 0x00200000b504783b */ /* 0x000fe60000000200 */
[----:B-----5:R-:W-:Y:S05]  /*cc30*/  FMUL.FTZ R0, R9, c[0x0][0x320] ;  /* 0x0000c80009007a20 */ /* 0x020fea0000410000 */
[----:B------:R-:W1:Y:S01]  /*cc40*/  LDSM.16.M88.4 R8, [R181+0x1800] ;  /* 0x00180000b508783b */ /* 0x000e620000000200 */
[----:B------:R5:W1:Y:S11]  /*cc50*/  MUFU.TANH R137, R0 ;  /* 0x0000000000897308 */ /* 0x000a760000002400 */
[----:B------:R-:W-:Y:S03]  /*cc60*/  @!UPT UIADD3 URZ, URZ, URZ, URZ ;  /* 0x0000003f3f3ff290 */ /* 0x000fe6000fffe03f */
[----:B------:R-:W-:Y:S02]  /*cc70*/  FMUL.FTZ R3, R26, c[0x0][0x320] ;  /* 0x0000c8001a037a20 */ /* 0x000fe40000410000 */
[----:B------:R-:W-:Y:S02]  /*cc80*/  FMUL.FTZ R2, R27, c[0x0][0x320] ;  /* 0x0000c8001b027a20 */ /* 0x000fe40000410000 */
[----:B------:R-:W2:Y:S01]  /*cc90*/  MUFU.TANH R150, R3 ;  /* 0x0000000300967308 */ /* 0x000ea20000002400 */
[----:B-----5:R-:W-:Y:S09]  /*cca0*/  FMUL.FTZ R0, R13, c[0x0][0x320] ;  /* 0x0000c8000d007a20 */ /* 0x020ff20000410000 */
[----:B------:R5:W2:Y:S10]  /*ccb0*/  MUFU.TANH R132, R0 ;  /* 0x0000000000847308 */ /* 0x000ab40000002400 */
        /* <DEDUP_REMOVED lines=11> */
[----:B------:R-:W3:Y:S01]  /*cd70*/  MUFU.TANH R178, R3 ;  /* 0x0000000300b27308 */ /* 0x000ee20000002400 */
[----:B--2---:R-:W-:Y:S02]  /*cd80*/  FMUL.FTZ R2, R35, c[0x0][0x320] ;  /* 0x0000c80023027a20 */ /* 0x004fe40000410000 */
[----:B-----5:R-:W-:Y:S07]  /*cd90*/  FMUL.FTZ R0, R15, c[0x0][0x320] ;  /* 0x0000c8000f007a20 */ /* 0x020fee0000410000 */
[----:B------:R2:W2:Y:S01]  /*cda0*/  MUFU.TANH R146, R0 ;  /* 0x0000000000927308 */ /* 0x0004a20000002400 */
[C---:B-1----:R-:W-:Y:S09]  /*cdb0*/  HMMA.16816.F32.BF16 R44, R172.reuse, R8, R44 ;  /* 0x00000008ac2c723c */ /* 0x042ff2000004182c */
[----:B------:R-:W1:Y:S01]  /*cdc0*/  MUFU.TANH R194, R2 ;  /* 0x0000000200c27308 */ /* 0x000e620000002400 */
[----:B------:R-:W-:Y:S03]  /*cdd0*/  HMMA.16816.F32.BF16 R48, R172, R10, R48 ;  /* 0x0000000aac30723c */ /* 0x000fe60000041830 */
[----:B--2---:R-:W-:Y:S06]  /*cde0*/  FMUL.FTZ R0, R16, c[0x0][0x320] ;  /* 0x0000c80010007a20 */ /* 0x004fec0000410000 */
[----:B------:R2:W1:Y:S03]  /*cdf0*/  MUFU.TANH R131, R0 ;  /* 0x0000000000837308 */ /* 0x0004660000002400 */
[----:B--2---:R-:W-:Y:S07]  /*ce00*/  FMUL.FTZ R0, R17, c[0x0][0x320] ;  /* 0x0000c80011007a20 */ /* 0x004fee0000410000 */
[----:B------:R2:W1:Y:S02]  /*ce10*/  MUFU.TANH R130, R0 ;  /* 0x0000000000827308 */ /* 0x0004640000002400 */
[----:B--2---:R-:W-:Y:S08]  /*ce20*/  FMUL.FTZ R0, R20, c[0x0][0x320] ;  /* 0x0000c80014007a20 */ /* 0x004ff00000410000 */
        /* <DEDUP_REMOVED lines=54> */
[----:B------:R2:W1:Y:S01]  /*d190*/  MUFU.TANH R201, R0 ;  /* 0x0000000000c97308 */ /* 0x0004620000002400 */
[----:B------:R-:W-:-:S05]  /*d1a0*/  @!P0 BRA `(.L_x_745) ;  /* 0x000004e000008947 */ /* 0x000fca0003800000 */
[----:B---34-:R-:W-:Y:S01]  /*d1b0*/  IMAD.MOV.U32 R196, RZ, RZ, c[0x0][0x2b8] ;  /* 0x0000ae00ffc47624 */ /* 0x018fe200078e00ff */
        /* <DEDUP_REMOVED lines=10> */
[----:B--2---:R-:W-:Y:S01]  /*d260*/  IMAD.MOV.U32 R0, RZ, RZ, R2 ;  /* 0x000000ffff007224 */ /* 0x004fe200078e0002 */
        /* <DEDUP_REMOVED lines=25> */
[----:B------:R2:W3:Y:S02]  /*d400*/  SHFL.IDX PT, R7, R0, RZ, 0x181f ;  /* 0x00181fff00077589 */ /* 0x0004e400000e0000 */
.L_x_853:
[----:B------:R-:W-:-:S05]  /*d410*/  BRA.DIV ~URZ, `(.L_x_747) ;  /* 0x0000c3027f007947 */ /* 0x000fca000b800000 */
[----:B------:R-:W4:Y:S01]  /*d420*/  SHFL.IDX PT, R2, R4, RZ, 0x181f ;  /* 0x00181fff04027589 */ /* 0x000f2200000e0000 */
[----:B------:R-:W-:Y:S02]  /*d430*/  ISETP.GE.AND P2, PT, R219, c[0x0][0x1d4], PT ;  /* 0x00007500db007a0c */ /* 0x000fe40003f46270 */
[----:B------:R-:W-:Y:S02]  /*d440*/  ISETP.GE.AND P1, PT, R221, c[0x0][0x1d4], PT ;  /* 0x00007500dd007a0c */ /* 0x000fe40003f26270 */
[CC--:B----4-:R-:W-:Y:S05]  /*d450*/  IADD3 R8, P0, R2.reuse, R24.reuse, RZ ;  /* 0x0000001802087210 */ /* 0x0d0fea0007f1e0ff */
        /* <DEDUP_REMOVED lines=8> */
[----:B----4-:R-:W3:Y:S04]  /*d4e0*/  SHFL.IDX PT, R2, R4, 0x1, 0x181f ;  /* 0x00381f0004027f89 */ /* 0x010ee800000e0000 */
[----:B------:R-:W4:Y:S01]  /*d4f0*/  SHFL.IDX PT, R3, R0, 0x1, 0x181f ;  /* 0x00381f0000037f89 */ /* 0x000f2200000e0000 */
[C---:B---3--:R-:W-:Y:S05]  /*d500*/  IADD3 R8, P0, R2.reuse, R24, RZ ;  /* 0x0000001802087210 */ /* 0x048fea0007f1e0ff */
[C---:B----4-:R-:W-:Y:S01]  /*d510*/  IMAD.X R9, R3.reuse, 0x1, R5, P0 ;  /* 0x0000000103097824 */ /* 0x050fe200000e0605 */
[----:B------:R-:W-:Y:S04]  /*d520*/  IADD3 R2, P0, R2, R25, RZ ;  /* 0x0000001902027210 */ /* 0x000fe80007f1e0ff */
[----:B------:R3:W-:Y:S01]  /*d530*/  LDGSTS.E.BYPASS.LTC128B.128 [R195+0x9100], [R8.64], !P2 ;  /* 0x0910000008c37fae */ /* 0x0007e2000d101d46 */
[----:B------:R-:W-:Y:S05]  /*d540*/  IMAD.X R3, R3, 0x1, R6, P0 ;  /* 0x0000000103037824 */ /* 0x000fea00000e0606 */
[----:B------:R4:W-:Y:S04]  /*d550*/  LDGSTS.E.BYPASS.LTC128B.128 [R195+0xc100], [R2.64], !P1 ;  /* 0x0c10000002c37fae */ /* 0x0009e8000c901d46 */
[----:B---3--:R4:W3:Y:S01]  /*d560*/  SHFL.IDX PT, R9, R0, 0x2, 0x181f ;  /* 0x00581f0000097f89 */ /* 0x0088e200000e0000 */
[----:B------:R-:W-:Y:S03]  /*d570*/  SEL R8, RZ, 0x10, P1 ;  /* 0x00000010ff087807 */ /* 0x000fe60000800000 */
[----:B--2---:R4:W2:Y:S04]  /*d580*/  SHFL.IDX PT, R0, R4, 0x2, 0x181f ;  /* 0x00581f0004007f89 */ /* 0x0048a800000e0000 */
.L_x_854:
[C---:B----4-:R-:W-:Y:S02]  /*d590*/  IADD3 R2, -R7.reuse, 0x10, RZ ;  /* 0x0000001007027810 */ /* 0x050fe40007ffe1ff */
[----:B------:R-:W-:Y:S02]  /*d5a0*/  ISETP.NE.U32.AND P2, PT, R7, RZ, PT ;  /* 0x000000ff0700720c */ /* 0x000fe40003f45070 */
[----:B------:R-:W-:Y:S04]  /*d5b0*/  LOP3.LUT R2, R2, 0xf, RZ, 0xc0, !PT ;  /* 0x0000000f02027812 */ /* 0x000fe800078ec0ff */
[-C--:B--2---:R-:W-:Y:S02]  /*d5c0*/  IADD3 R4, P1, P0, R2, R0.reuse, R24 ;  /* 0x0000000002047210 */ /* 0x084fe4000783e018 */
        /* <DEDUP_REMOVED lines=12> */
.L_x_745:
[----:B---34-:R-:W-:Y:S05]  /*d690*/  BSYNC B0 ;  /* 0x0000000000007941 */ /* 0x018fea0003800000 */
.L_x_744:
[----:B--2---:R-:W-:Y:S01]  /*d6a0*/  FMNMX.FTZ R2, R136, R69, !PT ;  /* 0x0000004588027209 */ /* 0x004fe20007810000 */
        /* <DEDUP_REMOVED lines=50> */
.L_x_855:
[----:B--2---:R-:W-:Y:S01]  /*d9d0*/  FMNMX.FTZ R5, R4, R0, !PT ;  /* 0x0000000004057209 */ /* 0x004fe20007810000 */
[----:B------:R-:W-:-:S05]  /*d9e0*/  BRA.DIV ~URZ, `(.L_x_749) ;  /* 0x0000c1027f007947 */ /* 0x000fca000b800000 */
[----:B------:R-:W-:Y:S04]  /*d9f0*/  SHFL.BFLY PT, R0, R6, 0x2, 0x1f ;  /* 0x0c401f0006007f89 */ /* 0x000fe800000e0000 */
[----:B------:R-:W2:Y:S02]  /*da00*/  SHFL.BFLY PT, R2, R5, 0x1, 0x1f ;  /* 0x0c201f0005027f89 */ /* 0x000ea400000e0000 */
[----:B--2---:R-:W-:Y:S02]  /*da10*/  FMNMX.FTZ R68, R5, R2, !PT ;  /* 0x0000000205447209 */ /* 0x004fe40007810000 */
[----:B-1----:R-:W-:Y:S05]  /*da20*/  FMNMX.FTZ R4, R6, R0, !PT ;  /* 0x0000000006047209 */ /* 0x002fea0007810000 */
[----:B------:R1:W2:Y:S02]  /*da30*/  SHFL.BFLY PT, R0, R4, 0x1, 0x1f ;  /* 0x0c201f0004007f89 */ /* 0x0002a400000e0000 */
.L_x_856:
[C---:B------:R-:W-:Y:S01]  /*da40*/  FMUL.FTZ R5, R68.reuse, c[0x0][0x2d0] ;  /* 0x0000b40044057a20 */ /* 0x040fe20000410000 */
[----:B------:R-:W-:Y:S01]  /*da50*/  WARPSYNC 0xffffffff ;  /* 0xffffffff00007948 */ /* 0x000fe20003800000 */
[----:B------:R-:W-:Y:S01]  /*da60*/  FADD.FTZ R2, -R68, R69 ;  /* 0x0000004544027221 */ /* 0x000fe20000010100 */
[C---:B------:R-:W-:Y:S01]  /*da70*/  ISETP.GT.AND P0, PT, R199.reuse, R226, PT ;  /* 0x000000e2c700720c */ /* 0x040fe20003f04270 */
[--C-:B------:R-:W-:Y:S01]  /*da80*/  FFMA.FTZ R3, R136, c[0x0][0x2d0], -R5.reuse ;  /* 0x0000b40088037a23 */ /* 0x100fe20000010805 */
[----:B------:R-:W-:Y:S01]  /*da90*/  IADD3 R199, R199, -0x1, RZ ;  /* 0xffffffffc7c77810 */ /* 0x000fe20007ffe0ff */
[----:B------:R-:W-:Y:S02]  /*daa0*/  FMUL.FTZ R2, R2, c[0x0][0x2d0] ;  /* 0x0000b40002027a20 */ /* 0x000fe40000410000 */
        /* <DEDUP_REMOVED lines=14> */
[--C-:B---3--:R-:W-:Y:S01]  /*db90*/  FFMA.FTZ R3, R142, c[0x0][0x2d0], -R5.reuse ;  /* 0x0000b4008e037a23 */ /* 0x108fe20000010805 */
[----:B------:R-:W-:Y:S01]  /*dba0*/  MUFU.EX2 R196, R196 ;  /* 0x000000c400c47308 */ /* 0x000fe20000000800 */
[--C-:B------:R-:W-:Y:S02]  /*dbb0*/  FFMA.FTZ R223, R13, c[0x0][0x2d0], -R5.reuse ;  /* 0x0000b4000ddf7a23 */ /* 0x100fe40000010805 */
[--C-:B------:R-:W-:Y:S07]  /*dbc0*/  FFMA.FTZ R222, R12, c[0x0][0x2d0], -R5.reuse ;  /* 0x0000b4000cde7a23 */ /* 0x100fee0000010805 */
[----:B------:R3:W4:Y:S02]  /*dbd0*/  MUFU.EX2 R212, R3 ;  /* 0x0000000300d47308 */ /* 0x0007240000000800 */
[--C-:B---3--:R-:W-:Y:S01]  /*dbe0*/  FFMA.FTZ R3, R140, c[0x0][0x2d0], -R5.reuse ;  /* 0x0000b4008c037a23 */ /* 0x108fe20000010805 */
[----:B----4-:R-:W-:Y:S01]  /*dbf0*/  F2FP.BF16.PACK_AB R128, R212, R6 ;  /* 0x00000006d480723e */ /* 0x010fe200000010ff */
[--C-:B------:R-:W-:Y:S06]  /*dc00*/  FFMA.FTZ R140, R133, c[0x0][0x2d0], -R5.reuse ;  /* 0x0000b400858c7a23 */ /* 0x100fec0000010805 */
[----:B------:R3:W-:Y:S01]  /*dc10*/  MUFU.EX2 R224, R3 ;  /* 0x0000000300e07308 */ /* 0x0007e20000000800 */
[C---:B------:R-:W-:Y:S02]  /*dc20*/  FMUL.FTZ R8, R2.reuse, R112 ;  /* 0x0000007002087220 */ /* 0x040fe40000410000 */
[C---:B------:R-:W-:Y:S02]  /*dc30*/  FMUL.FTZ R9, R2.reuse, R113 ;  /* 0x0000007102097220 */ /* 0x040fe40000410000 */
[C---:B------:R-:W-:Y:S02]  /*dc40*/  FMUL.FTZ R16, R2.reuse, R104 ;  /* 0x0000006802107220 */ /* 0x040fe40000410000 */
[C---:B------:R-:W-:Y:S02]  /*dc50*/  FMUL.FTZ R17, R2.reuse, R105 ;  /* 0x0000006902117220 */ /* 0x040fe40000410000 */
[C---:B------:R-:W-:Y:S02]  /*dc60*/  FFMA.FTZ R69, R2.reuse, R227, R6 ;  /* 0x000000e302457223 */ /* 0x040fe40000010006 */
[C---:B------:R-:W-:Y:S02]  /*dc70*/  FMUL.FTZ R24, R2.reuse, R96 ;  /* 0x0000006002187220 */ /* 0x040fe40000410000 */
[C---:B------:R-:W-:Y:S02]  /*dc80*/  FMUL.FTZ R25, R2.reuse, R97 ;  /* 0x0000006102197220 */ /* 0x040fe40000410000 */
[C---:B------:R-:W-:Y:S02]  /*dc90*/  FMUL.FTZ R12, R2.reuse, R108 ;  /* 0x0000006c020c7220 */ /* 0x040fe40000410000 */
[C---:B------:R-:W-:Y:S02]  /*dca0*/  FMUL.FTZ R13, R2.reuse, R109 ;  /* 0x0000006d020d7220 */ /* 0x040fe40000410000 */
[C---:B------:R-:W-:Y:S02]  /*dcb0*/  FMUL.FTZ R32, R2.reuse, R88 ;  /* 0x0000005802207220 */ /* 0x040fe40000410000 */
[C---:B------:R-:W-:Y:S02]  /*dcc0*/  FMUL.FTZ R33, R2.reuse, R89 ;  /* 0x0000005902217220 */ /* 0x040fe40000410000 */
[----:B------:R-:W-:Y:S01]  /*dcd0*/  FMUL.FTZ R20, R2, R100 ;  /* 0x0000006402147220 */ /* 0x000fe20000410000 */
[----:B--23--:R-:W-:Y:S01]  /*dce0*/  FMNMX.FTZ R3, R0, R4, !PT ;  /* 0x0000000400037209 */ /* 0x00cfe20007810000 */
[--C-:B------:R-:W-:Y:S01]  /*dcf0*/  FFMA.FTZ R0, R137, c[0x0][0x2d0], -R5.reuse ;  /* 0x0000b40089007a23 */ /* 0x100fe20000010805 */
[----:B------:R-:W-:Y:S01]  /*dd00*/  MUFU.EX2 R100, R148 ;  /* 0x0000009400647308 */ /* 0x000fe20000000800 */
[--C-:B------:R-:W-:Y:S02]  /*dd10*/  FFMA.FTZ R137, R132, c[0x0][0x2d0], -R5.reuse ;  /* 0x0000b40084897a23 */ /* 0x100fe40000010805 */
[----:B------:R-:W-:Y:S01]  /*dd20*/  FMUL.FTZ R142, R3, c[0x0][0x2d0] ;  /* 0x0000b400038e7a20 */ /* 0x000fe20000410000 */
[----:B------:R-:W2:Y:S01]  /*dd30*/  LDSM.16.MT88.4 R132, [R183] ;  /* 0x00000000b784783b */ /* 0x000ea20000004200 */
[----:B------:R-:W-:Y:S02]  /*dd40*/  FMUL.FTZ R21, R2, R101 ;  /* 0x0000006502157220 */ /* 0x000fe40000410000 */
[----:B-1----:R-:W-:Y:S02]  /*dd50*/  FFMA.FTZ R4, R141, c[0x0][0x2d0], -R142 ;  /* 0x0000b4008d047a23 */ /* 0x002fe4000001088e */
[--C-:B------:R-:W-:Y:S01]  /*dd60*/  FFMA.FTZ R141, R22, c[0x0][0x2d0], -R5.reuse ;  /* 0x0000b400168d7a23 */ /* 0x100fe20000010805 */
[----:B------:R1:W3:Y:S01]  /*dd70*/  MUFU.EX2 R225, R0 ;  /* 0x0000000000e17308 */ /* 0x0002e20000000800 */
[C---:B------:R-:W-:Y:S02]  /*dd80*/  FMUL.FTZ R40, R2.reuse, R80 ;  /* 0x0000005002287220 */ /* 0x040fe40000410000 */
[C---:B------:R-:W-:Y:S02]  /*dd90*/  FMUL.FTZ R41, R2.reuse, R81 ;  /* 0x0000005102297220 */ /* 0x040fe40000410000 */
[C---:B------:R-:W-:Y:S02]  /*dda0*/  FMUL.FTZ R28, R2.reuse, R92 ;  /* 0x0000005c021c7220 */ /* 0x040fe40000410000 */
[C---:B------:R-:W-:Y:S02]  /*ddb0*/  FMUL.FTZ R29, R2.reuse, R93 ;  /* 0x0000005d021d7220 */ /* 0x040fe40000410000 */
[C---:B------:R-:W-:Y:S01]  /*ddc0*/  FMUL.FTZ R36, R2.reuse, R84 ;  /* 0x0000005402247220 */ /* 0x040fe20000410000 */
[----:B------:R4:W-:Y:S01]  /*ddd0*/  MUFU.EX2 R210, R4 ;  /* 0x0000000400d27308 */ /* 0x0009e20000000800 */
        /* <DEDUP_REMOVED lines=8> */
[--C-:B------:R-:W-:Y:S01]  /*de60*/  FFMA.FTZ R70, R130, c[0x0][0x2d0], -R5.reuse ;  /* 0x0000b40082467a23 */ /* 0x100fe20000010805 */
[----:B---3--:R-:W-:Y:S01]  /*de70*/  F2FP.BF16.PACK_AB R130, R225, R224 ;  /* 0x000000e0e182723e */ /* 0x008fe200000010ff */
[----:B------:R-:W-:Y:S02]  /*de80*/  FMUL.FTZ R0, R0, c[0x0][0x2d0] ;  /* 0x0000b40000007a20 */ /* 0x000fe40000410000 */
[C---:B------:R-:W-:Y:S02]  /*de90*/  FMUL.FTZ R56, R2.reuse, R56 ;  /* 0x0000003802387220 */ /* 0x040fe40000410000 */
[C---:B------:R-:W-:Y:S02]  /*dea0*/  FMUL.FTZ R57, R2.reuse, R57 ;  /* 0x0000003902397220 */ /* 0x040fe40000410000 */
[--C-:B----4-:R-:W-:Y:S01]  /*deb0*/  FFMA.FTZ R4, R143, c[0x0][0x2d0], -R142.reuse ;  /* 0x0000b4008f047a23 */ /* 0x110fe2000001088e */
[----:B------:R-:W1:Y:S01]  /*dec0*/  MUFU.EX2 R0, R0 ;  /* 0x0000000000007308 */ /* 0x000e620000000800 */
[--C-:B------:R-:W-:Y:S02]  /*ded0*/  FFMA.FTZ R143, R23, c[0x0][0x2d0], -R5.reuse ;  /* 0x0000b400178f7a23 */ /* 0x100fe40000010805 */
[C---:B------:R-:W-:Y:S02]  /*dee0*/  FMUL.FTZ R60, R2.reuse, R60 ;  /* 0x0000003c023c7220 */ /* 0x040fe40000410000 */
[C---:B------:R-:W-:Y:S02]  /*def0*/  FMUL.FTZ R61, R2.reuse, R61 ;  /* 0x0000003d023d7220 */ /* 0x040fe40000410000 */
[C---:B------:R-:W-:Y:S02]  /*df00*/  FMUL.FTZ R64, R2.reuse, R64 ;  /* 0x0000004002407220 */ /* 0x040fe40000410000 */
[----:B------:R-:W-:Y:S01]  /*df10*/  FMUL.FTZ R65, R2, R65 ;  /* 0x0000004102417220 */ /* 0x000fe20000410000 */
[----:B------:R-:W3:Y:S01]  /*df20*/  MUFU.EX2 R209, R4 ;  /* 0x0000000400d17308 */ /* 0x000ee20000000800 */
[C---:B-1----:R-:W-:Y:S02]  /*df30*/  FMUL.FTZ R10, R0.reuse, R114 ;  /* 0x00000072000a7220 */ /* 0x042fe40000410000 */
[C---:B------:R-:W-:Y:S02]  /*df40*/  FMUL.FTZ R11, R0.reuse, R115 ;  /* 0x00000073000b7220 */ /* 0x040fe40000410000 */
[----:B------:R-:W1:Y:S01]  /*df50*/  LDSM.16.MT88.4 R112, [R185] ;  /* 0x00000000b970783b */ /* 0x000e620000004200 */
[C---:B------:R-:W-:Y:S02]  /*df60*/  FMUL.FTZ R19, R0.reuse, R107 ;  /* 0x0000006b00137220 */ /* 0x040fe40000410000 */
[C---:B------:R-:W-:Y:S02]  /*df70*/  FMUL.FTZ R6, R0.reuse, R118 ;  /* 0x0000007600067220 */ /* 0x040fe40000410000 */
[----:B------:R-:W-:Y:S01]  /*df80*/  FMUL.FTZ R7, R0, R119 ;  /* 0x0000007700077220 */ /* 0x000fe20000410000 */
[----:B---3--:R-:W-:Y:S01]  /*df90*/  F2FP.BF16.PACK_AB R129, R209, R210 ;  /* 0x000000d2d181723e */ /* 0x008fe200000010ff */
[--C-:B------:R-:W-:Y:S02]  /*dfa0*/  FFMA.FTZ R4, R139, c[0x0][0x2d0], -R142.reuse ;  /* 0x0000b4008b047a23 */ /* 0x100fe4000001088e */
[----:B------:R-:W-:Y:S02]  /*dfb0*/  FFMA.FTZ R139, R18, c[0x0][0x2d0], -R5 ;  /* 0x0000b400128b7a23 */ /* 0x000fe40000010805 */
[----:B------:R3:W-:Y:S01]  /*dfc0*/  MUFU.EX2 R217, R4 ;  /* 0x0000000400d97308 */ /* 0x0007e20000000800 */
[----:B------:R-:W-:Y:S02]  /*dfd0*/  FMUL.FTZ R18, R0, R106 ;  /* 0x0000006a00127220 */ /* 0x000fe40000410000 */
[----:B------:R-:W4:Y:S01]  /*dfe0*/  LDSM.16.MT88.4 R104, [R184] ;  /* 0x00000000b868783b */ /* 0x000f220000004200 */
[----:B------:R-:W-:Y:S02]  /*dff0*/  FMUL.FTZ R5, R2, R117 ;  /* 0x0000007502057220 */ /* 0x000fe40000410000 */
[C---:B------:R-:W-:Y:S02]  /*e000*/  FMUL.FTZ R26, R0.reuse, R98 ;  /* 0x00000062001a7220 */ /* 0x040fe40000410000 */
[C---:B------:R-:W-:Y:S02]  /*e010*/  FMUL.FTZ R27, R0.reuse, R99 ;  /* 0x00000063001b7220 */ /* 0x040fe40000410000 */
[C---:B------:R-:W-:Y:S01]  /*e020*/  FMUL.FTZ R14, R0.reuse, R110 ;  /* 0x0000006e000e7220 */ /* 0x040fe20000410000 */
[----:B------:R-:W5:Y:S01]  /*e030*/  LDSM.16.MT88.4 R96, [R187] ;  /* 0x00000000bb60783b */ /* 0x000f620000004200 */
[C---:B------:R-:W-:Y:S02]  /*e040*/  FMUL.FTZ R15, R0.reuse, R111 ;  /* 0x0000006f000f7220 */ /* 0x040fe40000410000 */
[C---:B------:R-:W-:Y:S02]  /*e050*/  FMUL.FTZ R34, R0.reuse, R90 ;  /* 0x0000005a00227220 */ /* 0x040fe40000410000 */
[C---:B------:R-:W-:Y:S02]  /*e060*/  FMUL.FTZ R35, R0.reuse, R91 ;  /* 0x0000005b00237220 */ /* 0x040fe40000410000 */
[C---:B------:R-:W-:Y:S01]  /*e070*/  FMUL.FTZ R22, R0.reuse, R102 ;  /* 0x0000006600167220 */ /* 0x040fe20000410000 */
[----:B------:R-:W1:Y:S01]  /*e080*/  LDSM.16.MT88.4 R88, [R183+0x3000] ;  /* 0x00300000b758783b */ /* 0x000e620000004200 */
[C---:B------:R-:W-:Y:S01]  /*e090*/  FMUL.FTZ R23, R0.reuse, R103 ;  /* 0x0000006700177220 */ /* 0x040fe20000410000 */
[----:B------:R-:W-:Y:S01]  /*e0a0*/  MUFU.EX2 R102, R143 ;  /* 0x0000008f00667308 */ /* 0x000fe20000000800 */
[----:B------:R-:W-:Y:S02]  /*e0b0*/  FMUL.FTZ R42, R0, R82 ;  /* 0x00000052002a7220 */ /* 0x000fe40000410000 */
[--C-:B---3--:R-:W-:Y:S02]  /*e0c0*/  FFMA.FTZ R4, R138, c[0x0][0x2d0], -R142.reuse ;  /* 0x0000b4008a047a23 */ /* 0x108fe4000001088e */
[C---:B------:R-:W-:Y:S02]  /*e0d0*/  FMUL.FTZ R43, R0.reuse, R83 ;  /* 0x00000053002b7220 */ /* 0x040fe40000410000 */
[----:B------:R-:W3:Y:S01]  /*e0e0*/  LDSM.16.MT88.4 R80, [R185+0x3000] ;  /* 0x00300000b950783b */ /* 0x000ee20000004200 */
[C---:B------:R-:W-:Y:S02]  /*e0f0*/  FMUL.FTZ R30, R0.reuse, R94 ;  /* 0x0000005e001e7220 */ /* 0x040fe40000410000 */
[----:B------:R-:W2:Y:S01]  /*e100*/  MUFU.EX2 R138, R4 ;  /* 0x00000004008a7308 */ /* 0x000ea20000000800 */
[C---:B------:R-:W-:Y:S02]  /*e110*/  FMUL.FTZ R31, R0.reuse, R95 ;  /* 0x0000005f001f7220 */ /* 0x040fe40000410000 */
[C---:B------:R-:W-:Y:S02]  /*e120*/  FMUL.FTZ R50, R0.reuse, R74 ;  /* 0x0000004a00327220 */ /* 0x040fe40000410000 */
[C---:B------:R-:W-:Y:S02]  /*e130*/  FMUL.FTZ R51, R0.reuse, R75 ;  /* 0x0000004b00337220 */ /* 0x040fe40000410000 */
[----:B------:R-:W1:Y:S01]  /*e140*/  LDSM.16.MT88.4 R72, [R184+0x3000] ;  /* 0x00300000b848783b */ /* 0x000e620000004200 */
[C---:B------:R-:W-:Y:S02]  /*e150*/  FMUL.FTZ R38, R0.reuse, R86 ;  /* 0x0000005600267220 */ /* 0x040fe40000410000 */
        /* <DEDUP_REMOVED lines=8> */
[C---:B------:R-:W-:Y:S02]  /*e1e0*/  FMUL.FTZ R58, R0.reuse, R58 ;  /* 0x0000003a003a7220 */ /* 0x040fe40000410000 */
[----:B------:R-:W-:Y:S01]  /*e1f0*/  FMUL.FTZ R59, R0, R59 ;  /* 0x0000003b003b7220 */ /* 0x000fe20000410000 */
[----:B--2---:R-:W-:Y:S01]  /*e200*/  F2FP.BF16.PACK_AB R131, R138, R217 ;  /* 0x000000d98a83723e */ /* 0x004fe200000010ff */
[----:B------:R-:W-:Y:S01]  /*e210*/  FMUL.FTZ R4, R2, R116 ;  /* 0x0000007402047220 */ /* 0x000fe20000410000 */
[----:B------:R-:W-:Y:S01]  /*e220*/  LDSM.16.MT88.4 R76, [R183+0x800] ;  /* 0x00080000b74c783b */ /* 0x000fe20000004200 */
[----:B------:R-:W-:Y:S02]  /*e230*/  FFMA.FTZ R2, R145, c[0x0][0x2d0], -R142 ;  /* 0x0000b40091027a23 */ /* 0x000fe4000001088e */
[C---:B------:R-:W-:Y:S01]  /*e240*/  FMUL.FTZ R62, R0.reuse, R62 ;  /* 0x0000003e003e7220 */ /* 0x040fe20000410000 */
[----:B------:R-:W-:Y:S01]  /*e250*/  MUFU.EX2 R143, R216 ;  /* 0x000000d8008f7308 */ /* 0x000fe20000000800 */
[C---:B------:R-:W-:Y:S01]  /*e260*/  FMUL.FTZ R63, R0.reuse, R63 ;  /* 0x0000003f003f7220 */ /* 0x040fe20000410000 */
[C---:B------:R-:W-:Y:S05]  /*e270*/  HMMA.16816.F32.BF16 R4, R128.reuse, R132, R4 ;  /* 0x000000848004723c */ /* 0x040fea0000041804 */
[C---:B------:R-:W-:Y:S02]  /*e280*/  FMUL.FTZ R66, R0.reuse, R66 ;  /* 0x0000004200427220 */ /* 0x040fe40000410000 */
[C---:B------:R-:W-:Y:S01]  /*e290*/  FMUL.FTZ R67, R0.reuse, R67 ;  /* 0x0000004300437220 */ /* 0x040fe20000410000 */
[C---:B------:R-:W-:Y:S01]  /*e2a0*/  HMMA.16816.F32.BF16 R8, R128.reuse, R134, R8 ;  /* 0x000000868008723c */ /* 0x040fe20000041808 */
[----:B------:R2:W-:Y:S03]  /*e2b0*/  MUFU.EX2 R70, R2 ;  /* 0x0000000200467308 */ /* 0x0005e60000000800 */
[----:B------:R-:W-:Y:S04]  /*e2c0*/  FFMA.FTZ R0, R0, R228, R210 ;  /* 0x000000e400007223 */ /* 0x000fe800000100d2 */
[C---:B-1----:R-:W-:Y:S03]  /*e2d0*/  HMMA.16816.F32.BF16 R12, R128.reuse, R112, R12 ;  /* 0x00000070800c723c */ /* 0x042fe6000004180c */
[----:B------:R-:W-:Y:S05]  /*e2e0*/  MUFU.EX2 R145, R214 ;  /* 0x000000d600917308 */ /* 0x000fea0000000800 */
[C---:B------:R-:W-:Y:S01]  /*e2f0*/  HMMA.16816.F32.BF16 R16, R128.reuse, R114, R16 ;  /* 0x000000728010723c */ /* 0x040fe20000041810 */
[----:B------:R-:W-:Y:S04]  /*e300*/  LDSM.16.MT88.4 R112, [R183+0x2800] ;  /* 0x00280000b770783b */ /* 0x000fe80000004200 */
[----:B------:R-:W-:Y:S03]  /*e310*/  MUFU.EX2 R134, R223 ;  /* 0x000000df00867308 */ /* 0x000fe60000000800 */
[C---:B----4-:R-:W-:Y:S04]  /*e320*/  HMMA.16816.F32.BF16 R20, R128.reuse, R104, R20 ;  /* 0x000000688014723c */ /* 0x050fe80000041814 */
[--C-:B--2---:R-:W-:Y:S03]  /*e330*/  FFMA.FTZ R2, R146, c[0x0][0x2d0], -R142.reuse ;  /* 0x0000b40092027a23 */ /* 0x104fe6000001088e */
[----:B------:R-:W-:Y:S01]  /*e340*/  MUFU.EX2 R146, R213 ;  /* 0x000000d500927308 */ /* 0x000fe20000000800 */
[C---:B------:R-:W-:Y:S01]  /*e350*/  HMMA.16816.F32.BF16 R24, R128.reuse, R106, R24 ;  /* 0x0000006a8018723c */ /* 0x040fe20000041818 */
[----:B------:R-:W-:Y:S07]  /*e360*/  LDSM.16.MT88.4 R104, [R185+0x2800] ;  /* 0x00280000b968783b */ /* 0x000fee0000004200 */
[C---:B-----5:R-:W-:Y:S01]  /*e370*/  HMMA.16816.F32.BF16 R28, R128.reuse, R96, R28 ;  /* 0x00000060801c723c */ /* 0x060fe2000004181c */
[----:B------:R-:W-:Y:S06]  /*e380*/  MUFU.EX2 R135, R222 ;  /* 0x000000de00877308 */ /* 0x000fec0000000800 */
[--C-:B------:R-:W-:Y:S01]  /*e390*/  FFMA.FTZ R97, R201, c[0x0][0x2d0], -R142.reuse ;  /* 0x0000b400c9617a23 */ /* 0x100fe2000001088e */
[C---:B------:R-:W-:Y:S03]  /*e3a0*/  HMMA.16816.F32.BF16 R32, R128.reuse, R98, R32 ;  /* 0x000000628020723c */ /* 0x040fe60000041820 */
[----:B------:R-:W-:Y:S05]  /*e3b0*/  MUFU.EX2 R98, R149 ;  /* 0x0000009500627308 */ /* 0x000fea0000000800 */
[C---:B------:R-:W-:Y:S05]  /*e3c0*/  HMMA.16816.F32.BF16 R36, R128.reuse, R88, R36 ;  /* 0x000000588024723c */ /* 0x040fea0000041824 */
[----:B------:R1:W-:Y:S03]  /*e3d0*/  MUFU.EX2 R89, R2 ;  /* 0x0000000200597308 */ /* 0x0003e60000000800 */
[C---:B------:R-:W-:Y:S07]  /*e3e0*/  HMMA.16816.F32.BF16 R40, R128.reuse, R90, R40 ;  /* 0x0000005a8028723c */ /* 0x040fee0000041828 */
[----:B------:R-:W-:Y:S01]  /*e3f0*/  MUFU.EX2 R88, R140 ;  /* 0x0000008c00587308 */ /* 0x000fe20000000800 */
[C---:B---3--:R-:W-:Y:S08]  /*e400*/  HMMA.16816.F32.BF16 R44, R128.reuse, R80, R44 ;  /* 0x00000050802c723c */ /* 0x048ff0000004182c */
[C---:B------:R-:W-:Y:S01]  /*e410*/  HMMA.16816.F32.BF16 R48, R128.reuse, R82, R48 ;  /* 0x000000528030723c */ /* 0x040fe20000041830 */
[----:B------:R-:W-:Y:S01]  /*e420*/  LDSM.16.MT88.4 R80, [R185+0x800] ;  /* 0x00080000b950783b */ /* 0x000fe20000004200 */
[----:B------:R-:W2:Y:S02]  /*e430*/  MUFU.EX2 R90, R137 ;  /* 0x00000089005a7308 */ /* 0x000ea40000000800 */
[--C-:B-1----:R-:W-:Y:S04]  /*e440*/  FFMA.FTZ R2, R144, c[0x0][0x2d0], -R142.reuse ;  /* 0x0000b40090027a23 */ /* 0x102fe8000001088e */
[C---:B------:R-:W-:Y:S04]  /*e450*/  HMMA.16816.F32.BF16 R52, R128.reuse, R72, R52 ;  /* 0x000000488034723c */ /* 0x040fe80000041834 */
[----:B------:R1:W-:Y:S04]  /*e460*/  MUFU.EX2 R93, R2 ;  /* 0x00000002005d7308 */ /* 0x0003e80000000800 */
[C---:B------:R-:W-:Y:S01]  /*e470*/  HMMA.16816.F32.BF16 R56, R128.reuse, R74, R56 ;  /* 0x0000004a8038723c */ /* 0x040fe20000041838 */
[----:B------:R-:W3:Y:S05]  /*e480*/  LDSM.16.MT88.4 R72, [R186+0x3000] ;  /* 0x00300000ba48783b */ /* 0x000eea0000004200 */
[----:B------:R-:W-:Y:S10]  /*e490*/  MUFU.EX2 R144, R215 ;  /* 0x000000d700907308 */ /* 0x000ff40000000800 */
[----:B------:R-:W-:Y:S01]  /*e4a0*/  MUFU.EX2 R136, R220 ;  /* 0x000000dc00887308 */ /* 0x000fe20000000800 */
[----:B-1----:R-:W-:Y:S09]  /*e4b0*/  FFMA.FTZ R2, R147, c[0x0][0x2d0], -R142 ;  /* 0x0000b40093027a23 */ /* 0x002ff2000001088e */
[----:B------:R1:W4:Y:S10]  /*e4c0*/  MUFU.EX2 R103, R2 ;  /* 0x0000000200677308 */ /* 0x0003340000000800 */
[----:B------:R-:W5:Y:S01]  /*e4d0*/  MUFU.EX2 R137, R218 ;  /* 0x000000da00897308 */ /* 0x000f620000000800 */
[C---:B---3--:R-:W-:Y:S07]  /*e4e0*/  HMMA.16816.F32.BF16 R60, R128.reuse, R72, R60 ;  /* 0x00000048803c723c */ /* 0x048fee000004183c */
[----:B--2---:R-:W-:Y:S01]  /*e4f0*/  F2FP.BF16.PACK_AB R72, R90, R88 ;  /* 0x000000585a48723e */ /* 0x004fe200000010ff */
[----:B------:R-:W-:Y:S04]  /*e500*/  HMMA.16816.F32.BF16 R64, R128, R74, R64 ;  /* 0x0000004a8040723c */ /* 0x000fe80000041840 */
[----:B------:R-:W-:Y:S01]  /*e510*/  F2FP.BF16.PACK_AB R73, R89, R70 ;  /* 0x000000465949723e */ /* 0x000fe200000010ff */
[----:B-1----:R-:W-:Y:S02]  /*e520*/  FADD.FTZ R2, R212, R69 ;  /* 0x00000045d4027221 */ /* 0x002fe40000010000 */
[----:B------:R-:W-:Y:S01]  /*e530*/  F2FP.BF16.PACK_AB R74, R95, R94 ;  /* 0x0000005e5f4a723e */ /* 0x000fe200000010ff */
[----:B------:R-:W-:Y:S01]  /*e540*/  FADD.FTZ R69, R209, R0 ;  /* 0x00000000d1457221 */ /* 0x000fe20000010000 */
[----:B----4-:R-:W-:Y:S01]  /*e550*/  F2FP.BF16.PACK_AB R75, R103, R93 ;  /* 0x0000005d674b723e */ /* 0x010fe200000010ff */
[----:B------:R-:W-:Y:S02]  /*e560*/  MUFU.EX2 R212, R141 ;  /* 0x0000008d00d47308 */ /* 0x000fe40000000800 */
[----:B------:R-:W-:Y:S01]  /*e570*/  FFMA.FTZ R0, R151, c[0x0][0x2d0], -R142 ;  /* 0x0000b40097007a23 */ /* 0x000fe2000001088e */
[----:B------:R-:W-:Y:S01]  /*e580*/  F2FP.BF16.PACK_AB R128, R135, R134 ;  /* 0x000000868780723e */ /* 0x000fe200000010ff */
[----:B------:R-:W-:Y:S01]  /*e590*/  FADD.FTZ R2, R224, R2 ;  /* 0x00000002e0027221 */ /* 0x000fe20000010000 */
[----:B-----5:R-:W-:Y:S01]  /*e5a0*/  F2FP.BF16.PACK_AB R130, R137, R136 ;  /* 0x000000888982723e */ /* 0x020fe200000010ff */
[C---:B------:R-:W-:Y:S04]  /*e5b0*/  HMMA.16816.F32.BF16 R4, R72.reuse, R76, R4 ;  /* 0x0000004c4804723c */ /* 0x040fe80000041804 */
[----:B------:R1:W-:Y:S04]  /*e5c0*/  MUFU.EX2 R99, R0 ;  /* 0x0000000000637308 */ /* 0x0003e80000000800 */
[C---:B------:R-:W-:Y:S01]  /*e5d0*/  HMMA.16816.F32.BF16 R8, R72.reuse, R78, R8 ;  /* 0x0000004e4808723c */ /* 0x040fe20000041808 */
[----:B------:R-:W2:Y:S05]  /*e5e0*/  LDSM.16.MT88.4 R76, [R184+0x800] ;  /* 0x00080000b84c783b */ /* 0x000eaa0000004200 */
[----:B------:R-:W-:Y:S02]  /*e5f0*/  MUFU.EX2 R151, R139 ;  /* 0x0000008b00977308 */ /* 0x000fe40000000800 */
[C---:B------:R-:W-:Y:S08]  /*e600*/  HMMA.16816.F32.BF16 R12, R72.reuse, R80, R12 ;  /* 0x00000050480c723c */ /* 0x040ff0000004180c */
[C---:B------:R-:W-:Y:S01]  /*e610*/  HMMA.16816.F32.BF16 R16, R72.reuse, R82, R16 ;  /* 0x000000524810723c */ /* 0x040fe20000041810 */
[----:B------:R-:W3:Y:S03]  /*e620*/  LDSM.16.MT88.4 R80, [R186+0x800] ;  /* 0x00080000ba50783b */ /* 0x000ee60000004200 */
[--C-:B-1----:R-:W-:Y:S02]  /*e630*/  FFMA.FTZ R0, R176, c[0x0][0x2d0], -R142.reuse ;  /* 0x0000b400b0007a23 */ /* 0x102fe4000001088e */
[----:B------:R-:W-:Y:S10]  /*e640*/  MUFU.EX2 R176, R198 ;  /* 0x000000c600b07308 */ /* 0x000ff40000000800 */
[----:B------:R1:W4:Y:S01]  /*e650*/  MUFU.EX2 R101, R0 ;  /* 0x0000000000657308 */ /* 0x0003220000000800 */
[C---:B--2---:R-:W-:Y:S08]  /*e660*/  HMMA.16816.F32.BF16 R20, R72.reuse, R76, R20 ;  /* 0x0000004c4814723c */ /* 0x044ff00000041814 */
[C---:B------:R-:W-:Y:S01]  /*e670*/  HMMA.16816.F32.BF16 R24, R72.reuse, R78, R24 ;  /* 0x0000004e4818723c */ /* 0x040fe20000041818 */
[----:B------:R-:W2:Y:S03]  /*e680*/  LDSM.16.MT88.4 R76, [R183+0x3800] ;  /* 0x00380000b74c783b */ /* 0x000ea60000004200 */
[--C-:B-1----:R-:W-:Y:S04]  /*e690*/  FFMA.FTZ R0, R150, c[0x0][0x2d0], -R142.reuse ;  /* 0x0000b40096007a23 */ /* 0x102fe8000001088e */
[C---:B---3--:R-:W-:Y:S01]  /*e6a0*/  HMMA.16816.F32.BF16 R28, R72.reuse, R80, R28 ;  /* 0x00000050481c723c */ /* 0x048fe2000004181c */
[----:B------:R1:W-:Y:S07]  /*e6b0*/  MUFU.EX2 R210, R0 ;  /* 0x0000000000d27308 */ /* 0x0003ee0000000800 */
[C---:B------:R-:W-:Y:S01]  /*e6c0*/  HMMA.16816.F32.BF16 R32, R72.reuse, R82, R32 ;  /* 0x000000524820723c */ /* 0x040fe20000041820 */
[----:B------:R-:W3:Y:S03]  /*e6d0*/  LDSM.16.MT88.4 R80, [R185+0x3800] ;  /* 0x00380000b950783b */ /* 0x000ee60000004200 */
[----:B-1----:R-:W-:Y:S02]  /*e6e0*/  FFMA.FTZ R0, R177, c[0x0][0x2d0], -R142 ;  /* 0x0000b400b1007a23 */ /* 0x002fe4000001088e */
[----:B------:R-:W-:Y:S02]  /*e6f0*/  MUFU.EX2 R177, R197 ;  /* 0x000000c500b17308 */ /* 0x000fe40000000800 */
[C---:B--2---:R-:W-:Y:S08]  /*e700*/  HMMA.16816.F32.BF16 R36, R72.reuse, R76, R36 ;  /* 0x0000004c4824723c */ /* 0x044ff00000041824 */
[----:B------:R1:W2:Y:S01]  /*e710*/  MUFU.EX2 R209, R0 ;  /* 0x0000000000d17308 */ /* 0x0002a20000000800 */
[C---:B------:R-:W-:Y:S01]  /*e720*/  HMMA.16816.F32.BF16 R40, R72.reuse, R78, R40 ;  /* 0x0000004e4828723c */ /* 0x040fe20000041828 */
[----:B------:R-:W5:Y:S07]  /*e730*/  LDSM.16.MT88.4 R76, [R184+0x3800] ;  /* 0x00380000b84c783b */ /* 0x000f6e0000004200 */
[C---:B---3--:R-:W-:Y:S08]  /*e740*/  HMMA.16816.F32.BF16 R44, R72.reuse, R80, R44 ;  /* 0x00000050482c723c */ /* 0x048ff0000004182c */
[C---:B------:R-:W-:Y:S01]  /*e750*/  HMMA.16816.F32.BF16 R48, R72.reuse, R82, R48 ;  /* 0x000000524830723c */ /* 0x040fe20000041830 */
[----:B------:R-:W3:Y:S03]  /*e760*/  LDSM.16.MT88.4 R80, [R186+0x3800] ;  /* 0x00380000ba50783b */ /* 0x000ee60000004200 */
[----:B-1----:R-:W-:Y:S02]  /*e770*/  FADD.FTZ R0, R217, R69 ;  /* 0x00000045d9007221 */ /* 0x002fe40000010000 */
[----:B------:R-:W-:Y:S06]  /*e780*/  FADD.FTZ R69, R225, R2 ;  /* 0x00000002e1457221 */ /* 0x000fec0000010000 */
[----:B------:R-:W-:Y:S02]  /*e790*/  FADD.FTZ R69, R88, R69 ;  /* 0x0000004558457221 */ /* 0x000fe40000010000 */
[----:B------:R-:W-:Y:S02]  /*e7a0*/  FADD.FTZ R2, R138, R0 ;  /* 0x000000008a027221 */ /* 0x000fe40000010000 */
[----:B------:R-:W-:Y:S02]  /*e7b0*/  FADD.FTZ R69, R90, R69 ;  /* 0x000000455a457221 */ /* 0x000fe40000010000 */
[----:B------:R-:W-:Y:S02]  /*e7c0*/  FADD.FTZ R2, R70, R2 ;  /* 0x0000000246027221 */ /* 0x000fe40000010000 */
[----:B------:R-:W-:Y:S02]  /*e7d0*/  FFMA.FTZ R0, R179, c[0x0][0x2d0], -R142 ;  /* 0x0000b400b3007a23 */ /* 0x000fe4000001088e */
[----:B------:R-:W-:Y:S02]  /*e7e0*/  FADD.FTZ R92, R89, R2 ;  /* 0x00000002595c7221 */ /* 0x000fe40000010000 */
[----:B------:R-:W-:Y:S01]  /*e7f0*/  LDSM.16.MT88.4 R88, [R184+0x1800] ;  /* 0x00180000b858783b */ /* 0x000fe20000004200 */
[C---:B-----5:R-:W-:Y:S01]  /*e800*/  HMMA.16816.F32.BF16 R52, R72.reuse, R76, R52 ;  /* 0x0000004c4834723c */ /* 0x060fe20000041834 */
[----:B------:R1:W5:Y:S02]  /*e810*/  MUFU.EX2 R150, R0 ;  /* 0x0000000000967308 */ /* 0x0003640000000800 */
[----:B------:R-:W-:Y:S02]  /*e820*/  FADD.FTZ R96, R93, R92 ;  /* 0x0000005c5d607221 */ /* 0x000fe40000010000 */
[--C-:B------:R-:W-:Y:S02]  /*e830*/  FFMA.FTZ R2, R207, c[0x0][0x2d0], -R142.reuse ;  /* 0x0000b400cf027a23 */ /* 0x100fe4000001088e */
[--C-:B------:R-:W-:Y:S01]  /*e840*/  FFMA.FTZ R70, R202, c[0x0][0x2d0], -R142.reuse ;  /* 0x0000b400ca467a23 */ /* 0x100fe2000001088e */
[C---:B------:R-:W-:Y:S01]  /*e850*/  HMMA.16816.F32.BF16 R56, R72.reuse, R78, R56 ;  /* 0x0000004e4838723c */ /* 0x040fe20000041838 */
[----:B------:R-:W5:Y:S02]  /*e860*/  LDSM.16.MT88.4 R76, [R183+0x1000] ;  /* 0x00100000b74c783b */ /* 0x000f640000004200 */
[----:B------:R2:W-:Y:S05]  /*e870*/  MUFU.EX2 R133, R2 ;  /* 0x0000000200857308 */ /* 0x0005ea0000000800 */
[C---:B---3--:R-:W-:Y:S05]  /*e880*/  HMMA.16816.F32.BF16 R60, R72.reuse, R80, R60 ;  /* 0x00000050483c723c */ /* 0x048fea000004183c */
[----:B------:R-:W-:Y:S03]  /*e890*/  MUFU.EX2 R70, R70 ;  /* 0x0000004600467308 */ /* 0x000fe60000000800 */
[----:B------:R-:W-:Y:S01]  /*e8a0*/  HMMA.16816.F32.BF16 R64, R72, R82, R64 ;  /* 0x000000524840723c */ /* 0x000fe20000041840 */
[----:B------:R-:W3:Y:S03]  /*e8b0*/  LDSM.16.MT88.4 R80, [R185+0x1000] ;  /* 0x00100000b950783b */ /* 0x000ee60000004200 */
[----:B-1----:R-:W-:Y:S03]  /*e8c0*/  FFMA.FTZ R0, R193, c[0x0][0x2d0], -R142 ;  /* 0x0000b400c1007a23 */ /* 0x002fe6000001088e */
[----:B------:R-:W-:Y:S01]  /*e8d0*/  F2FP.BF16.PACK_AB R72, R100, R98 ;  /* 0x000000626448723e */ /* 0x000fe200000010ff */
[----:B------:R1:W1:Y:S01]  /*e8e0*/  MUFU.EX2 R149, R0 ;  /* 0x0000000000957308 */ /* 0x0002620000000800 */
[----:B----4-:R-:W-:Y:S03]  /*e8f0*/  F2FP.BF16.PACK_AB R73, R101, R99 ;  /* 0x000000636549723e */ /* 0x010fe600000010ff */
[----:B------:R-:W-:Y:S01]  /*e900*/  F2FP.BF16.PACK_AB R74, R212, R102 ;  /* 0x00000066d44a723e */ /* 0x000fe200000010ff */
[----:B--2---:R-:W-:Y:S01]  /*e910*/  FADD.FTZ R2, R103, R96 ;  /* 0x0000006067027221 */ /* 0x004fe20000010000 */
[----:B------:R-:W-:Y:S03]  /*e920*/  F2FP.BF16.PACK_AB R75, R209, R210 ;  /* 0x000000d2d14b723e */ /* 0x000fe600000010ff */
[----:B------:R-:W-:Y:S04]  /*e930*/  FADD.FTZ R2, R99, R2 ;  /* 0x0000000263027221 */ /* 0x000fe80000010000 */
[----:B------:R-:W-:Y:S01]  /*e940*/  FADD.FTZ R2, R101, R2 ;  /* 0x0000000265027221 */ /* 0x000fe20000010000 */
[C---:B-----5:R-:W-:Y:S03]  /*e950*/  HMMA.16816.F32.BF16 R4, R72.reuse, R76, R4 ;  /* 0x0000004c4804723c */ /* 0x060fe60000041804 */
[----:B------:R-:W-:Y:S02]  /*e960*/  FADD.FTZ R2, R210, R2 ;  /* 0x00000002d2027221 */ /* 0x000fe40000010000 */
[----:B-1----:R-:W-:Y:S03]  /*e970*/  FFMA.FTZ R0, R178, c[0x0][0x2d0], -R142 ;  /* 0x0000b400b2007a23 */ /* 0x002fe6000001088e */
[C---:B------:R-:W-:Y:S01]  /*e980*/  HMMA.16816.F32.BF16 R8, R72.reuse, R78, R8 ;  /* 0x0000004e4808723c */ /* 0x040fe20000041808 */
[----:B------:R-:W1:Y:S01]  /*e990*/  LDSM.16.MT88.4 R76, [R186+0x1000] ;  /* 0x00100000ba4c783b */ /* 0x000e620000004200 */
[----:B------:R2:W4:Y:S02]  /*e9a0*/  MUFU.EX2 R148, R0 ;  /* 0x0000000000947308 */ /* 0x0005240000000800 */
[----:B------:R-:W-:Y:S04]  /*e9b0*/  FADD.FTZ R2, R209, R2 ;  /* 0x00000002d1027221 */ /* 0x000fe80000010000 */
[C---:B---3--:R-:W-:Y:S04]  /*e9c0*/  HMMA.16816.F32.BF16 R12, R72.reuse, R80, R12 ;  /* 0x00000050480c723c */ /* 0x048fe8000004180c */
[----:B------:R-:W-:Y:S04]  /*e9d0*/  FADD.FTZ R2, R150, R2 ;  /* 0x0000000296027221 */ /* 0x000fe80000010000 */
[C---:B------:R-:W-:Y:S01]  /*e9e0*/  HMMA.16816.F32.BF16 R16, R72.reuse, R82, R16 ;  /* 0x000000524810723c */ /* 0x040fe20000041810 */
[----:B------:R-:W3:Y:S03]  /*e9f0*/  LDSM.16.MT88.4 R80, [R183+0x4000] ;  /* 0x00400000b750783b */ /* 0x000ee60000004200 */
[----:B------:R-:W-:Y:S04]  /*ea00*/  FADD.FTZ R2, R149, R2 ;  /* 0x0000000295027221 */ /* 0x000fe80000010000 */
[C---:B------:R-:W-:Y:S04]  /*ea10*/  HMMA.16816.F32.BF16 R20, R72.reuse, R84, R20 ;  /* 0x000000544814723c */ /* 0x040fe80000041814 */
[----:B--2---:R-:W-:Y:S02]  /*ea20*/  FFMA.FTZ R0, R194, c[0x0][0x2d0], -R142 ;  /* 0x0000b400c2007a23 */ /* 0x004fe4000001088e */
[----:B----4-:R-:W-:Y:S02]  /*ea30*/  FADD.FTZ R2, R148, R2 ;  /* 0x0000000294027221 */ /* 0x010fe40000010000 */
[C---:B------:R-:W-:Y:S01]  /*ea40*/  HMMA.16816.F32.BF16 R24, R72.reuse, R86, R24 ;  /* 0x000000564818723c */ /* 0x040fe20000041818 */
[----:B------:R-:W2:Y:S01]  /*ea50*/  LDSM.16.MT88.4 R84, [R185+0x4000] ;  /* 0x00400000b954783b */ /* 0x000ea20000004200 */
[----:B------:R4:W5:Y:S06]  /*ea60*/  MUFU.EX2 R147, R0 ;  /* 0x0000000000937308 */ /* 0x00096c0000000800 */
[C---:B-1----:R-:W-:Y:S08]  /*ea70*/  HMMA.16816.F32.BF16 R28, R72.reuse, R76, R28 ;  /* 0x0000004c481c723c */ /* 0x042ff0000004181c */
[C---:B------:R-:W-:Y:S01]  /*ea80*/  HMMA.16816.F32.BF16 R32, R72.reuse, R78, R32 ;  /* 0x0000004e4820723c */ /* 0x040fe20000041820 */
[----:B------:R-:W1:Y:S07]  /*ea90*/  LDSM.16.MT88.4 R76, [R184+0x4000] ;  /* 0x00400000b84c783b */ /* 0x000e6e0000004200 */
[C---:B---3--:R-:W-:Y:S04]  /*eaa0*/  HMMA.16816.F32.BF16 R36, R72.reuse, R80, R36 ;  /* 0x000000504824723c */ /* 0x048fe80000041824 */
[----:B----4-:R-:W-:Y:S02]  /*eab0*/  FFMA.FTZ R0, R203, c[0x0][0x2d0], -R142 ;  /* 0x0000b400cb007a23 */ /* 0x010fe4000001088e */
[----:B-----5:R-:W-:Y:S02]  /*eac0*/  FADD.FTZ R2, R147, R2 ;  /* 0x0000000293027221 */ /* 0x020fe40000010000 */
[C---:B------:R-:W-:Y:S01]  /*ead0*/  HMMA.16816.F32.BF16 R40, R72.reuse, R82, R40 ;  /* 0x000000524828723c */ /* 0x040fe20000041828 */
[----:B------:R-:W3:Y:S01]  /*eae0*/  LDSM.16.MT88.4 R80, [R186+0x4000] ;  /* 0x00400000ba50783b */ /* 0x000ee20000004200 */
[----:B------:R4:W5:Y:S06]  /*eaf0*/  MUFU.EX2 R141, R0 ;  /* 0x00000000008d7308 */ /* 0x00096c0000000800 */
[C---:B--2---:R-:W-:Y:S08]  /*eb00*/  HMMA.16816.F32.BF16 R44, R72.reuse, R84, R44 ;  /* 0x00000054482c723c */ /* 0x044ff0000004182c */
[C---:B------:R-:W-:Y:S01]  /*eb10*/  HMMA.16816.F32.BF16 R48, R72.reuse, R86, R48 ;  /* 0x000000564830723c */ /* 0x040fe20000041830 */
[----:B------:R-:W2:Y:S07]  /*eb20*/  LDSM.16.MT88.4 R84, [R183+0x1800] ;  /* 0x00180000b754783b */ /* 0x000eae0000004200 */
[C---:B-1----:R-:W-:Y:S04]  /*eb30*/  HMMA.16816.F32.BF16 R52, R72.reuse, R76, R52 ;  /* 0x0000004c4834723c */ /* 0x042fe80000041834 */
[----:B----4-:R-:W-:Y:S02]  /*eb40*/  FFMA.FTZ R0, R205, c[0x0][0x2d0], -R142 ;  /* 0x0000b400cd007a23 */ /* 0x010fe4000001088e */
[----:B-----5:R-:W-:Y:S02]  /*eb50*/  FADD.FTZ R2, R141, R2 ;  /* 0x000000028d027221 */ /* 0x020fe40000010000 */
[----:B------:R1:W4:Y:S01]  /*eb60*/  MUFU.EX2 R140, R0 ;  /* 0x00000000008c7308 */ /* 0x0003220000000800 */
[C---:B------:R-:W-:Y:S01]  /*eb70*/  HMMA.16816.F32.BF16 R56, R72.reuse, R78, R56 ;  /* 0x0000004e4838723c */ /* 0x040fe20000041838 */
[----:B------:R-:W5:Y:S07]  /*eb80*/  LDSM.16.MT88.4 R76, [R185+0x1800] ;  /* 0x00180000b94c783b */ /* 0x000f6e0000004200 */
[C---:B---3--:R-:W-:Y:S08]  /*eb90*/  HMMA.16816.F32.BF16 R60, R72.reuse, R80, R60 ;  /* 0x00000050483c723c */ /* 0x048ff0000004183c */
[----:B------:R-:W-:Y:S01]  /*eba0*/  HMMA.16816.F32.BF16 R64, R72, R82, R64 ;  /* 0x000000524840723c */ /* 0x000fe20000041840 */
[----:B------:R-:W3:Y:S06]  /*ebb0*/  LDSM.16.MT88.4 R80, [R186+0x1800] ;  /* 0x00180000ba50783b */ /* 0x000eec0000004200 */
[----:B------:R-:W-:Y:S01]  /*ebc0*/  F2FP.BF16.PACK_AB R72, R196, R177 ;  /* 0x000000b1c448723e */ /* 0x000fe200000010ff */
[----:B-1----:R-:W-:Y:S01]  /*ebd0*/  FFMA.FTZ R0, R200, c[0x0][0x2d0], -R142 ;  /* 0x0000b400c8007a23 */ /* 0x002fe2000001088e */
[----:B------:R-:W-:Y:S03]  /*ebe0*/  F2FP.BF16.PACK_AB R74, R151, R176 ;  /* 0x000000b0974a723e */ /* 0x000fe600000010ff */
[----:B------:R-:W-:Y:S01]  /*ebf0*/  F2FP.BF16.PACK_AB R73, R149, R150 ;  /* 0x000000969549723e */ /* 0x000fe200000010ff */
[----:B------:R1:W1:Y:S01]  /*ec00*/  MUFU.EX2 R139, R0 ;  /* 0x00000000008b7308 */ /* 0x0002620000000800 */
[----:B------:R-:W-:Y:S01]  /*ec10*/  F2FP.BF16.PACK_AB R75, R147, R148 ;  /* 0x00000094934b723e */ /* 0x000fe200000010ff */
[----:B----4-:R-:W-:Y:S06]  /*ec20*/  FADD.FTZ R2, R140, R2 ;  /* 0x000000028c027221 */ /* 0x010fec0000010000 */
[C---:B--2---:R-:W-:Y:S08]  /*ec30*/  HMMA.16816.F32.BF16 R4, R72.reuse, R84, R4 ;  /* 0x000000544804723c */ /* 0x044ff00000041804 */
[C---:B------:R-:W-:Y:S01]  /*ec40*/  HMMA.16816.F32.BF16 R8, R72.reuse, R86, R8 ;  /* 0x000000564808723c */ /* 0x040fe20000041808 */
[----:B------:R-:W2:Y:S07]  /*ec50*/  LDSM.16.MT88.4 R84, [R183+0x4800] ;  /* 0x00480000b754783b */ /* 0x000eae0000004200 */
[C---:B-----5:R-:W-:Y:S04]  /*ec60*/  HMMA.16816.F32.BF16 R12, R72.reuse, R76, R12 ;  /* 0x0000004c480c723c */ /* 0x060fe8000004180c */
[----:B-1----:R-:W-:Y:S02]  /*ec70*/  FFMA.FTZ R0, R208, c[0x0][0x2d0], -R142 ;  /* 0x0000b400d0007a23 */ /* 0x002fe4000001088e */
[----:B------:R-:W-:Y:S02]  /*ec80*/  FADD.FTZ R2, R139, R2 ;  /* 0x000000028b027221 */ /* 0x000fe40000010000 */
[C---:B------:R-:W-:Y:S01]  /*ec90*/  HMMA.16816.F32.BF16 R16, R72.reuse, R78, R16 ;  /* 0x0000004e4810723c */ /* 0x040fe20000041810 */
[----:B------:R-:W1:Y:S01]  /*eca0*/  LDSM.16.MT88.4 R76, [R185+0x4800] ;  /* 0x00480000b94c783b */ /* 0x000e620000004200 */
[----:B------:R4:W-:Y:S06]  /*ecb0*/  MUFU.EX2 R138, R0 ;  /* 0x00000000008a7308 */ /* 0x0009ec0000000800 */
[C---:B------:R-:W-:Y:S08]  /*ecc0*/  HMMA.16816.F32.BF16 R20, R72.reuse, R88, R20 ;  /* 0x000000584814723c */ /* 0x040ff00000041814 */
[C---:B------:R-:W-:Y:S01]  /*ecd0*/  HMMA.16816.F32.BF16 R24, R72.reuse, R90, R24 ;  /* 0x0000005a4818723c */ /* 0x040fe20000041818 */
[----:B------:R-:W5:Y:S07]  /*ece0*/  LDSM.16.MT88.4 R88, [R184+0x4800] ;  /* 0x00480000b858783b */ /* 0x000f6e0000004200 */
[C---:B---3--:R-:W-:Y:S04]  /*ecf0*/  HMMA.16816.F32.BF16 R28, R72.reuse, R80, R28 ;  /* 0x00000050481c723c */ /* 0x048fe8000004181c */
[----:B----4-:R-:W-:Y:S02]  /*ed00*/  FADD.FTZ R0, R94, R69 ;  /* 0x000000455e007221 */ /* 0x010fe40000010000 */
[----:B------:R-:W-:Y:S02]  /*ed10*/  FFMA.FTZ R69, R206, c[0x0][0x2d0], -R142 ;  /* 0x0000b400ce457a23 */ /* 0x000fe4000001088e */
[C---:B------:R-:W-:Y:S01]  /*ed20*/  HMMA.16816.F32.BF16 R32, R72.reuse, R82, R32 ;  /* 0x000000524820723c */ /* 0x040fe20000041820 */
[----:B------:R-:W3:Y:S01]  /*ed30*/  LDSM.16.MT88.4 R80, [R186+0x4800] ;  /* 0x00480000ba50783b */ /* 0x000ee20000004200 */
[----:B------:R-:W4:Y:S02]  /*ed40*/  MUFU.EX2 R132, R69 ;  /* 0x0000004500847308 */ /* 0x000f240000000800 */
[----:B------:R-:W-:Y:S04]  /*ed50*/  FADD.FTZ R0, R95, R0 ;  /* 0x000000005f007221 */ /* 0x000fe80000010000 */
[C---:B--2---:R-:W-:Y:S01]  /*ed60*/  HMMA.16816.F32.BF16 R36, R72.reuse, R84, R36 ;  /* 0x000000544824723c */ /* 0x044fe20000041824 */
[----:B------:R-:W-:Y:S03]  /*ed70*/  LDSM.16.MT88.4 R92, [R186+0x2000] ;  /* 0x00200000ba5c783b */ /* 0x000fe60000004200 */
[----:B------:R-:W2:Y:S01]  /*ed80*/  MUFU.EX2 R69, R97 ;  /* 0x0000006100457308 */ /* 0x000ea20000000800 */
[----:B------:R-:W-:Y:S03]  /*ed90*/  FADD.FTZ R0, R98, R0 ;  /* 0x0000000062007221 */ /* 0x000fe60000010000 */
[C---:B------:R-:W-:Y:S01]  /*eda0*/  HMMA.16816.F32.BF16 R40, R72.reuse, R86, R40 ;  /* 0x000000564828723c */ /* 0x040fe20000041828 */
[----:B------:R-:W-:Y:S03]  /*edb0*/  LDSM.16.MT88.4 R84, [R185+0x2000] ;  /* 0x00200000b954783b */ /* 0x000fe60000004200 */
[----:B------:R-:W-:Y:S04]  /*edc0*/  FADD.FTZ R0, R100, R0 ;  /* 0x0000000064007221 */ /* 0x000fe80000010000 */
[C---:B-1----:R-:W-:Y:S04]  /*edd0*/  HMMA.16816.F32.BF16 R44, R72.reuse, R76, R44 ;  /* 0x0000004c482c723c */ /* 0x042fe8000004182c */
[----:B----4-:R-:W-:Y:S01]  /*ede0*/  F2FP.BF16.PACK_AB R129, R132, R133 ;  /* 0x000000858481723e */ /* 0x010fe200000010ff */
[----:B------:R-:W-:Y:S03]  /*edf0*/  FADD.FTZ R0, R102, R0 ;  /* 0x0000000066007221 */ /* 0x000fe60000010000 */
[C---:B------:R-:W-:Y:S01]  /*ee00*/  HMMA.16816.F32.BF16 R48, R72.reuse, R78, R48 ;  /* 0x0000004e4830723c */ /* 0x040fe20000041830 */
[----:B------:R-:W1:Y:S03]  /*ee10*/  LDSM.16.MT88.4 R76, [R183+0x2000] ;  /* 0x00200000b74c783b */ /* 0x000e660000004200 */
[----:B--2---:R-:W-:Y:S01]  /*ee20*/  F2FP.BF16.PACK_AB R131, R69, R70 ;  /* 0x000000464583723e */ /* 0x004fe200000010ff */
[----:B------:R-:W-:Y:S03]  /*ee30*/  FADD.FTZ R0, R212, R0 ;  /* 0x00000000d4007221 */ /* 0x000fe60000010000 */
[C---:B-----5:R-:W-:Y:S01]  /*ee40*/  HMMA.16816.F32.BF16 R52, R72.reuse, R88, R52 ;  /* 0x000000584834723c */ /* 0x060fe20000041834 */
[----:B------:R-:W-:Y:S03]  /*ee50*/  LDSM.16.MT88.4 R96, [R184+0x2800] ;  /* 0x00280000b860783b */ /* 0x000fe60000004200 */
[----:B------:R-:W-:Y:S04]  /*ee60*/  FADD.FTZ R0, R177, R0 ;  /* 0x00000000b1007221 */ /* 0x000fe80000010000 */
[C---:B------:R-:W-:Y:S01]  /*ee70*/  HMMA.16816.F32.BF16 R56, R72.reuse, R90, R56 ;  /* 0x0000005a4838723c */ /* 0x040fe20000041838 */
[----:B------:R-:W2:Y:S03]  /*ee80*/  LDSM.16.MT88.4 R88, [R184+0x2000] ;  /* 0x00200000b858783b */ /* 0x000ea60000004200 */
[----:B------:R-:W-:Y:S04]  /*ee90*/  FADD.FTZ R0, R196, R0 ;  /* 0x00000000c4007221 */ /* 0x000fe80000010000 */
        /* <DEDUP_REMOVED lines=13> */
[----:B------:R-:W-:Y:S05]  /*ef70*/  FADD.FTZ R0, R144, R0 ;  /* 0x0000000090007221 */ /* 0x000fea0000010000 */
[C---:B------:R-:W-:Y:S01]  /*ef80*/  HMMA.16816.F32.BF16 R8, R72.reuse, R78, R8 ;  /* 0x0000004e4808723c */ /* 0x040fe20000041808 */
[----:B------:R-:W1:Y:S07]  /*ef90*/  LDSM.16.MT88.4 R76, [R183+0x5000] ;  /* 0x00500000b74c783b */ /* 0x000e6e0000004200 */
[C---:B------:R-:W-:Y:S08]  /*efa0*/  HMMA.16816.F32.BF16 R12, R72.reuse, R84, R12 ;  /* 0x00000054480c723c */ /* 0x040ff0000004180c */
[C---:B------:R-:W-:Y:S01]  /*efb0*/  HMMA.16816.F32.BF16 R16, R72.reuse, R86, R16 ;  /* 0x000000564810723c */ /* 0x040fe20000041810 */
[----:B------:R-:W3:Y:S07]  /*efc0*/  LDSM.16.MT88.4 R84, [R184+0x5000] ;  /* 0x00500000b854783b */ /* 0x000eee0000004200 */
[C---:B--2---:R-:W-:Y:S08]  /*efd0*/  HMMA.16816.F32.BF16 R20, R72.reuse, R88, R20 ;  /* 0x000000584814723c */ /* 0x044ff00000041814 */
[C---:B------:R-:W-:Y:S01]  /*efe0*/  HMMA.16816.F32.BF16 R24, R72.reuse, R90, R24 ;  /* 0x0000005a4818723c */ /* 0x040fe20000041818 */
[----:B------:R-:W2:Y:S07]  /*eff0*/  LDSM.16.MT88.4 R88, [R186+0x5000] ;  /* 0x00500000ba58783b */ /* 0x000eae0000004200 */
[C---:B------:R-:W-:Y:S08]  /*f000*/  HMMA.16816.F32.BF16 R28, R72.reuse, R92, R28 ;  /* 0x0000005c481c723c */ /* 0x040ff0000004181c */
[C---:B------:R-:W-:Y:S08]  /*f010*/  HMMA.16816.F32.BF16 R32, R72.reuse, R94, R32 ;  /* 0x0000005e4820723c */ /* 0x040ff00000041820 */
[C---:B-1----:R-:W-:Y:S08]  /*f020*/  HMMA.16816.F32.BF16 R36, R72.reuse, R76, R36 ;  /* 0x0000004c4824723c */ /* 0x042ff00000041824 */
[C---:B------:R-:W-:Y:S01]  /*f030*/  HMMA.16816.F32.BF16 R40, R72.reuse, R78, R40 ;  /* 0x0000004e4828723c */ /* 0x040fe20000041828 */
[----:B------:R-:W1:Y:S07]  /*f040*/  LDSM.16.MT88.4 R76, [R186+0x2800] ;  /* 0x00280000ba4c783b */ /* 0x000e6e0000004200 */
[C---:B------:R-:W-:Y:S08]  /*f050*/  HMMA.16816.F32.BF16 R44, R72.reuse, R80, R44 ;  /* 0x00000050482c723c */ /* 0x040ff0000004182c */
[C---:B------:R-:W-:Y:S01]  /*f060*/  HMMA.16816.F32.BF16 R48, R72.reuse, R82, R48 ;  /* 0x000000524830723c */ /* 0x040fe20000041830 */
[----:B------:R-:W4:Y:S07]  /*f070*/  LDSM.16.MT88.4 R80, [R183+0x5800] ;  /* 0x00580000b750783b */ /* 0x000f2e0000004200 */
[C---:B---3--:R-:W-:Y:S08]  /*f080*/  HMMA.16816.F32.BF16 R52, R72.reuse, R84, R52 ;  /* 0x000000544834723c */ /* 0x048ff00000041834 */
        /* <DEDUP_REMOVED lines=12> */
[C---:B-1----:R-:W-:Y:S08]  /*f150*/  HMMA.16816.F32.BF16 R92, R128.reuse, R76, R28 ;  /* 0x0000004c805c723c */ /* 0x042ff0000004181c */
[C---:B------:R-:W-:Y:S08]  /*f160*/  HMMA.16816.F32.BF16 R88, R128.reuse, R78, R32 ;  /* 0x0000004e8058723c */ /* 0x040ff00000041820 */
[C---:B----4-:R-:W-:Y:S08]  /*f170*/  HMMA.16816.F32.BF16 R84, R128.reuse, R80, R36 ;  /* 0x000000508054723c */ /* 0x050ff00000041824 */
[C---:B------:R-:W-:Y:S08]  /*f180*/  HMMA.16816.F32.BF16 R80, R128.reuse, R82, R40 ;  /* 0x000000528050723c */ /* 0x040ff00000041828 */
[C---:B--2---:R-:W-:Y:S08]  /*f190*/  HMMA.16816.F32.BF16 R76, R128.reuse, R72, R44 ;  /* 0x00000048804c723c */ /* 0x044ff0000004182c */
        /* <DEDUP_REMOVED lines=18> */
.L_x_739:
[----:B------:R-:W-:-:S13]  /*f2c0*/  ISETP.GE.AND P0, PT, R199, R230, PT ;  /* 0x000000e6c700720c */ /* 0x000fda0003f06270 */
[----:B------:R-:W-:Y:S05]  /*f2d0*/  @!P0 BRA `(.L_x_751) ;  /* 0x0000474000008947 */ /* 0x000fea0003800000 */
[----:B------:R-:W-:Y:S02]  /*f2e0*/  MOV R70, R5 ;  /* 0x0000000500467202 */ /* 0x000fe40000000f00 */
[----:B------:R-:W-:Y:S02]  /*f2f0*/  MOV R69, R68 ;  /* 0x0000004400457202 */ /* 0x000fe40000000f00 */
.L_x_769:
[----:B------:R-:W-:Y:S04]  /*f300*/  DEPBAR.LE SB0, 0x0 ;  /* 0x000080000000791a */ /* 0x000fe80000000000 */
[----:B------:R-:W-:Y:S01]  /*f310*/  WARPSYNC 0xffffffff ;  /* 0xffffffff00007948 */ /* 0x000fe20003800000 */
[----:B------:R-:W-:Y:S01]  /*f320*/  BAR.SYNC.DEFER_BLOCKING 0x0 ;  /* 0x0000000000007b1d */ /* 0x000fe20000010000 */
[----:B------:R-:W-:Y:S01]  /*f330*/  SHF.R.S32.HI R0, RZ, 0x1f, R211 ;  /* 0x0000001fff007819 */ /* 0x000fe200000114d3 */
[----:B------:R-:W-:Y:S01]  /*f340*/  IMAD.WIDE.U32 R2, R211, c[0x0][0x208], RZ ;  /* 0x00008200d3027a25 */ /* 0x000fe200078e00ff */
[----:B------:R-:W-:Y:S02]  /*f350*/  SHF.R.S32.HI R7, RZ, 0x1f, R221 ;  /* 0x0000001fff077819 */ /* 0x000fe400000114dd */
[----:B------:R-:W-:Y:S01]  /*f360*/  SHF.R.S32.HI R6, RZ, 0x1f, R219 ;  /* 0x0000001fff067819 */ /* 0x000fe200000114db */
[----:B------:R-:W-:Y:S01]  /*f370*/  IMAD R0, R0, c[0x0][0x208], RZ ;  /* 0x0000820000007a24 */ /* 0x000fe200078e02ff */
[----:B------:R-:W-:Y:S01]  /*f380*/  IADD3 R179, R71, 0x5800, RZ ;  /* 0x0000580047b37810 */ /* 0x000fe20007ffe0ff */
[----:B------:R-:W-:Y:S01]  /*f390*/  IMAD.SHL.U32 R46, R221, 0x2, RZ ;  /* 0x00000002dd2e7824 */ /* 0x000fe200078e00ff */
[----:B------:R-:W-:Y:S01]  /*f3a0*/  IADD3 R178, R71, 0x5000, RZ ;  /* 0x0000500047b27810 */ /* 0x000fe20007ffe0ff */
[----:B------:R-:W-:Y:S01]  /*f3b0*/  IMAD R0, R211, c[0x0][0x20c], R0 ;  /* 0x00008300d3007a24 */ /* 0x000fe200078e0200 */
[----:B------:R-:W-:Y:S01]  /*f3c0*/  IADD3 R177, R71, 0x4800, RZ ;  /* 0x0000480047b17810 */ /* 0x000fe20007ffe0ff */
[----:B------:R-:W-:Y:S01]  /*f3d0*/  IMAD.SHL.U32 R13, R219, 0x2, RZ ;  /* 0x00000002db0d7824 */ /* 0x000fe200078e00ff */
[----:B------:R-:W-:Y:S01]  /*f3e0*/  IADD3 R176, R71, 0x4000, RZ ;  /* 0x0000400047b07810 */ /* 0x000fe20007ffe0ff */
[----:B------:R-:W-:Y:S01]  /*f3f0*/  IMAD.IADD R3, R3, 0x1, R0 ;  /* 0x0000000103037824 */ /* 0x000fe200078e0200 */
[----:B------:R-:W-:Y:S02]  /*f400*/  SHF.R.S32.HI R0, RZ, 0x1f, R204 ;  /* 0x0000001fff007819 */ /* 0x000fe400000114cc */
[----:B------:R-:W-:Y:S01]  /*f410*/  IADD3 R68, R71, 0x3800, RZ ;  /* 0x0000380047447810 */ /* 0x000fe20007ffe0ff */
[----:B------:R-:W-:Y:S01]  /*f420*/  IMAD.WIDE.U32 R2, R204, c[0x0][0x218], R2 ;  /* 0x00008600cc027a25 */ /* 0x000fe200078e0002 */
[----:B------:R-:W-:Y:S02]  /*f430*/  SHF.L.U64.HI R21, R221, 0x1, R7 ;  /* 0x00000001dd157819 */ /* 0x000fe40000010207 */
[----:B------:R-:W-:Y:S01]  /*f440*/  SHF.L.U64.HI R20, R219, 0x1, R6 ;  /* 0x00000001db147819 */ /* 0x000fe20000010206 */
[----:B------:R-:W-:Y:S01]  /*f450*/  IMAD R4, R0, c[0x0][0x218], RZ ;  /* 0x0000860000047a24 */ /* 0x000fe200078e02ff */
[----:B------:R-:W-:Y:S01]  /*f460*/  IADD3 R0, P0, R240, R2, RZ ;  /* 0x00000002f0007210 */ /* 0x000fe20007f1e0ff */
[----:B------:R1:W2:Y:S02]  /*f470*/  LDSM.16.M88.4 R8, [R180] ;  /* 0x00000000b408783b */ /* 0x0002a40000000200 */
[----:B------:R-:W-:Y:S02]  /*f480*/  IMAD R4, R204, c[0x0][0x21c], R4 ;  /* 0x00008700cc047a24 */ /* 0x000fe400078e0204 */
[----:B------:R1:W3:Y:S03]  /*f490*/  LDSM.16.M88.4 R16, [R180+0x800] ;  /* 0x00080000b410783b */ /* 0x0002e60000000200 */
[----:B------:R-:W-:Y:S01]  /*f4a0*/  IADD3.X R2, R243, R3, R4, P0, !PT ;  /* 0x00000003f3027210 */ /* 0x000fe200007fe404 */
[----:B------:R1:W4:Y:S01]  /*f4b0*/  LDSM.16.M88.4 R24, [R180+0x1000] ;  /* 0x00100000b418783b */ /* 0x0003220000000200 */
[C---:B------:R-:W-:Y:S03]  /*f4c0*/  LEA R5, P0, R0.reuse, c[0x0][0x1f8], 0x1 ;  /* 0x00007e0000057a11 */ /* 0x040fe600078008ff */
[----:B------:R1:W1:Y:S01]  /*f4d0*/  LDSM.16.M88.4 R32, [R180+0x1800] ;  /* 0x00180000b420783b */ /* 0x0002620000000200 */
[----:B------:R-:W-:Y:S02]  /*f4e0*/  LEA.HI.X R4, R0, c[0x0][0x1fc], R2, 0x1, P0 ;  /* 0x00007f0000047a11 */ /* 0x000fe400000f0c02 */
[----:B------:R-:W-:Y:S01]  /*f4f0*/  IADD3 R0, R71, 0x3000, RZ ;  /* 0x0000300047007810 */ /* 0x000fe20007ffe0ff */
        /* <DEDUP_REMOVED lines=8> */
[----:B------:R-:W-:-:S05]  /*f580*/  BRA.DIV ~URZ, `(.L_x_752) ;  /* 0x0000a6427f007947 */ /* 0x000fca000b800000 */
[----:B--23--:R2:W3:Y:S02]  /*f590*/  SHFL.IDX PT, R12, R4, RZ, 0x181f ;  /* 0x00181fff040c7589 */ /* 0x00c4e400000e0000 */
.L_x_857:
[----:B------:R-:W5:Y:S01]  /*f5a0*/  SHFL.IDX PT, R2, R5, 0x2, 0x181f ;  /* 0x00581f0005027f89 */ /* 0x000f6200000e0000 */
[----:B------:R-:W-:Y:S01]  /*f5b0*/  ISETP.GE.AND P2, PT, R219, c[0x0][0x1d4], PT ;  /* 0x00007500db007a0c */ /* 0x000fe20003f46270 */
[----:B------:R-:W-:Y:S01]  /*f5c0*/  BSSY B0, `(.L_x_753) ;  /* 0x0000153000007945 */ /* 0x000fe20003800000 */
[----:B------:R-:W-:Y:S02]  /*f5d0*/  ISETP.GE.AND P3, PT, R221, c[0x0][0x1d4], PT ;  /* 0x00007500dd007a0c */ /* 0x000fe40003f66270 */
[----:B------:R-:W-:Y:S02]  /*f5e0*/  SEL R193, RZ, 0x10, P2 ;  /* 0x00000010ffc17807 */ /* 0x000fe40001000000 */
[----:B------:R-:W-:Y:S01]  /*f5f0*/  SEL R29, RZ, 0x10, P3 ;  /* 0x00000010ff1d7807 */ /* 0x000fe20001800000 */
[----:B------:R-:W2:Y:S01]  /*f600*/  SHFL.IDX PT, R3, R4, 0x2, 0x181f ;  /* 0x00581f0004037f89 */ /* 0x000ea200000e0000 */
[----:B------:R-:W-:Y:S04]  /*f610*/  IADD3 R6, -R193, 0x10, RZ ;  /* 0x00000010c1067810 */ /* 0x000fe80007ffe1ff */
[----:B------:R-:W-:Y:S03]  /*f620*/  LOP3.LUT R6, R6, 0xf, RZ, 0xc0, !PT ;  /* 0x0000000f06067812 */ /* 0x000fe600078ec0ff */
[----:B------:R-:W-:Y:S01]  /*f630*/  SHFL.IDX PT, R28, R5, 0x1, 0x181f ;  /* 0x00381f00051c7f89 */ /* 0x000fe200000e0000 */
[-C--:B-----5:R-:W-:Y:S02]  /*f640*/  IADD3 R38, P1, P0, R6, R2.reuse, R13 ;  /* 0x0000000206267210 */ /* 0x0a0fe4000783e00d */
[----:B------:R-:W-:Y:S04]  /*f650*/  IADD3 R6, -R29, 0x10, RZ ;  /* 0x000000101d067810 */ /* 0x000fe80007ffe1ff */
[----:B------:R-:W-:Y:S02]  /*f660*/  LOP3.LUT R6, R6, 0xf, RZ, 0xc0, !PT ;  /* 0x0000000f06067812 */ /* 0x000fe400078ec0ff */
[-C--:B--2---:R-:W-:Y:S02]  /*f670*/  IADD3.X R39, RZ, R3.reuse, R20, P1, P0 ;  /* 0x00000003ff277210 */ /* 0x084fe40000fe0414 */
[----:B------:R-:W-:Y:S02]  /*f680*/  IADD3 R44, P1, P0, R6, R2, R46 ;  /* 0x00000002062c7210 */ /* 0x000fe4000783e02e */
[----:B------:R-:W2:Y:S02]  /*f690*/  SHFL.IDX PT, R2, R5, RZ, 0x181f ;  /* 0x00181fff05027589 */ /* 0x000ea400000e0000 */
[----:B------:R-:W-:Y:S02]  /*f6a0*/  IADD3.X R45, RZ, R3, R21, P1, P0 ;  /* 0x00000003ff2d7210 */ /* 0x000fe40000fe0415 */
[----:B------:R-:W-:Y:S04]  /*f6b0*/  ISETP.NE.U32.AND P1, PT, R193, RZ, PT ;  /* 0x000000ffc100720c */ /* 0x000fe80003f25070 */
[----:B------:R5:W4:Y:S01]  /*f6c0*/  SHFL.IDX PT, R3, R4, 0x1, 0x181f ;  /* 0x00381f0004037f89 */ /* 0x000b2200000e0000 */
[----:B--2---:R-:W-:Y:S04]  /*f6d0*/  IADD3 R22, P0, R2, R13, RZ ;  /* 0x0000000d02167210 */ /* 0x004fe80007f1e0ff */
[----:B---3--:R-:W-:Y:S02]  /*f6e0*/  IADD3.X R23, R12, R20, RZ, P0, !PT ;  /* 0x000000140c177210 */ /* 0x008fe400007fe4ff */
[----:B------:R-:W-:Y:S01]  /*f6f0*/  IADD3 R30, P0, R2, R46, RZ ;  /* 0x0000002e021e7210 */ /* 0x000fe20007f1e0ff */
[C---:B-----5:R-:W-:Y:S02]  /*f700*/  HMMA.16816.F32.BF16 R4, R120.reuse, R8, RZ ;  /* 0x000000087804723c */ /* 0x060fe400000418ff */
[----:B------:R2:W-:Y:S01]  /*f710*/  LDGSTS.E.BYPASS.LTC128B.128 [R195+0x100], [R22.64], !P2 ;  /* 0x0010000016c37fae */ /* 0x0005e2000d101d46 */
[----:B------:R-:W-:Y:S02]  /*f720*/  IADD3.X R31, R12, R21, RZ, P0, !PT ;  /* 0x000000150c1f7210 */ /* 0x000fe400007fe4ff */
[C---:B------:R-:W-:Y:S03]  /*f730*/  IADD3 R36, P0, R28.reuse, R13, RZ ;  /* 0x0000000d1c247210 */ /* 0x040fe60007f1e0ff */
[C---:B------:R-:W-:Y:S01]  /*f740*/  HMMA.16816.F32.BF16 R8, R120.reuse, R10, RZ ;  /* 0x0000000a7808723c */ /* 0x040fe200000418ff */
[C---:B----4-:R-:W-:Y:S01]  /*f750*/  IADD3.X R37, R3.reuse, R20, RZ, P0, !PT ;  /* 0x0000001403257210 */ /* 0x050fe200007fe4ff */
[----:B------:R3:W-:Y:S02]  /*f760*/  LDGSTS.E.BYPASS.LTC128B.128 [R195+0x3100], [R30.64], !P3 ;  /* 0x031000001ec37fae */ /* 0x0007e4000d901d46 */
[----:B------:R-:W-:Y:S04]  /*f770*/  IADD3 R2, P0, R28, R46, RZ ;  /* 0x0000002e1c027210 */ /* 0x000fe80007f1e0ff */
[C---:B------:R-:W-:Y:S01]  /*f780*/  HMMA.16816.F32.BF16 R12, R120.reuse, R16, RZ ;  /* 0x00000010780c723c */ /* 0x040fe200000418ff */
[----:B------:R-:W-:Y:S01]  /*f790*/  IADD3.X R3, R3, R21, RZ, P0, !PT ;  /* 0x0000001503037210 */ /* 0x000fe200007fe4ff */
[----:B------:R4:W-:Y:S01]  /*f7a0*/  LDGSTS.E.BYPASS.LTC128B.128 [R195+0x1100], [R36.64], !P2 ;  /* 0x0110000024c37fae */ /* 0x0009e2000d101d46 */
[----:B------:R-:W-:Y:S05]  /*f7b0*/  ISETP.NE.U32.AND P0, PT, R29, RZ, PT ;  /* 0x000000ff1d00720c */ /* 0x000fea0003f05070 */
[C---:B------:R-:W-:Y:S02]  /*f7c0*/  HMMA.16816.F32.BF16 R16, R120.reuse, R18, RZ ;  /* 0x000000127810723c */ /* 0x040fe400000418ff */
[----:B------:R5:W-:Y:S06]  /*f7d0*/  LDGSTS.E.BYPASS.LTC128B.128 [R195+0x4100], [R2.64], !P3 ;  /* 0x0410000002c37fae */ /* 0x000bec000d901d46 */
[C---:B--2---:R-:W-:Y:S02]  /*f7e0*/  HMMA.16816.F32.BF16 R20, R120.reuse, R24, RZ ;  /* 0x000000187814723c */ /* 0x044fe400000418ff */
[----:B------:R4:W-:Y:S06]  /*f7f0*/  LDGSTS.E.BYPASS.LTC128B.128.ZFILL [R195+0x2100], [R38.64], P1 ;  /* 0x0210000026c37fae */ /* 0x0009ec0008941d46 */
[C---:B------:R-:W-:Y:S02]  /*f800*/  HMMA.16816.F32.BF16 R24, R120.reuse, R26, RZ ;  /* 0x0000001a7818723c */ /* 0x040fe400000418ff */
[----:B------:R2:W-:Y:S01]  /*f810*/  LDGSTS.E.BYPASS.LTC128B.128.ZFILL [R195+0x5100], [R44.64], P0 ;  /* 0x051000002cc37fae */ /* 0x0005e20008141d46 */
[----:B------:R-:W-:Y:S05]  /*f820*/  ISETP.GT.AND P0, PT, R199, R230, PT ;  /* 0x000000e6c700720c */ /* 0x000fea0003f04270 */
[C---:B-1-3--:R-:W-:Y:S02]  /*f830*/  HMMA.16816.F32.BF16 R28, R120.reuse, R32, RZ ;  /* 0x00000020781c723c */ /* 0x04afe400000418ff */
[----:B------:R-:W0:Y:S06]  /*f840*/  LDGDEPBAR ;  /* 0x00000000000079af */ /* 0x000e2c0000000000 */
[C---:B------:R-:W-:Y:S08]  /*f850*/  HMMA.16816.F32.BF16 R32, R120.reuse, R34, RZ ;  /* 0x000000227820723c */ /* 0x040ff000000418ff */
[C---:B----4-:R-:W-:Y:S08]  /*f860*/  HMMA.16816.F32.BF16 R36, R120.reuse, R40, RZ ;  /* 0x000000287824723c */ /* 0x050ff000000418ff */
[C---:B------:R-:W-:Y:S08]  /*f870*/  HMMA.16816.F32.BF16 R40, R120.reuse, R42, RZ ;  /* 0x0000002a7828723c */ /* 0x040ff000000418ff */
[C---:B--2---:R-:W-:Y:S08]  /*f880*/  HMMA.16816.F32.BF16 R44, R120.reuse, R48, RZ ;  /* 0x00000030782c723c */ /* 0x044ff000000418ff */
        /* <DEDUP_REMOVED lines=15> */
[----:B------:R-:W-:Y:S07]  /*f980*/  LDSM.16.M88.4 R144, [R181+-0x3000] ;  /* 0xffd00000b590783b */ /* 0x000fee0000000200 */
[C---:B------:R-:W-:Y:S08]  /*f990*/  HMMA.16816.F32.BF16 R44, R124.reuse, R148, R44 ;  /* 0x000000947c2c723c */ /* 0x040ff0000004182c */
[----:B------:R-:W-:Y:S01]  /*f9a0*/  HMMA.16816.F32.BF16 R48, R124, R150, R48 ;  /* 0x000000967c30723c */ /* 0x000fe20000041830 */
[----:B------:R-:W-:Y:S07]  /*f9b0*/  LDSM.16.M88.4 R148, [R0] ;  /* 0x000000000094783b */ /* 0x000fee0000000200 */
        /* <DEDUP_REMOVED lines=8> */
[----:B------:R-:W3:Y:S07]  /*fa40*/  LDSM.16.M88.4 R136, [R181+-0x2800] ;  /* 0xffd80000b588783b */ /* 0x000eee0000000200 */
[C---:B-1----:R-:W-:Y:S08]  /*fa50*/  HMMA.16816.F32.BF16 R28, R152.reuse, R128, R28 ;  /* 0x00000080981c723c */ /* 0x042ff0000004181c */
[C---:B------:R-:W-:Y:S01]  /*fa60*/  HMMA.16816.F32.BF16 R32, R152.reuse, R130, R32 ;  /* 0x000000829820723c */ /* 0x040fe20000041820 */
[----:B------:R-:W1:Y:S07]  /*fa70*/  LDSM.16.M88.4 R128, [R181+-0x2000] ;  /* 0xffe00000b580783b */ /* 0x000e6e0000000200 */
[C---:B--2---:R-:W-:Y:S08]  /*fa80*/  HMMA.16816.F32.BF16 R36, R152.reuse, R132, R36 ;  /* 0x000000849824723c */ /* 0x044ff00000041824 */
[C---:B------:R-:W-:Y:S01]  /*fa90*/  HMMA.16816.F32.BF16 R40, R152.reuse, R134, R40 ;  /* 0x000000869828723c */ /* 0x040fe20000041828 */
[----:B------:R-:W2:Y:S07]  /*faa0*/  LDSM.16.M88.4 R132, [R181+-0x1800] ;  /* 0xffe80000b584783b */ /* 0x000eae0000000200 */
[C---:B------:R-:W-:Y:S08]  /*fab0*/  HMMA.16816.F32.BF16 R44, R152.reuse, R140, R44 ;  /* 0x0000008c982c723c */ /* 0x040ff0000004182c */
[----:B------:R-:W-:Y:S01]  /*fac0*/  HMMA.16816.F32.BF16 R48, R152, R142, R48 ;  /* 0x0000008e9830723c */ /* 0x000fe20000041830 */
[----:B------:R-:W4:Y:S07]  /*fad0*/  LDSM.16.M88.4 R140, [R181+-0x1000] ;  /* 0xfff00000b58c783b */ /* 0x000f2e0000000200 */
[C---:B------:R-:W-:Y:S08]  /*fae0*/  HMMA.16816.F32.BF16 R4, R156.reuse, R144, R4 ;  /* 0x000000909c04723c */ /* 0x040ff00000041804 */
[C---:B------:R-:W-:Y:S01]  /*faf0*/  HMMA.16816.F32.BF16 R8, R156.reuse, R146, R8 ;  /* 0x000000929c08723c */ /* 0x040fe20000041808 */
[----:B------:R-:W4:Y:S07]  /*fb00*/  LDSM.16.M88.4 R144, [R181+-0x800] ;  /* 0xfff80000b590783b */ /* 0x000f2e0000000200 */
[C---:B---3--:R-:W-:Y:S08]  /*fb10*/  HMMA.16816.F32.BF16 R12, R156.reuse, R136, R12 ;  /* 0x000000889c0c723c */ /* 0x048ff0000004180c */
[C---:B------:R-:W-:Y:S01]  /*fb20*/  HMMA.16816.F32.BF16 R16, R156.reuse, R138, R16 ;  /* 0x0000008a9c10723c */ /* 0x040fe20000041810 */
[----:B------:R-:W3:Y:S07]  /*fb30*/  LDSM.16.M88.4 R136, [R180+0x3000] ;  /* 0x00300000b488783b */ /* 0x000eee0000000200 */
[C---:B-1----:R-:W-:Y:S08]  /*fb40*/  HMMA.16816.F32.BF16 R20, R156.reuse, R128, R20 ;  /* 0x000000809c14723c */ /* 0x042ff00000041814 */
[C---:B------:R-:W-:Y:S01]  /*fb50*/  HMMA.16816.F32.BF16 R24, R156.reuse, R130, R24 ;  /* 0x000000829c18723c */ /* 0x040fe20000041818 */
[----:B------:R-:W1:Y:S07]  /*fb60*/  LDSM.16.M88.4 R128, [R180+0x3800] ;  /* 0x00380000b480783b */ /* 0x000e6e0000000200 */
[C---:B--2---:R-:W-:Y:S08]  /*fb70*/  HMMA.16816.F32.BF16 R28, R156.reuse, R132, R28 ;  /* 0x000000849c1c723c */ /* 0x044ff0000004181c */
[C---:B------:R-:W-:Y:S01]  /*fb80*/  HMMA.16816.F32.BF16 R32, R156.reuse, R134, R32 ;  /* 0x000000869c20723c */ /* 0x040fe20000041820 */
[----:B------:R-:W2:Y:S07]  /*fb90*/  LDSM.16.M88.4 R132, [R180+0x4000] ;  /* 0x00400000b484783b */ /* 0x000eae0000000200 */
[C---:B----4-:R-:W-:Y:S08]  /*fba0*/  HMMA.16816.F32.BF16 R36, R156.reuse, R140, R36 ;  /* 0x0000008c9c24723c */ /* 0x050ff00000041824 */
[C---:B------:R-:W-:Y:S01]  /*fbb0*/  HMMA.16816.F32.BF16 R40, R156.reuse, R142, R40 ;  /* 0x0000008e9c28723c */ /* 0x040fe20000041828 */
[----:B------:R-:W4:Y:S07]  /*fbc0*/  LDSM.16.M88.4 R140, [R180+0x4800] ;  /* 0x00480000b48c783b */ /* 0x000f2e0000000200 */
[C---:B------:R-:W-:Y:S08]  /*fbd0*/  HMMA.16816.F32.BF16 R44, R156.reuse, R144, R44 ;  /* 0x000000909c2c723c */ /* 0x040ff0000004182c */
[----:B------:R-:W-:Y:S01]  /*fbe0*/  HMMA.16816.F32.BF16 R48, R156, R146, R48 ;  /* 0x000000929c30723c */ /* 0x000fe20000041830 */
[----:B------:R-:W4:Y:S07]  /*fbf0*/  LDSM.16.M88.4 R144, [R180+0x5000] ;  /* 0x00500000b490783b */ /* 0x000f2e0000000200 */
[C---:B---3--:R-:W-:Y:S08]  /*fc00*/  HMMA.16816.F32.BF16 R4, R160.reuse, R136, R4 ;  /* 0x00000088a004723c */ /* 0x048ff00000041804 */
[C---:B------:R-:W-:Y:S01]  /*fc10*/  HMMA.16816.F32.BF16 R8, R160.reuse, R138, R8 ;  /* 0x0000008aa008723c */ /* 0x040fe20000041808 */
[----:B------:R-:W3:Y:S07]  /*fc20*/  LDSM.16.M88.4 R136, [R180+0x5800] ;  /* 0x00580000b488783b */ /* 0x000eee0000000200 */
[C---:B-1----:R-:W-:Y:S08]  /*fc30*/  HMMA.16816.F32.BF16 R12, R160.reuse, R128, R12 ;  /* 0x00000080a00c723c */ /* 0x042ff0000004180c */
[C---:B------:R-:W-:Y:S01]  /*fc40*/  HMMA.16816.F32.BF16 R16, R160.reuse, R130, R16 ;  /* 0x00000082a010723c */ /* 0x040fe20000041810 */
[----:B------:R-:W1:Y:S07]  /*fc50*/  LDSM.16.M88.4 R128, [R68] ;  /* 0x000000004480783b */ /* 0x000e6e0000000200 */
[C---:B--2---:R-:W-:Y:S08]  /*fc60*/  HMMA.16816.F32.BF16 R20, R160.reuse, R132, R20 ;  /* 0x00000084a014723c */ /* 0x044ff00000041814 */
[C---:B------:R-:W-:Y:S01]  /*fc70*/  HMMA.16816.F32.BF16 R24, R160.reuse, R134, R24 ;  /* 0x00000086a018723c */ /* 0x040fe20000041818 */
[----:B------:R-:W2:Y:S07]  /*fc80*/  LDSM.16.M88.4 R132, [R176] ;  /* 0x00000000b084783b */ /* 0x000eae0000000200 */
[C---:B----4-:R-:W-:Y:S08]  /*fc90*/  HMMA.16816.F32.BF16 R28, R160.reuse, R140, R28 ;  /* 0x0000008ca01c723c */ /* 0x050ff0000004181c */
[C---:B------:R-:W-:Y:S01]  /*fca0*/  HMMA.16816.F32.BF16 R32, R160.reuse, R142, R32 ;  /* 0x0000008ea020723c */ /* 0x040fe20000041820 */
[----:B------:R-:W4:Y:S07]  /*fcb0*/  LDSM.16.M88.4 R140, [R177] ;  /* 0x00000000b18c783b */ /* 0x000f2e0000000200 */
[C---:B------:R-:W-:Y:S08]  /*fcc0*/  HMMA.16816.F32.BF16 R36, R160.reuse, R144, R36 ;  /* 0x00000090a024723c */ /* 0x040ff00000041824 */
[C---:B------:R-:W-:Y:S01]  /*fcd0*/  HMMA.16816.F32.BF16 R40, R160.reuse, R146, R40 ;  /* 0x00000092a028723c */ /* 0x040fe20000041828 */
[----:B------:R-:W2:Y:S07]  /*fce0*/  LDSM.16.M88.4 R144, [R178] ;  /* 0x00000000b290783b */ /* 0x000eae0000000200 */
[C---:B---3--:R-:W-:Y:S01]  /*fcf0*/  HMMA.16816.F32.BF16 R44, R160.reuse, R136, R44 ;  /* 0x00000088a02c723c */ /* 0x048fe2000004182c */
[----:B------:R-:W3:Y:S07]  /*fd00*/  LDSM.16.M88.4 R176, [R179] ;  /* 0x00000000b3b0783b */ /* 0x000eee0000000200 */
[----:B------:R-:W-:Y:S01]  /*fd10*/  HMMA.16816.F32.BF16 R48, R160, R138, R48 ;  /* 0x0000008aa030723c */ /* 0x000fe20000041830 */
[----:B------:R-:W3:Y:S07]  /*fd20*/  LDSM.16.M88.4 R136, [R182+0x3000] ;  /* 0x00300000b688783b */ /* 0x000eee0000000200 */
        /* <DEDUP_REMOVED lines=13> */
[C---:B------:R-:W-:Y:S01]  /*fe00*/  HMMA.16816.F32.BF16 R40, R164.reuse, R146, R40 ;  /* 0x00000092a428723c */ /* 0x040fe20000041828 */
[----:B------:R-:W2:Y:S07]  /*fe10*/  LDSM.16.M88.4 R144, [R182+0x5000] ;  /* 0x00500000b690783b */ /* 0x000eae0000000200 */
[C---:B---3--:R-:W-:Y:S08]  /*fe20*/  HMMA.16816.F32.BF16 R44, R164.reuse, R176, R44 ;  /* 0x000000b0a42c723c */ /* 0x048ff0000004182c */
[----:B------:R-:W-:Y:S01]  /*fe30*/  HMMA.16816.F32.BF16 R48, R164, R178, R48 ;  /* 0x000000b2a430723c */ /* 0x000fe20000041830 */
[----:B------:R-:W3:Y:S07]  /*fe40*/  LDSM.16.M88.4 R176, [R181] ;  /* 0x00000000b5b0783b */ /* 0x000eee0000000200 */
[C---:B------:R-:W-:Y:S08]  /*fe50*/  HMMA.16816.F32.BF16 R4, R168.reuse, R136, R4 ;  /* 0x00000088a804723c */ /* 0x040ff00000041804 */
[C---:B------:R-:W-:Y:S08]  /*fe60*/  HMMA.16816.F32.BF16 R8, R168.reuse, R138, R8 ;  /* 0x0000008aa808723c */ /* 0x040ff00000041808 */
[C---:B-1----:R-:W-:Y:S08]  /*fe70*/  HMMA.16816.F32.BF16 R12, R168.reuse, R128, R12 ;  /* 0x00000080a80c723c */ /* 0x042ff0000004180c */
[C---:B------:R-:W-:Y:S01]  /*fe80*/  HMMA.16816.F32.BF16 R16, R168.reuse, R130, R16 ;  /* 0x00000082a810723c */ /* 0x040fe20000041810 */
[----:B------:R-:W1:Y:S07]  /*fe90*/  LDSM.16.M88.4 R128, [R181+0x800] ;  /* 0x00080000b580783b */ /* 0x000e6e0000000200 */
[C---:B--2---:R-:W-:Y:S08]  /*fea0*/  HMMA.16816.F32.BF16 R20, R168.reuse, R132, R20 ;  /* 0x00000084a814723c */ /* 0x044ff00000041814 */
[C---:B------:R-:W-:Y:S08]  /*feb0*/  HMMA.16816.F32.BF16 R24, R168.reuse, R134, R24 ;  /* 0x00000086a818723c */ /* 0x040ff00000041818 */
[C---:B----4-:R-:W-:Y:S08]  /*fec0*/  HMMA.16816.F32.BF16 R28, R168.reuse, R140, R28 ;  /* 0x0000008ca81c723c */ /* 0x050ff0000004181c */
[C---:B------:R-:W-:Y:S08]  /*fed0*/  HMMA.16816.F32.BF16 R32, R168.reuse, R142, R32 ;  /* 0x0000008ea820723c */ /* 0x040ff00000041820 */
[C---:B------:R-:W-:Y:S08]  /*fee0*/  HMMA.16816.F32.BF16 R36, R168.reuse, R144, R36 ;  /* 0x00000090a824723c */ /* 0x040ff00000041824 */
[C---:B------:R-:W-:Y:S08]  /*fef0*/  HMMA.16816.F32.BF16 R40, R168.reuse, R146, R40 ;  /* 0x00000092a828723c */ /* 0x040ff00000041828 */
[C---:B------:R-:W-:Y:S08]  /*ff00*/  HMMA.16816.F32.BF16 R44, R168.reuse, R148, R44 ;  /* 0x00000094a82c723c */ /* 0x040ff0000004182c */
[----:B------:R-:W-:Y:S08]  /*ff10*/  HMMA.16816.F32.BF16 R48, R168, R150, R48 ;  /* 0x00000096a830723c */ /* 0x000ff00000041830 */
[C---:B---3--:R-:W-:Y:S08]  /*ff20*/  HMMA.16816.F32.BF16 R4, R172.reuse, R176, R4 ;  /* 0x000000b0ac04723c */ /* 0x048ff00000041804 */
[C---:B------:R-:W-:Y:S08]  /*ff30*/  HMMA.16816.F32.BF16 R8, R172.reuse, R178, R8 ;  /* 0x000000b2ac08723c */ /* 0x040ff00000041808 */
[C---:B-1----:R-:W-:Y:S08]  /*ff40*/  HMMA.16816.F32.BF16 R12, R172.reuse, R128, R12 ;  /* 0x00000080ac0c723c */ /* 0x042ff0000004180c */
[----:B------:R-:W-:Y:S01]  /*ff50*/  FMUL.FTZ R0, R4, c[0x0][0x320] ;  /* 0x0000c80004007a20 */ /* 0x000fe20000410000 */
[C---:B------:R-:W-:Y:S03]  /*ff60*/  HMMA.16816.F32.BF16 R16, R172.reuse, R130, R16 ;  /* 0x00000082ac10723c */ /* 0x040fe60000041810 */
[----:B------:R1:W2:Y:S04]  /*ff70*/  MUFU.TANH R144, R0 ;  /* 0x0000000000907308 */ /* 0x0002a80000002400 */
[----:B-----5:R-:W-:Y:S06]  /*ff80*/  FMUL.FTZ R2, R11, c[0x0][0x320] ;  /* 0x0000c8000b027a20 */ /* 0x020fec0000410000 */
        /* <DEDUP_REMOVED lines=35> */
[----:B-----5:R-:W-:Y:S04]  /*101c0*/  FMUL.FTZ R0, R14, c[0x0][0x320] ;  /* 0x0000c8000e007a20 */ /* 0x020fe80000410000 */
        /* <DEDUP_REMOVED lines=111> */
.L_x_858:
[----:B------:R-:W-:-:S05]  /*108c0*/  BRA.DIV ~URZ, `(.L_x_756) ;  /* 0x000093e27f007947 */ /* 0x000fca000b800000 */
[----:B------:R-:W3:Y:S01]  /*108d0*/  SHFL.IDX PT, R2, R4, RZ, 0x181f ;  /* 0x00181fff04027589 */ /* 0x000ee200000e0000 */
[C---:B------:R-:W-:Y:S02]  /*108e0*/  IADD3 R3, -R193.reuse, 0x10, RZ ;  /* 0x00000010c1037810 */ /* 0x040fe40007ffe1ff */
[----:B------:R-:W-:Y:S02]  /*108f0*/  ISETP.NE.U32.AND P2, PT, R193, RZ, PT ;  /* 0x000000ffc100720c */ /* 0x000fe40003f45070 */
[----:B------:R-:W-:Y:S04]  /*10900*/  LOP3.LUT R10, R3, 0xf, RZ, 0xc0, !PT ;  /* 0x0000000f030a7812 */ /* 0x000fe800078ec0ff */
[----:B---3--:R-:W-:Y:S04]  /*10910*/  IADD3 R8, P1, P0, R10, R2, R12 ;  /* 0x000000020a087210 */ /* 0x008fe8000783e00c */
[--C-:B--2---:R-:W-:Y:S02]  /*10920*/  IADD3.X R9, RZ, R7, R5.reuse, P1, P0 ;  /* 0x00000007ff097210 */ /* 0x104fe40000fe0405 */
[----:B------:R-:W-:Y:S03]  /*10930*/  IADD3 R2, P0, R2, R13, RZ ;  /* 0x0000000d02027210 */ /* 0x000fe60007f1e0ff */
[----:B------:R-:W-:Y:S01]  /*10940*/  @!PT LDS RZ, [RZ] ;  /* 0x00000000fffff984 */ /* 0x000fe20000000800 */
[----:B------:R-:W-:Y:S01]  /*10950*/  @!PT LDS RZ, [RZ] ;  /* 0x00000000fffff984 */ /* 0x000fe20000000800 */
[----:B------:R2:W-:Y:S02]  /*10960*/  LDGSTS.E.BYPASS.LTC128B.128.ZFILL [R195+0x8100], [R8.64], P2 ;  /* 0x0810000008c37fae */ /* 0x0005e40009141d46 */
[----:B------:R-:W-:Y:S02]  /*10970*/  IMAD.X R3, R7, 0x1, R6, P0 ;  /* 0x0000000107037824 */ /* 0x000fe400000e0606 */
[----:B------:R-:W3:Y:S04]  /*10980*/  SHFL.IDX PT, R7, R4, 0x1, 0x181f ;  /* 0x00381f0004077f89 */ /* 0x000ee800000e0000 */
[----:B------:R3:W-:Y:S04]  /*10990*/  LDGSTS.E.BYPASS.LTC128B.128 [R195+0xb100], [R2.64], !P3 ;  /* 0x0b10000002c37fae */ /* 0x0007e8000d901d46 */
[----:B--2---:R-:W2:Y:S04]  /*109a0*/  SHFL.IDX PT, R9, R0, 0x1, 0x181f ;  /* 0x00381f0000097f89 */ /* 0x004ea800000e0000 */
[----:B-1----:R-:W1:Y:S01]  /*109b0*/  SHFL.IDX PT, R0, R0, 0x2, 0x181f ;  /* 0x00581f0000007f89 */ /* 0x002e6200000e0000 */
[----:B---3--:R-:W-:Y:S04]  /*109c0*/  IADD3 R2, P1, P0, R10, R7, R12 ;  /* 0x000000070a027210 */ /* 0x008fe8000783e00c */
[----:B--2---:R-:W-:Y:S02]  /*109d0*/  IADD3.X R3, RZ, R9, R5, P1, P0 ;  /* 0x00000009ff037210 */ /* 0x004fe40000fe0405 */
[----:B------:R-:W-:Y:S03]  /*109e0*/  IADD3 R8, P0, R7, R13, RZ ;  /* 0x0000000d07087210 */ /* 0x000fe60007f1e0ff */
[----:B------:R2:W-:Y:S02]  /*109f0*/  LDGSTS.E.BYPASS.LTC128B.128.ZFILL [R195+0x9100], [R2.64], P2 ;  /* 0x0910000002c37fae */ /* 0x0005e40009141d46 */
[----:B------:R-:W-:Y:S05]  /*10a00*/  IMAD.X R9, R9, 0x1, R6, P0 ;  /* 0x0000000109097824 */ /* 0x000fea00000e0606 */
[----:B------:R3:W-:Y:S04]  /*10a10*/  LDGSTS.E.BYPASS.LTC128B.128 [R195+0xc100], [R8.64], !P3 ;  /* 0x0c10000008c37fae */ /* 0x0007e8000d901d46 */
[----:B--2---:R3:W2:Y:S02]  /*10a20*/  SHFL.IDX PT, R2, R4, 0x2, 0x181f ;  /* 0x00581f0004027f89 */ /* 0x0046a400000e0000 */
.L_x_859:
[----:B-1----:R-:W-:Y:S04]  /*10a30*/  IADD3 R3, -R193, 0x10, RZ ;  /* 0x00000010c1037810 */ /* 0x002fe80007ffe1ff */
[----:B------:R-:W-:Y:S04]  /*10a40*/  LOP3.LUT R3, R3, 0xf, RZ, 0xc0, !PT ;  /* 0x0000000f03037812 */ /* 0x000fe800078ec0ff */
[----:B--23--:R-:W-:Y:S04]  /*10a50*/  IADD3 R4, P1, P0, R3, R2, R12 ;  /* 0x0000000203047210 */ /* 0x00cfe8000783e00c */
[----:B------:R-:W-:Y:S02]  /*10a60*/  IADD3.X R5, RZ, R0, R5, P1, P0 ;  /* 0x00000000ff057210 */ /* 0x000fe40000fe0405 */
[----:B------:R-:W-:Y:S02]  /*10a70*/  ISETP.NE.U32.AND P0, PT, R193, RZ, PT ;  /* 0x000000ffc100720c */ /* 0x000fe40003f05070 */
[----:B------:R-:W-:Y:S05]  /*10a80*/  IADD3 R2, P1, R2, R13, RZ ;  /* 0x0000000d02027210 */ /* 0x000fea0007f3e0ff */
[----:B------:R-:W-:Y:S06]  /*10a90*/  IMAD.X R3, R0, 0x1, R6, P1 ;  /* 0x0000000100037824 */ /* 0x000fec00008e0606 */
[----:B------:R-:W-:Y:S01]  /*10aa0*/  @!PT LDS RZ, [RZ] ;  /* 0x00000000fffff984 */ /* 0x000fe20000000800 */
[----:B------:R-:W-:Y:S01]  /*10ab0*/  @!PT LDS RZ, [RZ] ;  /* 0x00000000fffff984 */ /* 0x000fe20000000800 */
[----:B------:R-:W-:Y:S01]  /*10ac0*/  @!PT LDS RZ, [RZ] ;  /* 0x00000000fffff984 */ /* 0x000fe20000000800 */
[----:B------:R1:W-:Y:S04]  /*10ad0*/  LDGSTS.E.BYPASS.LTC128B.128.ZFILL [R195+0xa100], [R4.64], P0 ;  /* 0x0a10000004c37fae */ /* 0x0003e80008141d46 */
[----:B------:R1:W-:Y:S02]  /*10ae0*/  LDGSTS.E.BYPASS.LTC128B.128 [R195+0xd100], [R2.64], !P3 ;  /* 0x0d10000002c37fae */ /* 0x0003e4000d901d46 */
.L_x_754:
[----:B--234-:R-:W-:Y:S05]  /*10af0*/  BSYNC B0 ;  /* 0x0000000000007941 */ /* 0x01cfea0003800000 */
.L_x_753:
        /* <DEDUP_REMOVED lines=13> */
.L_x_860:
        /* <DEDUP_REMOVED lines=19> */
.L_x_760:
[----:B------:R-:W-:Y:S04]  /*10d00*/  MOV R8, c[0x0][0x32c] ;  /* 0x0000cb0000087a02 */ /* 0x000fe80000000f00 */
[----:B------:R-:W-:Y:S11]  /*10d10*/  ISETP.NE.AND P0, PT, R8, 0x1, PT ;  /* 0x000000010800780c */ /* 0x000ff60003f05270 */
[----:B------:R-:W-:Y:S02]  /*10d20*/  @!UPT UIADD3 URZ, URZ, URZ, URZ ;  /* 0x0000003f3f3ff290 */ /* 0x000fe4000fffe03f */
[----:B------:R-:W-:Y:S05]  /*10d30*/  @P0 IMAD.HI.U32 R8, R4, c[0x0][0x330], RZ ;  /* 0x0000cc0004080a27 */ /* 0x000fea00078e00ff */
[----:B------:R-:W-:Y:S02]  /*10d40*/  @P0 SHF.R.U32.HI R4, RZ, c[0x0][0x334], R8 ;  /* 0x0000cd00ff040a19 */ /* 0x000fe40000011608 */
.L_x_761:
[----:B------:R-:W-:Y:S05]  /*10d50*/  BSYNC B0 ;  /* 0x0000000000007941 */ /* 0x000fea0003800000 */
.L_x_759:
[----:B------:R-:W-:Y:S04]  /*10d60*/  IMAD.IADD R8, R0, 0x1, -R233 ;  /* 0x0000000100087824 */ /* 0x000fe800078e0ae9 */
[----:B------:R-:W-:Y:S05]  /*10d70*/  IMAD R4, R4, c[0x0][0x32c], R8 ;  /* 0x0000cb0004047a24 */ /* 0x000fea00078e0208 */
[----:B------:R-:W-:Y:S02]  /*10d80*/  IADD3 R8, R4, c[0x0][0x32c], RZ ;  /* 0x0000cb0004087a10 */ /* 0x000fe40007ffe0ff */
[----:B------:R-:W-:Y:S02]  /*10d90*/  IMNMX R2, R2, R4, !PT ;  /* 0x0000000402027217 */ /* 0x000fe40007800200 */
[----:B------:R-:W-:Y:S02]  /*10da0*/  IMNMX R3, R3, R8, PT ;  /* 0x0000000803037217 */ /* 0x000fe40003800200 */
.L_x_758:
        /* <DEDUP_REMOVED lines=15> */
[C---:B------:R-:W-:Y:S02]  /*10ea0*/  ISETP.LT.OR P0, PT, R3.reuse, 0x2, P0 ;  /* 0x000000020300780c */ /* 0x040fe40000701670 */
        /* <DEDUP_REMOVED lines=88> */
[C---:B------:R-:W-:Y:S04]  /*11430*/  ISETP.LT.OR P0, PT, R3.reuse, 0x41, P0 ;  /* 0x000000410300780c */ /* 0x040fe80000701670 */
        /* <DEDUP_REMOVED lines=30> */
.L_x_861:
        /* <DEDUP_REMOVED lines=19> */
.L_x_765:
[----:B-12---:R-:W-:Y:S04]  /*11750*/  MOV R5, c[0x0][0x32c] ;  /* 0x0000cb0000057a02 */ /* 0x006fe80000000f00 */
[----:B------:R-:W-:Y:S11]  /*11760*/  ISETP.NE.AND P0, PT, R5, 0x1, PT ;  /* 0x000000010500780c */ /* 0x000ff60003f05270 */
[----:B------:R-:W-:Y:S02]  /*11770*/  @!UPT UIADD3 URZ, URZ, URZ, URZ ;  /* 0x0000003f3f3ff290 */ /* 0x000fe4000fffe03f */
[----:B------:R-:W-:Y:S05]  /*11780*/  @P0 IMAD.HI.U32 R5, R4, c[0x0][0x330], RZ ;  /* 0x0000cc0004050a27 */ /* 0x000fea00078e00ff */
[----:B------:R-:W-:Y:S02]  /*11790*/  @P0 SHF.R.U32.HI R4, RZ, c[0x0][0x334], R5 ;  /* 0x0000cd00ff040a19 */ /* 0x000fe40000011605 */
.L_x_766:
[----:B------:R-:W-:Y:S05]  /*117a0*/  BSYNC B0 ;  /* 0x0000000000007941 */ /* 0x000fea0003800000 */
.L_x_764:
[----:B------:R-:W-:Y:S04]  /*117b0*/  IMAD.IADD R0, R0, 0x1, -R233 ;  /* 0x0000000100007824 */ /* 0x000fe800078e0ae9 */
[----:B------:R-:W-:Y:S05]  /*117c0*/  IMAD R0, R4, c[0x0][0x32c], R0 ;  /* 0x0000cb0004007a24 */ /* 0x000fea00078e0200 */
[----:B------:R-:W-:Y:S02]  /*117d0*/  IADD3 R4, R0, c[0x0][0x32c], RZ ;  /* 0x0000cb0000047a10 */ /* 0x000fe40007ffe0ff */
[----:B------:R-:W-:Y:S02]  /*117e0*/  IMNMX R2, R2, R0, !PT ;  /* 0x0000000002027217 */ /* 0x000fe40007800200 */
[----:B------:R-:W-:Y:S02]  /*117f0*/  IMNMX R3, R3, R4, PT ;  /* 0x0000000403037217 */ /* 0x000fe40003800200 */
.L_x_763:
        /* <DEDUP_REMOVED lines=58> */
[C---:B------:R-:W-:Y:S02]  /*11ba0*/  ISETP.GT.AND P0, PT, R2.reuse, 0x20, !P0 ;  /* 0x000000200200780c */ /* 0x040fe40004704270 */
        /* <DEDUP_REMOVED lines=32> */
[C---:B------:R-:W-:Y:S04]  /*11db0*/  ISETP.LT.OR P0, PT, R3.reuse, 0x32, P0 ;  /* 0x000000320300780c */ /* 0x040fe80000701670 */
        /* <DEDUP_REMOVED lines=13> */
[C---:B------:R-:W-:Y:S04]  /*11e90*/  ISETP.GT.AND P0, PT, R2.reuse, 0x40, !P0 ;  /* 0x000000400200780c */ /* 0x040fe80004704270 */
[----:B------:R-:W-:Y:S04]  /*11ea0*/  ISETP.LT.OR P0, PT, R3, 0x41, P0 ;  /* 0x000000410300780c */ /* 0x000fe80000701670 */
[----:B------:R-:W-:Y:S02]  /*11eb0*/  FSEL R213, R27, -INF , !P0 ;  /* 0xff8000001bd57808 */ /* 0x000fe40004000000 */
[----:B------:R-:W-:Y:S02]  /*11ec0*/  ISETP.GT.AND P0, PT, R2, 0x41, !P6 ;  /* 0x000000410200780c */ /* 0x000fe40007704270 */
[----:B------:R-:W-:Y:S02]  /*11ed0*/  FMNMX.FTZ R4, R213, R4, !PT ;  /* 0x00000004d5047209 */ /* 0x000fe40007810000 */
[----:B------:R-:W-:Y:S02]  /*11ee0*/  ISETP.LT.OR P0, PT, R3, 0x42, P0 ;  /* 0x000000420300780c */ /* 0x000fe40000701670 */
[----:B------:R-:W-:Y:S02]  /*11ef0*/  LOP3.LUT P6, RZ, R192, 0x20000, RZ, 0xc0, !PT ;  /* 0x00020000c0ff7812 */ /* 0x000fe400078cc0ff */
[----:B------:R-:W-:Y:S02]  /*11f00*/  FSEL R214, R25, -INF , !P0 ;  /* 0xff80000019d67808 */ /* 0x000fe40004000000 */
[----:B------:R-:W-:Y:S02]  /*11f10*/  ISETP.GT.AND P0, PT, R2, 0x48, !P5 ;  /* 0x000000480200780c */ /* 0x000fe40006f04270 */
[----:B------:R-:W-:Y:S02]  /*11f20*/  FMNMX.FTZ R4, R214, R4, !PT ;  /* 0x00000004d6047209 */ /* 0x000fe40007810000 */
[----:B------:R-:W-:Y:S04]  /*11f30*/  ISETP.LT.OR P0, PT, R3, 0x49, P0 ;  /* 0x000000490300780c */ /* 0x000fe80000701670 */
[----:B------:R-:W-:Y:S02]  /*11f40*/  FSEL R215, R22, -INF , !P0 ;  /* 0xff80000016d77808 */ /* 0x000fe40004000000 */
[C---:B------:R-:W-:Y:S02]  /*11f50*/  ISETP.GT.AND P0, PT, R2.reuse, 0x49, !P4 ;  /* 0x000000490200780c */ /* 0x040fe40006704270 */
[----:B------:R-:W-:Y:S02]  /*11f60*/  FMNMX.FTZ R4, R215, R4, !PT ;  /* 0x00000004d7047209 */ /* 0x000fe40007810000 */
[----:B------:R-:W-:Y:S04]  /*11f70*/  ISETP.LT.OR P0, PT, R3, 0x4a, P0 ;  /* 0x0000004a0300780c */ /* 0x000fe80000701670 */
[----:B------:R-:W-:Y:S02]  /*11f80*/  FSEL R216, R21, -INF , !P0 ;  /* 0xff80000015d87808 */ /* 0x000fe40004000000 */
[C---:B------:R-:W-:Y:S02]  /*11f90*/  ISETP.GT.AND P0, PT, R2.reuse, 0x50, !P3 ;  /* 0x000000500200780c */ /* 0x040fe40005f04270 */
[----:B------:R-:W-:Y:S02]  /*11fa0*/  ISETP.GT.AND P3, PT, R2, 0x59, !P6 ;  /* 0x000000590200780c */ /* 0x000fe40007764270 */
[C---:B------:R-:W-:Y:S04]  /*11fb0*/  ISETP.LT.OR P0, PT, R3.reuse, 0x51, P0 ;  /* 0x000000510300780c */ /* 0x040fe80000701670 */
[----:B------:R-:W-:Y:S02]  /*11fc0*/  FSEL R217, R20, -INF , !P0 ;  /* 0xff80000014d97808 */ /* 0x000fe40004000000 */
[----:B------:R-:W-:Y:S02]  /*11fd0*/  ISETP.GT.AND P0, PT, R2, 0x58, !P2 ;  /* 0x000000580200780c */ /* 0x000fe40005704270 */
[C---:B------:R-:W-:Y:S02]  /*11fe0*/  ISETP.LT.OR P2, PT, R3.reuse, 0x52, P1 ;  /* 0x000000520300780c */ /* 0x040fe40000f41670 */
        /* <DEDUP_REMOVED lines=13> */
.L_x_862:
[----:B-12-4-:R-:W-:Y:S01]  /*120c0*/  FMNMX.FTZ R5, R4, R0, !PT ;  /* 0x0000000004057209 */ /* 0x016fe20007810000 */
[----:B------:R-:W-:-:S05]  /*120d0*/  BRA.DIV ~URZ, `(.L_x_768) ;  /* 0x000080427f007947 */ /* 0x000fca000b800000 */
[----:B------:R-:W-:Y:S04]  /*120e0*/  SHFL.BFLY PT, R0, R6, 0x2, 0x1f ;  /* 0x0c401f0006007f89 */ /* 0x000fe800000e0000 */
[----:B------:R-:W1:Y:S02]  /*120f0*/  SHFL.BFLY PT, R2, R5, 0x1, 0x1f ;  /* 0x0c201f0005027f89 */ /* 0x000e6400000e0000 */
[----:B-1----:R-:W-:Y:S02]  /*12100*/  FMNMX.FTZ R68, R5, R2, !PT ;  /* 0x0000000205447209 */ /* 0x002fe40007810000 */
[----:B---3--:R-:W-:Y:S05]  /*12110*/  FMNMX.FTZ R4, R6, R0, !PT ;  /* 0x0000000006047209 */ /* 0x008fea0007810000 */
[----:B------:R1:W2:Y:S02]  /*12120*/  SHFL.BFLY PT, R0, R4, 0x1, 0x1f ;  /* 0x0c201f0004007f89 */ /* 0x0002a400000e0000 */
.L_x_863:
        /* <DEDUP_REMOVED lines=9> */
[----:B------:R1:W-:Y:S10]  /*121c0*/  MUFU.EX2 R6, R2 ;  /* 0x0000000200067308 */ /* 0x0003f40000000800 */
[----:B------:R-:W-:Y:S01]  /*121d0*/  MUFU.EX2 R225, R5 ;  /* 0x0000000500e17308 */ /* 0x000fe20000000800 */
[--C-:B-1----:R-:W-:Y:S09]  /*121e0*/  FFMA.FTZ R2, R12, c[0x0][0x2d0], -R136.reuse ;  /* 0x0000b4000c027a23 */ /* 0x102ff20000010888 */
[----:B------:R1:W3:Y:S02]  /*121f0*/  MUFU.EX2 R220, R2 ;  /* 0x0000000200dc7308 */ /* 0x0002e40000000800 */
[----:B-1----:R-:W-:Y:S01]  /*12200*/  FFMA.FTZ R2, R13, c[0x0][0x2d0], -R136 ;  /* 0x0000b4000d027a23 */ /* 0x002fe20000010888 */
[----:B---3--:R-:W-:Y:S07]  /*12210*/  F2FP.BF16.PACK_AB R128, R220, R6 ;  /* 0x00000006dc80723e */ /* 0x008fee00000010ff */
[----:B------:R1:W3:Y:S02]  /*12220*/  MUFU.EX2 R224, R2 ;  /* 0x0000000200e07308 */ /* 0x0002e40000000800 */
[----:B-1----:R-:W-:Y:S02]  /*12230*/  FSEL R2, R68, RZ, P0 ;  /* 0x000000ff44027208 */ /* 0x002fe40000000000 */
[----:B------:R-:W-:Y:S02]  /*12240*/  FSETP.NEU.FTZ.AND P0, PT, R3, -INF , PT ;  /* 0xff8000000300780b */ /* 0x000fe40003f1d000 */
[----:B---3--:R-:W-:Y:S01]  /*12250*/  F2FP.BF16.PACK_AB R130, R225, R224 ;  /* 0x000000e0e182723e */ /* 0x008fe200000010ff */
[----:B------:R-:W-:Y:S01]  /*12260*/  FADD.FTZ R0, -R2, R69 ;  /* 0x0000004502007221 */ /* 0x000fe20000010100 */
[----:B------:R-:W-:Y:S03]  /*12270*/  FSEL R69, R4, RZ, P0 ;  /* 0x000000ff04457208 */ /* 0x000fe60000000000 */
        /* <DEDUP_REMOVED lines=9> */
[C---:B------:R-:W-:Y:S02]  /*12310*/  FMUL.FTZ R24, R2.reuse, R96 ;  /* 0x0000006002187220 */ /* 0x040fe40000410000 */
[--C-:B----4-:R-:W-:Y:S02]  /*12320*/  FFMA.FTZ R4, R11, c[0x0][0x2d0], -R69.reuse ;  /* 0x0000b4000b047a23 */ /* 0x110fe40000010845 */
[C---:B------:R-:W-:Y:S02]  /*12330*/  FMUL.FTZ R25, R2.reuse, R97 ;  /* 0x0000006102197220 */ /* 0x040fe40000410000 */
[----:B------:R4:W-:Y:S01]  /*12340*/  MUFU.EX2 R226, R4 ;  /* 0x0000000400e27308 */ /* 0x0009e20000000800 */
[C---:B------:R-:W-:Y:S02]  /*12350*/  FMUL.FTZ R32, R2.reuse, R88 ;  /* 0x0000005802207220 */ /* 0x040fe40000410000 */
[C---:B------:R-:W-:Y:S02]  /*12360*/  FMUL.FTZ R33, R2.reuse, R89 ;  /* 0x0000005902217220 */ /* 0x040fe40000410000 */
[C---:B------:R-:W-:Y:S02]  /*12370*/  FMUL.FTZ R40, R2.reuse, R80 ;  /* 0x0000005002287220 */ /* 0x040fe40000410000 */
[C---:B------:R-:W-:Y:S02]  /*12380*/  FMUL.FTZ R41, R2.reuse, R81 ;  /* 0x0000005102297220 */ /* 0x040fe40000410000 */
[C---:B------:R-:W-:Y:S02]  /*12390*/  FMUL.FTZ R44, R2.reuse, R76 ;  /* 0x0000004c022c7220 */ /* 0x040fe40000410000 */
[----:B------:R-:W-:Y:S02]  /*123a0*/  FMUL.FTZ R45, R2, R77 ;  /* 0x0000004d022d7220 */ /* 0x000fe40000410000 */
[----:B-1----:R-:W-:Y:S01]  /*123b0*/  FFMA.FTZ R0, R9, c[0x0][0x2d0], -R69 ;  /* 0x0000b40009007a23 */ /* 0x002fe20000010845 */
[----:B---3--:R-:W-:Y:S01]  /*123c0*/  F2FP.BF16.PACK_AB R129, R222, R218 ;  /* 0x000000dade81723e */ /* 0x008fe200000010ff */
[C---:B------:R-:W-:Y:S02]  /*123d0*/  FMUL.FTZ R9, R2.reuse, R113 ;  /* 0x0000007102097220 */ /* 0x040fe40000410000 */
[----:B------:R1:W3:Y:S01]  /*123e0*/  MUFU.EX2 R223, R0 ;  /* 0x0000000000df7308 */ /* 0x0002e20000000800 */
[C---:B------:R-:W-:Y:S02]  /*123f0*/  FMUL.FTZ R48, R2.reuse, R72 ;  /* 0x0000004802307220 */ /* 0x040fe40000410000 */
[C---:B------:R-:W-:Y:S02]  /*12400*/  FMUL.FTZ R49, R2.reuse, R73 ;  /* 0x0000004902317220 */ /* 0x040fe40000410000 */
[C---:B------:R-:W-:Y:S02]  /*12410*/  FMUL.FTZ R5, R2.reuse, R117 ;  /* 0x0000007502057220 */ /* 0x040fe40000410000 */
[C---:B----4-:R-:W-:Y:S02]  /*12420*/  FMUL.FTZ R4, R2.reuse, R116 ;  /* 0x0000007402047220 */ /* 0x050fe40000410000 */
[C---:B------:R-:W-:Y:S02]  /*12430*/  FMUL.FTZ R12, R2.reuse, R108 ;  /* 0x0000006c020c7220 */ /* 0x040fe40000410000 */
[C---:B------:R-:W-:Y:S02]  /*12440*/  FMUL.FTZ R13, R2.reuse, R109 ;  /* 0x0000006d020d7220 */ /* 0x040fe40000410000 */
[C---:B------:R-:W-:Y:S02]  /*12450*/  FMUL.FTZ R29, R2.reuse, R93 ;  /* 0x0000005d021d7220 */ /* 0x040fe40000410000 */
[C---:B------:R-:W-:Y:S02]  /*12460*/  FMUL.FTZ R36, R2.reuse, R84 ;  /* 0x0000005402247220 */ /* 0x040fe40000410000 */
[C---:B------:R-:W-:Y:S02]  /*12470*/  FMUL.FTZ R52, R2.reuse, R52 ;  /* 0x0000003402347220 */ /* 0x040fe40000410000 */
[C---:B------:R-:W-:Y:S02]  /*12480*/  FMUL.FTZ R53, R2.reuse, R53 ;  /* 0x0000003502357220 */ /* 0x040fe40000410000 */
[C---:B------:R-:W-:Y:S02]  /*12490*/  FMUL.FTZ R56, R2.reuse, R56 ;  /* 0x0000003802387220 */ /* 0x040fe40000410000 */
[C---:B------:R-:W-:Y:S01]  /*124a0*/  FMUL.FTZ R57, R2.reuse, R57 ;  /* 0x0000003902397220 */ /* 0x040fe20000410000 */
[----:B-1----:R-:W-:Y:S01]  /*124b0*/  FSEL R0, R3, RZ, P0 ;  /* 0x000000ff03007208 */ /* 0x002fe20000000000 */
[----:B------:R-:W-:Y:S01]  /*124c0*/  FMUL.FTZ R20, R2, R100 ;  /* 0x0000006402147220 */ /* 0x000fe20000410000 */
[----:B---3--:R-:W-:Y:S01]  /*124d0*/  F2FP.BF16.PACK_AB R131, R226, R223 ;  /* 0x000000dfe283723e */ /* 0x008fe200000010ff */
[----:B------:R-:W-:Y:S01]  /*124e0*/  FMUL.FTZ R21, R2, R101 ;  /* 0x0000006502157220 */ /* 0x000fe20000410000 */
[----:B------:R-:W-:Y:S01]  /*124f0*/  ISETP.GT.AND P0, PT, R199, R230, PT ;  /* 0x000000e6c700720c */ /* 0x000fe20003f04270 */
[----:B------:R-:W-:Y:S02]  /*12500*/  FADD.FTZ R0, -R0, R70 ;  /* 0x0000004600007221 */ /* 0x000fe40000010100 */
[----:B------:R-:W-:Y:S02]  /*12510*/  FMUL.FTZ R28, R2, R92 ;  /* 0x0000005c021c7220 */ /* 0x000fe40000410000 */
[----:B------:R-:W-:Y:S02]  /*12520*/  FMUL.FTZ R0, R0, c[0x0][0x2d0] ;  /* 0x0000b40000007a20 */ /* 0x000fe40000410000 */
[C---:B------:R-:W-:Y:S02]  /*12530*/  FMUL.FTZ R37, R2.reuse, R85 ;  /* 0x0000005502257220 */ /* 0x040fe40000410000 */
[C---:B------:R-:W-:Y:S02]  /*12540*/  FFMA.FTZ R85, R2.reuse, R227, R6 ;  /* 0x000000e302557223 */ /* 0x040fe40000010006 */
[----:B------:R-:W1:Y:S01]  /*12550*/  MUFU.EX2 R0, R0 ;  /* 0x0000000000007308 */ /* 0x000e620000000800 */
[C---:B------:R-:W-:Y:S02]  /*12560*/  FMUL.FTZ R60, R2.reuse, R60 ;  /* 0x0000003c023c7220 */ /* 0x040fe40000410000 */
[C---:B------:R-:W-:Y:S02]  /*12570*/  FMUL.FTZ R61, R2.reuse, R61 ;  /* 0x0000003d023d7220 */ /* 0x040fe40000410000 */
[C---:B------:R-:W-:Y:S02]  /*12580*/  FMUL.FTZ R64, R2.reuse, R64 ;  /* 0x0000004002407220 */ /* 0x040fe40000410000 */
[----:B------:R-:W-:Y:S02]  /*12590*/  FMUL.FTZ R65, R2, R65 ;  /* 0x0000004102417220 */ /* 0x000fe40000410000 */
[--C-:B------:R-:W-:Y:S02]  /*125a0*/  FFMA.FTZ R2, R140, c[0x0][0x2d0], -R136.reuse ;  /* 0x0000b4008c027a23 */ /* 0x100fe40000010888 */
[--C-:B------:R-:W-:Y:S02]  /*125b0*/  FFMA.FTZ R84, R178, c[0x0][0x2d0], -R136.reuse ;  /* 0x0000b400b2547a23 */ /* 0x100fe40000010888 */
[----:B------:R3:W-:Y:S01]  /*125c0*/  MUFU.EX2 R92, R2 ;  /* 0x00000002005c7308 */ /* 0x0007e20000000800 */
[----:B------:R-:W-:Y:S02]  /*125d0*/  FADD.FTZ R85, R220, R85 ;  /* 0x00000055dc557221 */ /* 0x000fe40000010000 */
[--C-:B------:R-:W-:Y:S02]  /*125e0*/  FFMA.FTZ R93, R150, c[0x0][0x2d0], -R136.reuse ;  /* 0x0000b400965d7a23 */ /* 0x100fe40000010888 */
[--C-:B------:R-:W-:Y:S02]  /*125f0*/  FFMA.FTZ R70, R193, c[0x0][0x2d0], -R136.reuse ;  /* 0x0000b400c1467a23 */ /* 0x100fe40000010888 */
[--C-:B------:R-:W-:Y:S03]  /*12600*/  FFMA.FTZ R100, R148, c[0x0][0x2d0], -R136.reuse ;  /* 0x0000b40094647a23 */ /* 0x100fe60000010888 */
[----:B------:R-:W-:Y:S01]  /*12610*/  MUFU.EX2 R108, R84 ;  /* 0x00000054006c7308 */ /* 0x000fe20000000800 */
[C---:B-1----:R-:W-:Y:S02]  /*12620*/  FMUL.FTZ R10, R0.reuse, R114 ;  /* 0x00000072000a7220 */ /* 0x042fe40000410000 */
[C---:B------:R-:W-:Y:S02]  /*12630*/  FMUL.FTZ R11, R0.reuse, R115 ;  /* 0x00000073000b7220 */ /* 0x040fe40000410000 */
[----:B------:R-:W1:Y:S01]  /*12640*/  LDSM.16.MT88.4 R112, [R185] ;  /* 0x00000000b970783b */ /* 0x000e620000004200 */
[C---:B------:R-:W-:Y:S02]  /*12650*/  FMUL.FTZ R18, R0.reuse, R106 ;  /* 0x0000006a00127220 */ /* 0x040fe40000410000 */
[C---:B------:R-:W-:Y:S02]  /*12660*/  FMUL.FTZ R19, R0.reuse, R107 ;  /* 0x0000006b00137220 */ /* 0x040fe40000410000 */
[C---:B------:R-:W-:Y:S02]  /*12670*/  FMUL.FTZ R6, R0.reuse, R118 ;  /* 0x0000007600067220 */ /* 0x040fe40000410000 */
[C---:B------:R-:W-:Y:S01]  /*12680*/  FMUL.FTZ R7, R0.reuse, R119 ;  /* 0x0000007700077220 */ /* 0x040fe20000410000 */
[----:B------:R-:W4:Y:S01]  /*12690*/  LDSM.16.MT88.4 R104, [R184] ;  /* 0x00000000b868783b */ /* 0x000f220000004200 */
[C---:B------:R-:W-:Y:S02]  /*126a0*/  FMUL.FTZ R26, R0.reuse, R98 ;  /* 0x00000062001a7220 */ /* 0x040fe40000410000 */
[C---:B------:R-:W-:Y:S02]  /*126b0*/  FMUL.FTZ R27, R0.reuse, R99 ;  /* 0x00000063001b7220 */ /* 0x040fe40000410000 */
[C---:B------:R-:W-:Y:S01]  /*126c0*/  FMUL.FTZ R34, R0.reuse, R90 ;  /* 0x0000005a00227220 */ /* 0x040fe20000410000 */
[C---:B--2---:R-:W-:Y:S02]  /*126d0*/  HMMA.16816.F32.BF16 R4, R128.reuse, R132, R4 ;  /* 0x000000848004723c */ /* 0x044fe40000041804 */
[----:B------:R-:W2:Y:S03]  /*126e0*/  LDSM.16.MT88.4 R96, [R187] ;  /* 0x00000000bb60783b */ /* 0x000ea60000004200 */
[--C-:B---3--:R-:W-:Y:S02]  /*126f0*/  FFMA.FTZ R2, R141, c[0x0][0x2d0], -R136.reuse ;  /* 0x0000b4008d027a23 */ /* 0x108fe40000010888 */
[C---:B------:R-:W-:Y:S01]  /*12700*/  FMUL.FTZ R35, R0.reuse, R91 ;  /* 0x0000005b00237220 */ /* 0x040fe20000410000 */
[C---:B------:R-:W-:Y:S01]  /*12710*/  HMMA.16816.F32.BF16 R8, R128.reuse, R134, R8 ;  /* 0x000000868008723c */ /* 0x040fe20000041808 */
[----:B------:R3:W5:Y:S01]  /*12720*/  MUFU.EX2 R101, R2 ;  /* 0x0000000200657308 */ /* 0x0007620000000800 */
[----:B------:R-:W2:Y:S02]  /*12730*/  LDSM.16.MT88.4 R88, [R183+0x3000] ;  /* 0x00300000b758783b */ /* 0x000ea40000004200 */
[C---:B------:R-:W-:Y:S02]  /*12740*/  FMUL.FTZ R14, R0.reuse, R110 ;  /* 0x0000006e000e7220 */ /* 0x040fe40000410000 */
[C---:B------:R-:W-:Y:S02]  /*12750*/  FMUL.FTZ R15, R0.reuse, R111 ;  /* 0x0000006f000f7220 */ /* 0x040fe40000410000 */
[C---:B------:R-:W-:Y:S03]  /*12760*/  FMUL.FTZ R42, R0.reuse, R82 ;  /* 0x00000052002a7220 */ /* 0x040fe60000410000 */
[----:B------:R-:W-:Y:S01]  /*12770*/  MUFU.EX2 R110, R70 ;  /* 0x00000046006e7308 */ /* 0x000fe20000000800 */
[C---:B------:R-:W-:Y:S02]  /*12780*/  FMUL.FTZ R43, R0.reuse, R83 ;  /* 0x00000053002b7220 */ /* 0x040fe40000410000 */
[----:B------:R-:W2:Y:S01]  /*12790*/  LDSM.16.MT88.4 R80, [R185+0x3000] ;  /* 0x00300000b950783b */ /* 0x000ea20000004200 */
[C---:B------:R-:W-:Y:S02]  /*127a0*/  FMUL.FTZ R50, R0.reuse, R74 ;  /* 0x0000004a00327220 */ /* 0x040fe40000410000 */
[C---:B------:R-:W-:Y:S01]  /*127b0*/  FMUL.FTZ R51, R0.reuse, R75 ;  /* 0x0000004b00337220 */ /* 0x040fe20000410000 */
[C---:B-1----:R-:W-:Y:S03]  /*127c0*/  HMMA.16816.F32.BF16 R12, R128.reuse, R112, R12 ;  /* 0x00000070800c723c */ /* 0x042fe6000004180c */
[C---:B------:R-:W-:Y:S01]  /*127d0*/  FMUL.FTZ R39, R0.reuse, R87 ;  /* 0x0000005700277220 */ /* 0x040fe20000410000 */
[----:B------:R-:W1:Y:S01]  /*127e0*/  LDSM.16.MT88.4 R72, [R184+0x3000] ;  /* 0x00300000b848783b */ /* 0x000e620000004200 */
[C---:B------:R-:W-:Y:S01]  /*127f0*/  FMUL.FTZ R46, R0.reuse, R78 ;  /* 0x0000004e002e7220 */ /* 0x040fe20000410000 */
[----:B------:R-:W-:Y:S01]  /*12800*/  MUFU.EX2 R135, R100 ;  /* 0x0000006400877308 */ /* 0x000fe20000000800 */
[C---:B------:R-:W-:Y:S01]  /*12810*/  FMUL.FTZ R47, R0.reuse, R79 ;  /* 0x0000004f002f7220 */ /* 0x040fe20000410000 */
[C---:B------:R-:W-:Y:S04]  /*12820*/  HMMA.16816.F32.BF16 R16, R128.reuse, R114, R16 ;  /* 0x000000728010723c */ /* 0x040fe80000041810 */
[C---:B------:R-:W-:Y:S01]  /*12830*/  FMUL.FTZ R22, R0.reuse, R102 ;  /* 0x0000006600167220 */ /* 0x040fe20000410000 */
[----:B------:R-:W-:Y:S01]  /*12840*/  LDSM.16.MT88.4 R76, [R183+0x800] ;  /* 0x00080000b74c783b */ /* 0x000fe20000004200 */
[----:B------:R-:W-:Y:S02]  /*12850*/  FMUL.FTZ R23, R0, R103 ;  /* 0x0000006700177220 */ /* 0x000fe40000410000 */
[--C-:B---3--:R-:W-:Y:S04]  /*12860*/  FFMA.FTZ R2, R142, c[0x0][0x2d0], -R136.reuse ;  /* 0x0000b4008e027a23 */ /* 0x108fe80000010888 */
[C---:B------:R-:W-:Y:S01]  /*12870*/  FMUL.FTZ R30, R0.reuse, R94 ;  /* 0x0000005e001e7220 */ /* 0x040fe20000410000 */
[C---:B----4-:R-:W-:Y:S01]  /*12880*/  HMMA.16816.F32.BF16 R20, R128.reuse, R104, R20 ;  /* 0x000000688014723c */ /* 0x050fe20000041814 */
[----:B------:R3:W-:Y:S01]  /*12890*/  MUFU.EX2 R105, R2 ;  /* 0x0000000200697308 */ /* 0x0007e20000000800 */
[----:B------:R-:W-:Y:S01]  /*128a0*/  LDSM.16.MT88.4 R112, [R183+0x2800] ;  /* 0x00280000b770783b */ /* 0x000fe20000004200 */
[--C-:B------:R-:W-:Y:S02]  /*128b0*/  FFMA.FTZ R94, R151, c[0x0][0x2d0], -R136.reuse ;  /* 0x0000b400975e7a23 */ /* 0x100fe40000010888 */
[----:B------:R-:W-:Y:S02]  /*128c0*/  FMUL.FTZ R31, R0, R95 ;  /* 0x0000005f001f7220 */ /* 0x000fe40000410000 */
[----:B------:R-:W-:Y:S01]  /*128d0*/  FFMA.FTZ R95, R176, c[0x0][0x2d0], -R136 ;  /* 0x0000b400b05f7a23 */ /* 0x000fe20000010888 */
[C---:B------:R-:W-:Y:S04]  /*128e0*/  HMMA.16816.F32.BF16 R24, R128.reuse, R106, R24 ;  /* 0x0000006a8018723c */ /* 0x040fe80000041818 */
[C---:B------:R-:W-:Y:S02]  /*128f0*/  FMUL.FTZ R38, R0.reuse, R86 ;  /* 0x0000005600267220 */ /* 0x040fe40000410000 */
[C---:B------:R-:W-:Y:S02]  /*12900*/  FFMA.FTZ R86, R0.reuse, R228, R218 ;  /* 0x000000e400567223 */ /* 0x040fe400000100da */
[C---:B--2---:R-:W-:Y:S04]  /*12910*/  HMMA.16816.F32.BF16 R28, R128.reuse, R96, R28 ;  /* 0x00000060801c723c */ /* 0x044fe8000004181c */
[C---:B------:R-:W-:Y:S02]  /*12920*/  FMUL.FTZ R54, R0.reuse, R54 ;  /* 0x0000003600367220 */ /* 0x040fe40000410000 */
[----:B------:R-:W-:Y:S02]  /*12930*/  FMUL.FTZ R55, R0, R55 ;  /* 0x0000003700377220 */ /* 0x000fe40000410000 */
[C---:B------:R-:W-:Y:S04]  /*12940*/  HMMA.16816.F32.BF16 R32, R128.reuse, R98, R32 ;  /* 0x000000628020723c */ /* 0x040fe80000041820 */
[--C-:B---3--:R-:W-:Y:S02]  /*12950*/  FFMA.FTZ R2, R144, c[0x0][0x2d0], -R136.reuse ;  /* 0x0000b40090027a23 */ /* 0x108fe40000010888 */
[----:B------:R-:W-:Y:S02]  /*12960*/  FMUL.FTZ R58, R0, R58 ;  /* 0x0000003a003a7220 */ /* 0x000fe40000410000 */
[C---:B------:R-:W-:Y:S01]  /*12970*/  HMMA.16816.F32.BF16 R36, R128.reuse, R88, R36 ;  /* 0x000000588024723c */ /* 0x040fe20000041824 */
[----:B------:R2:W-:Y:S03]  /*12980*/  MUFU.EX2 R107, R2 ;  /* 0x00000002006b7308 */ /* 0x0005e60000000800 */
[--C-:B------:R-:W-:Y:S02]  /*12990*/  FFMA.FTZ R99, R147, c[0x0][0x2d0], -R136.reuse ;  /* 0x0000b40093637a23 */ /* 0x100fe40000010888 */
[--C-:B------:R-:W-:Y:S02]  /*129a0*/  FFMA.FTZ R98, R146, c[0x0][0x2d0], -R136.reuse ;  /* 0x0000b40092627a23 */ /* 0x100fe40000010888 */
[C---:B------:R-:W-:Y:S03]  /*129b0*/  HMMA.16816.F32.BF16 R40, R128.reuse, R90, R40 ;  /* 0x0000005a8028723c */ /* 0x040fe60000041828 */
[----:B------:R-:W-:Y:S01]  /*129c0*/  MUFU.EX2 R146, R93 ;  /* 0x0000005d00927308 */ /* 0x000fe20000000800 */
[--C-:B------:R-:W-:Y:S02]  /*129d0*/  FFMA.FTZ R89, R196, c[0x0][0x2d0], -R136.reuse ;  /* 0x0000b400c4597a23 */ /* 0x100fe40000010888 */
[--C-:B------:R-:W-:Y:S02]  /*129e0*/  FFMA.FTZ R88, R194, c[0x0][0x2d0], -R136.reuse ;  /* 0x0000b400c2587a23 */ /* 0x100fe40000010888 */
[C---:B------:R-:W-:Y:S04]  /*129f0*/  HMMA.16816.F32.BF16 R44, R128.reuse, R80, R44 ;  /* 0x00000050802c723c */ /* 0x040fe8000004182c */
[--C-:B------:R-:W-:Y:S01]  /*12a00*/  FFMA.FTZ R90, R179, c[0x0][0x2d0], -R136.reuse ;  /* 0x0000b400b35a7a23 */ /* 0x100fe20000010888 */
[----:B------:R-:W-:Y:S01]  /*12a10*/  MUFU.EX2 R178, R88 ;  /* 0x0000005800b27308 */ /* 0x000fe20000000800 */
[--C-:B------:R-:W-:Y:S02]  /*12a20*/  FFMA.FTZ R91, R177, c[0x0][0x2d0], -R136.reuse ;  /* 0x0000b400b15b7a23 */ /* 0x100fe40000010888 */
[C---:B------:R-:W-:Y:S01]  /*12a30*/  HMMA.16816.F32.BF16 R48, R128.reuse, R82, R48 ;  /* 0x000000528030723c */ /* 0x040fe20000041830 */
[----:B------:R-:W-:Y:S03]  /*12a40*/  LDSM.16.MT88.4 R80, [R185+0x800] ;  /* 0x00080000b950783b */ /* 0x000fe60000004200 */
[--C-:B--2---:R-:W-:Y:S02]  /*12a50*/  FFMA.FTZ R2, R137, c[0x0][0x2d0], -R69.reuse ;  /* 0x0000b40089027a23 */ /* 0x104fe40000010845 */
[C---:B------:R-:W-:Y:S01]  /*12a60*/  FMUL.FTZ R59, R0.reuse, R59 ;  /* 0x0000003b003b7220 */ /* 0x040fe20000410000 */
[----:B------:R-:W-:Y:S01]  /*12a70*/  MUFU.EX2 R177, R89 ;  /* 0x0000005900b17308 */ /* 0x000fe20000000800 */
[C---:B-1----:R-:W-:Y:S04]  /*12a80*/  HMMA.16816.F32.BF16 R52, R128.reuse, R72, R52 ;  /* 0x000000488034723c */ /* 0x042fe80000041834 */
[--C-:B------:R-:W-:Y:S02]  /*12a90*/  FFMA.FTZ R96, R149, c[0x0][0x2d0], -R136.reuse ;  /* 0x0000b40095607a23 */ /* 0x100fe40000010888 */
[C---:B------:R-:W-:Y:S02]  /*12aa0*/  FMUL.FTZ R62, R0.reuse, R62 ;  /* 0x0000003e003e7220 */ /* 0x040fe40000410000 */
[C---:B------:R-:W-:Y:S01]  /*12ab0*/  HMMA.16816.F32.BF16 R56, R128.reuse, R74, R56 ;  /* 0x0000004a8038723c */ /* 0x040fe20000041838 */
[----:B------:R1:W-:Y:S01]  /*12ac0*/  MUFU.EX2 R97, R2 ;  /* 0x0000000200617308 */ /* 0x0003e20000000800 */
[----:B------:R-:W2:Y:S02]  /*12ad0*/  LDSM.16.MT88.4 R72, [R186+0x3000] ;  /* 0x00300000ba48783b */ /* 0x000ea40000004200 */
[C---:B------:R-:W-:Y:S02]  /*12ae0*/  FMUL.FTZ R63, R0.reuse, R63 ;  /* 0x0000003f003f7220 */ /* 0x040fe40000410000 */
[C---:B------:R-:W-:Y:S02]  /*12af0*/  FMUL.FTZ R66, R0.reuse, R66 ;  /* 0x0000004200427220 */ /* 0x040fe40000410000 */
[----:B------:R-:W-:Y:S03]  /*12b00*/  FMUL.FTZ R67, R0, R67 ;  /* 0x0000004300437220 */ /* 0x000fe60000410000 */
[----:B------:R-:W-:Y:S01]  /*12b10*/  MUFU.EX2 R176, R90 ;  /* 0x0000005a00b07308 */ /* 0x000fe20000000800 */
[--C-:B------:R-:W-:Y:S09]  /*12b20*/  FFMA.FTZ R0, R143, c[0x0][0x2d0], -R69.reuse ;  /* 0x0000b4008f007a23 */ /* 0x100ff20000010845 */
[----:B------:R3:W-:Y:S01]  /*12b30*/  MUFU.EX2 R106, R0 ;  /* 0x00000000006a7308 */ /* 0x0007e20000000800 */
[--C-:B-1----:R-:W-:Y:S09]  /*12b40*/  FFMA.FTZ R2, R138, c[0x0][0x2d0], -R69.reuse ;  /* 0x0000b4008a027a23 */ /* 0x102ff20000010845 */
[----:B------:R1:W4:Y:S10]  /*12b50*/  MUFU.EX2 R104, R2 ;  /* 0x0000000200687308 */ /* 0x0003340000000800 */
[----:B------:R4:W-:Y:S01]  /*12b60*/  MUFU.EX2 R151, R91 ;  /* 0x0000005b00977308 */ /* 0x0009e20000000800 */
[C---:B--2---:R-:W-:Y:S03]  /*12b70*/  HMMA.16816.F32.BF16 R60, R128.reuse, R72, R60 ;  /* 0x00000048803c723c */ /* 0x044fe6000004183c */
[--C-:B---3--:R-:W-:Y:S04]  /*12b80*/  FFMA.FTZ R0, R197, c[0x0][0x2d0], -R136.reuse ;  /* 0x0000b400c5007a23 */ /* 0x108fe80000010888 */
[----:B-----5:R-:W-:Y:S01]  /*12b90*/  F2FP.BF16.PACK_AB R72, R101, R92 ;  /* 0x0000005c6548723e */ /* 0x020fe200000010ff */
[----:B------:R-:W-:Y:S01]  /*12ba0*/  HMMA.16816.F32.BF16 R64, R128, R74, R64 ;  /* 0x0000004a8040723c */ /* 0x000fe20000041840 */
[----:B------:R2:W-:Y:S03]  /*12bb0*/  MUFU.EX2 R196, R0 ;  /* 0x0000000000c47308 */ /* 0x0005e60000000800 */
[--C-:B-1----:R-:W-:Y:S01]  /*12bc0*/  FFMA.FTZ R2, R139, c[0x0][0x2d0], -R69.reuse ;  /* 0x0000b4008b027a23 */ /* 0x102fe20000010845 */
[----:B----4-:R-:W-:Y:S02]  /*12bd0*/  F2FP.BF16.PACK_AB R73, R104, R97 ;  /* 0x000000616849723e */ /* 0x010fe400000010ff */
[----:B------:R-:W-:Y:S04]  /*12be0*/  F2FP.BF16.PACK_AB R74, R107, R105 ;  /* 0x000000696b4a723e */ /* 0x000fe800000010ff */
[----:B------:R-:W1:Y:S01]  /*12bf0*/  MUFU.EX2 R102, R2 ;  /* 0x0000000200667308 */ /* 0x000e620000000800 */
[----:B------:R-:W-:Y:S09]  /*12c00*/  LDSM.16.MT88.4 R88, [R184+0x1800] ;  /* 0x00180000b858783b */ /* 0x000ff20000004200 */
[----:B------:R-:W-:Y:S01]  /*12c10*/  MUFU.EX2 R143, R95 ;  /* 0x0000005f008f7308 */ /* 0x000fe20000000800 */
[--C-:B--2---:R-:W-:Y:S09]  /*12c20*/  FFMA.FTZ R0, R201, c[0x0][0x2d0], -R69.reuse ;  /* 0x0000b400c9007a23 */ /* 0x104ff20000010845 */
[----:B------:R2:W-:Y:S01]  /*12c30*/  MUFU.EX2 R103, R0 ;  /* 0x0000000000677308 */ /* 0x0005e20000000800 */
[----:B-1----:R-:W-:Y:S01]  /*12c40*/  F2FP.BF16.PACK_AB R75, R106, R102 ;  /* 0x000000666a4b723e */ /* 0x002fe200000010ff */
[--C-:B------:R-:W-:Y:S02]  /*12c50*/  FFMA.FTZ R2, R198, c[0x0][0x2d0], -R136.reuse ;  /* 0x0000b400c6027a23 */ /* 0x100fe40000010888 */
[----:B------:R-:W-:Y:S06]  /*12c60*/  FFMA.FTZ R136, R145, c[0x0][0x2d0], -R136 ;  /* 0x0000b40091887a23 */ /* 0x000fec0000010888 */
[----:B------:R-:W-:Y:S01]  /*12c70*/  MUFU.EX2 R145, R94 ;  /* 0x0000005e00917308 */ /* 0x000fe20000000800 */
[C---:B------:R-:W-:Y:S08]  /*12c80*/  HMMA.16816.F32.BF16 R4, R72.reuse, R76, R4 ;  /* 0x0000004c4804723c */ /* 0x040ff00000041804 */
[C---:B------:R-:W-:Y:S01]  /*12c90*/  HMMA.16816.F32.BF16 R8, R72.reuse, R78, R8 ;  /* 0x0000004e4808723c */ /* 0x040fe20000041808 */
[----:B------:R-:W1:Y:S01]  /*12ca0*/  LDSM.16.MT88.4 R76, [R184+0x800] ;  /* 0x00080000b84c783b */ /* 0x000e620000004200 */
[----:B------:R-:W3:Y:S02]  /*12cb0*/  MUFU.EX2 R137, R99 ;  /* 0x0000006300897308 */ /* 0x000ee40000000800 */
[--C-:B--2---:R-:W-:Y:S04]  /*12cc0*/  FFMA.FTZ R0, R202, c[0x0][0x2d0], -R69.reuse ;  /* 0x0000b400ca007a23 */ /* 0x104fe80000010845 */
[C---:B------:R-:W-:Y:S04]  /*12cd0*/  HMMA.16816.F32.BF16 R12, R72.reuse, R80, R12 ;  /* 0x00000050480c723c */ /* 0x040fe8000004180c */
[----:B------:R-:W-:Y:S04]  /*12ce0*/  MUFU.EX2 R138, R98 ;  /* 0x00000062008a7308 */ /* 0x000fe80000000800 */
[C---:B------:R-:W-:Y:S01]  /*12cf0*/  HMMA.16816.F32.BF16 R16, R72.reuse, R82, R16 ;  /* 0x000000524810723c */ /* 0x040fe20000041810 */
[----:B------:R-:W2:Y:S05]  /*12d00*/  LDSM.16.MT88.4 R80, [R186+0x800] ;  /* 0x00080000ba50783b */ /* 0x000eaa0000004200 */
[----:B------:R4:W-:Y:S01]  /*12d10*/  MUFU.EX2 R194, R2 ;  /* 0x0000000200c27308 */ /* 0x0009e20000000800 */
[----:B---3--:R-:W-:Y:S09]  /*12d20*/  F2FP.BF16.PACK_AB R128, R137, R135 ;  /* 0x000000878980723e */ /* 0x008ff200000010ff */
[----:B------:R3:W-:Y:S01]  /*12d30*/  MUFU.EX2 R144, R96 ;  /* 0x0000006000907308 */ /* 0x0007e20000000800 */
[C---:B-1----:R-:W-:Y:S09]  /*12d40*/  HMMA.16816.F32.BF16 R20, R72.reuse, R76, R20 ;  /* 0x0000004c4814723c */ /* 0x042ff20000041814 */
[----:B------:R1:W-:Y:S03]  /*12d50*/  MUFU.EX2 R109, R0 ;  /* 0x00000000006d7308 */ /* 0x0003e60000000800 */
[----:B----4-:R-:W-:Y:S01]  /*12d60*/  FADD.FTZ R2, R222, R86 ;  /* 0x00000056de027221 */ /* 0x010fe20000010000 */
[C---:B------:R-:W-:Y:S01]  /*12d70*/  HMMA.16816.F32.BF16 R24, R72.reuse, R78, R24 ;  /* 0x0000004e4818723c */ /* 0x040fe20000041818 */
[----:B------:R-:W4:Y:S05]  /*12d80*/  LDSM.16.MT88.4 R76, [R183+0x3800] ;  /* 0x00380000b74c783b */ /* 0x000f2a0000004200 */
[----:B------:R-:W5:Y:S01]  /*12d90*/  MUFU.EX2 R136, R136 ;  /* 0x0000008800887308 */ /* 0x000f620000000800 */
[----:B------:R-:W-:Y:S02]  /*12da0*/  FADD.FTZ R70, R223, R2 ;  /* 0x00000002df467221 */ /* 0x000fe40000010000 */
[--C-:B---3--:R-:W-:Y:S01]  /*12db0*/  FFMA.FTZ R96, R210, c[0x0][0x2d0], -R69.reuse ;  /* 0x0000b400d2607a23 */ /* 0x108fe20000010845 */
[C---:B--2---:R-:W-:Y:S03]  /*12dc0*/  HMMA.16816.F32.BF16 R28, R72.reuse, R80, R28 ;  /* 0x00000050481c723c */ /* 0x044fe6000004181c */
[----:B------:R-:W-:Y:S03]  /*12dd0*/  FADD.FTZ R70, R226, R70 ;  /* 0x00000046e2467221 */ /* 0x000fe60000010000 */
[----:B------:R-:W-:Y:S02]  /*12de0*/  MUFU.EX2 R132, R96 ;  /* 0x0000006000847308 */ /* 0x000fe40000000800 */
[C---:B------:R-:W-:Y:S01]  /*12df0*/  HMMA.16816.F32.BF16 R32, R72.reuse, R82, R32 ;  /* 0x000000524820723c */ /* 0x040fe20000041820 */
[----:B------:R-:W2:Y:S03]  /*12e00*/  LDSM.16.MT88.4 R80, [R185+0x3800] ;  /* 0x00380000b950783b */ /* 0x000ea60000004200 */
[----:B------:R-:W-:Y:S02]  /*12e10*/  FADD.FTZ R70, R97, R70 ;  /* 0x0000004661467221 */ /* 0x000fe40000010000 */
[--C-:B-1----:R-:W-:Y:S04]  /*12e20*/  FFMA.FTZ R0, R200, c[0x0][0x2d0], -R69.reuse ;  /* 0x0000b400c8007a23 */ /* 0x102fe80000010845 */
[----:B------:R1:W-:Y:S02]  /*12e30*/  MUFU.EX2 R193, R0 ;  /* 0x0000000000c17308 */ /* 0x0003e40000000800 */
[----:B-----5:R-:W-:Y:S01]  /*12e40*/  F2FP.BF16.PACK_AB R130, R136, R138 ;  /* 0x0000008a8882723e */ /* 0x020fe200000010ff */
[C---:B----4-:R-:W-:Y:S08]  /*12e50*/  HMMA.16816.F32.BF16 R36, R72.reuse, R76, R36 ;  /* 0x0000004c4824723c */ /* 0x050ff00000041824 */
[C---:B------:R-:W-:Y:S01]  /*12e60*/  HMMA.16816.F32.BF16 R40, R72.reuse, R78, R40 ;  /* 0x0000004e4828723c */ /* 0x040fe20000041828 */
[----:B------:R-:W3:Y:S03]  /*12e70*/  LDSM.16.MT88.4 R76, [R184+0x3800] ;  /* 0x00380000b84c783b */ /* 0x000ee60000004200 */
[----:B-1----:R-:W-:Y:S04]  /*12e80*/  FFMA.FTZ R0, R203, c[0x0][0x2d0], -R69 ;  /* 0x0000b400cb007a23 */ /* 0x002fe80000010845 */
[C---:B--2---:R-:W-:Y:S01]  /*12e90*/  HMMA.16816.F32.BF16 R44, R72.reuse, R80, R44 ;  /* 0x00000050482c723c */ /* 0x044fe2000004182c */
[----:B------:R1:W2:Y:S07]  /*12ea0*/  MUFU.EX2 R179, R0 ;  /* 0x0000000000b37308 */ /* 0x0002ae0000000800 */
[C---:B------:R-:W-:Y:S01]  /*12eb0*/  HMMA.16816.F32.BF16 R48, R72.reuse, R82, R48 ;  /* 0x000000524830723c */ /* 0x040fe20000041830 */
[----:B------:R-:W4:Y:S03]  /*12ec0*/  LDSM.16.MT88.4 R80, [R186+0x3800] ;  /* 0x00380000ba50783b */ /* 0x000f260000004200 */
[----:B-1----:R-:W-:Y:S05]  /*12ed0*/  FADD.FTZ R0, R224, R85 ;  /* 0x00000055e0007221 */ /* 0x002fea0000010000 */
[----:B------:R-:W-:Y:S03]  /*12ee0*/  LDSM.16.MT88.4 R84, [R184+0x1000] ;  /* 0x00100000b854783b */ /* 0x000fe60000004200 */
[----:B------:R-:W-:Y:S02]  /*12ef0*/  FADD.FTZ R2, R225, R0 ;  /* 0x00000000e1027221 */ /* 0x000fe40000010000 */
[--C-:B------:R-:W-:Y:S01]  /*12f00*/  FFMA.FTZ R0, R205, c[0x0][0x2d0], -R69.reuse ;  /* 0x0000b400cd007a23 */ /* 0x100fe20000010845 */
[C---:B---3--:R-:W-:Y:S03]  /*12f10*/  HMMA.16816.F32.BF16 R52, R72.reuse, R76, R52 ;  /* 0x0000004c4834723c */ /* 0x048fe60000041834 */
[----:B------:R1:W-:Y:S01]  /*12f20*/  MUFU.EX2 R150, R0 ;  /* 0x0000000000967308 */ /* 0x0003e20000000800 */
[----:B------:R-:W-:Y:S04]  /*12f30*/  FADD.FTZ R2, R92, R2 ;  /* 0x000000025c027221 */ /* 0x000fe80000010000 */
[----:B------:R-:W-:Y:S01]  /*12f40*/  FADD.FTZ R92, R101, R2 ;  /* 0x00000002655c7221 */ /* 0x000fe20000010000 */
[C---:B------:R-:W-:Y:S01]  /*12f50*/  HMMA.16816.F32.BF16 R56, R72.reuse, R78, R56 ;  /* 0x0000004e4838723c */ /* 0x040fe20000041838 */
[----:B------:R-:W3:Y:S02]  /*12f60*/  LDSM.16.MT88.4 R76, [R183+0x1000] ;  /* 0x00100000b74c783b */ /* 0x000ee40000004200 */
[----:B------:R-:W-:Y:S02]  /*12f70*/  FADD.FTZ R97, R105, R92 ;  /* 0x0000005c69617221 */ /* 0x000fe40000010000 */
[--C-:B------:R-:W-:Y:S03]  /*12f80*/  FFMA.FTZ R2, R217, c[0x0][0x2d0], -R69.reuse ;  /* 0x0000b400d9027a23 */ /* 0x100fe60000010845 */
[C---:B----4-:R-:W-:Y:S01]  /*12f90*/  HMMA.16816.F32.BF16 R60, R72.reuse, R80, R60 ;  /* 0x00000050483c723c */ /* 0x050fe2000004183c */
[----:B------:R-:W-:Y:S01]  /*12fa0*/  LDSM.16.MT88.4 R92, [R186+0x2000] ;  /* 0x00200000ba5c783b */ /* 0x000fe20000004200 */
[----:B------:R4:W-:Y:S06]  /*12fb0*/  MUFU.EX2 R134, R2 ;  /* 0x0000000200867308 */ /* 0x0009ec0000000800 */
[----:B------:R-:W-:Y:S01]  /*12fc0*/  HMMA.16816.F32.BF16 R64, R72, R82, R64 ;  /* 0x000000524840723c */ /* 0x000fe20000041840 */
[----:B------:R-:W5:Y:S03]  /*12fd0*/  LDSM.16.MT88.4 R80, [R185+0x1000] ;  /* 0x00100000b950783b */ /* 0x000f660000004200 */
[----:B-1----:R-:W-:Y:S03]  /*12fe0*/  FFMA.FTZ R0, R206, c[0x0][0x2d0], -R69 ;  /* 0x0000b400ce007a23 */ /* 0x002fe60000010845 */
[----:B------:R-:W-:Y:S01]  /*12ff0*/  F2FP.BF16.PACK_AB R72, R110, R108 ;  /* 0x0000006c6e48723e */ /* 0x000fe200000010ff */
[----:B------:R1:W1:Y:S01]  /*13000*/  MUFU.EX2 R149, R0 ;  /* 0x0000000000957308 */ /* 0x0002620000000800 */
[----:B------:R-:W-:Y:S03]  /*13010*/  F2FP.BF16.PACK_AB R74, R196, R194 ;  /* 0x000000c2c44a723e */ /* 0x000fe600000010ff */
[----:B------:R-:W-:Y:S02]  /*13020*/  F2FP.BF16.PACK_AB R73, R109, R103 ;  /* 0x000000676d49723e */ /* 0x000fe400000010ff */
[----:B--2---:R-:W-:Y:S01]  /*13030*/  F2FP.BF16.PACK_AB R75, R179, R193 ;  /* 0x000000c1b34b723e */ /* 0x004fe200000010ff */
[----:B----4-:R-:W-:Y:S02]  /*13040*/  FADD.FTZ R2, R107, R97 ;  /* 0x000000616b027221 */ /* 0x010fe40000010000 */
[----:B------:R-:W-:Y:S02]  /*13050*/  LDSM.16.MT88.4 R96, [R184+0x2800] ;  /* 0x00280000b860783b */ /* 0x000fe40000004200 */
[----:B------:R-:W-:Y:S02]  /*13060*/  FADD.FTZ R2, R108, R2 ;  /* 0x000000026c027221 */ /* 0x000fe40000010000 */
[C---:B---3--:R-:W-:Y:S03]  /*13070*/  HMMA.16816.F32.BF16 R4, R72.reuse, R76, R4 ;  /* 0x0000004c4804723c */ /* 0x048fe60000041804 */
[----:B------:R-:W-:Y:S02]  /*13080*/  FADD.FTZ R2, R110, R2 ;  /* 0x000000026e027221 */ /* 0x000fe40000010000 */
[--C-:B-1----:R-:W-:Y:S03]  /*13090*/  FFMA.FTZ R0, R207, c[0x0][0x2d0], -R69.reuse ;  /* 0x0000b400cf007a23 */ /* 0x102fe60000010845 */
[C---:B------:R-:W-:Y:S01]  /*130a0*/  HMMA.16816.F32.BF16 R8, R72.reuse, R78, R8 ;  /* 0x0000004e4808723c */ /* 0x040fe20000041808 */
[----:B------:R-:W1:Y:S01]  /*130b0*/  LDSM.16.MT88.4 R76, [R186+0x1000] ;  /* 0x00100000ba4c783b */ /* 0x000e620000004200 */
[----:B------:R2:W-:Y:S06]  /*130c0*/  MUFU.EX2 R148, R0 ;  /* 0x0000000000947308 */ /* 0x0005ec0000000800 */
[C---:B-----5:R-:W-:Y:S08]  /*130d0*/  HMMA.16816.F32.BF16 R12, R72.reuse, R80, R12 ;  /* 0x00000050480c723c */ /* 0x060ff0000004180c */
[C---:B------:R-:W-:Y:S01]  /*130e0*/  HMMA.16816.F32.BF16 R16, R72.reuse, R82, R16 ;  /* 0x000000524810723c */ /* 0x040fe20000041810 */
[----:B------:R-:W3:Y:S07]  /*130f0*/  LDSM.16.MT88.4 R80, [R183+0x4000] ;  /* 0x00400000b750783b */ /* 0x000eee0000004200 */
[C---:B------:R-:W-:Y:S04]  /*13100*/  HMMA.16816.F32.BF16 R20, R72.reuse, R84, R20 ;  /* 0x000000544814723c */ /* 0x040fe80000041814 */
[--C-:B--2---:R-:W-:Y:S04]  /*13110*/  FFMA.FTZ R0, R208, c[0x0][0x2d0], -R69.reuse ;  /* 0x0000b400d0007a23 */ /* 0x104fe80000010845 */
[C---:B------:R-:W-:Y:S01]  /*13120*/  HMMA.16816.F32.BF16 R24, R72.reuse, R86, R24 ;  /* 0x000000564818723c */ /* 0x040fe20000041818 */
[----:B------:R-:W2:Y:S01]  /*13130*/  LDSM.16.MT88.4 R84, [R185+0x4000] ;  /* 0x00400000b954783b */ /* 0x000ea20000004200 */
[----:B------:R4:W5:Y:S06]  /*13140*/  MUFU.EX2 R147, R0 ;  /* 0x0000000000937308 */ /* 0x00096c0000000800 */
[C---:B-1----:R-:W-:Y:S08]  /*13150*/  HMMA.16816.F32.BF16 R28, R72.reuse, R76, R28 ;  /* 0x0000004c481c723c */ /* 0x042ff0000004181c */
[C---:B------:R-:W-:Y:S01]  /*13160*/  HMMA.16816.F32.BF16 R32, R72.reuse, R78, R32 ;  /* 0x0000004e4820723c */ /* 0x040fe20000041820 */
[----:B------:R-:W1:Y:S07]  /*13170*/  LDSM.16.MT88.4 R76, [R184+0x4000] ;  /* 0x00400000b84c783b */ /* 0x000e6e0000004200 */
[C---:B---3--:R-:W-:Y:S04]  /*13180*/  HMMA.16816.F32.BF16 R36, R72.reuse, R80, R36 ;  /* 0x000000504824723c */ /* 0x048fe80000041824 */
[--C-:B----4-:R-:W-:Y:S04]  /*13190*/  FFMA.FTZ R0, R213, c[0x0][0x2d0], -R69.reuse ;  /* 0x0000b400d5007a23 */ /* 0x110fe80000010845 */
[C---:B------:R-:W-:Y:S01]  /*131a0*/  HMMA.16816.F32.BF16 R40, R72.reuse, R82, R40 ;  /* 0x000000524828723c */ /* 0x040fe20000041828 */
[----:B------:R-:W3:Y:S01]  /*131b0*/  LDSM.16.MT88.4 R80, [R186+0x4000] ;  /* 0x00400000ba50783b */ /* 0x000ee20000004200 */
[----:B------:R4:W-:Y:S06]  /*131c0*/  MUFU.EX2 R142, R0 ;  /* 0x00000000008e7308 */ /* 0x0009ec0000000800 */
[C---:B--2---:R-:W-:Y:S08]  /*131d0*/  HMMA.16816.F32.BF16 R44, R72.reuse, R84, R44 ;  /* 0x00000054482c723c */ /* 0x044ff0000004182c */
[C---:B------:R-:W-:Y:S01]  /*131e0*/  HMMA.16816.F32.BF16 R48, R72.reuse, R86, R48 ;  /* 0x000000564830723c */ /* 0x040fe20000041830 */
[----:B------:R-:W2:Y:S07]  /*131f0*/  LDSM.16.MT88.4 R84, [R183+0x1800] ;  /* 0x00180000b754783b */ /* 0x000eae0000004200 */
[C---:B-1----:R-:W-:Y:S04]  /*13200*/  HMMA.16816.F32.BF16 R52, R72.reuse, R76, R52 ;  /* 0x0000004c4834723c */ /* 0x042fe80000041834 */
[--C-:B----4-:R-:W-:Y:S04]  /*13210*/  FFMA.FTZ R0, R214, c[0x0][0x2d0], -R69.reuse ;  /* 0x0000b400d6007a23 */ /* 0x110fe80000010845 */
[----:B------:R1:W-:Y:S01]  /*13220*/  MUFU.EX2 R141, R0 ;  /* 0x00000000008d7308 */ /* 0x0003e20000000800 */
[C---:B------:R-:W-:Y:S01]  /*13230*/  HMMA.16816.F32.BF16 R56, R72.reuse, R78, R56 ;  /* 0x0000004e4838723c */ /* 0x040fe20000041838 */
[----:B------:R-:W4:Y:S07]  /*13240*/  LDSM.16.MT88.4 R76, [R185+0x1800] ;  /* 0x00180000b94c783b */ /* 0x000f2e0000004200 */
[C---:B---3--:R-:W-:Y:S08]  /*13250*/  HMMA.16816.F32.BF16 R60, R72.reuse, R80, R60 ;  /* 0x00000050483c723c */ /* 0x048ff0000004183c */
[----:B------:R-:W-:Y:S01]  /*13260*/  HMMA.16816.F32.BF16 R64, R72, R82, R64 ;  /* 0x000000524840723c */ /* 0x000fe20000041840 */
[----:B------:R-:W3:Y:S06]  /*13270*/  LDSM.16.MT88.4 R80, [R186+0x1800] ;  /* 0x00180000ba50783b */ /* 0x000eec0000004200 */
[----:B------:R-:W-:Y:S01]  /*13280*/  F2FP.BF16.PACK_AB R72, R178, R177 ;  /* 0x000000b1b248723e */ /* 0x000fe200000010ff */
[--C-:B-1----:R-:W-:Y:S01]  /*13290*/  FFMA.FTZ R0, R215, c[0x0][0x2d0], -R69.reuse ;  /* 0x0000b400d7007a23 */ /* 0x102fe20000010845 */
[----:B------:R-:W-:Y:S03]  /*132a0*/  F2FP.BF16.PACK_AB R74, R151, R176 ;  /* 0x000000b0974a723e */ /* 0x000fe600000010ff */
[----:B------:R-:W-:Y:S01]  /*132b0*/  F2FP.BF16.PACK_AB R73, R149, R150 ;  /* 0x000000969549723e */ /* 0x000fe200000010ff */
[----:B------:R1:W-:Y:S01]  /*132c0*/  MUFU.EX2 R140, R0 ;  /* 0x00000000008c7308 */ /* 0x0003e20000000800 */
[----:B-----5:R-:W-:Y:S07]  /*132d0*/  F2FP.BF16.PACK_AB R75, R147, R148 ;  /* 0x00000094934b723e */ /* 0x020fee00000010ff */
[C---:B--2---:R-:W-:Y:S08]  /*132e0*/  HMMA.16816.F32.BF16 R4, R72.reuse, R84, R4 ;  /* 0x000000544804723c */ /* 0x044ff00000041804 */
[C---:B------:R-:W-:Y:S01]  /*132f0*/  HMMA.16816.F32.BF16 R8, R72.reuse, R86, R8 ;  /* 0x000000564808723c */ /* 0x040fe20000041808 */
[----:B------:R-:W2:Y:S07]  /*13300*/  LDSM.16.MT88.4 R84, [R183+0x4800] ;  /* 0x00480000b754783b */ /* 0x000eae0000004200 */
[C---:B----4-:R-:W-:Y:S04]  /*13310*/  HMMA.16816.F32.BF16 R12, R72.reuse, R76, R12 ;  /* 0x0000004c480c723c */ /* 0x050fe8000004180c */
[--C-:B-1----:R-:W-:Y:S04]  /*13320*/  FFMA.FTZ R0, R216, c[0x0][0x2d0], -R69.reuse ;  /* 0x0000b400d8007a23 */ /* 0x102fe80000010845 */
        /* <DEDUP_REMOVED lines=8> */
[--C-:B------:R-:W-:Y:S02]  /*133b0*/  FFMA.FTZ R70, R212, c[0x0][0x2d0], -R69.reuse ;  /* 0x0000b400d4467a23 */ /* 0x100fe40000010845 */
[C---:B------:R-:W-:Y:S01]  /*133c0*/  HMMA.16816.F32.BF16 R32, R72.reuse, R82, R32 ;  /* 0x000000524820723c */ /* 0x040fe20000041820 */
[----:B------:R-:W3:Y:S01]  /*133d0*/  LDSM.16.MT88.4 R80, [R186+0x4800] ;  /* 0x00480000ba50783b */ /* 0x000ee20000004200 */
[----:B------:R-:W4:Y:S02]  /*133e0*/  MUFU.EX2 R133, R70 ;  /* 0x0000004600857308 */ /* 0x000f240000000800 */
[----:B------:R-:W-:Y:S02]  /*133f0*/  FADD.FTZ R0, R102, R0 ;  /* 0x0000000066007221 */ /* 0x000fe40000010000 */
[----:B------:R-:W-:Y:S02]  /*13400*/  FFMA.FTZ R69, R209, c[0x0][0x2d0], -R69 ;  /* 0x0000b400d1457a23 */ /* 0x000fe40000010845 */
[C---:B--2---:R-:W-:Y:S04]  /*13410*/  HMMA.16816.F32.BF16 R36, R72.reuse, R84, R36 ;  /* 0x000000544824723c */ /* 0x044fe80000041824 */
[----:B------:R-:W-:Y:S01]  /*13420*/  FADD.FTZ R0, R106, R0 ;  /* 0x000000006a007221 */ /* 0x000fe20000010000 */
[----:B------:R-:W2:Y:S01]  /*13430*/  MUFU.EX2 R70, R69 ;  /* 0x0000004500467308 */ /* 0x000ea20000000800 */
[----:B------:R-:W-:Y:S02]  /*13440*/  LDSM.16.MT88.4 R104, [R185+0x2800] ;  /* 0x00280000b968783b */ /* 0x000fe40000004200 */
[C---:B------:R-:W-:Y:S04]  /*13450*/  HMMA.16816.F32.BF16 R40, R72.reuse, R86, R40 ;  /* 0x000000564828723c */ /* 0x040fe80000041828 */
[----:B------:R-:W-:Y:S02]  /*13460*/  FADD.FTZ R0, R103, R0 ;  /* 0x0000000067007221 */ /* 0x000fe40000010000 */
[----:B------:R-:W-:Y:S02]  /*13470*/  LDSM.16.MT88.4 R84, [R185+0x2000] ;  /* 0x00200000b954783b */ /* 0x000fe40000004200 */
[C---:B-1----:R-:W-:Y:S04]  /*13480*/  HMMA.16816.F32.BF16 R44, R72.reuse, R76, R44 ;  /* 0x0000004c482c723c */ /* 0x042fe8000004182c */
[----:B----4-:R-:W-:Y:S04]  /*13490*/  F2FP.BF16.PACK_AB R129, R133, R134 ;  /* 0x000000868581723e */ /* 0x010fe800000010ff */
[C---:B------:R-:W-:Y:S01]  /*134a0*/  HMMA.16816.F32.BF16 R48, R72.reuse, R78, R48 ;  /* 0x0000004e4830723c */ /* 0x040fe20000041830 */
[----:B------:R-:W1:Y:S03]  /*134b0*/  LDSM.16.MT88.4 R76, [R183+0x2000] ;  /* 0x00200000b74c783b */ /* 0x000e660000004200 */
[----:B--2---:R-:W-:Y:S01]  /*134c0*/  F2FP.BF16.PACK_AB R131, R70, R132 ;  /* 0x000000844683723e */ /* 0x004fe200000010ff */
[----:B------:R-:W-:Y:S03]  /*134d0*/  FADD.FTZ R69, R109, R0 ;  /* 0x000000006d457221 */ /* 0x000fe60000010000 */
[C---:B-----5:R-:W-:Y:S04]  /*134e0*/  HMMA.16816.F32.BF16 R52, R72.reuse, R88, R52 ;  /* 0x000000584834723c */ /* 0x060fe80000041834 */
[----:B------:R-:W-:Y:S02]  /*134f0*/  FADD.FTZ R0, R194, R2 ;  /* 0x00000002c2007221 */ /* 0x000fe40000010000 */
[----:B------:R-:W-:Y:S01]  /*13500*/  FADD.FTZ R2, R193, R69 ;  /* 0x00000045c1027221 */ /* 0x000fe20000010000 */
[----:B------:R-:W-:Y:S01]  /*13510*/  MOV R69, R68 ;  /* 0x0000004400457202 */ /* 0x000fe20000000f00 */
[C---:B------:R-:W-:Y:S01]  /*13520*/  HMMA.16816.F32.BF16 R56, R72.reuse, R90, R56 ;  /* 0x0000005a4838723c */ /* 0x040fe20000041838 */
[----:B------:R-:W2:Y:S03]  /*13530*/  LDSM.16.MT88.4 R88, [R184+0x2000] ;  /* 0x00200000b858783b */ /* 0x000ea60000004200 */
[----:B------:R-:W-:Y:S02]  /*13540*/  FADD.FTZ R0, R196, R0 ;  /* 0x00000000c4007221 */ /* 0x000fe40000010000 */
[----:B------:R-:W-:Y:S02]  /*13550*/  FADD.FTZ R2, R179, R2 ;  /* 0x00000002b3027221 */ /* 0x000fe40000010000 */
[C---:B---3--:R-:W-:Y:S04]  /*13560*/  HMMA.16816.F32.BF16 R60, R72.reuse, R80, R60 ;  /* 0x00000050483c723c */ /* 0x048fe8000004183c */
[----:B------:R-:W-:Y:S02]  /*13570*/  FADD.FTZ R0, R177, R0 ;  /* 0x00000000b1007221 */ /* 0x000fe40000010000 */
[----:B------:R-:W-:Y:S02]  /*13580*/  FADD.FTZ R2, R150, R2 ;  /* 0x0000000296027221 */ /* 0x000fe40000010000 */
[----:B------:R-:W-:Y:S01]  /*13590*/  HMMA.16816.F32.BF16 R64, R72, R82, R64 ;  /* 0x000000524840723c */ /* 0x000fe20000041840 */
[----:B------:R-:W-:Y:S03]  /*135a0*/  LDSM.16.MT88.4 R80, [R185+0x5000] ;  /* 0x00500000b950783b */ /* 0x000fe60000004200 */
[----:B------:R-:W-:Y:S02]  /*135b0*/  FADD.FTZ R0, R178, R0 ;  /* 0x00000000b2007221 */ /* 0x000fe40000010000 */
[----:B------:R-:W-:Y:S01]  /*135c0*/  FADD.FTZ R2, R149, R2 ;  /* 0x0000000295027221 */ /* 0x000fe20000010000 */
        /* <DEDUP_REMOVED lines=11> */
[----:B------:R-:W-:Y:S02]  /*13680*/  FADD.FTZ R0, R145, R0 ;  /* 0x0000000091007221 */ /* 0x000fe40000010000 */
[----:B------:R-:W-:Y:S01]  /*13690*/  FADD.FTZ R2, R141, R2 ;  /* 0x000000028d027221 */ /* 0x000fe20000010000 */
[C---:B------:R-:W-:Y:S01]  /*136a0*/  HMMA.16816.F32.BF16 R8, R72.reuse, R78, R8 ;  /* 0x0000004e4808723c */ /* 0x040fe20000041808 */
[----:B------:R-:W1:Y:S03]  /*136b0*/  LDSM.16.MT88.4 R76, [R183+0x5000] ;  /* 0x00500000b74c783b */ /* 0x000e660000004200 */
[----:B------:R-:W-:Y:S02]  /*136c0*/  FADD.FTZ R0, R146, R0 ;  /* 0x0000000092007221 */ /* 0x000fe40000010000 */
[----:B------:R-:W-:Y:S02]  /*136d0*/  FADD.FTZ R2, R140, R2 ;  /* 0x000000028c027221 */ /* 0x000fe40000010000 */
[C---:B------:R-:W-:Y:S04]  /*136e0*/  HMMA.16816.F32.BF16 R12, R72.reuse, R84, R12 ;  /* 0x00000054480c723c */ /* 0x040fe8000004180c */
[----:B------:R-:W-:Y:S04]  /*136f0*/  FADD.FTZ R0, R144, R0 ;  /* 0x0000000090007221 */ /* 0x000fe80000010000 */
        /* <DEDUP_REMOVED lines=44> */
[----:B------:R-:W-:Y:S01]  /*139c0*/  IADD3 R0, R199, -0x1, RZ ;  /* 0xffffffffc7007810 */ /* 0x000fe20007ffe0ff */
[----:B------:R-:W-:Y:S02]  /*139d0*/  FADD.FTZ R227, R136, R4 ;  /* 0x0000000488e37221 */ /* 0x000fe40000010000 */
[----:B------:R-:W-:Y:S03]  /*139e0*/  FADD.FTZ R228, R70, R2 ;  /* 0x0000000246e47221 */ /* 0x000fe60000010000 */
[----:B------:R-:W-:Y:S02]  /*139f0*/  MOV R199, R0 ;  /* 0x0000000000c77202 */ /* 0x000fe40000000f00 */
[----:B------:R-:W-:Y:S01]  /*13a00*/  MOV R70, R3 ;  /* 0x0000000300467202 */ /* 0x000fe20000000f00 */
[----:B------:R-:W-:-:S05]  /*13a10*/  @P0 BRA `(.L_x_769) ;  /* 0xffffb8e000000947 */ /* 0x000fca000383ffff */
.L_x_751:
[----:B------:R-:W-:Y:S05]  /*13a20*/  BRA.DIV ~URZ, `(.L_x_770) ;  /* 0x000067d27f007947 */ /* 0x000fea000b800000 */
[----:B------:R1:W2:Y:S02]  /*13a30*/  SHFL.BFLY PT, R0, R227, 0x2, 0x1f ;  /* 0x0c401f00e3007f89 */ /* 0x0002a400000e0000 */
.L_x_864:
[----:B--2---:R-:W-:Y:S01]  /*13a40*/  FADD.FTZ R6, R0, R227 ;  /* 0x000000e300067221 */ /* 0x004fe20000010000 */
[----:B------:R-:W-:Y:S05]  /*13a50*/  BRA.DIV ~URZ, `(.L_x_771) ;  /* 0x000067f27f007947 */ /* 0x000fea000b800000 */
[----:B------:R-:W2:Y:S04]  /*13a60*/  SHFL.BFLY PT, R0, R228, 0x2, 0x1f ;  /* 0x0c401f00e4007f89 */ /* 0x000ea800000e0000 */
[----:B------:R-:W3:Y:S01]  /*13a70*/  SHFL.BFLY PT, R2, R6, 0x1, 0x1f ;  /* 0x0c201f0006027f89 */ /* 0x000ee200000e0000 */
[----:B--2---:R-:W-:-:S02]  /*13a80*/  FADD.FTZ R4, R0, R228 ;  /* 0x000000e400047221 */ /* 0x004fc40000010000 */
[----:B---3--:R-:W-:-:S03]  /*13a90*/  FADD.FTZ R6, R6, R2 ;  /* 0x0000000206067221 */ /* 0x008fc60000010000 */
[----:B------:R2:W3:Y:S04]  /*13aa0*/  SHFL.BFLY PT, R3, R4, 0x1, 0x1f ;  /* 0x0c201f0004037f89 */ /* 0x0004e800000e0000 */
.L_x_865:
[----:B------:R-:W-:Y:S01]  /*13ab0*/  FSETP.NE.FTZ.AND P1, PT, R6, RZ, PT ;  /* 0x000000ff0600720b */ /* 0x000fe20003f35000 */
[----:B---3--:R-:W-:Y:S01]  /*13ac0*/  FADD.FTZ R3, R3, R4 ;  /* 0x0000000403037221 */ /* 0x008fe20000010000 */
[----:B------:R-:W-:Y:S02]  /*13ad0*/  MOV R2, RZ ;  /* 0x000000ff00027202 */ /* 0x000fe40000000f00 */
[----:B------:R-:W-:Y:S02]  /*13ae0*/  MOV R0, RZ ;  /* 0x000000ff00007202 */ /* 0x000fe40000000f00 */
[----:B------:R-:W-:Y:S02]  /*13af0*/  FSETP.NE.FTZ.AND P0, PT, R3, RZ, PT ;  /* 0x000000ff0300720b */ /* 0x000fe40003f15000 */
[----:B------:R-:W-:Y:S02]  /*13b00*/  MOV R23, 0xff800000 ;  /* 0xff80000000177802 */ /* 0x000fe40000000f00 */
[----:B------:R-:W-:-:S03]  /*13b10*/  MOV R22, 0xff800000 ;  /* 0xff80000000167802 */ /* 0x000fc60000000f00 */
[----:B------:R-:W3:Y:S01]  /*13b20*/  @P1 MUFU.LG2 R7, R6 ;  /* 0x0000000600071308 */ /* 0x000ee20000000c00 */
[----:B--2---:R-:W-:-:S05]  /*13b30*/  @P1 MOV R4, 0x3f317218 ;  /* 0x3f31721800041802 */ /* 0x004fca0000000f00 */
[----:B------:R-:W-:Y:S02]  /*13b40*/  @P1 FMUL.FTZ R4, R4, c[0x0][0x2d0] ;  /* 0x0000b40004041a20 */ /* 0x000fe40000410000 */
[----:B------:R-:W2:Y:S01]  /*13b50*/  @P1 MUFU.RCP R2, R6 ;  /* 0x0000000600021308 */ /* 0x000ea20000001000 */
[----:B---3--:R-:W-:-:S07]  /*13b60*/  @P1 FMUL.FTZ R7, R7, 0.69314718246459960938 ;  /* 0x3f31721807071820 */ /* 0x008fce0000410000 */
[----:B------:R-:W3:Y:S01]  /*13b70*/  @P0 MUFU.RCP R0, R3 ;  /* 0x0000000300000308 */ /* 0x000ee20000001000 */
[----:B------:R-:W-:Y:S01]  /*13b80*/  @P1 FFMA.FTZ R23, R4, R68, R7 ;  /* 0x0000004404171223 */ /* 0x000fe20000010007 */
[----:B------:R-:W-:Y:S01]  /*13b90*/  MOV R4, 0x1 ;  /* 0x0000000100047802 */ /* 0x000fe20000000f00 */
        /* <DEDUP_REMOVED lines=31> */
[----:B------:R-:W-:Y:S02]  /*13d90*/  FMUL.FTZ R25, R2, R65 ;  /* 0x0000004102197220 */ /* 0x000fe40000410000 */
[----:B------:R2:W4:Y:S01]  /*13da0*/  @P0 MUFU.LG2 R2, R3 ;  /* 0x0000000300020308 */ /* 0x0005220000000c00 */
[C---:B---3--:R-:W-:Y:S02]  /*13db0*/  FMUL.FTZ R60, R0.reuse, R86 ;  /* 0x00000056003c7220 */ /* 0x048fe40000410000 */
[C---:B------:R-:W-:Y:S02]  /*13dc0*/  FMUL.FTZ R61, R0.reuse, R87 ;  /* 0x00000057003d7220 */ /* 0x040fe40000410000 */
[----:B------:R-:W-:-:S02]  /*13dd0*/  FMUL.FTZ R86, R0, R74 ;  /* 0x0000004a00567220 */ /* 0x000fc40000410000 */
[C---:B------:R-:W-:Y:S02]  /*13de0*/  FMUL.FTZ R87, R0.reuse, R75 ;  /* 0x0000004b00577220 */ /* 0x040fe40000410000 */
[C---:B------:R-:W-:Y:S02]  /*13df0*/  FMUL.FTZ R74, R0.reuse, R54 ;  /* 0x00000036004a7220 */ /* 0x040fe40000410000 */
[C---:B------:R-:W-:Y:S02]  /*13e00*/  FMUL.FTZ R75, R0.reuse, R55 ;  /* 0x00000037004b7220 */ /* 0x040fe40000410000 */
[C---:B------:R-:W-:Y:S02]  /*13e10*/  FMUL.FTZ R84, R0.reuse, R118 ;  /* 0x0000007600547220 */ /* 0x040fe40000410000 */
[----:B------:R-:W-:Y:S01]  /*13e20*/  FMUL.FTZ R85, R0, R119 ;  /* 0x0000007700557220 */ /* 0x000fe20000410000 */
[----:B--2---:R-:W-:Y:S01]  /*13e30*/  @P0 MOV R3, 0x3f317218 ;  /* 0x3f31721800030802 */ /* 0x004fe20000000f00 */
[----:B----4-:R-:W-:-:S02]  /*13e40*/  @P0 FMUL.FTZ R2, R2, 0.69314718246459960938 ;  /* 0x3f31721802020820 */ /* 0x010fc40000410000 */
[C---:B------:R-:W-:Y:S02]  /*13e50*/  FMUL.FTZ R64, R0.reuse, R114 ;  /* 0x0000007200407220 */ /* 0x040fe40000410000 */
[----:B------:R-:W-:Y:S02]  /*13e60*/  @P0 FMUL.FTZ R3, R3, c[0x0][0x2d0] ;  /* 0x0000b40003030a20 */ /* 0x000fe40000410000 */
        /* <DEDUP_REMOVED lines=25> */
.L_x_692:
[----:B------:R-:W2:Y:S01]  /*14000*/  S2R R2, SR_TID.X ;  /* 0x0000000000027919 */ /* 0x000ea20000002100 */
[----:B------:R-:W-:Y:S01]  /*14010*/  BSSY B0, `(.L_x_772) ;  /* 0x0000010000007945 */ /* 0x000fe20003800000 */
[----:B--2---:R-:W-:-:S13]  /*14020*/  LOP3.LUT P0, RZ, R2, 0xff, RZ, 0xc0, !PT ;  /* 0x000000ff02ff7812 */ /* 0x004fda000780c0ff */
[----:B------:R-:W-:Y:S05]  /*14030*/  @P0 BRA `(.L_x_773) ;  /* 0x000000d000000947 */ /* 0x000fea0003800000 */
[----:B------:R-:W2:Y:S01]  /*14040*/  S2R R4, SR_LANEID ;  /* 0x0000000000047919 */ /* 0x000ea20000000000 */
        /* <DEDUP_REMOVED lines=11> */
[----:B---3--:R-:W-:-:S06]  /*14100*/  IADD3 R248, R3, c[0x0][0xc], R2 ;  /* 0x0000030003f87a10 */ /* 0x008fcc0007ffe002 */
.L_x_773:
[----:B------:R-:W-:Y:S05]  /*14110*/  BSYNC B0 ;  /* 0x0000000000007941 */ /* 0x000fea0003800000 */
.L_x_772:
[----:B------:R-:W-:Y:S01]  /*14120*/  PRMT R0, R0, 0x9910, RZ ;  /* 0x0000991000007816 */ /* 0x000fe200000000ff */
[----:B------:R-:W-:Y:S01]  /*14130*/  BSSY B1, `(.L_x_774) ;  /* 0x00002d9000017945 */ /* 0x000fe20003800000 */
[----:B------:R-:W-:Y:S02]  /*14140*/  IMAD.MOV.U32 R62, RZ, RZ, R248 ;  /* 0x000000ffff3e7224 */ /* 0x000fe400078e00f8 */
[----:B------:R-:W-:-:S13]  /*14150*/  ISETP.NE.AND P0, PT, R0, RZ, PT ;  /* 0x000000ff0000720c */ /* 0x000fda0003f05270 */
[----:B------:R-:W-:Y:S05]  /*14160*/  @!P0 BRA `(.L_x_775) ;  /* 0x0000220000008947 */ /* 0x000fea0003800000 */
[----:B------:R-:W2:Y:S04]  /*14170*/  LDL R12, [R1] ;  /* 0x00000000010c7983 */ /* 0x000ea80000100800 */
        /* <DEDUP_REMOVED lines=8> */
[----:B------:R-:W-:Y:S01]  /*14200*/  F2FP.BF16.PACK_AB R0, R71, R70 ;  /* 0x000000464700723e */ /* 0x000fe200000010ff */
[----:B------:R-:W-:Y:S01]  /*14210*/  IMAD.MOV.U32 R15, RZ, RZ, c[0x0][0x388] ;  /* 0x0000e200ff0f7624 */ /* 0x000fe200078e00ff */
[----:B------:R-:W-:Y:S01]  /*14220*/  BAR.SYNC.DEFER_BLOCKING 0x1, 0x100 ;  /* 0x0044000000007b1d */ /* 0x000fe20000010000 */
[----:B------:R-:W-:-:S02]  /*14230*/  F2FP.BF16.PACK_AB R2, R85, R84 ;  /* 0x000000545502723e */ /* 0x000fc400000010ff */
[----:B------:R-:W-:Y:S02]  /*14240*/  F2FP.BF16.PACK_AB R3, R27, R26 ;  /* 0x0000001a1b03723e */ /* 0x000fe400000010ff */
[----:B------:R-:W-:Y:S02]  /*14250*/  F2FP.BF16.PACK_AB R4, R57, R56 ;  /* 0x000000383904723e */ /* 0x000fe400000010ff */
[----:B------:R-:W-:Y:S02]  /*14260*/  ISETP.NE.U32.AND P0, PT, RZ, c[0x0][0x508], PT ;  /* 0x00014200ff007a0c */ /* 0x000fe40003f05070 */
[----:B------:R-:W-:Y:S02]  /*14270*/  ISETP.NE.U32.AND P2, PT, RZ, c[0x0][0x500], PT ;  /* 0x00014000ff007a0c */ /* 0x000fe40003f45070 */
[----:B------:R-:W-:Y:S02]  /*14280*/  ISETP.NE.AND.EX P1, PT, RZ, c[0x0][0x50c], PT, P0 ;  /* 0x00014300ff007a0c */ /* 0x000fe40003f25300 */
[----:B------:R-:W-:Y:S01]  /*14290*/  ISETP.NE.AND.EX P2, PT, RZ, c[0x0][0x504], PT, P2 ;  /* 0x00014100ff007a0c */ /* 0x000fe20003f45320 */
[----:B--2---:R2:W-:Y:S04]  /*142a0*/  STS [R12], R0 ;  /* 0x000000000c007388 */ /* 0x0045e80000000800 */
[----:B------:R1:W-:Y:S04]  /*142b0*/  STS [R12+0x400], R2 ;  /* 0x000400020c007388 */ /* 0x0003e80000000800 */
[----:B---3--:R3:W-:Y:S01]  /*142c0*/  STS [R5], R3 ;  /* 0x0000000305007388 */ /* 0x0087e20000000800 */
[----:B--2---:R-:W-:-:S02]  /*142d0*/  F2FP.BF16.PACK_AB R0, R65, R64 ;  /* 0x000000404100723e */ /* 0x004fc400000010ff */
[----:B-1----:R-:W-:-:S03]  /*142e0*/  F2FP.BF16.PACK_AB R2, R29, R28 ;  /* 0x0000001c1d02723e */ /* 0x002fc600000010ff */
        /* <DEDUP_REMOVED lines=21> */
[----:B------:R3:W-:Y:S04]  /*14440*/  STS [R8], R4 ;  /* 0x0000000408007388 */ /* 0x0007e80000000800 */
[----:B------:R4:W-:Y:S01]  /*14450*/  STS [R8+0x400], R2 ;  /* 0x0004000208007388 */ /* 0x0009e20000000800 */
[----:B-1----:R-:W-:Y:S02]  /*14460*/  F2FP.BF16.PACK_AB R0, R69, R68 ;  /* 0x000000444500723e */ /* 0x002fe400000010ff */
[----:B--2---:R-:W-:-:S03]  /*14470*/  F2FP.BF16.PACK_AB R3, R41, R40 ;  /* 0x000000282903723e */ /* 0x004fc600000010ff */
[----:B------:R1:W-:Y:S01]  /*14480*/  STS [R12+0x4000], R0 ;  /* 0x004000000c007388 */ /* 0x0003e20000000800 */
[----:B---3--:R-:W-:Y:S02]  /*14490*/  F2FP.BF16.PACK_AB R4, R61, R60 ;  /* 0x0000003c3d04723e */ /* 0x008fe400000010ff */
[----:B----4-:R-:W-:-:S03]  /*144a0*/  F2FP.BF16.PACK_AB R2, R83, R82 ;  /* 0x000000525302723e */ /* 0x010fc600000010ff */
[----:B------:R2:W-:Y:S04]  /*144b0*/  STS [R12+0x4400], R4 ;  /* 0x004400040c007388 */ /* 0x0005e80000000800 */
[----:B------:R3:W-:Y:S04]  /*144c0*/  STS [R5+0x4000], R3 ;  /* 0x0040000305007388 */ /* 0x0007e80000000800 */
[----:B------:R4:W-:Y:S01]  /*144d0*/  STS [R5+0x4400], R2 ;  /* 0x0044000205007388 */ /* 0x0009e20000000800 */
[----:B-1----:R-:W-:-:S05]  /*144e0*/  F2FP.BF16.PACK_AB R0, R43, R42 ;  /* 0x0000002a2b00723e */ /* 0x002fca00000010ff */
[----:B------:R1:W-:Y:S01]  /*144f0*/  STS [R11+0x4000], R0 ;  /* 0x004000000b007388 */ /* 0x0003e20000000800 */
[----:B--2---:R-:W-:Y:S02]  /*14500*/  F2FP.BF16.PACK_AB R4, R79, R78 ;  /* 0x0000004e4f04723e */ /* 0x004fe400000010ff */
[----:B---3--:R-:W-:-:S03]  /*14510*/  F2FP.BF16.PACK_AB R3, R87, R86 ;  /* 0x000000565703723e */ /* 0x008fc600000010ff */
[----:B------:R2:W-:Y:S01]  /*14520*/  STS [R11+0x4400], R4 ;  /* 0x004400040b007388 */ /* 0x0005e20000000800 */
[----:B----4-:R-:W-:Y:S02]  /*14530*/  F2FP.BF16.PACK_AB R5, R47, R46 ;  /* 0x0000002e2f05723e */ /* 0x010fe400000010ff */
[----:B------:R-:W-:-:S03]  /*14540*/  F2FP.BF16.PACK_AB R2, R81, R80 ;  /* 0x000000505102723e */ /* 0x000fc600000010ff */
[----:B------:R-:W-:Y:S04]  /*14550*/  STS [R10+0x4000], R5 ;  /* 0x004000050a007388 */ /* 0x000fe80000000800 */
[----:B------:R3:W-:Y:S04]  /*14560*/  STS [R10+0x4400], R3 ;  /* 0x004400030a007388 */ /* 0x0007e80000000800 */
[----:B------:R4:W-:Y:S01]  /*14570*/  STS [R9+0x4000], R2 ;  /* 0x0040000209007388 */ /* 0x0009e20000000800 */
[----:B-1----:R-:W-:-:S05]  /*14580*/  F2FP.BF16.PACK_AB R0, R75, R74 ;  /* 0x0000004a4b00723e */ /* 0x002fca00000010ff */
[----:B------:R1:W-:Y:S01]  /*14590*/  STS [R9+0x4400], R0 ;  /* 0x0044000009007388 */ /* 0x0003e20000000800 */
[----:B--2---:R-:W-:-:S05]  /*145a0*/  F2FP.BF16.PACK_AB R4, R73, R72 ;  /* 0x000000484904723e */ /* 0x004fca00000010ff */
[----:B------:R2:W-:Y:S01]  /*145b0*/  STS [R7+0x4000], R4 ;  /* 0x0040000407007388 */ /* 0x0005e20000000800 */
[----:B---3--:R-:W-:Y:S02]  /*145c0*/  F2FP.BF16.PACK_AB R3, R59, R58 ;  /* 0x0000003a3b03723e */ /* 0x008fe400000010ff */
[----:B----4-:R-:W-:-:S03]  /*145d0*/  F2FP.BF16.PACK_AB R2, R49, R48 ;  /* 0x000000303102723e */ /* 0x010fc600000010ff */
[----:B------:R3:W-:Y:S04]  /*145e0*/  STS [R7+0x4400], R3 ;  /* 0x0044000307007388 */ /* 0x0007e80000000800 */
[----:B------:R4:W-:Y:S01]  /*145f0*/  STS [R6+0x4000], R2 ;  /* 0x0040000206007388 */ /* 0x0009e20000000800 */
[----:B-1----:R-:W-:-:S05]  /*14600*/  F2FP.BF16.PACK_AB R0, R55, R54 ;  /* 0x000000363700723e */ /* 0x002fca00000010ff */
[----:B------:R1:W-:Y:S01]  /*14610*/  STS [R6+0x4400], R0 ;  /* 0x0044000006007388 */ /* 0x0003e20000000800 */
[----:B--2---:R-:W-:Y:S01]  /*14620*/  IMAD.MOV.U32 R4, RZ, RZ, 0x4 ;  /* 0x00000004ff047424 */ /* 0x004fe200078e00ff */
[----:B---3--:R-:W-:Y:S01]  /*14630*/  F2FP.BF16.PACK_AB R3, R25, R24 ;  /* 0x000000181903723e */ /* 0x008fe200000010ff */
[----:B----4-:R-:W-:-:S04]  /*14640*/  IMAD.MOV.U32 R2, RZ, RZ, RZ ;  /* 0x000000ffff027224 */ /* 0x010fc800078e00ff */
[----:B------:R2:W-:Y:S01]  /*14650*/  STS [R8+0x4000], R3 ;  /* 0x0040000308007388 */ /* 0x0005e20000000800 */
[----:B-1----:R-:W-:Y:S01]  /*14660*/  F2FP.BF16.PACK_AB R0, R51, R50 ;  /* 0x000000323300723e */ /* 0x002fe200000010ff */
[----:B------:R-:W-:-:S04]  /*14670*/  @P1 IMAD.WIDE R6, R251, R4, c[0x0][0x508] ;  /* 0x00014200fb061625 */ /* 0x000fc800078e0204 */
[----:B------:R1:W-:Y:S01]  /*14680*/  STS [R8+0x4400], R0 ;  /* 0x0044000008007388 */ /* 0x0003e20000000800 */
[----:B------:R-:W-:-:S03]  /*14690*/  IMAD.WIDE R4, R251, R4, c[0x0][0x500] ;  /* 0x00014000fb047625 */ /* 0x000fc600078e0204 */
[----:B------:R-:W-:Y:S06]  /*146a0*/  BAR.SYNC.DEFER_BLOCKING 0x1, 0x100 ;  /* 0x0044000000007b1d */ /* 0x000fec0000010000 */
[----:B------:R1:W5:Y:S04]  /*146b0*/  @P1 LDG.E R15, [R6.64] ;  /* 0x00000006060f1981 */ /* 0x000368000c1e1900 */
[----:B------:R1:W5:Y:S01]  /*146c0*/  @P2 LDG.E R2, [R4.64] ;  /* 0x0000000604022981 */ /* 0x000362000c1e1900 */
[----:B------:R-:W-:-:S04]  /*146d0*/  ISETP.NE.AND P0, PT, R247, RZ, PT ;  /* 0x000000fff700720c */ /* 0x000fc80003f05270 */
[----:B--2---:R-:W-:Y:S01]  /*146e0*/  SEL R3, R247, c[0x0][0x3d4], P0 ;  /* 0x0000f500f7037a07 */ /* 0x004fe20000000000 */
[----:B------:R-:W-:Y:S05]  /*146f0*/  @P1 BRA `(.L_x_776) ;  /* 0x0000004000001947 */ /* 0x000fea0003800000 */
[----:B------:R-:W-:Y:S05]  /*14700*/  @!P2 BRA `(.L_x_776) ;  /* 0x000000300000a947 */ /* 0x000fea0003800000 */
[----:B-1----:R1:W2:Y:S04]  /*14710*/  LDG.E R0, [R4.64] ;  /* 0x0000000604007981 */ /* 0x0022a8000c1e1900 */
[----:B-1----:R-:W2:Y:S02]  /*14720*/  LDG.E R4, [R4.64+0x4] ;  /* 0x0000040604047981 */ /* 0x002ea4000c1e1900 */
[----:B--2--5:R-:W-:Y:S02]  /*14730*/  IADD3 R15, -R0, R4, RZ ;  /* 0x00000004000f7210 */ /* 0x024fe40007ffe1ff */
.L_x_776:
[----:B------:R-:W2:Y:S01]  /*14740*/  LDL R45, [R1+0x24] ;  /* 0x00002400012d7983 */ /* 0x000ea20000100800 */
[----:B------:R-:W-:Y:S01]  /*14750*/  IMAD.MOV.U32 R9, RZ, RZ, 0x368 ;  /* 0x00000368ff097424 */ /* 0x000fe200078e00ff */
[----:B------:R-:W-:Y:S01]  /*14760*/  ISETP.GT.AND P2, PT, R3, 0x1, PT ;  /* 0x000000010300780c */ /* 0x000fe20003f44270 */
[----:B-1----:R-:W-:Y:S01]  /*14770*/  IMAD.MOV.U32 R0, RZ, RZ, c[0x0][0x4e8] ;  /* 0x00013a00ff007624 */ /* 0x002fe200078e00ff */
[----:B------:R-:W-:Y:S01]  /*14780*/  ISETP.NE.U32.AND P0, PT, RZ, c[0x0][0x500], PT ;  /* 0x00014000ff007a0c */ /* 0x000fe20003f05070 */
[----:B------:R-:W-:Y:S01]  /*14790*/  IMAD.IADD R11, R246, 0x1, R244 ;  /* 0x00000001f60b7824 */ /* 0x000fe200078e02f4 */
[----:B------:R-:W-:Y:S01]  /*147a0*/  SEL R9, R9, 0x328, P2 ;  /* 0x0000032809097807 */ /* 0x000fe20001000000 */
[----:B------:R-:W1:Y:S01]  /*147b0*/  S2R R63, SR_TID.X ;  /* 0x00000000003f7919 */ /* 0x000e620000002100 */
[----:B------:R-:W-:-:S02]  /*147c0*/  ISETP.NE.AND P3, PT, R0, 0x1, PT ;  /* 0x000000010000780c */ /* 0x000fc40003f65270 */
[----:B------:R-:W3:Y:S01]  /*147d0*/  LDC.64 R6, c[0x0][R9+0x170] ;  /* 0x00005c0009067b82 */ /* 0x000ee20000000a00 */
[----:B------:R-:W-:Y:S02]  /*147e0*/  ISETP.NE.AND.EX P0, PT, RZ, c[0x0][0x504], PT, P0 ;  /* 0x00014100ff007a0c */ /* 0x000fe40003f05300 */
[----:B------:R-:W-:Y:S02]  /*147f0*/  SHF.R.S32.HI R3, RZ, 0x1f, R251 ;  /* 0x0000001fff037819 */ /* 0x000fe400000114fb */
[----:B------:R-:W-:Y:S02]  /*14800*/  SEL R0, R251, RZ, !P0 ;  /* 0x000000fffb007207 */ /* 0x000fe40004000000 */
[----:B------:R-:W-:Y:S01]  /*14810*/  SEL R4, R3, RZ, !P0 ;  /* 0x000000ff03047207 */ /* 0x000fe20004000000 */
[----:B------:R-:W4:Y:S01]  /*14820*/  LDC.64 R16, c[0x0][R9+0x168] ;  /* 0x00005a0009107b82 */ /* 0x000f220000000a00 */
[----:B------:R-:W-:Y:S02]  /*14830*/  LOP3.LUT R10, R250, 0xffff, RZ, 0xc0, !PT ;  /* 0x0000fffffa0a7812 */ /* 0x000fe400078ec0ff */
[----:B------:R-:W-:-:S05]  /*14840*/  @P3 IMAD.HI.U32 R8, R11, c[0x0][0x4ec], RZ ;  /* 0x00013b000b083a27 */ /* 0x000fca00078e00ff */
[----:B------:R3:W4:Y:S01]  /*14850*/  LDC.64 R18, c[0x0][R9+0x178] ;  /* 0x00005e0009127b82 */ /* 0x0007220000000a00 */
[----:B-1----:R-:W-:-:S07]  /*14860*/  SHF.R.S32.HI R44, RZ, 0x1f, R63 ;  /* 0x0000001fff2c7819 */ /* 0x002fce000001143f */
[----:B------:R1:W1:Y:S01]  /*14870*/  LDC.64 R20, c[0x0][R9+0x160] ;  /* 0x0000580009147b82 */ /* 0x0002620000000a00 */
[----:B------:R-:W-:-:S04]  /*14880*/  LEA.HI R44, R44, R63, RZ, 0x5 ;  /* 0x0000003f2c2c7211 */ /* 0x000fc800078f28ff */
[----:B------:R-:W-:-:S05]  /*14890*/  LOP3.LUT R44, R44, 0xffffffe0, RZ, 0xc0, !PT ;  /* 0xffffffe02c2c7812 */ /* 0x000fca00078ec0ff */
[----:B------:R-:W-:Y:S02]  /*148a0*/  IMAD.IADD R44, R63, 0x1, -R44 ;  /* 0x000000013f2c7824 */ /* 0x000fe400078e0a2c */
[----:B---3--:R-:W-:-:S04]  /*148b0*/  IMAD R3, R7, R0, RZ ;  /* 0x0000000007037224 */ /* 0x008fc800078e02ff */
[C---:B------:R-:W-:Y:S02]  /*148c0*/  IMAD R12, R6.reuse, R4, R3 ;  /* 0x00000004060c7224 */ /* 0x040fe400078e0203 */
[----:B------:R-:W-:-:S04]  /*148d0*/  IMAD.WIDE.U32 R4, R6, R0, RZ ;  /* 0x0000000006047225 */ /* 0x000fc800078e00ff */
[----:B----4-:R-:W-:-:S04]  /*148e0*/  IMAD.WIDE.U32 R6, R16, R10, RZ ;  /* 0x0000000a10067225 */ /* 0x010fc800078e00ff */
[----:B------:R-:W-:Y:S01]  /*148f0*/  IMAD.MOV.U32 R3, RZ, RZ, R11 ;  /* 0x000000ffff037224 */ /* 0x000fe200078e000b */
[----:B------:R-:W-:Y:S01]  /*14900*/  @P3 SHF.R.U32.HI R3, RZ, c[0x0][0x4f0], R8 ;  /* 0x00013c00ff033a19 */ /* 0x000fe20000011608 */
[----:B-1----:R-:W-:Y:S01]  /*14910*/  IMAD R9, R17, R10, RZ ;  /* 0x0000000a11097224 */ /* 0x002fe200078e02ff */
[----:B------:R-:W-:Y:S01]  /*14920*/  SEL R8, R249, RZ, P2 ;  /* 0x000000fff9087207 */ /* 0x000fe20001000000 */
[----:B------:R-:W-:Y:S01]  /*14930*/  IMAD.IADD R13, R5, 0x1, R12 ;  /* 0x00000001050d7824 */ /* 0x000fe200078e020c */
[--C-:B-----5:R-:W-:Y:S01]  /*14940*/  IADD3 R14, P1, P0, R4, R6, R2.reuse ;  /* 0x00000006040e7210 */ /* 0x120fe2000783e002 */
[----:B------:R-:W-:Y:S01]  /*14950*/  IMAD.IADD R4, R7, 0x1, R9 ;  /* 0x0000000107047824 */ /* 0x000fe200078e0209 */
[----:B------:R-:W-:Y:S01]  /*14960*/  SHF.R.S32.HI R12, RZ, 0x1f, R2 ;  /* 0x0000001fff0c7819 */ /* 0x000fe20000011402 */
[----:B------:R-:W-:Y:S02]  /*14970*/  IMAD R9, R19, R8, RZ ;  /* 0x0000000813097224 */ /* 0x000fe400078e02ff */
[----:B------:R-:W-:Y:S01]  /*14980*/  IMAD.MOV R5, RZ, RZ, -R3 ;  /* 0x000000ffff057224 */ /* 0x000fe200078e0a03 */
[----:B------:R-:W-:Y:S01]  /*14990*/  IADD3.X R13, R13, R4, R12, P1, P0 ;  /* 0x000000040d0d7210 */ /* 0x000fe20000fe040c */
[----:B------:R-:W-:-:S04]  /*149a0*/  IMAD.WIDE.U32 R6, R18, R8, RZ ;  /* 0x0000000812067225 */ /* 0x000fc800078e00ff */
        /* <DEDUP_REMOVED lines=11> */
[----:B------:R-:W-:Y:S02]  /*14a60*/  IMAD.MOV.U32 R7, RZ, RZ, c[0x0][0x4ac] ;  /* 0x00012b00ff077624 */ /* 0x000fe400078e00ff */
[----:B------:R-:W-:Y:S01]  /*14a70*/  IMAD.IADD R5, R5, 0x1, R3 ;  /* 0x0000000105057824 */ /* 0x000fe200078e0203 */
[----:B------:R-:W-:Y:S01]  /*14a80*/  LEA R3, P0, R4, R6, 0x2 ;  /* 0x0000000604037211 */ /* 0x000fe200078010ff */
[----:B------:R-:W-:Y:S01]  /*14a90*/  IMAD R9, R15, c[0x0][0x4e8], RZ ;  /* 0x00013a000f097a24 */ /* 0x000fe200078e02ff */
[----:B------:R-:W-:-:S03]  /*14aa0*/  SEL R7, R7, c[0x0][0x454], P2 ;  /* 0x0001150007077a07 */ /* 0x000fc60001000000 */
[----:B------:R-:W-:Y:S01]  /*14ab0*/  SHFL.IDX PT, R6, R3, RZ, 0x1c1f ;  /* 0x001c1fff03067589 */ /* 0x000fe200000e0000 */
[----:B------:R-:W-:Y:S02]  /*14ac0*/  LEA.HI.X R5, R4, R7, R5, 0x2, P0 ;  /* 0x0000000704057211 */ /* 0x000fe400000f1405 */
[----:B------:R-:W-:Y:S01]  /*14ad0*/  LOP3.LUT P0, RZ, R44, 0x3, RZ, 0xc0, !PT ;  /* 0x000000032cff7812 */ /* 0x000fe2000780c0ff */
[----:B------:R2:W-:Y:S04]  /*14ae0*/  SHFL.IDX PT, R4, R3, 0x1, 0x1c1f ;  /* 0x003c1f0003047f89 */ /* 0x0005e800000e0000 */
[----:B------:R-:W1:Y:S04]  /*14af0*/  SHFL.IDX PT, R7, R5, RZ, 0x1c1f ;  /* 0x001c1fff05077589 */ /* 0x000e6800000e0000 */
[----:B------:R-:W3:Y:S01]  /*14b00*/  SHFL.IDX PT, R5, R5, 0x1, 0x1c1f ;  /* 0x003c1f0005057f89 */ /* 0x000ee200000e0000 */
[----:B--2---:R-:W-:-:S05]  /*14b10*/  IMAD.IADD R3, R45, 0x1, R244 ;  /* 0x000000012d037824 */ /* 0x004fca00078e02f4 */
        /* <DEDUP_REMOVED lines=11> */
[----:B-1----:R-:W-:Y:S01]  /*14bd0*/  IMAD.WIDE.U32 R4, R2, c[0x0][0x3a0], RZ ;  /* 0x0000e80002047a25 */ /* 0x002fe200078e00ff */
[----:B------:R-:W-:Y:S01]  /*14be0*/  SHF.R.S32.HI R7, RZ, 0x1f, R0 ;  /* 0x0000001fff077819 */ /* 0x000fe20000011400 */
[----:B------:R1:W2:Y:S01]  /*14bf0*/  LDS.128 R16, [R195+0x80] ;  /* 0x00008000c3107984 */ /* 0x0002a20000000c00 */
[----:B------:R-:W-:Y:S01]  /*14c00*/  IADD3 R6, R44, R244, RZ ;  /* 0x000000f42c067210 */ /* 0x000fe20007ffe0ff */
[----:B------:R-:W-:-:S02]  /*14c10*/  IMAD R2, R2, c[0x0][0x3a4], R12 ;  /* 0x0000e90002027a24 */ /* 0x000fc400078e020c */
[----:B------:R1:W3:Y:S03]  /*14c20*/  LDS.128 R24, [R195+0x1080] ;  /* 0x00108000c3187984 */ /* 0x0002e60000000c00 */
[----:B------:R-:W-:Y:S01]  /*14c30*/  IADD3 R3, R5, R2, RZ ;  /* 0x0000000205037210 */ /* 0x000fe20007ffe0ff */
[----:B------:R1:W4:Y:S01]  /*14c40*/  LDS.128 R32, [R195+0x2080] ;  /* 0x00208000c3207984 */ /* 0x0003220000000c00 */
[----:B------:R-:W-:-:S03]  /*14c50*/  MOV R2, R4 ;  /* 0x0000000400027202 */ /* 0x000fc60000000f00 */
[----:B------:R1:W1:Y:S02]  /*14c60*/  LDS.128 R36, [R195+0x3080] ;  /* 0x00308000c3247984 */ /* 0x0002640000000c00 */
[----:B------:R-:W-:Y:S01]  /*14c70*/  IMAD.WIDE.U32 R4, R10, c[0x0][0x3e8], R2 ;  /* 0x0000fa000a047a25 */ /* 0x000fe200078e0002 */
[----:B------:R-:W-:Y:S01]  /*14c80*/  MOV R2, R6 ;  /* 0x0000000600027202 */ /* 0x000fe20000000f00 */
[----:B------:R1:W1:Y:S02]  /*14c90*/  LDS.128 R12, [R195+0x4080] ;  /* 0x00408000c30c7984 */ /* 0x0002640000000c00 */
[----:B------:R-:W-:Y:S02]  /*14ca0*/  IMAD R3, R7, c[0x0][0x3f0], RZ ;  /* 0x0000fc0007037a24 */ /* 0x000fe400078e02ff */
[----:B------:R-:W-:Y:S01]  /*14cb0*/  @P3 IMAD.HI.U32 R7, R6, c[0x0][0x4ec], RZ ;  /* 0x00013b0006073a27 */ /* 0x000fe200078e00ff */
[----:B------:R1:W1:Y:S03]  /*14cc0*/  LDS.128 R20, [R195+0x5080] ;  /* 0x00508000c3147984 */ /* 0x0002660000000c00 */
[----:B------:R-:W-:Y:S01]  /*14cd0*/  IMAD R5, R10, c[0x0][0x3ec], R5 ;  /* 0x0000fb000a057a24 */ /* 0x000fe200078e0205 */
[----:B------:R1:W1:Y:S01]  /*14ce0*/  LDS.128 R28, [R195+0x6080] ;  /* 0x00608000c31c7984 */ /* 0x0002620000000c00 */
[----:B------:R-:W-:Y:S01]  /*14cf0*/  @P3 SHF.R.U32.HI R2, RZ, c[0x0][0x4f0], R7 ;  /* 0x00013c00ff023a19 */ /* 0x000fe20000011607 */
[----:B------:R-:W-:-:S02]  /*14d00*/  IMAD R7, R0, c[0x0][0x3f4], R3 ;  /* 0x0000fd0000077a24 */ /* 0x000fc400078e0203 */
[----:B------:R1:W1:Y:S01]  /*14d10*/  LDS.128 R40, [R195+0x7080] ;  /* 0x00708000c3287984 */ /* 0x0002620000000c00 */
[----:B------:R-:W-:Y:S01]  /*14d20*/  IMAD.WIDE.U32 R4, R0, c[0x0][0x3f0], R4 ;  /* 0x0000fc0000047a25 */ /* 0x000fe200078e0004 */
[----:B------:R-:W-:Y:S02]  /*14d30*/  SHF.R.S32.HI R3, RZ, 0x1f, R2 ;  /* 0x0000001fff037819 */ /* 0x000fe40000011402 */
[----:B------:R-:W-:Y:S02]  /*14d40*/  IADD3 R0, -R2, RZ, RZ ;  /* 0x000000ff02007210 */ /* 0x000fe40007ffe1ff */
[----:B------:R-:W-:Y:S01]  /*14d50*/  IADD3 R5, R5, R7, RZ ;  /* 0x0000000705057210 */ /* 0x000fe20007ffe0ff */
[----:B------:R-:W-:Y:S02]  /*14d60*/  IMAD R3, R3, c[0x0][0x3e0], RZ ;  /* 0x0000f80003037a24 */ /* 0x000fe400078e02ff */
[----:B------:R-:W-:Y:S02]  /*14d70*/  IMAD R0, R0, c[0x0][0x4e8], R6 ;  /* 0x00013a0000007a24 */ /* 0x000fe400078e0206 */
[----:B------:R-:W-:-:S02]  /*14d80*/  IMAD R6, R2, c[0x0][0x3e4], R3 ;  /* 0x0000f90002067a24 */ /* 0x000fc400078e0203 */
        /* <DEDUP_REMOVED lines=11> */
.L_x_866:
[----:B------:R-:W-:Y:S05]  /*14e40*/  BRA.DIV ~URZ, `(.L_x_779) ;  /* 0x000055627f007947 */ /* 0x000fea000b800000 */
[----:B------:R4:W2:Y:S02]  /*14e50*/  SHFL.IDX PT, R0, R8, RZ, 0x181f ;  /* 0x00181fff08007589 */ /* 0x0008a400000e0000 */
.L_x_867:
[----:B------:R-:W-:Y:S01]  /*14e60*/  IADD3 R6, R245, R244, RZ ;  /* 0x000000f4f5067210 */ /* 0x000fe20007ffe0ff */
        /* <DEDUP_REMOVED lines=13> */
.L_x_781:
[----:B------:R-:W-:Y:S05]  /*14f40*/  BSYNC B0 ;  /* 0x0000000000007941 */ /* 0x000fea0003800000 */
.L_x_780:
[----:B------:R-:W-:Y:S05]  /*14f50*/  BRA.DIV ~URZ, `(.L_x_782) ;  /* 0x000054c27f007947 */ /* 0x000fea000b800000 */
[----:B---3--:R3:W4:Y:S04]  /*14f60*/  SHFL.IDX PT, R10, R7, 0x1, 0x181f ;  /* 0x00381f00070a7f89 */ /* 0x00872800000e0000 */
[----:B--2---:R3:W2:Y:S02]  /*14f70*/  SHFL.IDX PT, R0, R8, 0x1, 0x181f ;  /* 0x00381f0008007f89 */ /* 0x0046a400000e0000 */
.L_x_868:
        /* <DEDUP_REMOVED lines=14> */
.L_x_784:
[----:B------:R-:W-:Y:S05]  /*15060*/  BSYNC B0 ;  /* 0x0000000000007941 */ /* 0x000fea0003800000 */
.L_x_783:
[----:B------:R-:W-:Y:S05]  /*15070*/  BRA.DIV ~URZ, `(.L_x_785) ;  /* 0x000054727f007947 */ /* 0x000fea000b800000 */
[----:B----4-:R4:W3:Y:S02]  /*15080*/  SHFL.IDX PT, R10, R7, 0x2, 0x181f ;  /* 0x00581f00070a7f89 */ /* 0x0108e400000e0000 */
.L_x_869:
[----:B------:R-:W-:Y:S05]  /*15090*/  BRA.DIV ~URZ, `(.L_x_786) ;  /* 0x000054c27f007947 */ /* 0x000fea000b800000 */
[----:B--2---:R2:W4:Y:S02]  /*150a0*/  SHFL.IDX PT, R0, R8, 0x2, 0x181f ;  /* 0x00581f0008007f89 */ /* 0x00452400000e0000 */
.L_x_870:
        /* <DEDUP_REMOVED lines=14> */
.L_x_788:
[----:B------:R-:W-:Y:S05]  /*15190*/  BSYNC B0 ;  /* 0x0000000000007941 */ /* 0x000fea0003800000 */
.L_x_787:
[----:B------:R-:W-:Y:S05]  /*151a0*/  BRA.DIV ~URZ, `(.L_x_789) ;  /* 0x000054227f007947 */ /* 0x000fea000b800000 */
[----:B---34-:R-:W3:Y:S04]  /*151b0*/  SHFL.IDX PT, R7, R7, 0x3, 0x181f ;  /* 0x00781f0007077f89 */ /* 0x018ee800000e0000 */
[----:B------:R4:W1:Y:S02]  /*151c0*/  SHFL.IDX PT, R0, R8, 0x3, 0x181f ;  /* 0x00781f0008007f89 */ /* 0x00086400000e0000 */
.L_x_871:
        /* <DEDUP_REMOVED lines=15> */
.L_x_777:
[----:B------:R-:W-:Y:S02]  /*152c0*/  IMAD R12, R12, c[0x0][0x408], RZ ;  /* 0x000102000c0c7a24 */ /* 0x000fe400078e02ff */
[----:B-1----:R-:W-:-:S04]  /*152d0*/  IMAD.WIDE.U32 R4, R2, c[0x0][0x408], RZ ;  /* 0x0001020002047a25 */ /* 0x002fc800078e00ff */
[----:B------:R-:W-:-:S05]  /*152e0*/  IMAD R2, R2, c[0x0][0x40c], R12 ;  /* 0x0001030002027a24 */ /* 0x000fca00078e020c */
[----:B------:R-:W-:Y:S02]  /*152f0*/  IADD3 R3, R5, R2, RZ ;  /* 0x0000000205037210 */ /* 0x000fe40007ffe0ff */
[----:B------:R-:W-:Y:S02]  /*15300*/  MOV R2, R4 ;  /* 0x0000000400027202 */ /* 0x000fe40000000f00 */
[----:B------:R-:W-:-:S03]  /*15310*/  SHF.R.S32.HI R5, RZ, 0x1f, R0 ;  /* 0x0000001fff057819 */ /* 0x000fc60000011400 */
[----:B------:R-:W-:-:S04]  /*15320*/  IMAD.WIDE.U32 R2, R10, c[0x0][0x438], R2 ;  /* 0x00010e000a027a25 */ /* 0x000fc800078e0002 */
[----:B------:R-:W-:Y:S02]  /*15330*/  IMAD R4, R5, c[0x0][0x440], RZ ;  /* 0x0001100005047a24 */ /* 0x000fe400078e02ff */
        /* <DEDUP_REMOVED lines=8> */
[----:B------:R-:W-:Y:S01]  /*153c0*/  IADD3 R4, -R0, RZ, RZ ;  /* 0x000000ff00047210 */ /* 0x000fe20007ffe1ff */
[----:B------:R-:W-:-:S04]  /*153d0*/  IMAD.WIDE.U32 R2, R249, c[0x0][0x448], R2 ;  /* 0x00011200f9027a25 */ /* 0x000fc800078e0002 */
[----:B------:R-:W-:Y:S02]  /*153e0*/  IMAD R5, R5, c[0x0][0x430], RZ ;  /* 0x00010c0005057a24 */ /* 0x000fe400078e02ff */
[----:B------:R-:W-:Y:S02]  /*153f0*/  IMAD R3, R249, c[0x0][0x44c], R3 ;  /* 0x00011300f9037a24 */ /* 0x000fe400078e0203 */
        /* <DEDUP_REMOVED lines=13> */
.L_x_872:
[----:B------:R-:W-:Y:S05]  /*154d0*/  BRA.DIV ~URZ, `(.L_x_792) ;  /* 0x000052327f007947 */ /* 0x000fea000b800000 */
[----:B------:R3:W4:Y:S02]  /*154e0*/  SHFL.IDX PT, R0, R12, RZ, 0x1c1f ;  /* 0x001c1fff0c007589 */ /* 0x00072400000e0000 */
.L_x_873:
[----:B------:R-:W-:Y:S01]  /*154f0*/  BSSY B0, `(.L_x_793) ;  /* 0x000006e000007945 */ /* 0x000fe20003800000 */
[----:B------:R-:W-:Y:S05]  /*15500*/  @P0 BRA `(.L_x_794) ;  /* 0x000006c000000947 */ /* 0x000fea0003800000 */
[C---:B------:R-:W-:Y:S02]  /*15510*/  IADD3 R9, R233.reuse, 0x8, RZ ;  /* 0x00000008e9097810 */ /* 0x040fe40007ffe0ff */
[----:B------:R-:W-:Y:S02]  /*15520*/  ISETP.GE.AND P1, PT, R233, c[0x0][0x3c8], PT ;  /* 0x0000f200e9007a0c */ /* 0x000fe40003f26270 */
[----:B------:R-:W-:Y:S02]  /*15530*/  ISETP.GE.AND P0, PT, R9, c[0x0][0x3c8], PT ;  /* 0x0000f20009007a0c */ /* 0x000fe40003f06270 */
[C---:B------:R-:W-:Y:S02]  /*15540*/  IADD3 R10, R233.reuse, 0x10, RZ ;  /* 0x00000010e90a7810 */ /* 0x040fe40007ffe0ff */
[----:B------:R-:W-:-:S02]  /*15550*/  IADD3 R8, R233, 0x18, RZ ;  /* 0x00000018e9087810 */ /* 0x000fc40007ffe0ff */
[----:B------:R-:W-:Y:S02]  /*15560*/  IADD3 R11, R233, 0x8, RZ ;  /* 0x00000008e90b7810 */ /* 0x000fe40007ffe0ff */
[----:B------:R-:W-:Y:S02]  /*15570*/  ISETP.GE.AND P3, PT, R10, c[0x0][0x3c8], PT ;  /* 0x0000f2000a007a0c */ /* 0x000fe40003f66270 */
[----:B------:R-:W-:Y:S01]  /*15580*/  ISETP.GE.AND P4, PT, R8, c[0x0][0x3c8], PT ;  /* 0x0000f20008007a0c */ /* 0x000fe20003f86270 */
[----:B----4-:R-:W-:Y:S01]  /*15590*/  @!P1 IMAD.MOV.U32 R6, RZ, RZ, R0 ;  /* 0x000000ffff069224 */ /* 0x010fe200078e0000 */
[----:B------:R-:W-:Y:S01]  /*155a0*/  SHF.R.S32.HI R11, RZ, 0x1f, R11 ;  /* 0x0000001fff0b7819 */ /* 0x000fe2000001140b */
[----:B--2---:R-:W-:Y:S01]  /*155b0*/  @!P1 IMAD.MOV.U32 R7, RZ, RZ, R4 ;  /* 0x000000ffff079224 */ /* 0x004fe200078e0004 */
[----:B------:R-:W-:Y:S02]  /*155c0*/  @!P0 LEA R2, P2, R9, R0, 0x2 ;  /* 0x0000000009028211 */ /* 0x000fe400078410ff */
[C---:B------:R-:W-:Y:S01]  /*155d0*/  IADD3 R15, R233.reuse, 0x20, RZ ;  /* 0x00000020e90f7810 */ /* 0x040fe20007ffe0ff */
[----:B------:R-:W-:Y:S01]  /*155e0*/  @!P1 IMAD.WIDE R6, R233, 0x4, R6 ;  /* 0x00000004e9069825 */ /* 0x000fe200078e0206 */
[----:B------:R-:W-:-:S02]  /*155f0*/  @!P0 LEA.HI.X R3, R9, R4, R11, 0x2, P2 ;  /* 0x0000000409038211 */ /* 0x000fc400010f140b */
[C---:B------:R-:W-:Y:S02]  /*15600*/  IADD3 R9, R233.reuse, 0x28, RZ ;  /* 0x00000028e9097810 */ /* 0x040fe40007ffe0ff */
[----:B------:R-:W-:Y:S01]  /*15610*/  IADD3 R14, R233, 0x10, RZ ;  /* 0x00000010e90e7810 */ /* 0x000fe20007ffe0ff */
[----:B------:R2:W-:Y:S01]  /*15620*/  @!P1 ST.E.64 [R6.64], R70 ;  /* 0x0000004606009985 */ /* 0x0005e2000c101b06 */
[----:B------:R-:W-:Y:S02]  /*15630*/  ISETP.GE.AND P2, PT, R15, c[0x0][0x3c8], PT ;  /* 0x0000f2000f007a0c */ /* 0x000fe40003f46270 */
[----:B------:R-:W-:Y:S01]  /*15640*/  IADD3 R11, R233, 0x18, RZ ;  /* 0x00000018e90b7810 */ /* 0x000fe20007ffe0ff */
[----:B------:R4:W-:Y:S01]  /*15650*/  @!P0 ST.E.64 [R2.64], R26 ;  /* 0x0000001a02008985 */ /* 0x0009e2000c101b06 */
[----:B------:R-:W-:Y:S02]  /*15660*/  ISETP.GE.AND P1, PT, R9, c[0x0][0x3c8], PT ;  /* 0x0000f20009007a0c */ /* 0x000fe40003f26270 */
[----:B------:R-:W-:-:S02]  /*15670*/  SHF.R.S32.HI R14, RZ, 0x1f, R14 ;  /* 0x0000001fff0e7819 */ /* 0x000fc4000001140e */
[----:B------:R-:W-:Y:S02]  /*15680*/  SHF.R.S32.HI R11, RZ, 0x1f, R11 ;  /* 0x0000001fff0b7819 */ /* 0x000fe4000001140b */
[C---:B------:R-:W-:Y:S02]  /*15690*/  IADD3 R16, R233.reuse, 0x20, RZ ;  /* 0x00000020e9107810 */ /* 0x040fe40007ffe0ff */
[C---:B------:R-:W-:Y:S02]  /*156a0*/  IADD3 R17, R233.reuse, 0x40, RZ ;  /* 0x00000040e9117810 */ /* 0x040fe40007ffe0ff */
[----:B------:R-:W-:Y:S02]  /*156b0*/  SHF.R.S32.HI R16, RZ, 0x1f, R16 ;  /* 0x0000001fff107819 */ /* 0x000fe40000011410 */
[----:B------:R-:W-:Y:S02]  /*156c0*/  SHF.R.S32.HI R17, RZ, 0x1f, R17 ;  /* 0x0000001fff117819 */ /* 0x000fe40000011411 */
[----:B------:R-:W-:-:S04]  /*156d0*/  IADD3 R18, R233, 0x68, RZ ;  /* 0x00000068e9127810 */ /* 0x000fc80007ffe0ff */
[----:B------:R-:W-:Y:S02]  /*156e0*/  SHF.R.S32.HI R18, RZ, 0x1f, R18 ;  /* 0x0000001fff127819 */ /* 0x000fe40000011412 */
[-C--:B--2---:R-:W-:Y:S02]  /*156f0*/  @!P3 LEA R6, P5, R10, R0.reuse, 0x2 ;  /* 0x000000000a06b211 */ /* 0x084fe400078a10ff */
[----:B----4-:R-:W-:Y:S02]  /*15700*/  @!P4 LEA R2, P0, R8, R0, 0x2 ;  /* 0x000000000802c211 */ /* 0x010fe400078010ff */
[-C--:B------:R-:W-:Y:S02]  /*15710*/  @!P3 LEA.HI.X R7, R10, R4.reuse, R14, 0x2, P5 ;  /* 0x000000040a07b211 */ /* 0x080fe400028f140e */
[----:B------:R-:W-:Y:S02]  /*15720*/  @!P4 LEA.HI.X R3, R8, R4, R11, 0x2, P0 ;  /* 0x000000040803c211 */ /* 0x000fe400000f140b */
[C---:B------:R-:W-:Y:S01]  /*15730*/  IADD3 R10, R233.reuse, 0x30, RZ ;  /* 0x00000030e90a7810 */ /* 0x040fe20007ffe0ff */
[----:B------:R2:W-:Y:S01]  /*15740*/  @!P3 ST.E.64 [R6.64], R28 ;  /* 0x0000001c0600b985 */ /* 0x0005e2000c101b06 */
[----:B------:R-:W-:-:S02]  /*15750*/  IADD3 R8, R233, 0x38, RZ ;  /* 0x00000038e9087810 */ /* 0x000fc40007ffe0ff */
[C---:B------:R-:W-:Y:S01]  /*15760*/  IADD3 R11, R233.reuse, 0x28, RZ ;  /* 0x00000028e90b7810 */ /* 0x040fe20007ffe0ff */
[----:B------:R4:W-:Y:S01]  /*15770*/  @!P4 ST.E.64 [R2.64], R30 ;  /* 0x0000001e0200c985 */ /* 0x0009e2000c101b06 */
[----:B------:R-:W-:Y:S02]  /*15780*/  ISETP.GE.AND P3, PT, R10, c[0x0][0x3c8], PT ;  /* 0x0000f2000a007a0c */ /* 0x000fe40003f66270 */
[----:B------:R-:W-:Y:S02]  /*15790*/  ISETP.GE.AND P4, PT, R8, c[0x0][0x3c8], PT ;  /* 0x0000f20008007a0c */ /* 0x000fe40003f86270 */
[----:B------:R-:W-:Y:S02]  /*157a0*/  SHF.R.S32.HI R11, RZ, 0x1f, R11 ;  /* 0x0000001fff0b7819 */ /* 0x000fe4000001140b */
[----:B------:R-:W-:Y:S02]  /*157b0*/  IADD3 R14, R233, 0x40, RZ ;  /* 0x00000040e90e7810 */ /* 0x000fe40007ffe0ff */
[----:B--2---:R-:W-:-:S02]  /*157c0*/  @!P2 LEA R6, P5, R15, R0, 0x2 ;  /* 0x000000000f06a211 */ /* 0x004fc400078a10ff */
[----:B----4-:R-:W-:Y:S02]  /*157d0*/  @!P1 LEA R2, P0, R9, R0, 0x2 ;  /* 0x0000000009029211 */ /* 0x010fe400078010ff */
[-C--:B------:R-:W-:Y:S02]  /*157e0*/  @!P2 LEA.HI.X R7, R15, R4.reuse, R16, 0x2, P5 ;  /* 0x000000040f07a211 */ /* 0x080fe400028f1410 */
[----:B------:R-:W-:Y:S02]  /*157f0*/  @!P1 LEA.HI.X R3, R9, R4, R11, 0x2, P0 ;  /* 0x0000000409039211 */ /* 0x000fe400000f140b */
[C---:B------:R-:W-:Y:S01]  /*15800*/  IADD3 R15, R233.reuse, 0x48, RZ ;  /* 0x00000048e90f7810 */ /* 0x040fe20007ffe0ff */
[----:B------:R2:W-:Y:S01]  /*15810*/  @!P2 ST.E.64 [R6.64], R32 ;  /* 0x000000200600a985 */ /* 0x0005e2000c101b06 */
[C---:B------:R-:W-:Y:S02]  /*15820*/  IADD3 R16, R233.reuse, 0x30, RZ ;  /* 0x00000030e9107810 */ /* 0x040fe40007ffe0ff */
[----:B------:R-:W-:Y:S01]  /*15830*/  IADD3 R9, R233, 0x38, RZ ;  /* 0x00000038e9097810 */ /* 0x000fe20007ffe0ff */
[----:B------:R4:W-:Y:S01]  /*15840*/  @!P1 ST.E.64 [R2.64], R34 ;  /* 0x0000002202009985 */ /* 0x0009e2000c101b06 */
[----:B------:R-:W-:-:S02]  /*15850*/  ISETP.GE.AND P1, PT, R15, c[0x0][0x3c8], PT ;  /* 0x0000f2000f007a0c */ /* 0x000fc40003f26270 */
[----:B------:R-:W-:Y:S02]  /*15860*/  ISETP.GE.AND P2, PT, R14, c[0x0][0x3c8], PT ;  /* 0x0000f2000e007a0c */ /* 0x000fe40003f46270 */
[----:B------:R-:W-:Y:S02]  /*15870*/  SHF.R.S32.HI R16, RZ, 0x1f, R16 ;  /* 0x0000001fff107819 */ /* 0x000fe40000011410 */
[----:B------:R-:W-:Y:S02]  /*15880*/  SHF.R.S32.HI R9, RZ, 0x1f, R9 ;  /* 0x0000001fff097819 */ /* 0x000fe40000011409 */
[----:B------:R-:W-:-:S04]  /*15890*/  IADD3 R11, R233, 0x50, RZ ;  /* 0x00000050e90b7810 */ /* 0x000fc80007ffe0ff */
[----:B------:R-:W-:Y:S02]  /*158a0*/  ISETP.GE.AND P6, PT, R11, c[0x0][0x3c8], PT ;  /* 0x0000f2000b007a0c */ /* 0x000fe40003fc6270 */
[-C--:B--2---:R-:W-:Y:S02]  /*158b0*/  @!P3 LEA R6, P5, R10, R0.reuse, 0x2 ;  /* 0x000000000a06b211 */ /* 0x084fe400078a10ff */
[----:B----4-:R-:W-:Y:S02]  /*158c0*/  @!P4 LEA R2, P0, R8, R0, 0x2 ;  /* 0x000000000802c211 */ /* 0x010fe400078010ff */
[-C--:B------:R-:W-:Y:S02]  /*158d0*/  @!P3 LEA.HI.X R7, R10, R4.reuse, R16, 0x2, P5 ;  /* 0x000000040a07b211 */ /* 0x080fe400028f1410 */
[----:B------:R-:W-:Y:S02]  /*158e0*/  @!P4 LEA.HI.X R3, R8, R4, R9, 0x2, P0 ;  /* 0x000000040803c211 */ /* 0x000fe400000f1409 */
[C---:B------:R-:W-:Y:S01]  /*158f0*/  IADD3 R16, R233.reuse, 0x48, RZ ;  /* 0x00000048e9107810 */ /* 0x040fe20007ffe0ff */
[----:B------:R2:W-:Y:S01]  /*15900*/  @!P3 ST.E.64 [R6.64], R36 ;  /* 0x000000240600b985 */ /* 0x0005e2000c101b06 */
[----:B------:R-:W-:-:S02]  /*15910*/  IADD3 R10, R233, 0x58, RZ ;  /* 0x00000058e90a7810 */ /* 0x000fc40007ffe0ff */
[----:B------:R-:W-:Y:S01]  /*15920*/  SHF.R.S32.HI R16, RZ, 0x1f, R16 ;  /* 0x0000001fff107819 */ /* 0x000fe20000011410 */
[----:B------:R4:W-:Y:S01]  /*15930*/  @!P4 ST.E.64 [R2.64], R38 ;  /* 0x000000260200c985 */ /* 0x0009e2000c101b06 */
[----:B------:R-:W-:Y:S02]  /*15940*/  @!P2 LEA R8, P0, R14, R0, 0x2 ;  /* 0x000000000e08a211 */ /* 0x000fe400078010ff */
[----:B------:R-:W-:Y:S02]  /*15950*/  ISETP.GE.AND P5, PT, R10, c[0x0][0x3c8], PT ;  /* 0x0000f2000a007a0c */ /* 0x000fe40003fa6270 */
[----:B------:R-:W-:Y:S02]  /*15960*/  @!P2 LEA.HI.X R9, R14, R4, R17, 0x2, P0 ;  /* 0x000000040e09a211 */ /* 0x000fe400000f1411 */
[C---:B------:R-:W-:Y:S02]  /*15970*/  IADD3 R14, R233.reuse, 0x60, RZ ;  /* 0x00000060e90e7810 */ /* 0x040fe40007ffe0ff */
[----:B------:R-:W-:Y:S01]  /*15980*/  IADD3 R17, R233, 0x68, RZ ;  /* 0x00000068e9117810 */ /* 0x000fe20007ffe0ff */
[----:B------:R-:W-:Y:S01]  /*15990*/  @!P2 ST.E.64 [R8.64], R68 ;  /* 0x000000440800a985 */ /* 0x000fe2000c101b06 */
[----:B------:R-:W-:-:S02]  /*159a0*/  ISETP.GE.AND P4, PT, R14, c[0x0][0x3c8], PT ;  /* 0x0000f2000e007a0c */ /* 0x000fc40003f86270 */
[----:B------:R-:W-:Y:S02]  /*159b0*/  ISETP.GE.AND P2, PT, R17, c[0x0][0x3c8], PT ;  /* 0x0000f20011007a0c */ /* 0x000fe40003f46270 */
[-C--:B--2---:R-:W-:Y:S02]  /*159c0*/  @!P6 LEA R6, P0, R11, R0.reuse, 0x2 ;  /* 0x000000000b06e211 */ /* 0x084fe400078010ff */
[----:B----4-:R-:W-:-:S04]  /*159d0*/  @!P1 LEA R2, P3, R15, R0, 0x2 ;  /* 0x000000000f029211 */ /* 0x010fc800078610ff */
[-C--:B------:R-:W-:Y:S02]  /*159e0*/  @!P1 LEA.HI.X R3, R15, R4.reuse, R16, 0x2, P3 ;  /* 0x000000040f039211 */ /* 0x080fe400018f1410 */
[C---:B------:R-:W-:Y:S02]  /*159f0*/  IADD3 R16, R233.reuse, 0x50, RZ ;  /* 0x00000050e9107810 */ /* 0x040fe40007ffe0ff */
[----:B------:R-:W-:Y:S01]  /*15a00*/  IADD3 R15, R233, 0x70, RZ ;  /* 0x00000070e90f7810 */ /* 0x000fe20007ffe0ff */
[----:B------:R2:W-:Y:S01]  /*15a10*/  @!P1 ST.E.64 [R2.64], R40 ;  /* 0x0000002802009985 */ /* 0x0005e2000c101b06 */
[----:B------:R-:W-:Y:S02]  /*15a20*/  SHF.R.S32.HI R16, RZ, 0x1f, R16 ;  /* 0x0000001fff107819 */ /* 0x000fe40000011410 */
[----:B------:R-:W-:Y:S02]  /*15a30*/  ISETP.GE.AND P1, PT, R15, c[0x0][0x3c8], PT ;  /* 0x0000f2000f007a0c */ /* 0x000fe40003f26270 */
[----:B------:R-:W-:-:S02]  /*15a40*/  @!P6 LEA.HI.X R7, R11, R4, R16, 0x2, P0 ;  /* 0x000000040b07e211 */ /* 0x000fc400000f1410 */
[C---:B------:R-:W-:Y:S02]  /*15a50*/  IADD3 R11, R233.reuse, 0x58, RZ ;  /* 0x00000058e90b7810 */ /* 0x040fe40007ffe0ff */
[----:B------:R-:W-:Y:S01]  /*15a60*/  IADD3 R16, R233, 0x60, RZ ;  /* 0x00000060e9107810 */ /* 0x000fe20007ffe0ff */
[----:B------:R4:W-:Y:S01]  /*15a70*/  @!P6 ST.E.64 [R6.64], R42 ;  /* 0x0000002a0600e985 */ /* 0x0009e2000c101b06 */
[----:B------:R-:W-:Y:S02]  /*15a80*/  SHF.R.S32.HI R11, RZ, 0x1f, R11 ;  /* 0x0000001fff0b7819 */ /* 0x000fe4000001140b */
[----:B------:R-:W-:Y:S02]  /*15a90*/  ISETP.GE.AND P0, PT, R252, c[0x0][0x3c8], PT ;  /* 0x0000f200fc007a0c */ /* 0x000fe40003f06270 */
[----:B------:R-:W-:Y:S02]  /*15aa0*/  SHF.R.S32.HI R16, RZ, 0x1f, R16 ;  /* 0x0000001fff107819 */ /* 0x000fe40000011410 */
[----:B--2---:R-:W-:-:S04]  /*15ab0*/  @!P5 LEA R2, P3, R10, R0, 0x2 ;  /* 0x000000000a02d211 */ /* 0x004fc800078610ff */
[----:B------:R-:W-:Y:S02]  /*15ac0*/  @!P5 LEA.HI.X R3, R10, R4, R11, 0x2, P3 ;  /* 0x000000040a03d211 */ /* 0x000fe400018f140b */
[CC--:B------:R-:W-:Y:S02]  /*15ad0*/  @!P4 LEA R10, P6, R14.reuse, R0.reuse, 0x2 ;  /* 0x000000000e0ac211 */ /* 0x0c0fe400078c10ff */
[----:B------:R-:W-:Y:S01]  /*15ae0*/  @!P2 LEA R8, P3, R17, R0, 0x2 ;  /* 0x000000001108a211 */ /* 0x000fe200078610ff */
[----:B------:R2:W-:Y:S01]  /*15af0*/  @!P5 ST.E.64 [R2.64], R46 ;  /* 0x0000002e0200d985 */ /* 0x0005e2000c101b06 */
[----:B------:R-:W-:Y:S02]  /*15b00*/  @!P4 LEA.HI.X R11, R14, R4, R16, 0x2, P6 ;  /* 0x000000040e0bc211 */ /* 0x000fe400030f1410 */
[----:B------:R-:W-:Y:S02]  /*15b10*/  IADD3 R16, R233, 0x70, RZ ;  /* 0x00000070e9107810 */ /* 0x000fe40007ffe0ff */
[----:B----4-:R-:W-:Y:S01]  /*15b20*/  @!P1 LEA R6, P5, R15, R0, 0x2 ;  /* 0x000000000f069211 */ /* 0x010fe200078a10ff */
[----:B------:R4:W-:Y:S01]  /*15b30*/  @!P4 ST.E.64 [R10.64], R80 ;  /* 0x000000500a00c985 */ /* 0x0009e2000c101b06 */
[----:B------:R-:W-:-:S02]  /*15b40*/  SHF.R.S32.HI R16, RZ, 0x1f, R16 ;  /* 0x0000001fff107819 */ /* 0x000fc40000011410 */
[-C--:B------:R-:W-:Y:S02]  /*15b50*/  @!P2 LEA.HI.X R9, R17, R4.reuse, R18, 0x2, P3 ;  /* 0x000000041109a211 */ /* 0x080fe400018f1412 */
[----:B------:R-:W-:Y:S02]  /*15b60*/  SHF.R.S32.HI R14, RZ, 0x1f, R252 ;  /* 0x0000001fff0e7819 */ /* 0x000fe400000114fc */
[----:B------:R-:W-:Y:S01]  /*15b70*/  @!P1 LEA.HI.X R7, R15, R4, R16, 0x2, P5 ;  /* 0x000000040f079211 */ /* 0x000fe200028f1410 */
[----:B------:R4:W-:Y:S04]  /*15b80*/  @!P2 ST.E.64 [R8.64], R72 ;  /* 0x000000480800a985 */ /* 0x0009e8000c101b06 */
[----:B------:R4:W-:Y:S01]  /*15b90*/  @!P1 ST.E.64 [R6.64], R48 ;  /* 0x0000003006009985 */ /* 0x0009e2000c101b06 */
[----:B--2---:R-:W-:-:S04]  /*15ba0*/  @!P0 LEA R2, P3, R252, R0, 0x2 ;  /* 0x00000000fc028211 */ /* 0x004fc800078610ff */
[----:B------:R-:W-:-:S05]  /*15bb0*/  @!P0 LEA.HI.X R3, R252, R4, R14, 0x2, P3 ;  /* 0x00000004fc038211 */ /* 0x000fca00018f140e */
[----:B------:R4:W-:Y:S04]  /*15bc0*/  @!P0 ST.E.64 [R2.64], R24 ;  /* 0x0000001802008985 */ /* 0x0009e8000c101b06 */
.L_x_794:
[----:B------:R-:W-:Y:S05]  /*15bd0*/  BSYNC B0 ;  /* 0x0000000000007941 */ /* 0x000fea0003800000 */
.L_x_793:
[----:B------:R-:W-:Y:S05]  /*15be0*/  BRA.DIV ~URZ, `(.L_x_795) ;  /* 0x00004b927f007947 */ /* 0x000fea000b800000 */
[----:B--2---:R2:W1:Y:S04]  /*15bf0*/  SHFL.IDX PT, R4, R5, 0x1, 0x1c1f ;  /* 0x003c1f0005047f89 */ /* 0x00446800000e0000 */
[----:B----4-:R2:W4:Y:S02]  /*15c00*/  SHFL.IDX PT, R0, R12, 0x1, 0x1c1f ;  /* 0x003c1f000c007f89 */ /* 0x01052400000e0000 */
.L_x_874:
[----:B------:R-:W-:-:S13]  /*15c10*/  ISETP.NE.AND P0, PT, R13, RZ, PT ;  /* 0x000000ff0d00720c */ /* 0x000fda0003f05270 */
[----:B------:R-:W-:Y:S05]  /*15c20*/  @P0 BRA `(.L_x_790) ;  /* 0x0000129000000947 */ /* 0x000fea0003800000 */
[C---:B------:R-:W-:Y:S02]  /*15c30*/  IADD3 R14, R233.reuse, 0x8, RZ ;  /* 0x00000008e90e7810 */ /* 0x040fe40007ffe0ff */
[C---:B------:R-:W-:Y:S02]  /*15c40*/  ISETP.GE.AND P2, PT, R233.reuse, c[0x0][0x3c8], PT ;  /* 0x0000f200e9007a0c */ /* 0x040fe40003f46270 */
[----:B------:R-:W-:Y:S02]  /*15c50*/  ISETP.GE.AND P1, PT, R14, c[0x0][0x3c8], PT ;  /* 0x0000f2000e007a0c */ /* 0x000fe40003f26270 */
[C---:B------:R-:W-:Y:S02]  /*15c60*/  IADD3 R11, R233.reuse, 0x10, RZ ;  /* 0x00000010e90b7810 */ /* 0x040fe40007ffe0ff */
[----:B------:R-:W-:Y:S02]  /*15c70*/  IADD3 R15, R233, 0x20, RZ ;  /* 0x00000020e90f7810 */ /* 0x000fe40007ffe0ff */
[----:B------:R-:W-:-:S02]  /*15c80*/  ISETP.GE.AND P0, PT, R11, c[0x0][0x3c8], PT ;  /* 0x0000f2000b007a0c */ /* 0x000fc40003f06270 */
[----:B------:R-:W-:Y:S02]  /*15c90*/  IADD3 R16, R233, 0x8, RZ ;  /* 0x00000008e9107810 */ /* 0x000fe40007ffe0ff */
[----:B------:R-:W-:Y:S01]  /*15ca0*/  ISETP.GE.AND P4, PT, R15, c[0x0][0x3c8], PT ;  /* 0x0000f2000f007a0c */ /* 0x000fe20003f86270 */
[----:B----4-:R-:W-:Y:S01]  /*15cb0*/  @!P2 IMAD.MOV.U32 R8, RZ, RZ, R0 ;  /* 0x000000ffff08a224 */ /* 0x010fe200078e0000 */
[----:B------:R-:W-:Y:S01]  /*15cc0*/  SHF.R.S32.HI R16, RZ, 0x1f, R16 ;  /* 0x0000001fff107819 */ /* 0x000fe20000011410 */
[----:B-1----:R-:W-:Y:S01]  /*15cd0*/  @!P2 IMAD.MOV.U32 R9, RZ, RZ, R4 ;  /* 0x000000ffff09a224 */ /* 0x002fe200078e0004 */
[C---:B------:R-:W-:Y:S02]  /*15ce0*/  @!P1 LEA R6, P3, R14.reuse, R0, 0x2 ;  /* 0x000000000e069211 */ /* 0x040fe400078610ff */
[C---:B--23--:R-:W-:Y:S01]  /*15cf0*/  IADD3 R12, R233.reuse, 0x10, RZ ;  /* 0x00000010e90c7810 */ /* 0x04cfe20007ffe0ff */
[----:B------:R-:W-:Y:S01]  /*15d00*/  @!P2 IMAD.WIDE R8, R233, 0x4, R8 ;  /* 0x00000004e908a825 */ /* 0x000fe200078e0208 */
[----:B------:R-:W-:-:S02]  /*15d10*/  @!P1 LEA.HI.X R7, R14, R4, R16, 0x2, P3 ;  /* 0x000000040e079211 */ /* 0x000fc400018f1410 */
[----:B------:R-:W-:Y:S02]  /*15d20*/  IADD3 R5, R233, 0x18, RZ ;  /* 0x00000018e9057810 */ /* 0x000fe40007ffe0ff */
[----:B------:R-:W-:Y:S01]  /*15d30*/  @!P0 LEA R2, P6, R11, R0, 0x2 ;  /* 0x000000000b028211 */ /* 0x000fe200078c10ff */
[----:B------:R1:W-:Y:S01]  /*15d40*/  @!P2 ST.E.64 [R8.64], R84 ;  /* 0x000000540800a985 */ /* 0x0003e2000c101b06 */
[----:B------:R-:W-:Y:S02]  /*15d50*/  SHF.R.S32.HI R12, RZ, 0x1f, R12 ;  /* 0x0000001fff0c7819 */ /* 0x000fe4000001140c */
[----:B------:R-:W-:Y:S01]  /*15d60*/  ISETP.GE.AND P5, PT, R5, c[0x0][0x3c8], PT ;  /* 0x0000f20005007a0c */ /* 0x000fe20003fa6270 */
[----:B------:R2:W-:Y:S01]  /*15d70*/  @!P1 ST.E.64 [R6.64], R64 ;  /* 0x0000004006009985 */ /* 0x0005e2000c101b06 */
[----:B------:R-:W-:Y:S02]  /*15d80*/  @!P0 LEA.HI.X R3, R11, R4, R12, 0x2, P6 ;  /* 0x000000040b038211 */ /* 0x000fe400030f140c */
[----:B------:R-:W-:-:S02]  /*15d90*/  IADD3 R14, R233, 0x18, RZ ;  /* 0x00000018e90e7810 */ /* 0x000fc40007ffe0ff */
[C---:B------:R-:W-:Y:S01]  /*15da0*/  IADD3 R10, R233.reuse, 0x28, RZ ;  /* 0x00000028e90a7810 */ /* 0x040fe20007ffe0ff */
[----:B------:R3:W-:Y:S01]  /*15db0*/  @!P0 ST.E.64 [R2.64], R52 ;  /* 0x0000003402008985 */ /* 0x0007e2000c101b06 */
[C---:B------:R-:W-:Y:S02]  /*15dc0*/  IADD3 R12, R233.reuse, 0x38, RZ ;  /* 0x00000038e90c7810 */ /* 0x040fe40007ffe0ff */
[----:B------:R-:W-:Y:S02]  /*15dd0*/  SHF.R.S32.HI R14, RZ, 0x1f, R14 ;  /* 0x0000001fff0e7819 */ /* 0x000fe4000001140e */
[----:B------:R-:W-:Y:S02]  /*15de0*/  IADD3 R16, R233, 0x20, RZ ;  /* 0x00000020e9107810 */ /* 0x000fe40007ffe0ff */
[----:B------:R-:W-:Y:S02]  /*15df0*/  ISETP.GE.AND P3, PT, R10, c[0x0][0x3c8], PT ;  /* 0x0000f2000a007a0c */ /* 0x000fe40003f66270 */
[----:B------:R-:W-:-:S02]  /*15e00*/  ISETP.GE.AND P1, PT, R12, c[0x0][0x3c8], PT ;  /* 0x0000f2000c007a0c */ /* 0x000fc40003f26270 */
[----:B------:R-:W-:Y:S02]  /*15e10*/  SHF.R.S32.HI R16, RZ, 0x1f, R16 ;  /* 0x0000001fff107819 */ /* 0x000fe40000011410 */
[C---:B------:R-:W-:Y:S02]  /*15e20*/  IADD3 R11, R233.reuse, 0x30, RZ ;  /* 0x00000030e90b7810 */ /* 0x040fe40007ffe0ff */
[----:B------:R-:W-:Y:S02]  /*15e30*/  IADD3 R13, R233, 0x38, RZ ;  /* 0x00000038e90d7810 */ /* 0x000fe40007ffe0ff */
[----:B------:R-:W-:Y:S02]  /*15e40*/  ISETP.GE.AND P2, PT, R11, c[0x0][0x3c8], PT ;  /* 0x0000f2000b007a0c */ /* 0x000fe40003f46270 */
[----:B-1----:R-:W-:Y:S02]  /*15e50*/  @!P5 LEA R8, P0, R5, R0, 0x2 ;  /* 0x000000000508d211 */ /* 0x002fe400078010ff */
[----:B------:R-:W-:-:S02]  /*15e60*/  SHF.R.S32.HI R13, RZ, 0x1f, R13 ;  /* 0x0000001fff0d7819 */ /* 0x000fc4000001140d */
[----:B--2---:R-:W-:Y:S02]  /*15e70*/  @!P4 LEA R6, P6, R15, R0, 0x2 ;  /* 0x000000000f06c211 */ /* 0x004fe400078c10ff */
[----:B------:R-:W-:Y:S02]  /*15e80*/  @!P5 LEA.HI.X R9, R5, R4, R14, 0x2, P0 ;  /* 0x000000040509d211 */ /* 0x000fe400000f140e */
[C---:B------:R-:W-:Y:S02]  /*15e90*/  IADD3 R14, R233.reuse, 0x28, RZ ;  /* 0x00000028e90e7810 */ /* 0x040fe40007ffe0ff */
[----:B------:R-:W-:Y:S01]  /*15ea0*/  IADD3 R5, R233, 0x40, RZ ;  /* 0x00000040e9057810 */ /* 0x000fe20007ffe0ff */
[----:B------:R1:W-:Y:S01]  /*15eb0*/  @!P5 ST.E.64 [R8.64], R88 ;  /* 0x000000580800d985 */ /* 0x0003e2000c101b06 */
[----:B------:R-:W-:-:S05]  /*15ec0*/  SHF.R.S32.HI R14, RZ, 0x1f, R14 ;  /* 0x0000001fff0e7819 */ /* 0x000fca000001140e */
[----:B---3--:R-:W-:-:S04]  /*15ed0*/  P2R R2, PR, RZ, 0x40 ;  /* 0x00000040ff027803 */ /* 0x008fc80000000000 */
[----:B------:R-:W-:Y:S02]  /*15ee0*/  ISETP.NE.AND P0, PT, R2, RZ, PT ;  /* 0x000000ff0200720c */ /* 0x000fe40003f05270 */
[C---:B------:R-:W-:Y:S02]  /*15ef0*/  @!P3 LEA R2, P6, R10.reuse, R0, 0x2 ;  /* 0x000000000a02b211 */ /* 0x040fe400078c10ff */
[-C--:B------:R-:W-:Y:S02]  /*15f00*/  @!P4 LEA.HI.X R7, R15, R4.reuse, R16, 0x2, P0 ;  /* 0x000000040f07c211 */ /* 0x080fe400000f1410 */
[----:B------:R-:W-:Y:S02]  /*15f10*/  @!P3 LEA.HI.X R3, R10, R4, R14, 0x2, P6 ;  /* 0x000000040a03b211 */ /* 0x000fe400030f140e */
[----:B------:R-:W-:Y:S01]  /*15f20*/  ISETP.GE.AND P0, PT, R5, c[0x0][0x3c8], PT ;  /* 0x0000f20005007a0c */ /* 0x000fe20003f06270 */
[----:B------:R2:W-:Y:S01]  /*15f30*/  @!P4 ST.E.64 [R6.64], R76 ;  /* 0x0000004c0600c985 */ /* 0x0005e2000c101b06 */
[----:B------:R-:W-:-:S02]  /*15f40*/  IADD3 R15, R233, 0x30, RZ ;  /* 0x00000030e90f7810 */ /* 0x000fc40007ffe0ff */
[C---:B------:R-:W-:Y:S01]  /*15f50*/  IADD3 R14, R233.reuse, 0x48, RZ ;  /* 0x00000048e90e7810 */ /* 0x040fe20007ffe0ff */
[----:B------:R3:W-:Y:S01]  /*15f60*/  @!P3 ST.E.64 [R2.64], R56 ;  /* 0x000000380200b985 */ /* 0x0007e2000c101b06 */
[----:B------:R-:W-:Y:S02]  /*15f70*/  SHF.R.S32.HI R15, RZ, 0x1f, R15 ;  /* 0x0000001fff0f7819 */ /* 0x000fe4000001140f */
[----:B------:R-:W-:Y:S02]  /*15f80*/  ISETP.GE.AND P5, PT, R14, c[0x0][0x3c8], PT ;  /* 0x0000f2000e007a0c */ /* 0x000fe40003fa6270 */
[----:B------:R-:W-:Y:S02]  /*15f90*/  IADD3 R10, R233, 0x50, RZ ;  /* 0x00000050e90a7810 */ /* 0x000fe40007ffe0ff */
[----:B-1----:R-:W-:Y:S02]  /*15fa0*/  @!P2 LEA R8, P3, R11, R0, 0x2 ;  /* 0x000000000b08a211 */ /* 0x002fe400078610ff */
[----:B------:R-:W-:-:S02]  /*15fb0*/  IADD3 R16, R233, 0x48, RZ ;  /* 0x00000048e9107810 */ /* 0x000fc40007ffe0ff */
[----:B------:R-:W-:Y:S02]  /*15fc0*/  @!P2 LEA.HI.X R9, R11, R4, R15, 0x2, P3 ;  /* 0x000000040b09a211 */ /* 0x000fe400018f140f */
[C---:B------:R-:W-:Y:S02]  /*15fd0*/  IADD3 R11, R233.reuse, 0x40, RZ ;  /* 0x00000040e90b7810 */ /* 0x040fe40007ffe0ff */
[----:B------:R-:W-:Y:S01]  /*15fe0*/  SHF.R.S32.HI R16, RZ, 0x1f, R16 ;  /* 0x0000001fff107819 */ /* 0x000fe20000011410 */
[----:B------:R-:W-:Y:S01]  /*15ff0*/  @!P2 ST.E.64 [R8.64], R94 ;  /* 0x0000005e0800a985 */ /* 0x000fe2000c101b06 */
[----:B------:R-:W-:Y:S02]  /*16000*/  SHF.R.S32.HI R11, RZ, 0x1f, R11 ;  /* 0x0000001fff0b7819 */ /* 0x000fe4000001140b */
[----:B------:R-:W-:-:S04]  /*16010*/  IADD3 R15, R233, 0x60, RZ ;  /* 0x00000060e90f7810 */ /* 0x000fc80007ffe0ff */
[----:B------:R-:W-:Y:S02]  /*16020*/  ISETP.GE.AND P2, PT, R15, c[0x0][0x3c8], PT ;  /* 0x0000f2000f007a0c */ /* 0x000fe40003f46270 */
[-C--:B--2---:R-:W-:Y:S02]  /*16030*/  @!P1 LEA R6, P4, R12, R0.reuse, 0x2 ;  /* 0x000000000c069211 */ /* 0x084fe400078810ff */
[----:B---3--:R-:W-:-:S11]  /*16040*/  @!P0 LEA R2, P6, R5, R0, 0x2 ;  /* 0x0000000005028211 */ /* 0x008fd600078c10ff */
[----:B------:R-:W-:Y:S02]  /*16050*/  P2R R3, PR, RZ, 0x10 ;  /* 0x00000010ff037803 */ /* 0x000fe40000000000 */
[----:B------:R-:W-:Y:S02]  /*16060*/  ISETP.GE.AND P4, PT, R10, c[0x0][0x3c8], PT ;  /* 0x0000f2000a007a0c */ /* 0x000fe40003f86270 */
[----:B------:R-:W-:Y:S02]  /*16070*/  ISETP.NE.AND P3, PT, R3, RZ, PT ;  /* 0x000000ff0300720c */ /* 0x000fe40003f65270 */
[-C--:B------:R-:W-:Y:S02]  /*16080*/  @!P0 LEA.HI.X R3, R5, R4.reuse, R11, 0x2, P6 ;  /* 0x0000000405038211 */ /* 0x080fe400030f140b */
[----:B------:R-:W-:Y:S02]  /*16090*/  @!P1 LEA.HI.X R7, R12, R4, R13, 0x2, P3 ;  /* 0x000000040c079211 */ /* 0x000fe400018f140d */
[----:B------:R-:W-:-:S02]  /*160a0*/  IADD3 R12, R233, 0x58, RZ ;  /* 0x00000058e90c7810 */ /* 0x000fc40007ffe0ff */
[C---:B------:R-:W-:Y:S01]  /*160b0*/  IADD3 R11, R233.reuse, 0x50, RZ ;  /* 0x00000050e90b7810 */ /* 0x040fe20007ffe0ff */
[----:B------:R1:W-:Y:S01]  /*160c0*/  @!P1 ST.E.64 [R6.64], R90 ;  /* 0x0000005a06009985 */ /* 0x0003e2000c101b06 */
[----:B------:R-:W-:Y:S02]  /*160d0*/  ISETP.GE.AND P3, PT, R12, c[0x0][0x3c8], PT ;  /* 0x0000f2000c007a0c */ /* 0x000fe40003f66270 */
[----:B------:R-:W-:Y:S01]  /*160e0*/  SHF.R.S32.HI R11, RZ, 0x1f, R11 ;  /* 0x0000001fff0b7819 */ /* 0x000fe2000001140b */
[----:B------:R2:W-:Y:S01]  /*160f0*/  @!P0 ST.E.64 [R2.64], R60 ;  /* 0x0000003c02008985 */ /* 0x0005e2000c101b06 */
[C---:B------:R-:W-:Y:S02]  /*16100*/  IADD3 R13, R233.reuse, 0x68, RZ ;  /* 0x00000068e90d7810 */ /* 0x040fe40007ffe0ff */
[----:B------:R-:W-:Y:S02]  /*16110*/  IADD3 R5, R233, 0x70, RZ ;  /* 0x00000070e9057810 */ /* 0x000fe40007ffe0ff */
[----:B------:R-:W-:-:S02]  /*16120*/  ISETP.GE.AND P1, PT, R13, c[0x0][0x3c8], PT ;  /* 0x0000f2000d007a0c */ /* 0x000fc40003f26270 */
[----:B-1----:R-:W-:-:S04]  /*16130*/  @!P5 LEA R6, P0, R14, R0, 0x2 ;  /* 0x000000000e06d211 */ /* 0x002fc800078010ff */
[----:B------:R-:W-:Y:S02]  /*16140*/  @!P5 LEA.HI.X R7, R14, R4, R16, 0x2, P0 ;  /* 0x000000040e07d211 */ /* 0x000fe400000f1410 */
[C---:B--2---:R-:W-:Y:S02]  /*16150*/  @!P4 LEA R2, P6, R10.reuse, R0, 0x2 ;  /* 0x000000000a02c211 */ /* 0x044fe400078c10ff */
[----:B------:R-:W-:Y:S01]  /*16160*/  IADD3 R14, R233, 0x58, RZ ;  /* 0x00000058e90e7810 */ /* 0x000fe20007ffe0ff */
[----:B------:R-:W-:Y:S01]  /*16170*/  @!P5 ST.E.64 [R6.64], R82 ;  /* 0x000000520600d985 */ /* 0x000fe2000c101b06 */
[----:B------:R-:W-:Y:S02]  /*16180*/  @!P4 LEA.HI.X R3, R10, R4, R11, 0x2, P6 ;  /* 0x000000040a03c211 */ /* 0x000fe400030f140b */
[----:B------:R-:W-:Y:S02]  /*16190*/  @!P3 LEA R10, P5, R12, R0, 0x2 ;  /* 0x000000000c0ab211 */ /* 0x000fe400078a10ff */
[----:B------:R-:W-:Y:S01]  /*161a0*/  ISETP.GE.AND P0, PT, R5, c[0x0][0x3c8], PT ;  /* 0x0000f20005007a0c */ /* 0x000fe20003f06270 */
[----:B------:R1:W-:Y:S01]  /*161b0*/  @!P4 ST.E.64 [R2.64], R78 ;  /* 0x0000004e0200c985 */ /* 0x0003e2000c101b06 */
[----:B------:R-:W-:-:S02]  /*161c0*/  SHF.R.S32.HI R14, RZ, 0x1f, R14 ;  /* 0x0000001fff0e7819 */ /* 0x000fc4000001140e */
[----:B------:R-:W-:Y:S02]  /*161d0*/  IADD3 R16, R233, 0x60, RZ ;  /* 0x00000060e9107810 */ /* 0x000fe40007ffe0ff */
[----:B------:R-:W-:Y:S02]  /*161e0*/  @!P2 LEA R8, P6, R15, R0, 0x2 ;  /* 0x000000000f08a211 */ /* 0x000fe400078c10ff */
[----:B------:R-:W-:-:S04]  /*161f0*/  SHF.R.S32.HI R16, RZ, 0x1f, R16 ;  /* 0x0000001fff107819 */ /* 0x000fc80000011410 */
[----:B------:R-:W-:Y:S02]  /*16200*/  @!P2 LEA.HI.X R9, R15, R4, R16, 0x2, P6 ;  /* 0x000000040f09a211 */ /* 0x000fe400030f1410 */
[----:B-1----:R-:W-:Y:S02]  /*16210*/  P2R R2, PR, RZ, 0x20 ;  /* 0x00000020ff027803 */ /* 0x002fe40000000000 */
[----:B------:R-:W-:Y:S02]  /*16220*/  @!P1 LEA R6, P5, R13, R0, 0x2 ;  /* 0x000000000d069211 */ /* 0x000fe400078a10ff */
[----:B------:R-:W-:-:S04]  /*16230*/  ISETP.NE.AND P4, PT, R2, RZ, PT ;  /* 0x000000ff0200720c */ /* 0x000fc80003f85270 */
[----:B------:R-:W-:Y:S02]  /*16240*/  @!P3 LEA.HI.X R11, R12, R4, R14, 0x2, P4 ;  /* 0x000000040c0bb211 */ /* 0x000fe400020f140e */
[C---:B------:R-:W-:Y:S02]  /*16250*/  IADD3 R14, R233.reuse, 0x68, RZ ;  /* 0x00000068e90e7810 */ /* 0x040fe40007ffe0ff */
[----:B------:R-:W-:Y:S01]  /*16260*/  IADD3 R12, R233, 0x70, RZ ;  /* 0x00000070e90c7810 */ /* 0x000fe20007ffe0ff */
[----:B------:R1:W-:Y:S01]  /*16270*/  @!P3 ST.E.64 [R10.64], R86 ;  /* 0x000000560a00b985 */ /* 0x0003e2000c101b06 */
[----:B------:R-:W-:Y:S02]  /*16280*/  SHF.R.S32.HI R14, RZ, 0x1f, R14 ;  /* 0x0000001fff0e7819 */ /* 0x000fe4000001140e */
[----:B------:R-:W-:Y:S01]  /*16290*/  SHF.R.S32.HI R12, RZ, 0x1f, R12 ;  /* 0x0000001fff0c7819 */ /* 0x000fe2000001140c */
[----:B------:R1:W-:Y:S01]  /*162a0*/  @!P2 ST.E.64 [R8.64], R74 ;  /* 0x0000004a0800a985 */ /* 0x0003e2000c101b06 */
[----:B------:R-:W-:-:S02]  /*162b0*/  @!P0 LEA R2, P4, R5, R0, 0x2 ;  /* 0x0000000005028211 */ /* 0x000fc400078810ff */
[-C--:B------:R-:W-:Y:S02]  /*162c0*/  @!P1 LEA.HI.X R7, R13, R4.reuse, R14, 0x2, P5 ;  /* 0x000000040d079211 */ /* 0x080fe400028f140e */
[----:B------:R-:W-:-:S03]  /*162d0*/  @!P0 LEA.HI.X R3, R5, R4, R12, 0x2, P4 ;  /* 0x0000000405038211 */ /* 0x000fc600020f140c */
[----:B------:R1:W-:Y:S04]  /*162e0*/  @!P1 ST.E.64 [R6.64], R58 ;  /* 0x0000003a06009985 */ /* 0x0003e8000c101b06 */
[----:B------:R1:W-:Y:S01]  /*162f0*/  @!P0 ST.E.64 [R2.64], R54 ;  /* 0x0000003602008985 */ /* 0x0003e2000c101b06 */
[----:B------:R-:W-:-:S13]  /*16300*/  ISETP.GE.AND P0, PT, R252, c[0x0][0x3c8], PT ;  /* 0x0000f200fc007a0c */ /* 0x000fda0003f06270 */
[----:B------:R-:W-:Y:S05]  /*16310*/  @P0 BRA `(.L_x_790) ;  /* 0x00000ba000000947 */ /* 0x000fea0003800000 */
[----:B------:R-:W-:Y:S02]  /*16320*/  SHF.R.S32.HI R5, RZ, 0x1f, R252 ;  /* 0x0000001fff057819 */ /* 0x000fe400000114fc */
[----:B-1----:R-:W-:-:S04]  /*16330*/  LEA R2, P0, R252, R0, 0x2 ;  /* 0x00000000fc027211 */ /* 0x002fc800078010ff */
[----:B------:R-:W-:-:S05]  /*16340*/  LEA.HI.X R3, R252, R4, R5, 0x2, P0 ;  /* 0x00000004fc037211 */ /* 0x000fca00000f1405 */
[----:B------:R1:W-:Y:S01]  /*16350*/  ST.E.64 [R2.64], R50 ;  /* 0x0000003202007985 */ /* 0x0003e2000c101b06 */
[----:B------:R-:W-:Y:S05]  /*16360*/  BRA `(.L_x_790) ;  /* 0x00000b5000007947 */ /* 0x000fea0003800000 */
.L_x_775:
[----:B------:R-:W-:Y:S01]  /*16370*/  ISETP.NE.U32.AND P0, PT, RZ, c[0x0][0x508], PT ;  /* 0x00014200ff007a0c */ /* 0x000fe20003f05070 */
[----:B------:R-:W-:Y:S01]  /*16380*/  IMAD.MOV.U32 R4, RZ, RZ, 0x4 ;  /* 0x00000004ff047424 */ /* 0x000fe200078e00ff */
[----:B------:R-:W-:Y:S01]  /*16390*/  ISETP.NE.U32.AND P2, PT, RZ, c[0x0][0x500], PT ;  /* 0x00014000ff007a0c */ /* 0x000fe20003f45070 */
[----:B------:R-:W-:Y:S01]  /*163a0*/  IMAD.MOV.U32 R20, RZ, RZ, c[0x0][0x388] ;  /* 0x0000e200ff147624 */ /* 0x000fe200078e00ff */
[----:B------:R-:W-:Y:S01]  /*163b0*/  ISETP.NE.AND.EX P0, PT, RZ, c[0x0][0x50c], PT, P0 ;  /* 0x00014300ff007a0c */ /* 0x000fe20003f05300 */
[----:B------:R-:W-:Y:S01]  /*163c0*/  IMAD.MOV.U32 R6, RZ, RZ, RZ ;  /* 0x000000ffff067224 */ /* 0x000fe200078e00ff */
[----:B------:R-:W-:Y:S01]  /*163d0*/  ISETP.NE.AND.EX P2, PT, RZ, c[0x0][0x504], PT, P2 ;  /* 0x00014100ff007a0c */ /* 0x000fe20003f45320 */
[----:B------:R-:W-:-:S10]  /*163e0*/  IMAD.WIDE R2, R251, R4, c[0x0][0x500] ;  /* 0x00014000fb027625 */ /* 0x000fd400078e0204 */
[----:B------:R-:W-:Y:S02]  /*163f0*/  @P0 IMAD.WIDE R4, R251, R4, c[0x0][0x508] ;  /* 0x00014200fb040625 */ /* 0x000fe400078e0204 */
[----:B------:R2:W5:Y:S04]  /*16400*/  @P2 LDG.E R6, [R2.64] ;  /* 0x0000000602062981 */ /* 0x000568000c1e1900 */
[----:B------:R2:W5:Y:S01]  /*16410*/  @P0 LDG.E R20, [R4.64] ;  /* 0x0000000604140981 */ /* 0x000562000c1e1900 */
[----:B------:R-:W-:-:S04]  /*16420*/  ISETP.NE.AND P1, PT, R247, RZ, PT ;  /* 0x000000fff700720c */ /* 0x000fc80003f25270 */
[----:B------:R-:W-:Y:S01]  /*16430*/  SEL R19, R247, c[0x0][0x3d4], P1 ;  /* 0x0000f500f7137a07 */ /* 0x000fe20000800000 */
[----:B------:R-:W-:Y:S05]  /*16440*/  @P0 BRA `(.L_x_796) ;  /* 0x0000004000000947 */ /* 0x000fea0003800000 */
[----:B------:R-:W-:Y:S05]  /*16450*/  @!P2 BRA `(.L_x_796) ;  /* 0x000000300000a947 */ /* 0x000fea0003800000 */
[----:B------:R3:W4:Y:S04]  /*16460*/  LDG.E R0, [R2.64] ;  /* 0x0000000602007981 */ /* 0x000728000c1e1900 */
[----:B--23--:R-:W4:Y:S02]  /*16470*/  LDG.E R2, [R2.64+0x4] ;  /* 0x0000040602027981 */ /* 0x00cf24000c1e1900 */
[----:B----45:R-:W-:Y:S02]  /*16480*/  IADD3 R20, -R0, R2, RZ ;  /* 0x0000000200147210 */ /* 0x030fe40007ffe1ff */
.L_x_796:
[----:B--2---:R-:W2:Y:S01]  /*16490*/  S2R R2, SR_TID.X ;  /* 0x0000000000027919 */ /* 0x004ea20000002100 */
[----:B------:R-:W-:Y:S01]  /*164a0*/  SHF.R.S32.HI R0, RZ, 0x1f, R251 ;  /* 0x0000001fff007819 */ /* 0x000fe200000114fb */
[----:B------:R-:W-:Y:S01]  /*164b0*/  BSSY B0, `(.L_x_797) ;  /* 0x0000036000007945 */ /* 0x000fe20003800000 */
[----:B------:R-:W-:-:S02]  /*164c0*/  LOP3.LUT R15, R250, 0xffff, RZ, 0xc0, !PT ;  /* 0x0000fffffa0f7812 */ /* 0x000fc400078ec0ff */
[----:B-----5:R-:W-:Y:S02]  /*164d0*/  SHF.R.S32.HI R18, RZ, 0x1f, R6 ;  /* 0x0000001fff127819 */ /* 0x020fe40000011406 */
[----:B------:R-:W-:Y:S02]  /*164e0*/  SEL R16, R251, RZ, !P2 ;  /* 0x000000fffb107207 */ /* 0x000fe40005000000 */
[----:B------:R-:W-:Y:S02]  /*164f0*/  SEL R21, R0, RZ, !P2 ;  /* 0x000000ff00157207 */ /* 0x000fe40005000000 */
[----:B--2---:R-:W-:-:S13]  /*16500*/  ISETP.GT.AND P0, PT, R2, 0x7f, PT ;  /* 0x0000007f0200780c */ /* 0x004fda0003f04270 */
[----:B------:R-:W-:Y:S05]  /*16510*/  @P0 BRA `(.L_x_798) ;  /* 0x000002f000000947 */ /* 0x000fea0003800000 */
[----:B------:R-:W-:Y:S01]  /*16520*/  IMAD R0, R20, c[0x0][0x4e8], RZ ;  /* 0x00013a0014007a24 */ /* 0x000fe200078e02ff */
[----:B------:R-:W-:-:S04]  /*16530*/  IADD3 R14, R244, R2, RZ ;  /* 0x00000002f40e7210 */ /* 0x000fc80007ffe0ff */
[----:B------:R-:W-:-:S13]  /*16540*/  ISETP.GE.AND P0, PT, R14, R0, PT ;  /* 0x000000000e00720c */ /* 0x000fda0003f06270 */
[----:B------:R-:W-:Y:S05]  /*16550*/  @P0 BRA `(.L_x_798) ;  /* 0x000002b000000947 */ /* 0x000fea0003800000 */
[----:B------:R-:W-:Y:S01]  /*16560*/  IMAD.MOV.U32 R0, RZ, RZ, 0x368 ;  /* 0x00000368ff007424 */ /* 0x000fe200078e00ff */
[----:B------:R-:W-:-:S04]  /*16570*/  ISETP.GT.AND P2, PT, R19, 0x1, PT ;  /* 0x000000011300780c */ /* 0x000fc80003f44270 */
[----:B------:R-:W-:-:S04]  /*16580*/  SEL R0, R0, 0x328, P2 ;  /* 0x0000032800007807 */ /* 0x000fc80001000000 */
[----:B------:R2:W3:Y:S08]  /*16590*/  LDC.64 R8, c[0x0][R0+0x170] ;  /* 0x00005c0000087b82 */ /* 0x0004f00000000a00 */
[----:B------:R2:W4:Y:S08]  /*165a0*/  LDC.64 R4, c[0x0][R0+0x168] ;  /* 0x00005a0000047b82 */ /* 0x0005300000000a00 */
[----:B------:R2:W5:Y:S08]  /*165b0*/  LDC.64 R12, c[0x0][R0+0x178] ;  /* 0x00005e00000c7b82 */ /* 0x0005700000000a00 */
[----:B------:R2:W1:Y:S02]  /*165c0*/  LDC.64 R10, c[0x0][R0+0x160] ;  /* 0x00005800000a7b82 */ /* 0x0004640000000a00 */
[----:B--2---:R-:W-:-:S02]  /*165d0*/  IMAD.MOV.U32 R0, RZ, RZ, c[0x0][0x4e8] ;  /* 0x00013a00ff007624 */ /* 0x004fc400078e00ff */
[-C--:B---3--:R-:W-:Y:S02]  /*165e0*/  IMAD R7, R9, R16.reuse, RZ ;  /* 0x0000001009077224 */ /* 0x088fe400078e02ff */
[----:B------:R-:W-:Y:S01]  /*165f0*/  IMAD.WIDE.U32 R2, R8, R16, RZ ;  /* 0x0000001008027225 */ /* 0x000fe200078e00ff */
[----:B------:R-:W-:Y:S02]  /*16600*/  ISETP.NE.AND P0, PT, R0, 0x1, PT ;  /* 0x000000010000780c */ /* 0x000fe40003f05270 */
[----:B------:R-:W-:Y:S01]  /*16610*/  MOV R0, R14 ;  /* 0x0000000e00007202 */ /* 0x000fe20000000f00 */
[----:B------:R-:W-:Y:S01]  /*16620*/  IMAD R8, R8, R21, R7 ;  /* 0x0000001508087224 */ /* 0x000fe200078e0207 */
[----:B------:R-:W-:Y:S01]  /*16630*/  SEL R7, R249, RZ, P2 ;  /* 0x000000fff9077207 */ /* 0x000fe20001000000 */
[-C--:B----4-:R-:W-:Y:S02]  /*16640*/  IMAD R9, R5, R15.reuse, RZ ;  /* 0x0000000f05097224 */ /* 0x090fe400078e02ff */
[----:B------:R-:W-:Y:S01]  /*16650*/  IMAD.WIDE.U32 R4, R4, R15, RZ ;  /* 0x0000000f04047225 */ /* 0x000fe200078e00ff */
[----:B------:R-:W-:-:S03]  /*16660*/  IADD3 R3, R3, R8, RZ ;  /* 0x0000000803037210 */ /* 0x000fc60007ffe0ff */
[----:B------:R-:W-:Y:S02]  /*16670*/  IMAD.IADD R9, R5, 0x1, R9 ;  /* 0x0000000105097824 */ /* 0x000fe400078e0209 */
[----:B------:R-:W-:-:S04]  /*16680*/  @P0 IMAD.HI.U32 R17, R14, c[0x0][0x4ec], RZ ;  /* 0x00013b000e110a27 */ /* 0x000fc800078e00ff */
[-C--:B-----5:R-:W-:Y:S01]  /*16690*/  IMAD R8, R13, R7.reuse, RZ ;  /* 0x000000070d087224 */ /* 0x0a0fe200078e02ff */
[----:B------:R-:W-:Y:S02]  /*166a0*/  @P0 SHF.R.U32.HI R0, RZ, c[0x0][0x4f0], R17 ;  /* 0x00013c00ff000a19 */ /* 0x000fe40000011611 */
[----:B------:R-:W-:Y:S01]  /*166b0*/  IADD3 R17, P1, P0, R2, R4, R6 ;  /* 0x0000000402117210 */ /* 0x000fe2000783e006 */
[----:B------:R-:W-:-:S03]  /*166c0*/  IMAD.WIDE.U32 R4, R12, R7, RZ ;  /* 0x000000070c047225 */ /* 0x000fc600078e00ff */
[----:B------:R-:W-:Y:S01]  /*166d0*/  IADD3.X R9, R3, R9, R18, P1, P0 ;  /* 0x0000000903097210 */ /* 0x000fe20000fe0412 */
[----:B------:R-:W-:Y:S01]  /*166e0*/  IMAD.MOV R2, RZ, RZ, -R0 ;  /* 0x000000ffff027224 */ /* 0x000fe200078e0a00 */
[----:B------:R-:W-:Y:S01]  /*166f0*/  IADD3 R5, R5, R8, RZ ;  /* 0x0000000805057210 */ /* 0x000fe20007ffe0ff */
[----:B------:R-:W-:Y:S01]  /*16700*/  IMAD.MOV.U32 R8, RZ, RZ, c[0x0][0x4a8] ;  /* 0x00012a00ff087624 */ /* 0x000fe200078e00ff */
[----:B------:R-:W-:Y:S01]  /*16710*/  IADD3 R4, P1, P0, R0, R17, R4 ;  /* 0x0000001100047210 */ /* 0x000fe2000783e004 */
[----:B------:R-:W-:Y:S01]  /*16720*/  IMAD R2, R2, c[0x0][0x4e8], R14 ;  /* 0x00013a0002027a24 */ /* 0x000fe200078e020e */
[----:B------:R-:W-:-:S03]  /*16730*/  SHF.R.S32.HI R3, RZ, 0x1f, R0 ;  /* 0x0000001fff037819 */ /* 0x000fc60000011400 */
[----:B-1----:R-:W-:Y:S01]  /*16740*/  IMAD R0, R11, R2, RZ ;  /* 0x000000020b007224 */ /* 0x002fe200078e02ff */
[----:B------:R-:W-:Y:S02]  /*16750*/  SHF.R.S32.HI R7, RZ, 0x1f, R2 ;  /* 0x0000001fff077819 */ /* 0x000fe40000011402 */
        /* <DEDUP_REMOVED lines=11> */
.L_x_798:
[----:B------:R-:W-:Y:S05]  /*16810*/  BSYNC B0 ;  /* 0x0000000000007941 */ /* 0x000fea0003800000 */
.L_x_797:
        /* <DEDUP_REMOVED lines=8> */
[----:B------:R-:W-:-:S03]  /*168a0*/  IADD3 R4, R4, R244, RZ ;  /* 0x000000f404047210 */ /* 0x000fc60007ffe0ff */
        /* <DEDUP_REMOVED lines=26> */
.L_x_875:
[----:B------:R-:W-:Y:S05]  /*16a50*/  BRA.DIV ~URZ, `(.L_x_800) ;  /* 0x00003e627f007947 */ /* 0x000fea000b800000 */
[----:B------:R3:W4:Y:S02]  /*16a60*/  SHFL.IDX PT, R0, R10, RZ, 0x181f ;  /* 0x00181fff0a007589 */ /* 0x00072400000e0000 */
.L_x_876:
[----:B------:R-:W-:Y:S01]  /*16a70*/  IMAD R8, R20, c[0x0][0x4e8], RZ ;  /* 0x00013a0014087a24 */ /* 0x000fe200078e02ff */
        /* <DEDUP_REMOVED lines=14> */
.L_x_802:
[----:B------:R-:W-:Y:S05]  /*16b60*/  BSYNC B0 ;  /* 0x0000000000007941 */ /* 0x000fea0003800000 */
.L_x_801:
[----:B------:R-:W-:Y:S05]  /*16b70*/  BRA.DIV ~URZ, `(.L_x_803) ;  /* 0x00003db27f007947 */ /* 0x000fea000b800000 */
[----:B--2---:R2:W1:Y:S04]  /*16b80*/  SHFL.IDX PT, R9, R7, 0x1, 0x181f ;  /* 0x00381f0007097f89 */ /* 0x00446800000e0000 */
[----:B----4-:R2:W4:Y:S02]  /*16b90*/  SHFL.IDX PT, R0, R10, 0x1, 0x181f ;  /* 0x00381f000a007f89 */ /* 0x01052400000e0000 */
.L_x_877:
        /* <DEDUP_REMOVED lines=14> */
.L_x_805:
[----:B------:R-:W-:Y:S05]  /*16c80*/  BSYNC B0 ;  /* 0x0000000000007941 */ /* 0x000fea0003800000 */
.L_x_804:
[----:B------:R-:W-:Y:S05]  /*16c90*/  BRA.DIV ~URZ, `(.L_x_806) ;  /* 0x00003d627f007947 */ /* 0x000fea000b800000 */
[----:B-1----:R1:W2:Y:S02]  /*16ca0*/  SHFL.IDX PT, R9, R7, 0x2, 0x181f ;  /* 0x00581f0007097f89 */ /* 0x0022a400000e0000 */
.L_x_878:
[----:B------:R-:W-:Y:S05]  /*16cb0*/  BRA.DIV ~URZ, `(.L_x_807) ;  /* 0x00003db27f007947 */ /* 0x000fea000b800000 */
[----:B----4-:R4:W1:Y:S02]  /*16cc0*/  SHFL.IDX PT, R0, R10, 0x2, 0x181f ;  /* 0x00581f000a007f89 */ /* 0x01086400000e0000 */
.L_x_879:
        /* <DEDUP_REMOVED lines=14> */
.L_x_809:
[----:B------:R-:W-:Y:S05]  /*16db0*/  BSYNC B0 ;  /* 0x0000000000007941 */ /* 0x000fea0003800000 */
.L_x_808:
[----:B------:R-:W-:Y:S05]  /*16dc0*/  BRA.DIV ~URZ, `(.L_x_810) ;  /* 0x00003d127f007947 */ /* 0x000fea000b800000 */
[----:B-12---:R-:W1:Y:S04]  /*16dd0*/  SHFL.IDX PT, R7, R7, 0x3, 0x181f ;  /* 0x00781f0007077f89 */ /* 0x006e6800000e0000 */
[----:B------:R2:W3:Y:S02]  /*16de0*/  SHFL.IDX PT, R0, R10, 0x3, 0x181f ;  /* 0x00781f000a007f89 */ /* 0x0004e400000e0000 */
.L_x_880:
        /* <DEDUP_REMOVED lines=13> */
.L_x_790:
[----:B------:R-:W-:Y:S05]  /*16ec0*/  BSYNC B1 ;  /* 0x0000000000017941 */ /* 0x000fea0003800000 */
.L_x_774:
[----:B-1-34-:R-:W3:Y:S02]  /*16ed0*/  LDL R0, [R1+0x20] ;  /* 0x0000200001007983 */ /* 0x01aee40000100800 */
[----:B---3--:R-:W-:-:S13]  /*16ee0*/  ISETP.NE.AND P0, PT, R0, RZ, PT ;  /* 0x000000ff0000720c */ /* 0x008fda0003f05270 */
[----:B------:R-:W-:Y:S01]  /*16ef0*/  @P0 WARPSYNC 0xffffffff ;  /* 0xffffffff00000948 */ /* 0x000fe20003800000 */
[----:B------:R-:W-:Y:S06]  /*16f00*/  @P0 BAR.SYNC.DEFER_BLOCKING 0x5, 0x100 ;  /* 0x0144000000000b1d */ /* 0x000fec0000010000 */
[----:B------:R-:W1:Y:S04]  /*16f10*/  @P0 LDS.128 R248, [0xe100] ;  /* 0x00e10000fff80984 */ /* 0x000e680000000c00 */
[----:B------:R-:W-:Y:S06]  /*16f20*/  @P0 BAR.ARV 0x4, 0x100 ;  /* 0x0104000000000b1d */ /* 0x000fec0000002000 */
[----:B------:R-:W-:Y:S05]  /*16f30*/  @P0 BRA `(.L_x_811) ;  /* 0x00000f6000000947 */ /* 0x000fea0003800000 */
[----:B------:R-:W3:Y:S01]  /*16f40*/  S2R R0, SR_TID.X ;  /* 0x0000000000007919 */ /* 0x000ee20000002100 */
[----:B------:R-:W-:Y:S01]  /*16f50*/  IMAD.MOV.U32 R7, RZ, RZ, RZ ;  /* 0x000000ffff077224 */ /* 0x000fe200078e00ff */
[----:B--23--:R-:W-:-:S04]  /*16f60*/  LOP3.LUT R12, R0, 0x1f, RZ, 0xc0, !PT ;  /* 0x0000001f000c7812 */ /* 0x00cfc800078ec0ff */
[----:B------:R-:W-:Y:S01]  /*16f70*/  ISETP.NE.AND P6, PT, R12, 0x1f, PT ;  /* 0x0000001f0c00780c */ /* 0x000fe20003fc5270 */
[----:B------:R-:W-:Y:S10]  /*16f80*/  BRA.DIV ~URZ, `(.L_x_812) ;  /* 0x00003c227f007947 */ /* 0x000ff4000b800000 */
[----:B------:R2:W3:Y:S02]  /*16f90*/  SHFL.IDX PT, R9, R62, RZ, 0x1f ;  /* 0x00001fff3e097589 */ /* 0x0004e400000e0000 */
.L_x_881:
[----:B------:R-:W-:Y:S05]  /*16fa0*/  BRA.DIV ~URZ, `(.L_x_813) ;  /* 0x00003c727f007947 */ /* 0x000fea000b800000 */
[----:B------:R4:W2:Y:S02]  /*16fb0*/  SHFL.IDX PT, R8, R62, 0x1, 0x1f ;  /* 0x00201f003e087f89 */ /* 0x0008a400000e0000 */
.L_x_882:
[----:B-1----:R-:W-:Y:S02]  /*16fc0*/  IMAD.IADD R0, R251, 0x1, R12 ;  /* 0x00000001fb007824 */ /* 0x002fe400078e020c */
        /* <DEDUP_REMOVED lines=16> */
[----:B------:R1:W4:Y:S02]  /*170d0*/  SHFL.UP PT, R4, R0, 0x1, RZ ;  /* 0x0420000000047989 */ /* 0x00032400000e00ff */
.L_x_883:
[----:B----4-:R-:W-:-:S04]  /*170e0*/  SEL R4, R4, RZ, P5 ;  /* 0x000000ff04047207 */ /* 0x010fc80002800000 */
        /* <DEDUP_REMOVED lines=14> */
[----:B------:R1:W4:Y:S02]  /*171d0*/  SHFL.IDX PT, R0, R4, 0x1f, 0x1f ;  /* 0x03e01f0004007f89 */ /* 0x00032400000e0000 */
.L_x_884:
[----:B----4-:R-:W-:Y:S01]  /*171e0*/  IMAD R0, R0, c[0x0][0x538], RZ ;  /* 0x00014e0000007a24 */ /* 0x010fe200078e02ff */
[----:B------:R-:W-:Y:S04]  /*171f0*/  BSSY B1, `(.L_x_816) ;  /* 0x00000c5000017945 */ /* 0x000fe80003800000 */
[----:B--2---:R-:W-:-:S04]  /*17200*/  IADD3 R8, R0, R8, RZ ;  /* 0x0000000800087210 */ /* 0x004fc80007ffe0ff */
[----:B---3--:R-:W-:-:S13]  /*17210*/  ISETP.GT.AND P0, PT, R8, R9, PT ;  /* 0x000000090800720c */ /* 0x008fda0003f04270 */
[----:B------:R-:W-:Y:S05]  /*17220*/  @P0 BRA `(.L_x_817) ;  /* 0x0000024000000947 */ /* 0x000fea0003800000 */
.L_x_821:
        /* <DEDUP_REMOVED lines=16> */
.L_x_885:
        /* <DEDUP_REMOVED lines=16> */
.L_x_886:
[----:B--2---:R-:W-:-:S05]  /*17430*/  IMAD R0, R0, c[0x0][0x538], RZ ;  /* 0x00014e0000007a24 */ /* 0x004fca00078e02ff */
[----:B------:R-:W-:-:S04]  /*17440*/  IADD3 R8, R0, R8, RZ ;  /* 0x0000000800087210 */ /* 0x000fc80007ffe0ff */
[----:B------:R-:W-:-:S13]  /*17450*/  ISETP.GT.AND P0, PT, R8, R9, PT ;  /* 0x000000090800720c */ /* 0x000fda0003f04270 */
[----:B-1----:R-:W-:Y:S05]  /*17460*/  @!P0 BRA `(.L_x_821) ;  /* 0xfffffdc000008947 */ /* 0x002fea000383ffff */
.L_x_817:
[----:B------:R-:W-:-:S05]  /*17470*/  IADD3 R8, -R0, R8, RZ ;  /* 0x0000000800087210 */ /* 0x000fca0007ffe1ff */
[----:B------:R-:W-:-:S05]  /*17480*/  IMAD R0, R4, c[0x0][0x538], R8 ;  /* 0x00014e0004007a24 */ /* 0x000fca00078e0208 */
[----:B------:R-:W-:Y:S01]  /*17490*/  ISETP.GT.AND P0, PT, R0, R9, PT ;  /* 0x000000090000720c */ /* 0x000fe20003f04270 */
[----:B------:R-:W-:-:S12]  /*174a0*/  BRA.DIV ~URZ, `(.L_x_822) ;  /* 0x00003bd27f007947 */ /* 0x000fd8000b800000 */
[----:B------:R-:W-:-:S04]  /*174b0*/  VOTE.ANY R5, PT, !P0 ;  /* 0x0000000000057806 */ /* 0x000fc800040e0100 */
.L_x_887:
[----:B------:R-:W2:Y:S02]  /*174c0*/  POPC R0, R5 ;  /* 0x0000000500007309 */ /* 0x000ea40000000000 */
[----:B--2---:R-:W-:Y:S01]  /*174d0*/  IADD3 R251, R0, R251, RZ ;  /* 0x000000fb00fb7210 */ /* 0x004fe20007ffe0ff */
[----:B------:R-:W-:Y:S05]  /*174e0*/  BRA.DIV ~URZ, `(.L_x_823) ;  /* 0x00003be27f007947 */ /* 0x000fea000b800000 */
[----:B------:R2:W3:Y:S04]  /*174f0*/  SHFL.IDX PT, R10, R6, R0, 0x1f ;  /* 0x00001f00060a7589 */ /* 0x0004e800000e0000 */
[----:B------:R2:W4:Y:S02]  /*17500*/  SHFL.IDX PT, R7, R7, R0, 0x1f ;  /* 0x00001f0007077589 */ /* 0x00052400000e0000 */
.L_x_888:
[----:B------:R-:W-:Y:S01]  /*17510*/  ISETP.NE.AND P0, PT, R5, RZ, PT ;  /* 0x000000ff0500720c */ /* 0x000fe20003f05270 */
[----:B------:R-:W-:-:S12]  /*17520*/  BSSY B0, `(.L_x_824) ;  /* 0x0000005000007945 */ /* 0x000fd80003800000 */
[----:B------:R-:W-:Y:S05]  /*17530*/  @!P0 BRA `(.L_x_825) ;  /* 0x0000003000008947 */ /* 0x000fea0003800000 */
[----:B--2---:R-:W-:Y:S01]  /*17540*/  IADD3 R0, R0, -0x1, RZ ;  /* 0xffffffff00007810 */ /* 0x004fe20007ffe0ff */
[----:B------:R-:W-:Y:S05]  /*17550*/  BRA.DIV ~URZ, `(.L_x_826) ;  /* 0x00003c427f007947 */ /* 0x000fea000b800000 */
[----:B------:R2:W1:Y:S02]  /*17560*/  SHFL.IDX PT, R11, R4, R0, 0x1f ;  /* 0x00001f00040b7589 */ /* 0x00046400000e0000 */
.L_x_825:
[----:B------:R-:W-:Y:S05]  /*17570*/  BSYNC B0 ;  /* 0x0000000000007941 */ /* 0x000fea0003800000 */
.L_x_824:
[----:B----4-:R-:W-:Y:S01]  /*17580*/  ISETP.NE.AND P0, PT, R7, 0x1, PT ;  /* 0x000000010700780c */ /* 0x010fe20003f05270 */
[----:B-1----:R-:W-:Y:S01]  /*17590*/  IMAD R248, R11, c[0x0][0x538], R8 ;  /* 0x00014e000bf87a24 */ /* 0x002fe200078e0208 */
[----:B------:R-:W-:Y:S04]  /*175a0*/  BSSY B0, `(.L_x_827) ;  /* 0x0000082000007945 */ /* 0x000fe80003800000 */
[----:B------:R-:W-:-:S07]  /*175b0*/  IADD3 R8, -R248, R9, RZ ;  /* 0x00000009f8087210 */ /* 0x000fce0007ffe1ff */
[----:B------:R-:W-:Y:S05]  /*175c0*/  @!P0 BRA `(.L_x_828) ;  /* 0x000003d000008947 */ /* 0x000fea0003800000 */
[-C--:B---3--:R-:W-:Y:S02]  /*175d0*/  IABS R2, R10.reuse ;  /* 0x0000000a00027213 */ /* 0x088fe40000000000 */
[----:B------:R-:W-:Y:S02]  /*175e0*/  IABS R9, R10 ;  /* 0x0000000a00097213 */ /* 0x000fe40000000000 */
[----:B--2---:R-:W1:Y:S08]  /*175f0*/  I2F.RP R0, R2 ;  /* 0x0000000200007306 */ /* 0x004e700000209400 */
[----:B-1----:R-:W1:Y:S02]  /*17600*/  MUFU.RCP R0, R0 ;  /* 0x0000000000007308 */ /* 0x002e640000001000 */
[----:B-1----:R-:W-:-:S06]  /*17610*/  IADD3 R0, R0, 0xffffffe, RZ ;  /* 0x0ffffffe00007810 */ /* 0x002fcc0007ffe0ff */
[----:B------:R-:W1:Y:S02]  /*17620*/  F2I.FTZ.U32.TRUNC.NTZ R5, R0 ;  /* 0x0000000000057305 */ /* 0x000e64000021f000 */
[----:B-1----:R-:W-:Y:S01]  /*17630*/  IMAD.MOV R3, RZ, RZ, -R5 ;  /* 0x000000ffff037224 */ /* 0x002fe200078e0a05 */
[----:B------:R-:W-:-:S03]  /*17640*/  IABS R0, R7 ;  /* 0x0000000700007213 */ /* 0x000fc60000000000 */
[----:B------:R-:W-:Y:S01]  /*17650*/  IMAD.MOV.U32 R4, RZ, RZ, R3 ;  /* 0x000000ffff047224 */ /* 0x000fe200078e0003 */
[----:B------:R-:W-:Y:S01]  /*17660*/  IABS R3, R8 ;  /* 0x0000000800037213 */ /* 0x000fe20000000000 */
[----:B------:R-:W-:Y:S02]  /*17670*/  IMAD.MOV.U32 R6, RZ, RZ, R0 ;  /* 0x000000ffff067224 */ /* 0x000fe400078e0000 */
[----:B------:R-:W-:Y:S02]  /*17680*/  IMAD R0, R4, R2, RZ ;  /* 0x0000000204007224 */ /* 0x000fe400078e02ff */
[----:B------:R-:W-:Y:S01]  /*17690*/  IMAD.MOV.U32 R4, RZ, RZ, RZ ;  /* 0x000000ffff047224 */ /* 0x000fe200078e00ff */
[----:B------:R-:W1:Y:S03]  /*176a0*/  I2F.RP R11, R6 ;  /* 0x00000006000b7306 */ /* 0x000e660000209400 */
[----:B------:R-:W-:-:S04]  /*176b0*/  IMAD.HI.U32 R5, R5, R0, R4 ;  /* 0x0000000005057227 */ /* 0x000fc800078e0004 */
[----:B------:R-:W-:-:S05]  /*176c0*/  IMAD.MOV R0, RZ, RZ, -R9 ;  /* 0x000000ffff007224 */ /* 0x000fca00078e0a09 */
[----:B------:R-:W-:Y:S01]  /*176d0*/  MOV R4, R0 ;  /* 0x0000000000047202 */ /* 0x000fe20000000f00 */
[----:B------:R-:W-:-:S04]  /*176e0*/  IMAD.HI.U32 R0, R5, R3, RZ ;  /* 0x0000000305007227 */ /* 0x000fc800078e00ff */
[----:B------:R-:W-:Y:S02]  /*176f0*/  IMAD R3, R0, R4, R3 ;  /* 0x0000000400037224 */ /* 0x000fe400078e0203 */
[----:B-1----:R-:W1:Y:S03]  /*17700*/  MUFU.RCP R4, R11 ;  /* 0x0000000b00047308 */ /* 0x002e660000001000 */
[----:B------:R-:W-:-:S13]  /*17710*/  ISETP.GT.U32.AND P0, PT, R2, R3, PT ;  /* 0x000000030200720c */ /* 0x000fda0003f04070 */
[----:B------:R-:W-:Y:S01]  /*17720*/  @!P0 IMAD.IADD R3, R3, 0x1, -R2 ;  /* 0x0000000103038824 */ /* 0x000fe200078e0a02 */
[----:B-1----:R-:W-:Y:S02]  /*17730*/  IADD3 R4, R4, 0xffffffe, RZ ;  /* 0x0ffffffe04047810 */ /* 0x002fe40007ffe0ff */
[----:B------:R-:W-:Y:S02]  /*17740*/  @!P0 IADD3 R0, R0, 0x1, RZ ;  /* 0x0000000100008810 */ /* 0x000fe40007ffe0ff */
[----:B------:R-:W-:Y:S02]  /*17750*/  ISETP.GE.U32.AND P2, PT, R3, R2, PT ;  /* 0x000000020300720c */ /* 0x000fe40003f46070 */
[----:B------:R-:W1:Y:S01]  /*17760*/  F2I.FTZ.U32.TRUNC.NTZ R3, R4 ;  /* 0x0000000400037305 */ /* 0x000e62000021f000 */
[----:B------:R-:W-:Y:S02]  /*17770*/  LOP3.LUT R2, R8, R10, RZ, 0x3c, !PT ;  /* 0x0000000a08027212 */ /* 0x000fe400078e3cff */
[----:B------:R-:W-:-:S02]  /*17780*/  ISETP.NE.AND P0, PT, R10, RZ, PT ;  /* 0x000000ff0a00720c */ /* 0x000fc40003f05270 */
[----:B------:R-:W-:-:S06]  /*17790*/  ISETP.GE.AND P1, PT, R2, RZ, PT ;  /* 0x000000ff0200720c */ /* 0x000fcc0003f26270 */
[----:B------:R-:W-:Y:S01]  /*177a0*/  @P2 IADD3 R0, R0, 0x1, RZ ;  /* 0x0000000100002810 */ /* 0x000fe20007ffe0ff */
[----:B-1----:R-:W-:-:S06]  /*177b0*/  IMAD.MOV R2, RZ, RZ, -R3 ;  /* 0x000000ffff027224 */ /* 0x002fcc00078e0a03 */
[----:B------:R-:W-:Y:S01]  /*177c0*/  @!P1 IMAD.MOV R0, RZ, RZ, -R0 ;  /* 0x000000ffff009224 */ /* 0x000fe200078e0a00 */
[----:B------:R-:W-:Y:S02]  /*177d0*/  @!P0 LOP3.LUT R0, RZ, R10, RZ, 0x33, !PT ;  /* 0x0000000aff008212 */ /* 0x000fe400078e33ff */
[----:B------:R-:W-:Y:S02]  /*177e0*/  MOV R4, R2 ;  /* 0x0000000200047202 */ /* 0x000fe40000000f00 */
[----:B------:R-:W-:Y:S02]  /*177f0*/  IABS R2, R7 ;  /* 0x0000000700027213 */ /* 0x000fe40000000000 */
[----:B------:R-:W-:Y:S01]  /*17800*/  IABS R9, R0 ;  /* 0x0000000000097213 */ /* 0x000fe20000000000 */
[----:B------:R-:W-:Y:S02]  /*17810*/  IMAD R4, R4, R6, RZ ;  /* 0x0000000604047224 */ /* 0x000fe400078e02ff */
[----:B------:R-:W-:-:S02]  /*17820*/  IMAD.MOV R5, RZ, RZ, -R2 ;  /* 0x000000ffff057224 */ /* 0x000fc400078e0a02 */
[----:B------:R-:W-:-:S04]  /*17830*/  IMAD.MOV.U32 R2, RZ, RZ, RZ ;  /* 0x000000ffff027224 */ /* 0x000fc800078e00ff */
[----:B------:R-:W-:Y:S01]  /*17840*/  IMAD.HI.U32 R2, R3, R4, R2 ;  /* 0x0000000403027227 */ /* 0x000fe200078e0002 */
[----:B------:R-:W-:-:S03]  /*17850*/  MOV R4, R5 ;  /* 0x0000000500047202 */ /* 0x000fc60000000f00 */
[----:B------:R-:W-:-:S04]  /*17860*/  IMAD.MOV.U32 R3, RZ, RZ, R9 ;  /* 0x000000ffff037224 */ /* 0x000fc800078e0009 */
[----:B------:R-:W-:-:S04]  /*17870*/  IMAD.HI.U32 R2, R2, R3, RZ ;  /* 0x0000000302027227 */ /* 0x000fc800078e00ff */
[----:B------:R-:W-:Y:S01]  /*17880*/  IMAD R3, R2, R4, R3 ;  /* 0x0000000402037224 */ /* 0x000fe200078e0203 */
[----:B------:R-:W-:-:S04]  /*17890*/  IADD3 R4, -R0, RZ, RZ ;  /* 0x000000ff00047210 */ /* 0x000fc80007ffe1ff */
        /* <DEDUP_REMOVED lines=9> */
[----:B------:R-:W-:-:S05]  /*17930*/  @!P0 LOP3.LUT R2, RZ, R7, RZ, 0x33, !PT ;  /* 0x00000007ff028212 */ /* 0x000fca00078e33ff */
[----:B------:R-:W-:-:S04]  /*17940*/  IMAD.MOV R3, RZ, RZ, -R2 ;  /* 0x000000ffff037224 */ /* 0x000fc800078e0a02 */
[C---:B------:R-:W-:Y:S02]  /*17950*/  IMAD R3, R7.reuse, R3, R0 ;  /* 0x0000000307037224 */ /* 0x040fe400078e0200 */
[----:B------:R-:W-:Y:S02]  /*17960*/  IMAD R0, R7, 0x1000000, R2 ;  /* 0x0100000007007824 */ /* 0x000fe400078e0202 */
[----:B------:R-:W-:Y:S02]  /*17970*/  IMAD R2, R10, R4, R8 ;  /* 0x000000040a027224 */ /* 0x000fe400078e0208 */
[----:B------:R-:W-:Y:S01]  /*17980*/  IMAD R250, R3, 0x10000, R0 ;  /* 0x0001000003fa7824 */ /* 0x000fe200078e0200 */
[----:B------:R-:W-:Y:S05]  /*17990*/  BRA `(.L_x_829) ;  /* 0x0000042000007947 */ /* 0x000fea0003800000 */
.L_x_828:
[----:B------:R-:W-:-:S04]  /*179a0*/  IMAD.MOV.U32 R2, RZ, RZ, 0x4 ;  /* 0x00000004ff027424 */ /* 0x000fc800078e00ff */
[----:B------:R-:W-:-:S05]  /*179b0*/  IMAD.WIDE R2, R251, R2, c[0x0][0x590] ;  /* 0x00016400fb027625 */ /* 0x000fca00078e0202 */
[----:B--2---:R-:W2:Y:S02]  /*179c0*/  LDG.E R4, [R2.64] ;  /* 0x0000000602047981 */ /* 0x004ea4000c1e1900 */
[----:B--23--:R-:W-:-:S05]  /*179d0*/  IMAD R9, R4, R10, RZ ;  /* 0x0000000a04097224 */ /* 0x00cfca00078e02ff */
        /* <DEDUP_REMOVED lines=28> */
[----:B------:R-:W-:Y:S02]  /*17ba0*/  IMAD R11, R4, R2, RZ ;  /* 0x00000002040b7224 */ /* 0x000fe400078e02ff */
[----:B------:R-:W-:-:S03]  /*17bb0*/  IMAD.MOV R2, RZ, RZ, -R2 ;  /* 0x000000ffff027224 */ /* 0x000fc600078e0a02 */
[----:B------:R-:W-:Y:S01]  /*17bc0*/  IADD3 R0, -R11, c[0x0][0x538], RZ ;  /* 0x00014e000b007a10 */ /* 0x000fe20007ffe1ff */
[----:B------:R-:W-:-:S03]  /*17bd0*/  IMAD R6, R9, R2, R8 ;  /* 0x0000000209067224 */ /* 0x000fc600078e0208 */
[----:B------:R-:W-:Y:S02]  /*17be0*/  IMNMX R0, R4, R0, PT ;  /* 0x0000000004007217 */ /* 0x000fe40003800200 */
[----:B------:R-:W-:Y:S02]  /*17bf0*/  IABS R2, R6 ;  /* 0x0000000600027213 */ /* 0x000fe40000000000 */
[-C--:B------:R-:W-:Y:S02]  /*17c00*/  IABS R3, R0.reuse ;  /* 0x0000000000037213 */ /* 0x080fe40000000000 */
[----:B------:R-:W-:Y:S02]  /*17c10*/  IABS R9, R0 ;  /* 0x0000000000097213 */ /* 0x000fe40000000000 */
[----:B------:R-:W1:Y:S01]  /*17c20*/  I2F.RP R4, R3 ;  /* 0x0000000300047306 */ /* 0x000e620000209400 */
[----:B------:R-:W-:Y:S02]  /*17c30*/  MOV R7, R2 ;  /* 0x0000000200077202 */ /* 0x000fe40000000f00 */
[----:B------:R-:W-:-:S05]  /*17c40*/  IMAD.MOV R2, RZ, RZ, -R9 ;  /* 0x000000ffff027224 */ /* 0x000fca00078e0a09 */
[----:B-1----:R-:W1:Y:S02]  /*17c50*/  MUFU.RCP R4, R4 ;  /* 0x0000000400047308 */ /* 0x002e640000001000 */
[----:B-1----:R-:W-:-:S06]  /*17c60*/  IADD3 R4, R4, 0xffffffe, RZ ;  /* 0x0ffffffe04047810 */ /* 0x002fcc0007ffe0ff */
[----:B------:R-:W1:Y:S02]  /*17c70*/  F2I.FTZ.U32.TRUNC.NTZ R5, R4 ;  /* 0x0000000400057305 */ /* 0x000e64000021f000 */
[----:B-1----:R-:W-:-:S04]  /*17c80*/  IMAD.MOV R4, RZ, RZ, -R5 ;  /* 0x000000ffff047224 */ /* 0x002fc800078e0a05 */
[----:B------:R-:W-:Y:S02]  /*17c90*/  IMAD R8, R4, R3, RZ ;  /* 0x0000000304087224 */ /* 0x000fe400078e02ff */
[----:B------:R-:W-:-:S04]  /*17ca0*/  IMAD.MOV.U32 R4, RZ, RZ, RZ ;  /* 0x000000ffff047224 */ /* 0x000fc800078e00ff */
[----:B------:R-:W-:-:S04]  /*17cb0*/  IMAD.HI.U32 R5, R5, R8, R4 ;  /* 0x0000000805057227 */ /* 0x000fc800078e0004 */
[----:B------:R-:W-:Y:S02]  /*17cc0*/  IMAD.MOV.U32 R4, RZ, RZ, R2 ;  /* 0x000000ffff047224 */ /* 0x000fe400078e0002 */
[----:B------:R-:W-:-:S04]  /*17cd0*/  IMAD.HI.U32 R2, R5, R7, RZ ;  /* 0x0000000705027227 */ /* 0x000fc800078e00ff */
[----:B------:R-:W-:-:S05]  /*17ce0*/  IMAD R4, R2, R4, R7 ;  /* 0x0000000402047224 */ /* 0x000fca00078e0207 */
[----:B------:R-:W-:-:S13]  /*17cf0*/  ISETP.GT.U32.AND P0, PT, R3, R4, PT ;  /* 0x000000040300720c */ /* 0x000fda0003f04070 */
[-C--:B------:R-:W-:Y:S02]  /*17d00*/  @!P0 IADD3 R4, R4, -R3.reuse, RZ ;  /* 0x8000000304048210 */ /* 0x080fe40007ffe0ff */
[----:B------:R-:W-:Y:S02]  /*17d10*/  @!P0 IADD3 R2, R2, 0x1, RZ ;  /* 0x0000000102028810 */ /* 0x000fe40007ffe0ff */
[----:B------:R-:W-:Y:S02]  /*17d20*/  ISETP.GE.U32.AND P2, PT, R4, R3, PT ;  /* 0x000000030400720c */ /* 0x000fe40003f46070 */
[----:B------:R-:W-:Y:S02]  /*17d30*/  LOP3.LUT R3, R6, R0, RZ, 0x3c, !PT ;  /* 0x0000000006037212 */ /* 0x000fe400078e3cff */
[----:B------:R-:W-:Y:S02]  /*17d40*/  ISETP.NE.AND P0, PT, R0, RZ, PT ;  /* 0x000000ff0000720c */ /* 0x000fe40003f05270 */
[----:B------:R-:W-:Y:S01]  /*17d50*/  ISETP.GE.AND P1, PT, R3, RZ, PT ;  /* 0x000000ff0300720c */ /* 0x000fe20003f26270 */
[----:B------:R-:W-:Y:S01]  /*17d60*/  IMAD.MOV R3, RZ, RZ, -R0 ;  /* 0x000000ffff037224 */ /* 0x000fe200078e0a00 */
[----:B------:R-:W-:-:S05]  /*17d70*/  IADD3 R6, R11, 0x1000000, R6 ;  /* 0x010000000b067810 */ /* 0x000fca0007ffe006 */
[----:B------:R-:W-:-:S06]  /*17d80*/  @P2 IADD3 R2, R2, 0x1, RZ ;  /* 0x0000000102022810 */ /* 0x000fcc0007ffe0ff */
[----:B------:R-:W-:Y:S01]  /*17d90*/  @!P1 IMAD.MOV R2, RZ, RZ, -R2 ;  /* 0x000000ffff029224 */ /* 0x000fe200078e0a02 */
[----:B------:R-:W-:-:S05]  /*17da0*/  @!P0 LOP3.LUT R2, RZ, R0, RZ, 0x33, !PT ;  /* 0x00000000ff028212 */ /* 0x000fca00078e33ff */
[----:B------:R-:W-:Y:S02]  /*17db0*/  IMAD R250, R2, R3, R6 ;  /* 0x0000000302fa7224 */ /* 0x000fe400078e0206 */
.L_x_829:
[----:B------:R-:W-:Y:S05]  /*17dc0*/  BSYNC B0 ;  /* 0x0000000000007941 */ /* 0x000fea0003800000 */
.L_x_827:
[----:B------:R-:W-:-:S04]  /*17dd0*/  LOP3.LUT R2, RZ, R2, RZ, 0x33, !PT ;  /* 0x00000002ff027212 */ /* 0x000fc800078e33ff */
[----:B------:R-:W-:Y:S01]  /*17de0*/  IADD3 R249, R2, R10, RZ ;  /* 0x0000000a02f97210 */ /* 0x000fe20007ffe0ff */
[----:B------:R-:W-:Y:S05]  /*17df0*/  BRA `(.L_x_830) ;  /* 0x0000004000007947 */ /* 0x000fea0003800000 */
.L_x_818:
[----:B------:R-:W-:Y:S01]  /*17e00*/  IMAD.MOV.U32 R248, RZ, RZ, R9 ;  /* 0x000000fffff87224 */ /* 0x000fe200078e0009 */
[----:B------:R-:W-:Y:S01]  /*17e10*/  MOV R250, RZ ;  /* 0x000000ff00fa7202 */ /* 0x000fe20000000f00 */
[----:B------:R-:W-:Y:S01]  /*17e20*/  IMAD.MOV.U32 R249, RZ, RZ, RZ ;  /* 0x000000fffff97224 */ /* 0x000fe200078e00ff */
[----:B------:R-:W-:Y:S02]  /*17e30*/  MOV R251, c[0x0][0x53c] ;  /* 0x00014f0000fb7a02 */ /* 0x000fe40000000f00 */
.L_x_830:
[----:B------:R-:W-:Y:S05]  /*17e40*/  BSYNC B1 ;  /* 0x0000000000017941 */ /* 0x000fea0003800000 */
.L_x_816:
[----:B------:R-:W-:Y:S01]  /*17e50*/  WARPSYNC 0xffffffff ;  /* 0xffffffff00007948 */ /* 0x000fe20003800000 */
[----:B------:R-:W-:Y:S01]  /*17e60*/  BAR.SYNC.DEFER_BLOCKING 0x4, 0x100 ;  /* 0x0104000000007b1d */ /* 0x000fe20000010000 */
[----:B------:R-:W-:-:S13]  /*17e70*/  ISETP.NE.AND P0, PT, R12, RZ, PT ;  /* 0x000000ff0c00720c */ /* 0x000fda0003f05270 */
[----:B------:R2:W-:Y:S04]  /*17e80*/  @!P0 STS.128 [0xe100], R248 ;  /* 0x00e100f8ff008388 */ /* 0x0005e80000000c00 */
[----:B------:R-:W-:Y:S06]  /*17e90*/  BAR.ARV 0x5, 0x100 ;  /* 0x0144000000007b1d */ /* 0x000fec0000002000 */
.L_x_811:
[----:B-1----:R-:W-:-:S13]  /*17ea0*/  ISETP.GE.AND P0, PT, R251, c[0x0][0x53c], PT ;  /* 0x00014f00fb007a0c */ /* 0x002fda0003f06270 */
[----:B--2---:R-:W-:Y:S01]  /*17eb0*/  @P0 CALL.REL.NOINC `(.L_x_831) ;  /* 0x0000001000000944 */ /* 0x004fe20003c00000 */
[----:B------:R-:W-:Y:S05]  /*17ec0*/  BRA `(.L_x_832) ;  /* 0xfffe9ab000007947 */ /* 0x000fea000383ffff */
.L_x_831:
[----:B------:R-:W-:Y:S05]  /*17ed0*/  EXIT ;  /* 0x000000000000794d */ /* 0x000fea0003800000 */
.L_x_667:
[----:B------:R-:W-:Y:S01]  /*17ee0*/  IMAD.MOV.U32 R0, RZ, RZ, R5 ;  /* 0x000000ffff007224 */ /* 0x000fe200078e0005 */
[----:B------:R-:W-:Y:S02]  /*17ef0*/  MOV R2, 0x1 ;  /* 0x0000000100027802 */ /* 0x000fe40000000f00 */
[----:B------:R-:W-:Y:S02]  /*17f00*/  MOV R3, 0x17f20 ;  /* 0x00017f2000037802 */ /* 0x000fe40000000f00 */
[----:B--2---:R-:W-:Y:S05]  /*17f10*/  CALL.REL.NOINC `($__internal_12_$__cuda_sm70_shflsync_up_p) ;  /* 0x000033b000007944 */ /* 0x004fea0003c00000 */
[----:B------:R-:W-:Y:S01]  /*17f20*/  MOV R0, R4 ;  /* 0x0000000400007202 */ /* 0x000fe20000000f00 */
[----:B------:R-:W-:Y:S05]  /*17f30*/  BRA `(.L_x_833) ;  /* 0xfffe850000007947 */ /* 0x000fea000383ffff */
.L_x_668:
[----:B------:R-:W-:Y:S01]  /*17f40*/  IMAD.MOV.U32 R0, RZ, RZ, R5 ;  /* 0x000000ffff007224 */ /* 0x000fe200078e0005 */
[----:B------:R-:W-:Y:S02]  /*17f50*/  MOV R2, 0x2 ;  /* 0x0000000200027802 */ /* 0x000fe40000000f00 */
[----:B------:R-:W-:Y:S02]  /*17f60*/  MOV R3, 0x17f80 ;  /* 0x00017f8000037802 */ /* 0x000fe40000000f00 */
[----:B--2---:R-:W-:Y:S05]  /*17f70*/  CALL.REL.NOINC `($__internal_12_$__cuda_sm70_shflsync_up_p) ;  /* 0x0000335000007944 */ /* 0x004fea0003c00000 */
[----:B------:R-:W-:Y:S01]  /*17f80*/  SEL R0, R4, RZ, P4 ;  /* 0x000000ff04007207 */ /* 0x000fe20002000000 */
[----:B------:R-:W-:Y:S01]  /*17f90*/  IMAD.MOV.U32 R2, RZ, RZ, 0x4 ;  /* 0x00000004ff027424 */ /* 0x000fe200078e00ff */
[----:B------:R-:W-:-:S03]  /*17fa0*/  MOV R3, 0x17fd0 ;  /* 0x00017fd000037802 */ /* 0x000fc60000000f00 */
[----:B------:R-:W-:Y:S02]  /*17fb0*/  IMAD.IADD R0, R5, 0x1, R0 ;  /* 0x0000000105007824 */ /* 0x000fe400078e0200 */
[----:B------:R-:W-:Y:S05]  /*17fc0*/  CALL.REL.NOINC `($__internal_12_$__cuda_sm70_shflsync_up_p) ;  /* 0x0000330000007944 */ /* 0x000fea0003c00000 */
        /* <DEDUP_REMOVED lines=12> */
[----:B------:R-:W-:Y:S02]  /*18090*/  MOV R45, 0x1f ;  /* 0x0000001f002d7802 */ /* 0x000fe40000000f00 */
[----:B------:R-:W-:Y:S01]  /*180a0*/  MOV R3, 0x180e0 ;  /* 0x000180e000037802 */ /* 0x000fe20000000f00 */
[----:B------:R-:W-:-:S04]  /*180b0*/  IMAD.IADD R4, R0, 0x1, R4 ;  /* 0x0000000100047824 */ /* 0x000fc800078e0204 */
[----:B------:R-:W-:Y:S02]  /*180c0*/  IMAD.MOV.U32 R44, RZ, RZ, R4 ;  /* 0x000000ffff2c7224 */ /* 0x000fe400078e0004 */
[----:B------:R-:W-:Y:S05]  /*180d0*/  CALL.REL.NOINC `($__internal_11_$__cuda_sm70_shflsync_idx_p) ;  /* 0x0000319000007944 */ /* 0x000fea0003c00000 */
[----:B------:R-:W-:Y:S01]  /*180e0*/  MOV R0, R45 ;  /* 0x0000002d00007202 */ /* 0x000fe20000000f00 */
[----:B------:R-:W-:Y:S05]  /*180f0*/  BRA `(.L_x_834) ;  /* 0xfffe844000007947 */ /* 0x000fea000383ffff */
.L_x_670:
[----:B------:R-:W-:Y:S02]  /*18100*/  SEL R0, RZ, 0x1, P0 ;  /* 0x00000001ff007807 */ /* 0x000fe40000000000 */
[----:B------:R-:W-:Y:S02]  /*18110*/  MOV R2, 0x18130 ;  /* 0x0001813000027802 */ /* 0x000fe40000000f00 */
[----:B--2---:R-:W-:Y:S05]  /*18120*/  CALL.REL.NOINC `($__internal_13_$__cuda_sm70_votesync_ballot) ;  /* 0x0000321000007944 */ /* 0x004fea0003c00000 */
[----:B------:R-:W-:Y:S01]  /*18130*/  MOV R6, R0 ;  /* 0x0000000000067202 */ /* 0x000fe20000000f00 */
[----:B------:R-:W-:Y:S05]  /*18140*/  BRA `(.L_x_835) ;  /* 0xfffe848000007947 */ /* 0x000fea000383ffff */
.L_x_671:
[----:B------:R-:W-:Y:S01]  /*18150*/  IMAD.MOV.U32 R44, RZ, RZ, R9 ;  /* 0x000000ffff2c7224 */ /* 0x000fe200078e0009 */
[----:B------:R-:W-:Y:S01]  /*18160*/  MOV R2, R0 ;  /* 0x0000000000027202 */ /* 0x000fe20000000f00 */
[----:B------:R-:W-:Y:S01]  /*18170*/  IMAD.MOV.U32 R45, RZ, RZ, 0x1f ;  /* 0x0000001fff2d7424 */ /* 0x000fe200078e00ff */
[----:B------:R-:W-:Y:S02]  /*18180*/  MOV R3, 0x181a0 ;  /* 0x000181a000037802 */ /* 0x000fe40000000f00 */
[----:B------:R-:W-:Y:S05]  /*18190*/  CALL.REL.NOINC `($__internal_11_$__cuda_sm70_shflsync_idx_p) ;  /* 0x000030d000007944 */ /* 0x000fea0003c00000 */
[----:B------:R-:W-:Y:S01]  /*181a0*/  IMAD.MOV.U32 R12, RZ, RZ, R45 ;  /* 0x000000ffff0c7224 */ /* 0x000fe200078e002d */
[----:B------:R-:W-:Y:S01]  /*181b0*/  MOV R44, R8 ;  /* 0x00000008002c7202 */ /* 0x000fe20000000f00 */
[----:B------:R-:W-:Y:S01]  /*181c0*/  IMAD.MOV.U32 R5, RZ, RZ, RZ ;  /* 0x000000ffff057224 */ /* 0x000fe200078e00ff */
[----:B------:R-:W-:Y:S01]  /*181d0*/  MOV R2, R0 ;  /* 0x0000000000027202 */ /* 0x000fe20000000f00 */
[----:B------:R-:W-:Y:S01]  /*181e0*/  IMAD.MOV.U32 R45, RZ, RZ, 0x1f ;  /* 0x0000001fff2d7424 */ /* 0x000fe200078e00ff */
[----:B------:R-:W-:-:S02]  /*181f0*/  MOV R3, 0x18210 ;  /* 0x0001821000037802 */ /* 0x000fc40000000f00 */
[----:B------:R-:W-:Y:S05]  /*18200*/  CALL.REL.NOINC `($__internal_11_$__cuda_sm70_shflsync_idx_p) ;  /* 0x0000306000007944 */ /* 0x000fea0003c00000 */
[----:B------:R-:W-:Y:S01]  /*18210*/  MOV R9, R45 ;  /* 0x0000002d00097202 */ /* 0x000fe20000000f00 */
[----:B------:R-:W-:Y:S05]  /*18220*/  BRA `(.L_x_836) ;  /* 0xfffe840000007947 */ /* 0x000fea000383ffff */
.L_x_674:
[----:B------:R-:W-:Y:S01]  /*18230*/  IMAD.MOV.U32 R44, RZ, RZ, R4 ;  /* 0x000000ffff2c7224 */ /* 0x000fe200078e0004 */
[----:B------:R-:W-:Y:S01]  /*18240*/  MOV R2, R0 ;  /* 0x0000000000027202 */ /* 0x000fe20000000f00 */
[----:B------:R-:W-:Y:S01]  /*18250*/  IMAD.MOV.U32 R45, RZ, RZ, 0x1f ;  /* 0x0000001fff2d7424 */ /* 0x000fe200078e00ff */
[----:B------:R-:W-:-:S02]  /*18260*/  MOV R3, 0x18280 ;  /* 0x0001828000037802 */ /* 0x000fc40000000f00 */
[----:B--23--:R-:W-:Y:S05]  /*18270*/  CALL.REL.NOINC `($__internal_11_$__cuda_sm70_shflsync_idx_p) ;  /* 0x00002ff000007944 */ /* 0x00cfea0003c00000 */
[----:B------:R-:W-:Y:S01]  /*18280*/  MOV R5, R45 ;  /* 0x0000002d00057202 */ /* 0x000fe20000000f00 */
[----:B------:R-:W-:Y:S05]  /*18290*/  BRA `(.L_x_673) ;  /* 0xfffe83f000007947 */ /* 0x000fea000383ffff */
.L_x_695:
[----:B------:R-:W-:Y:S01]  /*182a0*/  IMAD.MOV.U32 R44, RZ, RZ, R0 ;  /* 0x000000ffff2c7224 */ /* 0x000fe200078e0000 */
[----:B------:R-:W-:Y:S01]  /*182b0*/  MOV R2, RZ ;  /* 0x000000ff00027202 */ /* 0x000fe20000000f00 */
[----:B------:R-:W-:Y:S01]  /*182c0*/  IMAD.MOV.U32 R45, RZ, RZ, 0x181f ;  /* 0x0000181fff2d7424 */ /* 0x000fe200078e00ff */
[----:B------:R-:W-:-:S02]  /*182d0*/  MOV R3, 0x182f0 ;  /* 0x000182f000037802 */ /* 0x000fc40000000f00 */
[----:B------:R-:W-:Y:S05]  /*182e0*/  CALL.REL.NOINC `($__internal_11_$__cuda_sm70_shflsync_idx_p) ;  /* 0x00002f8000007944 */ /* 0x000fea0003c00000 */
[----:B------:R-:W-:Y:S01]  /*182f0*/  MOV R7, R45 ;  /* 0x0000002d00077202 */ /* 0x000fe20000000f00 */
[----:B------:R-:W-:Y:S05]  /*18300*/  BRA `(.L_x_837) ;  /* 0xfffec27000007947 */ /* 0x000fea000383ffff */
.L_x_696:
[----:B------:R-:W-:Y:S01]  /*18310*/  IMAD.MOV.U32 R44, RZ, RZ, R5 ;  /* 0x000000ffff2c7224 */ /* 0x000fe200078e0005 */
[----:B------:R-:W-:Y:S01]  /*18320*/  MOV R2, RZ ;  /* 0x000000ff00027202 */ /* 0x000fe20000000f00 */
[----:B------:R-:W-:Y:S01]  /*18330*/  IMAD.MOV.U32 R45, RZ, RZ, 0x181f ;  /* 0x0000181fff2d7424 */ /* 0x000fe200078e00ff */
[----:B------:R-:W-:-:S02]  /*18340*/  MOV R3, 0x18360 ;  /* 0x0001836000037802 */ /* 0x000fc40000000f00 */
[----:B-12---:R-:W-:Y:S05]  /*18350*/  CALL.REL.NOINC `($__internal_11_$__cuda_sm70_shflsync_idx_p) ;  /* 0x00002f1000007944 */ /* 0x006fea0003c00000 */
[----:B------:R-:W-:Y:S01]  /*18360*/  IADD3 R8, P2, R45, R143, RZ ;  /* 0x0000008f2d087210 */ /* 0x000fe20007f5e0ff */
[----:B------:R-:W-:Y:S01]  /*18370*/  IMAD.MOV.U32 R44, RZ, RZ, R0 ;  /* 0x000000ffff2c7224 */ /* 0x000fe200078e0000 */
[----:B------:R-:W-:-:S02]  /*18380*/  ISETP.GE.AND P1, PT, R219, c[0x0][0x1d4], PT ;  /* 0x00007500db007a0c */ /* 0x000fc40003f26270 */
[----:B------:R-:W-:Y:S01]  /*18390*/  ISETP.GE.AND P0, PT, R221, c[0x0][0x1d4], PT ;  /* 0x00007500dd007a0c */ /* 0x000fe20003f06270 */
[----:B------:R-:W-:Y:S01]  /*183a0*/  IMAD.X R9, R7, 0x1, R68, P2 ;  /* 0x0000000107097824 */ /* 0x000fe200010e0644 */
[----:B------:R-:W-:Y:S01]  /*183b0*/  IADD3 R2, P2, R45, R144, RZ ;  /* 0x000000902d027210 */ /* 0x000fe20007f5e0ff */
[----:B------:R-:W-:-:S04]  /*183c0*/  IMAD.MOV.U32 R45, RZ, RZ, 0x181f ;  /* 0x0000181fff2d7424 */ /* 0x000fc800078e00ff */
[----:B------:R-:W-:-:S04]  /*183d0*/  IMAD.X R3, R7, 0x1, R69, P2 ;  /* 0x0000000107037824 */ /* 0x000fc800010e0645 */
[----:B------:R-:W-:Y:S01]  /*183e0*/  @!PT LDS RZ, [RZ] ;  /* 0x00000000fffff984 */ /* 0x000fe20000000800 */
[----:B------:R-:W-:Y:S01]  /*183f0*/  @!PT LDS RZ, [RZ] ;  /* 0x00000000fffff984 */ /* 0x000fe20000000800 */
[----:B------:R-:W-:Y:S01]  /*18400*/  @!PT LDS RZ, [RZ] ;  /* 0x00000000fffff984 */ /* 0x000fe20000000800 */
[----:B------:R1:W-:Y:S04]  /*18410*/  LDGSTS.E.BYPASS.LTC128B.128 [R195+0x8100], [R8.64], !P1 ;  /* 0x0810000008c37fae */ /* 0x0003e8000c901d46 */
[----:B------:R2:W-:Y:S01]  /*18420*/  LDGSTS.E.BYPASS.LTC128B.128 [R195+0xb100], [R2.64], !P0 ;  /* 0x0b10000002c37fae */ /* 0x0005e2000c101d46 */
[----:B-1----:R-:W-:Y:S02]  /*18430*/  SEL R9, RZ, 0x10, P1 ;  /* 0x00000010ff097807 */ /* 0x002fe40000800000 */
[----:B------:R-:W-:Y:S01]  /*18440*/  SEL R8, RZ, 0x10, P0 ;  /* 0x00000010ff087807 */ /* 0x000fe20000000000 */
[----:B--2---:R-:W-:Y:S01]  /*18450*/  IMAD.MOV.U32 R2, RZ, RZ, 0x1 ;  /* 0x00000001ff027424 */ /* 0x004fe200078e00ff */
[----:B------:R-:W-:Y:S02]  /*18460*/  MOV R3, 0x18480 ;  /* 0x0001848000037802 */ /* 0x000fe40000000f00 */
[----:B------:R-:W-:Y:S05]  /*18470*/  CALL.REL.NOINC `($__internal_11_$__cuda_sm70_shflsync_idx_p) ;  /* 0x00002df000007944 */ /* 0x000fea0003c00000 */
[----:B------:R-:W-:Y:S01]  /*18480*/  IMAD.MOV.U32 R10, RZ, RZ, R45 ;  /* 0x000000ffff0a7224 */ /* 0x000fe200078e002d */
[----:B------:R-:W-:Y:S01]  /*18490*/  MOV R2, 0x1 ;  /* 0x0000000100027802 */ /* 0x000fe20000000f00 */
[----:B------:R-:W-:Y:S01]  /*184a0*/  IMAD.MOV.U32 R44, RZ, RZ, R5 ;  /* 0x000000ffff2c7224 */ /* 0x000fe200078e0005 */
[----:B------:R-:W-:-:S02]  /*184b0*/  MOV R45, 0x181f ;  /* 0x0000181f002d7802 */ /* 0x000fc40000000f00 */
[----:B------:R-:W-:Y:S02]  /*184c0*/  MOV R3, 0x184e0 ;  /* 0x000184e000037802 */ /* 0x000fe40000000f00 */
[----:B------:R-:W-:Y:S05]  /*184d0*/  CALL.REL.NOINC `($__internal_11_$__cuda_sm70_shflsync_idx_p) ;  /* 0x00002d9000007944 */ /* 0x000fea0003c00000 */
[C---:B------:R-:W-:Y:S01]  /*184e0*/  IADD3 R6, -R9.reuse, 0x10, RZ ;  /* 0x0000001009067810 */ /* 0x040fe20007ffe1ff */
[----:B------:R-:W-:Y:S01]  /*184f0*/  IMAD.MOV.U32 R44, RZ, RZ, R0 ;  /* 0x000000ffff2c7224 */ /* 0x000fe200078e0000 */
[----:B------:R-:W-:Y:S02]  /*18500*/  IADD3 R2, -R8, 0x10, RZ ;  /* 0x0000001008027810 */ /* 0x000fe40007ffe1ff */
[----:B------:R-:W-:Y:S02]  /*18510*/  LOP3.LUT R6, R6, 0xf, RZ, 0xc0, !PT ;  /* 0x0000000f06067812 */ /* 0x000fe400078ec0ff */
[----:B------:R-:W-:Y:S02]  /*18520*/  LOP3.LUT R2, R2, 0xf, RZ, 0xc0, !PT ;  /* 0x0000000f02027812 */ /* 0x000fe400078ec0ff */
[----:B------:R-:W-:Y:S02]  /*18530*/  IADD3 R6, P1, P0, R6, R45, R143 ;  /* 0x0000002d06067210 */ /* 0x000fe4000783e08f */
[----:B------:R-:W-:-:S02]  /*18540*/  ISETP.NE.U32.AND P2, PT, R9, RZ, PT ;  /* 0x000000ff0900720c */ /* 0x000fc40003f45070 */
[----:B------:R-:W-:Y:S02]  /*18550*/  IADD3.X R7, RZ, R10, R68, P1, P0 ;  /* 0x0000000aff077210 */ /* 0x000fe40000fe0444 */
[----:B------:R-:W-:Y:S01]  /*18560*/  IADD3 R2, P1, P0, R2, R45, R144 ;  /* 0x0000002d02027210 */ /* 0x000fe2000783e090 */
[----:B------:R-:W-:-:S03]  /*18570*/  IMAD.MOV.U32 R45, RZ, RZ, 0x181f ;  /* 0x0000181fff2d7424 */ /* 0x000fc600078e00ff */
[----:B------:R-:W-:Y:S02]  /*18580*/  IADD3.X R3, RZ, R10, R69, P1, P0 ;  /* 0x0000000aff037210 */ /* 0x000fe40000fe0445 */
[----:B------:R-:W-:-:S03]  /*18590*/  ISETP.NE.U32.AND P0, PT, R8, RZ, PT ;  /* 0x000000ff0800720c */ /* 0x000fc60003f05070 */
[----:B------:R-:W-:Y:S01]  /*185a0*/  @!PT LDS RZ, [RZ] ;  /* 0x00000000fffff984 */ /* 0x000fe20000000800 */
[----:B------:R-:W-:Y:S01]  /*185b0*/  @!PT LDS RZ, [RZ] ;  /* 0x00000000fffff984 */ /* 0x000fe20000000800 */
[----:B------:R-:W-:Y:S01]  /*185c0*/  @!PT LDS RZ, [RZ] ;  /* 0x00000000fffff984 */ /* 0x000fe20000000800 */
[----:B------:R1:W-:Y:S10]  /*185d0*/  LDGSTS.E.BYPASS.LTC128B.128.ZFILL [R195+0x9100], [R6.64], P2 ;  /* 0x0910000006c37fae */ /* 0x0003f40009141d46 */
[----:B------:R2:W-:Y:S02]  /*185e0*/  LDGSTS.E.BYPASS.LTC128B.128.ZFILL [R195+0xc100], [R2.64], P0 ;  /* 0x0c10000002c37fae */ /* 0x0005e40008141d46 */
[----:B--2---:R-:W-:Y:S01]  /*185f0*/  IMAD.MOV.U32 R2, RZ, RZ, 0x2 ;  /* 0x00000002ff027424 */ /* 0x004fe200078e00ff */
[----:B------:R-:W-:-:S02]  /*18600*/  MOV R3, 0x18620 ;  /* 0x0001862000037802 */ /* 0x000fc40000000f00 */
[----:B-1----:R-:W-:Y:S05]  /*18610*/  CALL.REL.NOINC `($__internal_11_$__cuda_sm70_shflsync_idx_p) ;  /* 0x00002c5000007944 */ /* 0x002fea0003c00000 */
[----:B------:R-:W-:Y:S01]  /*18620*/  IMAD.MOV.U32 R10, RZ, RZ, R45 ;  /* 0x000000ffff0a7224 */ /* 0x000fe200078e002d */
[----:B------:R-:W-:Y:S01]  /*18630*/  MOV R2, 0x2 ;  /* 0x0000000200027802 */ /* 0x000fe20000000f00 */
[----:B------:R-:W-:Y:S01]  /*18640*/  IMAD.MOV.U32 R44, RZ, RZ, R5 ;  /* 0x000000ffff2c7224 */ /* 0x000fe200078e0005 */
[----:B------:R-:W-:-:S02]  /*18650*/  MOV R45, 0x181f ;  /* 0x0000181f002d7802 */ /* 0x000fc40000000f00 */
[----:B------:R-:W-:Y:S02]  /*18660*/  MOV R3, 0x18680 ;  /* 0x0001868000037802 */ /* 0x000fe40000000f00 */
[----:B------:R-:W-:Y:S05]  /*18670*/  CALL.REL.NOINC `($__internal_11_$__cuda_sm70_shflsync_idx_p) ;  /* 0x00002bf000007944 */ /* 0x000fea0003c00000 */
[----:B------:R-:W-:Y:S01]  /*18680*/  MOV R0, R45 ;  /* 0x0000002d00007202 */ /* 0x000fe20000000f00 */
[----:B------:R-:W-:Y:S05]  /*18690*/  BRA `(.L_x_838) ;  /* 0xfffec04000007947 */ /* 0x000fea000383ffff */
.L_x_697:
[----:B------:R-:W-:Y:S01]  /*186a0*/  IMAD.MOV.U32 R44, RZ, RZ, R5 ;  /* 0x000000ffff2c7224 */ /* 0x000fe200078e0005 */
[----:B------:R-:W-:Y:S01]  /*186b0*/  MOV R2, RZ ;  /* 0x000000ff00027202 */ /* 0x000fe20000000f00 */
[----:B------:R-:W-:Y:S01]  /*186c0*/  IMAD.MOV.U32 R45, RZ, RZ, 0x1c1f ;  /* 0x00001c1fff2d7424 */ /* 0x000fe200078e00ff */
[----:B------:R-:W-:Y:S02]  /*186d0*/  MOV R3, 0x186f0 ;  /* 0x000186f000037802 */ /* 0x000fe40000000f00 */
[----:B------:R-:W-:Y:S05]  /*186e0*/  CALL.REL.NOINC `($__internal_11_$__cuda_sm70_shflsync_idx_p) ;  /* 0x00002b8000007944 */ /* 0x000fea0003c00000 */
[----:B------:R-:W-:Y:S01]  /*186f0*/  MOV R3, R45 ;  /* 0x0000002d00037202 */ /* 0x000fe20000000f00 */
[----:B------:R-:W-:Y:S05]  /*18700*/  BRA `(.L_x_839) ;  /* 0xfffec1e000007947 */ /* 0x000fea000383ffff */
.L_x_702:
[----:B------:R-:W-:Y:S01]  /*18710*/  IMAD.MOV.U32 R44, RZ, RZ, R5 ;  /* 0x000000ffff2c7224 */ /* 0x000fe200078e0005 */
[----:B------:R-:W-:Y:S01]  /*18720*/  MOV R2, 0x1 ;  /* 0x0000000100027802 */ /* 0x000fe20000000f00 */
[----:B------:R-:W-:Y:S01]  /*18730*/  IMAD.MOV.U32 R45, RZ, RZ, 0x1c1f ;  /* 0x00001c1fff2d7424 */ /* 0x000fe200078e00ff */
[----:B------:R-:W-:Y:S02]  /*18740*/  MOV R3, 0x18760 ;  /* 0x0001876000037802 */ /* 0x000fe40000000f00 */
[----:B-1----:R-:W-:Y:S05]  /*18750*/  CALL.REL.NOINC `($__internal_11_$__cuda_sm70_shflsync_idx_p) ;  /* 0x00002b1000007944 */ /* 0x002fea0003c00000 */
[----:B------:R-:W-:Y:S01]  /*18760*/  MOV R3, R45 ;  /* 0x0000002d00037202 */ /* 0x000fe20000000f00 */
[----:B------:R-:W-:Y:S05]  /*18770*/  BRA `(.L_x_840) ;  /* 0xfffecb7000007947 */ /* 0x000fea000383ffff */
.L_x_707:
[----:B------:R-:W-:Y:S02]  /*18780*/  MOV R0, 0x2 ;  /* 0x0000000200007802 */ /* 0x000fe40000000f00 */
[----:B------:R-:W-:-:S02]  /*18790*/  MOV R2, 0x187b0 ;  /* 0x000187b000027802 */ /* 0x000fc40000000f00 */
[----:B------:R-:W-:Y:S05]  /*187a0*/  CALL.REL.NOINC `($__internal_10_$__cuda_sm70_shflsync_bfly_p) ;  /* 0x00002a6000007944 */ /* 0x000fea0003c00000 */
[----:B------:R-:W-:Y:S05]  /*187b0*/  BRA `(.L_x_841) ;  /* 0xfffed57000007947 */ /* 0x000fea000383ffff */
.L_x_708:
[----:B------:R-:W-:Y:S02]  /*187c0*/  MOV R0, 0x1 ;  /* 0x0000000100007802 */ /* 0x000fe40000000f00 */
[----:B------:R-:W-:-:S02]  /*187d0*/  MOV R2, 0x187f0 ;  /* 0x000187f000027802 */ /* 0x000fc40000000f00 */
[----:B------:R-:W-:Y:S05]  /*187e0*/  CALL.REL.NOINC `($__internal_10_$__cuda_sm70_shflsync_bfly_p) ;  /* 0x00002a2000007944 */ /* 0x000fea0003c00000 */
[----:B------:R-:W-:Y:S01]  /*187f0*/  FMNMX.FTZ R68, R4, R0, !PT ;  /* 0x0000000004447209 */ /* 0x000fe20007810000 */
[----:B------:R-:W-:Y:S01]  /*18800*/  IMAD.MOV.U32 R4, RZ, RZ, R5 ;  /* 0x000000ffff047224 */ /* 0x000fe200078e0005 */
[----:B------:R-:W-:Y:S01]  /*18810*/  MOV R2, 0x18840 ;  /* 0x0001884000027802 */ /* 0x000fe20000000f00 */
[----:B------:R-:W-:-:S02]  /*18820*/  IMAD.MOV.U32 R0, RZ, RZ, 0x2 ;  /* 0x00000002ff007424 */ /* 0x000fc400078e00ff */
[----:B------:R-:W-:Y:S05]  /*18830*/  CALL.REL.NOINC `($__internal_10_$__cuda_sm70_shflsync_bfly_p) ;  /* 0x000029d000007944 */ /* 0x000fea0003c00000 */
[----:B------:R-:W-:Y:S01]  /*18840*/  FMNMX.FTZ R5, R5, R0, !PT ;  /* 0x0000000005057209 */ /* 0x000fe20007810000 */
[----:B------:R-:W-:Y:S01]  /*18850*/  IMAD.MOV.U32 R0, RZ, RZ, 0x1 ;  /* 0x00000001ff007424 */ /* 0x000fe200078e00ff */
[----:B------:R-:W-:-:S03]  /*18860*/  MOV R2, 0x18890 ;  /* 0x0001889000027802 */ /* 0x000fc60000000f00 */
[----:B------:R-:W-:Y:S02]  /*18870*/  IMAD.MOV.U32 R4, RZ, RZ, R5 ;  /* 0x000000ffff047224 */ /* 0x000fe400078e0005 */
[----:B------:R-:W-:Y:S05]  /*18880*/  CALL.REL.NOINC `($__internal_10_$__cuda_sm70_shflsync_bfly_p) ;  /* 0x0000298000007944 */ /* 0x000fea0003c00000 */
[----:B------:R-:W-:Y:S01]  /*18890*/  MOV R3, R0 ;  /* 0x0000000000037202 */ /* 0x000fe20000000f00 */
[----:B------:R-:W-:Y:S05]  /*188a0*/  BRA `(.L_x_842) ;  /* 0xfffed4f000007947 */ /* 0x000fea000383ffff */
.L_x_716:
[----:B------:R-:W-:Y:S01]  /*188b0*/  MOV R2, RZ ;  /* 0x000000ff00027202 */ /* 0x000fe20000000f00 */
[----:B------:R-:W-:Y:S01]  /*188c0*/  IMAD.MOV.U32 R44, RZ, RZ, R0 ;  /* 0x000000ffff2c7224 */ /* 0x000fe200078e0000 */
[----:B------:R-:W-:Y:S01]  /*188d0*/  MOV R3, 0x18900 ;  /* 0x0001890000037802 */ /* 0x000fe20000000f00 */
[----:B------:R-:W-:Y:S02]  /*188e0*/  IMAD.MOV.U32 R45, RZ, RZ, 0x181f ;  /* 0x0000181fff2d7424 */ /* 0x000fe400078e00ff */
[----:B-1--4-:R-:W-:Y:S05]  /*188f0*/  CALL.REL.NOINC `($__internal_11_$__cuda_sm70_shflsync_idx_p) ;  /* 0x0000297000007944 */ /* 0x012fea0003c00000 */
[----:B------:R-:W-:Y:S01]  /*18900*/  MOV R7, R45 ;  /* 0x0000002d00077202 */ /* 0x000fe20000000f00 */
[----:B------:R-:W-:-:S05]  /*18910*/  BRA `(.L_x_843) ;  /* 0xfffeed3000007947 */ /* 0x000fca000383ffff */
.L_x_717:
[----:B------:R-:W-:Y:S01]  /*18920*/  MOV R2, RZ ;  /* 0x000000ff00027202 */ /* 0x000fe20000000f00 */
[----:B------:R-:W-:Y:S01]  /*18930*/  IMAD.MOV.U32 R44, RZ, RZ, R4 ;  /* 0x000000ffff2c7224 */ /* 0x000fe200078e0004 */
[----:B------:R-:W-:Y:S01]  /*18940*/  MOV R3, 0x18970 ;  /* 0x0001897000037802 */ /* 0x000fe20000000f00 */
[----:B------:R-:W-:Y:S02]  /*18950*/  IMAD.MOV.U32 R45, RZ, RZ, 0x181f ;  /* 0x0000181fff2d7424 */ /* 0x000fe400078e00ff */
[----:B-1234-:R-:W-:Y:S05]  /*18960*/  CALL.REL.NOINC `($__internal_11_$__cuda_sm70_shflsync_idx_p) ;  /* 0x0000290000007944 */ /* 0x01efea0003c00000 */
[----:B------:R-:W-:Y:S01]  /*18970*/  ISETP.GE.AND P1, PT, R219, c[0x0][0x1d4], PT ;  /* 0x00007500db007a0c */ /* 0x000fe20003f26270 */
[----:B------:R-:W-:Y:S01]  /*18980*/  IMAD.MOV.U32 R44, RZ, RZ, R0 ;  /* 0x000000ffff2c7224 */ /* 0x000fe200078e0000 */
[----:B------:R-:W-:Y:S02]  /*18990*/  IADD3 R12, P2, R45, R14, RZ ;  /* 0x0000000e2d0c7210 */ /* 0x000fe40007f5e0ff */
[----:B------:R-:W-:Y:S03]  /*189a0*/  ISETP.GE.AND P0, PT, R221, c[0x0][0x1d4], PT ;  /* 0x00007500dd007a0c */ /* 0x000fe60003f06270 */
[----:B------:R-:W-:Y:S01]  /*189b0*/  IMAD.X R13, R7, 0x1, R5, P2 ;  /* 0x00000001070d7824 */ /* 0x000fe200010e0605 */
        /* <DEDUP_REMOVED lines=12> */
[----:B------:R-:W-:Y:S05]  /*18a80*/  CALL.REL.NOINC `($__internal_11_$__cuda_sm70_shflsync_idx_p) ;  /* 0x000027e000007944 */ /* 0x000fea0003c00000 */
[----:B------:R-:W-:Y:S01]  /*18a90*/  MOV R2, 0x1 ;  /* 0x0000000100027802 */ /* 0x000fe20000000f00 */
[----:B------:R-:W-:Y:S01]  /*18aa0*/  IMAD.MOV.U32 R13, RZ, RZ, R45 ;  /* 0x000000ffff0d7224 */ /* 0x000fe200078e002d */
[----:B------:R-:W-:Y:S01]  /*18ab0*/  MOV R45, 0x181f ;  /* 0x0000181f002d7802 */ /* 0x000fe20000000f00 */
[----:B------:R-:W-:Y:S01]  /*18ac0*/  IMAD.MOV.U32 R44, RZ, RZ, R4 ;  /* 0x000000ffff2c7224 */ /* 0x000fe200078e0004 */
[----:B------:R-:W-:Y:S02]  /*18ad0*/  MOV R3, 0x18af0 ;  /* 0x00018af000037802 */ /* 0x000fe40000000f00 */
[----:B------:R-:W-:Y:S05]  /*18ae0*/  CALL.REL.NOINC `($__internal_11_$__cuda_sm70_shflsync_idx_p) ;  /* 0x0000278000007944 */ /* 0x000fea0003c00000 */
[C---:B------:R-:W-:Y:S01]  /*18af0*/  IADD3 R2, -R7.reuse, 0x10, RZ ;  /* 0x0000001007027810 */ /* 0x040fe20007ffe1ff */
[----:B------:R-:W-:Y:S01]  /*18b00*/  IMAD.MOV.U32 R44, RZ, RZ, R0 ;  /* 0x000000ffff2c7224 */ /* 0x000fe200078e0000 */
[----:B------:R-:W-:Y:S02]  /*18b10*/  ISETP.NE.U32.AND P2, PT, R7, RZ, PT ;  /* 0x000000ff0700720c */ /* 0x000fe40003f45070 */
[----:B------:R-:W-:Y:S04]  /*18b20*/  LOP3.LUT R2, R2, 0xf, RZ, 0xc0, !PT ;  /* 0x0000000f02027812 */ /* 0x000fe800078ec0ff */
[----:B------:R-:W-:Y:S04]  /*18b30*/  IADD3 R2, P1, P0, R2, R45, R14 ;  /* 0x0000002d02027210 */ /* 0x000fe8000783e00e */
[----:B------:R-:W-:Y:S05]  /*18b40*/  IADD3.X R3, RZ, R13, R5, P1, P0 ;  /* 0x0000000dff037210 */ /* 0x000fea0000fe0405 */
        /* <DEDUP_REMOVED lines=13> */
[----:B------:R-:W-:Y:S05]  /*18c20*/  CALL.REL.NOINC `($__internal_11_$__cuda_sm70_shflsync_idx_p) ;  /* 0x0000264000007944 */ /* 0x000fea0003c00000 */
[----:B------:R-:W-:Y:S01]  /*18c30*/  MOV R2, 0x2 ;  /* 0x0000000200027802 */ /* 0x000fe20000000f00 */
[----:B------:R-:W-:Y:S01]  /*18c40*/  IMAD.MOV.U32 R13, RZ, RZ, R45 ;  /* 0x000000ffff0d7224 */ /* 0x000fe200078e002d */
[----:B------:R-:W-:Y:S01]  /*18c50*/  MOV R45, 0x181f ;  /* 0x0000181f002d7802 */ /* 0x000fe20000000f00 */
[----:B------:R-:W-:Y:S01]  /*18c60*/  IMAD.MOV.U32 R44, RZ, RZ, R4 ;  /* 0x000000ffff2c7224 */ /* 0x000fe200078e0004 */
[----:B------:R-:W-:Y:S02]  /*18c70*/  MOV R3, 0x18c90 ;  /* 0x00018c9000037802 */ /* 0x000fe40000000f00 */
[----:B------:R-:W-:Y:S05]  /*18c80*/  CALL.REL.NOINC `($__internal_11_$__cuda_sm70_shflsync_idx_p) ;  /* 0x000025e000007944 */ /* 0x000fea0003c00000 */
[----:B------:R-:W-:Y:S01]  /*18c90*/  MOV R0, R45 ;  /* 0x0000002d00007202 */ /* 0x000fe20000000f00 */
[----:B------:R-:W-:-:S05]  /*18ca0*/  BRA `(.L_x_844) ;  /* 0xfffeeb2000007947 */ /* 0x000fca000383ffff */
.L_x_720:
[----:B------:R-:W-:Y:S01]  /*18cb0*/  MOV R2, RZ ;  /* 0x000000ff00027202 */ /* 0x000fe20000000f00 */
[----:B------:R-:W-:Y:S01]  /*18cc0*/  IMAD.MOV.U32 R44, RZ, RZ, R0 ;  /* 0x000000ffff2c7224 */ /* 0x000fe200078e0000 */
[----:B------:R-:W-:Y:S01]  /*18cd0*/  MOV R3, 0x18d00 ;  /* 0x00018d0000037802 */ /* 0x000fe20000000f00 */
[----:B------:R-:W-:Y:S02]  /*18ce0*/  IMAD.MOV.U32 R45, RZ, RZ, 0x181f ;  /* 0x0000181fff2d7424 */ /* 0x000fe400078e00ff */
[----:B------:R-:W-:Y:S05]  /*18cf0*/  CALL.REL.NOINC `($__internal_11_$__cuda_sm70_shflsync_idx_p) ;  /* 0x0000257000007944 */ /* 0x000fea0003c00000 */
[----:B------:R-:W-:Y:S01]  /*18d00*/  MOV R7, R45 ;  /* 0x0000002d00077202 */ /* 0x000fe20000000f00 */
[----:B------:R-:W-:-:S05]  /*18d10*/  BRA `(.L_x_845) ;  /* 0xfffefce000007947 */ /* 0x000fca000383ffff */
.L_x_721:
[----:B------:R-:W-:Y:S01]  /*18d20*/  MOV R2, RZ ;  /* 0x000000ff00027202 */ /* 0x000fe20000000f00 */
[----:B------:R-:W-:Y:S01]  /*18d30*/  IMAD.MOV.U32 R44, RZ, RZ, R4 ;  /* 0x000000ffff2c7224 */ /* 0x000fe200078e0004 */
[----:B------:R-:W-:Y:S01]  /*18d40*/  MOV R3, 0x18d70 ;  /* 0x00018d7000037802 */ /* 0x000fe20000000f00 */
[----:B------:R-:W-:Y:S02]  /*18d50*/  IMAD.MOV.U32 R45, RZ, RZ, 0x181f ;  /* 0x0000181fff2d7424 */ /* 0x000fe400078e00ff */
[----:B-12---:R-:W-:Y:S05]  /*18d60*/  CALL.REL.NOINC `($__internal_11_$__cuda_sm70_shflsync_idx_p) ;  /* 0x0000250000007944 */ /* 0x006fea0003c00000 */
        /* <DEDUP_REMOVED lines=52> */
.L_x_722:
[----:B------:R-:W-:Y:S01]  /*190b0*/  MOV R2, RZ ;  /* 0x000000ff00027202 */ /* 0x000fe20000000f00 */
[----:B------:R-:W-:Y:S01]  /*190c0*/  IMAD.MOV.U32 R44, RZ, RZ, R5 ;  /* 0x000000ffff2c7224 */ /* 0x000fe200078e0005 */
[----:B------:R-:W-:Y:S01]  /*190d0*/  MOV R3, 0x19100 ;  /* 0x0001910000037802 */ /* 0x000fe20000000f00 */
[----:B------:R-:W-:Y:S02]  /*190e0*/  IMAD.MOV.U32 R45, RZ, RZ, 0x1c1f ;  /* 0x00001c1fff2d7424 */ /* 0x000fe400078e00ff */
[----:B------:R-:W-:Y:S05]  /*190f0*/  CALL.REL.NOINC `($__internal_11_$__cuda_sm70_shflsync_idx_p) ;  /* 0x0000217000007944 */ /* 0x000fea0003c00000 */
[----:B------:R-:W-:Y:S01]  /*19100*/  MOV R4, R45 ;  /* 0x0000002d00047202 */ /* 0x000fe20000000f00 */
[----:B------:R-:W-:-:S05]  /*19110*/  BRA `(.L_x_847) ;  /* 0xfffefc4000007947 */ /* 0x000fca000383ffff */
.L_x_727:
[----:B------:R-:W-:Y:S01]  /*19120*/  MOV R2, 0x1 ;  /* 0x0000000100027802 */ /* 0x000fe20000000f00 */
[----:B------:R-:W-:Y:S01]  /*19130*/  IMAD.MOV.U32 R44, RZ, RZ, R5 ;  /* 0x000000ffff2c7224 */ /* 0x000fe200078e0005 */
[----:B------:R-:W-:Y:S01]  /*19140*/  MOV R3, 0x19170 ;  /* 0x0001917000037802 */ /* 0x000fe20000000f00 */
[----:B------:R-:W-:Y:S02]  /*19150*/  IMAD.MOV.U32 R45, RZ, RZ, 0x1c1f ;  /* 0x00001c1fff2d7424 */ /* 0x000fe400078e00ff */
[----:B-1----:R-:W-:Y:S05]  /*19160*/  CALL.REL.NOINC `($__internal_11_$__cuda_sm70_shflsync_idx_p) ;  /* 0x0000210000007944 */ /* 0x002fea0003c00000 */
[----:B------:R-:W-:Y:S01]  /*19170*/  MOV R4, R45 ;  /* 0x0000002d00047202 */ /* 0x000fe20000000f00 */
[----:B------:R-:W-:-:S05]  /*19180*/  BRA `(.L_x_848) ;  /* 0xffff062000007947 */ /* 0x000fca000383ffff */
.L_x_732:
[----:B------:R-:W-:Y:S02]  /*19190*/  MOV R0, 0x2 ;  /* 0x0000000200007802 */ /* 0x000fe40000000f00 */
[----:B------:R-:W-:Y:S02]  /*191a0*/  MOV R2, 0x191c0 ;  /* 0x000191c000027802 */ /* 0x000fe40000000f00 */
[----:B-12---:R-:W-:Y:S05]  /*191b0*/  CALL.REL.NOINC `($__internal_10_$__cuda_sm70_shflsync_bfly_p) ;  /* 0x0000205000007944 */ /* 0x006fea0003c00000 */
[----:B------:R-:W-:-:S05]  /*191c0*/  BRA `(.L_x_849) ;  /* 0xffff108000007947 */ /* 0x000fca000383ffff */
.L_x_733:
[----:B------:R-:W-:Y:S01]  /*191d0*/  MOV R0, 0x1 ;  /* 0x0000000100007802 */ /* 0x000fe20000000f00 */
[----:B---3--:R-:W-:Y:S01]  /*191e0*/  IMAD.MOV.U32 R4, RZ, RZ, R5 ;  /* 0x000000ffff047224 */ /* 0x008fe200078e0005 */
[----:B------:R-:W-:Y:S02]  /*191f0*/  MOV R2, 0x19210 ;  /* 0x0001921000027802 */ /* 0x000fe40000000f00 */
[----:B------:R-:W-:Y:S05]  /*19200*/  CALL.REL.NOINC `($__internal_10_$__cuda_sm70_shflsync_bfly_p) ;  /* 0x0000200000007944 */ /* 0x000fea0003c00000 */
[----:B------:R-:W-:Y:S01]  /*19210*/  IMAD.MOV.U32 R4, RZ, RZ, R6 ;  /* 0x000000ffff047224 */ /* 0x000fe200078e0006 */
[----:B------:R-:W-:Y:S01]  /*19220*/  FMNMX.FTZ R68, R5, R0, !PT ;  /* 0x0000000005447209 */ /* 0x000fe20007810000 */
[----:B------:R-:W-:Y:S01]  /*19230*/  IMAD.MOV.U32 R0, RZ, RZ, 0x2 ;  /* 0x00000002ff007424 */ /* 0x000fe200078e00ff */
[----:B------:R-:W-:Y:S02]  /*19240*/  MOV R2, 0x19260 ;  /* 0x0001926000027802 */ /* 0x000fe40000000f00 */
[----:B------:R-:W-:Y:S05]  /*19250*/  CALL.REL.NOINC `($__internal_10_$__cuda_sm70_shflsync_bfly_p) ;  /* 0x00001fb000007944 */ /* 0x000fea0003c00000 */
[----:B------:R-:W-:Y:S01]  /*19260*/  FMNMX.FTZ R4, R6, R0, !PT ;  /* 0x0000000006047209 */ /* 0x000fe20007810000 */
[----:B------:R-:W-:Y:S01]  /*19270*/  IMAD.MOV.U32 R0, RZ, RZ, 0x1 ;  /* 0x00000001ff007424 */ /* 0x000fe200078e00ff */
[----:B------:R-:W-:Y:S02]  /*19280*/  MOV R2, 0x192a0 ;  /* 0x000192a000027802 */ /* 0x000fe40000000f00 */
[----:B------:R-:W-:Y:S05]  /*19290*/  CALL.REL.NOINC `($__internal_10_$__cuda_sm70_shflsync_bfly_p) ;  /* 0x00001f7000007944 */ /* 0x000fea0003c00000 */
[----:B------:R-:W-:-:S05]  /*192a0*/  BRA `(.L_x_850) ;  /* 0xffff101000007947 */ /* 0x000fca000383ffff */
.L_x_742:
[----:B------:R-:W-:Y:S01]  /*192b0*/  MOV R2, RZ ;  /* 0x000000ff00027202 */ /* 0x000fe20000000f00 */
[----:B------:R-:W-:Y:S01]  /*192c0*/  IMAD.MOV.U32 R44, RZ, RZ, R0 ;  /* 0x000000ffff2c7224 */ /* 0x000fe200078e0000 */
[----:B------:R-:W-:Y:S01]  /*192d0*/  MOV R3, 0x19300 ;  /* 0x0001930000037802 */ /* 0x000fe20000000f00 */
[----:B------:R-:W-:Y:S02]  /*192e0*/  IMAD.MOV.U32 R45, RZ, RZ, 0x181f ;  /* 0x0000181fff2d7424 */ /* 0x000fe400078e00ff */
[----:B-1--4-:R-:W-:Y:S05]  /*192f0*/  CALL.REL.NOINC `($__internal_11_$__cuda_sm70_shflsync_idx_p) ;  /* 0x00001f7000007944 */ /* 0x012fea0003c00000 */
[----:B------:R-:W-:Y:S01]  /*19300*/  MOV R7, R45 ;  /* 0x0000002d00077202 */ /* 0x000fe20000000f00 */
[----:B------:R-:W-:-:S05]  /*19310*/  BRA `(.L_x_851) ;  /* 0xffff2d4000007947 */ /* 0x000fca000383ffff */
.L_x_743:
        /* <DEDUP_REMOVED lines=57> */
.L_x_746:
[----:B------:R-:W-:Y:S01]  /*196b0*/  MOV R2, RZ ;  /* 0x000000ff00027202 */ /* 0x000fe20000000f00 */
[----:B------:R-:W-:Y:S01]  /*196c0*/  IMAD.MOV.U32 R44, RZ, RZ, R0 ;  /* 0x000000ffff2c7224 */ /* 0x000fe200078e0000 */
[----:B------:R-:W-:Y:S01]  /*196d0*/  MOV R3, 0x19700 ;  /* 0x0001970000037802 */ /* 0x000fe20000000f00 */
[----:B------:R-:W-:Y:S02]  /*196e0*/  IMAD.MOV.U32 R45, RZ, RZ, 0x181f ;  /* 0x0000181fff2d7424 */ /* 0x000fe400078e00ff */
[----:B-1----:R-:W-:Y:S05]  /*196f0*/  CALL.REL.NOINC `($__internal_11_$__cuda_sm70_shflsync_idx_p) ;  /* 0x00001b7000007944 */ /* 0x002fea0003c00000 */
[----:B------:R-:W-:Y:S01]  /*19700*/  MOV R7, R45 ;  /* 0x0000002d00077202 */ /* 0x000fe20000000f00 */
[----:B------:R-:W-:-:S05]  /*19710*/  BRA `(.L_x_853) ;  /* 0xffff3cf000007947 */ /* 0x000fca000383ffff */
.L_x_747:
[----:B------:R-:W-:Y:S01]  /*19720*/  MOV R2, RZ ;  /* 0x000000ff00027202 */ /* 0x000fe20000000f00 */
[----:B------:R-:W-:Y:S01]  /*19730*/  IMAD.MOV.U32 R44, RZ, RZ, R4 ;  /* 0x000000ffff2c7224 */ /* 0x000fe200078e0004 */
[----:B------:R-:W-:Y:S01]  /*19740*/  MOV R3, 0x19770 ;  /* 0x0001977000037802 */ /* 0x000fe20000000f00 */
[----:B------:R-:W-:Y:S02]  /*19750*/  IMAD.MOV.U32 R45, RZ, RZ, 0x181f ;  /* 0x0000181fff2d7424 */ /* 0x000fe400078e00ff */
[----:B-123--:R-:W-:Y:S05]  /*19760*/  CALL.REL.NOINC `($__internal_11_$__cuda_sm70_shflsync_idx_p) ;  /* 0x00001b0000007944 */ /* 0x00efea0003c00000 */
        /* <DEDUP_REMOVED lines=52> */
.L_x_748:
[----:B------:R-:W-:Y:S02]  /*19ab0*/  MOV R0, 0x2 ;  /* 0x0000000200007802 */ /* 0x000fe40000000f00 */
[----:B------:R-:W-:Y:S02]  /*19ac0*/  MOV R2, 0x19ae0 ;  /* 0x00019ae000027802 */ /* 0x000fe40000000f00 */
[----:B------:R-:W-:Y:S05]  /*19ad0*/  CALL.REL.NOINC `($__internal_10_$__cuda_sm70_shflsync_bfly_p) ;  /* 0x0000173000007944 */ /* 0x000fea0003c00000 */
[----:B------:R-:W-:-:S05]  /*19ae0*/  BRA `(.L_x_855) ;  /* 0xffff3ee000007947 */ /* 0x000fca000383ffff */
.L_x_749:
[----:B------:R-:W-:Y:S01]  /*19af0*/  MOV R0, 0x1 ;  /* 0x0000000100007802 */ /* 0x000fe20000000f00 */
[----:B-1----:R-:W-:Y:S01]  /*19b00*/  IMAD.MOV.U32 R4, RZ, RZ, R5 ;  /* 0x000000ffff047224 */ /* 0x002fe200078e0005 */
        /* <DEDUP_REMOVED lines=12> */
.L_x_752:
[----:B--23--:R-:W-:Y:S01]  /*19bd0*/  MOV R2, RZ ;  /* 0x000000ff00027202 */ /* 0x00cfe20000000f00 */
[----:B------:R-:W-:Y:S01]  /*19be0*/  IMAD.MOV.U32 R44, RZ, RZ, R4 ;  /* 0x000000ffff2c7224 */ /* 0x000fe200078e0004 */
[----:B------:R-:W-:Y:S01]  /*19bf0*/  MOV R3, 0x19c20 ;  /* 0x00019c2000037802 */ /* 0x000fe20000000f00 */
[----:B------:R-:W-:Y:S02]  /*19c00*/  IMAD.MOV.U32 R45, RZ, RZ, 0x181f ;  /* 0x0000181fff2d7424 */ /* 0x000fe400078e00ff */
[----:B-1--4-:R-:W-:Y:S05]  /*19c10*/  CALL.REL.NOINC `($__internal_11_$__cuda_sm70_shflsync_idx_p) ;  /* 0x0000165000007944 */ /* 0x012fea0003c00000 */
[----:B------:R-:W-:Y:S01]  /*19c20*/  MOV R12, R45 ;  /* 0x0000002d000c7202 */ /* 0x000fe20000000f00 */
[----:B------:R-:W-:-:S05]  /*19c30*/  BRA `(.L_x_857) ;  /* 0xffff596000007947 */ /* 0x000fca000383ffff */
.L_x_755:
[----:B------:R-:W-:Y:S01]  /*19c40*/  MOV R2, RZ ;  /* 0x000000ff00027202 */ /* 0x000fe20000000f00 */
[----:B------:R-:W-:Y:S01]  /*19c50*/  IMAD.MOV.U32 R44, RZ, RZ, R0 ;  /* 0x000000ffff2c7224 */ /* 0x000fe200078e0000 */
[----:B------:R-:W-:Y:S01]  /*19c60*/  MOV R3, 0x19c90 ;  /* 0x00019c9000037802 */ /* 0x000fe20000000f00 */
[----:B------:R-:W-:Y:S02]  /*19c70*/  IMAD.MOV.U32 R45, RZ, RZ, 0x181f ;  /* 0x0000181fff2d7424 */ /* 0x000fe400078e00ff */
[----:B------:R-:W-:Y:S05]  /*19c80*/  CALL.REL.NOINC `($__internal_11_$__cuda_sm70_shflsync_idx_p) ;  /* 0x000015e000007944 */ /* 0x000fea0003c00000 */
[----:B------:R-:W-:Y:S01]  /*19c90*/  MOV R7, R45 ;  /* 0x0000002d00077202 */ /* 0x000fe20000000f00 */
[----:B------:R-:W-:-:S05]  /*19ca0*/  BRA `(.L_x_858) ;  /* 0xffff6c1000007947 */ /* 0x000fca000383ffff */
.L_x_756:
[----:B------:R-:W-:Y:S01]  /*19cb0*/  MOV R2, RZ ;  /* 0x000000ff00027202 */ /* 0x000fe20000000f00 */
[----:B------:R-:W-:Y:S01]  /*19cc0*/  IMAD.MOV.U32 R44, RZ, RZ, R4 ;  /* 0x000000ffff2c7224 */ /* 0x000fe200078e0004 */
[----:B------:R-:W-:Y:S01]  /*19cd0*/  MOV R3, 0x19d00 ;  /* 0x00019d0000037802 */ /* 0x000fe20000000f00 */
[----:B------:R-:W-:Y:S02]  /*19ce0*/  IMAD.MOV.U32 R45, RZ, RZ, 0x181f ;  /* 0x0000181fff2d7424 */ /* 0x000fe400078e00ff */
[----:B-12---:R-:W-:Y:S05]  /*19cf0*/  CALL.REL.NOINC `($__internal_11_$__cuda_sm70_shflsync_idx_p) ;  /* 0x0000157000007944 */ /* 0x006fea0003c00000 */
[C---:B------:R-:W-:Y:S01]  /*19d00*/  IADD3 R8, -R193.reuse, 0x10, RZ ;  /* 0x00000010c1087810 */ /* 0x040fe20007ffe1ff */
[----:B------:R-:W-:Y:S03]  /*19d10*/  IMAD.MOV.U32 R44, RZ, RZ, R0 ;  /* 0x000000ffff2c7224 */ /* 0x000fe600078e0000 */
[----:B------:R-:W-:Y:S04]  /*19d20*/  LOP3.LUT R8, R8, 0xf, RZ, 0xc0, !PT ;  /* 0x0000000f08087812 */ /* 0x000fe800078ec0ff */
[----:B------:R-:W-:Y:S04]  /*19d30*/  IADD3 R8, P1, P0, R8, R45, R12 ;  /* 0x0000002d08087210 */ /* 0x000fe8000783e00c */
[----:B------:R-:W-:Y:S02]  /*19d40*/  IADD3.X R9, RZ, R7, R5, P1, P0 ;  /* 0x00000007ff097210 */ /* 0x000fe40000fe0405 */
[----:B------:R-:W-:Y:S02]  /*19d50*/  ISETP.NE.U32.AND P1, PT, R193, RZ, PT ;  /* 0x000000ffc100720c */ /* 0x000fe40003f25070 */
[----:B------:R-:W-:Y:S01]  /*19d60*/  IADD3 R2, P0, R45, R13, RZ ;  /* 0x0000000d2d027210 */ /* 0x000fe20007f1e0ff */
[----:B------:R-:W-:Y:S04]  /*19d70*/  IMAD.MOV.U32 R45, RZ, RZ, 0x181f ;  /* 0x0000181fff2d7424 */ /* 0x000fe800078e00ff */
[----:B------:R-:W-:Y:S06]  /*19d80*/  IMAD.X R3, R7, 0x1, R6, P0 ;  /* 0x0000000107037824 */ /* 0x000fec00000e0606 */
[----:B------:R-:W-:Y:S01]  /*19d90*/  @!PT LDS RZ, [RZ] ;  /* 0x00000000fffff984 */ /* 0x000fe20000000800 */
[----:B------:R-:W-:Y:S01]  /*19da0*/  @!PT LDS RZ, [RZ] ;  /* 0x00000000fffff984 */ /* 0x000fe20000000800 */
[----:B------:R-:W-:Y:S01]  /*19db0*/  @!PT LDS RZ, [RZ] ;  /* 0x00000000fffff984 */ /* 0x000fe20000000800 */
[----:B------:R1:W-:Y:S04]  /*19dc0*/  LDGSTS.E.BYPASS.LTC128B.128.ZFILL [R195+0x8100], [R8.64], P1 ;  /* 0x0810000008c37fae */ /* 0x0003e80008941d46 */
[----:B------:R2:W-:Y:S02]  /*19dd0*/  LDGSTS.E.BYPASS.LTC128B.128 [R195+0xb100], [R2.64], !P3 ;  /* 0x0b10000002c37fae */ /* 0x0005e4000d901d46 */
[----:B--2---:R-:W-:Y:S01]  /*19de0*/  MOV R3, 0x19e10 ;  /* 0x00019e1000037802 */ /* 0x004fe20000000f00 */
[----:B------:R-:W-:Y:S02]  /*19df0*/  IMAD.MOV.U32 R2, RZ, RZ, 0x1 ;  /* 0x00000001ff027424 */ /* 0x000fe400078e00ff */
[----:B-1----:R-:W-:Y:S05]  /*19e00*/  CALL.REL.NOINC `($__internal_11_$__cuda_sm70_shflsync_idx_p) ;  /* 0x0000146000007944 */ /* 0x002fea0003c00000 */
[----:B------:R-:W-:Y:S01]  /*19e10*/  MOV R2, 0x1 ;  /* 0x0000000100027802 */ /* 0x000fe20000000f00 */
[----:B------:R-:W-:Y:S01]  /*19e20*/  IMAD.MOV.U32 R7, RZ, RZ, R45 ;  /* 0x000000ffff077224 */ /* 0x000fe200078e002d */
[----:B------:R-:W-:Y:S01]  /*19e30*/  MOV R45, 0x181f ;  /* 0x0000181f002d7802 */ /* 0x000fe20000000f00 */
[----:B------:R-:W-:Y:S01]  /*19e40*/  IMAD.MOV.U32 R44, RZ, RZ, R4 ;  /* 0x000000ffff2c7224 */ /* 0x000fe200078e0004 */
[----:B------:R-:W-:Y:S02]  /*19e50*/  MOV R3, 0x19e70 ;  /* 0x00019e7000037802 */ /* 0x000fe40000000f00 */
[----:B------:R-:W-:Y:S05]  /*19e60*/  CALL.REL.NOINC `($__internal_11_$__cuda_sm70_shflsync_idx_p) ;  /* 0x0000140000007944 */ /* 0x000fea0003c00000 */
        /* <DEDUP_REMOVED lines=25> */
.L_x_757:
[----:B------:R-:W-:Y:S01]  /*1a000*/  MOV R2, RZ ;  /* 0x000000ff00027202 */ /* 0x000fe20000000f00 */
[----:B------:R-:W-:Y:S01]  /*1a010*/  IMAD.MOV.U32 R44, RZ, RZ, R5 ;  /* 0x000000ffff2c7224 */ /* 0x000fe200078e0005 */
[----:B------:R-:W-:Y:S01]  /*1a020*/  MOV R3, 0x1a050 ;  /* 0x0001a05000037802 */ /* 0x000fe20000000f00 */
[----:B------:R-:W-:Y:S02]  /*1a030*/  IMAD.MOV.U32 R45, RZ, RZ, 0x1c1f ;  /* 0x00001c1fff2d7424 */ /* 0x000fe400078e00ff */
[----:B------:R-:W-:Y:S05]  /*1a040*/  CALL.REL.NOINC `($__internal_11_$__cuda_sm70_shflsync_idx_p) ;  /* 0x0000122000007944 */ /* 0x000fea0003c00000 */
[----:B------:R-:W-:Y:S01]  /*1a050*/  MOV R4, R45 ;  /* 0x0000002d00047202 */ /* 0x000fe20000000f00 */
[----:B------:R-:W-:-:S05]  /*1a060*/  BRA `(.L_x_860) ;  /* 0xffff6b6000007947 */ /* 0x000fca000383ffff */
.L_x_762:
[----:B------:R-:W-:Y:S01]  /*1a070*/  MOV R2, 0x1 ;  /* 0x0000000100027802 */ /* 0x000fe20000000f00 */
[----:B------:R-:W-:Y:S01]  /*1a080*/  IMAD.MOV.U32 R44, RZ, RZ, R5 ;  /* 0x000000ffff2c7224 */ /* 0x000fe200078e0005 */
[----:B------:R-:W-:Y:S01]  /*1a090*/  MOV R3, 0x1a0c0 ;  /* 0x0001a0c000037802 */ /* 0x000fe20000000f00 */
[----:B------:R-:W-:Y:S02]  /*1a0a0*/  IMAD.MOV.U32 R45, RZ, RZ, 0x1c1f ;  /* 0x00001c1fff2d7424 */ /* 0x000fe400078e00ff */
[----:B-1----:R-:W-:Y:S05]  /*1a0b0*/  CALL.REL.NOINC `($__internal_11_$__cuda_sm70_shflsync_idx_p) ;  /* 0x000011b000007944 */ /* 0x002fea0003c00000 */
[----:B------:R-:W-:Y:S01]  /*1a0c0*/  MOV R4, R45 ;  /* 0x0000002d00047202 */ /* 0x000fe20000000f00 */
[----:B------:R-:W-:-:S05]  /*1a0d0*/  BRA `(.L_x_861) ;  /* 0xffff754000007947 */ /* 0x000fca000383ffff */
.L_x_767:
[----:B------:R-:W-:Y:S02]  /*1a0e0*/  MOV R0, 0x2 ;  /* 0x0000000200007802 */ /* 0x000fe40000000f00 */
[----:B------:R-:W-:Y:S02]  /*1a0f0*/  MOV R2, 0x1a110 ;  /* 0x0001a11000027802 */ /* 0x000fe40000000f00 */
[----:B-12---:R-:W-:Y:S05]  /*1a100*/  CALL.REL.NOINC `($__internal_10_$__cuda_sm70_shflsync_bfly_p) ;  /* 0x0000110000007944 */ /* 0x006fea0003c00000 */
[----:B------:R-:W-:-:S05]  /*1a110*/  BRA `(.L_x_862) ;  /* 0xffff7fa000007947 */ /* 0x000fca000383ffff */
.L_x_768:
        /* <DEDUP_REMOVED lines=14> */
.L_x_770:
[----:B------:R-:W-:Y:S01]  /*1a200*/  IMAD.MOV.U32 R4, RZ, RZ, R227 ;  /* 0x000000ffff047224 */ /* 0x000fe200078e00e3 */
[----:B------:R-:W-:-:S02]  /*1a210*/  MOV R0, 0x2 ;  /* 0x0000000200007802 */ /* 0x000fc40000000f00 */
[----:B------:R-:W-:Y:S02]  /*1a220*/  MOV R2, 0x1a240 ;  /* 0x0001a24000027802 */ /* 0x000fe40000000f00 */
[----:B------:R-:W-:Y:S05]  /*1a230*/  CALL.REL.NOINC `($__internal_10_$__cuda_sm70_shflsync_bfly_p) ;  /* 0x00000fd000007944 */ /* 0x000fea0003c00000 */
[----:B------:R-:W-:Y:S05]  /*1a240*/  BRA `(.L_x_864) ;  /* 0xffff97f000007947 */ /* 0x000fea000383ffff */
.L_x_771:
[----:B------:R-:W-:Y:S01]  /*1a250*/  IMAD.MOV.U32 R4, RZ, RZ, R6 ;  /* 0x000000ffff047224 */ /* 0x000fe200078e0006 */
[----:B------:R-:W-:Y:S02]  /*1a260*/  MOV R0, 0x1 ;  /* 0x0000000100007802 */ /* 0x000fe40000000f00 */
[----:B------:R-:W-:Y:S02]  /*1a270*/  MOV R2, 0x1a290 ;  /* 0x0001a29000027802 */ /* 0x000fe40000000f00 */
[----:B-1----:R-:W-:Y:S05]  /*1a280*/  CALL.REL.NOINC `($__internal_10_$__cuda_sm70_shflsync_bfly_p) ;  /* 0x00000f8000007944 */ /* 0x002fea0003c00000 */
[----:B------:R-:W-:Y:S01]  /*1a290*/  FADD.FTZ R6, R6, R0 ;  /* 0x0000000006067221 */ /* 0x000fe20000010000 */
[----:B------:R-:W-:Y:S02]  /*1a2a0*/  MOV R4, R228 ;  /* 0x000000e400047202 */ /* 0x000fe40000000f00 */
[----:B------:R-:W-:Y:S02]  /*1a2b0*/  MOV R0, 0x2 ;  /* 0x0000000200007802 */ /* 0x000fe40000000f00 */
[----:B------:R-:W-:Y:S02]  /*1a2c0*/  MOV R2, 0x1a2e0 ;  /* 0x0001a2e000027802 */ /* 0x000fe40000000f00 */
[----:B------:R-:W-:Y:S05]  /*1a2d0*/  CALL.REL.NOINC `($__internal_10_$__cuda_sm70_shflsync_bfly_p) ;  /* 0x00000f3000007944 */ /* 0x000fea0003c00000 */
[----:B------:R-:W-:Y:S01]  /*1a2e0*/  FADD.FTZ R4, R228, R0 ;  /* 0x00000000e4047221 */ /* 0x000fe20000010000 */
[----:B------:R-:W-:Y:S02]  /*1a2f0*/  MOV R0, 0x1 ;  /* 0x0000000100007802 */ /* 0x000fe40000000f00 */
[----:B------:R-:W-:-:S02]  /*1a300*/  MOV R2, 0x1a320 ;  /* 0x0001a32000027802 */ /* 0x000fc40000000f00 */
[----:B------:R-:W-:Y:S05]  /*1a310*/  CALL.REL.NOINC `($__internal_10_$__cuda_sm70_shflsync_bfly_p) ;  /* 0x00000ef000007944 */ /* 0x000fea0003c00000 */
[----:B------:R-:W-:Y:S01]  /*1a320*/  MOV R3, R0 ;  /* 0x0000000000037202 */ /* 0x000fe20000000f00 */
[----:B------:R-:W-:Y:S05]  /*1a330*/  BRA `(.L_x_865) ;  /* 0xffff977000007947 */ /* 0x000fea000383ffff */
.L_x_778:
[----:B--234-:R-:W-:Y:S01]  /*1a340*/  IMAD.MOV.U32 R44, RZ, RZ, R7 ;  /* 0x000000ffff2c7224 */ /* 0x01cfe200078e0007 */
[----:B------:R-:W-:Y:S01]  /*1a350*/  MOV R2, RZ ;  /* 0x000000ff00027202 */ /* 0x000fe20000000f00 */
[----:B------:R-:W-:Y:S01]  /*1a360*/  IMAD.MOV.U32 R45, RZ, RZ, 0x181f ;  /* 0x0000181fff2d7424 */ /* 0x000fe200078e00ff */
[----:B------:R-:W-:-:S02]  /*1a370*/  MOV R3, 0x1a390 ;  /* 0x0001a39000037802 */ /* 0x000fc40000000f00 */
[----:B-1----:R-:W-:Y:S05]  /*1a380*/  CALL.REL.NOINC `($__internal_11_$__cuda_sm70_shflsync_idx_p) ;  /* 0x00000ee000007944 */ /* 0x002fea0003c00000 */
[----:B------:R-:W-:Y:S01]  /*1a390*/  MOV R10, R45 ;  /* 0x0000002d000a7202 */ /* 0x000fe20000000f00 */
[----:B------:R-:W-:Y:S05]  /*1a3a0*/  BRA `(.L_x_866) ;  /* 0xffffaa9000007947 */ /* 0x000fea000383ffff */
.L_x_779:
[----:B------:R-:W-:Y:S01]  /*1a3b0*/  IMAD.MOV.U32 R44, RZ, RZ, R8 ;  /* 0x000000ffff2c7224 */ /* 0x000fe200078e0008 */
[----:B------:R-:W-:Y:S01]  /*1a3c0*/  MOV R2, RZ ;  /* 0x000000ff00027202 */ /* 0x000fe20000000f00 */
[----:B------:R-:W-:Y:S01]  /*1a3d0*/  IMAD.MOV.U32 R45, RZ, RZ, 0x181f ;  /* 0x0000181fff2d7424 */ /* 0x000fe200078e00ff */
[----:B------:R-:W-:-:S02]  /*1a3e0*/  MOV R3, 0x1a400 ;  /* 0x0001a40000037802 */ /* 0x000fc40000000f00 */
[----:B-123--:R-:W-:Y:S05]  /*1a3f0*/  CALL.REL.NOINC `($__internal_11_$__cuda_sm70_shflsync_idx_p) ;  /* 0x00000e7000007944 */ /* 0x00efea0003c00000 */
[----:B------:R-:W-:Y:S01]  /*1a400*/  MOV R0, R45 ;  /* 0x0000002d00007202 */ /* 0x000fe20000000f00 */
[----:B------:R-:W-:Y:S05]  /*1a410*/  BRA `(.L_x_867) ;  /* 0xffffaa4000007947 */ /* 0x000fea000383ffff */
.L_x_782:
[----:B------:R-:W-:Y:S01]  /*1a420*/  IMAD.MOV.U32 R44, RZ, RZ, R7 ;  /* 0x000000ffff2c7224 */ /* 0x000fe200078e0007 */
[----:B--2---:R-:W-:Y:S01]  /*1a430*/  MOV R2, 0x1 ;  /* 0x0000000100027802 */ /* 0x004fe20000000f00 */
[----:B------:R-:W-:Y:S01]  /*1a440*/  IMAD.MOV.U32 R45, RZ, RZ, 0x181f ;  /* 0x0000181fff2d7424 */ /* 0x000fe200078e00ff */
[----:B------:R-:W-:-:S02]  /*1a450*/  MOV R3, 0x1a470 ;  /* 0x0001a47000037802 */ /* 0x000fc40000000f00 */
[----:B-1-34-:R-:W-:Y:S05]  /*1a460*/  CALL.REL.NOINC `($__internal_11_$__cuda_sm70_shflsync_idx_p) ;  /* 0x00000e0000007944 */ /* 0x01afea0003c00000 */
        /* <DEDUP_REMOVED lines=8> */
.L_x_785:
[----:B------:R-:W-:Y:S01]  /*1a4f0*/  IMAD.MOV.U32 R44, RZ, RZ, R7 ;  /* 0x000000ffff2c7224 */ /* 0x000fe200078e0007 */
[----:B-1----:R-:W-:Y:S01]  /*1a500*/  MOV R2, 0x2 ;  /* 0x0000000200027802 */ /* 0x002fe20000000f00 */
[----:B------:R-:W-:Y:S01]  /*1a510*/  IMAD.MOV.U32 R45, RZ, RZ, 0x181f ;  /* 0x0000181fff2d7424 */ /* 0x000fe200078e00ff */
[----:B------:R-:W-:Y:S02]  /*1a520*/  MOV R3, 0x1a540 ;  /* 0x0001a54000037802 */ /* 0x000fe40000000f00 */
[----:B--234-:R-:W-:Y:S05]  /*1a530*/  CALL.REL.NOINC `($__internal_11_$__cuda_sm70_shflsync_idx_p) ;  /* 0x00000d3000007944 */ /* 0x01cfea0003c00000 */
[----:B------:R-:W-:Y:S01]  /*1a540*/  MOV R10, R45 ;  /* 0x0000002d000a7202 */ /* 0x000fe20000000f00 */
[----:B------:R-:W-:Y:S05]  /*1a550*/  BRA `(.L_x_869) ;  /* 0xffffab3000007947 */ /* 0x000fea000383ffff */
.L_x_786:
[----:B------:R-:W-:Y:S01]  /*1a560*/  IMAD.MOV.U32 R44, RZ, RZ, R8 ;  /* 0x000000ffff2c7224 */ /* 0x000fe200078e0008 */
[----:B-1----:R-:W-:Y:S01]  /*1a570*/  MOV R2, 0x2 ;  /* 0x0000000200027802 */ /* 0x002fe20000000f00 */
[----:B------:R-:W-:Y:S01]  /*1a580*/  IMAD.MOV.U32 R45, RZ, RZ, 0x181f ;  /* 0x0000181fff2d7424 */ /* 0x000fe200078e00ff */
[----:B------:R-:W-:Y:S02]  /*1a590*/  MOV R3, 0x1a5b0 ;  /* 0x0001a5b000037802 */ /* 0x000fe40000000f00 */
[----:B--234-:R-:W-:Y:S05]  /*1a5a0*/  CALL.REL.NOINC `($__internal_11_$__cuda_sm70_shflsync_idx_p) ;  /* 0x00000cc000007944 */ /* 0x01cfea0003c00000 */
[----:B------:R-:W-:Y:S01]  /*1a5b0*/  MOV R0, R45 ;  /* 0x0000002d00007202 */ /* 0x000fe20000000f00 */
[----:B------:R-:W-:Y:S05]  /*1a5c0*/  BRA `(.L_x_870) ;  /* 0xffffaae000007947 */ /* 0x000fea000383ffff */
.L_x_789:
[----:B------:R-:W-:Y:S01]  /*1a5d0*/  IMAD.MOV.U32 R44, RZ, RZ, R7 ;  /* 0x000000ffff2c7224 */ /* 0x000fe200078e0007 */
[----:B-1----:R-:W-:Y:S01]  /*1a5e0*/  MOV R2, 0x3 ;  /* 0x0000000300027802 */ /* 0x002fe20000000f00 */
[----:B------:R-:W-:Y:S01]  /*1a5f0*/  IMAD.MOV.U32 R45, RZ, RZ, 0x181f ;  /* 0x0000181fff2d7424 */ /* 0x000fe200078e00ff */
[----:B------:R-:W-:-:S02]  /*1a600*/  MOV R3, 0x1a620 ;  /* 0x0001a62000037802 */ /* 0x000fc40000000f00 */
[----:B--234-:R-:W-:Y:S05]  /*1a610*/  CALL.REL.NOINC `($__internal_11_$__cuda_sm70_shflsync_idx_p) ;  /* 0x00000c5000007944 */ /* 0x01cfea0003c00000 */
        /* <DEDUP_REMOVED lines=8> */
.L_x_791:
[----:B------:R-:W-:Y:S01]  /*1a6a0*/  IMAD.MOV.U32 R44, RZ, RZ, R5 ;  /* 0x000000ffff2c7224 */ /* 0x000fe200078e0005 */
[----:B------:R-:W-:Y:S01]  /*1a6b0*/  MOV R2, RZ ;  /* 0x000000ff00027202 */ /* 0x000fe20000000f00 */
[----:B------:R-:W-:Y:S01]  /*1a6c0*/  IMAD.MOV.U32 R45, RZ, RZ, 0x1c1f ;  /* 0x00001c1fff2d7424 */ /* 0x000fe200078e00ff */
[----:B------:R-:W-:Y:S02]  /*1a6d0*/  MOV R3, 0x1a6f0 ;  /* 0x0001a6f000037802 */ /* 0x000fe40000000f00 */
[----:B------:R-:W-:Y:S05]  /*1a6e0*/  CALL.REL.NOINC `($__internal_11_$__cuda_sm70_shflsync_idx_p) ;  /* 0x00000b8000007944 */ /* 0x000fea0003c00000 */
[----:B------:R-:W-:Y:S01]  /*1a6f0*/  MOV R4, R45 ;  /* 0x0000002d00047202 */ /* 0x000fe20000000f00 */
[----:B------:R-:W-:Y:S05]  /*1a700*/  BRA `(.L_x_872) ;  /* 0xffffadc000007947 */ /* 0x000fea000383ffff */
.L_x_792:
[----:B------:R-:W-:Y:S01]  /*1a710*/  IMAD.MOV.U32 R44, RZ, RZ, R12 ;  /* 0x000000ffff2c7224 */ /* 0x000fe200078e000c */
[----:B------:R-:W-:Y:S01]  /*1a720*/  MOV R2, RZ ;  /* 0x000000ff00027202 */ /* 0x000fe20000000f00 */
[----:B------:R-:W-:Y:S01]  /*1a730*/  IMAD.MOV.U32 R45, RZ, RZ, 0x1c1f ;  /* 0x00001c1fff2d7424 */ /* 0x000fe200078e00ff */
[----:B------:R-:W-:Y:S02]  /*1a740*/  MOV R3, 0x1a760 ;  /* 0x0001a76000037802 */ /* 0x000fe40000000f00 */
[----:B-12---:R-:W-:Y:S05]  /*1a750*/  CALL.REL.NOINC `($__internal_11_$__cuda_sm70_shflsync_idx_p) ;  /* 0x00000b1000007944 */ /* 0x006fea0003c00000 */
[----:B------:R-:W-:Y:S01]  /*1a760*/  MOV R0, R45 ;  /* 0x0000002d00007202 */ /* 0x000fe20000000f00 */
[----:B------:R-:W-:Y:S05]  /*1a770*/  BRA `(.L_x_873) ;  /* 0xffffad7000007947 */ /* 0x000fea000383ffff */
.L_x_795:
[----:B------:R-:W-:Y:S01]  /*1a780*/  IMAD.MOV.U32 R44, RZ, RZ, R5 ;  /* 0x000000ffff2c7224 */ /* 0x000fe200078e0005 */
[----:B----4-:R-:W-:Y:S01]  /*1a790*/  MOV R2, 0x1 ;  /* 0x0000000100027802 */ /* 0x010fe20000000f00 */
[----:B------:R-:W-:Y:S01]  /*1a7a0*/  IMAD.MOV.U32 R45, RZ, RZ, 0x1c1f ;  /* 0x00001c1fff2d7424 */ /* 0x000fe200078e00ff */
[----:B------:R-:W-:-:S02]  /*1a7b0*/  MOV R3, 0x1a7d0 ;  /* 0x0001a7d000037802 */ /* 0x000fc40000000f00 */
[----:B-123--:R-:W-:Y:S05]  /*1a7c0*/  CALL.REL.NOINC `($__internal_11_$__cuda_sm70_shflsync_idx_p) ;  /* 0x00000aa000007944 */ /* 0x00efea0003c00000 */
        /* <DEDUP_REMOVED lines=8> */
.L_x_799:
[----:B------:R-:W-:Y:S01]  /*1a850*/  IMAD.MOV.U32 R44, RZ, RZ, R7 ;  /* 0x000000ffff2c7224 */ /* 0x000fe200078e0007 */
[----:B------:R-:W-:Y:S01]  /*1a860*/  MOV R2, RZ ;  /* 0x000000ff00027202 */ /* 0x000fe20000000f00 */
[----:B------:R-:W-:Y:S01]  /*1a870*/  IMAD.MOV.U32 R45, RZ, RZ, 0x181f ;  /* 0x0000181fff2d7424 */ /* 0x000fe200078e00ff */
[----:B------:R-:W-:Y:S02]  /*1a880*/  MOV R3, 0x1a8a0 ;  /* 0x0001a8a000037802 */ /* 0x000fe40000000f00 */
[----:B------:R-:W-:Y:S05]  /*1a890*/  CALL.REL.NOINC `($__internal_11_$__cuda_sm70_shflsync_idx_p) ;  /* 0x000009d000007944 */ /* 0x000fea0003c00000 */
[----:B------:R-:W-:Y:S01]  /*1a8a0*/  MOV R9, R45 ;  /* 0x0000002d00097202 */ /* 0x000fe20000000f00 */
[----:B------:R-:W-:Y:S05]  /*1a8b0*/  BRA `(.L_x_875) ;  /* 0xffffc19000007947 */ /* 0x000fea000383ffff */
.L_x_800:
[----:B------:R-:W-:Y:S01]  /*1a8c0*/  IMAD.MOV.U32 R44, RZ, RZ, R10 ;  /* 0x000000ffff2c7224 */ /* 0x000fe200078e000a */
[----:B------:R-:W-:Y:S01]  /*1a8d0*/  MOV R2, RZ ;  /* 0x000000ff00027202 */ /* 0x000fe20000000f00 */
[----:B------:R-:W-:Y:S01]  /*1a8e0*/  IMAD.MOV.U32 R45, RZ, RZ, 0x181f ;  /* 0x0000181fff2d7424 */ /* 0x000fe200078e00ff */
[----:B------:R-:W-:Y:S02]  /*1a8f0*/  MOV R3, 0x1a910 ;  /* 0x0001a91000037802 */ /* 0x000fe40000000f00 */
[----:B-12---:R-:W-:Y:S05]  /*1a900*/  CALL.REL.NOINC `($__internal_11_$__cuda_sm70_shflsync_idx_p) ;  /* 0x0000096000007944 */ /* 0x006fea0003c00000 */
[----:B------:R-:W-:Y:S01]  /*1a910*/  MOV R0, R45 ;  /* 0x0000002d00007202 */ /* 0x000fe20000000f00 */
[----:B------:R-:W-:Y:S05]  /*1a920*/  BRA `(.L_x_876) ;  /* 0xffffc14000007947 */ /* 0x000fea000383ffff */
.L_x_803:
        /* <DEDUP_REMOVED lines=13> */
.L_x_806:
[----:B------:R-:W-:Y:S01]  /*1aa00*/  IMAD.MOV.U32 R44, RZ, RZ, R7 ;  /* 0x000000ffff2c7224 */ /* 0x000fe200078e0007 */
[----:B-1----:R-:W-:Y:S01]  /*1aa10*/  MOV R2, 0x2 ;  /* 0x0000000200027802 */ /* 0x002fe20000000f00 */
[----:B------:R-:W-:Y:S01]  /*1aa20*/  IMAD.MOV.U32 R45, RZ, RZ, 0x181f ;  /* 0x0000181fff2d7424 */ /* 0x000fe200078e00ff */
[----:B------:R-:W-:Y:S02]  /*1aa30*/  MOV R3, 0x1aa50 ;  /* 0x0001aa5000037802 */ /* 0x000fe40000000f00 */
[----:B--234-:R-:W-:Y:S05]  /*1aa40*/  CALL.REL.NOINC `($__internal_11_$__cuda_sm70_shflsync_idx_p) ;  /* 0x0000082000007944 */ /* 0x01cfea0003c00000 */
[----:B------:R-:W-:Y:S01]  /*1aa50*/  MOV R9, R45 ;  /* 0x0000002d00097202 */ /* 0x000fe20000000f00 */
[----:B------:R-:W-:Y:S05]  /*1aa60*/  BRA `(.L_x_878) ;  /* 0xffffc24000007947 */ /* 0x000fea000383ffff */
.L_x_807:
[----:B------:R-:W-:Y:S01]  /*1aa70*/  IMAD.MOV.U32 R44, RZ, RZ, R10 ;  /* 0x000000ffff2c7224 */ /* 0x000fe200078e000a */
[----:B------:R-:W-:Y:S01]  /*1aa80*/  MOV R2, 0x2 ;  /* 0x0000000200027802 */ /* 0x000fe20000000f00 */
[----:B------:R-:W-:Y:S01]  /*1aa90*/  IMAD.MOV.U32 R45, RZ, RZ, 0x181f ;  /* 0x0000181fff2d7424 */ /* 0x000fe200078e00ff */
[----:B------:R-:W-:Y:S02]  /*1aaa0*/  MOV R3, 0x1aac0 ;  /* 0x0001aac000037802 */ /* 0x000fe40000000f00 */
[----:B-1234-:R-:W-:Y:S05]  /*1aab0*/  CALL.REL.NOINC `($__internal_11_$__cuda_sm70_shflsync_idx_p) ;  /* 0x000007b000007944 */ /* 0x01efea0003c00000 */
[----:B------:R-:W-:Y:S01]  /*1aac0*/  MOV R0, R45 ;  /* 0x0000002d00007202 */ /* 0x000fe20000000f00 */
[----:B------:R-:W-:Y:S05]  /*1aad0*/  BRA `(.L_x_879) ;  /* 0xffffc1f000007947 */ /* 0x000fea000383ffff */
.L_x_810:
        /* <DEDUP_REMOVED lines=13> */
.L_x_812:
[----:B------:R-:W-:Y:S01]  /*1abb0*/  IMAD.MOV.U32 R44, RZ, RZ, R62 ;  /* 0x000000ffff2c7224 */ /* 0x000fe200078e003e */
[----:B------:R-:W-:Y:S01]  /*1abc0*/  MOV R2, RZ ;  /* 0x000000ff00027202 */ /* 0x000fe20000000f00 */
[----:B------:R-:W-:Y:S01]  /*1abd0*/  IMAD.MOV.U32 R45, RZ, RZ, 0x1f ;  /* 0x0000001fff2d7424 */ /* 0x000fe200078e00ff */
[----:B------:R-:W-:Y:S02]  /*1abe0*/  MOV R3, 0x1ac00 ;  /* 0x0001ac0000037802 */ /* 0x000fe40000000f00 */
[----:B-1----:R-:W-:Y:S05]  /*1abf0*/  CALL.REL.NOINC `($__internal_11_$__cuda_sm70_shflsync_idx_p) ;  /* 0x0000067000007944 */ /* 0x002fea0003c00000 */
[----:B------:R-:W-:Y:S01]  /*1ac00*/  MOV R9, R45 ;  /* 0x0000002d00097202 */ /* 0x000fe20000000f00 */
[----:B------:R-:W-:Y:S05]  /*1ac10*/  BRA `(.L_x_881) ;  /* 0xffffc38000007947 */ /* 0x000fea000383ffff */
.L_x_813:
[----:B------:R-:W-:Y:S01]  /*1ac20*/  IMAD.MOV.U32 R44, RZ, RZ, R62 ;  /* 0x000000ffff2c7224 */ /* 0x000fe200078e003e */
[----:B------:R-:W-:Y:S01]  /*1ac30*/  MOV R2, 0x1 ;  /* 0x0000000100027802 */ /* 0x000fe20000000f00 */
[----:B------:R-:W-:Y:S01]  /*1ac40*/  IMAD.MOV.U32 R45, RZ, RZ, 0x1f ;  /* 0x0000001fff2d7424 */ /* 0x000fe200078e00ff */
[----:B------:R-:W-:Y:S02]  /*1ac50*/  MOV R3, 0x1ac70 ;  /* 0x0001ac7000037802 */ /* 0x000fe40000000f00 */
[----:B-123--:R-:W-:Y:S05]  /*1ac60*/  CALL.REL.NOINC `($__internal_11_$__cuda_sm70_shflsync_idx_p) ;  /* 0x0000060000007944 */ /* 0x00efea0003c00000 */
[----:B------:R-:W-:Y:S01]  /*1ac70*/  MOV R8, R45 ;  /* 0x0000002d00087202 */ /* 0x000fe20000000f00 */
[----:B------:R-:W-:Y:S05]  /*1ac80*/  BRA `(.L_x_882) ;  /* 0xffffc33000007947 */ /* 0x000fea000383ffff */
.L_x_814:
[----:B------:R-:W-:Y:S02]  /*1ac90*/  MOV R2, 0x1 ;  /* 0x0000000100027802 */ /* 0x000fe40000000f00 */
[----:B------:R-:W-:-:S02]  /*1aca0*/  MOV R3, 0x1acc0 ;  /* 0x0001acc000037802 */ /* 0x000fc40000000f00 */
[----:B--234-:R-:W-:Y:S05]  /*1acb0*/  CALL.REL.NOINC `($__internal_12_$__cuda_sm70_shflsync_up_p) ;  /* 0x0000061000007944 */ /* 0x01cfea0003c00000 */
[----:B------:R-:W-:Y:S05]  /*1acc0*/  BRA `(.L_x_883) ;  /* 0xffffc41000007947 */ /* 0x000fea000383ffff */
.L_x_815:
[----:B------:R-:W-:Y:S02]  /*1acd0*/  MOV R2, 0x2 ;  /* 0x0000000200027802 */ /* 0x000fe40000000f00 */
[----:B------:R-:W-:-:S02]  /*1ace0*/  MOV R3, 0x1ad00 ;  /* 0x0001ad0000037802 */ /* 0x000fc40000000f00 */
[----:B--23--:R-:W-:Y:S05]  /*1acf0*/  CALL.REL.NOINC `($__internal_12_$__cuda_sm70_shflsync_up_p) ;  /* 0x000005d000007944 */ /* 0x00cfea0003c00000 */
        /* <DEDUP_REMOVED lines=24> */
.L_x_819:
[----:B------:R-:W-:Y:S02]  /*1ae80*/  MOV R2, 0x1 ;  /* 0x0000000100027802 */ /* 0x000fe40000000f00 */
[----:B------:R-:W-:Y:S02]  /*1ae90*/  MOV R3, 0x1aeb0 ;  /* 0x0001aeb000037802 */ /* 0x000fe40000000f00 */
[----:B------:R-:W-:Y:S05]  /*1aea0*/  CALL.REL.NOINC `($__internal_12_$__cuda_sm70_shflsync_up_p) ;  /* 0x0000042000007944 */ /* 0x000fea0003c00000 */
[----:B------:R-:W-:Y:S01]  /*1aeb0*/  MOV R2, R4 ;  /* 0x0000000400027202 */ /* 0x000fe20000000f00 */
[----:B------:R-:W-:Y:S05]  /*1aec0*/  BRA `(.L_x_885) ;  /* 0xffffc46000007947 */ /* 0x000fea000383ffff */
.L_x_820:
[----:B------:R-:W-:Y:S02]  /*1aed0*/  MOV R2, 0x2 ;  /* 0x0000000200027802 */ /* 0x000fe40000000f00 */
[----:B------:R-:W-:Y:S02]  /*1aee0*/  MOV R3, 0x1af00 ;  /* 0x0001af0000037802 */ /* 0x000fe40000000f00 */
        /* <DEDUP_REMOVED lines=25> */
.L_x_822:
[----:B------:R-:W-:Y:S02]  /*1b080*/  SEL R0, RZ, 0x1, P0 ;  /* 0x00000001ff007807 */ /* 0x000fe40000000000 */
[----:B------:R-:W-:Y:S02]  /*1b090*/  MOV R2, 0x1b0b0 ;  /* 0x0001b0b000027802 */ /* 0x000fe40000000f00 */
[----:B-1----:R-:W-:Y:S05]  /*1b0a0*/  CALL.REL.NOINC `($__internal_13_$__cuda_sm70_votesync_ballot) ;  /* 0x0000029000007944 */ /* 0x002fea0003c00000 */
[----:B------:R-:W-:Y:S01]  /*1b0b0*/  MOV R5, R0 ;  /* 0x0000000000057202 */ /* 0x000fe20000000f00 */
[----:B------:R-:W-:Y:S05]  /*1b0c0*/  BRA `(.L_x_887) ;  /* 0xffffc3f000007947 */ /* 0x000fea000383ffff */
.L_x_823:
[----:B------:R-:W-:Y:S01]  /*1b0d0*/  IMAD.MOV.U32 R44, RZ, RZ, R6 ;  /* 0x000000ffff2c7224 */ /* 0x000fe200078e0006 */
[----:B------:R-:W-:Y:S01]  /*1b0e0*/  MOV R2, R0 ;  /* 0x0000000000027202 */ /* 0x000fe20000000f00 */
[----:B------:R-:W-:Y:S01]  /*1b0f0*/  IMAD.MOV.U32 R45, RZ, RZ, 0x1f ;  /* 0x0000001fff2d7424 */ /* 0x000fe200078e00ff */
[----:B------:R-:W-:Y:S02]  /*1b100*/  MOV R3, 0x1b120 ;  /* 0x0001b12000037802 */ /* 0x000fe40000000f00 */
[----:B-1----:R-:W-:Y:S05]  /*1b110*/  CALL.REL.NOINC `($__internal_11_$__cuda_sm70_shflsync_idx_p) ;  /* 0x0000015000007944 */ /* 0x002fea0003c00000 */
[----:B------:R-:W-:Y:S01]  /*1b120*/  IMAD.MOV.U32 R10, RZ, RZ, R45 ;  /* 0x000000ffff0a7224 */ /* 0x000fe200078e002d */
[----:B------:R-:W-:Y:S01]  /*1b130*/  MOV R2, R0 ;  /* 0x0000000000027202 */ /* 0x000fe20000000f00 */
[----:B------:R-:W-:Y:S01]  /*1b140*/  IMAD.MOV.U32 R44, RZ, RZ, R7 ;  /* 0x000000ffff2c7224 */ /* 0x000fe200078e0007 */
[----:B------:R-:W-:-:S02]  /*1b150*/  MOV R45, 0x1f ;  /* 0x0000001f002d7802 */ /* 0x000fc40000000f00 */
[----:B------:R-:W-:Y:S02]  /*1b160*/  MOV R3, 0x1b180 ;  /* 0x0001b18000037802 */ /* 0x000fe40000000f00 */
[----:B------:R-:W-:Y:S05]  /*1b170*/  CALL.REL.NOINC `($__internal_11_$__cuda_sm70_shflsync_idx_p) ;  /* 0x000000f000007944 */ /* 0x000fea0003c00000 */
[----:B------:R-:W-:Y:S01]  /*1b180*/  MOV R7, R45 ;  /* 0x0000002d00077202 */ /* 0x000fe20000000f00 */
[----:B------:R-:W-:Y:S05]  /*1b190*/  BRA `(.L_x_888) ;  /* 0xffffc37000007947 */ /* 0x000fea000383ffff */
.L_x_826:
[----:B------:R-:W-:Y:S01]  /*1b1a0*/  IMAD.MOV.U32 R44, RZ, RZ, R4 ;  /* 0x000000ffff2c7224 */ /* 0x000fe200078e0004 */
[----:B------:R-:W-:Y:S01]  /*1b1b0*/  MOV R2, R0 ;  /* 0x0000000000027202 */ /* 0x000fe20000000f00 */
[----:B------:R-:W-:Y:S01]  /*1b1c0*/  IMAD.MOV.U32 R45, RZ, RZ, 0x1f ;  /* 0x0000001fff2d7424 */ /* 0x000fe200078e00ff */
[----:B------:R-:W-:Y:S02]  /*1b1d0*/  MOV R3, 0x1b1f0 ;  /* 0x0001b1f000037802 */ /* 0x000fe40000000f00 */
[----:B-1-34-:R-:W-:Y:S05]  /*1b1e0*/  CALL.REL.NOINC `($__internal_11_$__cuda_sm70_shflsync_idx_p) ;  /* 0x0000008000007944 */ /* 0x01afea0003c00000 */
[----:B------:R-:W-:Y:S01]  /*1b1f0*/  MOV R11, R45 ;  /* 0x0000002d000b7202 */ /* 0x000fe20000000f00 */
[----:B------:R-:W-:Y:S05]  /*1b200*/  BRA `(.L_x_825) ;  /* 0xffffc36000007947 */ /* 0x000fea000383ffff */
        .weak           $__internal_10_$__cuda_sm70_shflsync_bfly_p
        .type           $__internal_10_$__cuda_sm70_shflsync_bfly_p,@function
        .size           $__internal_10_$__cuda_sm70_shflsync_bfly_p,($__internal_11_$__cuda_sm70_shflsync_idx_p - $__internal_10_$__cuda_sm70_shflsync_bfly_p)
$__internal_10_$__cuda_sm70_shflsync_bfly_p:
[----:B------:R-:W-:Y:S02]  /*1b210*/  MOV R35, 0xffffffff ;  /* 0xffffffff00237802 */ /* 0x000fe40000000f00 */
[----:B------:R-:W-:Y:S02]  /*1b220*/  MOV R3, 0x1f ;  /* 0x0000001f00037802 */ /* 0x000fe40000000f00 */
[----:B------:R-:W-:Y:S04]  /*1b230*/  WARPSYNC R35 ;  /* 0x0000002300007348 */ /* 0x000fe80003800000 */
[----:B------:R1:W2:Y:S02]  /*1b240*/  SHFL.BFLY PT, R0, R4, R0, R3 ;  /* 0x0c00000004007389 */ /* 0x0002a400000e0003 */
[----:B-1----:R-:W-:-:S04]  /*1b250*/  MOV R3, 0x0 ;  /* 0x0000000000037802 */ /* 0x002fc80000000f00 */
[----:B--2---:R-:W-:Y:S05]  /*1b260*/  RET.REL.NODEC R2 `(_ZN7cutlass13device_kernelIN5flash19enable_sm80_to_sm89INS1_16FlashAttnFwdSm80INS1_25CollectiveMainloopFwdSm80ILi8ELi1ELb1EN4cute5tupleIJNS5_1CILi128EEENS7_ILi96EEES8_EEELi128ENS_10bfloat16_tEfNS_4arch4Sm80ELb0ELb1ELb1ELb1ELb1ELb0ELb1ELb1EEENS1_21CollectiveEpilogueFwdINS6_IJS8_S8_S9_EEENS6_IJNS7_ILi1EEESH_SH_EEESB_SD_Li256ELb1ELb1ELb1ELb0EEENS1_36VarlenDynamicPersistentTileSchedulerILi128ELi96ELi256ELi256ELb1ELb1ELb0ELb1ELb0ELb1EEEEEEEEEvNT_6ParamsE) ;  /* 0xfffe4d9002007950 */ /* 0x004fea0003c3ffff */
        .weak           $__internal_11_$__cuda_sm70_shflsync_idx_p
        .type           $__internal_11_$__cuda_sm70_shflsync_idx_p,@function
        .size           $__internal_11_$__cuda_sm70_shflsync_idx_p,($__internal_12_$__cuda_sm70_shflsync_up_p - $__internal_11_$__cuda_sm70_shflsync_idx_p)
$__internal_11_$__cuda_sm70_shflsync_idx_p:
[----:B------:R-:W-:-:S04]  /*1b270*/  MOV R212, 0xffffffff ;  /* 0xffffffff00d47802 */ /* 0x000fc80000000f00 */
[----:B------:R-:W-:Y:S04]  /*1b280*/  WARPSYNC R212 ;  /* 0x000000d400007348 */ /* 0x000fe80003800000 */
[----:B------:R1:W2:Y:S02]  /*1b290*/  SHFL.IDX PT, R45, R44, R2, R45 ;  /* 0x000000022c2d7389 */ /* 0x0002a400000e002d */
[----:B-1----:R-:W-:Y:S02]  /*1b2a0*/  MOV R2, R3 ;  /* 0x0000000300027202 */ /* 0x002fe40000000f00 */
[----:B------:R-:W-:-:S04]  /*1b2b0*/  MOV R3, 0x0 ;  /* 0x0000000000037802 */ /* 0x000fc80000000f00 */
[----:B--2---:R-:W-:Y:S05]  /*1b2c0*/  RET.REL.NODEC R2 `(_ZN7cutlass13device_kernelIN5flash19enable_sm80_to_sm89INS1_16FlashAttnFwdSm80INS1_25CollectiveMainloopFwdSm80ILi8ELi1ELb1EN4cute5tupleIJNS5_1CILi128EEENS7_ILi96EEES8_EEELi128ENS_10bfloat16_tEfNS_4arch4Sm80ELb0ELb1ELb1ELb1ELb1ELb0ELb1ELb1EEENS1_21CollectiveEpilogueFwdINS6_IJS8_S8_S9_EEENS6_IJNS7_ILi1EEESH_SH_EEESB_SD_Li256ELb1ELb1ELb1ELb0EEENS1_36VarlenDynamicPersistentTileSchedulerILi128ELi96ELi256ELi256ELb1ELb1ELb0ELb1ELb0ELb1EEEEEEEEEvNT_6ParamsE) ;  /* 0xfffe4d3002007950 */ /* 0x004fea0003c3ffff */
        .weak           $__internal_12_$__cuda_sm70_shflsync_up_p
        .type           $__internal_12_$__cuda_sm70_shflsync_up_p,@function
        .size           $__internal_12_$__cuda_sm70_shflsync_up_p,($__internal_13_$__cuda_sm70_votesync_ballot - $__internal_12_$__cuda_sm70_shflsync_up_p)
$__internal_12_$__cuda_sm70_shflsync_up_p:
[----:B------:R-:W-:Y:S02]  /*1b2d0*/  IMAD.MOV.U32 R4, RZ, RZ, RZ ;  /* 0x000000ffff047224 */ /* 0x000fe400078e00ff */
[----:B------:R-:W-:-:S04]  /*1b2e0*/  IMAD.MOV.U32 R10, RZ, RZ, -0x1 ;  /* 0xffffffffff0a7424 */ /* 0x000fc800078e00ff */
[----:B------:R-:W-:Y:S04]  /*1b2f0*/  WARPSYNC R10 ;  /* 0x0000000a00007348 */ /* 0x000fe80003800000 */
[----:B------:R1:W2:Y:S02]  /*1b300*/  SHFL.UP PT, R4, R0, R2, R4 ;  /* 0x0400000200047389 */ /* 0x0002a400000e0004 */
[----:B-1----:R-:W-:Y:S02]  /*1b310*/  MOV R2, R3 ;  /* 0x0000000300027202 */ /* 0x002fe40000000f00 */
[----:B------:R-:W-:-:S04]  /*1b320*/  MOV R3, 0x0 ;  /* 0x0000000000037802 */ /* 0x000fc80000000f00 */
[----:B--2---:R-:W-:Y:S05]  /*1b330*/  RET.REL.NODEC R2 `(_ZN7cutlass13device_kernelIN5flash19enable_sm80_to_sm89INS1_16FlashAttnFwdSm80INS1_25CollectiveMainloopFwdSm80ILi8ELi1ELb1EN4cute5tupleIJNS5_1CILi128EEENS7_ILi96EEES8_EEELi128ENS_10bfloat16_tEfNS_4arch4Sm80ELb0ELb1ELb1ELb1ELb1ELb0ELb1ELb1EEENS1_21CollectiveEpilogueFwdINS6_IJS8_S8_S9_EEENS6_IJNS7_ILi1EEESH_SH_EEESB_SD_Li256ELb1ELb1ELb1ELb0EEENS1_36VarlenDynamicPersistentTileSchedulerILi128ELi96ELi256ELi256ELb1ELb1ELb0ELb1ELb0ELb1EEEEEEEEEvNT_6ParamsE) ;  /* 0xfffe4cc002007950 */ /* 0x004fea0003c3ffff */
        .weak           $__internal_13_$__cuda_sm70_votesync_ballot
        .type           $__internal_13_$__cuda_sm70_votesync_ballot,@function
        .size           $__internal_13_$__cuda_sm70_votesync_ballot,(.L_x_3585 - $__internal_13_$__cuda_sm70_votesync_ballot)
$__internal_13_$__cuda_sm70_votesync_ballot:
[----:B------:R-:W-:Y:S01]  /*1b340*/  ISETP.NE.U32.AND P0, PT, R0, 0x1, PT ;  /* 0x000000010000780c */ /* 0x000fe20003f05070 */
[----:B------:R-:W-:-:S04]  /*1b350*/  IMAD.MOV.U32 R3, RZ, RZ, -0x1 ;  /* 0xffffffffff037424 */ /* 0x000fc800078e00ff */
[----:B------:R-:W-:Y:S08]  /*1b360*/  WARPSYNC R3 ;  /* 0x0000000300007348 */ /* 0x000ff00003800000 */
[----:B------:R-:W-:-:S04]  /*1b370*/  VOTE.ANY R0, PT, !P0 ;  /* 0x0000000000007806 */ /* 0x000fc800040e0100 */
[----:B------:R-:W-:Y:S01]  /*1b380*/  LOP3.LUT R0, R0, R3, RZ, 0xc0, !PT ;  /* 0x0000000300007212 */ /* 0x000fe200078ec0ff */
[----:B------:R-:W-:-:S04]  /*1b390*/  IMAD.MOV.U32 R3, RZ, RZ, 0x0 ;  /* 0x00000000ff037424 */ /* 0x000fc800078e00ff */
[----:B------:R-:W-:Y:S05]  /*1b3a0*/  RET.REL.NODEC R2 `(_ZN7cutlass13device_kernelIN5flash19enable_sm80_to_sm89INS1_16FlashAttnFwdSm80INS1_25CollectiveMainloopFwdSm80ILi8ELi1ELb1EN4cute5tupleIJNS5_1CILi128EEENS7_ILi96EEES8_EEELi128ENS_10bfloat16_tEfNS_4arch4Sm80ELb0ELb1ELb1ELb1ELb1ELb0ELb1ELb1EEENS1_21CollectiveEpilogueFwdINS6_IJS8_S8_S9_EEENS6_IJNS7_ILi1EEESH_SH_EEESB_SD_Li256ELb1ELb1ELb1ELb0EEENS1_36VarlenDynamicPersistentTileSchedulerILi128ELi96ELi256ELi256ELb1ELb1ELb0ELb1ELb0ELb1EEEEEEEEEvNT_6ParamsE) ;  /* 0xfffe4c5002007950 */ /* 0x000fea0003c3ffff */
.L_x_889:
        /* <DEDUP_REMOVED lines=13> */
.L_x_3585:


//--------------------- .text._ZN7cutlass13device_kernelIN5flash19enable_sm80_to_sm89INS1_16FlashAttnFwdSm80INS1_25CollectiveMainloopFwdSm80ILi8ELi1ELb1EN4cute5tupleIJNS5_1CILi128EEENS7_ILi96EEES8_EEELi128ENS_10bfloat16_tEfNS_4arch4Sm80ELb0ELb1ELb1ELb1ELb1ELb1ELb1ELb1EEENS1_21CollectiveEpilogueFwdINS6_IJS8_S8_S9_EEENS6_IJNS7_ILi1EEESH_SH_EEESB_SD_Li256ELb1ELb1ELb1ELb0EEENS1_36VarlenDynamicPersistentTileSchedulerILi128ELi96ELi256ELi256ELb1ELb1ELb0ELb1ELb0ELb1EEEEEEEEEvNT_6ParamsE --------------------------
	.section	.text._ZN7cutlass13device_kernelIN5flash19enable_sm80_to_sm89INS1_16FlashAttnFwdSm80INS1_25CollectiveMainloopFwdSm80ILi8ELi1ELb1EN4cute5tupleIJNS5_1CILi128EEENS7_ILi96EEES8_EEELi128ENS_10bfloat16_tEfNS_4arch4Sm80ELb0ELb1ELb1ELb1ELb1ELb1ELb1ELb1EEENS1_21CollectiveEpilogueFwdINS6_IJS8_S8_S9_EEENS6_IJNS7_ILi1EEESH_SH_EEESB_SD_Li256ELb1ELb1ELb1ELb0EEENS1_36VarlenDynamicPersistentTileSchedulerILi128ELi96ELi256ELi256ELb1ELb1ELb0ELb1ELb0ELb1EEEEEEEEEvNT_6ParamsE,"ax",@progbits
	.sectioninfo	@"SHI_REGISTERS=255"
	.align	128
.text._ZN7cutlass13device_kernelIN5flash19enable_sm80_to_sm89INS1_16FlashAttnFwdSm80INS1_25CollectiveMainloopFwdSm80ILi8ELi1ELb1EN4cute5tupleIJNS5_1CILi128EEENS7_ILi96EEES8_EEELi128ENS_10bfloat16_tEfNS_4arch4Sm80ELb0ELb1ELb1ELb1ELb1ELb1ELb1ELb1EEENS1_21CollectiveEpilogueFwdINS6_IJS8_S8_S9_EEENS6_IJNS7_ILi1EEESH_SH_EEESB_SD_Li256ELb1ELb1ELb1ELb0EEENS1_36VarlenDynamicPersistentTileSchedulerILi128ELi96ELi256ELi256ELb1ELb1ELb0ELb1ELb0ELb1EEEEEEEEEvNT_6ParamsE:
        .type           _ZN7cutlass13device_kernelIN5flash19enable_sm80_to_sm89INS1_16FlashAttnFwdSm80INS1_25CollectiveMainloopFwdSm80ILi8ELi1ELb1EN4cute5tupleIJNS5_1CILi128EEENS7_ILi96EEES8_EEELi128ENS_10bfloat16_tEfNS_4arch4Sm80ELb0ELb1ELb1ELb1ELb1ELb1ELb1ELb1EEENS1_21CollectiveEpilogueFwdINS6_IJS8_S8_S9_EEENS6_IJNS7_ILi1EEESH_SH_EEESB_SD_Li256ELb1ELb1ELb1ELb0EEENS1_36VarlenDynamicPersistentTileSchedulerILi128ELi96ELi256ELi256ELb1ELb1ELb0ELb1ELb0ELb1EEEEEEEEEvNT_6ParamsE,@function
        .size           _ZN7cutlass13device_kernelIN5flash19enable_sm80_to_sm89INS1_16FlashAttnFwdSm80INS1_25CollectiveMainloopFwdSm80ILi8ELi1ELb1EN4cute5tupleIJNS5_1CILi128EEENS7_ILi96EEES8_EEELi128ENS_10bfloat16_tEfNS_4arch4Sm80ELb0ELb1ELb1ELb1ELb1ELb1ELb1ELb1EEENS1_21CollectiveEpilogueFwdINS6_IJS8_S8_S9_EEENS6_IJNS7_ILi1EEESH_SH_EEESB_SD_Li256ELb1ELb1ELb1ELb0EEENS1_36VarlenDynamicPersistentTileSchedulerILi128ELi96ELi256ELi256ELb1ELb1ELb0ELb1ELb0ELb1EEEEEEEEEvNT_6ParamsE,(.L_x_3590 - _ZN7cutlass13device_kernelIN5flash19enable_sm80_to_sm89INS1_16FlashAttnFwdSm80INS1_25CollectiveMainloopFwdSm80ILi8ELi1ELb1EN4cute5tupleIJNS5_1CILi128EEENS7_ILi96EEES8_EEELi128ENS_10bfloat16_tEfNS_4arch4Sm80ELb0ELb1ELb1ELb1ELb1ELb1ELb1ELb1EEENS1_21CollectiveEpilogueFwdINS6_IJS8_S8_S9_EEENS6_IJNS7_ILi1EEESH_SH_EEESB_SD_Li256ELb1ELb1ELb1ELb0EEENS1_36VarlenDynamicPersistentTileSchedulerILi128ELi96ELi256ELi256ELb1ELb1ELb0ELb1ELb0ELb1EEEEEEEEEvNT_6ParamsE)
        .other          _ZN7cutlass13device_kernelIN5flash19enable_sm80_to_sm89INS1_16FlashAttnFwdSm80INS1_25CollectiveMainloopFwdSm80ILi8ELi1ELb1EN4cute5tupleIJNS5_1CILi128EEENS7_ILi96EEES8_EEELi128ENS_10bfloat16_tEfNS_4arch4Sm80ELb0ELb1ELb1ELb1ELb1ELb1ELb1ELb1EEENS1_21CollectiveEpilogueFwdINS6_IJS8_S8_S9_EEENS6_IJNS7_ILi1EEESH_SH_EEESB_SD_Li256ELb1ELb1ELb1ELb0EEENS1_36VarlenDynamicPersistentTileSchedulerILi128ELi96ELi256ELi256ELb1ELb1ELb0ELb1ELb0ELb1EEEEEEEEEvNT_6ParamsE,@"STO_CUDA_ENTRY STV_DEFAULT"
_ZN7cutlass13device_kernelIN5flash19enable_sm80_to_sm89INS1_16FlashAttnFwdSm80INS1_25CollectiveMainloopFwdSm80ILi8ELi1ELb1EN4cute5tupleIJNS5_1CILi128EEENS7_ILi96EEES8_EEELi128ENS_10bfloat16_tEfNS_4arch4Sm80ELb0ELb1ELb1ELb1ELb1ELb1ELb1ELb1EEENS1_21CollectiveEpilogueFwdINS6_IJS8_S8_S9_EEENS6_IJNS7_ILi1EEESH_SH_EEESB_SD_Li256ELb1ELb1ELb1ELb0EEENS1_36VarlenDynamicPersistentTileSchedulerILi128ELi96ELi256ELi256ELb1ELb1ELb0ELb1ELb0ELb1EEEEEEEEEvNT_6ParamsE:
[----:B------:R-:W-:-:S03]  /*0000*/  MOV R1, c[0x0][0x28] ;  /* 0x00000a0000017a02 */ /* 0x000fc60000000f00 */
[----:B------:R-:W1:Y:S01]  /*0010*/  S2R R2, SR_TID.X ;  /* 0x0000000000027919 */ /* 0x000e620000002100 */
[----:B------:R-:W-:Y:S01]  /*0020*/  IADD3 R1, R1, -0x70, RZ ;  /* 0xffffff9001017810 */ /* 0x000fe20007ffe0ff */
[----:B------:R-:W-:Y:S01]  /*0030*/  ULDC.64 UR8, c[0x0][0x118] ;  /* 0x0000460000087ab9 */ /* 0x000fe20000000a00 */
[----:B-1----:R-:W-:-:S05]  /*0040*/  SHF.R.U32.HI R0, RZ, 0x5, R2 ;  /* 0x00000005ff007819 */ /* 0x002fca0000011602 */
[----:B------:R-:W1:Y:S02]  /*0050*/  SHFL.IDX PT, R3, R0, RZ, 0x1f ;  /* 0x00001fff00037589 */ /* 0x000e6400000e0000 */
[----:B-1----:R-:W-:Y:S02]  /*0060*/  ISETP.NE.AND P0, PT, R3, RZ, PT ;  /* 0x000000ff0300720c */ /* 0x002fe40003f05270 */
[----:B------:R-:W-:Y:S11]  /*0070*/  STL [R1+0x5c], R3 ;  /* 0x00005c0301007387 */ /* 0x000ff60000100800 */
[----:B------:R-:W-:Y:S06]  /*0080*/  @P0 BAR.SYNC.DEFER_BLOCKING 0x5, 0x100 ;  /* 0x0144000000000b1d */ /* 0x000fec0000010000 */
[----:B------:R-:W1:Y:S04]  /*0090*/  @P0 LDS.128 R4, [0xe100] ;  /* 0x00e10000ff040984 */ /* 0x000e680000000c00 */
[----:B-1----:R1:W-:Y:S04]  /*00a0*/  @P0 STL.64 [R1+0x18], R4 ;  /* 0x0000180401000387 */ /* 0x0023e80000100a00 */
[----:B------:R1:W-:Y:S04]  /*00b0*/  @P0 STL.64 [R1+0x20], R6 ;  /* 0x0000200601000387 */ /* 0x0003e80000100a00 */
[----:B------:R-:W-:Y:S06]  /*00c0*/  @P0 BAR.ARV 0x4, 0x100 ;  /* 0x0104000000000b1d */ /* 0x000fec0000002000 */
[----:B------:R-:W-:Y:S05]  /*00d0*/  @P0 BRA `(.L_x_890) ;  /* 0x00000fd000000947 */ /* 0x000fea0003800000 */
[----:B------:R-:W-:Y:S01]  /*00e0*/  LOP3.LUT R13, R2, 0x1f, RZ, 0xc0, !PT ;  /* 0x0000001f020d7812 */ /* 0x000fe200078ec0ff */
[----:B------:R-:W-:-:S03]  /*00f0*/  CS2R R8, SRZ ;  /* 0x0000000000087805 */ /* 0x000fc6000001ff00 */
[----:B------:R-:W-:-:S04]  /*0100*/  ISETP.NE.AND P6, PT, R13, 0x1f, PT ;  /* 0x0000001f0d00780c */ /* 0x000fc80003fc5270 */
[----:B------:R-:W-:-:S13]  /*0110*/  ISETP.GE.OR P0, PT, R13, c[0x0][0x53c], !P6 ;  /* 0x00014f000d007a0c */ /* 0x000fda0007706670 */
[----:B-1----:R-:W-:Y:S02]  /*0120*/  @!P0 IMAD.MOV.U32 R4, RZ, RZ, 0x4 ;  /* 0x00000004ff048424 */ /* 0x002fe400078e00ff */
[----:B------:R-:W-:Y:S02]  /*0130*/  @!P0 IMAD.MOV.U32 R2, RZ, RZ, 0x4 ;  /* 0x00000004ff028424 */ /* 0x000fe400078e00ff */
[----:B------:R-:W-:-:S04]  /*0140*/  @!P0 IMAD.WIDE.U32 R4, R13, R4, c[0x0][0x580] ;  /* 0x000160000d048625 */ /* 0x000fc800078e0004 */
[C---:B------:R-:W-:Y:S01]  /*0150*/  @!P0 IMAD.WIDE.U32 R2, R13.reuse, R2, c[0x0][0x578] ;  /* 0x00015e000d028625 */ /* 0x040fe200078e0002 */
[----:B------:R-:W2:Y:S04]  /*0160*/  @!P0 LDG.E R9, [R4.64] ;  /* 0x0000000804098981 */ /* 0x000ea8000c1e1900 */
[----:B------:R-:W2:Y:S01]  /*0170*/  @!P0 LDG.E R8, [R2.64] ;  /* 0x0000000802088981 */ /* 0x000ea2000c1e1900 */
[C---:B------:R-:W-:Y:S01]  /*0180*/  ISETP.NE.AND P5, PT, R13.reuse, RZ, PT ;  /* 0x000000ff0d00720c */ /* 0x040fe20003fa5270 */
[----:B------:R-:W1:Y:S01]  /*0190*/  S2UR UR4, SR_CTAID.X ;  /* 0x00000000000479c3 */ /* 0x000e620000002500 */
[C---:B------:R-:W-:Y:S01]  /*01a0*/  ISETP.GE.U32.AND P4, PT, R13.reuse, 0x2, PT ;  /* 0x000000020d00780c */ /* 0x040fe20003f86070 */
[----:B------:R-:W-:Y:S01]  /*01b0*/  IMAD.MOV.U32 R6, RZ, RZ, RZ ;  /* 0x000000ffff067224 */ /* 0x000fe200078e00ff */
        /* <DEDUP_REMOVED lines=26> */
.L_x_895:
        /* <DEDUP_REMOVED lines=16> */
.L_x_1141:
        /* <DEDUP_REMOVED lines=16> */
.L_x_1142:
[----:B--2---:R-:W-:-:S05]  /*0560*/  IMAD R0, R0, c[0x0][0x538], RZ ;  /* 0x00014e0000007a24 */ /* 0x004fca00078e02ff */
[----:B------:R-:W-:-:S04]  /*0570*/  IADD3 R7, R0, R7, RZ ;  /* 0x0000000700077210 */ /* 0x000fc80007ffe0ff */
[----:B------:R-:W-:-:S13]  /*0580*/  ISETP.GT.AND P0, PT, R7, UR4, PT ;  /* 0x0000000407007c0c */ /* 0x000fda000bf04270 */
[----:B-1----:R-:W-:Y:S05]  /*0590*/  @!P0 BRA `(.L_x_895) ;  /* 0xfffffdc000008947 */ /* 0x002fea000383ffff */
.L_x_891:
[----:B------:R-:W-:-:S05]  /*05a0*/  IADD3 R7, -R0, R7, RZ ;  /* 0x0000000700077210 */ /* 0x000fca0007ffe1ff */
[----:B------:R-:W-:-:S05]  /*05b0*/  IMAD R0, R4, c[0x0][0x538], R7 ;  /* 0x00014e0004007a24 */ /* 0x000fca00078e0207 */
[----:B------:R-:W-:Y:S01]  /*05c0*/  ISETP.GT.AND P0, PT, R0, UR4, PT ;  /* 0x0000000400007c0c */ /* 0x000fe2000bf04270 */
[----:B------:R-:W-:-:S12]  /*05d0*/  BRA.DIV ~URZ, `(.L_x_896) ;  /* 0x00022d127f007947 */ /* 0x000fd8000b800000 */
[----:B------:R-:W-:-:S04]  /*05e0*/  VOTE.ANY R14, PT, !P0 ;  /* 0x00000000000e7806 */ /* 0x000fc800040e0100 */
.L_x_1143:
[----:B------:R-:W1:Y:S02]  /*05f0*/  POPC R0, R14 ;  /* 0x0000000e00007309 */ /* 0x000e640000000000 */
[----:B-1----:R-:W-:-:S05]  /*0600*/  IADD3 R2, R0, R6, RZ ;  /* 0x0000000600027210 */ /* 0x002fca0007ffe0ff */
[----:B------:R1:W-:Y:S01]  /*0610*/  STL [R1+0x24], R2 ;  /* 0x0000240201007387 */ /* 0x0003e20000100800 */
[----:B------:R-:W-:Y:S05]  /*0620*/  BRA.DIV ~URZ, `(.L_x_897) ;  /* 0x00022d027f007947 */ /* 0x000fea000b800000 */
[----:B------:R2:W3:Y:S01]  /*0630*/  SHFL.IDX PT, R12, R9, R0, 0x1f ;  /* 0x00001f00090c7589 */ /* 0x0004e200000e0000 */
[----:B------:R-:W-:-:S03]  /*0640*/  MOV R5, RZ ;  /* 0x000000ff00057202 */ /* 0x000fc60000000f00 */
[----:B------:R2:W4:Y:S04]  /*0650*/  SHFL.IDX PT, R9, R8, R0, 0x1f ;  /* 0x00001f0008097589 */ /* 0x00052800000e0000 */
.L_x_1144:
[----:B------:R-:W-:Y:S01]  /*0660*/  ISETP.NE.AND P0, PT, R14, RZ, PT ;  /* 0x000000ff0e00720c */ /* 0x000fe20003f05270 */
[----:B------:R-:W-:-:S12]  /*0670*/  BSSY B0, `(.L_x_898) ;  /* 0x0000005000007945 */ /* 0x000fd80003800000 */
[----:B------:R-:W-:Y:S05]  /*0680*/  @!P0 BRA `(.L_x_899) ;  /* 0x0000003000008947 */ /* 0x000fea0003800000 */
[----:B--2---:R-:W-:Y:S01]  /*0690*/  IADD3 R0, R0, -0x1, RZ ;  /* 0xffffffff00007810 */ /* 0x004fe20007ffe0ff */
[----:B------:R-:W-:Y:S05]  /*06a0*/  BRA.DIV ~URZ, `(.L_x_900) ;  /* 0x00022d627f007947 */ /* 0x000fea000b800000 */
[----:B------:R2:W1:Y:S02]  /*06b0*/  SHFL.IDX PT, R5, R4, R0, 0x1f ;  /* 0x00001f0004057589 */ /* 0x00046400000e0000 */
.L_x_899:
[----:B------:R-:W-:Y:S05]  /*06c0*/  BSYNC B0 ;  /* 0x0000000000007941 */ /* 0x000fea0003800000 */
.L_x_898:
[----:B-12---:R-:W-:Y:S01]  /*06d0*/  IMAD R0, R5, c[0x0][0x538], R7 ;  /* 0x00014e0005007a24 */ /* 0x006fe200078e0207 */
[----:B----4-:R-:W-:Y:S01]  /*06e0*/  ISETP.NE.AND P0, PT, R9, 0x1, PT ;  /* 0x000000010900780c */ /* 0x010fe20003f05270 */
[----:B------:R-:W-:Y:S03]  /*06f0*/  BSSY B0, `(.L_x_901) ;  /* 0x0000089000007945 */ /* 0x000fe60003800000 */
[----:B------:R1:W-:Y:S01]  /*0700*/  STL [R1+0x18], R0 ;  /* 0x0000180001007387 */ /* 0x0003e20000100800 */
[----:B------:R-:W-:-:S08]  /*0710*/  IADD3 R11, -R0, UR4, RZ ;  /* 0x00000004000b7c10 */ /* 0x000fd0000fffe1ff */
[----:B------:R-:W-:Y:S05]  /*0720*/  @!P0 BRA `(.L_x_902) ;  /* 0x000003f000008947 */ /* 0x000fea0003800000 */
[-C--:B-1-3--:R-:W-:Y:S02]  /*0730*/  IABS R0, R12.reuse ;  /* 0x0000000c00007213 */ /* 0x08afe40000000000 */
        /* <DEDUP_REMOVED lines=59> */
[----:B------:R-:W-:-:S05]  /*0af0*/  IMAD R2, R3, 0x10000, R2 ;  /* 0x0001000003027824 */ /* 0x000fca00078e0202 */
[----:B------:R1:W-:Y:S01]  /*0b00*/  STL [R1+0x20], R2 ;  /* 0x0000200201007387 */ /* 0x0003e20000100800 */
[----:B------:R-:W-:Y:S05]  /*0b10*/  BRA `(.L_x_903) ;  /* 0x0000046000007947 */ /* 0x000fea0003800000 */
.L_x_902:
[----:B------:R-:W2:Y:S01]  /*0b20*/  LDL R3, [R1+0x24] ;  /* 0x0000240001037983 */ /* 0x000ea20000100800 */
[----:B------:R-:W-:-:S04]  /*0b30*/  IMAD.MOV.U32 R2, RZ, RZ, 0x4 ;  /* 0x00000004ff027424 */ /* 0x000fc800078e00ff */
[----:B--2---:R-:W-:-:S05]  /*0b40*/  IMAD.WIDE R2, R3, R2, c[0x0][0x590] ;  /* 0x0001640003027625 */ /* 0x004fca00078e0202 */
[----:B------:R-:W2:Y:S02]  /*0b50*/  LDG.E R7, [R2.64] ;  /* 0x0000000802077981 */ /* 0x000ea4000c1e1900 */
[----:B--23--:R-:W-:-:S05]  /*0b60*/  IMAD R9, R7, R12, RZ ;  /* 0x0000000c07097224 */ /* 0x00cfca00078e02ff */
[-C--:B-1----:R-:W-:Y:S02]  /*0b70*/  IABS R0, R9.reuse ;  /* 0x0000000900007213 */ /* 0x082fe40000000000 */
        /* <DEDUP_REMOVED lines=62> */
[----:B------:R-:W-:-:S05]  /*0f60*/  IMAD R2, R0, R2, R3 ;  /* 0x0000000200027224 */ /* 0x000fca00078e0203 */
[----:B------:R1:W-:Y:S02]  /*0f70*/  STL [R1+0x20], R2 ;  /* 0x0000200201007387 */ /* 0x0003e40000100800 */
.L_x_903:
[----:B------:R-:W-:Y:S05]  /*0f80*/  BSYNC B0 ;  /* 0x0000000000007941 */ /* 0x000fea0003800000 */
.L_x_901:
[----:B------:R-:W-:-:S04]  /*0f90*/  LOP3.LUT R0, RZ, R0, RZ, 0x33, !PT ;  /* 0x00000000ff007212 */ /* 0x000fc800078e33ff */
[----:B------:R-:W-:-:S05]  /*0fa0*/  IADD3 R0, R0, R12, RZ ;  /* 0x0000000c00007210 */ /* 0x000fca0007ffe0ff */
[----:B------:R2:W-:Y:S01]  /*0fb0*/  STL [R1+0x1c], R0 ;  /* 0x00001c0001007387 */ /* 0x0005e20000100800 */
[----:B------:R-:W-:Y:S05]  /*0fc0*/  BRA `(.L_x_904) ;  /* 0x0000006000007947 */ /* 0x000fea0003800000 */
.L_x_892:
[----:B------:R-:W-:Y:S01]  /*0fd0*/  MOV R0, UR4 ;  /* 0x0000000400007c02 */ /* 0x000fe20008000f00 */
[----:B------:R-:W-:Y:S04]  /*0fe0*/  STL [R1+0x1c], RZ ;  /* 0x00001cff01007387 */ /* 0x000fe80000100800 */
[----:B------:R-:W-:Y:S04]  /*0ff0*/  STL [R1+0x20], RZ ;  /* 0x000020ff01007387 */ /* 0x000fe80000100800 */
[----:B------:R1:W-:Y:S02]  /*1000*/  STL [R1+0x18], R0 ;  /* 0x0000180001007387 */ /* 0x0003e40000100800 */
[----:B-1----:R-:W-:-:S05]  /*1010*/  MOV R0, c[0x0][0x53c] ;  /* 0x00014f0000007a02 */ /* 0x002fca0000000f00 */
[----:B------:R1:W-:Y:S02]  /*1020*/  STL [R1+0x24], R0 ;  /* 0x0000240001007387 */ /* 0x0003e40000100800 */
.L_x_904:
[----:B------:R-:W3:Y:S04]  /*1030*/  LDL R4, [R1+0x18] ;  /* 0x0000180001047983 */ /* 0x000ee80000100800 */
[----:B------:R-:W3:Y:S04]  /*1040*/  LDL R5, [R1+0x1c] ;  /* 0x00001c0001057983 */ /* 0x000ee80000100800 */
[----:B------:R-:W3:Y:S04]  /*1050*/  LDL R6, [R1+0x20] ;  /* 0x0000200001067983 */ /* 0x000ee80000100800 */
[----:B------:R-:W3:Y:S01]  /*1060*/  LDL R7, [R1+0x24] ;  /* 0x0000240001077983 */ /* 0x000ee20000100800 */
[----:B------:R-:W-:Y:S01]  /*1070*/  ISETP.NE.AND P0, PT, R13, RZ, PT ;  /* 0x000000ff0d00720c */ /* 0x000fe20003f05270 */
[----:B------:R-:W-:-:S12]  /*1080*/  WARPSYNC 0xffffffff ;  /* 0xffffffff00007948 */ /* 0x000fd80003800000 */
[----:B---3--:R3:W-:Y:S04]  /*1090*/  @!P0 STS.128 [0xe100], R4 ;  /* 0x00e10004ff008388 */ /* 0x0087e80000000c00 */
[----:B------:R-:W-:Y:S06]  /*10a0*/  BAR.ARV 0x5, 0x100 ;  /* 0x0144000000007b1d */ /* 0x000fec0000002000 */
.L_x_890:
[----:B-12---:R-:W2:Y:S02]  /*10b0*/  LDL R0, [R1+0x24] ;  /* 0x0000240001007983 */ /* 0x006ea40000100800 */
[----:B--2---:R-:W-:-:S13]  /*10c0*/  ISETP.GE.AND P0, PT, R0, c[0x0][0x53c], PT ;  /* 0x00014f0000007a0c */ /* 0x004fda0003f06270 */
[----:B------:R-:W-:Y:S05]  /*10d0*/  @P0 EXIT ;  /* 0x000000000000094d */ /* 0x000fea0003800000 */
[----:B------:R-:W1:Y:S01]  /*10e0*/  S2R R17, SR_TID.X ;  /* 0x0000000000117919 */ /* 0x000e620000002100 */
[----:B------:R-:W-:Y:S01]  /*10f0*/  IMAD.MOV.U32 R18, RZ, RZ, 0x20 ;  /* 0x00000020ff127424 */ /* 0x000fe200078e00ff */
[----:B------:R-:W-:Y:S02]  /*1100*/  ULDC UR4, c[0x0][0x2ac] ;  /* 0x0000ab0000047ab9 */ /* 0x000fe40000000800 */
[----:B------:R-:W-:Y:S02]  /*1110*/  ULDC UR6, c[0x0][0x1d0] ;  /* 0x0000740000067ab9 */ /* 0x000fe40000000800 */
[----:B------:R-:W-:Y:S01]  /*1120*/  UIMAD UR6, UR4, UR6, URZ ;  /* 0x00000006040672a4 */ /* 0x000fe2000f8e023f */
[----:B-1----:R-:W-:-:S04]  /*1130*/  SHF.R.S32.HI R14, RZ, 0x1f, R17 ;  /* 0x0000001fff0e7819 */ /* 0x002fc80000011411 */
[CC--:B------:R-:W-:Y:S02]  /*1140*/  LEA.HI R2, R14.reuse, R17.reuse, RZ, 0x4 ;  /* 0x000000110e027211 */ /* 0x0c0fe400078f20ff */
[----:B---3--:R-:W-:Y:S02]  /*1150*/  LEA.HI R7, R14, R17, RZ, 0x2 ;  /* 0x000000110e077211 */ /* 0x008fe400078f10ff */
        /* <DEDUP_REMOVED lines=46> */
[----:B------:R-:W-:Y:S02]  /*1440*/  LEA.HI R13, R4, R21, RZ, 0x2 ;  /* 0x00000015040d7211 */ /* 0x000fe400078f10ff */
[----:B------:R-:W-:Y:S01]  /*1450*/  LOP3.LUT R0, R3, 0x1c0, RZ, 0xc0, !PT ;  /* 0x000001c003007812 */ /* 0x000fe200078ec0ff */
[----:B------:R-:W-:Y:S01]  /*1460*/  IMAD.IADD R2, R7, 0x1, R2 ;  /* 0x0000000107027824 */ /* 0x000fe200078e0202 */
[----:B------:R-:W-:Y:S02]  /*1470*/  SHF.R.S32.HI R4, RZ, 0x2, R13 ;  /* 0x00000002ff047819 */ /* 0x000fe4000001140d */
[----:B------:R-:W-:Y:S01]  /*1480*/  LOP3.LUT R3, R0, 0x8, R5, 0xf8, !PT ;  /* 0x0000000800037812 */ /* 0x000fe200078ef805 */
[----:B------:R-:W-:Y:S01]  /*1490*/  IMAD.SHL.U32 R20, R2, 0x2, RZ ;  /* 0x0000000202147824 */ /* 0x000fe200078e00ff */
[----:B------:R-:W-:Y:S01]  /*14a0*/  SHF.R.U32.HI R0, RZ, 0x3, R0 ;  /* 0x00000003ff007819 */ /* 0x000fe20000011600 */
[----:B------:R-:W-:Y:S01]  /*14b0*/  IMAD.SHL.U32 R2, R12, 0x40, RZ ;  /* 0x000000400c027824 */ /* 0x000fe200078e00ff */
[----:B------:R-:W-:Y:S01]  /*14c0*/  R2P PR, R6, 0x6 ;  /* 0x0000000606007804 */ /* 0x000fe20000000000 */
[----:B------:R-:W-:Y:S01]  /*14d0*/  IMAD R25, R10, 0x10, R4 ;  /* 0x000000100a197824 */ /* 0x000fe200078e0204 */
[----:B------:R-:W-:Y:S01]  /*14e0*/  LOP3.LUT R0, R3, R0, RZ, 0x3c, !PT ;  /* 0x0000000003007212 */ /* 0x000fe200078e3cff */
[----:B------:R-:W-:Y:S01]  /*14f0*/  IMAD R5, R11, 0x200, R8 ;  /* 0x000002000b057824 */ /* 0x000fe200078e0208 */
[----:B------:R-:W-:-:S02]  /*1500*/  LOP3.LUT R6, R6, 0x1, RZ, 0xc0, !PT ;  /* 0x0000000106067812 */ /* 0x000fc400078ec0ff */
[----:B------:R-:W-:Y:S01]  /*1510*/  LOP3.LUT R4, R0, 0xfffffe00, R2, 0xf8, !PT ;  /* 0xfffffe0000047812 */ /* 0x000fe200078ef802 */
[----:B------:R-:W-:Y:S01]  /*1520*/  STL [R1+0x68], R25 ;  /* 0x0000681901007387 */ /* 0x000fe20000100800 */
[----:B------:R-:W-:Y:S01]  /*1530*/  LEA.HI R0, R14, R17, RZ, 0x6 ;  /* 0x000000110e007211 */ /* 0x000fe200078f30ff */
[----:B------:R-:W-:Y:S01]  /*1540*/  IMAD.MOV.U32 R17, RZ, RZ, 0x40 ;  /* 0x00000040ff117424 */ /* 0x000fe200078e00ff */
[----:B------:R-:W-:Y:S01]  /*1550*/  ISETP.NE.U32.AND P0, PT, R6, 0x1, PT ;  /* 0x000000010600780c */ /* 0x000fe20003f05070 */
[----:B------:R-:W-:Y:S01]  /*1560*/  STL [R1+0x30], R20 ;  /* 0x0000301401007387 */ /* 0x000fe20000100800 */
[----:B------:R-:W-:Y:S01]  /*1570*/  SHF.R.S32.HI R101, RZ, 0x3, R101 ;  /* 0x00000003ff657819 */ /* 0x000fe20000011465 */
[----:B------:R-:W-:Y:S01]  /*1580*/  IMAD.SHL.U32 R0, R0, 0x8, RZ ;  /* 0x0000000800007824 */ /* 0x000fe200078e00ff */
[----:B------:R-:W-:Y:S02]  /*1590*/  IADD3 R3, R20, 0x80, RZ ;  /* 0x0000008014037810 */ /* 0x000fe40007ffe0ff */
[----:B------:R-:W-:-:S02]  /*15a0*/  IADD3 R22, R101, 0x20, RZ ;  /* 0x0000002065167810 */ /* 0x000fc40007ffe0ff */
[----:B------:R-:W-:Y:S01]  /*15b0*/  LOP3.LUT R7, R0, 0xfffffe00, RZ, 0xc0, !PT ;  /* 0xfffffe0000077812 */ /* 0x000fe200078ec0ff */
[C---:B------:R-:W-:Y:S01]  /*15c0*/  IMAD.SHL.U32 R0, R101.reuse, 0x40, RZ ;  /* 0x0000004065007824 */ /* 0x040fe200078e00ff */
[C---:B------:R-:W-:Y:S01]  /*15d0*/  IADD3 R23, R101.reuse, 0x40, RZ ;  /* 0x0000004065177810 */ /* 0x040fe20007ffe0ff */
[----:B------:R-:W-:Y:S01]  /*15e0*/  IMAD.SHL.U32 R6, R22, 0x40, RZ ;  /* 0x0000004016067824 */ /* 0x000fe200078e00ff */
[----:B------:R-:W-:Y:S02]  /*15f0*/  IADD3 R12, R101, 0x60, RZ ;  /* 0x00000060650c7810 */ /* 0x000fe40007ffe0ff */
[C---:B------:R-:W-:Y:S02]  /*1600*/  LOP3.LUT P4, RZ, R9.reuse, 0x2, RZ, 0xc0, !PT ;  /* 0x0000000209ff7812 */ /* 0x040fe4000788c0ff */
[----:B------:R-:W-:Y:S02]  /*1610*/  LOP3.LUT P3, RZ, R9, 0x4, RZ, 0xc0, !PT ;  /* 0x0000000409ff7812 */ /* 0x000fe4000786c0ff */
[----:B------:R-:W-:-:S02]  /*1620*/  SHF.R.S32.HI R9, RZ, 0x1f, R22 ;  /* 0x0000001fff097819 */ /* 0x000fc40000011416 */
[----:B------:R-:W-:Y:S02]  /*1630*/  IADD3 R19, R20, 0x70, RZ ;  /* 0x0000007014137810 */ /* 0x000fe40007ffe0ff */
[----:B------:R-:W-:Y:S02]  /*1640*/  SHF.R.S32.HI R8, RZ, 0x1f, R23 ;  /* 0x0000001fff087819 */ /* 0x000fe40000011417 */
[----:B------:R-:W-:Y:S01]  /*1650*/  @P0 IADD3 R19, R3, 0x10, RZ ;  /* 0x0000001003130810 */ /* 0x000fe20007ffe0ff */
[----:B------:R-:W-:Y:S01]  /*1660*/  IMAD.SHL.U32 R3, R23, 0x40, RZ ;  /* 0x0000004017037824 */ /* 0x000fe200078e00ff */
[--C-:B------:R-:W-:Y:S01]  /*1670*/  SHF.R.S32.HI R2, RZ, 0x1f, R101.reuse ;  /* 0x0000001fff027819 */ /* 0x100fe20000011465 */
[----:B------:R-:W-:Y:S01]  /*1680*/  IMAD.SHL.U32 R2, R12, 0x40, RZ ;  /* 0x000000400c027824 */ /* 0x000fe200078e00ff */
[----:B------:R-:W-:Y:S01]  /*1690*/  SHF.R.S32.HI R10, RZ, 0x1f, R12 ;  /* 0x0000001fff0a7819 */ /* 0x000fe2000001140c */
[----:B------:R-:W-:Y:S01]  /*16a0*/  STL [R1+0x34], R19 ;  /* 0x0000341301007387 */ /* 0x000fe20000100800 */
[----:B------:R-:W-:Y:S01]  /*16b0*/  LOP3.LUT R11, R0, 0x1c0, RZ, 0xc0, !PT ;  /* 0x000001c0000b7812 */ /* 0x000fe200078ec0ff */
[----:B------:R-:W-:Y:S01]  /*16c0*/  IMAD R0, R102, 0x20, R101 ;  /* 0x0000002066007824 */ /* 0x000fe200078e0265 */
[----:B------:R-:W-:-:S02]  /*16d0*/  LEA.HI R9, R9, R22, RZ, 0x3 ;  /* 0x0000001609097211 */ /* 0x000fc400078f18ff */
[----:B------:R-:W-:Y:S02]  /*16e0*/  LOP3.LUT R22, R6, 0x1c0, RZ, 0xc0, !PT ;  /* 0x000001c006167812 */ /* 0x000fe400078ec0ff */
[----:B------:R-:W-:Y:S02]  /*16f0*/  LEA.HI R8, R8, R23, RZ, 0x3 ;  /* 0x0000001708087211 */ /* 0x000fe400078f18ff */
[----:B------:R-:W-:Y:S02]  /*1700*/  LEA.HI R6, R10, R12, RZ, 0x3 ;  /* 0x0000000c0a067211 */ /* 0x000fe400078f18ff */
[----:B------:R-:W-:Y:S02]  /*1710*/  LOP3.LUT R10, R11, 0x38, R76, 0xf8, !PT ;  /* 0x000000380b0a7812 */ /* 0x000fe400078ef84c */
[----:B------:R-:W-:Y:S01]  /*1720*/  SHF.R.U32.HI R23, RZ, 0x3, R11 ;  /* 0x00000003ff177819 */ /* 0x000fe2000001160b */
[----:B------:R-:W-:Y:S01]  /*1730*/  IMAD.SHL.U32 R6, R6, 0x40, RZ ;  /* 0x0000004006067824 */ /* 0x000fe200078e00ff */
[----:B------:R-:W-:Y:S01]  /*1740*/  LOP3.LUT R14, R3, 0x1c0, RZ, 0xc0, !PT ;  /* 0x000001c0030e7812 */ /* 0x000fe200078ec0ff */
[----:B------:R-:W-:Y:S01]  /*1750*/  IMAD.SHL.U32 R3, R8, 0x40, RZ ;  /* 0x0000004008037824 */ /* 0x000fe200078e00ff */
[----:B------:R-:W-:Y:S01]  /*1760*/  LOP3.LUT R12, R2, 0x1c0, RZ, 0xc0, !PT ;  /* 0x000001c0020c7812 */ /* 0x000fe200078ec0ff */
[----:B------:R-:W-:Y:S01]  /*1770*/  IMAD.SHL.U32 R2, R9, 0x40, RZ ;  /* 0x0000004009027824 */ /* 0x000fe200078e00ff */
[----:B------:R-:W-:-:S02]  /*1780*/  LOP3.LUT R11, R13, 0x7ffffffc, RZ, 0xc0, !PT ;  /* 0x7ffffffc0d0b7812 */ /* 0x000fc400078ec0ff */
[----:B------:R-:W-:Y:S02]  /*1790*/  LOP3.LUT R26, R10, R23, RZ, 0x3c, !PT ;  /* 0x000000170a1a7212 */ /* 0x000fe400078e3cff */
[----:B------:R-:W-:Y:S01]  /*17a0*/  LOP3.LUT R9, R22, 0x38, R76, 0xf8, !PT ;  /* 0x0000003816097812 */ /* 0x000fe200078ef84c */
[----:B------:R-:W-:Y:S01]  /*17b0*/  IMAD.IADD R11, R21, 0x1, -R11 ;  /* 0x00000001150b7824 */ /* 0x000fe200078e0a0b */
[----:B------:R-:W-:Y:S01]  /*17c0*/  SHF.R.U32.HI R24, RZ, 0x3, R22 ;  /* 0x00000003ff187819 */ /* 0x000fe20000011616 */
[----:B------:R1:W-:Y:S01]  /*17d0*/  STL [R1+0x60], R26 ;  /* 0x0000601a01007387 */ /* 0x0003e20000100800 */
[----:B------:R-:W-:Y:S01]  /*17e0*/  LOP3.LUT R10, R14, 0x38, R76, 0xf8, !PT ;  /* 0x000000380e0a7812 */ /* 0x000fe200078ef84c */
[----:B------:R-:W-:Y:S01]  /*17f0*/  IMAD.SHL.U32 R245, R11, 0x2, RZ ;  /* 0x000000020bf57824 */ /* 0x000fe200078e00ff */
[----:B------:R-:W-:Y:S02]  /*1800*/  SHF.R.U32.HI R23, RZ, 0x3, R14 ;  /* 0x00000003ff177819 */ /* 0x000fe4000001160e */
[----:B------:R-:W-:-:S02]  /*1810*/  LOP3.LUT R14, R12, 0x38, R76, 0xf8, !PT ;  /* 0x000000380c0e7812 */ /* 0x000fc400078ef84c */
[----:B------:R-:W-:Y:S02]  /*1820*/  SHF.R.U32.HI R22, RZ, 0x3, R12 ;  /* 0x00000003ff167819 */ /* 0x000fe4000001160c */
[----:B------:R-:W-:Y:S02]  /*1830*/  IADD3 R100, R78, 0x20, RZ ;  /* 0x000000204e647810 */ /* 0x000fe40007ffe0ff */
[----:B------:R-:W-:Y:S02]  /*1840*/  LOP3.LUT R12, R2, 0xfffffe00, RZ, 0xc0, !PT ;  /* 0xfffffe00020c7812 */ /* 0x000fe400078ec0ff */
[----:B------:R-:W-:Y:S01]  /*1850*/  LOP3.LUT R13, R3, 0xfffffe00, RZ, 0xc0, !PT ;  /* 0xfffffe00030d7812 */ /* 0x000fe200078ec0ff */
[----:B------:R-:W-:Y:S01]  /*1860*/  IMAD R3, R16, 0x8, R25 ;  /* 0x0000000810037824 */ /* 0x000fe200078e0219 */
[----:B------:R-:W-:Y:S02]  /*1870*/  LOP3.LUT R21, R6, 0xfffffe00, RZ, 0xc0, !PT ;  /* 0xfffffe0006157812 */ /* 0x000fe400078ec0ff */
[----:B------:R-:W-:-:S02]  /*1880*/  SHF.R.S32.HI R8, RZ, 0x1f, R100 ;  /* 0x0000001fff087819 */ /* 0x000fc40000011464 */
[----:B------:R-:W-:Y:S02]  /*1890*/  LOP3.LUT R11, R12, R9, R24, 0xf6, !PT ;  /* 0x000000090c0b7212 */ /* 0x000fe400078ef618 */
[----:B------:R-:W-:Y:S01]  /*18a0*/  LOP3.LUT R10, R13, R10, R23, 0xf6, !PT ;  /* 0x0000000a0d0a7212 */ /* 0x000fe200078ef617 */
[----:B------:R2:W-:Y:S01]  /*18b0*/  STL [R1+0x2c], R8 ;  /* 0x00002c0801007387 */ /* 0x0005e20000100800 */
[----:B------:R-:W-:Y:S02]  /*18c0*/  LOP3.LUT R9, R21, R14, R22, 0xf6, !PT ;  /* 0x0000000e15097212 */ /* 0x000fe400078ef616 */
[----:B------:R-:W-:Y:S01]  /*18d0*/  LEA R11, R11, 0x100, 0x1 ;  /* 0x000001000b0b7811 */ /* 0x000fe200078e08ff */
[----:B------:R-:W-:Y:S01]  /*18e0*/  STL [R1+0x64], R21 ;  /* 0x0000641501007387 */ /* 0x000fe20000100800 */
[----:B------:R-:W-:Y:S02]  /*18f0*/  LEA R188, R5, 0x8100, 0x1 ;  /* 0x0000810005bc7811 */ /* 0x000fe400078e08ff */
[----:B------:R-:W-:Y:S01]  /*1900*/  LEA R10, R10, 0x100, 0x1 ;  /* 0x000001000a0a7811 */ /* 0x000fe200078e08ff */
[----:B------:R3:W-:Y:S01]  /*1910*/  STL [R1+0x14], R3 ;  /* 0x0000140301007387 */ /* 0x0007e20000100800 */
[----:B------:R-:W-:-:S02]  /*1920*/  LOP3.LUT R2, R26, R7, RZ, 0xfc, !PT ;  /* 0x000000071a027212 */ /* 0x000fc400078efcff */
[----:B------:R-:W-:Y:S01]  /*1930*/  LEA R5, R9, 0x100, 0x1 ;  /* 0x0000010009057811 */ /* 0x000fe200078e08ff */
[----:B------:R4:W-:Y:S01]  /*1940*/  STL [R1+0x58], R11 ;  /* 0x0000580b01007387 */ /* 0x0009e20000100800 */
[C---:B------:R-:W-:Y:S01]  /*1950*/  IADD3 R28, R245.reuse, 0x8, RZ ;  /* 0x00000008f51c7810 */ /* 0x040fe20007ffe0ff */
[----:B------:R-:W-:Y:S01]  /*1960*/  IMAD.SHL.U32 R241, R2, 0x2, RZ ;  /* 0x0000000202f17824 */ /* 0x000fe200078e00ff */
[C---:B-1----:R-:W-:Y:S01]  /*1970*/  IADD3 R26, R245.reuse, 0x18, RZ ;  /* 0x00000018f51a7810 */ /* 0x042fe20007ffe0ff */
[----:B------:R1:W-:Y:S01]  /*1980*/  STL [R1+0x54], R10 ;  /* 0x0000540a01007387 */ /* 0x0003e20000100800 */
[----:B------:R-:W-:Y:S02]  /*1990*/  SEL R6, R18, 0xffffffe0, !P1 ;  /* 0xffffffe012067807 */ /* 0x000fe40004800000 */
[C---:B------:R-:W-:Y:S01]  /*19a0*/  IADD3 R23, R245.reuse, 0x30, RZ ;  /* 0x00000030f5177810 */ /* 0x040fe20007ffe0ff */
[----:B------:R5:W-:Y:S01]  /*19b0*/  STL [R1+0x50], R5 ;  /* 0x0000500501007387 */ /* 0x000be20000100800 */
[----:B------:R-:W-:-:S02]  /*19c0*/  IADD3 R14, R245, 0x60, RZ ;  /* 0x00000060f50e7810 */ /* 0x000fc40007ffe0ff */
[----:B------:R-:W-:Y:S02]  /*19d0*/  SHF.R.S32.HI R9, RZ, 0x1f, R28 ;  /* 0x0000001fff097819 */ /* 0x000fe4000001141c */
[----:B------:R-:W-:Y:S02]  /*19e0*/  SHF.R.S32.HI R9, RZ, 0x1f, R26 ;  /* 0x0000001fff097819 */ /* 0x000fe4000001141a */
[----:B------:R-:W-:Y:S02]  /*19f0*/  SHF.R.S32.HI R9, RZ, 0x1f, R23 ;  /* 0x0000001fff097819 */ /* 0x000fe40000011417 */
[----:B--2---:R-:W-:Y:S02]  /*1a00*/  SEL R8, R17, 0xffffffc0, !P2 ;  /* 0xffffffc011087807 */ /* 0x004fe40005000000 */
[----:B------:R-:W-:Y:S02]  /*1a10*/  LEA R189, R4, 0x100, 0x1 ;  /* 0x0000010004bd7811 */ /* 0x000fe400078e08ff */
[----:B---3--:R-:W-:-:S02]  /*1a20*/  SEL R3, R18, 0xffffffe0, !P4 ;  /* 0xffffffe012037807 */ /* 0x008fc40006000000 */
[C---:B------:R-:W-:Y:S02]  /*1a30*/  IADD3 R18, R245.reuse, 0x48, RZ ;  /* 0x00000048f5127810 */ /* 0x040fe40007ffe0ff */
[----:B----4-:R-:W-:Y:S01]  /*1a40*/  IADD3 R11, R245, 0x68, RZ ;  /* 0x00000068f50b7810 */ /* 0x010fe20007ffe0ff */
[----:B------:R-:W-:Y:S01]  /*1a50*/  IMAD.IADD R190, R3, 0x1, R189 ;  /* 0x0000000103be7824 */ /* 0x000fe200078e02bd */
[----:B------:R-:W-:Y:S02]  /*1a60*/  SHF.R.S32.HI R9, RZ, 0x1f, R18 ;  /* 0x0000001fff097819 */ /* 0x000fe40000011412 */
[----:B------:R-:W-:Y:S01]  /*1a70*/  SHF.R.S32.HI R9, RZ, 0x1f, R14 ;  /* 0x0000001fff097819 */ /* 0x000fe2000001140e */
[----:B------:R-:W-:Y:S01]  /*1a80*/  IMAD.IADD R9, R20, 0x1, R6 ;  /* 0x0000000114097824 */ /* 0x000fe200078e0206 */
[C---:B-1----:R-:W-:Y:S01]  /*1a90*/  IADD3 R10, R245.reuse, 0x70, RZ ;  /* 0x00000070f50a7810 */ /* 0x042fe20007ffe0ff */
[----:B------:R-:W-:Y:S01]  /*1aa0*/  IMAD.IADD R6, R6, 0x1, R19 ;  /* 0x0000000106067824 */ /* 0x000fe200078e0213 */
[----:B-----5:R-:W-:-:S02]  /*1ab0*/  IADD3 R5, R245, 0x78, RZ ;  /* 0x00000078f5057810 */ /* 0x020fc40007ffe0ff */
[----:B------:R-:W-:Y:S01]  /*1ac0*/  SHF.R.S32.HI R11, RZ, 0x1f, R11 ;  /* 0x0000001fff0b7819 */ /* 0x000fe2000001140b */
[----:B------:R1:W-:Y:S01]  /*1ad0*/  STL [R1+0x3c], R9 ;  /* 0x00003c0901007387 */ /* 0x0003e20000100800 */
[----:B------:R-:W-:Y:S01]  /*1ae0*/  SHF.R.S32.HI R11, RZ, 0x1f, R5 ;  /* 0x0000001fff0b7819 */ /* 0x000fe20000011405 */
[----:B------:R-:W-:Y:S01]  /*1af0*/  IMAD.IADD R5, R4, 0x1, R15 ;  /* 0x0000000104057824 */ /* 0x000fe200078e020f */
[----:B------:R-:W-:Y:S01]  /*1b00*/  SHF.R.S32.HI R10, RZ, 0x1f, R10 ;  /* 0x0000001fff0a7819 */ /* 0x000fe2000001140a */
[--C-:B------:R-:W-:Y:S01]  /*1b10*/  IMAD.IADD R10, R20, 0x1, R8.reuse ;  /* 0x00000001140a7824 */ /* 0x100fe200078e0208 */
[----:B------:R-:W-:Y:S01]  /*1b20*/  SEL R2, R17, 0xffffffc0, !P3 ;  /* 0xffffffc011027807 */ /* 0x000fe20005800000 */
[----:B------:R-:W-:Y:S01]  /*1b30*/  IMAD.IADD R4, R6, 0x1, R8 ;  /* 0x0000000106047824 */ /* 0x000fe200078e0208 */
[----:B------:R-:W-:Y:S01]  /*1b40*/  LEA R205, R5, 0x100, 0x1 ;  /* 0x0000010005cd7811 */ /* 0x000fe200078e08ff */
[----:B------:R-:W-:Y:S01]  /*1b50*/  IMAD.IADD R5, R8, 0x1, R19 ;  /* 0x0000000108057824 */ /* 0x000fe200078e0213 */
[----:B------:R2:W-:Y:S01]  /*1b60*/  STL [R1+0x4c], R10 ;  /* 0x00004c0a01007387 */ /* 0x0005e20000100800 */
[----:B------:R-:W-:Y:S01]  /*1b70*/  IADD3 R211, R76, 0x40, RZ ;  /* 0x000000404cd37810 */ /* 0x000fe20007ffe0ff */
[C---:B------:R-:W-:Y:S01]  /*1b80*/  IMAD.IADD R192, R2.reuse, 0x1, R189 ;  /* 0x0000000102c07824 */ /* 0x040fe200078e02bd */
[----:B------:R-:W-:Y:S01]  /*1b90*/  IADD3 R27, R245, 0x10, RZ ;  /* 0x00000010f51b7810 */ /* 0x000fe20007ffe0ff */
[----:B------:R-:W-:Y:S01]  /*1ba0*/  IMAD.IADD R206, R205, 0x1, R3 ;  /* 0x00000001cdce7824 */ /* 0x000fe200078e0203 */
[----:B------:R-:W-:Y:S01]  /*1bb0*/  IADD3 R25, R245, 0x20, RZ ;  /* 0x00000020f5197810 */ /* 0x000fe20007ffe0ff */
[----:B------:R-:W-:Y:S01]  /*1bc0*/  IMAD.IADD R208, R205, 0x1, R2 ;  /* 0x00000001cdd07824 */ /* 0x000fe200078e0202 */
[C---:B------:R-:W-:Y:S01]  /*1bd0*/  IADD3 R24, R245.reuse, 0x28, RZ ;  /* 0x00000028f5187810 */ /* 0x040fe20007ffe0ff */
[----:B------:R-:W-:Y:S01]  /*1be0*/  IMAD.IADD R191, R2, 0x1, R190 ;  /* 0x0000000102bf7824 */ /* 0x000fe200078e02be */
[C---:B------:R-:W-:Y:S01]  /*1bf0*/  IADD3 R22, R245.reuse, 0x38, RZ ;  /* 0x00000038f5167810 */ /* 0x040fe20007ffe0ff */
[----:B------:R-:W-:Y:S01]  /*1c00*/  IMAD.IADD R207, R206, 0x1, R2 ;  /* 0x00000001cecf7824 */ /* 0x000fe200078e0202 */
[----:B------:R-:W-:-:S02]  /*1c10*/  IADD3 R21, R245, 0x40, RZ ;  /* 0x00000040f5157810 */ /* 0x000fc40007ffe0ff */
[C---:B------:R-:W-:Y:S02]  /*1c20*/  IADD3 R17, R245.reuse, 0x50, RZ ;  /* 0x00000050f5117810 */ /* 0x040fe40007ffe0ff */
[----:B------:R-:W-:Y:S01]  /*1c30*/  IADD3 R16, R245, 0x58, RZ ;  /* 0x00000058f5107810 */ /* 0x000fe20007ffe0ff */
[----:B-1----:R-:W-:Y:S01]  /*1c40*/  IMAD.IADD R9, R8, 0x1, R9 ;  /* 0x0000000108097824 */ /* 0x002fe200078e0209 */
[----:B------:R-:W-:Y:S02]  /*1c50*/  SHF.R.S32.HI R77, RZ, 0x1f, R76 ;  /* 0x0000001fff4d7819 */ /* 0x000fe4000001144c */
[----:B------:R-:W-:Y:S02]  /*1c60*/  SHF.R.S32.HI R79, RZ, 0x1f, R78 ;  /* 0x0000001fff4f7819 */ /* 0x000fe4000001144e */
[----:B------:R2:W-:Y:S01]  /*1c70*/  STL [R1+0x48], R9 ;  /* 0x0000480901007387 */ /* 0x0005e20000100800 */
[----:B------:R-:W-:Y:S02]  /*1c80*/  SHF.R.S32.HI R238, RZ, 0x1f, R211 ;  /* 0x0000001fffee7819 */ /* 0x000fe400000114d3 */
[----:B------:R-:W-:Y:S01]  /*1c90*/  SHF.R.S32.HI R27, RZ, 0x1f, R27 ;  /* 0x0000001fff1b7819 */ /* 0x000fe2000001141b */
[----:B------:R2:W-:Y:S01]  /*1ca0*/  STL [R1+0x38], R6 ;  /* 0x0000380601007387 */ /* 0x0005e20000100800 */
[----:B------:R-:W-:-:S02]  /*1cb0*/  SHF.R.S32.HI R25, RZ, 0x1f, R25 ;  /* 0x0000001fff197819 */ /* 0x000fc40000011419 */
[----:B------:R-:W-:Y:S01]  /*1cc0*/  SHF.R.S32.HI R24, RZ, 0x1f, R24 ;  /* 0x0000001fff187819 */ /* 0x000fe20000011418 */
[----:B------:R2:W-:Y:S01]  /*1cd0*/  STL [R1+0x44], R5 ;  /* 0x0000440501007387 */ /* 0x0005e20000100800 */
[----:B------:R-:W-:Y:S02]  /*1ce0*/  SHF.R.S32.HI R22, RZ, 0x1f, R22 ;  /* 0x0000001fff167819 */ /* 0x000fe40000011416 */
[----:B------:R-:W-:Y:S01]  /*1cf0*/  SHF.R.S32.HI R21, RZ, 0x1f, R21 ;  /* 0x0000001fff157819 */ /* 0x000fe20000011415 */
[----:B------:R2:W-:Y:S01]  /*1d00*/  STL [R1+0x40], R4 ;  /* 0x0000400401007387 */ /* 0x0005e20000100800 */
[----:B------:R-:W-:Y:S02]  /*1d10*/  SHF.R.S32.HI R17, RZ, 0x1f, R17 ;  /* 0x0000001fff117819 */ /* 0x000fe40000011411 */
[----:B------:R-:W-:Y:S02]  /*1d20*/  SHF.R.S32.HI R16, RZ, 0x1f, R16 ;  /* 0x0000001fff107819 */ /* 0x000fe40000011410 */
.L_x_1140:
[----:B------:R-:W3:Y:S01]  /*1d30*/  LDL R27, [R1+0x24] ;  /* 0x00002400011b7983 */ /* 0x000ee20000100800 */
[----:B------:R-:W-:Y:S01]  /*1d40*/  ISETP.NE.U32.AND P0, PT, RZ, c[0x0][0x370], PT ;  /* 0x0000dc00ff007a0c */ /* 0x000fe20003f05070 */
[----:B------:R-:W-:Y:S01]  /*1d50*/  IMAD.MOV.U32 R20, RZ, RZ, 0x4 ;  /* 0x00000004ff147424 */ /* 0x000fe200078e00ff */
[----:B------:R-:W-:Y:S01]  /*1d60*/  ISETP.NE.U32.AND P1, PT, RZ, c[0x0][0x360], PT ;  /* 0x0000d800ff007a0c */ /* 0x000fe20003f25070 */
[----:B------:R-:W-:Y:S01]  /*1d70*/  IMAD.MOV.U32 R16, RZ, RZ, RZ ;  /* 0x000000ffff107224 */ /* 0x000fe200078e00ff */
[----:B------:R-:W-:Y:S01]  /*1d80*/  ISETP.NE.AND.EX P2, PT, RZ, c[0x0][0x374], PT, P0 ;  /* 0x0000dd00ff007a0c */ /* 0x000fe20003f45300 */
[----:B------:R-:W-:Y:S01]  /*1d90*/  IMAD.MOV.U32 R144, RZ, RZ, RZ ;  /* 0x000000ffff907224 */ /* 0x000fe200078e00ff */
[----:B------:R-:W-:Y:S01]  /*1da0*/  ISETP.NE.AND.EX P0, PT, RZ, c[0x0][0x364], PT, P1 ;  /* 0x0000d900ff007a0c */ /* 0x000fe20003f05310 */
[----:B------:R-:W-:Y:S01]  /*1db0*/  CS2R R18, SRZ ;  /* 0x0000000000127805 */ /* 0x000fe2000001ff00 */
[----:B------:R-:W-:-:S02]  /*1dc0*/  ISETP.NE.U32.AND P1, PT, RZ, c[0x0][0x348], PT ;  /* 0x0000d200ff007a0c */ /* 0x000fc40003f25070 */
[----:B------:R-:W-:Y:S02]  /*1dd0*/  ISETP.NE.U32.AND P3, PT, RZ, c[0x0][0x350], PT ;  /* 0x0000d400ff007a0c */ /* 0x000fe40003f65070 */
[----:B------:R-:W-:Y:S02]  /*1de0*/  ISETP.NE.U32.AND P4, PT, RZ, c[0x0][0x358], PT ;  /* 0x0000d600ff007a0c */ /* 0x000fe40003f85070 */
[----:B------:R-:W-:Y:S02]  /*1df0*/  ISETP.NE.AND.EX P1, PT, RZ, c[0x0][0x34c], PT, P1 ;  /* 0x0000d300ff007a0c */ /* 0x000fe40003f25310 */
[----:B------:R-:W-:Y:S02]  /*1e00*/  ISETP.NE.AND.EX P3, PT, RZ, c[0x0][0x354], PT, P3 ;  /* 0x0000d500ff007a0c */ /* 0x000fe40003f65330 */
[----:B------:R-:W-:Y:S01]  /*1e10*/  ISETP.NE.AND.EX P4, PT, RZ, c[0x0][0x35c], PT, P4 ;  /* 0x0000d700ff007a0c */ /* 0x000fe20003f85340 */
[----:B---3--:R-:W-:-:S04]  /*1e20*/  @P2 IMAD.WIDE R14, R27, R20, c[0x0][0x370] ;  /* 0x0000dc001b0e2625 */ /* 0x008fc800078e0214 */
[CC--:B--2---:R-:W-:Y:S01]  /*1e30*/  @P0 IMAD.WIDE R10, R27.reuse, R20.reuse, c[0x0][0x360] ;  /* 0x0000d8001b0a0625 */ /* 0x0c4fe200078e0214 */
[----:B------:R-:W2:Y:S03]  /*1e40*/  @P2 LDG.E R16, [R14.64] ;  /* 0x000000080e102981 */ /* 0x000ea6000c1e1900 */
[CC--:B------:R-:W-:Y:S01]  /*1e50*/  IMAD.WIDE R8, R27.reuse, R20.reuse, c[0x0][0x348] ;  /* 0x0000d2001b087625 */ /* 0x0c0fe200078e0214 */
[----:B------:R1:W5:Y:S03]  /*1e60*/  @P0 LDG.E R243, [R10.64] ;  /* 0x000000080af30981 */ /* 0x000366000c1e1900 */
[CC--:B------:R-:W-:Y:S01]  /*1e70*/  IMAD.WIDE R4, R27.reuse, R20.reuse, c[0x0][0x350] ;  /* 0x0000d4001b047625 */ /* 0x0c0fe200078e0214 */
[----:B------:R1:W5:Y:S03]  /*1e80*/  @P1 LDG.E R144, [R8.64] ;  /* 0x0000000808901981 */ /* 0x000366000c1e1900 */
[----:B------:R-:W-:Y:S01]  /*1e90*/  IMAD.WIDE R2, R27, R20, c[0x0][0x358] ;  /* 0x0000d6001b027625 */ /* 0x000fe200078e0214 */
[----:B------:R1:W5:Y:S04]  /*1ea0*/  @P3 LDG.E R19, [R4.64] ;  /* 0x0000000804133981 */ /* 0x000368000c1e1900 */
[----:B------:R1:W5:Y:S01]  /*1eb0*/  @P4 LDG.E R18, [R2.64] ;  /* 0x0000000802124981 */ /* 0x000362000c1e1900 */
[----:B------:R-:W-:Y:S03]  /*1ec0*/  YIELD ;  /* 0x0000000000007946 */ /* 0x000fe60003800000 */
[----:B--2---:R1:W-:Y:S01]  /*1ed0*/  STL [R1+0x10], R16 ;  /* 0x0000101001007387 */ /* 0x0043e20000100800 */
[----:B------:R-:W-:Y:S05]  /*1ee0*/  @P0 BRA `(.L_x_905) ;  /* 0x0000005000000947 */ /* 0x000fea0003800000 */
[----:B-----5:R-:W-:Y:S01]  /*1ef0*/  MOV R243, c[0x0][0x168] ;  /* 0x00005a0000f37a02 */ /* 0x020fe20000000f00 */
[----:B------:R-:W-:Y:S05]  /*1f00*/  @!P1 BRA `(.L_x_905) ;  /* 0x0000003000009947 */ /* 0x000fea0003800000 */
[----:B-1----:R-:W2:Y:S04]  /*1f10*/  LDG.E R10, [R8.64] ;  /* 0x00000008080a7981 */ /* 0x002ea8000c1e1900 */
[----:B------:R-:W2:Y:S02]  /*1f20*/  LDG.E R6, [R8.64+0x4] ;  /* 0x0000040808067981 */ /* 0x000ea4000c1e1900 */
[----:B--2---:R-:W-:-:S02]  /*1f30*/  IADD3 R243, -R10, R6, RZ ;  /* 0x000000060af37210 */ /* 0x004fc40007ffe1ff */
.L_x_905:
[----:B------:R-:W-:-:S04]  /*1f40*/  ISETP.NE.U32.AND P0, PT, RZ, c[0x0][0x368], PT ;  /* 0x0000da00ff007a0c */ /* 0x000fc80003f05070 */
[----:B------:R-:W-:-:S13]  /*1f50*/  ISETP.NE.AND.EX P0, PT, RZ, c[0x0][0x36c], PT, P0 ;  /* 0x0000db00ff007a0c */ /* 0x000fda0003f05300 */
[----:B------:R-:W-:Y:S05]  /*1f60*/  @!P0 BRA `(.L_x_906) ;  /* 0x0000003000008947 */ /* 0x000fea0003800000 */
[----:B-1----:R-:W-:-:S05]  /*1f70*/  IMAD.WIDE R4, R27, R20, c[0x0][0x368] ;  /* 0x0000da001b047625 */ /* 0x002fca00078e0214 */
[----:B------:R1:W5:Y:S01]  /*1f80*/  LDG.E R17, [R4.64] ;  /* 0x0000000804117981 */ /* 0x000362000c1e1900 */
[----:B------:R-:W-:Y:S05]  /*1f90*/  BRA `(.L_x_907) ;  /* 0x0000005000007947 */ /* 0x000fea0003800000 */
.L_x_906:
[----:B------:R-:W-:Y:S01]  /*1fa0*/  MOV R17, UR6 ;  /* 0x0000000600117c02 */ /* 0x000fe20008000f00 */
[----:B------:R-:W-:Y:S05]  /*1fb0*/  @!P3 BRA `(.L_x_907) ;  /* 0x000000300000b947 */ /* 0x000fea0003800000 */
[----:B------:R2:W3:Y:S04]  /*1fc0*/  LDG.E R6, [R4.64] ;  /* 0x0000000804067981 */ /* 0x0004e8000c1e1900 */
[----:B-12---:R-:W3:Y:S02]  /*1fd0*/  LDG.E R4, [R4.64+0x4] ;  /* 0x0000040804047981 */ /* 0x006ee4000c1e1900 */
[----:B---3--:R-:W-:Y:S02]  /*1fe0*/  IADD3 R17, -R6, R4, RZ ;  /* 0x0000000406117210 */ /* 0x008fe40007ffe1ff */
.L_x_907:
[----:B------:R-:W2:Y:S04]  /*1ff0*/  LDL.LU R6, [R1+0x1c] ;  /* 0x00001c0001067983 */ /* 0x000ea80000300800 */
[----:B-1----:R1:W3:Y:S04]  /*2000*/  @P4 LDG.E R5, [R2.64] ;  /* 0x0000000802054981 */ /* 0x0022e8000c1e1900 */
[----:B------:R1:W3:Y:S01]  /*2010*/  @P4 LDG.E R4, [R2.64+0x4] ;  /* 0x0000040802044981 */ /* 0x0002e2000c1e1900 */
[----:B------:R-:W-:Y:S01]  /*2020*/  ISETP.NE.U32.AND P0, PT, RZ, c[0x0][0x378], PT ;  /* 0x0000de00ff007a0c */ /* 0x000fe20003f05070 */
[----:B-----5:R-:W-:-:S03]  /*2030*/  IMAD.MOV.U32 R133, RZ, RZ, R17 ;  /* 0x000000ffff857224 */ /* 0x020fc600078e0011 */
[----:B------:R-:W-:Y:S01]  /*2040*/  ISETP.NE.AND.EX P0, PT, RZ, c[0x0][0x37c], PT, P0 ;  /* 0x0000df00ff007a0c */ /* 0x000fe20003f05300 */
[----:B------:R-:W-:-:S05]  /*2050*/  IMAD.MOV.U32 R8, RZ, RZ, c[0x0][0x2c4] ;  /* 0x0000b100ff087624 */ /* 0x000fca00078e00ff */
[----:B------:R-:W-:Y:S01]  /*2060*/  ISETP.NE.AND P2, PT, R8, 0x1, PT ;  /* 0x000000010800780c */ /* 0x000fe20003f45270 */
[----:B------:R-:W-:Y:S02]  /*2070*/  IMAD.IADD R16, R17, 0x1, -R16 ;  /* 0x0000000111107824 */ /* 0x000fe400078e0a10 */
[----:B------:R-:W-:-:S04]  /*2080*/  IMAD.MOV.U32 R8, RZ, RZ, c[0x0][0x32c] ;  /* 0x0000cb00ff087624 */ /* 0x000fc800078e00ff */
[----:B-1----:R-:W-:-:S05]  /*2090*/  @P0 IMAD.WIDE R2, R27, R20, c[0x0][0x378] ;  /* 0x0000de001b020625 */ /* 0x002fca00078e0214 */
[----:B------:R1:W5:Y:S01]  /*20a0*/  @P0 LDG.E R133, [R2.64] ;  /* 0x0000000802850981 */ /* 0x000362000c1e1900 */
[----:B------:R-:W-:Y:S02]  /*20b0*/  ISETP.GE.AND P1, PT, R8, 0x1, PT ;  /* 0x000000010800780c */ /* 0x000fe40003f26270 */
[----:B------:R-:W-:-:S04]  /*20c0*/  LOP3.LUT R209, R209, 0xffefffff, RZ, 0xc0, !PT ;  /* 0xffefffffd1d17812 */ /* 0x000fc800078ec0ff */
[----:B------:R-:W-:-:S04]  /*20d0*/  @P2 LOP3.LUT R209, R209, 0x100000, RZ, 0xfc, !PT ;  /* 0x00100000d1d12812 */ /* 0x000fc800078efcff */
[----:B------:R-:W-:-:S04]  /*20e0*/  LOP3.LUT R209, R209, 0xffdfffff, RZ, 0xc0, !PT ;  /* 0xffdfffffd1d17812 */ /* 0x000fc800078ec0ff */
[----:B------:R-:W-:Y:S01]  /*20f0*/  @P1 LOP3.LUT R209, R209, 0x200000, RZ, 0xfc, !PT ;  /* 0x00200000d1d11812 */ /* 0x000fe200078efcff */
[----:B-1----:R-:W-:Y:S02]  /*2100*/  IMAD.MOV.U32 R2, RZ, RZ, c[0x0][0x228] ;  /* 0x00008a00ff027624 */ /* 0x002fe400078e00ff */
[----:B--2---:R-:W-:-:S05]  /*2110*/  IMAD.SHL.U32 R9, R6, 0x80, RZ ;  /* 0x0000008006097824 */ /* 0x004fca00078e00ff */
[----:B------:R-:W-:Y:S01]  /*2120*/  IADD3 R3, R9, 0x7f, RZ ;  /* 0x0000007f09037810 */ /* 0x000fe20007ffe0ff */
[----:B------:R1:W-:Y:S01]  /*2130*/  STL [R1+0xc], R9 ;  /* 0x00000c0901007387 */ /* 0x0003e20000100800 */
[----:B---3--:R-:W-:-:S03]  /*2140*/  @P4 IMAD.IADD R2, R4, 0x1, -R5 ;  /* 0x0000000104024824 */ /* 0x008fc600078e0a05 */
[----:B------:R-:W-:-:S04]  /*2150*/  @P2 IMAD.HI.U32 R5, R3, c[0x0][0x2c8], RZ ;  /* 0x0000b20003052a27 */ /* 0x000fc800078e00ff */
[----:B------:R-:W-:Y:S01]  /*2160*/  IMAD.IADD R244, R16, 0x1, R2 ;  /* 0x0000000110f47824 */ /* 0x000fe200078e0202 */
[----:B------:R-:W-:-:S04]  /*2170*/  @P2 SHF.R.U32.HI R3, RZ, c[0x0][0x2cc], R5 ;  /* 0x0000b300ff032a19 */ /* 0x000fc80000011605 */
[C---:B------:R-:W-:Y:S02]  /*2180*/  IADD3 R4, R244.reuse, 0x5f, RZ ;  /* 0x0000005ff4047810 */ /* 0x040fe40007ffe0ff */
[----:B------:R-:W-:-:S03]  /*2190*/  IADD3 R5, R244, 0x1, -R243 ;  /* 0x00000001f4057810 */ /* 0x000fc60007ffe8f3 */
[----:B------:R-:W-:-:S04]  /*21a0*/  IMAD.HI R4, R4, 0x2aaaaaab, RZ ;  /* 0x2aaaaaab04047827 */ /* 0x000fc800078e02ff */
[----:B------:R-:W-:Y:S01]  /*21b0*/  IMAD.IADD R3, R5, 0x1, R3 ;  /* 0x0000000105037824 */ /* 0x000fe200078e0203 */
[----:B------:R-:W-:-:S04]  /*21c0*/  SHF.R.U32.HI R6, RZ, 0x1f, R4 ;  /* 0x0000001fff067819 */ /* 0x000fc80000011604 */
[----:B------:R-:W-:Y:S02]  /*21d0*/  LEA.HI.SX32 R145, R4, R6, 0x1c ;  /* 0x0000000604917211 */ /* 0x000fe400078fe2ff */
[----:B------:R-:W-:Y:S01]  /*21e0*/  IADD3 R5, R3, c[0x0][0x328], RZ ;  /* 0x0000ca0003057a10 */ /* 0x000fe20007ffe0ff */
[----:B------:R-:W-:Y:S05]  /*21f0*/  @!P1 BRA `(.L_x_908) ;  /* 0x0000010000009947 */ /* 0x000fea0003800000 */
[C---:B-1----:R-:W-:Y:S01]  /*2200*/  ISETP.GT.AND P0, PT, R3.reuse, RZ, PT ;  /* 0x000000ff0300720c */ /* 0x042fe20003f04270 */
        /* <DEDUP_REMOVED lines=9> */
.L_x_910:
[----:B------:R-:W-:-:S13]  /*22a0*/  ISETP.NE.AND P0, PT, R8, 0x1, PT ;  /* 0x000000010800780c */ /* 0x000fda0003f05270 */
[----:B------:R-:W-:-:S05]  /*22b0*/  @P0 IMAD.HI.U32 R3, R4, c[0x0][0x330], RZ ;  /* 0x0000cc0004030a27 */ /* 0x000fca00078e00ff */
[----:B------:R-:W-:Y:S02]  /*22c0*/  @P0 SHF.R.U32.HI R4, RZ, c[0x0][0x334], R3 ;  /* 0x0000cd00ff040a19 */ /* 0x000fe40000011603 */
.L_x_911:
[----:B------:R-:W-:Y:S05]  /*22d0*/  BSYNC B0 ;  /* 0x0000000000007941 */ /* 0x000fea0003800000 */
.L_x_909:
[----:B------:R-:W-:-:S05]  /*22e0*/  IMAD R3, R4, R8, c[0x0][0x32c] ;  /* 0x0000cb0004037624 */ /* 0x000fca00078e0208 */
[----:B------:R-:W-:-:S04]  /*22f0*/  IMNMX R5, R5, R3, PT ;  /* 0x0000000305057217 */ /* 0x000fc80003800200 */
.L_x_908:
[----:B-1----:R-:W-:Y:S01]  /*2300*/  IADD3 R5, R5, 0x5f, RZ ;  /* 0x0000005f05057810 */ /* 0x002fe20007ffe0ff */
[----:B------:R-:W-:-:S04]  /*2310*/  @P2 IMAD.HI.U32 R4, R9, c[0x0][0x2c8], RZ ;  /* 0x0000b20009042a27 */ /* 0x000fc800078e00ff */
[----:B------:R-:W-:-:S04]  /*2320*/  IMAD.HI R5, R5, 0x2aaaaaab, RZ ;  /* 0x2aaaaaab05057827 */ /* 0x000fc800078e02ff */
[----:B------:R-:W-:Y:S01]  /*2330*/  IMAD.MOV.U32 R3, RZ, RZ, R9 ;  /* 0x000000ffff037224 */ /* 0x000fe200078e0009 */
[----:B------:R-:W-:Y:S01]  /*2340*/  @P2 SHF.R.U32.HI R3, RZ, c[0x0][0x2cc], R4 ;  /* 0x0000b300ff032a19 */ /* 0x000fe20000011604 */
[----:B------:R-:W-:Y:S01]  /*2350*/  IMAD.IADD R155, R244, 0x1, -R243 ;  /* 0x00000001f49b7824 */ /* 0x000fe200078e0af3 */
[----:B------:R-:W-:-:S03]  /*2360*/  SHF.R.U32.HI R4, RZ, 0x1f, R5 ;  /* 0x0000001fff047819 */ /* 0x000fc60000011605 */
[----:B------:R-:W-:Y:S01]  /*2370*/  IMAD.IADD R3, R155, 0x1, R3 ;  /* 0x000000019b037824 */ /* 0x000fe200078e0203 */
[----:B------:R-:W-:-:S04]  /*2380*/  LEA.HI.SX32 R5, R5, R4, 0x1c ;  /* 0x0000000405057211 */ /* 0x000fc800078fe2ff */
[----:B------:R-:W-:Y:S02]  /*2390*/  IADD3 R4, R3, -c[0x0][0x324], RZ ;  /* 0x8000c90003047a10 */ /* 0x000fe40007ffe0ff */
        /* <DEDUP_REMOVED lines=11> */
.L_x_914:
[----:B------:R-:W-:-:S13]  /*2450*/  ISETP.NE.AND P0, PT, R8, 0x1, PT ;  /* 0x000000010800780c */ /* 0x000fda0003f05270 */
[----:B------:R-:W-:-:S05]  /*2460*/  @P0 IMAD.HI.U32 R5, R3, c[0x0][0x330], RZ ;  /* 0x0000cc0003050a27 */ /* 0x000fca00078e00ff */
[----:B------:R-:W-:Y:S02]  /*2470*/  @P0 SHF.R.U32.HI R3, RZ, c[0x0][0x334], R5 ;  /* 0x0000cd00ff030a19 */ /* 0x000fe40000011605 */
.L_x_915:
[----:B------:R-:W-:Y:S05]  /*2480*/  BSYNC B0 ;  /* 0x0000000000007941 */ /* 0x000fea0003800000 */
.L_x_913:
[----:B------:R-:W-:-:S05]  /*2490*/  IMAD R3, R3, c[0x0][0x32c], RZ ;  /* 0x0000cb0003037a24 */ /* 0x000fca00078e02ff */
[----:B------:R-:W-:-:S04]  /*24a0*/  IMNMX R4, R4, R3, !PT ;  /* 0x0000000304047217 */ /* 0x000fc80007800200 */
.L_x_912:
[----:B------:R-:W2:Y:S01]  /*24b0*/  LDL R21, [R1+0x20] ;  /* 0x0000200001157983 */ /* 0x000ea20000100800 */
[----:B------:R-:W-:Y:S01]  /*24c0*/  IMAD.HI R3, R4, 0x2aaaaaab, RZ ;  /* 0x2aaaaaab04037827 */ /* 0x000fe200078e02ff */
[----:B------:R-:W-:Y:S04]  /*24d0*/  BSSY B0, `(.L_x_916) ;  /* 0x000002f000007945 */ /* 0x000fe80003800000 */
[----:B------:R-:W-:-:S04]  /*24e0*/  SHF.R.U32.HI R4, RZ, 0x1f, R3 ;  /* 0x0000001fff047819 */ /* 0x000fc80000011603 */
[----:B------:R-:W-:Y:S02]  /*24f0*/  LEA.HI.SX32 R3, R3, R4, 0x1c ;  /* 0x0000000403037211 */ /* 0x000fe400078fe2ff */
[C---:B--2---:R-:W-:Y:S02]  /*2500*/  LOP3.LUT R5, R21.reuse, 0xff000000, RZ, 0xc0, !PT ;  /* 0xff00000015057812 */ /* 0x044fe400078ec0ff */
[----:B------:R-:W-:Y:S02]  /*2510*/  LOP3.LUT R6, R21, 0xff0000, RZ, 0xc0, !PT ;  /* 0x00ff000015067812 */ /* 0x000fe400078ec0ff */
[----:B------:R-:W-:-:S04]  /*2520*/  SHF.R.U32.HI R5, RZ, 0x8, R5 ;  /* 0x00000008ff057819 */ /* 0x000fc80000011605 */
[----:B------:R-:W-:Y:S02]  /*2530*/  LEA.HI R4, R6, R5, RZ, 0x10 ;  /* 0x0000000506047211 */ /* 0x000fe400078f80ff */
[----:B------:R-:W-:Y:S01]  /*2540*/  IMNMX R6, RZ, R3, !PT ;  /* 0x00000003ff067217 */ /* 0x000fe20007800200 */
[----:B------:R-:W-:Y:S01]  /*2550*/  IMAD.MOV.U32 R3, RZ, RZ, RZ ;  /* 0x000000ffff037224 */ /* 0x000fe200078e00ff */
[----:B------:R-:W-:Y:S02]  /*2560*/  SHF.R.U32.HI R9, RZ, 0x10, R4 ;  /* 0x00000010ff097819 */ /* 0x000fe40000011604 */
[----:B------:R-:W-:Y:S02]  /*2570*/  LOP3.LUT R22, R4, 0xff, RZ, 0xc0, !PT ;  /* 0x000000ff04167812 */ /* 0x000fe400078ec0ff */
[----:B------:R-:W-:Y:S01]  /*2580*/  ISETP.GT.AND P0, PT, R10, R6, PT ;  /* 0x000000060a00720c */ /* 0x000fe20003f04270 */
[----:B------:R1:W-:Y:S01]  /*2590*/  STL [R1+0x1c], R9 ;  /* 0x00001c0901007387 */ /* 0x0003e20000100800 */
[----:B------:R-:W-:-:S03]  /*25a0*/  ISETP.NE.AND P1, PT, R9, RZ, PT ;  /* 0x000000ff0900720c */ /* 0x000fc60003f25270 */
[----:B------:R1:W-:Y:S01]  /*25b0*/  STL [R1+0x28], R22 ;  /* 0x0000281601007387 */ /* 0x0003e20000100800 */
[----:B------:R-:W-:-:S07]  /*25c0*/  SEL R132, R9, c[0x0][0x338], P1 ;  /* 0x0000ce0009847a07 */ /* 0x000fce0000800000 */
[----:B------:R-:W-:Y:S05]  /*25d0*/  @!P0 BRA `(.L_x_917) ;  /* 0x000001e000008947 */ /* 0x000fea0003800000 */
[----:B------:R-:W-:Y:S02]  /*25e0*/  IABS R3, R132 ;  /* 0x0000008400037213 */ /* 0x000fe40000000000 */
[----:B------:R-:W-:-:S03]  /*25f0*/  IADD3 R5, R132, -0x1, R10 ;  /* 0xffffffff84057810 */ /* 0x000fc60007ffe00a */
[----:B------:R-:W-:Y:S02]  /*2600*/  IMAD.MOV.U32 R4, RZ, RZ, R3 ;  /* 0x000000ffff047224 */ /* 0x000fe400078e0003 */
[----:B------:R-:W-:Y:S02]  /*2610*/  IMAD.IADD R11, R5, 0x1, -R6 ;  /* 0x00000001050b7824 */ /* 0x000fe400078e0a06 */
[----:B------:R-:W2:Y:S03]  /*2620*/  I2F.RP R3, R4 ;  /* 0x0000000400037306 */ /* 0x000ea60000209400 */
[----:B------:R-:W-:-:S05]  /*2630*/  IABS R15, R11 ;  /* 0x0000000b000f7213 */ /* 0x000fca0000000000 */
[----:B--2---:R-:W2:Y:S02]  /*2640*/  MUFU.RCP R3, R3 ;  /* 0x0000000300037308 */ /* 0x004ea40000001000 */
[----:B--2---:R-:W-:-:S06]  /*2650*/  IADD3 R3, R3, 0xffffffe, RZ ;  /* 0x0ffffffe03037810 */ /* 0x004fcc0007ffe0ff */
[----:B-1----:R-:W1:Y:S02]  /*2660*/  F2I.FTZ.U32.TRUNC.NTZ R9, R3 ;  /* 0x0000000300097305 */ /* 0x002e64000021f000 */
[----:B-1----:R-:W-:-:S04]  /*2670*/  IMAD.MOV R3, RZ, RZ, -R9 ;  /* 0x000000ffff037224 */ /* 0x002fc800078e0a09 */
[----:B------:R-:W-:Y:S01]  /*2680*/  IMAD.MOV.U32 R8, RZ, RZ, R3 ;  /* 0x000000ffff087224 */ /* 0x000fe200078e0003 */
[----:B------:R-:W-:-:S03]  /*2690*/  IABS R3, R132 ;  /* 0x0000008400037213 */ /* 0x000fc60000000000 */
[----:B------:R-:W-:Y:S01]  /*26a0*/  IMAD R5, R8, R4, RZ ;  /* 0x0000000408057224 */ /* 0x000fe200078e02ff */
[----:B------:R-:W-:Y:S01]  /*26b0*/  MOV R8, RZ ;  /* 0x000000ff00087202 */ /* 0x000fe20000000f00 */
[----:B------:R-:W-:-:S04]  /*26c0*/  IMAD.MOV R14, RZ, RZ, -R3 ;  /* 0x000000ffff0e7224 */ /* 0x000fc800078e0a03 */
[----:B------:R-:W-:-:S04]  /*26d0*/  IMAD.HI.U32 R3, R9, R5, R8 ;  /* 0x0000000509037227 */ /* 0x000fc800078e0008 */
[----:B------:R-:W-:Y:S02]  /*26e0*/  IMAD.MOV.U32 R5, RZ, RZ, R15 ;  /* 0x000000ffff057224 */ /* 0x000fe400078e000f */
        /* <DEDUP_REMOVED lines=9> */
[----:B------:R-:W-:-:S07]  /*2780*/  ISETP.GE.AND P1, PT, R4, RZ, PT ;  /* 0x000000ff0400720c */ /* 0x000fce0003f26270 */
[----:B------:R-:W-:-:S06]  /*2790*/  @P2 IADD3 R3, R3, 0x1, RZ ;  /* 0x0000000103032810 */ /* 0x000fcc0007ffe0ff */
[----:B------:R-:W-:Y:S01]  /*27a0*/  @!P1 IMAD.MOV R3, RZ, RZ, -R3 ;  /* 0x000000ffff039224 */ /* 0x000fe200078e0a03 */
[----:B------:R-:W-:Y:S02]  /*27b0*/  @!P0 LOP3.LUT R3, RZ, R132, RZ, 0x33, !PT ;  /* 0x00000084ff038212 */ /* 0x000fe400078e33ff */
.L_x_917:
[----:B------:R-:W-:Y:S05]  /*27c0*/  BSYNC B0 ;  /* 0x0000000000007941 */ /* 0x000fea0003800000 */
.L_x_916:
[----:B------:R-:W2:Y:S01]  /*27d0*/  LDL R8, [R1+0x60] ;  /* 0x0000600001087983 */ /* 0x000ea20000100800 */
[----:B------:R-:W-:-:S04]  /*27e0*/  IMAD R6, R22, R3, R6 ;  /* 0x0000000316067224 */ /* 0x000fc800078e0206 */
[----:B------:R-:W-:-:S05]  /*27f0*/  IMAD.IADD R3, R6, 0x1, R3 ;  /* 0x0000000106037824 */ /* 0x000fca00078e0203 */
[----:B------:R-:W-:Y:S01]  /*2800*/  IMNMX R5, R10, R3, PT ;  /* 0x000000030a057217 */ /* 0x000fe20003800200 */
[----:B------:R-:W-:-:S04]  /*2810*/  IMAD R3, R6, 0x60, -R16 ;  /* 0x0000006006037824 */ /* 0x000fc800078e0a10 */
[----:B------:R-:W-:Y:S01]  /*2820*/  IMAD R5, R5, 0x60, -R16 ;  /* 0x0000006005057824 */ /* 0x000fe200078e0a10 */
[----:B------:R-:W-:-:S04]  /*2830*/  IMNMX R4, RZ, R3, !PT ;  /* 0x00000003ff047217 */ /* 0x000fc80007800200 */
[----:B------:R-:W-:-:S04]  /*2840*/  IMNMX R3, R5, R2, PT ;  /* 0x0000000205037217 */ /* 0x000fc80003800200 */
[----:B------:R-:W-:Y:S01]  /*2850*/  ISETP.GT.AND P0, PT, R3, R4, PT ;  /* 0x000000040300720c */ /* 0x000fe20003f04270 */
[----:B------:R-:W-:-:S05]  /*2860*/  IMAD.WIDE.U32 R4, R4, -0x55555555, RZ ;  /* 0xaaaaaaab04047825 */ /* 0x000fca00078e00ff */
[----:B------:R-:W-:-:S07]  /*2870*/  SHF.R.U32.HI R122, RZ, 0x6, R5 ;  /* 0x00000006ff7a7819 */ /* 0x000fce0000011605 */
[----:B------:R-:W-:-:S05]  /*2880*/  @P0 IADD3 R3, R3, 0x5f, RZ ;  /* 0x0000005f03030810 */ /* 0x000fca0007ffe0ff */
[----:B------:R-:W-:-:S04]  /*2890*/  @P0 IMAD.HI R4, R3, 0x2aaaaaab, RZ ;  /* 0x2aaaaaab03040827 */ /* 0x000fc800078e02ff */
[----:B------:R-:W-:Y:S01]  /*28a0*/  IMAD.MOV.U32 R3, RZ, RZ, R122 ;  /* 0x000000ffff037224 */ /* 0x000fe200078e007a */
[----:B------:R-:W-:-:S04]  /*28b0*/  @P0 SHF.R.U32.HI R5, RZ, 0x1f, R4 ;  /* 0x0000001fff050819 */ /* 0x000fc80000011604 */
[----:B------:R-:W-:-:S04]  /*28c0*/  @P0 LEA.HI.SX32 R3, R4, R5, 0x1c ;  /* 0x0000000504030211 */ /* 0x000fc800078fe2ff */
[----:B------:R-:W-:Y:S01]  /*28d0*/  ISETP.GT.AND P0, PT, R3, R122, PT ;  /* 0x0000007a0300720c */ /* 0x000fe20003f04270 */
[----:B--2---:R-:W-:-:S04]  /*28e0*/  IMAD.IADD R4, R7, 0x1, R8 ;  /* 0x0000000107047824 */ /* 0x004fc800078e0208 */
[----:B------:R-:W-:-:S08]  /*28f0*/  IMAD.SHL.U32 R210, R4, 0x2, RZ ;  /* 0x0000000204d27824 */ /* 0x000fd000078e00ff */
[----:B------:R-:W-:Y:S05]  /*2900*/  @!P0 BRA `(.L_x_918) ;  /* 0x000055f000008947 */ /* 0x000fea0003800000 */
[----:B------:R-:W-:Y:S02]  /*2910*/  ISETP.NE.U32.AND P0, PT, RZ, c[0x0][0x340], PT ;  /* 0x0000d000ff007a0c */ /* 0x000fe40003f05070 */
[----:B------:R-:W-:Y:S02]  /*2920*/  SHF.R.S32.HI R11, RZ, 0x1f, R101 ;  /* 0x0000001fff0b7819 */ /* 0x000fe40000011465 */
[----:B------:R-:W-:-:S13]  /*2930*/  ISETP.NE.AND.EX P2, PT, RZ, c[0x0][0x344], PT, P0 ;  /* 0x0000d100ff007a0c */ /* 0x000fda0003f45300 */
[----:B------:R-:W-:-:S05]  /*2940*/  @P2 IMAD.WIDE R4, R27, R20, c[0x0][0x340] ;  /* 0x0000d0001b042625 */ /* 0x000fca00078e0214 */
[----:B------:R2:W3:Y:S01]  /*2950*/  @P2 LDG.E R23, [R4.64] ;  /* 0x0000000804172981 */ /* 0x0004e2000c1e1900 */
[----:B------:R-:W-:Y:S01]  /*2960*/  IADD3 R110, P0, R101, R18, RZ ;  /* 0x00000012656e7210 */ /* 0x000fe20007f1e0ff */
[----:B------:R-:W-:Y:S01]  /*2970*/  IMAD.MOV.U32 R136, RZ, RZ, 0x60 ;  /* 0x00000060ff887424 */ /* 0x000fe200078e00ff */
[----:B------:R-:W-:Y:S01]  /*2980*/  LOP3.LUT R26, R21, 0xffff, RZ, 0xc0, !PT ;  /* 0x0000ffff151a7812 */ /* 0x000fe200078ec0ff */
[----:B------:R-:W-:Y:S01]  /*2990*/  IMAD.MOV.U32 R10, RZ, RZ, c[0x0][0x238] ;  /* 0x00008e00ff0a7624 */ /* 0x000fe200078e00ff */
[----:B------:R-:W-:Y:S01]  /*29a0*/  LEA.HI.X.SX32 R111, R18, R11, 0x1, P0 ;  /* 0x0000000b126f7211 */ /* 0x000fe200000f0eff */
[C---:B------:R-:W-:Y:S01]  /*29b0*/  IMAD R146, R136.reuse, c[0x0][0x23c], RZ ;  /* 0x00008f0088927a24 */ /* 0x040fe200078e02ff */
[----:B-1----:R-:W-:Y:S01]  /*29c0*/  SHF.R.S32.HI R22, RZ, 0x1f, R27 ;  /* 0x0000001fff167819 */ /* 0x002fe2000001141b */
[----:B------:R-:W-:Y:S01]  /*29d0*/  IMAD.WIDE.U32 R134, R136, c[0x0][0x238], RZ ;  /* 0x00008e0088867a25 */ /* 0x000fe200078e00ff */
[----:B------:R-:W-:Y:S02]  /*29e0*/  IADD3 R32, R3, -0x1, RZ ;  /* 0xffffffff03207810 */ /* 0x000fe40007ffe0ff */
[----:B------:R-:W-:Y:S01]  /*29f0*/  SEL R25, R22, RZ, !P4 ;  /* 0x000000ff16197207 */ /* 0x000fe20006000000 */
[----:B------:R-:W-:Y:S01]  /*2a00*/  IMAD R6, R111, c[0x0][0x238], RZ ;  /* 0x00008e006f067a24 */ /* 0x000fe200078e02ff */
[----:B------:R-:W-:Y:S01]  /*2a10*/  IADD3 R109, -R101, R2, RZ ;  /* 0x00000002656d7210 */ /* 0x000fe20007ffe1ff */
[----:B------:R-:W-:Y:S01]  /*2a20*/  IMAD.IADD R146, R135, 0x1, R146 ;  /* 0x0000000187927824 */ /* 0x000fe200078e0292 */
[----:B------:R-:W-:Y:S01]  /*2a30*/  SEL R24, R27, RZ, !P4 ;  /* 0x000000ff1b187207 */ /* 0x000fe20006000000 */
[----:B------:R-:W-:Y:S01]  /*2a40*/  IMAD R6, R110, c[0x0][0x23c], R6 ;  /* 0x00008f006e067a24 */ /* 0x000fe200078e0206 */
[----:B------:R-:W-:Y:S01]  /*2a50*/  ISETP.GE.AND P5, PT, R76, c[0x0][0x1d4], PT ;  /* 0x000075004c007a0c */ /* 0x000fe20003fa6270 */
[----:B------:R-:W-:Y:S01]  /*2a60*/  IMAD R3, R25, c[0x0][0x248], RZ ;  /* 0x0000920019037a24 */ /* 0x000fe200078e02ff */
[----:B------:R-:W-:Y:S01]  /*2a70*/  ISETP.GE.AND P3, PT, R211, c[0x0][0x1d4], PT ;  /* 0x00007500d3007a0c */ /* 0x000fe20003f66270 */
[----:B------:R-:W-:Y:S01]  /*2a80*/  IMAD.WIDE.U32 R14, R101, c[0x0][0x290], R78 ;  /* 0x0000a400650e7a25 */ /* 0x000fe200078e004e */
[----:B------:R-:W-:-:S02]  /*2a90*/  MOV R143, 0x5 ;  /* 0x00000005008f7802 */ /* 0x000fc40000000f00 */
[----:B------:R-:W-:Y:S01]  /*2aa0*/  SHF.L.U32 R152, R10, 0x5, RZ ;  /* 0x000000050a987819 */ /* 0x000fe200000006ff */
[----:B------:R-:W-:Y:S01]  /*2ab0*/  IMAD R8, R24, c[0x0][0x24c], R3 ;  /* 0x0000930018087a24 */ /* 0x000fe200078e0203 */
[----:B------:R-:W-:Y:S01]  /*2ac0*/  SHF.L.U64.HI R149, R10, R143, c[0x0][0x23c] ;  /* 0x00008f000a957619 */ /* 0x000fe2000001028f */
[----:B--2---:R-:W-:Y:S01]  /*2ad0*/  IMAD.WIDE.U32 R4, R110, c[0x0][0x238], R76 ;  /* 0x00008e006e047a25 */ /* 0x004fe200078e004c */
[----:B------:R-:W-:Y:S02]  /*2ae0*/  IADD3 R129, R17, R19, RZ ;  /* 0x0000001311817210 */ /* 0x000fe40007ffe0ff */
[----:B------:R-:W-:Y:S01]  /*2af0*/  MOV R151, c[0x0][0x290] ;  /* 0x0000a40000977a02 */ /* 0x000fe20000000f00 */
[----:B------:R-:W-:Y:S01]  /*2b00*/  IMAD R3, R146, R32, RZ ;  /* 0x0000002092037224 */ /* 0x000fe200078e02ff */
[----:B------:R-:W-:Y:S01]  /*2b10*/  IADD3 R5, R5, R6, RZ ;  /* 0x0000000605057210 */ /* 0x000fe20007ffe0ff */
[----:B------:R-:W-:Y:S01]  /*2b20*/  IMAD R6, R32, -0x60, R109 ;  /* 0xffffffa020067824 */ /* 0x000fe200078e026d */
[----:B------:R-:W-:Y:S01]  /*2b30*/  P2R R131, PR, RZ, 0x20 ;  /* 0x00000020ff837803 */ /* 0x000fe20000000000 */
[----:B------:R-:W-:Y:S01]  /*2b40*/  IMAD.WIDE.U32 R20, R101, c[0x0][0x290], R76 ;  /* 0x0000a40065147a25 */ /* 0x000fe200078e004c */
[----:B------:R-:W-:-:S02]  /*2b50*/  P2R R130, PR, RZ, 0x8 ;  /* 0x00000008ff827803 */ /* 0x000fc40000000000 */
[----:B------:R-:W-:Y:S01]  /*2b60*/  ISETP.GE.AND P0, PT, R6, 0x1, PT ;  /* 0x000000010600780c */ /* 0x000fe20003f06270 */
[----:B------:R-:W-:Y:S01]  /*2b70*/  IMAD.WIDE.U32 R4, R26, c[0x0][0x240], R4 ;  /* 0x000090001a047a25 */ /* 0x000fe200078e0004 */
[----:B------:R-:W-:-:S03]  /*2b80*/  SHF.L.U32 R154, R151, 0x5, RZ ;  /* 0x00000005979a7819 */ /* 0x000fc600000006ff */
[----:B------:R-:W-:Y:S02]  /*2b90*/  IMAD R5, R26, c[0x0][0x244], R5 ;  /* 0x000091001a057a24 */ /* 0x000fe400078e0205 */
[----:B------:R-:W-:Y:S02]  /*2ba0*/  IMAD.MOV.U32 R140, RZ, RZ, c[0x0][0x280] ;  /* 0x0000a000ff8c7624 */ /* 0x000fe400078e00ff */
[----:B------:R-:W-:Y:S01]  /*2bb0*/  IMAD.WIDE.U32 R114, R24, c[0x0][0x248], R4 ;  /* 0x0000920018727a25 */ /* 0x000fe200078e0004 */
[----:B------:R-:W-:Y:S02]  /*2bc0*/  SHF.R.S32.HI R4, RZ, 0x1f, R32 ;  /* 0x0000001fff047819 */ /* 0x000fe40000011420 */
[-C--:B------:R-:W-:Y:S01]  /*2bd0*/  SHF.L.U64.HI R142, R140, R143.reuse, c[0x0][0x284] ;  /* 0x0000a1008c8e7619 */ /* 0x080fe2000001028f */
[----:B------:R-:W-:Y:S01]  /*2be0*/  IMAD.MOV.U32 R112, RZ, RZ, R114 ;  /* 0x000000ffff707224 */ /* 0x000fe200078e0072 */
[----:B------:R-:W-:Y:S01]  /*2bf0*/  IADD3 R113, R115, R8, RZ ;  /* 0x0000000873717210 */ /* 0x000fe20007ffe0ff */
[----:B------:R-:W-:Y:S01]  /*2c00*/  IMAD R3, R4, R134, R3 ;  /* 0x0000008604037224 */ /* 0x000fe200078e0203 */
[----:B------:R-:W-:Y:S01]  /*2c10*/  SHF.L.U64.HI R143, R151, R143, c[0x0][0x294] ;  /* 0x0000a500978f7619 */ /* 0x000fe2000001028f */
[----:B------:R-:W-:-:S02]  /*2c20*/  IMAD R147, R136, c[0x0][0x284], RZ ;  /* 0x0000a10088937a24 */ /* 0x000fc400078e02ff */
[----:B------:R-:W-:-:S04]  /*2c30*/  IMAD.WIDE.U32 R8, R32, R134, R112 ;  /* 0x0000008620087225 */ /* 0x000fc800078e0070 */
[C---:B------:R-:W-:Y:S01]  /*2c40*/  IMAD R148, R136.reuse, c[0x0][0x294], RZ ;  /* 0x0000a50088947a24 */ /* 0x040fe200078e02ff */
[----:B------:R-:W-:Y:S01]  /*2c50*/  IADD3 R3, R9, R3, RZ ;  /* 0x0000000309037210 */ /* 0x000fe20007ffe0ff */
[----:B------:R-:W-:Y:S01]  /*2c60*/  IMAD.WIDE.U32 R138, R136, c[0x0][0x280], RZ ;  /* 0x0000a000888a7a25 */ /* 0x000fe200078e00ff */
[----:B------:R-:W-:-:S03]  /*2c70*/  @P0 LEA R4, P1, R8, c[0x0][0x220], 0x1 ;  /* 0x0000880008040a11 */ /* 0x000fc600078208ff */
[----:B------:R-:W-:Y:S01]  /*2c80*/  IMAD.WIDE.U32 R136, R136, c[0x0][0x290], RZ ;  /* 0x0000a40088887a25 */ /* 0x000fe200078e00ff */
[----:B------:R-:W-:Y:S02]  /*2c90*/  @P0 LEA.HI.X R5, R8, c[0x0][0x224], R3, 0x1, P1 ;  /* 0x0000890008050a11 */ /* 0x000fe400008f0c03 */
[----:B------:R-:W-:Y:S01]  /*2ca0*/  ISETP.GE.AND P1, PT, R6, 0x21, PT ;  /* 0x000000210600780c */ /* 0x000fe20003f26270 */
[C---:B------:R-:W-:Y:S01]  /*2cb0*/  IMAD.WIDE.U32 R120, R26.reuse, c[0x0][0x1e8], RZ ;  /* 0x00007a001a787a25 */ /* 0x040fe200078e00ff */
[----:B------:R-:W-:Y:S01]  /*2cc0*/  IADD3 R147, R139, R147, RZ ;  /* 0x000000938b937210 */ /* 0x000fe20007ffe0ff */
[----:B------:R-:W-:Y:S01]  /*2cd0*/  @!PT LDS RZ, [RZ] ;  /* 0x00000000fffff984 */ /* 0x000fe20000000800 */
[----:B------:R-:W-:Y:S01]  /*2ce0*/  @!PT LDS RZ, [RZ] ;  /* 0x00000000fffff984 */ /* 0x000fe20000000800 */
[----:B------:R-:W-:Y:S01]  /*2cf0*/  @!PT LDS RZ, [RZ] ;  /* 0x00000000fffff984 */ /* 0x000fe20000000800 */
[----:B------:R1:W-:Y:S02]  /*2d00*/  @P0 LDGSTS.E.BYPASS.LTC128B.128 [R210+0x8100], [R4.64], !P5 ;  /* 0x0810000004d20fae */ /* 0x0003e4000e901d48 */
[----:B------:R-:W-:Y:S02]  /*2d10*/  IMAD.WIDE.U32 R118, R26, c[0x0][0x210], RZ ;  /* 0x000084001a767a25 */ /* 0x000fe400078e00ff */
[----:B------:R1:W-:Y:S02]  /*2d20*/  @P0 LDGSTS.E.BYPASS.LTC128B.128 [R210+0xb100], [R4.64+0x80], !P3 ;  /* 0x0b10008004d20fae */ /* 0x0003e4000d901d48 */
[----:B------:R-:W-:-:S02]  /*2d30*/  IMAD.SHL.U32 R153, R140, 0x20, RZ ;  /* 0x000000208c997824 */ /* 0x000fc400078e00ff */
[----:B------:R-:W-:Y:S02]  /*2d40*/  IMAD.IADD R148, R137, 0x1, R148 ;  /* 0x0000000189947824 */ /* 0x000fe400078e0294 */
[C---:B------:R-:W-:Y:S02]  /*2d50*/  IMAD R128, R26.reuse, c[0x0][0x1ec], R121 ;  /* 0x00007b001a807a24 */ /* 0x040fe400078e0279 */
[----:B------:R-:W-:Y:S01]  /*2d60*/  IMAD R127, R26, c[0x0][0x214], R119 ;  /* 0x000085001a7f7a24 */ /* 0x000fe200078e0277 */
[----:B-1----:R-:W-:-:S05]  /*2d70*/  @P1 IADD3 R5, P0, R152, R8, RZ ;  /* 0x0000000898051210 */ /* 0x002fca0007f1e0ff */
[----:B------:R-:W-:Y:S01]  /*2d80*/  @P1 IMAD.X R9, R3, 0x1, R149, P0 ;  /* 0x0000000103091824 */ /* 0x000fe200000e0695 */
[----:B------:R-:W-:-:S04]  /*2d90*/  @P1 LEA R4, P0, R5, c[0x0][0x220], 0x1 ;  /* 0x0000880005041a11 */ /* 0x000fc800078008ff */
[----:B------:R-:W-:Y:S01]  /*2da0*/  @P1 LEA.HI.X R5, R5, c[0x0][0x224], R9, 0x1, P0 ;  /* 0x0000890005051a11 */ /* 0x000fe200000f0c09 */
[C---:B------:R-:W-:Y:S01]  /*2db0*/  IMAD R9, R11.reuse, c[0x0][0x290], RZ ;  /* 0x0000a4000b097a24 */ /* 0x040fe200078e02ff */
[----:B------:R-:W-:Y:S01]  /*2dc0*/  ISETP.GT.AND P0, PT, R6, 0x40, PT ;  /* 0x000000400600780c */ /* 0x000fe20003f04270 */
[----:B------:R-:W-:Y:S02]  /*2dd0*/  IMAD R6, R11, c[0x0][0x280], RZ ;  /* 0x0000a0000b067a24 */ /* 0x000fe400078e02ff */
[----:B------:R1:W-:Y:S01]  /*2de0*/  @P1 LDGSTS.E.BYPASS.LTC128B.128 [R241+0x9100], [R4.64], !P5 ;  /* 0x0910000004f11fae */ /* 0x0003e2000e901d48 */
[C---:B------:R-:W-:Y:S02]  /*2df0*/  IMAD R9, R101.reuse, c[0x0][0x294], R9 ;  /* 0x0000a50065097a24 */ /* 0x040fe400078e0209 */
[----:B------:R-:W-:Y:S01]  /*2e00*/  IMAD R6, R101, c[0x0][0x284], R6 ;  /* 0x0000a10065067a24 */ /* 0x000fe200078e0206 */
[----:B------:R1:W-:Y:S02]  /*2e10*/  @P1 LDGSTS.E.BYPASS.LTC128B.128 [R241+0xc100], [R4.64+0x80], !P3 ;  /* 0x0c10008004f11fae */ /* 0x0003e4000d901d48 */
[----:B------:R-:W-:-:S04]  /*2e20*/  IADD3 R17, R15, R9, RZ ;  /* 0x000000090f117210 */ /* 0x000fc80007ffe0ff */
[----:B------:R-:W-:Y:S02]  /*2e30*/  @P0 LEA R16, P1, R10, R8, 0x6 ;  /* 0x000000080a100211 */ /* 0x000fe400078230ff */
[----:B------:R-:W-:-:S04]  /*2e40*/  @P0 MOV R8, c[0x0][0x23c] ;  /* 0x00008f0000080a02 */ /* 0x000fc80000000f00 */
[----:B------:R-:W-:Y:S01]  /*2e50*/  @P0 LEA.HI.X R3, R10, R3, R8, 0x6, P1 ;  /* 0x000000030a030211 */ /* 0x000fe200008f3408 */
[----:B------:R-:W-:Y:S01]  /*2e60*/  IMAD.WIDE.U32 R10, R101, c[0x0][0x280], R76 ;  /* 0x0000a000650a7a25 */ /* 0x000fe200078e004c */
[----:B------:R-:W-:-:S04]  /*2e70*/  @P0 LEA R8, P1, R16, c[0x0][0x220], 0x1 ;  /* 0x0000880010080a11 */ /* 0x000fc800078208ff */
[----:B------:R-:W-:Y:S01]  /*2e80*/  IADD3 R15, R6, R11, RZ ;  /* 0x0000000b060f7210 */ /* 0x000fe20007ffe0ff */
[----:B------:R-:W-:Y:S01]  /*2e90*/  IMAD.IADD R11, R9, 0x1, R21 ;  /* 0x00000001090b7824 */ /* 0x000fe200078e0215 */
[----:B------:R-:W-:Y:S02]  /*2ea0*/  @P0 LEA.HI.X R9, R16, c[0x0][0x224], R3, 0x1, P1 ;  /* 0x0000890010090a11 */ /* 0x000fe400008f0c03 */
[----:B------:R-:W-:Y:S01]  /*2eb0*/  MOV R16, R14 ;  /* 0x0000000e00107202 */ /* 0x000fe20000000f00 */
[----:B------:R-:W-:Y:S01]  /*2ec0*/  IMAD.MOV.U32 R14, RZ, RZ, R10 ;  /* 0x000000ffff0e7224 */ /* 0x000fe200078e000a */
[----:B------:R-:W-:Y:S01]  /*2ed0*/  MOV R10, R20 ;  /* 0x00000014000a7202 */ /* 0x000fe20000000f00 */
[----:B------:R2:W-:Y:S01]  /*2ee0*/  @P0 LDGSTS.E.BYPASS.LTC128B.128 [R241+0xa100], [R8.64], !P5 ;  /* 0x0a10000008f10fae */ /* 0x0005e2000e901d48 */
[----:B------:R-:W-:Y:S01]  /*2ef0*/  MOV R3, c[0x0][0x27c] ;  /* 0x00009f0000037a02 */ /* 0x000fe20000000f00 */
[----:B-1----:R-:W-:Y:S02]  /*2f00*/  IMAD.WIDE.U32 R4, R101, c[0x0][0x280], R78 ;  /* 0x0000a00065047a25 */ /* 0x002fe400078e004e */
[----:B------:R2:W-:Y:S01]  /*2f10*/  @P0 LDGSTS.E.BYPASS.LTC128B.128 [R241+0xd100], [R8.64+0x80], !P3 ;  /* 0x0d10008008f10fae */ /* 0x0005e2000d901d48 */
[----:B------:R-:W-:Y:S01]  /*2f20*/  SHF.L.U32 R66, R3, 0x1, RZ ;  /* 0x0000000103427819 */ /* 0x000fe200000006ff */
[----:B------:R-:W-:Y:S01]  /*2f30*/  IMAD.IADD R19, R5, 0x1, R6 ;  /* 0x0000000105137824 */ /* 0x000fe200078e0206 */
[----:B-----5:R-:W-:Y:S01]  /*2f40*/  SHF.R.S32.HI R6, RZ, 0x1f, R133 ;  /* 0x0000001fff067819 */ /* 0x020fe20000011485 */
[C---:B------:R-:W-:Y:S01]  /*2f50*/  IMAD.WIDE.U32 R92, R133.reuse, c[0x0][0x280], R14 ;  /* 0x0000a000855c7a25 */ /* 0x040fe200078e000e */
[----:B------:R-:W-:Y:S01]  /*2f60*/  MOV R18, R4 ;  /* 0x0000000400127202 */ /* 0x000fe20000000f00 */
[----:B------:R-:W0:Y:S01]  /*2f70*/  LDGDEPBAR ;  /* 0x00000000000079af */ /* 0x000e220000000000 */
[----:B------:R-:W-:Y:S01]  /*2f80*/  WARPSYNC 0xffffffff ;  /* 0xffffffff00007948 */ /* 0x000fe20003800000 */
[----:B------:R-:W-:-:S04]  /*2f90*/  IMAD.WIDE.U32 R90, R133, c[0x0][0x290], R10 ;  /* 0x0000a400855a7a25 */ /* 0x000fc800078e000a */
[----:B------:R-:W-:-:S04]  /*2fa0*/  IMAD.WIDE.U32 R96, R133, c[0x0][0x280], R18 ;  /* 0x0000a00085607a25 */ /* 0x000fc800078e0012 */
[----:B------:R-:W-:-:S04]  /*2fb0*/  IMAD.WIDE.U32 R94, R133, c[0x0][0x290], R16 ;  /* 0x0000a400855e7a25 */ /* 0x000fc800078e0010 */
[C---:B--2---:R-:W-:Y:S02]  /*2fc0*/  IMAD R9, R6.reuse, c[0x0][0x280], RZ ;  /* 0x0000a00006097a24 */ /* 0x044fe400078e02ff */
[----:B------:R-:W-:Y:S02]  /*2fd0*/  IMAD R8, R6, c[0x0][0x290], RZ ;  /* 0x0000a40006087a24 */ /* 0x000fe400078e02ff */
[C---:B------:R-:W-:Y:S02]  /*2fe0*/  IMAD R6, R133.reuse, c[0x0][0x284], R9 ;  /* 0x0000a10085067a24 */ /* 0x040fe400078e0209 */
[----:B------:R-:W-:-:S03]  /*2ff0*/  IMAD R3, R133, c[0x0][0x294], R8 ;  /* 0x0000a50085037a24 */ /* 0x000fc600078e0208 */
[----:B------:R-:W-:Y:S01]  /*3000*/  IADD3 R108, R97, R6, RZ ;  /* 0x00000006616c7210 */ /* 0x000fe20007ffe0ff */
[----:B------:R-:W-:Y:S01]  /*3010*/  IMAD.IADD R107, R95, 0x1, R3 ;  /* 0x000000015f6b7824 */ /* 0x000fe200078e0203 */
[----:B------:R-:W-:Y:S02]  /*3020*/  IADD3 R106, R6, R93, RZ ;  /* 0x0000005d066a7210 */ /* 0x000fe40007ffe0ff */
[----:B------:R-:W-:Y:S02]  /*3030*/  IADD3 R105, R3, R91, RZ ;  /* 0x0000005b03697210 */ /* 0x000fe40007ffe0ff */
[----:B---3--:R-:W-:Y:S02]  /*3040*/  @P2 SHF.R.S32.HI R5, RZ, 0x1f, R23 ;  /* 0x0000001fff052819 */ /* 0x008fe40000011417 */
[----:B------:R-:W-:Y:S02]  /*3050*/  @!P2 MOV R5, R22 ;  /* 0x000000160005a202 */ /* 0x000fe40000000f00 */
[----:B------:R-:W-:Y:S01]  /*3060*/  @P2 MOV R4, R23 ;  /* 0x0000001700042202 */ /* 0x000fe20000000f00 */
[----:B------:R-:W-:-:S02]  /*3070*/  @!P2 IMAD.MOV.U32 R4, RZ, RZ, R27 ;  /* 0x000000ffff04a224 */ /* 0x000fc400078e001b */
[----:B------:R-:W-:Y:S02]  /*3080*/  IMAD R5, R5, c[0x0][0x2b0], RZ ;  /* 0x0000ac0005057a24 */ /* 0x000fe400078e02ff */
[----:B------:R-:W-:-:S04]  /*3090*/  IMAD.WIDE.U32 R116, R4, c[0x0][0x2b0], RZ ;  /* 0x0000ac0004747a25 */ /* 0x000fc800078e00ff */
[----:B------:R-:W-:-:S05]  /*30a0*/  IMAD R5, R4, c[0x0][0x2b4], R5 ;  /* 0x0000ad0004057a24 */ /* 0x000fca00078e0205 */
[----:B------:R-:W-:Y:S02]  /*30b0*/  IADD3 R126, R117, R5, RZ ;  /* 0x00000005757e7210 */ /* 0x000fe40007ffe0ff */
[----:B------:R-:W-:Y:S01]  /*30c0*/  ISETP.GE.AND P2, PT, R76, c[0x0][0x27c], PT ;  /* 0x00009f004c007a0c */ /* 0x000fe20003f46270 */
[C---:B------:R-:W-:Y:S01]  /*30d0*/  IMAD.SHL.U32 R20, R101.reuse, 0x40, RZ ;  /* 0x0000004065147824 */ /* 0x040fe200078e00ff */
[----:B------:R-:W-:Y:S01]  /*30e0*/  IADD3 R21, R101, 0x40, RZ ;  /* 0x0000004065157810 */ /* 0x000fe20007ffe0ff */
[----:B------:R-:W-:Y:S01]  /*30f0*/  IMAD R8, R25, c[0x0][0x268], RZ ;  /* 0x00009a0019087a24 */ /* 0x000fe200078e02ff */
[----:B------:R-:W-:Y:S01]  /*3100*/  SEL R3, RZ, c[0x0][0x27c], !P2 ;  /* 0x00009f00ff037a07 */ /* 0x000fe20005000000 */
[----:B------:R-:W-:Y:S01]  /*3110*/  IMAD.WIDE.U32 R4, R26, c[0x0][0x260], R76 ;  /* 0x000098001a047a25 */ /* 0x000fe200078e004c */
[----:B------:R-:W-:Y:S01]  /*3120*/  LOP3.LUT R20, R20, 0x1c0, RZ, 0xc0, !PT ;  /* 0x000001c014147812 */ /* 0x000fe200078ec0ff */
[----:B------:R-:W-:Y:S01]  /*3130*/  BAR.SYNC.DEFER_BLOCKING 0x0 ;  /* 0x0000000000007b1d */ /* 0x000fe20000010000 */
[----:B------:R-:W-:Y:S01]  /*3140*/  IADD3 R23, R101, 0x20, RZ ;  /* 0x0000002065177810 */ /* 0x000fe20007ffe0ff */
[C---:B------:R-:W-:Y:S01]  /*3150*/  IMAD.IADD R3, R76.reuse, 0x1, R3 ;  /* 0x000000014c037824 */ /* 0x040fe200078e0203 */
[----:B------:R-:W-:Y:S01]  /*3160*/  ISETP.GE.AND P5, PT, R76, c[0x0][0x1d4], PT ;  /* 0x000075004c007a0c */ /* 0x000fe20003fa6270 */
[----:B------:R-:W-:-:S02]  /*3170*/  IMAD.SHL.U32 R21, R21, 0x40, RZ ;  /* 0x0000004015157824 */ /* 0x000fc400078e00ff */
[----:B------:R-:W-:Y:S01]  /*3180*/  IMAD R14, R24, c[0x0][0x26c], R8 ;  /* 0x00009b00180e7a24 */ /* 0x000fe200078e0208 */
[----:B------:R-:W-:Y:S01]  /*3190*/  SHF.R.S32.HI R6, RZ, 0x1f, R3 ;  /* 0x0000001fff067819 */ /* 0x000fe20000011403 */
[----:B------:R-:W-:Y:S01]  /*31a0*/  IMAD.SHL.U32 R23, R23, 0x40, RZ ;  /* 0x0000004017177824 */ /* 0x000fe200078e00ff */
[----:B------:R-:W-:Y:S01]  /*31b0*/  LOP3.LUT R21, R21, 0x1c0, RZ, 0xc0, !PT ;  /* 0x000001c015157812 */ /* 0x000fe200078ec0ff */
[----:B------:R-:W-:Y:S01]  /*31c0*/  IMAD R5, R26, c[0x0][0x264], R5 ;  /* 0x000099001a057a24 */ /* 0x000fe200078e0205 */
[CC--:B------:R-:W-:Y:S01]  /*31d0*/  LEA.HI R9, R6.reuse, R3.reuse, RZ, 0x6 ;  /* 0x0000000306097211 */ /* 0x0c0fe200078f30ff */
[----:B------:R-:W-:Y:S01]  /*31e0*/  IMAD.MOV.U32 R141, RZ, RZ, 0x6 ;  /* 0x00000006ff8d7424 */ /* 0x000fe200078e00ff */
[----:B------:R-:W-:Y:S01]  /*31f0*/  LEA.HI R3, R6, R3, RZ, 0x3 ;  /* 0x0000000306037211 */ /* 0x000fe200078f18ff */
[----:B------:R-:W-:Y:S01]  /*3200*/  IMAD.WIDE.U32 R88, R24, c[0x0][0x268], R4 ;  /* 0x00009a0018587a25 */ /* 0x000fe200078e0004 */
[----:B------:R-:W-:Y:S01]  /*3210*/  LOP3.LUT R23, R23, 0x1c0, RZ, 0xc0, !PT ;  /* 0x000001c017177812 */ /* 0x000fe200078ec0ff */
[----:B------:R-:W-:Y:S01]  /*3220*/  ULDC.U8 UR5, c[0x0][0x298] ;  /* 0x0000a60000057ab9 */ /* 0x000fe20000000000 */
[--C-:B------:R-:W-:Y:S01]  /*3230*/  LOP3.LUT R6, R20, 0x38, R3.reuse, 0xf8, !PT ;  /* 0x0000003814067812 */ /* 0x100fe200078ef803 */
[----:B------:R-:W-:Y:S01]  /*3240*/  IMAD.SHL.U32 R20, R101, 0x40, RZ ;  /* 0x0000004065147824 */ /* 0x000fe200078e00ff */
[----:B------:R-:W-:Y:S01]  /*3250*/  LOP3.LUT R8, R21, 0x38, R3, 0xf8, !PT ;  /* 0x0000003815087812 */ /* 0x000fe200078ef803 */
[----:B------:R-:W-:Y:S01]  /*3260*/  IMAD.MOV.U32 R157, RZ, RZ, c[0x0][0x2b8] ;  /* 0x0000ae00ff9d7624 */ /* 0x000fe200078e00ff */
[----:B------:R-:W-:Y:S01]  /*3270*/  IADD3 R21, R101, 0x20, RZ ;  /* 0x0000002065157810 */ /* 0x000fe20007ffe0ff */
[----:B------:R-:W-:Y:S01]  /*3280*/  IMAD.MOV.U32 R156, RZ, RZ, c[0x0][0x27c] ;  /* 0x00009f00ff9c7624 */ /* 0x000fe200078e00ff */
[----:B------:R-:W-:Y:S01]  /*3290*/  LOP3.LUT R20, R20, 0x1c0, RZ, 0xc0, !PT ;  /* 0x000001c014147812 */ /* 0x000fe200078ec0ff */
[----:B------:R-:W-:Y:S01]  /*32a0*/  IMAD.SHL.U32 R150, R140, 0x40, RZ ;  /* 0x000000408c967824 */ /* 0x000fe200078e00ff */
[----:B------:R-:W-:Y:S01]  /*32b0*/  SHF.R.S32.HI R4, RZ, 0x6, R9 ;  /* 0x00000006ff047819 */ /* 0x000fe20000011409 */
[----:B------:R-:W-:Y:S01]  /*32c0*/  IMAD.SHL.U32 R21, R21, 0x40, RZ ;  /* 0x0000004015157824 */ /* 0x000fe200078e00ff */
[----:B------:R-:W-:Y:S01]  /*32d0*/  SHF.R.U32.HI R20, RZ, 0x3, R20 ;  /* 0x00000003ff147819 */ /* 0x000fe20000011614 */
[----:B------:R-:W-:Y:S01]  /*32e0*/  IMAD.IADD R103, R89, 0x1, R14 ;  /* 0x0000000159677824 */ /* 0x000fe200078e020e */
[----:B------:R-:W-:Y:S01]  /*32f0*/  LOP3.LUT R5, R23, 0x38, R3, 0xf8, !PT ;  /* 0x0000003817057812 */ /* 0x000fe200078ef803 */
[----:B------:R-:W-:Y:S01]  /*3300*/  IMAD R11, R4, 0x1800, R7 ;  /* 0x00001800040b7824 */ /* 0x000fe200078e0207 */
[----:B------:R-:W-:Y:S01]  /*3310*/  LOP3.LUT R10, R6, R20, RZ, 0x3c, !PT ;  /* 0x00000014060a7212 */ /* 0x000fe200078e3cff */
[----:B------:R-:W-:Y:S01]  /*3320*/  IMAD R9, R4, 0x1800, R12 ;  /* 0x0000180004097824 */ /* 0x000fe200078e020c */
[----:B------:R-:W-:-:S02]  /*3330*/  IADD3 R20, R101, 0x40, RZ ;  /* 0x0000004065147810 */ /* 0x000fc40007ffe0ff */
[----:B------:R-:W-:Y:S01]  /*3340*/  LOP3.LUT R21, R21, 0x1c0, RZ, 0xc0, !PT ;  /* 0x000001c015157812 */ /* 0x000fe200078ec0ff */
[----:B------:R-:W-:Y:S01]  /*3350*/  IMAD.IADD R10, R11, 0x1, R10 ;  /* 0x000000010b0a7824 */ /* 0x000fe200078e020a */
[----:B------:R-:W-:Y:S01]  /*3360*/  LOP3.LUT R87, R3, 0xfffffff8, RZ, 0xc0, !PT ;  /* 0xfffffff803577812 */ /* 0x000fe200078ec0ff */
[----:B------:R-:W-:Y:S01]  /*3370*/  IMAD.SHL.U32 R20, R20, 0x40, RZ ;  /* 0x0000004014147824 */ /* 0x000fe200078e00ff */
[----:B------:R-:W-:Y:S01]  /*3380*/  SHF.R.U32.HI R21, RZ, 0x3, R21 ;  /* 0x00000003ff157819 */ /* 0x000fe20000011615 */
[----:B------:R-:W-:Y:S01]  /*3390*/  IMAD.SHL.U32 R125, R10, 0x2, RZ ;  /* 0x000000020a7d7824 */ /* 0x000fe200078e00ff */
[----:B------:R-:W-:Y:S02]  /*33a0*/  SHF.L.U64.HI R140, R140, R141, c[0x0][0x284] ;  /* 0x0000a1008c8c7619 */ /* 0x000fe4000001028d */
[----:B------:R-:W-:Y:S02]  /*33b0*/  LOP3.LUT R20, R20, 0x1c0, RZ, 0xc0, !PT ;  /* 0x000001c014147812 */ /* 0x000fe400078ec0ff */
[----:B------:R-:W-:Y:S01]  /*33c0*/  LOP3.LUT R6, R5, R21, RZ, 0x3c, !PT ;  /* 0x0000001505067212 */ /* 0x000fe200078e3cff */
[----:B------:R-:W-:Y:S01]  /*33d0*/  IMAD R5, R4, 0x1800, R13 ;  /* 0x0000180004057824 */ /* 0x000fe200078e020d */
[----:B------:R-:W-:-:S02]  /*33e0*/  SHF.R.U32.HI R20, RZ, 0x3, R20 ;  /* 0x00000003ff147819 */ /* 0x000fc40000011614 */
[----:B------:R-:W-:Y:S01]  /*33f0*/  SHF.L.U64.HI R141, R151, R141, c[0x0][0x294] ;  /* 0x0000a500978d7619 */ /* 0x000fe2000001028d */
[----:B------:R-:W-:Y:S01]  /*3400*/  IMAD.IADD R6, R9, 0x1, R6 ;  /* 0x0000000109067824 */ /* 0x000fe200078e0206 */
[----:B------:R-:W-:Y:S01]  /*3410*/  LOP3.LUT R4, R8, R20, RZ, 0x3c, !PT ;  /* 0x0000001408047212 */ /* 0x000fe200078e3cff */
[----:B------:R-:W-:Y:S01]  /*3420*/  IMAD.SHL.U32 R151, R151, 0x40, RZ ;  /* 0x0000004097977824 */ /* 0x000fe200078e00ff */
[----:B------:R-:W-:Y:S01]  /*3430*/  SHF.R.S32.HI R64, RZ, 0x3, R3 ;  /* 0x00000003ff407819 */ /* 0x000fe20000011403 */
[----:B------:R-:W-:Y:S01]  /*3440*/  IMAD.SHL.U32 R124, R6, 0x2, RZ ;  /* 0x00000002067c7824 */ /* 0x000fe200078e00ff */
[----:B------:R-:W-:Y:S01]  /*3450*/  SHF.R.S32.HI R104, RZ, 0x1f, R87 ;  /* 0x0000001fff687819 */ /* 0x000fe20000011457 */
[----:B------:R-:W-:Y:S01]  /*3460*/  IMAD.IADD R4, R5, 0x1, R4 ;  /* 0x0000000105047824 */ /* 0x000fe200078e0204 */
[----:B------:R-:W-:Y:S02]  /*3470*/  ISETP.NE.AND P1, PT, R157, 0x1, PT ;  /* 0x000000019d00780c */ /* 0x000fe40003f25270 */
[----:B------:R-:W-:Y:S01]  /*3480*/  ISETP.GE.AND P0, PT, R156, 0x1, PT ;  /* 0x000000019c00780c */ /* 0x000fe20003f06270 */
[----:B------:R-:W-:-:S02]  /*3490*/  IMAD.SHL.U32 R123, R4, 0x2, RZ ;  /* 0x00000002047b7824 */ /* 0x000fc400078e00ff */
.L_x_953:
[----:B------:R-:W-:Y:S01]  /*34a0*/  IMAD R3, R32, 0x60, R0 ;  /* 0x0000006020037824 */ /* 0x000fe200078e0200 */
[----:B------:R-:W-:Y:S01]  /*34b0*/  ISETP.NE.AND P1, PT, R157, 0x1, PT ;  /* 0x000000019d00780c */ /* 0x000fe20003f25270 */
[----:B------:R-:W-:Y:S01]  /*34c0*/  IMAD.MOV.U32 R85, RZ, RZ, RZ ;  /* 0x000000ffff557224 */ /* 0x000fe200078e00ff */
[----:B------:R-:W-:Y:S04]  /*34d0*/  DEPBAR.LE SB0, 0x0 ;  /* 0x000080000000791a */ /* 0x000fe80000000000 */
[----:B-1----:R-:W-:Y:S01]  /*34e0*/  IMAD.IADD R4, R129, 0x1, R3 ;  /* 0x0000000181047824 */ /* 0x002fe200078e0203 */
[----:B------:R-:W-:Y:S01]  /*34f0*/  ISETP.GE.AND P0, PT, R3, R2, PT ;  /* 0x000000020300720c */ /* 0x000fe20003f06270 */
[----:B------:R-:W-:Y:S01]  /*3500*/  WARPSYNC 0xffffffff ;  /* 0xffffffff00007948 */ /* 0x000fe20003800000 */
[----:B------:R-:W-:Y:S01]  /*3510*/  ISETP.GE.AND P3, PT, R156, 0x1, PT ;  /* 0x000000019c00780c */ /* 0x000fe20003f66270 */
[--C-:B------:R-:W-:Y:S01]  /*3520*/  IMAD.MOV.U32 R3, RZ, RZ, R4.reuse ;  /* 0x000000ffff037224 */ /* 0x100fe200078e0004 */
[----:B------:R-:W-:Y:S01]  /*3530*/  ISETP.GT.OR P0, PT, R0, 0x5f, P0 ;  /* 0x0000005f0000780c */ /* 0x000fe20000704670 */
[----:B------:R-:W-:Y:S01]  /*3540*/  BSSY B2, `(.L_x_919) ;  /* 0x000040f000027945 */ /* 0x000fe20003800000 */
[----:B------:R-:W-:Y:S05]  /*3550*/  @P1 IMAD.HI.U32 R5, R4, c[0x0][0x2bc], RZ ;  /* 0x0000af0004051a27 */ /* 0x000fea00078e00ff */
[----:B------:R-:W-:Y:S06]  /*3560*/  @P1 SHF.R.U32.HI R3, RZ, c[0x0][0x2c0], R5 ;  /* 0x0000b000ff031a19 */ /* 0x000fec0000011605 */
[C---:B------:R-:W-:Y:S04]  /*3570*/  @!P0 IADD3 R5, P1, R3.reuse, R116, RZ ;  /* 0x0000007403058210 */ /* 0x040fe80007f3e0ff */
[----:B------:R-:W-:Y:S01]  /*3580*/  @!P0 LEA.HI.X.SX32 R6, R3, R126, 0x1, P1 ;  /* 0x0000007e03068211 */ /* 0x000fe200008f0eff */
[----:B------:R-:W-:Y:S01]  /*3590*/  IMAD.MOV R3, RZ, RZ, -R3 ;  /* 0x000000ffff037224 */ /* 0x000fe200078e0a03 */
[----:B------:R-:W-:Y:S03]  /*35a0*/  @!P0 LEA R8, P1, R5, c[0x0][0x2a0], 0x2 ;  /* 0x0000a80005088a11 */ /* 0x000fe600078210ff */
[----:B------:R-:W-:Y:S01]  /*35b0*/  IMAD R86, R3, c[0x0][0x2b8], R4 ;  /* 0x0000ae0003567a24 */ /* 0x000fe200078e0204 */
[----:B------:R-:W-:Y:S03]  /*35c0*/  @!P0 LEA.HI.X R9, R5, c[0x0][0x2a4], R6, 0x2, P1 ;  /* 0x0000a90005098a11 */ /* 0x000fe600008f1406 */
[----:B------:R-:W-:Y:S01]  /*35d0*/  IMAD.WIDE.U32 R4, R86, c[0x0][0x1e0], RZ ;  /* 0x0000780056047a25 */ /* 0x000fe200078e00ff */
[----:B------:R-:W-:Y:S01]  /*35e0*/  SHF.R.S32.HI R98, RZ, 0x1f, R86 ;  /* 0x0000001fff627819 */ /* 0x000fe20000011456 */
[----:B------:R-:W2:Y:S04]  /*35f0*/  @!P0 LDG.E R85, [R8.64] ;  /* 0x0000000808558981 */ /* 0x000ea8000c1e1900 */
[----:B------:R-:W-:Y:S01]  /*3600*/  IMAD R3, R98, c[0x0][0x1e0], RZ ;  /* 0x0000780062037a24 */ /* 0x000fe200078e02ff */
[----:B------:R-:W-:Y:S03]  /*3610*/  BAR.SYNC.DEFER_BLOCKING 0x0 ;  /* 0x0000000000007b1d */ /* 0x000fe60000010000 */
[----:B------:R-:W-:Y:S04]  /*3620*/  IMAD R3, R86, c[0x0][0x1e4], R3 ;  /* 0x0000790056037a24 */ /* 0x000fe800078e0203 */
[----:B------:R-:W-:Y:S01]  /*3630*/  IMAD.IADD R5, R5, 0x1, R3 ;  /* 0x0000000105057824 */ /* 0x000fe200078e0203 */
[----:B--2---:R-:W-:Y:S03]  /*3640*/  SHF.R.S32.HI R99, RZ, 0x1f, R85 ;  /* 0x0000001fff637819 */ /* 0x004fe60000011455 */
[----:B------:R-:W-:Y:S04]  /*3650*/  IMAD.WIDE.U32 R4, R85, c[0x0][0x1f0], R4 ;  /* 0x00007c0055047a25 */ /* 0x000fe800078e0004 */
[----:B------:R-:W-:Y:S01]  /*3660*/  IMAD R6, R99, c[0x0][0x1f0], RZ ;  /* 0x00007c0063067a24 */ /* 0x000fe200078e02ff */
[----:B------:R-:W-:Y:S03]  /*3670*/  IADD3 R3, P0, R120, R4, RZ ;  /* 0x0000000478037210 */ /* 0x000fe60007f1e0ff */
[----:B------:R-:W-:Y:S05]  /*3680*/  IMAD R6, R85, c[0x0][0x1f4], R6 ;  /* 0x00007d0055067a24 */ /* 0x000fea00078e0206 */
[----:B------:R-:W-:Y:S02]  /*3690*/  IADD3.X R4, R128, R5, R6, P0, !PT ;  /* 0x0000000580047210 */ /* 0x000fe400007fe406 */
[C---:B------:R-:W-:Y:S04]  /*36a0*/  LEA R84, P0, R3.reuse, c[0x0][0x1c8], 0x1 ;  /* 0x0000720003547a11 */ /* 0x040fe800078008ff */
[----:B------:R-:W-:Y:S01]  /*36b0*/  LEA.HI.X R81, R3, c[0x0][0x1cc], R4, 0x1, P0 ;  /* 0x0000730003517a11 */ /* 0x000fe200000f0c04 */
[----:B------:R-:W-:-:S05]  /*36c0*/  @!P3 BRA `(.L_x_920) ;  /* 0x00003c400000b947 */ /* 0x000fca0003800000 */
[-C--:B------:R-:W-:Y:S01]  /*36d0*/  IMAD R6, R147, R32.reuse, RZ ;  /* 0x0000002093067224 */ /* 0x080fe200078e02ff */
[----:B------:R-:W-:Y:S01]  /*36e0*/  ISETP.NE.AND P0, PT, RZ, UR5, PT ;  /* 0x00000005ff007c0c */ /* 0x000fe2000bf05270 */
[-C--:B------:R-:W-:Y:S01]  /*36f0*/  IMAD R5, R148, R32.reuse, RZ ;  /* 0x0000002094057224 */ /* 0x080fe200078e02ff */
[----:B------:R-:W-:Y:S01]  /*3700*/  SHF.R.S32.HI R4, RZ, 0x1f, R32 ;  /* 0x0000001fff047819 */ /* 0x000fe20000011420 */
[----:B------:R-:W-:Y:S02]  /*3710*/  IMAD R3, R32, -0x60, R2 ;  /* 0xffffffa020037824 */ /* 0x000fe400078e0202 */
[----:B------:R-:W-:Y:S03]  /*3720*/  IMAD.WIDE.U32 R60, R138, R32, RZ ;  /* 0x000000208a3c7225 */ /* 0x000fe600078e00ff */
[----:B------:R-:W-:Y:S01]  /*3730*/  IMNMX R67, R3, 0x60, PT ;  /* 0x0000006003437817 */ /* 0x000fe20003800200 */
[C---:B------:R-:W-:Y:S02]  /*3740*/  IMAD R6, R4.reuse, R138, R6 ;  /* 0x0000008a04067224 */ /* 0x040fe400078e0206 */
[----:B------:R-:W-:Y:S02]  /*3750*/  IMAD R5, R4, R136, R5 ;  /* 0x0000008804057224 */ /* 0x000fe400078e0205 */
[----:B------:R-:W-:Y:S01]  /*3760*/  IMAD.WIDE.U32 R36, R136, R32, RZ ;  /* 0x0000002088247225 */ /* 0x000fe200078e00ff */
[----:B------:R-:W-:Y:S04]  /*3770*/  IADD3 R19, R61, R6, RZ ;  /* 0x000000063d137210 */ /* 0x000fe80007ffe0ff */
        /* <DEDUP_REMOVED lines=30> */
.L_x_923:
[----:B------:R-:W-:Y:S05]  /*3960*/  BSYNC B0 ;  /* 0x0000000000007941 */ /* 0x000fea0003800000 */
.L_x_922:
        /* <DEDUP_REMOVED lines=39> */
.L_x_925:
[----:B------:R-:W-:Y:S05]  /*3be0*/  BSYNC B0 ;  /* 0x0000000000007941 */ /* 0x000fea0003800000 */
.L_x_924:
        /* <DEDUP_REMOVED lines=19> */
[----:B------:R-:W-:-:S05]  /*3d20*/  @P3 BRA `(.L_x_927) ;  /* 0x0000012000003947 */ /* 0x000fca0003800000 */
[----:B------:R-:W-:Y:S01]  /*3d30*/  IADD3 R6, P1, P0, R96, R150, R60 ;  /* 0x0000009660067210 */ /* 0x000fe2000783e03c */
[----:B------:R-:W-:Y:S01]  /*3d40*/  CS2R R24, SRZ ;  /* 0x0000000000187805 */ /* 0x000fe2000001ff00 */
[----:B------:R-:W-:Y:S02]  /*3d50*/  CS2R R46, SRZ ;  /* 0x00000000002e7805 */ /* 0x000fe4000001ff00 */
[----:B------:R-:W-:Y:S02]  /*3d60*/  IADD3.X R8, R108, R140, R19, P1, P0 ;  /* 0x0000008c6c087210 */ /* 0x000fe40000fe0413 */
        /* <DEDUP_REMOVED lines=14> */
.L_x_927:
[----:B------:R-:W-:Y:S05]  /*3e50*/  BSYNC B0 ;  /* 0x0000000000007941 */ /* 0x000fea0003800000 */
.L_x_926:
        /* <DEDUP_REMOVED lines=27> */
[----:B------:R-:W-:Y:S02]  /*4010*/  @!P0 SHF.R.U32.HI R19, RZ, 0x10, R35 ;  /* 0x00000010ff138819 */ /* 0x000fe40000011623 */
[C---:B------:R-:W-:Y:S02]  /*4020*/  @!P0 PRMT R3, R18.reuse, 0x5432, R3 ;  /* 0x0000543212038816 */ /* 0x040fe40000000003 */
        /* <DEDUP_REMOVED lines=15> */
[-C--:B------:R-:W-:Y:S01]  /*4120*/  @!P0 FMUL.FTZ R4, R5, R6.reuse ;  /* 0x0000000605048220 */ /* 0x080fe20000410000 */
        /* <DEDUP_REMOVED lines=27> */
.L_x_931:
[----:B------:R-:W-:Y:S05]  /*42e0*/  BSYNC B0 ;  /* 0x0000000000007941 */ /* 0x000fea0003800000 */
.L_x_930:
        /* <DEDUP_REMOVED lines=57> */
.L_x_929:
[----:B------:R-:W-:Y:S05]  /*4680*/  BSYNC B1 ;  /* 0x0000000000017941 */ /* 0x000fea0003800000 */
.L_x_928:
[----:B------:R4:W2:Y:S01]  /*4690*/  SHFL.IDX PT, R33, R81, 0x1, 0x181f ;  /* 0x00381f0051217f89 */ /* 0x0008a200000e0000 */
[----:B------:R-:W-:Y:S03]  /*46a0*/  BSSY B1, `(.L_x_932) ;  /* 0x0000075000017945 */ /* 0x000fe60003800000 */
[----:B------:R4:W3:Y:S01]  /*46b0*/  SHFL.IDX PT, R31, R84, 0x1, 0x181f ;  /* 0x00381f00541f7f89 */ /* 0x0008e200000e0000 */
[----:B------:R-:W-:-:S05]  /*46c0*/  @P6 BRA `(.L_x_933) ;  /* 0x0000072000006947 */ /* 0x000fca0003800000 */
[----:B------:R-:W-:Y:S01]  /*46d0*/  BSSY B0, `(.L_x_934) ;  /* 0x0000038000007945 */ /* 0x000fe20003800000 */
[----:B------:R-:W-:-:S05]  /*46e0*/  @P5 BRA `(.L_x_935) ;  /* 0x0000036000005947 */ /* 0x000fca0003800000 */
[C---:B---3--:R-:W-:Y:S01]  /*46f0*/  LEA R34, P0, R76.reuse, R31, 0x1 ;  /* 0x0000001f4c227211 */ /* 0x048fe200078008ff */
[----:B-1----:R-:W1:Y:S03]  /*4700*/  LDS.128 R8, [R210+0x9100] ;  /* 0x00910000d2087984 */ /* 0x002e660000000c00 */
[----:B--2---:R-:W-:Y:S02]  /*4710*/  LEA.HI.X R35, R76, R33, R77, 0x1, P0 ;  /* 0x000000214c237211 */ /* 0x004fe400000f0c4d */
        /* <DEDUP_REMOVED lines=51> */
.L_x_935:
[----:B------:R-:W-:Y:S05]  /*4a50*/  BSYNC B0 ;  /* 0x0000000000007941 */ /* 0x000fea0003800000 */
.L_x_934:
[----:B------:R-:W-:Y:S11]  /*4a60*/  ISETP.GE.AND P0, PT, R211, c[0x0][0x1d4], PT ;  /* 0x00007500d3007a0c */ /* 0x000ff60003f06270 */
[----:B------:R-:W-:Y:S02]  /*4a70*/  @!UPT UIADD3 URZ, URZ, URZ, URZ ;  /* 0x0000003f3f3ff290 */ /* 0x000fe4000fffe03f */
        /* <DEDUP_REMOVED lines=55> */
.L_x_933:
[----:B------:R-:W-:Y:S05]  /*4df0*/  BSYNC B1 ;  /* 0x0000000000017941 */ /* 0x000fea0003800000 */
.L_x_932:
[----:B---3--:R3:W4:Y:S04]  /*4e00*/  SHFL.IDX PT, R31, R81, 0x2, 0x181f ;  /* 0x00581f00511f7f89 */ /* 0x00872800000e0000 */
[----:B------:R3:W2:Y:S01]  /*4e10*/  SHFL.IDX PT, R28, R84, 0x2, 0x181f ;  /* 0x00581f00541c7f89 */ /* 0x0006a200000e0000 */
[----:B------:R-:W-:-:S05]  /*4e20*/  @P3 BRA `(.L_x_936) ;  /* 0x0000280000003947 */ /* 0x000fca0003800000 */
[----:B------:R-:W-:Y:S01]  /*4e30*/  BSSY B0, `(.L_x_937) ;  /* 0x0000038000007945 */ /* 0x000fe20003800000 */
[----:B------:R-:W-:-:S05]  /*4e40*/  @P5 BRA `(.L_x_938) ;  /* 0x0000036000005947 */ /* 0x000fca0003800000 */
[C---:B-12---:R-:W-:Y:S01]  /*4e50*/  LEA R26, P0, R76.reuse, R28, 0x1 ;  /* 0x0000001c4c1a7211 */ /* 0x046fe200078008ff */
[----:B------:R-:W1:Y:S03]  /*4e60*/  LDS.128 R8, [R210+0xa100] ;  /* 0x00a10000d2087984 */ /* 0x000e660000000c00 */
        /* <DEDUP_REMOVED lines=52> */
.L_x_938:
[----:B------:R-:W-:Y:S05]  /*51b0*/  BSYNC B0 ;  /* 0x0000000000007941 */ /* 0x000fea0003800000 */
.L_x_937:
[----:B------:R-:W-:Y:S11]  /*51c0*/  ISETP.GE.AND P0, PT, R211, c[0x0][0x1d4], PT ;  /* 0x00007500d3007a0c */ /* 0x000ff60003f06270 */
[----:B------:R-:W-:Y:S02]  /*51d0*/  @!UPT UIADD3 URZ, URZ, URZ, URZ ;  /* 0x0000003f3f3ff290 */ /* 0x000fe4000fffe03f */
        /* <DEDUP_REMOVED lines=56> */
.L_x_921:
[C---:B------:R-:W-:Y:S01]  /*5560*/  IADD3 R159, R101.reuse, 0x20, RZ ;  /* 0x00000020659f7810 */ /* 0x040fe20007ffe0ff */
[----:B------:R-:W-:Y:S01]  /*5570*/  CS2R R54, SRZ ;  /* 0x0000000000367805 */ /* 0x000fe2000001ff00 */
[----:B------:R-:W-:Y:S01]  /*5580*/  IADD3 R158, R101, 0x40, RZ ;  /* 0x00000040659e7810 */ /* 0x000fe20007ffe0ff */
[----:B------:R-:W-:Y:S01]  /*5590*/  CS2R R52, SRZ ;  /* 0x0000000000347805 */ /* 0x000fe2000001ff00 */
[----:B------:R-:W-:Y:S01]  /*55a0*/  ISETP.GE.AND P1, PT, R159, R67, PT ;  /* 0x000000439f00720c */ /* 0x000fe20003f26270 */
[----:B------:R-:W-:Y:S01]  /*55b0*/  CS2R R26, SRZ ;  /* 0x00000000001a7805 */ /* 0x000fe2000001ff00 */
[----:B------:R-:W-:Y:S01]  /*55c0*/  IADD3 R65, -R66, c[0x0][0x1d4], RZ ;  /* 0x0000750042417a10 */ /* 0x000fe20007ffe1ff */
[----:B------:R-:W-:Y:S01]  /*55d0*/  CS2R R24, SRZ ;  /* 0x0000000000187805 */ /* 0x000fe2000001ff00 */
[----:B------:R-:W-:Y:S01]  /*55e0*/  ISETP.GE.OR P1, PT, R76, c[0x0][0x27c], P1 ;  /* 0x00009f004c007a0c */ /* 0x000fe20000f26670 */
[----:B------:R-:W-:Y:S01]  /*55f0*/  CS2R R58, SRZ ;  /* 0x00000000003a7805 */ /* 0x000fe2000001ff00 */
[----:B------:R-:W-:Y:S01]  /*5600*/  CS2R R56, SRZ ;  /* 0x0000000000387805 */ /* 0x000fe2000001ff00 */
[----:B------:R-:W-:Y:S01]  /*5610*/  CS2R R22, SRZ ;  /* 0x0000000000167805 */ /* 0x000fe2000001ff00 */
[----:B------:R-:W-:Y:S01]  /*5620*/  CS2R R20, SRZ ;  /* 0x0000000000147805 */ /* 0x000fe2000001ff00 */
[----:B------:R-:W-:Y:S01]  /*5630*/  CS2R R38, SRZ ;  /* 0x0000000000267805 */ /* 0x000fe2000001ff00 */
[----:B------:R1:W2:Y:S01]  /*5640*/  SHFL.IDX PT, R47, R81, RZ, 0x181f ;  /* 0x00181fff512f7589 */ /* 0x0002a200000e0000 */
[----:B------:R-:W-:Y:S06]  /*5650*/  BSSY B0, `(.L_x_939) ;  /* 0x00000c6000007945 */ /* 0x000fec0003800000 */
[----:B------:R-:W-:Y:S01]  /*5660*/  @!P1 IADD3 R3, P3, P0, R92, R60, R153 ;  /* 0x0000003c5c039210 */ /* 0x000fe2000787e099 */
[----:B------:R1:W3:Y:S03]  /*5670*/  SHFL.IDX PT, R46, R84, RZ, 0x181f ;  /* 0x00181fff542e7589 */ /* 0x0002e600000e0000 */
[----:B------:R-:W-:Y:S02]  /*5680*/  @!P1 IADD3.X R4, R106, R19, R142, P3, P0 ;  /* 0x000000136a049210 */ /* 0x000fe40001fe048e */
        /* <DEDUP_REMOVED lines=9> */
[C---:B------:R-:W-:Y:S04]  /*5720*/  @!P1 LEA R8, P3, R3.reuse, c[0x0][0x270], 0x1 ;  /* 0x00009c0003089a11 */ /* 0x040fe800078608ff */
[----:B------:R-:W-:Y:S02]  /*5730*/  @!P1 LEA.HI.X R9, R3, c[0x0][0x274], R4, 0x1, P3 ;  /* 0x00009d0003099a11 */ /* 0x000fe400018f0c04 */
[C---:B------:R-:W-:Y:S03]  /*5740*/  @!P1 LEA R4, P3, R5.reuse, c[0x0][0x288], 0x1 ;  /* 0x0000a20005049a11 */ /* 0x040fe600078608ff */
[----:B------:R4:W2:Y:S01]  /*5750*/  @!P1 LDG.E.128 R20, [R8.64] ;  /* 0x0000000808149981 */ /* 0x0008a2000c1e1d00 */
[----:B------:R-:W-:Y:S02]  /*5760*/  @!P1 LEA.HI.X R5, R5, c[0x0][0x28c], R10, 0x1, P3 ;  /* 0x0000a30005059a11 */ /* 0x000fe400018f0c0a */
[C---:B------:R-:W-:Y:S04]  /*5770*/  @!P0 LEA R14, P3, R6.reuse, c[0x0][0x270], 0x1 ;  /* 0x00009c00060e8a11 */ /* 0x040fe800078608ff */
[----:B------:R-:W-:Y:S01]  /*5780*/  @!P0 LEA.HI.X R15, R6, c[0x0][0x274], R15, 0x1, P3 ;  /* 0x00009d00060f8a11 */ /* 0x000fe200018f0c0f */
[----:B------:R1:W3:Y:S01]  /*5790*/  @!P1 LDG.E.128 R52, [R4.64] ;  /* 0x0000000804349981 */ /* 0x0002e2000c1e1d00 */
[C---:B------:R-:W-:Y:S04]  /*57a0*/  @!P0 LEA R10, P3, R11.reuse, c[0x0][0x288], 0x1 ;  /* 0x0000a2000b0a8a11 */ /* 0x040fe800078608ff */
[----:B------:R-:W-:Y:S02]  /*57b0*/  @!P0 LEA.HI.X R11, R11, c[0x0][0x28c], R16, 0x1, P3 ;  /* 0x0000a3000b0b8a11 */ /* 0x000fe400018f0c10 */
[----:B------:R1:W3:Y:S07]  /*57c0*/  @!P0 LDG.E.128 R24, [R14.64] ;  /* 0x000000080e188981 */ /* 0x0002ee000c1e1d00 */
[----:B------:R1:W3:Y:S01]  /*57d0*/  @!P0 LDG.E.128 R56, [R10.64] ;  /* 0x000000080a388981 */ /* 0x0002e2000c1e1d00 */
[-C--:B------:R-:W-:Y:S01]  /*57e0*/  ISETP.GE.AND P0, PT, R101, R67.reuse, PT ;  /* 0x000000436500720c */ /* 0x080fe20003f06270 */
[----:B----4-:R-:W-:Y:S03]  /*57f0*/  CS2R R8, SRZ ;  /* 0x0000000000087805 */ /* 0x010fe6000001ff00 */
[----:B------:R-:W-:Y:S11]  /*5800*/  ISETP.GE.OR P0, PT, R76, c[0x0][0x27c], P0 ;  /* 0x00009f004c007a0c */ /* 0x000ff60000706670 */
[----:B------:R-:W-:Y:S02]  /*5810*/  @!UPT UIADD3 URZ, URZ, URZ, URZ ;  /* 0x0000003f3f3ff290 */ /* 0x000fe4000fffe03f */
[----:B------:R-:W-:Y:S05]  /*5820*/  @!P0 IADD3 R3, P1, R92, R60, RZ ;  /* 0x0000003c5c038210 */ /* 0x000fea0007f3e0ff */
[----:B-1----:R-:W-:Y:S01]  /*5830*/  @!P0 IMAD.X R4, R19, 0x1, R106, P1 ;  /* 0x0000000113048824 */ /* 0x002fe200008e066a */
[C---:B------:R-:W-:Y:S01]  /*5840*/  @!P0 LEA R14, P1, R3.reuse, c[0x0][0x270], 0x1 ;  /* 0x00009c00030e8a11 */ /* 0x040fe200078208ff */
[----:B------:R-:W-:Y:S03]  /*5850*/  CS2R R10, SRZ ;  /* 0x00000000000a7805 */ /* 0x000fe6000001ff00 */
[----:B------:R-:W-:Y:S02]  /*5860*/  @!P0 LEA.HI.X R15, R3, c[0x0][0x274], R4, 0x1, P1 ;  /* 0x00009d00030f8a11 */ /* 0x000fe400008f0c04 */
[----:B------:R-:W-:Y:S02]  /*5870*/  @!P0 IADD3 R3, P1, R90, R36, RZ ;  /* 0x000000245a038210 */ /* 0x000fe40007f3e0ff */
[----:B------:R-:W-:Y:S01]  /*5880*/  CS2R R36, SRZ ;  /* 0x0000000000247805 */ /* 0x000fe2000001ff00 */
[----:B------:R1:W5:Y:S02]  /*5890*/  @!P0 LDG.E.128 R8, [R14.64] ;  /* 0x000000080e088981 */ /* 0x000364000c1e1d00 */
[----:B------:R-:W-:Y:S01]  /*58a0*/  @!P0 IMAD.X R5, R29, 0x1, R105, P1 ;  /* 0x000000011d058824 */ /* 0x000fe200008e0669 */
[C---:B------:R-:W-:Y:S04]  /*58b0*/  @!P0 LEA R4, P1, R3.reuse, c[0x0][0x288], 0x1 ;  /* 0x0000a20003048a11 */ /* 0x040fe800078208ff */
[----:B------:R-:W-:Y:S02]  /*58c0*/  @!P0 LEA.HI.X R5, R3, c[0x0][0x28c], R5, 0x1, P1 ;  /* 0x0000a30003058a11 */ /* 0x000fe400008f0c05 */
[----:B------:R-:W-:Y:S03]  /*58d0*/  ISETP.GE.AND P1, PT, R76, c[0x0][0x27c], PT ;  /* 0x00009f004c007a0c */ /* 0x000fe60003f26270 */
[----:B------:R4:W5:Y:S01]  /*58e0*/  @!P0 LDG.E.128 R36, [R4.64] ;  /* 0x0000000804248981 */ /* 0x000962000c1e1d00 */
[----:B------:R-:W-:Y:S01]  /*58f0*/  ISETP.GE.OR P0, PT, R101, R67, P5 ;  /* 0x000000436500720c */ /* 0x000fe20002f06670 */
[----:B--2---:R-:W-:Y:S02]  /*5900*/  IMAD.MOV.U32 R6, RZ, RZ, R22 ;  /* 0x000000ffff067224 */ /* 0x004fe400078e0016 */
[----:B----4-:R-:W-:Y:S02]  /*5910*/  IMAD.MOV.U32 R5, RZ, RZ, R23 ;  /* 0x000000ffff057224 */ /* 0x010fe400078e0017 */
[----:B------:R-:W-:Y:S02]  /*5920*/  IMAD.MOV.U32 R4, RZ, RZ, R20 ;  /* 0x000000ffff047224 */ /* 0x000fe400078e0014 */
[----:B------:R-:W-:Y:S01]  /*5930*/  IMAD.MOV.U32 R3, RZ, RZ, R21 ;  /* 0x000000ffff037224 */ /* 0x000fe200078e0015 */
[----:B------:R-:W-:Y:S01]  /*5940*/  PRMT R29, R5, 0x5410, R6 ;  /* 0x00005410051d7816 */ /* 0x000fe20000000006 */
[----:B---3--:R-:W-:Y:S02]  /*5950*/  IMAD.MOV.U32 R6, RZ, RZ, R54 ;  /* 0x000000ffff067224 */ /* 0x008fe400078e0036 */
        /* <DEDUP_REMOVED lines=20> */
[----:B------:R-:W1:Y:S01]  /*5aa0*/  LDS.128 R48, [R125+0x8100] ;  /* 0x008100007d307984 */ /* 0x000e620000000c00 */
        /* <DEDUP_REMOVED lines=10> */
[----:B------:R-:W-:Y:S01]  /*5b50*/  LEA.HI.SX32 R3, R3, R64, 0x1c ;  /* 0x0000004003037211 */ /* 0x000fe200078fe2ff */
[----:B------:R-:W-:Y:S01]  /*5b60*/  IMAD.MOV.U32 R34, RZ, RZ, R38 ;  /* 0x000000ffff227224 */ /* 0x000fe200078e0026 */
[----:B------:R-:W-:Y:S01]  /*5b70*/  LOP3.LUT R17, R17, 0x1c0, RZ, 0xc0, !PT ;  /* 0x000001c011117812 */ /* 0x000fe200078ec0ff */
[----:B------:R-:W-:Y:S01]  /*5b80*/  IMAD.MOV.U32 R42, RZ, RZ, R39 ;  /* 0x000000ffff2a7224 */ /* 0x000fe200078e0027 */
[----:B------:R-:W-:Y:S01]  /*5b90*/  SHF.R.S32.HI R4, RZ, 0x1f, R3 ;  /* 0x0000001fff047819 */ /* 0x000fe20000011403 */
[----:B------:R-:W-:Y:S01]  /*5ba0*/  IMAD.SHL.U32 R43, R3, 0x8, RZ ;  /* 0x00000008032b7824 */ /* 0x000fe200078e00ff */
[----:B------:R-:W-:Y:S02]  /*5bb0*/  SHF.R.U32.HI R17, RZ, 0x3, R17 ;  /* 0x00000003ff117819 */ /* 0x000fe40000011611 */
[----:B------:R-:W-:Y:S02]  /*5bc0*/  LEA.HI R4, R4, R3, RZ, 0x3 ;  /* 0x0000000304047211 */ /* 0x000fe400078f18ff */
[C---:B------:R-:W-:Y:S02]  /*5bd0*/  LEA R72, P0, R87.reuse, R46, 0x1 ;  /* 0x0000002e57487211 */ /* 0x040fe400078008ff */
[----:B------:R-:W-:Y:S02]  /*5be0*/  SHF.R.S32.HI R3, RZ, 0x3, R4 ;  /* 0x00000003ff037819 */ /* 0x000fe40000011404 */
[----:B------:R-:W-:Y:S02]  /*5bf0*/  LOP3.LUT R4, R18, 0x38, R43, 0xf8, !PT ;  /* 0x0000003812047812 */ /* 0x000fe400078ef82b */
[----:B------:R-:W-:Y:S01]  /*5c00*/  LEA.HI.X R73, R87, R47, R104, 0x1, P0 ;  /* 0x0000002f57497211 */ /* 0x000fe200000f0c68 */
[----:B------:R-:W-:Y:S01]  /*5c10*/  IMAD R3, R3, 0x1800, R7 ;  /* 0x0000180003037824 */ /* 0x000fe200078e0207 */
[----:B------:R-:W-:Y:S02]  /*5c20*/  LOP3.LUT R4, R4, R17, RZ, 0x3c, !PT ;  /* 0x0000001104047212 */ /* 0x000fe400078e3cff */
[----:B------:R-:W-:Y:S02]  /*5c30*/  ISETP.GE.AND P0, PT, R43, c[0x0][0x1d4], PT ;  /* 0x000075002b007a0c */ /* 0x000fe40003f06270 */
[----:B------:R-:W-:Y:S01]  /*5c40*/  MOV R14, R9 ;  /* 0x00000009000e7202 */ /* 0x000fe20000000f00 */
[----:B------:R-:W-:Y:S01]  /*5c50*/  IMAD.IADD R3, R3, 0x1, R4 ;  /* 0x0000000103037824 */ /* 0x000fe200078e0204 */
[----:B------:R-:W-:Y:S02]  /*5c60*/  @!P1 SHF.R.U32.HI R4, RZ, 0x10, R11 ;  /* 0x00000010ff049819 */ /* 0x000fe4000001160b */
[----:B------:R-:W-:Y:S02]  /*5c70*/  @!P1 PRMT R33, R33, 0x5410, R35 ;  /* 0x0000541021219816 */ /* 0x000fe40000000023 */
[----:B------:R-:W-:Y:S01]  /*5c80*/  SHF.L.U32 R3, R3, 0x1, RZ ;  /* 0x0000000103037819 */ /* 0x000fe200000006ff */
[----:B-1----:R-:W-:Y:S01]  /*5c90*/  @!P1 IMAD.U32 R44, R51, 0x10000, RZ ;  /* 0x00010000332c9824 */ /* 0x002fe200078e00ff */
[----:B------:R-:W-:Y:S02]  /*5ca0*/  @!P1 PRMT R15, R15, 0x5410, R4 ;  /* 0x000054100f0f9816 */ /* 0x000fe40000000004 */
[----:B------:R-:W-:Y:S01]  /*5cb0*/  @!P1 SHF.R.U32.HI R37, RZ, 0x10, R37 ;  /* 0x00000010ff259819 */ /* 0x000fe20000011625 */
[----:B------:R-:W-:Y:S01]  /*5cc0*/  @!P0 IMAD.WIDE R82, R43, 0x2, R46 ;  /* 0x000000022b528825 */ /* 0x000fe200078e022e */
[----:B------:R1:W2:Y:S01]  /*5cd0*/  LDS.128 R16, [R3+0x8100] ;  /* 0x0081000003107984 */ /* 0x0002a20000000c00 */
[----:B------:R-:W-:Y:S02]  /*5ce0*/  @!P1 LOP3.LUT R46, R51, 0xffff0000, RZ, 0xc0, !PT ;  /* 0xffff0000332e9812 */ /* 0x000fe400078ec0ff */
[----:B------:R-:W-:Y:S01]  /*5cf0*/  @!P1 PRMT R37, R40, 0x5410, R37 ;  /* 0x0000541028259816 */ /* 0x000fe20000000025 */
[----:B------:R-:W-:Y:S01]  /*5d00*/  @!P1 IMAD.U32 R40, R50, 0x10000, RZ ;  /* 0x0001000032289824 */ /* 0x000fe200078e00ff */
[----:B------:R-:W-:Y:S02]  /*5d10*/  @!P1 SHF.R.U32.HI R5, RZ, 0x10, R9 ;  /* 0x00000010ff059819 */ /* 0x000fe40000011609 */
[--C-:B------:R-:W-:Y:S02]  /*5d20*/  @!P1 SHF.R.U64 R36, R38, 0x10, R39.reuse ;  /* 0x0000001026249819 */ /* 0x100fe40000001227 */
[----:B------:R-:W-:Y:S02]  /*5d30*/  @!P1 SHF.R.U32.HI R38, RZ, 0x10, R39 ;  /* 0x00000010ff269819 */ /* 0x000fe40000011627 */
[----:B------:R-:W-:Y:S02]  /*5d40*/  @!P1 PRMT R41, R34, 0x5410, R36 ;  /* 0x0000541022299816 */ /* 0x000fe40000000024 */
[----:B------:R-:W-:Y:S02]  /*5d50*/  @!P1 LOP3.LUT R34, R48, 0xffff0000, RZ, 0xc0, !PT ;  /* 0xffff000030229812 */ /* 0x000fe400078ec0ff */
[----:B------:R-:W-:Y:S01]  /*5d60*/  @!P1 PRMT R45, R42, 0x5410, R38 ;  /* 0x000054102a2d9816 */ /* 0x000fe20000000026 */
[----:B------:R-:W-:Y:S01]  /*5d70*/  @!P1 IMAD.U32 R39, R41, 0x10000, RZ ;  /* 0x0001000029279824 */ /* 0x000fe200078e00ff */
[----:B------:R-:W-:Y:S02]  /*5d80*/  @!P1 LOP3.LUT R38, R49, 0xffff0000, RZ, 0xc0, !PT ;  /* 0xffff000031269812 */ /* 0x000fe400078ec0ff */
[----:B------:R-:W-:Y:S02]  /*5d90*/  @!P1 LOP3.LUT R42, R50, 0xffff0000, RZ, 0xc0, !PT ;  /* 0xffff0000322a9812 */ /* 0x000fe400078ec0ff */
[----:B------:R-:W-:Y:S01]  /*5da0*/  @!P1 LOP3.LUT R41, R41, 0xffff0000, RZ, 0xc0, !PT ;  /* 0xffff000029299812 */ /* 0x000fe200078ec0ff */
[----:B-1----:R-:W-:Y:S01]  /*5db0*/  IMAD.MOV.U32 R3, RZ, RZ, R8 ;  /* 0x000000ffff037224 */ /* 0x002fe200078e0008 */
[----:B------:R-:W-:Y:S02]  /*5dc0*/  @!P1 SHF.R.U64 R8, R8, 0x10, R9 ;  /* 0x0000001008089819 */ /* 0x000fe40000001209 */
[----:B------:R-:W-:Y:S01]  /*5dd0*/  @!P1 PRMT R9, R14, 0x5410, R5 ;  /* 0x000054100e099816 */ /* 0x000fe20000000005 */
[----:B------:R-:W-:Y:S01]  /*5de0*/  @!P1 IMAD.U32 R14, R48, 0x10000, RZ ;  /* 0x00010000300e9824 */ /* 0x000fe200078e00ff */
[----:B------:R-:W-:Y:S02]  /*5df0*/  @!P1 PRMT R3, R3, 0x5410, R8 ;  /* 0x0000541003039816 */ /* 0x000fe40000000008 */
[----:B------:R-:W-:Y:S02]  /*5e00*/  @!P1 SHF.R.U64 R10, R10, 0x10, R11 ;  /* 0x000000100a0a9819 */ /* 0x000fe4000000120b */
[----:B------:R-:W-:Y:S02]  /*5e10*/  @!P1 LOP3.LUT R5, R3, 0xffff0000, RZ, 0xc0, !PT ;  /* 0xffff000003059812 */ /* 0x000fe400078ec0ff */
[----:B------:R-:W-:Y:S01]  /*5e20*/  @!P1 PRMT R11, R6, 0x5410, R10 ;  /* 0x00005410060b9816 */ /* 0x000fe2000000000a */
[C---:B------:R-:W-:Y:S01]  /*5e30*/  @!P1 IMAD.U32 R10, R33.reuse, 0x10000, RZ ;  /* 0x00010000210a9824 */ /* 0x040fe200078e00ff */
[----:B------:R-:W-:Y:S02]  /*5e40*/  @!P1 LOP3.LUT R33, R33, 0xffff0000, RZ, 0xc0, !PT ;  /* 0xffff000021219812 */ /* 0x000fe400078ec0ff */
[----:B------:R-:W-:Y:S01]  /*5e50*/  @!P1 SHF.L.U32 R6, R3, 0x10, RZ ;  /* 0x0000001003069819 */ /* 0x000fe200000006ff */
[C---:B--2---:R-:W-:Y:S01]  /*5e60*/  @!P1 IMAD.U32 R4, R16.reuse, 0x10000, RZ ;  /* 0x0001000010049824 */ /* 0x044fe200078e00ff */
[----:B------:R-:W-:Y:S03]  /*5e70*/  @!P1 LOP3.LUT R8, R16, 0xffff0000, RZ, 0xc0, !PT ;  /* 0xffff000010089812 */ /* 0x000fe600078ec0ff */
[----:B------:R-:W-:Y:S02]  /*5e80*/  @!P1 FMUL.FTZ R35, R4, R10 ;  /* 0x0000000a04239220 */ /* 0x000fe40000410000 */
        /* <DEDUP_REMOVED lines=10> */
[----:B------:R-:W-:Y:S02]  /*5f30*/  @!P1 IMAD.U32 R5, R17, 0x10000, RZ ;  /* 0x0001000011059824 */ /* 0x000fe400078e00ff */
[----:B------:R-:W-:Y:S02]  /*5f40*/  @!P1 FFMA.FTZ R3, R10, R14, R3 ;  /* 0x0000000e0a039223 */ /* 0x000fe40000010003 */
[----:B------:R-:W-:Y:S02]  /*5f50*/  @!P1 IMAD.U32 R36, R49, 0x10000, RZ ;  /* 0x0001000031249824 */ /* 0x000fe400078e00ff */
[C---:B------:R-:W-:Y:S02]  /*5f60*/  @!P1 FMUL.FTZ R10, R5.reuse, R35 ;  /* 0x00000023050a9220 */ /* 0x040fe40000410000 */
[----:B------:R-:W-:Y:S02]  /*5f70*/  @!P1 FMUL.FTZ R14, R8, R37 ;  /* 0x00000025080e9220 */ /* 0x000fe40000410000 */
[-C--:B------:R-:W-:Y:S01]  /*5f80*/  @!P1 FFMA.FTZ R74, R36, R6.reuse, -R10 ;  /* 0x00000006244a9223 */ /* 0x080fe2000001080a */
[----:B------:R-:W-:Y:S01]  /*5f90*/  @!P1 LOP3.LUT R10, R18, 0xffff0000, RZ, 0xc0, !PT ;  /* 0xffff0000120a9812 */ /* 0x000fe200078ec0ff */
[----:B------:R-:W-:Y:S02]  /*5fa0*/  @!P1 FMUL.FTZ R5, R5, R6 ;  /* 0x0000000605059220 */ /* 0x000fe40000410000 */
[-C--:B------:R-:W-:Y:S02]  /*5fb0*/  @!P1 FMUL.FTZ R6, R8, R9.reuse ;  /* 0x0000000908069220 */ /* 0x080fe40000410000 */
[----:B------:R-:W-:Y:S02]  /*5fc0*/  @!P1 IMAD.U32 R8, R18, 0x10000, RZ ;  /* 0x0001000012089824 */ /* 0x000fe400078e00ff */
[----:B------:R-:W-:Y:S01]  /*5fd0*/  @!P1 FFMA.FTZ R71, R38, R9, -R14 ;  /* 0x0000000926479223 */ /* 0x000fe2000001080e */
[C---:B------:R-:W-:Y:S01]  /*5fe0*/  @!P1 SHF.L.U32 R9, R11.reuse, 0x10, RZ ;  /* 0x000000100b099819 */ /* 0x040fe200000006ff */
[----:B------:R-:W-:Y:S01]  /*5ff0*/  @!P1 FMUL.FTZ R14, R8, R39 ;  /* 0x00000027080e9220 */ /* 0x000fe20000410000 */
[----:B------:R-:W-:Y:S01]  /*6000*/  @!P1 LOP3.LUT R11, R11, 0xffff0000, RZ, 0xc0, !PT ;  /* 0xffff00000b0b9812 */ /* 0x000fe200078ec0ff */
[----:B------:R-:W-:Y:S02]  /*6010*/  @!P1 FMUL.FTZ R43, R10, R41 ;  /* 0x000000290a2b9220 */ /* 0x000fe40000410000 */
[----:B------:R-:W-:Y:S01]  /*6020*/  @!P1 FFMA.FTZ R70, R40, R9, -R14 ;  /* 0x0000000928469223 */ /* 0x000fe2000001080e */
[----:B------:R-:W-:Y:S01]  /*6030*/  @!P1 LOP3.LUT R14, R19, 0xffff0000, RZ, 0xc0, !PT ;  /* 0xffff0000130e9812 */ /* 0x000fe200078ec0ff */
[----:B------:R-:W-:Y:S02]  /*6040*/  @!P1 FFMA.FTZ R69, R42, R11, -R43 ;  /* 0x0000000b2a459223 */ /* 0x000fe4000001082b */
[C---:B------:R-:W-:Y:S01]  /*6050*/  @!P1 IMAD.U32 R43, R45.reuse, 0x10000, RZ ;  /* 0x000100002d2b9824 */ /* 0x040fe200078e00ff */
[----:B------:R-:W-:Y:S01]  /*6060*/  @!P1 LOP3.LUT R45, R45, 0xffff0000, RZ, 0xc0, !PT ;  /* 0xffff00002d2d9812 */ /* 0x000fe200078ec0ff */
[----:B------:R-:W-:Y:S02]  /*6070*/  @!P1 FMUL.FTZ R8, R8, R9 ;  /* 0x0000000908089220 */ /* 0x000fe40000410000 */
[----:B------:R-:W-:Y:S01]  /*6080*/  @!P1 FMUL.FTZ R9, R10, R11 ;  /* 0x0000000b0a099220 */ /* 0x000fe20000410000 */
[----:B------:R-:W-:Y:S01]  /*6090*/  @!P1 SHF.L.U32 R11, R15, 0x10, RZ ;  /* 0x000000100f0b9819 */ /* 0x000fe200000006ff */
[----:B------:R-:W-:Y:S01]  /*60a0*/  @!P1 IMAD.U32 R10, R19, 0x10000, RZ ;  /* 0x00010000130a9824 */ /* 0x000fe200078e00ff */
[----:B------:R-:W-:Y:S01]  /*60b0*/  @!P1 LOP3.LUT R15, R15, 0xffff0000, RZ, 0xc0, !PT ;  /* 0xffff00000f0f9812 */ /* 0x000fe200078ec0ff */
[----:B------:R-:W-:Y:S01]  /*60c0*/  @!P1 FFMA.FTZ R4, R33, R34, R4 ;  /* 0x0000002221049223 */ /* 0x000fe20000010004 */
[----:B------:R-:W-:Y:S01]  /*60d0*/  @!P1 F2FP.BF16.PACK_AB R33, R69, R70 ;  /* 0x000000464521923e */ /* 0x000fe200000010ff */
[----:B------:R-:W-:Y:S02]  /*60e0*/  @!P1 FMUL.FTZ R47, R10, R43 ;  /* 0x0000002b0a2f9220 */ /* 0x000fe40000410000 */
[----:B------:R-:W-:Y:S02]  /*60f0*/  @!P1 FMUL.FTZ R68, R14, R45 ;  /* 0x0000002d0e449220 */ /* 0x000fe40000410000 */
[----:B------:R-:W-:Y:S02]  /*6100*/  @!P1 FFMA.FTZ R5, R35, R36, R5 ;  /* 0x0000002423059223 */ /* 0x000fe40000010005 */
[----:B------:R-:W-:Y:S02]  /*6110*/  @!P1 FFMA.FTZ R6, R37, R38, R6 ;  /* 0x0000002625069223 */ /* 0x000fe40000010006 */
[----:B------:R-:W-:Y:S02]  /*6120*/  @!P1 FFMA.FTZ R47, R44, R11, -R47 ;  /* 0x0000000b2c2f9223 */ /* 0x000fe4000001082f */
[----:B------:R-:W-:Y:S01]  /*6130*/  @!P1 FFMA.FTZ R68, R46, R15, -R68 ;  /* 0x0000000f2e449223 */ /* 0x000fe20000010844 */
[----:B------:R-:W-:Y:S01]  /*6140*/  @!P1 F2FP.BF16.PACK_AB R5, R6, R5 ;  /* 0x000000050605923e */ /* 0x000fe200000010ff */
[----:B------:R-:W-:Y:S02]  /*6150*/  @!P1 FMUL.FTZ R10, R10, R11 ;  /* 0x0000000b0a0a9220 */ /* 0x000fe40000410000 */
[----:B------:R-:W-:Y:S01]  /*6160*/  @!P1 FFMA.FTZ R8, R39, R40, R8 ;  /* 0x0000002827089223 */ /* 0x000fe20000010008 */
[----:B------:R-:W-:Y:S01]  /*6170*/  @!P1 F2FP.BF16.PACK_AB R34, R68, R47 ;  /* 0x0000002f4422923e */ /* 0x000fe200000010ff */
[----:B------:R-:W-:Y:S01]  /*6180*/  @!P1 FMUL.FTZ R11, R14, R15 ;  /* 0x0000000f0e0b9220 */ /* 0x000fe20000410000 */
[----:B------:R-:W-:Y:S01]  /*6190*/  @!P1 F2FP.BF16.PACK_AB R14, R75, R80 ;  /* 0x000000504b0e923e */ /* 0x000fe200000010ff */
[----:B------:R-:W-:Y:S01]  /*61a0*/  @!P1 FFMA.FTZ R9, R41, R42, R9 ;  /* 0x0000002a29099223 */ /* 0x000fe20000010009 */
[----:B------:R-:W-:Y:S01]  /*61b0*/  @!P1 F2FP.BF16.PACK_AB R15, R71, R74 ;  /* 0x0000004a470f923e */ /* 0x000fe200000010ff */
[----:B------:R-:W-:Y:S01]  /*61c0*/  @!P1 FFMA.FTZ R10, R43, R44, R10 ;  /* 0x0000002c2b0a9223 */ /* 0x000fe2000001000a */
[----:B------:R-:W-:Y:S01]  /*61d0*/  @!P1 MOV R51, R34 ;  /* 0x0000002200339202 */ /* 0x000fe20000000f00 */
[----:B------:R-:W-:Y:S02]  /*61e0*/  @!P1 FFMA.FTZ R11, R45, R46, R11 ;  /* 0x0000002e2d0b9223 */ /* 0x000fe4000001000b */
[----:B------:R-:W-:Y:S01]  /*61f0*/  @!P1 IMAD.MOV.U32 R48, RZ, RZ, R14 ;  /* 0x000000ffff309224 */ /* 0x000fe200078e000e */
[----:B------:R-:W-:Y:S01]  /*6200*/  @!P1 F2FP.BF16.PACK_AB R14, R4, R3 ;  /* 0x00000003040e923e */ /* 0x000fe200000010ff */
[----:B------:R-:W-:Y:S01]  /*6210*/  @!P1 IMAD.MOV.U32 R49, RZ, RZ, R15 ;  /* 0x000000ffff319224 */ /* 0x000fe200078e000f */
[----:B------:R-:W-:Y:S01]  /*6220*/  @!P1 F2FP.BF16.PACK_AB R3, R11, R10 ;  /* 0x0000000a0b03923e */ /* 0x000fe200000010ff */
[----:B------:R-:W-:Y:S01]  /*6230*/  @!P1 IMAD.MOV.U32 R50, RZ, RZ, R33 ;  /* 0x000000ffff329224 */ /* 0x000fe200078e0021 */
[----:B------:R-:W-:Y:S01]  /*6240*/  @!P1 F2FP.BF16.PACK_AB R4, R9, R8 ;  /* 0x000000080904923e */ /* 0x000fe200000010ff */
[----:B------:R-:W-:Y:S02]  /*6250*/  @!P1 IMAD.MOV.U32 R16, RZ, RZ, R14 ;  /* 0x000000ffff109224 */ /* 0x000fe400078e000e */
[----:B------:R-:W-:Y:S01]  /*6260*/  @!P1 IMAD.MOV.U32 R17, RZ, RZ, R5 ;  /* 0x000000ffff119224 */ /* 0x000fe200078e0005 */
[----:B------:R1:W-:Y:S01]  /*6270*/  ST.E.128 [R72.64], R48 ;  /* 0x0000003048007985 */ /* 0x0003e2000c101d08 */
[----:B------:R-:W-:Y:S01]  /*6280*/  @!P1 MOV R18, R4 ;  /* 0x0000000400129202 */ /* 0x000fe20000000f00 */
[----:B------:R-:W-:Y:S06]  /*6290*/  @!P1 IMAD.MOV.U32 R19, RZ, RZ, R3 ;  /* 0x000000ffff139224 */ /* 0x000fec00078e0003 */
[----:B------:R1:W-:Y:S02]  /*62a0*/  @!P0 ST.E.128 [R82.64], R16 ;  /* 0x0000001052008985 */ /* 0x0003e4000c101d08 */
.L_x_940:
[----:B-1----:R-:W-:Y:S05]  /*62b0*/  BSYNC B0 ;  /* 0x0000000000007941 */ /* 0x002fea0003800000 */
.L_x_939:
[----:B-----5:R1:W2:Y:S01]  /*62c0*/  SHFL.IDX PT, R37, R81, 0x1, 0x181f ;  /* 0x00381f0051257f89 */ /* 0x0202a200000e0000 */
        /* <DEDUP_REMOVED lines=26> */
[--C-:B------:R-:W-:Y:S02]  /*6470*/  @!P1 SHF.R.U64 R11, R54, 0x10, R55.reuse ;  /* 0x00000010360b9819 */ /* 0x100fe40000001237 */
[----:B------:R-:W-:Y:S01]  /*6480*/  @!P1 SHF.R.U32.HI R14, RZ, 0x10, R55 ;  /* 0x00000010ff0e9819 */ /* 0x000fe20000011637 */
[----:B------:R-:W-:Y:S01]  /*6490*/  IMAD.IADD R3, R3, 0x1, R4 ;  /* 0x0000000103037824 */ /* 0x000fe200078e0204 */
[----:B------:R-:W-:Y:S02]  /*64a0*/  @!P1 SHF.R.U64 R5, R20, 0x10, R21 ;  /* 0x0000001014059819 */ /* 0x000fe40000001215 */
[----:B------:R-:W-:Y:S01]  /*64b0*/  @!P1 SHF.R.U32.HI R6, RZ, 0x10, R23 ;  /* 0x00000010ff069819 */ /* 0x000fe20000011617 */
[----:B------:R-:W-:Y:S01]  /*64c0*/  IMAD.SHL.U32 R3, R3, 0x2, RZ ;  /* 0x0000000203037824 */ /* 0x000fe200078e00ff */
[C---:B----4-:R-:W-:Y:S01]  /*64d0*/  @!P1 SHF.L.U32 R38, R47.reuse, 0x10, RZ ;  /* 0x000000102f269819 */ /* 0x050fe200000006ff */
[----:B------:R-:W-:Y:S01]  /*64e0*/  @!P0 IMAD.WIDE R54, R34, 0x2, R36 ;  /* 0x0000000222368825 */ /* 0x000fe200078e0224 */
[----:B------:R-:W-:Y:S02]  /*64f0*/  @!P1 LOP3.LUT R40, R47, 0xffff0000, RZ, 0xc0, !PT ;  /* 0xffff00002f289812 */ /* 0x000fe400078ec0ff */
[----:B------:R2:W3:Y:S01]  /*6500*/  LDS.128 R16, [R3+0x8100] ;  /* 0x0081000003107984 */ /* 0x0004e20000000c00 */
[C---:B------:R-:W-:Y:S01]  /*6510*/  @!P1 IMAD.U32 R34, R46.reuse, 0x10000, RZ ;  /* 0x000100002e229824 */ /* 0x040fe200078e00ff */
[----:B------:R-:W-:Y:S02]  /*6520*/  @!P1 LOP3.LUT R36, R46, 0xffff0000, RZ, 0xc0, !PT ;  /* 0xffff00002e249812 */ /* 0x000fe400078ec0ff */
[----:B------:R-:W-:Y:S02]  /*6530*/  @!P1 PRMT R10, R28, 0x5432, R5 ;  /* 0x000054321c0a9816 */ /* 0x000fe40000000005 */
[C---:B------:R-:W-:Y:S01]  /*6540*/  @!P1 PRMT R35, R61.reuse, 0x5432, R11 ;  /* 0x000054323d239816 */ /* 0x040fe2000000000b */
[----:B------:R-:W-:Y:S01]  /*6550*/  @!P1 IMAD.U32 R11, R44, 0x10000, RZ ;  /* 0x000100002c0b9824 */ /* 0x000fe200078e00ff */
[----:B------:R-:W-:Y:S02]  /*6560*/  @!P1 SHF.R.U64 R8, R52, 0x10, R53 ;  /* 0x0000001034089819 */ /* 0x000fe40000001235 */
[----:B------:R-:W-:Y:S02]  /*6570*/  @!P1 SHF.R.U32.HI R4, RZ, 0x10, R21 ;  /* 0x00000010ff049819 */ /* 0x000fe40000011615 */
[C---:B------:R-:W-:Y:S02]  /*6580*/  @!P1 PRMT R21, R60.reuse, 0x5410, R8 ;  /* 0x000054103c159816 */ /* 0x040fe40000000008 */
[----:B------:R-:W-:Y:S02]  /*6590*/  @!P1 SHF.R.U32.HI R9, RZ, 0x10, R53 ;  /* 0x00000010ff099819 */ /* 0x000fe40000011635 */
[----:B------:R-:W-:Y:S01]  /*65a0*/  @!P1 PRMT R33, R61, 0x5410, R14 ;  /* 0x000054103d219816 */ /* 0x000fe2000000000e */
[----:B------:R-:W-:Y:S01]  /*65b0*/  @!P1 IMAD.U32 R8, R21, 0x10000, RZ ;  /* 0x0001000015089824 */ /* 0x000fe200078e00ff */
[----:B------:R-:W-:Y:S02]  /*65c0*/  @!P1 PRMT R20, R60, 0x5432, R9 ;  /* 0x000054323c149816 */ /* 0x000fe40000000009 */
[----:B------:R-:W-:Y:S01]  /*65d0*/  @!P1 PRMT R9, R28, 0x5410, R4 ;  /* 0x000054101c099816 */ /* 0x000fe20000000004 */
[----:B------:R-:W-:Y:S01]  /*65e0*/  @!P1 IMAD.U32 R4, R10, 0x10000, RZ ;  /* 0x000100000a049824 */ /* 0x000fe200078e00ff */
[----:B------:R-:W-:Y:S01]  /*65f0*/  @!P1 PRMT R14, R29, 0x5410, R6 ;  /* 0x000054101d0e9816 */ /* 0x000fe20000000006 */
[C---:B------:R-:W-:Y:S01]  /*6600*/  @!P1 IMAD.U32 R37, R33.reuse, 0x10000, RZ ;  /* 0x0001000021259824 */ /* 0x040fe200078e00ff */
[----:B--2---:R-:W-:Y:S01]  /*6610*/  @!P1 SHF.R.U64 R3, R22, 0x10, R23 ;  /* 0x0000001016039819 */ /* 0x004fe20000001217 */
[----:B------:R-:W-:Y:S01]  /*6620*/  @!P1 IMAD.U32 R22, R20, 0x10000, RZ ;  /* 0x0001000014169824 */ /* 0x000fe200078e00ff */
[----:B------:R-:W-:Y:S01]  /*6630*/  @!P1 LOP3.LUT R39, R33, 0xffff0000, RZ, 0xc0, !PT ;  /* 0xffff000021279812 */ /* 0x000fe200078ec0ff */
[----:B------:R-:W-:Y:S01]  /*6640*/  @!P1 IMAD.U32 R6, R9, 0x10000, RZ ;  /* 0x0001000009069824 */ /* 0x000fe200078e00ff */
[----:B------:R-:W-:Y:S01]  /*6650*/  @!P1 PRMT R15, R29, 0x5432, R3 ;  /* 0x000054321d0f9816 */ /* 0x000fe20000000003 */
        /* <DEDUP_REMOVED lines=22> */
[----:B------:R-:W-:Y:S01]  /*67c0*/  @!P1 LOP3.LUT R11, R19, 0xffff0000, RZ, 0xc0, !PT ;  /* 0xffff0000130b9812 */ /* 0x000fe200078ec0ff */
        /* <DEDUP_REMOVED lines=9> */
[----:B------:R-:W-:Y:S01]  /*6860*/  @!P1 SHF.L.U32 R8, R18, 0x10, RZ ;  /* 0x0000001012089819 */ /* 0x000fe200000006ff */
        /* <DEDUP_REMOVED lines=11> */
[----:B------:R-:W-:Y:S02]  /*6920*/  @!P1 FMUL.FTZ R8, R8, R9 ;  /* 0x0000000908089220 */ /* 0x000fe40000410000 */
        /* <DEDUP_REMOVED lines=26> */
.L_x_942:
[----:B------:R-:W-:Y:S05]  /*6ad0*/  BSYNC B0 ;  /* 0x0000000000007941 */ /* 0x000fea0003800000 */
.L_x_941:
[----:B------:R4:W1:Y:S01]  /*6ae0*/  SHFL.IDX PT, R41, R81, 0x2, 0x181f ;  /* 0x00581f0051297f89 */ /* 0x00086200000e0000 */
[----:B------:R-:W-:Y:S03]  /*6af0*/  ISETP.GE.OR P0, PT, R158, R67, P5 ;  /* 0x000000439e00720c */ /* 0x000fe60002f06670 */
        /* <DEDUP_REMOVED lines=22> */
[----:B------:R-:W-:Y:S02]  /*6c60*/  @!P1 SHF.R.U32.HI R11, RZ, 0x10, R59 ;  /* 0x00000010ff0b9819 */ /* 0x000fe4000001163b */
[----:B------:R-:W-:Y:S02]  /*6c70*/  LOP3.LUT R4, R4, R5, RZ, 0x3c, !PT ;  /* 0x0000000504047212 */ /* 0x000fe400078e3cff */
[--C-:B------:R-:W-:Y:S02]  /*6c80*/  @!P1 SHF.R.U64 R5, R26, 0x10, R27.reuse ;  /* 0x000000101a059819 */ /* 0x100fe4000000121b */
[----:B------:R-:W-:Y:S01]  /*6c90*/  @!P1 SHF.R.U32.HI R6, RZ, 0x10, R27 ;  /* 0x00000010ff069819 */ /* 0x000fe2000001161b */
[----:B------:R-:W-:Y:S01]  /*6ca0*/  IMAD.IADD R3, R3, 0x1, R4 ;  /* 0x0000000103037824 */ /* 0x000fe200078e0204 */
[----:B------:R-:W-:Y:S02]  /*6cb0*/  @!P1 PRMT R26, R63, 0x5410, R11 ;  /* 0x000054103f1a9816 */ /* 0x000fe4000000000b */
[----:B------:R-:W-:Y:S01]  /*6cc0*/  @!P1 PRMT R14, R31, 0x5410, R6 ;  /* 0x000054101f0e9816 */ /* 0x000fe20000000006 */
[----:B------:R-:W-:Y:S01]  /*6cd0*/  IMAD.SHL.U32 R3, R3, 0x2, RZ ;  /* 0x0000000203037824 */ /* 0x000fe200078e00ff */
[----:B--2---:R-:W-:Y:S01]  /*6ce0*/  @!P1 LOP3.LUT R34, R39, 0xffff0000, RZ, 0xc0, !PT ;  /* 0xffff000027229812 */ /* 0x004fe200078ec0ff */
[----:B------:R-:W-:Y:S01]  /*6cf0*/  @!P1 IMAD.U32 R11, R36, 0x10000, RZ ;  /* 0x00010000240b9824 */ /* 0x000fe200078e00ff */
[C---:B------:R-:W-:Y:S01]  /*6d00*/  @!P1 LOP3.LUT R29, R38.reuse, 0xffff0000, RZ, 0xc0, !PT ;  /* 0xffff0000261d9812 */ /* 0x040fe200078ec0ff */
[----:B------:R-:W-:Y:S01]  /*6d10*/  @!P1 IMAD.U32 R23, R37, 0x10000, RZ ;  /* 0x0001000025179824 */ /* 0x000fe200078e00ff */
[----:B------:R1:W2:Y:S01]  /*6d20*/  LDS.128 R16, [R3+0x8100] ;  /* 0x0081000003107984 */ /* 0x0002a20000000c00 */
[----:B------:R-:W-:Y:S01]  /*6d30*/  @!P1 IMAD.U32 R27, R38, 0x10000, RZ ;  /* 0x00010000261b9824 */ /* 0x000fe200078e00ff */
[----:B------:R-:W-:Y:S02]  /*6d40*/  @!P1 SHF.R.U64 R8, R56, 0x10, R57 ;  /* 0x0000001038089819 */ /* 0x000fe40000001239 */
[----:B------:R-:W-:Y:S02]  /*6d50*/  @!P1 SHF.R.U32.HI R4, RZ, 0x10, R25 ;  /* 0x00000010ff049819 */ /* 0x000fe40000011619 */
[----:B------:R-:W-:Y:S02]  /*6d60*/  @!P1 PRMT R21, R62, 0x5410, R8 ;  /* 0x000054103e159816 */ /* 0x000fe40000000008 */
[----:B------:R-:W-:Y:S02]  /*6d70*/  @!P1 SHF.R.U64 R15, R58, 0x10, R59 ;  /* 0x000000103a0f9819 */ /* 0x000fe4000000123b */
[----:B------:R-:W-:Y:S01]  /*6d80*/  @!P1 SHF.R.U32.HI R9, RZ, 0x10, R57 ;  /* 0x00000010ff099819 */ /* 0x000fe20000011639 */
[----:B------:R-:W-:Y:S01]  /*6d90*/  @!P1 IMAD.U32 R8, R21, 0x10000, RZ ;  /* 0x0001000015089824 */ /* 0x000fe200078e00ff */
[----:B------:R-:W-:Y:S02]  /*6da0*/  @!P1 PRMT R28, R63, 0x5432, R15 ;  /* 0x000054323f1c9816 */ /* 0x000fe4000000000f */
[----:B------:R-:W-:Y:S02]  /*6db0*/  @!P1 PRMT R15, R31, 0x5432, R5 ;  /* 0x000054321f0f9816 */ /* 0x000fe40000000005 */
[----:B------:R-:W-:Y:S02]  /*6dc0*/  @!P1 SHF.L.U32 R31, R39, 0x10, RZ ;  /* 0x00000010271f9819 */ /* 0x000fe400000006ff */
[----:B------:R-:W-:Y:S02]  /*6dd0*/  @!P1 PRMT R20, R62, 0x5432, R9 ;  /* 0x000054323e149816 */ /* 0x000fe40000000009 */
[----:B------:R-:W-:Y:S02]  /*6de0*/  @!P1 PRMT R9, R30, 0x5410, R4 ;  /* 0x000054101e099816 */ /* 0x000fe40000000004 */
[----:B------:R-:W-:Y:S01]  /*6df0*/  @!P1 LOP3.LUT R33, R26, 0xffff0000, RZ, 0xc0, !PT ;  /* 0xffff00001a219812 */ /* 0x000fe200078ec0ff */
[----:B------:R-:W-:Y:S01]  /*6e00*/  @!P1 IMAD.U32 R22, R20, 0x10000, RZ ;  /* 0x0001000014169824 */ /* 0x000fe200078e00ff */
[----:B-1----:R-:W-:Y:S01]  /*6e10*/  @!P1 SHF.R.U64 R3, R24, 0x10, R25 ;  /* 0x0000001018039819 */ /* 0x002fe20000001219 */
[----:B------:R-:W-:Y:S01]  /*6e20*/  @!P1 IMAD.U32 R6, R9, 0x10000, RZ ;  /* 0x0001000009069824 */ /* 0x000fe200078e00ff */
[----:B------:R-:W-:Y:S02]  /*6e30*/  ISETP.GE.AND P0, PT, R42, c[0x0][0x1d4], PT ;  /* 0x000075002a007a0c */ /* 0x000fe40003f06270 */
[----:B------:R-:W-:Y:S01]  /*6e40*/  @!P1 PRMT R10, R30, 0x5432, R3 ;  /* 0x000054321e0a9816 */ /* 0x000fe20000000003 */
[----:B------:R-:W-:Y:S04]  /*6e50*/  @!P1 IMAD.U32 R30, R26, 0x10000, RZ ;  /* 0x000100001a1e9824 */ /* 0x000fe800078e00ff */
        /* <DEDUP_REMOVED lines=14> */
[----:B------:R-:W-:Y:S02]  /*6f40*/  @!P1 LOP3.LUT R8, R16, 0xffff0000, RZ, 0xc0, !PT ;  /* 0xffff000010089812 */ /* 0x000fe400078ec0ff */
[----:B------:R-:W-:Y:S02]  /*6f50*/  @!P1 LOP3.LUT R4, R9, 0xffff0000, RZ, 0xc0, !PT ;  /* 0xffff000009049812 */ /* 0x000fe400078ec0ff */
[----:B------:R-:W-:Y:S01]  /*6f60*/  @!P1 LOP3.LUT R9, R10, 0xffff0000, RZ, 0xc0, !PT ;  /* 0xffff00000a099812 */ /* 0x000fe200078ec0ff */
[----:B------:R-:W-:Y:S01]  /*6f70*/  @!P1 FMUL.FTZ R11, R8, R20 ;  /* 0x00000014080b9220 */ /* 0x000fe20000410000 */
[----:B------:R-:W-:Y:S03]  /*6f80*/  @!P1 LOP3.LUT R6, R17, 0xffff0000, RZ, 0xc0, !PT ;  /* 0xffff000011069812 */ /* 0x000fe600078ec0ff */
[-C--:B------:R-:W-:Y:S01]  /*6f90*/  @!P1 FFMA.FTZ R47, R21, R9.reuse, -R11 ;  /* 0x00000009152f9223 */ /* 0x080fe2000001080b */
[----:B------:R-:W-:Y:S01]  /*6fa0*/  @!P1 LOP3.LUT R11, R19, 0xffff0000, RZ, 0xc0, !PT ;  /* 0xffff0000130b9812 */ /* 0x000fe200078ec0ff */
[C---:B------:R-:W-:Y:S02]  /*6fb0*/  @!P1 FMUL.FTZ R10, R6.reuse, R24 ;  /* 0x00000018060a9220 */ /* 0x040fe40000410000 */
[-C--:B------:R-:W-:Y:S02]  /*6fc0*/  @!P1 FMUL.FTZ R6, R6, R4.reuse ;  /* 0x0000000406069220 */ /* 0x080fe40000410000 */
        /* <DEDUP_REMOVED lines=19> */
[----:B------:R-:W-:Y:S01]  /*7100*/  @!P1 FFMA.FTZ R45, R27, R9, -R35 ;  /* 0x000000091b2d9223 */ /* 0x000fe20000010823 */
[----:B------:R-:W-:Y:S01]  /*7110*/  @!P1 F2FP.BF16.PACK_AB R35, R48, R49 ;  /* 0x000000313023923e */ /* 0x000fe200000010ff */
[----:B------:R-:W-:Y:S02]  /*7120*/  @!P1 FFMA.FTZ R43, R29, R15, -R43 ;  /* 0x0000000f1d2b9223 */ /* 0x000fe4000001082b */
[----:B------:R-:W-:Y:S02]  /*7130*/  @!P1 FMUL.FTZ R8, R8, R9 ;  /* 0x0000000908089220 */ /* 0x000fe40000410000 */
[----:B------:R-:W-:Y:S01]  /*7140*/  @!P1 FMUL.FTZ R9, R14, R15 ;  /* 0x0000000f0e099220 */ /* 0x000fe20000410000 */
[----:B------:R-:W-:Y:S01]  /*7150*/  @!P1 F2FP.BF16.PACK_AB R15, R43, R45 ;  /* 0x0000002d2b0f923e */ /* 0x000fe200000010ff */
[----:B------:R-:W-:Y:S01]  /*7160*/  @!P1 FFMA.FTZ R4, R20, R21, R4 ;  /* 0x0000001514049223 */ /* 0x000fe20000010004 */
[----:B------:R-:W-:Y:S01]  /*7170*/  @!P1 F2FP.BF16.PACK_AB R21, R47, R52 ;  /* 0x000000342f15923e */ /* 0x000fe200000010ff */
[----:B------:R-:W-:Y:S01]  /*7180*/  @!P1 IMAD.MOV.U32 R37, RZ, RZ, R35 ;  /* 0x000000ffff259224 */ /* 0x000fe200078e0023 */
[----:B------:R-:W-:Y:S01]  /*7190*/  @!P1 F2FP.BF16.PACK_AB R20, R44, R46 ;  /* 0x0000002e2c14923e */ /* 0x000fe200000010ff */
[----:B------:R-:W-:Y:S01]  /*71a0*/  @!P1 IMAD.MOV.U32 R38, RZ, RZ, R15 ;  /* 0x000000ffff269224 */ /* 0x000fe200078e000f */
[----:B------:R-:W-:Y:S01]  /*71b0*/  @!P1 F2FP.BF16.PACK_AB R14, R4, R3 ;  /* 0x00000003040e923e */ /* 0x000fe200000010ff */
[----:B------:R-:W-:Y:S02]  /*71c0*/  @!P1 IMAD.MOV.U32 R36, RZ, RZ, R21 ;  /* 0x000000ffff249224 */ /* 0x000fe400078e0015 */
[----:B------:R-:W-:Y:S01]  /*71d0*/  @!P1 IMAD.MOV.U32 R39, RZ, RZ, R20 ;  /* 0x000000ffff279224 */ /* 0x000fe200078e0014 */
[----:B------:R-:W-:Y:S01]  /*71e0*/  @!P1 MOV R16, R14 ;  /* 0x0000000e00109202 */ /* 0x000fe20000000f00 */
[----:B------:R-:W-:Y:S02]  /*71f0*/  @!P1 FFMA.FTZ R5, R22, R23, R5 ;  /* 0x0000001716059223 */ /* 0x000fe40000010005 */
[----:B------:R-:W-:Y:S01]  /*7200*/  @!P1 FFMA.FTZ R6, R24, R25, R6 ;  /* 0x0000001918069223 */ /* 0x000fe20000010006 */
[----:B------:R1:W-:Y:S01]  /*7210*/  ST.E.128 [R50.64], R36 ;  /* 0x0000002432007985 */ /* 0x0003e2000c101d08 */
[----:B------:R-:W-:Y:S02]  /*7220*/  @!P1 FFMA.FTZ R8, R26, R27, R8 ;  /* 0x0000001b1a089223 */ /* 0x000fe40000010008 */
[----:B------:R-:W-:Y:S01]  /*7230*/  @!P1 FFMA.FTZ R9, R28, R29, R9 ;  /* 0x0000001d1c099223 */ /* 0x000fe20000010009 */
[----:B------:R-:W-:Y:S01]  /*7240*/  @!P1 F2FP.BF16.PACK_AB R5, R6, R5 ;  /* 0x000000050605923e */ /* 0x000fe200000010ff */
        /* <DEDUP_REMOVED lines=12> */
.L_x_920:
        /* <DEDUP_REMOVED lines=19> */
.L_x_944:
[----:B-12---:R-:W-:Y:S05]  /*7440*/  BSYNC B0 ;  /* 0x0000000000007941 */ /* 0x006fea0003800000 */
.L_x_943:
        /* <DEDUP_REMOVED lines=15> */
.L_x_946:
[----:B------:R-:W-:Y:S05]  /*7540*/  BSYNC B0 ;  /* 0x0000000000007941 */ /* 0x000fea0003800000 */
.L_x_945:
[----:B--2---:R2:W4:Y:S01]  /*7550*/  SHFL.IDX PT, R5, R81, 0x2, 0x181f ;  /* 0x00581f0051057f89 */ /* 0x00452200000e0000 */
[----:B------:R-:W-:Y:S03]  /*7560*/  ISETP.GE.AND P0, PT, R3, 0x41, PT ;  /* 0x000000410300780c */ /* 0x000fe60003f06270 */
        /* <DEDUP_REMOVED lines=12> */
.L_x_936:
[----:B------:R-:W-:Y:S05]  /*7630*/  BSYNC B2 ;  /* 0x0000000000027941 */ /* 0x000fea0003800000 */
.L_x_919:
[----:B--2---:R-:W-:Y:S01]  /*7640*/  IMAD R17, R32, -0x60, RZ ;  /* 0xffffffa020117824 */ /* 0x004fe200078e02ff */
[----:B------:R-:W-:Y:S01]  /*7650*/  ISETP.NE.AND P6, PT, R130, RZ, PT ;  /* 0x000000ff8200720c */ /* 0x000fe20003fc5270 */
[----:B-1-3--:R-:W-:Y:S01]  /*7660*/  IMAD.WIDE R8, R32, 0x60, R110 ;  /* 0x0000006020087825 */ /* 0x00afe200078e026e */
[----:B------:R-:W-:Y:S03]  /*7670*/  BSSY B0, `(.L_x_947) ;  /* 0x000004a000007945 */ /* 0x000fe60003800000 */
[----:B------:R-:W-:Y:S02]  /*7680*/  IMAD.IADD R3, R109, 0x1, R17 ;  /* 0x000000016d037824 */ /* 0x000fe400078e0211 */
[----:B------:R-:W-:Y:S02]  /*7690*/  IMAD R4, R98, c[0x0][0x208], RZ ;  /* 0x0000820062047a24 */ /* 0x000fe400078e02ff */
[----:B------:R-:W-:Y:S01]  /*76a0*/  IMAD R10, R99, c[0x0][0x218], RZ ;  /* 0x00008600630a7a24 */ /* 0x000fe200078e02ff */
[----:B------:R-:W-:Y:S01]  /*76b0*/  ISETP.GE.AND P1, PT, R3, 0x21, PT ;  /* 0x000000210300780c */ /* 0x000fe20003f26270 */
[C---:B------:R-:W-:Y:S02]  /*76c0*/  IMAD R6, R86.reuse, c[0x0][0x20c], R4 ;  /* 0x0000830056067a24 */ /* 0x040fe400078e0204 */
[----:B----4-:R-:W-:Y:S04]  /*76d0*/  IMAD.WIDE.U32 R4, R86, c[0x0][0x208], RZ ;  /* 0x0000820056047a25 */ /* 0x010fe800078e00ff */
[----:B------:R-:W-:Y:S01]  /*76e0*/  IMAD R10, R85, c[0x0][0x21c], R10 ;  /* 0x00008700550a7a24 */ /* 0x000fe200078e020a */
[----:B------:R-:W-:Y:S05]  /*76f0*/  IADD3 R5, R5, R6, RZ ;  /* 0x0000000605057210 */ /* 0x000fea0007ffe0ff */
[C---:B------:R-:W-:Y:S01]  /*7700*/  @P1 IADD3 R11, P0, R8.reuse, 0x20, RZ ;  /* 0x00000020080b1810 */ /* 0x040fe20007f1e0ff */
[----:B------:R-:W-:Y:S03]  /*7710*/  IMAD.WIDE.U32 R4, R85, c[0x0][0x218], R4 ;  /* 0x0000860055047a25 */ /* 0x000fe600078e0004 */
[----:B------:R-:W-:Y:S02]  /*7720*/  @P1 IADD3.X R18, RZ, R9, RZ, P0, !PT ;  /* 0x00000009ff121210 */ /* 0x000fe400007fe4ff */
[----:B------:R-:W-:Y:S11]  /*7730*/  ISETP.GE.AND P0, PT, R3, 0x41, PT ;  /* 0x000000410300780c */ /* 0x000ff60003f06270 */
[----:B------:R-:W-:Y:S02]  /*7740*/  @!UPT UIADD3 URZ, URZ, URZ, URZ ;  /* 0x0000003f3f3ff290 */ /* 0x000fe4000fffe03f */
[----:B------:R-:W-:Y:S05]  /*7750*/  @P0 IADD3 R16, P3, R8, 0x40, RZ ;  /* 0x0000004008100810 */ /* 0x000fea0007f7e0ff */
[----:B------:R-:W-:Y:S01]  /*7760*/  @P0 IMAD.X R19, RZ, RZ, R9, P3 ;  /* 0x000000ffff130224 */ /* 0x000fe200018e0609 */
[----:B------:R-:W-:Y:S04]  /*7770*/  IADD3 R6, P3, R118, R4, RZ ;  /* 0x0000000476067210 */ /* 0x000fe80007f7e0ff */
[----:B------:R-:W-:Y:S02]  /*7780*/  IADD3.X R10, R127, R5, R10, P3, !PT ;  /* 0x000000057f0a7210 */ /* 0x000fe40001ffe40a */
[----:B------:R-:W-:Y:S11]  /*7790*/  ISETP.GE.AND P3, PT, R3, 0x1, PT ;  /* 0x000000010300780c */ /* 0x000ff60003f66270 */
[----:B------:R-:W-:Y:S02]  /*77a0*/  @!UPT UIADD3 URZ, URZ, URZ, URZ ;  /* 0x0000003f3f3ff290 */ /* 0x000fe4000fffe03f */
[----:B------:R-:W-:Y:S01]  /*77b0*/  @P3 MOV R5, R103 ;  /* 0x0000006700053202 */ /* 0x000fe20000000f00 */
        /* <DEDUP_REMOVED lines=9> */
[----:B------:R-:W-:Y:S02]  /*7850*/  @P1 MOV R4, R88 ;  /* 0x0000005800041202 */ /* 0x000fe40000000f00 */
[C---:B------:R-:W-:Y:S01]  /*7860*/  LEA R20, P4, R6.reuse, c[0x0][0x1f8], 0x1 ;  /* 0x00007e0006147a11 */ /* 0x040fe200078808ff */
[C---:B------:R-:W-:Y:S02]  /*7870*/  @P1 IMAD R3, R11.reuse, c[0x0][0x25c], R3 ;  /* 0x000097000b031a24 */ /* 0x040fe400078e0203 */
[----:B------:R-:W-:Y:S01]  /*7880*/  @P1 IMAD.WIDE.U32 R4, R11, c[0x0][0x258], R4 ;  /* 0x000096000b041a25 */ /* 0x000fe200078e0004 */
[----:B------:R-:W-:Y:S04]  /*7890*/  LEA.HI.X R6, R6, c[0x0][0x1fc], R10, 0x1, P4 ;  /* 0x00007f0006067a11 */ /* 0x000fe800020f0c0a */
[C---:B------:R-:W-:Y:S02]  /*78a0*/  @P1 LEA R10, P4, R4.reuse, c[0x0][0x250], 0x1 ;  /* 0x00009400040a1a11 */ /* 0x040fe400078808ff */
[----:B------:R-:W-:Y:S02]  /*78b0*/  @P1 IADD3 R3, R5, R3, RZ ;  /* 0x0000000305031210 */ /* 0x000fe40007ffe0ff */
[----:B------:R-:W-:Y:S02]  /*78c0*/  @P0 MOV R5, R103 ;  /* 0x0000006700050202 */ /* 0x000fe40000000f00 */
[----:B------:R-:W-:Y:S01]  /*78d0*/  @P1 LEA.HI.X R11, R4, c[0x0][0x254], R3, 0x1, P4 ;  /* 0x00009500040b1a11 */ /* 0x000fe200020f0c03 */
[----:B------:R-:W-:Y:S02]  /*78e0*/  @P0 IMAD.MOV.U32 R4, RZ, RZ, R88 ;  /* 0x000000ffff040224 */ /* 0x000fe400078e0058 */
[----:B------:R-:W-:Y:S02]  /*78f0*/  @P0 IMAD R3, R19, c[0x0][0x258], RZ ;  /* 0x0000960013030a24 */ /* 0x000fe400078e02ff */
[C---:B------:R-:W-:Y:S04]  /*7900*/  @P0 IMAD.WIDE.U32 R4, R16.reuse, c[0x0][0x258], R4 ;  /* 0x0000960010040a25 */ /* 0x040fe800078e0004 */
[----:B------:R-:W-:Y:S01]  /*7910*/  @P0 IMAD R3, R16, c[0x0][0x25c], R3 ;  /* 0x0000970010030a24 */ /* 0x000fe200078e0203 */
[C---:B------:R-:W-:Y:S03]  /*7920*/  @P0 LEA R8, P4, R4.reuse, c[0x0][0x250], 0x1 ;  /* 0x0000940004080a11 */ /* 0x040fe600078808ff */
[----:B------:R-:W-:Y:S02]  /*7930*/  @P0 IMAD.IADD R3, R5, 0x1, R3 ;  /* 0x0000000105030824 */ /* 0x000fe400078e0203 */
[----:B------:R1:W2:Y:S03]  /*7940*/  SHFL.IDX PT, R5, R6, RZ, 0x181f ;  /* 0x00181fff06057589 */ /* 0x0002a600000e0000 */
[----:B------:R-:W-:Y:S02]  /*7950*/  @P0 LEA.HI.X R9, R4, c[0x0][0x254], R3, 0x1, P4 ;  /* 0x0000950004090a11 */ /* 0x000fe400020f0c03 */
[----:B------:R1:W3:Y:S01]  /*7960*/  SHFL.IDX PT, R4, R20, RZ, 0x181f ;  /* 0x00181fff14047589 */ /* 0x0002e200000e0000 */
[----:B------:R-:W-:Y:S02]  /*7970*/  ISETP.NE.AND P4, PT, R131, RZ, PT ;  /* 0x000000ff8300720c */ /* 0x000fe40003f85270 */
[----:B------:R-:W-:Y:S04]  /*7980*/  IADD3 R3, R17, R2, RZ ;  /* 0x0000000211037210 */ /* 0x000fe80007ffe0ff */
[----:B------:R-:W-:Y:S05]  /*7990*/  IMNMX R3, R3, 0x60, PT ;  /* 0x0000006003037817 */ /* 0x000fea0003800200 */
[----:B------:R-:W-:Y:S02]  /*79a0*/  IMAD.IADD R3, R3, 0x1, -R101 ;  /* 0x0000000103037824 */ /* 0x000fe400078e0a65 */
[----:B------:R-:W-:Y:S01]  /*79b0*/  @!PT LDS RZ, [RZ] ;  /* 0x00000000fffff984 */ /* 0x000fe20000000800 */
[----:B------:R1:W-:Y:S05]  /*79c0*/  @P3 LDGSTS.E.BYPASS.LTC128B.128 [R210+0x100], [R14.64], !P4 ;  /* 0x001000000ed23fae */ /* 0x0003ea000e101d48 */
[----:B------:R1:W-:Y:S05]  /*79d0*/  @P3 LDGSTS.E.BYPASS.LTC128B.128 [R210+0x3100], [R14.64+0x80], !P6 ;  /* 0x031000800ed23fae */ /* 0x0003ea000f101d48 */
[----:B------:R1:W-:Y:S05]  /*79e0*/  @P1 LDGSTS.E.BYPASS.LTC128B.128 [R241+0x1100], [R10.64], !P4 ;  /* 0x011000000af11fae */ /* 0x0003ea000e101d48 */
[----:B------:R1:W-:Y:S05]  /*79f0*/  @P1 LDGSTS.E.BYPASS.LTC128B.128 [R241+0x4100], [R10.64+0x80], !P6 ;  /* 0x041000800af11fae */ /* 0x0003ea000f101d48 */
[----:B------:R1:W-:Y:S05]  /*7a00*/  @P0 LDGSTS.E.BYPASS.LTC128B.128 [R241+0x2100], [R8.64], !P4 ;  /* 0x0210000008f10fae */ /* 0x0003ea000e101d48 */
[----:B------:R1:W-:Y:S01]  /*7a10*/  @P0 LDGSTS.E.BYPASS.LTC128B.128 [R241+0x5100], [R8.64+0x80], !P6 ;  /* 0x0510008008f10fae */ /* 0x0003e2000f101d48 */
[----:B------:R-:W-:Y:S04]  /*7a20*/  ISETP.GE.AND P0, PT, R3, 0x1, PT ;  /* 0x000000010300780c */ /* 0x000fe80003f06270 */
[----:B------:R-:W0:Y:S01]  /*7a30*/  LDGDEPBAR ;  /* 0x00000000000079af */ /* 0x000e220000000000 */
[----:B------:R-:W-:Y:S04]  /*7a40*/  DEPBAR.LE SB0, 0x0 ;  /* 0x000080000000791a */ /* 0x000fe80000000000 */
[----:B------:R-:W-:Y:S06]  /*7a50*/  BAR.SYNC.DEFER_BLOCKING 0x0 ;  /* 0x0000000000007b1d */ /* 0x000fec0000010000 */
[----:B------:R-:W-:-:S05]  /*7a60*/  @!P0 BRA `(.L_x_948) ;  /* 0x000000a000008947 */ /* 0x000fca0003800000 */
[----:B-123--:R-:W1:Y:S01]  /*7a70*/  @!P5 LDS.128 R16, [R210+0x100] ;  /* 0x00010000d210d984 */ /* 0x00ee620000000c00 */
[CC--:B------:R-:W-:Y:S04]  /*7a80*/  @!P5 LEA R8, P0, R76.reuse, R4.reuse, 0x1 ;  /* 0x000000044c08d211 */ /* 0x0c0fe800078008ff */
        /* <DEDUP_REMOVED lines=8> */
.L_x_948:
[----:B-123--:R-:W-:Y:S05]  /*7b10*/  BSYNC B0 ;  /* 0x0000000000007941 */ /* 0x00efea0003800000 */
.L_x_947:
[----:B------:R1:W2:Y:S01]  /*7b20*/  SHFL.IDX PT, R5, R6, 0x1, 0x181f ;  /* 0x00381f0006057f89 */ /* 0x0002a200000e0000 */
[----:B------:R-:W-:Y:S01]  /*7b30*/  ISETP.GE.AND P0, PT, R3, 0x21, PT ;  /* 0x000000210300780c */ /* 0x000fe20003f06270 */
[----:B------:R-:W-:Y:S02]  /*7b40*/  BSSY B0, `(.L_x_949) ;  /* 0x000000d000007945 */ /* 0x000fe40003800000 */
[----:B------:R1:W3:Y:S10]  /*7b50*/  SHFL.IDX PT, R4, R20, 0x1, 0x181f ;  /* 0x00381f0014047f89 */ /* 0x0002f400000e0000 */
        /* <DEDUP_REMOVED lines=11> */
.L_x_950:
[----:B------:R-:W-:Y:S05]  /*7c10*/  BSYNC B0 ;  /* 0x0000000000007941 */ /* 0x000fea0003800000 */
.L_x_949:
        /* <DEDUP_REMOVED lines=15> */
.L_x_952:
[----:B------:R-:W-:Y:S05]  /*7d10*/  BSYNC B0 ;  /* 0x0000000000007941 */ /* 0x000fea0003800000 */
.L_x_951:
[C---:B------:R-:W-:Y:S02]  /*7d20*/  ISETP.GT.AND P0, PT, R32.reuse, R122, PT ;  /* 0x0000007a2000720c */ /* 0x040fe40003f04270 */
[----:B------:R-:W-:Y:S11]  /*7d30*/  IADD3 R32, R32, -0x1, RZ ;  /* 0xffffffff20207810 */ /* 0x000ff60007ffe0ff */
[----:B-12---:R-:W-:Y:S01]  /*7d40*/  @P0 SHF.R.S32.HI R6, RZ, 0x1f, R32 ;  /* 0x0000001fff060819 */ /* 0x006fe20000011420 */
[----:B---3--:R-:W-:Y:S02]  /*7d50*/  @P0 IMAD.MOV.U32 R4, RZ, RZ, R114 ;  /* 0x000000ffff040224 */ /* 0x008fe400078e0072 */
[----:B----4-:R-:W-:Y:S02]  /*7d60*/  @P0 IMAD.MOV.U32 R5, RZ, RZ, R113 ;  /* 0x000000ffff050224 */ /* 0x010fe400078e0071 */
[----:B------:R-:W-:Y:S02]  /*7d70*/  @P0 IMAD R3, R146, R32, RZ ;  /* 0x0000002092030224 */ /* 0x000fe400078e02ff */
[-C--:B------:R-:W-:Y:S04]  /*7d80*/  @P0 IMAD.WIDE.U32 R4, R32, R134.reuse, R4 ;  /* 0x0000008620040225 */ /* 0x080fe800078e0004 */
[----:B------:R-:W-:Y:S01]  /*7d90*/  @P0 IMAD R3, R6, R134, R3 ;  /* 0x0000008606030224 */ /* 0x000fe200078e0203 */
[----:B------:R-:W-:Y:S02]  /*7da0*/  @P0 LEA R8, P1, R4, c[0x0][0x220], 0x1 ;  /* 0x0000880004080a11 */ /* 0x000fe400078208ff */
[----:B------:R-:W-:Y:S01]  /*7db0*/  @P0 SHF.L.U64.HI R6, R152, 0x1, R149 ;  /* 0x0000000198060819 */ /* 0x000fe20000010295 */
[----:B------:R-:W-:Y:S05]  /*7dc0*/  @P0 IMAD.IADD R3, R5, 0x1, R3 ;  /* 0x0000000105030824 */ /* 0x000fea00078e0203 */
[----:B------:R-:W-:Y:S02]  /*7dd0*/  @P0 LEA.HI.X R9, R4, c[0x0][0x224], R3, 0x1, P1 ;  /* 0x0000890004090a11 */ /* 0x000fe400008f0c03 */
[----:B------:R-:W-:Y:S03]  /*7de0*/  @P0 SHF.L.U32 R3, R152, 0x1, RZ ;  /* 0x0000000198030819 */ /* 0x000fe600000006ff */
[----:B------:R-:W-:Y:S01]  /*7df0*/  @!PT LDS RZ, [RZ] ;  /* 0x00000000fffff984 */ /* 0x000fe20000000800 */
[----:B------:R-:W-:Y:S01]  /*7e00*/  @!PT LDS RZ, [RZ] ;  /* 0x00000000fffff984 */ /* 0x000fe20000000800 */
[----:B------:R-:W-:Y:S01]  /*7e10*/  @!PT LDS RZ, [RZ] ;  /* 0x00000000fffff984 */ /* 0x000fe20000000800 */
[----:B------:R1:W-:Y:S01]  /*7e20*/  @P0 LDGSTS.E.BYPASS.LTC128B.128 [R210+0x8100], [R8.64], !P4 ;  /* 0x0810000008d20fae */ /* 0x0003e2000e101d48 */
[----:B------:R-:W-:Y:S03]  /*7e30*/  @P0 IADD3 R4, P1, R3, R8, RZ ;  /* 0x0000000803040210 */ /* 0x000fe60007f3e0ff */
[----:B------:R1:W-:Y:S02]  /*7e40*/  @P0 LDGSTS.E.BYPASS.LTC128B.128 [R210+0xb100], [R8.64+0x80], !P6 ;  /* 0x0b10008008d20fae */ /* 0x0003e4000f101d48 */
[----:B------:R-:W-:Y:S01]  /*7e50*/  @P0 IMAD.X R5, R6, 0x1, R9, P1 ;  /* 0x0000000106050824 */ /* 0x000fe200008e0609 */
[----:B------:R-:W-:Y:S04]  /*7e60*/  @P0 IADD3 R10, P1, R4, R3, RZ ;  /* 0x00000003040a0210 */ /* 0x000fe80007f3e0ff */
[----:B------:R1:W-:Y:S01]  /*7e70*/  @P0 LDGSTS.E.BYPASS.LTC128B.128 [R210+0x9100], [R4.64], !P4 ;  /* 0x0910000004d20fae */ /* 0x0003e2000e101d48 */
[----:B------:R-:W-:Y:S03]  /*7e80*/  @P0 IADD3.X R11, R5, R6, RZ, P1, !PT ;  /* 0x00000006050b0210 */ /* 0x000fe60000ffe4ff */
[----:B------:R1:W-:Y:S04]  /*7e90*/  @P0 LDGSTS.E.BYPASS.LTC128B.128 [R210+0xc100], [R4.64+0x80], !P6 ;  /* 0x0c10008004d20fae */ /* 0x0003e8000f101d48 */
[----:B------:R1:W-:Y:S04]  /*7ea0*/  @P0 LDGSTS.E.BYPASS.LTC128B.128 [R210+0xa100], [R10.64], !P4 ;  /* 0x0a1000000ad20fae */ /* 0x0003e8000e101d48 */
[----:B------:R1:W-:Y:S04]  /*7eb0*/  @P0 LDGSTS.E.BYPASS.LTC128B.128 [R210+0xd100], [R10.64+0x80], !P6 ;  /* 0x0d1000800ad20fae */ /* 0x0003e8000f101d48 */
[----:B------:R-:W0:Y:S01]  /*7ec0*/  LDGDEPBAR ;  /* 0x00000000000079af */ /* 0x000e220000000000 */
[----:B------:R-:W-:-:S05]  /*7ed0*/  @P0 BRA `(.L_x_953) ;  /* 0xffffb5c000000947 */ /* 0x000fca000383ffff */
[----:B------:R-:W-:Y:S01]  /*7ee0*/  WARPSYNC 0xffffffff ;  /* 0xffffffff00007948 */ /* 0x000fe20003800000 */
[----:B------:R-:W-:Y:S06]  /*7ef0*/  BAR.SYNC.DEFER_BLOCKING 0x0 ;  /* 0x0000000000007b1d */ /* 0x000fec0000010000 */
.L_x_918:
[----:B------:R-:W2:Y:S01]  /*7f00*/  LDL R94, [R1+0xc] ;  /* 0x00000c00015e7983 */ /* 0x000ea20000100800 */
[----:B------:R-:W-:-:S05]  /*7f10*/  IMAD.MOV.U32 R70, RZ, RZ, c[0x0][0x2c4] ;  /* 0x0000b100ff467624 */ /* 0x000fca00078e00ff */
[----:B------:R-:W-:Y:S01]  /*7f20*/  ISETP.NE.AND P3, PT, R70, 0x1, PT ;  /* 0x000000014600780c */ /* 0x000fe20003f65270 */
[----:B-1----:R-:W-:-:S05]  /*7f30*/  IMAD.MOV.U32 R5, RZ, RZ, c[0x0][0x32c] ;  /* 0x0000cb00ff057624 */ /* 0x002fca00078e00ff */
[----:B------:R-:W-:Y:S02]  /*7f40*/  ISETP.GE.AND P1, PT, R5, 0x1, PT ;  /* 0x000000010500780c */ /* 0x000fe40003f26270 */
[----:B------:R-:W-:Y:S02]  /*7f50*/  IADD3 R3, R244, 0x1, -R243 ;  /* 0x00000001f4037810 */ /* 0x000fe40007ffe8f3 */
[----:B--2---:R-:W-:-:S05]  /*7f60*/  IADD3 R2, R94, 0x7f, RZ ;  /* 0x0000007f5e027810 */ /* 0x004fca0007ffe0ff */
[----:B------:R-:W-:-:S05]  /*7f70*/  @P3 IMAD.HI.U32 R4, R2, c[0x0][0x2c8], RZ ;  /* 0x0000b20002043a27 */ /* 0x000fca00078e00ff */
[----:B------:R-:W-:-:S05]  /*7f80*/  @P3 SHF.R.U32.HI R2, RZ, c[0x0][0x2cc], R4 ;  /* 0x0000b300ff023a19 */ /* 0x000fca0000011604 */
[----:B------:R-:W-:-:S05]  /*7f90*/  IMAD.IADD R2, R3, 0x1, R2 ;  /* 0x0000000103027824 */ /* 0x000fca00078e0202 */
[----:B------:R-:W-:Y:S01]  /*7fa0*/  IADD3 R4, R2, c[0x0][0x328], RZ ;  /* 0x0000ca0002047a10 */ /* 0x000fe20007ffe0ff */
[----:B------:R-:W-:Y:S05]  /*7fb0*/  @!P1 BRA `(.L_x_954) ;  /* 0x0000011000009947 */ /* 0x000fea0003800000 */
[C---:B------:R-:W-:Y:S01]  /*7fc0*/  ISETP.GT.AND P0, PT, R2.reuse, RZ, PT ;  /* 0x000000ff0200720c */ /* 0x040fe20003f04270 */
[----:B------:R-:W-:Y:S01]  /*7fd0*/  BSSY B0, `(.L_x_955) ;  /* 0x000000d000007945 */ /* 0x000fe20003800000 */
[----:B------:R-:W-:Y:S01]  /*7fe0*/  IADD3 R3, R2, -0x1, RZ ;  /* 0xffffffff02037810 */ /* 0x000fe20007ffe0ff */
[----:B------:R-:W-:-:S10]  /*7ff0*/  IMAD.MOV.U32 R5, RZ, RZ, c[0x0][0x32c] ;  /* 0x0000cb00ff057624 */ /* 0x000fd400078e00ff */
[----:B------:R-:W-:Y:S05]  /*8000*/  @P0 BRA `(.L_x_956) ;  /* 0x0000006000000947 */ /* 0x000fea0003800000 */
[----:B------:R-:W-:Y:S01]  /*8010*/  ISETP.NE.AND P0, PT, R5, 0x1, PT ;  /* 0x000000010500780c */ /* 0x000fe20003f05270 */
[----:B------:R-:W-:-:S12]  /*8020*/  IMAD.MOV R2, RZ, RZ, -R2 ;  /* 0x000000ffff027224 */ /* 0x000fd800078e0a02 */
[----:B------:R-:W-:-:S05]  /*8030*/  @P0 IMAD.HI.U32 R3, R2, c[0x0][0x330], RZ ;  /* 0x0000cc0002030a27 */ /* 0x000fca00078e00ff */
[----:B------:R-:W-:-:S04]  /*8040*/  @P0 SHF.R.U32.HI R2, RZ, c[0x0][0x334], R3 ;  /* 0x0000cd00ff020a19 */ /* 0x000fc80000011603 */
[----:B------:R-:W-:Y:S01]  /*8050*/  LOP3.LUT R3, RZ, R2, RZ, 0x33, !PT ;  /* 0x00000002ff037212 */ /* 0x000fe200078e33ff */
[----:B------:R-:W-:Y:S05]  /*8060*/  BRA `(.L_x_957) ;  /* 0x0000003000007947 */ /* 0x000fea0003800000 */
.L_x_956:
[----:B------:R-:W-:-:S13]  /*8070*/  ISETP.NE.AND P0, PT, R5, 0x1, PT ;  /* 0x000000010500780c */ /* 0x000fda0003f05270 */
[----:B------:R-:W-:-:S05]  /*8080*/  @P0 IMAD.HI.U32 R2, R3, c[0x0][0x330], RZ ;  /* 0x0000cc0003020a27 */ /* 0x000fca00078e00ff */
[----:B------:R-:W-:Y:S02]  /*8090*/  @P0 SHF.R.U32.HI R3, RZ, c[0x0][0x334], R2 ;  /* 0x0000cd00ff030a19 */ /* 0x000fe40000011602 */
.L_x_957:
[----:B------:R-:W-:Y:S05]  /*80a0*/  BSYNC B0 ;  /* 0x0000000000007941 */ /* 0x000fea0003800000 */
.L_x_955:
[----:B------:R-:W-:-:S05]  /*80b0*/  IMAD R3, R3, R5, c[0x0][0x32c] ;  /* 0x0000cb0003037624 */ /* 0x000fca00078e0205 */
[----:B------:R-:W-:-:S04]  /*80c0*/  IMNMX R4, R4, R3, PT ;  /* 0x0000000304047217 */ /* 0x000fc80003800200 */
.L_x_954:
[----:B------:R-:W-:Y:S01]  /*80d0*/  IADD3 R4, R4, 0x5f, RZ ;  /* 0x0000005f04047810 */ /* 0x000fe20007ffe0ff */
[----:B------:R-:W-:-:S04]  /*80e0*/  @P3 IMAD.HI.U32 R3, R94, c[0x0][0x2c8], RZ ;  /* 0x0000b2005e033a27 */ /* 0x000fc800078e00ff */
[----:B------:R-:W-:-:S04]  /*80f0*/  IMAD.HI R4, R4, 0x2aaaaaab, RZ ;  /* 0x2aaaaaab04047827 */ /* 0x000fc800078e02ff */
[----:B------:R-:W-:Y:S01]  /*8100*/  IMAD.MOV.U32 R2, RZ, RZ, R94 ;  /* 0x000000ffff027224 */ /* 0x000fe200078e005e */
[----:B------:R-:W-:Y:S02]  /*8110*/  @P3 SHF.R.U32.HI R2, RZ, c[0x0][0x2cc], R3 ;  /* 0x0000b300ff023a19 */ /* 0x000fe40000011603 */
        /* <DEDUP_REMOVED lines=16> */
.L_x_960:
[----:B------:R-:W-:-:S04]  /*8220*/  MOV R4, c[0x0][0x32c] ;  /* 0x0000cb0000047a02 */ /* 0x000fc80000000f00 */
[----:B------:R-:W-:-:S13]  /*8230*/  ISETP.NE.AND P0, PT, R4, 0x1, PT ;  /* 0x000000010400780c */ /* 0x000fda0003f05270 */
[----:B------:R-:W-:-:S05]  /*8240*/  @P0 IMAD.HI.U32 R4, R2, c[0x0][0x330], RZ ;  /* 0x0000cc0002040a27 */ /* 0x000fca00078e00ff */
[----:B------:R-:W-:Y:S02]  /*8250*/  @P0 SHF.R.U32.HI R2, RZ, c[0x0][0x334], R4 ;  /* 0x0000cd00ff020a19 */ /* 0x000fe40000011604 */
.L_x_961:
[----:B------:R-:W-:Y:S05]  /*8260*/  BSYNC B0 ;  /* 0x0000000000007941 */ /* 0x000fea0003800000 */
.L_x_959:
[----:B------:R-:W-:-:S05]  /*8270*/  IMAD R2, R2, c[0x0][0x32c], RZ ;  /* 0x0000cb0002027a24 */ /* 0x000fca00078e02ff */
[----:B------:R-:W-:-:S05]  /*8280*/  IMNMX R3, R3, R2, !PT ;  /* 0x0000000203037217 */ /* 0x000fca0007800200 */
.L_x_958:
[----:B------:R-:W-:Y:S01]  /*8290*/  IMAD.HI R3, R3, 0x2aaaaaab, RZ ;  /* 0x2aaaaaab03037827 */ /* 0x000fe200078e02ff */
[----:B------:R-:W-:Y:S04]  /*82a0*/  BSSY B0, `(.L_x_962) ;  /* 0x0000024000007945 */ /* 0x000fe80003800000 */
[----:B------:R-:W-:-:S04]  /*82b0*/  SHF.R.U32.HI R2, RZ, 0x1f, R3 ;  /* 0x0000001fff027819 */ /* 0x000fc80000011603 */
[----:B------:R-:W-:Y:S01]  /*82c0*/  LEA.HI.SX32 R3, R3, R2, 0x1c ;  /* 0x0000000203037211 */ /* 0x000fe200078fe2ff */
[----:B------:R-:W-:-:S03]  /*82d0*/  IMAD.MOV.U32 R2, RZ, RZ, RZ ;  /* 0x000000ffff027224 */ /* 0x000fc600078e00ff */
[----:B------:R-:W-:-:S04]  /*82e0*/  IMNMX R6, RZ, R3, !PT ;  /* 0x00000003ff067217 */ /* 0x000fc80007800200 */
[----:B------:R-:W-:-:S13]  /*82f0*/  ISETP.GT.AND P0, PT, R8, R6, PT ;  /* 0x000000060800720c */ /* 0x000fda0003f04270 */
[----:B------:R-:W-:Y:S05]  /*8300*/  @!P0 BRA `(.L_x_963) ;  /* 0x000001d000008947 */ /* 0x000fea0003800000 */
[----:B------:R-:W-:Y:S02]  /*8310*/  IABS R3, R132 ;  /* 0x0000008400037213 */ /* 0x000fe40000000000 */
[----:B------:R-:W-:Y:S02]  /*8320*/  IADD3 R4, R132, -0x1, R8 ;  /* 0xffffffff84047810 */ /* 0x000fe40007ffe008 */
[----:B------:R-:W1:Y:S03]  /*8330*/  I2F.RP R2, R3 ;  /* 0x0000000300027306 */ /* 0x000e660000209400 */
[----:B------:R-:W-:Y:S02]  /*8340*/  IMAD.IADD R9, R4, 0x1, -R6 ;  /* 0x0000000104097824 */ /* 0x000fe400078e0a06 */
[----:B------:R-:W-:-:S03]  /*8350*/  IMAD.MOV.U32 R4, RZ, RZ, RZ ;  /* 0x000000ffff047224 */ /* 0x000fc600078e00ff */
        /* <DEDUP_REMOVED lines=24> */
.L_x_963:
[----:B------:R-:W-:Y:S05]  /*84e0*/  BSYNC B0 ;  /* 0x0000000000007941 */ /* 0x000fea0003800000 */
.L_x_962:
[----:B------:R-:W2:Y:S01]  /*84f0*/  LDL R3, [R1+0x28] ;  /* 0x0000280001037983 */ /* 0x000ea20000100800 */
        /* <DEDUP_REMOVED lines=33> */
[----:B--2---:R-:W-:-:S04]  /*8710*/  IMAD R242, R3, R2, R6 ;  /* 0x0000000203f27224 */ /* 0x004fc800078e0206 */
[--C-:B------:R-:W-:Y:S01]  /*8720*/  IMAD.IADD R3, R242, 0x1, R2.reuse ;  /* 0x00000001f2037824 */ /* 0x100fe200078e0202 */
[----:B------:R-:W-:-:S04]  /*8730*/  PRMT R2, RZ, 0x7610, R2 ;  /* 0x00007610ff027816 */ /* 0x000fc80000000002 */
[----:B------:R-:W-:-:S04]  /*8740*/  IMNMX R212, R8, R3, PT ;  /* 0x0000000308d47217 */ /* 0x000fc80003800200 */
[----:B------:R-:W-:-:S13]  /*8750*/  ISETP.GT.AND P0, PT, R212, R242, PT ;  /* 0x000000f2d400720c */ /* 0x000fda0003f04270 */
[----:B------:R-:W-:Y:S05]  /*8760*/  @!P0 BRA `(.L_x_964) ;  /* 0x0001697000008947 */ /* 0x000fea0003800000 */
[----:B------:R-:W2:Y:S01]  /*8770*/  LDL R10, [R1+0x24] ;  /* 0x00002400010a7983 */ /* 0x000ea20000100800 */
[----:B------:R-:W-:-:S03]  /*8780*/  ISETP.NE.U32.AND P0, PT, RZ, c[0x0][0x340], PT ;  /* 0x0000d000ff007a0c */ /* 0x000fc60003f05070 */
[----:B------:R-:W3:Y:S01]  /*8790*/  LDL R9, [R1+0x20] ;  /* 0x0000200001097983 */ /* 0x000ee20000100800 */
[----:B------:R-:W-:-:S13]  /*87a0*/  ISETP.NE.AND.EX P0, PT, RZ, c[0x0][0x344], PT, P0 ;  /* 0x0000d100ff007a0c */ /* 0x000fda0003f05300 */
[----:B------:R-:W-:-:S04]  /*87b0*/  @P0 IMAD.MOV.U32 R2, RZ, RZ, 0x4 ;  /* 0x00000004ff020424 */ /* 0x000fc800078e00ff */
[----:B--2---:R-:W-:-:S06]  /*87c0*/  @P0 IMAD.WIDE R2, R10, R2, c[0x0][0x340] ;  /* 0x0000d0000a020625 */ /* 0x004fcc00078e0202 */
[----:B------:R1:W5:Y:S01]  /*87d0*/  @P0 LDG.E R2, [R2.64] ;  /* 0x0000000802020981 */ /* 0x000362000c1e1900 */
[----:B------:R-:W-:Y:S01]  /*87e0*/  ISETP.NE.U32.AND P1, PT, RZ, c[0x0][0x348], PT ;  /* 0x0000d200ff007a0c */ /* 0x000fe20003f25070 */
[----:B------:R-:W-:Y:S01]  /*87f0*/  IMAD.WIDE.U32 R4, R144, c[0x0][0x178], RZ ;  /* 0x00005e0090047a25 */ /* 0x000fe200078e00ff */
[----:B------:R-:W-:Y:S02]  /*8800*/  SHF.R.S32.HI R6, RZ, 0x1f, R10 ;  /* 0x0000001fff067819 */ /* 0x000fe4000001140a */
[----:B------:R-:W-:Y:S01]  /*8810*/  ISETP.NE.AND.EX P1, PT, RZ, c[0x0][0x34c], PT, P1 ;  /* 0x0000d300ff007a0c */ /* 0x000fe20003f25310 */
[----:B------:R-:W-:Y:S01]  /*8820*/  WARPSYNC 0xffffffff ;  /* 0xffffffff00007948 */ /* 0x000fe20003800000 */
[----:B---3--:R-:W-:Y:S02]  /*8830*/  LOP3.LUT R72, R9, 0xffff, RZ, 0xc0, !PT ;  /* 0x0000ffff09487812 */ /* 0x008fe400078ec0ff */
[----:B------:R-:W-:Y:S02]  /*8840*/  SEL R11, R6, RZ, !P1 ;  /* 0x000000ff060b7207 */ /* 0x000fe40004800000 */
[----:B------:R-:W-:-:S02]  /*8850*/  IADD3 R128, R212, -0x1, RZ ;  /* 0xffffffffd4807810 */ /* 0x000fc40007ffe0ff */
[----:B-1----:R-:W-:-:S05]  /*8860*/  SHF.R.S32.HI R3, RZ, 0x1f, R144 ;  /* 0x0000001fff037819 */ /* 0x002fca0000011490 */
[----:B------:R-:W-:-:S04]  /*8870*/  IMAD R3, R3, c[0x0][0x178], RZ ;  /* 0x00005e0003037a24 */ /* 0x000fc800078e02ff */
[----:B------:R-:W-:Y:S01]  /*8880*/  IMAD R3, R144, c[0x0][0x17c], R3 ;  /* 0x00005f0090037a24 */ /* 0x000fe200078e0203 */
[----:B------:R-:W-:-:S03]  /*8890*/  SEL R6, R10, RZ, !P1 ;  /* 0x000000ff0a067207 */ /* 0x000fc60004800000 */
[----:B------:R-:W-:Y:S02]  /*88a0*/  IMAD.IADD R9, R5, 0x1, R3 ;  /* 0x0000000105097824 */ /* 0x000fe400078e0203 */
[----:B------:R-:W-:-:S03]  /*88b0*/  @!P0 IMAD.MOV.U32 R2, RZ, RZ, R10 ;  /* 0x000000ffff028224 */ /* 0x000fc600078e000a */
[----:B------:R-:W2:Y:S01]  /*88c0*/  LDL R140, [R1+0x10] ;  /* 0x00001000018c7983 */ /* 0x000ea20000100800 */
[----:B------:R-:W-:Y:S01]  /*88d0*/  IMAD.MOV.U32 R61, RZ, RZ, 0x60 ;  /* 0x00000060ff3d7424 */ /* 0x000fe200078e00ff */
[----:B-----5:R-:W-:Y:S01]  /*88e0*/  SHF.R.S32.HI R5, RZ, 0x1f, R2 ;  /* 0x0000001fff057819 */ /* 0x020fe20000011402 */
[----:B------:R-:W-:Y:S01]  /*88f0*/  IMAD.MOV.U32 R141, RZ, RZ, c[0x0][0x2b8] ;  /* 0x0000ae00ff8d7624 */ /* 0x000fe200078e00ff */
[----:B------:R-:W-:Y:S01]  /*8900*/  LOP3.LUT R209, R209, 0xfff7ffff, RZ, 0xc0, !PT ;  /* 0xfff7ffffd1d17812 */ /* 0x000fe200078ec0ff */
[----:B------:R-:W-:Y:S02]  /*8910*/  IMAD R127, R212, R61, -0x60 ;  /* 0xffffffa0d47f7424 */ /* 0x000fe400078e023d */
[----:B------:R-:W-:Y:S01]  /*8920*/  IMAD.WIDE.U32 R130, R2, c[0x0][0x2b0], RZ ;  /* 0x0000ac0002827a25 */ /* 0x000fe200078e00ff */
[----:B------:R-:W-:Y:S01]  /*8930*/  BAR.SYNC.DEFER_BLOCKING 0x0 ;  /* 0x0000000000007b1d */ /* 0x000fe20000010000 */
[----:B------:R-:W-:-:S02]  /*8940*/  ISETP.NE.AND P1, PT, R141, 0x1, PT ;  /* 0x000000018d00780c */ /* 0x000fc40003f25270 */
[----:B------:R-:W-:Y:S02]  /*8950*/  IMAD.IADD R3, R0, 0x1, R127 ;  /* 0x0000000100037824 */ /* 0x000fe400078e027f */
[----:B------:R-:W-:Y:S01]  /*8960*/  IMAD.MOV.U32 R222, RZ, RZ, RZ ;  /* 0x000000ffffde7224 */ /* 0x000fe200078e00ff */
[----:B------:R-:W-:Y:S02]  /*8970*/  STL.64 [R1], R130 ;  /* 0x0000008201007387 */ /* 0x000fe40000100a00 */
[----:B------:R-:W-:-:S04]  /*8980*/  ISETP.GE.AND P0, PT, R3, R244, PT ;  /* 0x000000f40300720c */ /* 0x000fc80003f06270 */
[----:B------:R-:W-:Y:S02]  /*8990*/  ISETP.GT.OR P0, PT, R0, 0x5f, P0 ;  /* 0x0000005f0000780c */ /* 0x000fe40000704670 */
[----:B------:R-:W-:Y:S01]  /*89a0*/  @P1 LOP3.LUT R209, R209, 0x80000, RZ, 0xfc, !PT ;  /* 0x00080000d1d11812 */ /* 0x000fe200078efcff */
[----:B--2---:R-:W-:Y:S02]  /*89b0*/  IMAD.IADD R14, R3, 0x1, R140 ;  /* 0x00000001030e7824 */ /* 0x004fe400078e028c */
[----:B------:R-:W-:Y:S02]  /*89c0*/  IMAD R3, R5, c[0x0][0x2b0], RZ ;  /* 0x0000ac0005037a24 */ /* 0x000fe400078e02ff */
[----:B------:R-:W-:-:S04]  /*89d0*/  @P1 IMAD.HI.U32 R5, R14, c[0x0][0x2bc], RZ ;  /* 0x0000af000e051a27 */ /* 0x000fc800078e00ff */
[----:B------:R-:W-:Y:S01]  /*89e0*/  IMAD.MOV.U32 R8, RZ, RZ, R14 ;  /* 0x000000ffff087224 */ /* 0x000fe200078e000e */
[----:B------:R-:W-:Y:S01]  /*89f0*/  @P1 SHF.R.U32.HI R8, RZ, c[0x0][0x2c0], R5 ;  /* 0x0000b000ff081a19 */ /* 0x000fe20000011605 */
[----:B------:R-:W-:-:S04]  /*8a00*/  IMAD R3, R2, c[0x0][0x2b4], R3 ;  /* 0x0000ad0002037a24 */ /* 0x000fc800078e0203 */
[----:B------:R-:W-:Y:S01]  /*8a10*/  IMAD.IADD R129, R131, 0x1, R3 ;  /* 0x0000000183817824 */ /* 0x000fe200078e0203 */
[----:B------:R-:W-:-:S04]  /*8a20*/  @!P0 IADD3 R3, P1, R8, R130, RZ ;  /* 0x0000008208038210 */ /* 0x000fc80007f3e0ff */
[----:B------:R-:W-:Y:S01]  /*8a30*/  @!P0 LEA.HI.X.SX32 R5, R8, R129, 0x1, P1 ;  /* 0x0000008108058211 */ /* 0x000fe200008f0eff */
[----:B------:R-:W-:Y:S01]  /*8a40*/  IMAD R60, R243, c[0x0][0x2c4], RZ ;  /* 0x0000b100f33c7a24 */ /* 0x000fe200078e02ff */
[C---:B------:R-:W-:Y:S01]  /*8a50*/  @!P0 LEA R2, P1, R3.reuse, c[0x0][0x2a0], 0x2 ;  /* 0x0000a80003028a11 */ /* 0x040fe200078210ff */
[----:B------:R-:W-:Y:S01]  /*8a60*/  IMAD.WIDE.U32 R250, R72, c[0x0][0x1e8], RZ ;  /* 0x00007a0048fa7a25 */ /* 0x000fe200078e00ff */
[----:B------:R-:W-:Y:S02]  /*8a70*/  STL [R1+0x8], R129 ;  /* 0x0000088101007387 */ /* 0x000fe40000100800 */
[----:B------:R-:W-:-:S05]  /*8a80*/  @!P0 LEA.HI.X R3, R3, c[0x0][0x2a4], R5, 0x2, P1 ;  /* 0x0000a90003038a11 */ /* 0x000fca00008f1405 */
[----:B------:R1:W2:Y:S01]  /*8a90*/  @!P0 LDG.E R222, [R2.64] ;  /* 0x0000000802de8981 */ /* 0x0002a2000c1e1900 */
[----:B------:R-:W-:Y:S01]  /*8aa0*/  IMAD.MOV.U32 R5, RZ, RZ, R9 ;  /* 0x000000ffff057224 */ /* 0x000fe200078e0009 */
[----:B------:R-:W-:Y:S01]  /*8ab0*/  ISETP.GE.AND P1, PT, R76, c[0x0][0x198], PT ;  /* 0x000066004c007a0c */ /* 0x000fe20003f26270 */
[----:B------:R-:W-:Y:S01]  /*8ac0*/  IMAD R9, R11, c[0x0][0x1c0], RZ ;  /* 0x000070000b097a24 */ /* 0x000fe200078e02ff */
[----:B------:R-:W-:Y:S01]  /*8ad0*/  LOP3.LUT R209, R209, 0xfffbffff, RZ, 0xc0, !PT ;  /* 0xfffbffffd1d17812 */ /* 0x000fe200078ec0ff */
[----:B------:R-:W-:-:S04]  /*8ae0*/  IMAD.WIDE.U32 R4, R72, c[0x0][0x1b8], R4 ;  /* 0x00006e0048047a25 */ /* 0x000fc800078e0004 */
[----:B------:R-:W-:Y:S02]  /*8af0*/  IMAD R5, R72, c[0x0][0x1bc], R5 ;  /* 0x00006f0048057a24 */ /* 0x000fe400078e0205 */
[C---:B------:R-:W-:Y:S02]  /*8b00*/  IMAD R9, R6.reuse, c[0x0][0x1c4], R9 ;  /* 0x0000710006097a24 */ /* 0x040fe400078e0209 */
[----:B------:R-:W-:-:S04]  /*8b10*/  IMAD.WIDE.U32 R4, R6, c[0x0][0x1c0], R4 ;  /* 0x0000700006047a25 */ /* 0x000fc800078e0004 */
[----:B------:R-:W-:Y:S02]  /*8b20*/  IMAD.IADD R5, R5, 0x1, R9 ;  /* 0x0000000105057824 */ /* 0x000fe400078e0209 */
[----:B------:R-:W-:Y:S02]  /*8b30*/  IMAD R252, R72, c[0x0][0x1ec], R251 ;  /* 0x00007b0048fc7a24 */ /* 0x000fe400078e02fb */
[----:B------:R-:W-:Y:S02]  /*8b40*/  IMAD R61, R212, -0x60, R61 ;  /* 0xffffffa0d43d7824 */ /* 0x000fe400078e023d */
[----:B-1----:R-:W-:Y:S02]  /*8b50*/  IMAD.IADD R3, R0, 0x1, R94 ;  /* 0x0000000100037824 */ /* 0x002fe400078e025e */
[----:B------:R-:W-:Y:S02]  /*8b60*/  IMAD.IADD R126, R244, 0x1, R61 ;  /* 0x00000001f47e7824 */ /* 0x000fe400078e023d */
[----:B------:R-:W-:-:S04]  /*8b70*/  @P3 IMAD.HI.U32 R10, R3, c[0x0][0x2c8], RZ ;  /* 0x0000b200030a3a27 */ /* 0x000fc800078e00ff */
[----:B------:R-:W-:Y:S01]  /*8b80*/  IMAD.MOV.U32 R2, RZ, RZ, R3 ;  /* 0x000000ffff027224 */ /* 0x000fe200078e0003 */
[----:B------:R-:W-:Y:S01]  /*8b90*/  @P3 SHF.R.U32.HI R2, RZ, c[0x0][0x2cc], R10 ;  /* 0x0000b300ff023a19 */ /* 0x000fe2000001160a */
[----:B------:R-:W-:-:S03]  /*8ba0*/  IMAD.IADD R97, R126, 0x1, -R101 ;  /* 0x000000017e617824 */ /* 0x000fc600078e0a65 */
[--C-:B------:R-:W-:Y:S01]  /*8bb0*/  SHF.R.S32.HI R10, RZ, 0x1f, R2.reuse ;  /* 0x0000001fff0a7819 */ /* 0x100fe20000011402 */
[----:B------:R-:W-:Y:S01]  /*8bc0*/  IMAD.MOV R6, RZ, RZ, -R2 ;  /* 0x000000ffff067224 */ /* 0x000fe200078e0a02 */
[----:B------:R-:W-:-:S03]  /*8bd0*/  ISETP.GE.AND P2, PT, R97, 0x1, PT ;  /* 0x000000016100780c */ /* 0x000fc60003f46270 */
        /* <DEDUP_REMOVED lines=10> */
[----:B------:R-:W-:Y:S01]  /*8c80*/  LEA R3, P0, R2, c[0x0][0x160], 0x1 ;  /* 0x0000580002037a11 */ /* 0x000fe200078008ff */
[----:B------:R-:W-:-:S03]  /*8c90*/  IMAD.IADD R6, R101, 0x1, R94 ;  /* 0x0000000165067824 */ /* 0x000fc600078e025e */
[----:B------:R-:W-:Y:S01]  /*8ca0*/  LEA.HI.X R2, R2, c[0x0][0x164], R4, 0x1, P0 ;  /* 0x0000590002027a11 */ /* 0x000fe200000f0c04 */
[----:B------:R-:W-:Y:S01]  /*8cb0*/  SHFL.IDX PT, R9, R3, 0x1, 0x181f ;  /* 0x00381f0003097f89 */ /* 0x000fe200000e0000 */
[CC--:B------:R-:W-:Y:S02]  /*8cc0*/  ISETP.GE.AND P3, PT, R6.reuse, R60.reuse, PT ;  /* 0x0000003c0600720c */ /* 0x0c0fe40003f66270 */
[----:B------:R-:W-:Y:S01]  /*8cd0*/  IADD3 R11, R6, 0x20, RZ ;  /* 0x00000020060b7810 */ /* 0x000fe20007ffe0ff */
[----:B------:R-:W1:Y:S03]  /*8ce0*/  SHFL.IDX PT, R4, R3, RZ, 0x181f ;  /* 0x00181fff03047589 */ /* 0x000e6600000e0000 */
[----:B------:R-:W-:Y:S01]  /*8cf0*/  ISETP.GE.AND P4, PT, R11, R60, PT ;  /* 0x0000003c0b00720c */ /* 0x000fe20003f86270 */
[----:B------:R-:W3:Y:S01]  /*8d00*/  SHFL.IDX PT, R5, R2, RZ, 0x181f ;  /* 0x00181fff02057589 */ /* 0x000ee200000e0000 */
[----:B------:R-:W-:-:S03]  /*8d10*/  IMAD.MOV R11, RZ, RZ, -R8 ;  /* 0x000000ffff0b7224 */ /* 0x000fc600078e0a08 */
[----:B------:R-:W4:Y:S01]  /*8d20*/  SHFL.IDX PT, R10, R2, 0x1, 0x181f ;  /* 0x00381f00020a7f89 */ /* 0x000f2200000e0000 */
[----:B------:R-:W-:-:S03]  /*8d30*/  IMAD R225, R11, c[0x0][0x2b8], R14 ;  /* 0x0000ae000be17a24 */ /* 0x000fc600078e020e */
[----:B------:R-:W4:Y:S02]  /*8d40*/  SHFL.IDX PT, R8, R3, 0x2, 0x181f ;  /* 0x00581f0003087f89 */ /* 0x000f2400000e0000 */
[----:B------:R-:W-:Y:S02]  /*8d50*/  SHF.R.S32.HI R81, RZ, 0x1f, R225 ;  /* 0x0000001fff517819 */ /* 0x000fe400000114e1 */
[----:B------:R-:W4:Y:S03]  /*8d60*/  SHFL.IDX PT, R11, R2, 0x2, 0x181f ;  /* 0x00581f00020b7f89 */ /* 0x000f2600000e0000 */
[----:B------:R-:W-:-:S04]  /*8d70*/  IMAD R14, R81, c[0x0][0x1e0], RZ ;  /* 0x00007800510e7a24 */ /* 0x000fc800078e02ff */
[----:B------:R-:W-:Y:S01]  /*8d80*/  IMAD R14, R225, c[0x0][0x1e4], R14 ;  /* 0x00007900e10e7a24 */ /* 0x000fe200078e020e */
[----:B-1----:R-:W-:-:S04]  /*8d90*/  @!P3 LEA R26, P0, R76, R4, 0x1 ;  /* 0x000000044c1ab211 */ /* 0x002fc800078008ff */
[-C--:B---3--:R-:W-:Y:S02]  /*8da0*/  @!P3 LEA.HI.X R27, R76, R5.reuse, R77, 0x1, P0 ;  /* 0x000000054c1bb211 */ /* 0x088fe400000f0c4d */
[C---:B------:R-:W-:Y:S02]  /*8db0*/  @!P3 LEA R24, P0, R211.reuse, R4, 0x1 ;  /* 0x00000004d318b211 */ /* 0x040fe400078008ff */
[----:B------:R-:W-:Y:S01]  /*8dc0*/  IADD3 R4, R6, 0x40, RZ ;  /* 0x0000004006047810 */ /* 0x000fe20007ffe0ff */
[----:B------:R1:W-:Y:S01]  /*8dd0*/  @!P3 LDGSTS.E.BYPASS.LTC128B.128 [R210+0x100], [R26.64], !P1 ;  /* 0x001000001ad2bfae */ /* 0x0003e2000c901d48 */
[----:B------:R-:W-:Y:S02]  /*8de0*/  @!P3 LEA.HI.X R25, R211, R5, R238, 0x1, P0 ;  /* 0x00000005d319b211 */ /* 0x000fe400000f0cee */
[----:B------:R-:W-:Y:S01]  /*8df0*/  ISETP.GE.AND P5, PT, R4, R60, PT ;  /* 0x0000003c0400720c */ /* 0x000fe20003fa6270 */
[----:B------:R-:W-:Y:S01]  /*8e00*/  IMAD.WIDE.U32 R4, R225, c[0x0][0x1e0], RZ ;  /* 0x00007800e1047a25 */ /* 0x000fe200078e00ff */
[----:B------:R-:W-:-:S03]  /*8e10*/  @!P4 LEA R22, P0, R76, R9, 0x1 ;  /* 0x000000094c16c211 */ /* 0x000fc600078008ff */
[----:B------:R-:W-:Y:S01]  /*8e20*/  IMAD.IADD R5, R5, 0x1, R14 ;  /* 0x0000000105057824 */ /* 0x000fe200078e020e */
[----:B----4-:R-:W-:Y:S02]  /*8e30*/  @!P4 LEA.HI.X R23, R76, R10, R77, 0x1, P0 ;  /* 0x0000000a4c17c211 */ /* 0x010fe400000f0c4d */
[----:B------:R-:W-:-:S04]  /*8e40*/  @!P4 LEA R20, P0, R211, R9, 0x1 ;  /* 0x00000009d314c211 */ /* 0x000fc800078008ff */
[----:B------:R-:W-:Y:S02]  /*8e50*/  @!P4 LEA.HI.X R21, R211, R10, R238, 0x1, P0 ;  /* 0x0000000ad315c211 */ /* 0x000fe400000f0cee */
[----:B------:R-:W-:-:S04]  /*8e60*/  @!P5 LEA R18, P0, R76, R8, 0x1 ;  /* 0x000000084c12d211 */ /* 0x000fc800078008ff */
[-C--:B------:R-:W-:Y:S02]  /*8e70*/  @!P5 LEA.HI.X R19, R76, R11.reuse, R77, 0x1, P0 ;  /* 0x0000000b4c13d211 */ /* 0x080fe400000f0c4d */
[C---:B------:R-:W-:Y:S02]  /*8e80*/  @!P5 LEA R14, P0, R211.reuse, R8, 0x1 ;  /* 0x00000008d30ed211 */ /* 0x040fe400078008ff */
[----:B------:R3:W4:Y:S02]  /*8e90*/  SHFL.IDX PT, R8, R3, 0x3, 0x181f ;  /* 0x00781f0003087f89 */ /* 0x00072400000e0000 */
[----:B------:R-:W-:Y:S02]  /*8ea0*/  @!P5 LEA.HI.X R15, R211, R11, R238, 0x1, P0 ;  /* 0x0000000bd30fd211 */ /* 0x000fe400000f0cee */
[----:B--2---:R-:W-:Y:S01]  /*8eb0*/  SHF.R.S32.HI R82, RZ, 0x1f, R222 ;  /* 0x0000001fff527819 */ /* 0x004fe200000114de */
[----:B------:R-:W-:-:S04]  /*8ec0*/  IMAD.WIDE.U32 R4, R222, c[0x0][0x1f0], R4 ;  /* 0x00007c00de047a25 */ /* 0x000fc800078e0004 */
[----:B------:R-:W-:Y:S01]  /*8ed0*/  IMAD R9, R82, c[0x0][0x1f0], RZ ;  /* 0x00007c0052097a24 */ /* 0x000fe200078e02ff */
[----:B---3--:R-:W-:Y:S02]  /*8ee0*/  IADD3 R3, P0, R4, R250, RZ ;  /* 0x000000fa04037210 */ /* 0x008fe40007f1e0ff */
[----:B------:R2:W3:Y:S01]  /*8ef0*/  SHFL.IDX PT, R4, R2, 0x3, 0x181f ;  /* 0x00781f0002047f89 */ /* 0x0004e200000e0000 */
[----:B------:R-:W-:-:S05]  /*8f00*/  IMAD R9, R222, c[0x0][0x1f4], R9 ;  /* 0x00007d00de097a24 */ /* 0x000fca00078e0209 */
[----:B--2---:R-:W-:Y:S02]  /*8f10*/  IADD3.X R2, R252, R5, R9, P0, !PT ;  /* 0x00000005fc027210 */ /* 0x004fe400007fe409 */
[C---:B------:R-:W-:Y:S02]  /*8f20*/  LEA R10, P0, R3.reuse, c[0x0][0x1c8], 0x1 ;  /* 0x00007200030a7a11 */ /* 0x040fe400078008ff */
[----:B------:R-:W-:Y:S02]  /*8f30*/  IADD3 R5, R6, 0x60, RZ ;  /* 0x0000006006057810 */ /* 0x000fe40007ffe0ff */
[----:B------:R-:W-:Y:S01]  /*8f40*/  LEA.HI.X R17, R3, c[0x0][0x1cc], R2, 0x1, P0 ;  /* 0x0000730003117a11 */ /* 0x000fe200000f0c02 */
[----:B------:R-:W2:Y:S01]  /*8f50*/  SHFL.IDX PT, R11, R10, RZ, 0x181f ;  /* 0x00181fff0a0b7589 */ /* 0x000ea200000e0000 */
[----:B------:R-:W-:-:S03]  /*8f60*/  ISETP.GE.AND P6, PT, R5, R60, PT ;  /* 0x0000003c0500720c */ /* 0x000fc60003fc6270 */
[----:B------:R-:W1:Y:S10]  /*8f70*/  SHFL.IDX PT, R16, R17, RZ, 0x181f ;  /* 0x00181fff11107589 */ /* 0x000e7400000e0000 */
[----:B----4-:R-:W-:-:S04]  /*8f80*/  @!P6 LEA R2, P0, R76, R8, 0x1 ;  /* 0x000000084c02e211 */ /* 0x010fc800078008ff */
[----:B---3--:R-:W-:Y:S02]  /*8f90*/  @!P6 LEA.HI.X R3, R76, R4, R77, 0x1, P0 ;  /* 0x000000044c03e211 */ /* 0x008fe400000f0c4d */
[----:B------:R-:W-:-:S04]  /*8fa0*/  @!P6 LEA R8, P0, R211, R8, 0x1 ;  /* 0x00000008d308e211 */ /* 0x000fc800078008ff */
[----:B------:R-:W-:Y:S02]  /*8fb0*/  @!P6 LEA.HI.X R9, R211, R4, R238, 0x1, P0 ;  /* 0x00000004d309e211 */ /* 0x000fe400000f0cee */
[----:B--2---:R-:W-:-:S04]  /*8fc0*/  @P2 LEA R4, P0, R76, R11, 0x1 ;  /* 0x0000000b4c042211 */ /* 0x004fc800078008ff */
[----:B-1----:R-:W-:Y:S02]  /*8fd0*/  @P2 LEA.HI.X R5, R76, R16, R77, 0x1, P0 ;  /* 0x000000104c052211 */ /* 0x002fe400000f0c4d */
[----:B------:R-:W-:-:S13]  /*8fe0*/  ISETP.GE.AND P0, PT, R211, c[0x0][0x198], PT ;  /* 0x00006600d3007a0c */ /* 0x000fda0003f06270 */
[----:B------:R1:W-:Y:S04]  /*8ff0*/  @!P3 LDGSTS.E.BYPASS.LTC128B.128 [R210+0x4100], [R24.64], !P0 ;  /* 0x0410000018d2bfae */ /* 0x0003e8000c101d48 */
[----:B------:R1:W-:Y:S04]  /*9000*/  @!P4 LDGSTS.E.BYPASS.LTC128B.128 [R241+0x1100], [R22.64], !P1 ;  /* 0x0110000016f1cfae */ /* 0x0003e8000c901d48 */
[----:B------:R1:W-:Y:S04]  /*9010*/  @!P4 LDGSTS.E.BYPASS.LTC128B.128 [R241+0x5100], [R20.64], !P0 ;  /* 0x0510000014f1cfae */ /* 0x0003e8000c101d48 */
[----:B------:R1:W-:Y:S04]  /*9020*/  @!P5 LDGSTS.E.BYPASS.LTC128B.128 [R241+0x2100], [R18.64], !P1 ;  /* 0x0210000012f1dfae */ /* 0x0003e8000c901d48 */
[----:B------:R1:W-:Y:S04]  /*9030*/  @!P5 LDGSTS.E.BYPASS.LTC128B.128 [R241+0x6100], [R14.64], !P0 ;  /* 0x061000000ef1dfae */ /* 0x0003e8000c101d48 */
[----:B------:R2:W-:Y:S04]  /*9040*/  @!P6 LDGSTS.E.BYPASS.LTC128B.128 [R241+0x3100], [R2.64], !P1 ;  /* 0x0310000002f1efae */ /* 0x0005e8000c901d48 */
[----:B------:R1:W-:Y:S01]  /*9050*/  @!P6 LDGSTS.E.BYPASS.LTC128B.128 [R241+0x7100], [R8.64], !P0 ;  /* 0x0710000008f1efae */ /* 0x0003e2000c101d48 */
[----:B------:R-:W-:-:S03]  /*9060*/  @P2 ISETP.GE.AND P0, PT, R76, c[0x0][0x1d4], PT ;  /* 0x000075004c002a0c */ /* 0x000fc60003f06270 */
[----:B------:R-:W0:Y:S10]  /*9070*/  LDGDEPBAR ;  /* 0x00000000000079af */ /* 0x000e340000000000 */
[----:B------:R3:W-:Y:S01]  /*9080*/  @P2 LDGSTS.E.BYPASS.LTC128B.128 [R210+0x8100], [R4.64], !P0 ;  /* 0x0810000004d22fae */ /* 0x0007e2000c101d48 */
[----:B------:R-:W-:-:S02]  /*9090*/  @P2 ISETP.GE.AND P0, PT, R211, c[0x0][0x1d4], PT ;  /* 0x00007500d3002a0c */ /* 0x000fc40003f06270 */
[----:B--2---:R-:W-:-:S04]  /*90a0*/  @P2 LEA R2, P1, R211, R11, 0x1 ;  /* 0x0000000bd3022211 */ /* 0x004fc800078208ff */
[----:B------:R-:W-:Y:S02]  /*90b0*/  @P2 LEA.HI.X R3, R211, R16, R238, 0x1, P1 ;  /* 0x00000010d3032211 */ /* 0x000fe400008f0cee */
[----:B------:R-:W-:-:S05]  /*90c0*/  ISETP.GE.AND P1, PT, R97, 0x21, PT ;  /* 0x000000216100780c */ /* 0x000fca0003f26270 */
[----:B------:R2:W-:Y:S04]  /*90d0*/  @P2 LDGSTS.E.BYPASS.LTC128B.128 [R210+0xb100], [R2.64], !P0 ;  /* 0x0b10000002d22fae */ /* 0x0005e8000c101d48 */
[----:B--2---:R-:W3:Y:S04]  /*90e0*/  SHFL.IDX PT, R2, R10, 0x1, 0x181f ;  /* 0x00381f000a027f89 */ /* 0x004ee800000e0000 */
[----:B------:R-:W2:Y:S01]  /*90f0*/  SHFL.IDX PT, R3, R17, 0x1, 0x181f ;  /* 0x00381f0011037f89 */ /* 0x000ea200000e0000 */
[----:B---3--:R-:W-:-:S04]  /*9100*/  @P1 LEA R4, P0, R76, R2, 0x1 ;  /* 0x000000024c041211 */ /* 0x008fc800078008ff */
[----:B--2---:R-:W-:Y:S02]  /*9110*/  @P1 LEA.HI.X R5, R76, R3, R77, 0x1, P0 ;  /* 0x000000034c051211 */ /* 0x004fe400000f0c4d */
[----:B------:R-:W-:-:S04]  /*9120*/  @P1 LEA R2, P0, R211, R2, 0x1 ;  /* 0x00000002d3021211 */ /* 0x000fc800078008ff */
[----:B------:R-:W-:Y:S02]  /*9130*/  @P1 LEA.HI.X R3, R211, R3, R238, 0x1, P0 ;  /* 0x00000003d3031211 */ /* 0x000fe400000f0cee */
[----:B------:R-:W-:-:S13]  /*9140*/  @P1 ISETP.GE.AND P0, PT, R76, c[0x0][0x1d4], PT ;  /* 0x000075004c001a0c */ /* 0x000fda0003f06270 */
[----:B------:R2:W-:Y:S01]  /*9150*/  @P1 LDGSTS.E.BYPASS.LTC128B.128 [R241+0x9100], [R4.64], !P0 ;  /* 0x0910000004f11fae */ /* 0x0005e2000c101d48 */
[----:B------:R-:W-:-:S13]  /*9160*/  @P1 ISETP.GE.AND P0, PT, R211, c[0x0][0x1d4], PT ;  /* 0x00007500d3001a0c */ /* 0x000fda0003f06270 */
[----:B------:R3:W-:Y:S01]  /*9170*/  @P1 LDGSTS.E.BYPASS.LTC128B.128 [R241+0xc100], [R2.64], !P0 ;  /* 0x0c10000002f11fae */ /* 0x0007e2000c101d48 */
[----:B------:R-:W-:-:S03]  /*9180*/  ISETP.GE.AND P1, PT, R97, 0x41, PT ;  /* 0x000000416100780c */ /* 0x000fc60003f26270 */
[----:B---3--:R-:W2:Y:S04]  /*9190*/  SHFL.IDX PT, R2, R10, 0x2, 0x181f ;  /* 0x00581f000a027f89 */ /* 0x008ea800000e0000 */
[----:B------:R-:W3:Y:S06]  /*91a0*/  SHFL.IDX PT, R3, R17, 0x2, 0x181f ;  /* 0x00581f0011037f89 */ /* 0x000eec00000e0000 */
[----:B--2---:R-:W-:-:S04]  /*91b0*/  @P1 LEA R4, P0, R76, R2, 0x1 ;  /* 0x000000024c041211 */ /* 0x004fc800078008ff */
[----:B---3--:R-:W-:Y:S02]  /*91c0*/  @P1 LEA.HI.X R5, R76, R3, R77, 0x1, P0 ;  /* 0x000000034c051211 */ /* 0x008fe400000f0c4d */
[----:B------:R-:W-:-:S04]  /*91d0*/  @P1 LEA R2, P0, R211, R2, 0x1 ;  /* 0x00000002d3021211 */ /* 0x000fc800078008ff */
[----:B------:R-:W-:Y:S02]  /*91e0*/  @P1 LEA.HI.X R3, R211, R3, R238, 0x1, P0 ;  /* 0x00000003d3031211 */ /* 0x000fe400000f0cee */
[----:B------:R-:W-:-:S13]  /*91f0*/  @P1 ISETP.GE.AND P0, PT, R76, c[0x0][0x1d4], PT ;  /* 0x000075004c001a0c */ /* 0x000fda0003f06270 */
[----:B------:R1:W-:Y:S01]  /*9200*/  @P1 LDGSTS.E.BYPASS.LTC128B.128 [R241+0xa100], [R4.64], !P0 ;  /* 0x0a10000004f11fae */ /* 0x0003e2000c101d48 */
[----:B------:R-:W-:-:S13]  /*9210*/  @P1 ISETP.GE.AND P0, PT, R211, c[0x0][0x1d4], PT ;  /* 0x00007500d3001a0c */ /* 0x000fda0003f06270 */
[----:B------:R1:W-:Y:S01]  /*9220*/  @P1 LDGSTS.E.BYPASS.LTC128B.128 [R241+0xd100], [R2.64], !P0 ;  /* 0x0d10000002f11fae */ /* 0x0003e2000c101d48 */
[----:B------:R-:W-:Y:S02]  /*9230*/  ISETP.LT.AND P0, PT, RZ, c[0x0][0x27c], PT ;  /* 0x00009f00ff007a0c */ /* 0x000fe40003f01270 */
[----:B------:R-:W-:Y:S01]  /*9240*/  ISETP.GT.AND P1, PT, R0, 0x5f, PT ;  /* 0x0000005f0000780c */ /* 0x000fe20003f24270 */
[----:B------:R-:W0:-:S12]  /*9250*/  LDGDEPBAR ;  /* 0x00000000000079af */ /* 0x000e180000000000 */
[----:B------:R-:W-:Y:S01]  /*9260*/  @P1 LOP3.LUT R209, R209, 0x40000, RZ, 0xfc, !PT ;  /* 0x00040000d1d11812 */ /* 0x000fe200078efcff */
[----:B------:R-:W-:Y:S05]  /*9270*/  @P0 BRA `(.L_x_965) ;  /* 0x0000002000000947 */ /* 0x000fea0003800000 */
[----:B------:R-:W-:-:S04]  /*9280*/  DEPBAR.LE SB0, 0x1 ;  /* 0x000080400000791a */ /* 0x000fc80000000000 */
[----:B------:R-:W-:Y:S05]  /*9290*/  BRA `(.L_x_966) ;  /* 0x00004d8000007947 */ /* 0x000fea0003800000 */
.L_x_965:
[----:B------:R-:W-:Y:S01]  /*92a0*/  ULDC.U8 UR4, c[0x0][0x298] ;  /* 0x0000a60000047ab9 */ /* 0x000fe20000000000 */
[----:B-1----:R-:W-:Y:S01]  /*92b0*/  SHF.R.S32.HI R2, RZ, 0x1f, R133 ;  /* 0x0000001fff027819 */ /* 0x002fe20000011485 */
[C---:B------:R-:W-:Y:S01]  /*92c0*/  IMAD.WIDE.U32 R8, R133.reuse, c[0x0][0x280], RZ ;  /* 0x0000a00085087a25 */ /* 0x040fe200078e00ff */
[----:B------:R-:W-:Y:S01]  /*92d0*/  ISETP.NE.AND P0, PT, RZ, UR4, PT ;  /* 0x00000004ff007c0c */ /* 0x000fe2000bf05270 */
[----:B------:R-:W-:Y:S02]  /*92e0*/  BSSY B2, `(.L_x_966) ;  /* 0x00004d3000027945 */ /* 0x000fe40003800000 */
[C---:B------:R-:W-:Y:S02]  /*92f0*/  IMAD R3, R2.reuse, c[0x0][0x280], RZ ;  /* 0x0000a00002037a24 */ /* 0x040fe400078e02ff */
[----:B------:R-:W-:Y:S02]  /*9300*/  IMAD R2, R2, c[0x0][0x290], RZ ;  /* 0x0000a40002027a24 */ /* 0x000fe400078e02ff */
[----:B------:R-:W-:-:S02]  /*9310*/  IMAD R3, R133, c[0x0][0x284], R3 ;  /* 0x0000a10085037a24 */ /* 0x000fc400078e0203 */
[C---:B------:R-:W-:Y:S01]  /*9320*/  IMAD R10, R133.reuse, c[0x0][0x294], R2 ;  /* 0x0000a500850a7a24 */ /* 0x040fe200078e0202 */
[----:B------:R-:W-:Y:S01]  /*9330*/  LEA R2, R102, R6, 0x5 ;  /* 0x0000000666027211 */ /* 0x000fe200078e28ff */
[----:B------:R-:W-:Y:S01]  /*9340*/  IMAD.WIDE.U32 R4, R133, c[0x0][0x290], RZ ;  /* 0x0000a40085047a25 */ /* 0x000fe200078e00ff */
[----:B------:R-:W-:-:S04]  /*9350*/  IADD3 R3, R3, R9, RZ ;  /* 0x0000000903037210 */ /* 0x000fc80007ffe0ff */
[----:B------:R-:W-:Y:S01]  /*9360*/  IADD3 R6, R10, R5, RZ ;  /* 0x000000050a067210 */ /* 0x000fe20007ffe0ff */
[----:B------:R-:W-:Y:S05]  /*9370*/  @!P0 BRA `(.L_x_967) ;  /* 0x0000265000008947 */ /* 0x000fea0003800000 */
[----:B------:R1:W5:Y:S01]  /*9380*/  LDL R50, [R1+0x2c] ;  /* 0x00002c0001327983 */ /* 0x0003620000100800 */
[----:B------:R-:W-:Y:S01]  /*9390*/  ISETP.NE.AND P1, PT, R70, 0x1, PT ;  /* 0x000000014600780c */ /* 0x000fe20003f25270 */
[----:B------:R-:W-:Y:S01]  /*93a0*/  IMAD.MOV.U32 R9, RZ, RZ, R3 ;  /* 0x000000ffff097224 */ /* 0x000fe200078e0003 */
[----:B------:R-:W-:Y:S01]  /*93b0*/  BSSY B0, `(.L_x_968) ;  /* 0x0000031000007945 */ /* 0x000fe20003800000 */
[----:B------:R-:W-:Y:S01]  /*93c0*/  CS2R R38, SRZ ;  /* 0x0000000000267805 */ /* 0x000fe2000001ff00 */
[----:B------:R-:W-:Y:S01]  /*93d0*/  CS2R R16, SRZ ;  /* 0x0000000000107805 */ /* 0x000fe2000001ff00 */
[----:B------:R-:W-:-:S08]  /*93e0*/  CS2R R14, SRZ ;  /* 0x00000000000e7805 */ /* 0x000fd0000001ff00 */
[----:B------:R-:W-:-:S05]  /*93f0*/  @P1 IMAD.HI.U32 R5, R2, c[0x0][0x2c8], RZ ;  /* 0x0000b20002051a27 */ /* 0x000fca00078e00ff */
[----:B------:R-:W-:-:S04]  /*9400*/  @P1 SHF.R.U32.HI R2, RZ, c[0x0][0x2cc], R5 ;  /* 0x0000b300ff021a19 */ /* 0x000fc80000011605 */
[----:B------:R-:W-:Y:S01]  /*9410*/  SHF.R.S32.HI R5, RZ, 0x1f, R2 ;  /* 0x0000001fff057819 */ /* 0x000fe20000011402 */
[----:B------:R-:W-:-:S04]  /*9420*/  IMAD.WIDE.U32 R8, R2, c[0x0][0x280], R8 ;  /* 0x0000a00002087a25 */ /* 0x000fc800078e0008 */
[----:B------:R-:W-:Y:S01]  /*9430*/  IMAD R10, R5, c[0x0][0x280], RZ ;  /* 0x0000a000050a7a24 */ /* 0x000fe200078e02ff */
[----:B------:R-:W-:-:S03]  /*9440*/  LEA R32, P0, R8, c[0x0][0x270], 0x1 ;  /* 0x00009c0008207a11 */ /* 0x000fc600078008ff */
[----:B------:R-:W-:Y:S02]  /*9450*/  IMAD R3, R2, c[0x0][0x284], R10 ;  /* 0x0000a10002037a24 */ /* 0x000fe400078e020a */
[----:B------:R1:W2:Y:S01]  /*9460*/  SHFL.IDX PT, R18, R32, RZ, 0x181f ;  /* 0x00181fff20127589 */ /* 0x0002a200000e0000 */
[----:B------:R-:W-:Y:S01]  /*9470*/  CS2R R10, SRZ ;  /* 0x00000000000a7805 */ /* 0x000fe2000001ff00 */
[----:B------:R-:W-:-:S05]  /*9480*/  IMAD.IADD R3, R9, 0x1, R3 ;  /* 0x0000000109037824 */ /* 0x000fca00078e0203 */
[----:B------:R-:W-:Y:S01]  /*9490*/  LEA.HI.X R31, R8, c[0x0][0x274], R3, 0x1, P0 ;  /* 0x00009d00081f7a11 */ /* 0x000fe200000f0c03 */
[----:B------:R-:W-:Y:S01]  /*94a0*/  IMAD R3, R5, c[0x0][0x290], RZ ;  /* 0x0000a40005037a24 */ /* 0x000fe200078e02ff */
[----:B------:R-:W-:Y:S01]  /*94b0*/  MOV R5, R6 ;  /* 0x0000000600057202 */ /* 0x000fe20000000f00 */
[----:B------:R-:W-:Y:S02]  /*94c0*/  CS2R R8, SRZ ;  /* 0x0000000000087805 */ /* 0x000fe4000001ff00 */
[----:B------:R1:W3:Y:S02]  /*94d0*/  SHFL.IDX PT, R21, R31, RZ, 0x181f ;  /* 0x00181fff1f157589 */ /* 0x0002e400000e0000 */
[----:B------:R-:W-:-:S04]  /*94e0*/  IMAD.WIDE.U32 R4, R2, c[0x0][0x290], R4 ;  /* 0x0000a40002047a25 */ /* 0x000fc800078e0004 */
[----:B------:R-:W-:Y:S01]  /*94f0*/  IMAD R2, R2, c[0x0][0x294], R3 ;  /* 0x0000a50002027a24 */ /* 0x000fe200078e0203 */
[----:B------:R-:W-:-:S04]  /*9500*/  LEA R30, P0, R4, c[0x0][0x288], 0x1 ;  /* 0x0000a200041e7a11 */ /* 0x000fc800078008ff */
[----:B------:R-:W-:Y:S01]  /*9510*/  IADD3 R2, R5, R2, RZ ;  /* 0x0000000205027210 */ /* 0x000fe20007ffe0ff */
[----:B------:R1:W4:Y:S03]  /*9520*/  SHFL.IDX PT, R19, R30, RZ, 0x181f ;  /* 0x00181fff1e137589 */ /* 0x00032600000e0000 */
[----:B------:R-:W-:-:S05]  /*9530*/  LEA.HI.X R28, R4, c[0x0][0x28c], R2, 0x1, P0 ;  /* 0x0000a300041c7a11 */ /* 0x000fca00000f0c02 */
[----:B------:R1:W1:Y:S01]  /*9540*/  SHFL.IDX PT, R22, R28, RZ, 0x181f ;  /* 0x00181fff1c167589 */ /* 0x00026200000e0000 */
[----:B------:R-:W-:Y:S05]  /*9550*/  @P3 BRA `(.L_x_969) ;  /* 0x0000016000003947 */ /* 0x000fea0003800000 */
[----:B--2---:R-:W-:Y:S01]  /*9560*/  ISETP.GE.AND P1, PT, R78, c[0x0][0x27c], PT ;  /* 0x00009f004e007a0c */ /* 0x004fe20003f26270 */
[----:B------:R-:W-:-:S12]  /*9570*/  CS2R R14, SRZ ;  /* 0x00000000000e7805 */ /* 0x000fd8000001ff00 */
[C---:B------:R-:W-:Y:S01]  /*9580*/  @!P1 IMAD.SHL.U32 R2, R78.reuse, 0x2, RZ ;  /* 0x000000024e029824 */ /* 0x040fe200078e00ff */
[----:B------:R-:W-:-:S04]  /*9590*/  @!P1 SHF.L.U64.HI R3, R78, 0x1, R79 ;  /* 0x000000014e039819 */ /* 0x000fc8000001024f */
[----:B------:R-:W-:-:S05]  /*95a0*/  @!P1 IADD3 R4, P0, R18, R2, RZ ;  /* 0x0000000212049210 */ /* 0x000fca0007f1e0ff */
[--C-:B---3--:R-:W-:Y:S01]  /*95b0*/  @!P1 IMAD.X R5, R21, 0x1, R3.reuse, P0 ;  /* 0x0000000115059824 */ /* 0x108fe200000e0603 */
[----:B----4-:R-:W-:Y:S01]  /*95c0*/  @!P1 IADD3 R2, P0, R19, R2, RZ ;  /* 0x0000000213029210 */ /* 0x010fe20007f1e0ff */
[----:B------:R-:W-:Y:S01]  /*95d0*/  CS2R R16, SRZ ;  /* 0x0000000000107805 */ /* 0x000fe2000001ff00 */
[----:B------:R-:W-:Y:S02]  /*95e0*/  CS2R R10, SRZ ;  /* 0x00000000000a7805 */ /* 0x000fe4000001ff00 */
[----:B------:R2:W5:Y:S01]  /*95f0*/  @!P1 LD.E.64 R14, [R4.64] ;  /* 0x00000008040e9980 */ /* 0x000562000c101b00 */
[----:B-1----:R-:W-:Y:S01]  /*9600*/  @!P1 IMAD.X R3, R22, 0x1, R3, P0 ;  /* 0x0000000116039824 */ /* 0x002fe200000e0603 */
[----:B------:R-:W-:-:S13]  /*9610*/  ISETP.GE.AND P0, PT, R100, c[0x0][0x27c], PT ;  /* 0x00009f0064007a0c */ /* 0x000fda0003f06270 */
[C---:B------:R-:W-:Y:S01]  /*9620*/  @!P0 IMAD.SHL.U32 R6, R100.reuse, 0x2, RZ ;  /* 0x0000000264068824 */ /* 0x040fe200078e00ff */
[----:B-----5:R-:W-:-:S04]  /*9630*/  @!P0 SHF.L.U64.HI R8, R100, 0x1, R50 ;  /* 0x0000000164088819 */ /* 0x020fc80000010232 */
[----:B------:R-:W-:-:S05]  /*9640*/  @!P0 IADD3 R20, P2, R18, R6, RZ ;  /* 0x0000000612148210 */ /* 0x000fca0007f5e0ff */
[----:B------:R-:W-:Y:S01]  /*9650*/  @!P0 IMAD.X R21, R21, 0x1, R8, P2 ;  /* 0x0000000115158824 */ /* 0x000fe200010e0608 */
[----:B------:R-:W-:-:S04]  /*9660*/  @!P0 IADD3 R18, P2, R19, R6, RZ ;  /* 0x0000000613128210 */ /* 0x000fc80007f5e0ff */
[----:B------:R2:W5:Y:S01]  /*9670*/  @!P0 LD.E.64 R16, [R20.64] ;  /* 0x0000000814108980 */ /* 0x000562000c101b00 */
[----:B------:R-:W-:Y:S02]  /*9680*/  @!P0 IMAD.X R19, R22, 0x1, R8, P2 ;  /* 0x0000000116138824 */ /* 0x000fe400010e0608 */
[----:B------:R-:W-:-:S03]  /*9690*/  CS2R R8, SRZ ;  /* 0x0000000000087805 */ /* 0x000fc6000001ff00 */
[----:B------:R2:W5:Y:S04]  /*96a0*/  @!P0 LD.E.64 R10, [R18.64] ;  /* 0x00000008120a8980 */ /* 0x000568000c101b00 */
[----:B------:R2:W5:Y:S02]  /*96b0*/  @!P1 LD.E.64 R8, [R2.64] ;  /* 0x0000000802089980 */ /* 0x000564000c101b00 */
.L_x_969:
[----:B--2---:R-:W-:Y:S05]  /*96c0*/  BSYNC B0 ;  /* 0x0000000000007941 */ /* 0x004fea0003800000 */
.L_x_968:
[----:B-----5:R-:W-:Y:S01]  /*96d0*/  IMAD.MOV.U32 R5, RZ, RZ, R16 ;  /* 0x000000ffff057224 */ /* 0x020fe200078e0010 */
[----:B------:R-:W-:Y:S01]  /*96e0*/  MOV R3, R14 ;  /* 0x0000000e00037202 */ /* 0x000fe20000000f00 */
[----:B------:R-:W-:Y:S01]  /*96f0*/  IMAD.MOV.U32 R4, RZ, RZ, R17 ;  /* 0x000000ffff047224 */ /* 0x000fe200078e0011 */
[----:B----4-:R2:W4:Y:S01]  /*9700*/  SHFL.IDX PT, R19, R31, 0x1, 0x181f ;  /* 0x00381f001f137f89 */ /* 0x01052200000e0000 */
[----:B------:R-:W-:Y:S01]  /*9710*/  IMAD.MOV.U32 R2, RZ, RZ, R15 ;  /* 0x000000ffff027224 */ /* 0x000fe200078e000f */
[----:B------:R-:W-:Y:S01]  /*9720*/  BSSY B0, `(.L_x_970) ;  /* 0x0000026000007945 */ /* 0x000fe20003800000 */
[----:B------:R-:W-:Y:S01]  /*9730*/  CS2R R34, SRZ ;  /* 0x0000000000227805 */ /* 0x000fe2000001ff00 */
[----:B------:R-:W-:Y:S01]  /*9740*/  PRMT R54, R4, 0x5410, R5 ;  /* 0x0000541004367816 */ /* 0x000fe20000000005 */
[----:B------:R-:W-:Y:S01]  /*9750*/  IMAD.MOV.U32 R5, RZ, RZ, R10 ;  /* 0x000000ffff057224 */ /* 0x000fe200078e000a */
[----:B------:R-:W-:Y:S01]  /*9760*/  PRMT R52, R2, 0x5410, R3 ;  /* 0x0000541002347816 */ /* 0x000fe20000000003 */
[----:B------:R-:W-:Y:S01]  /*9770*/  IMAD.MOV.U32 R3, RZ, RZ, R8 ;  /* 0x000000ffff037224 */ /* 0x000fe200078e0008 */
[----:B------:R-:W-:Y:S01]  /*9780*/  MOV R4, R11 ;  /* 0x0000000b00047202 */ /* 0x000fe20000000f00 */
[----:B------:R2:W3:Y:S01]  /*9790*/  SHFL.IDX PT, R6, R32, 0x1, 0x181f ;  /* 0x00381f0020067f89 */ /* 0x0004e200000e0000 */
[----:B------:R-:W-:-:S02]  /*97a0*/  MOV R2, R9 ;  /* 0x0000000900027202 */ /* 0x000fc40000000f00 */
[----:B------:R-:W-:Y:S01]  /*97b0*/  PRMT R53, R4, 0x5410, R5 ;  /* 0x0000541004357816 */ /* 0x000fe20000000005 */
[----:B------:R2:W1:Y:S01]  /*97c0*/  SHFL.IDX PT, R26, R28, 0x1, 0x181f ;  /* 0x00381f001c1a7f89 */ /* 0x00046200000e0000 */
[----:B------:R-:W-:Y:S01]  /*97d0*/  PRMT R51, R2, 0x5410, R3 ;  /* 0x0000541002337816 */ /* 0x000fe20000000003 */
[----:B------:R-:W-:Y:S01]  /*97e0*/  CS2R R4, SRZ ;  /* 0x0000000000047805 */ /* 0x000fe2000001ff00 */
[----:B------:R-:W-:Y:S01]  /*97f0*/  CS2R R2, SRZ ;  /* 0x0000000000027805 */ /* 0x000fe2000001ff00 */
[----:B------:R2:W1:Y:S01]  /*9800*/  SHFL.IDX PT, R18, R30, 0x1, 0x181f ;  /* 0x00381f001e127f89 */ /* 0x00046200000e0000 */
[----:B------:R-:W-:Y:S05]  /*9810*/  @P4 BRA `(.L_x_971) ;  /* 0x0000016000004947 */ /* 0x000fea0003800000 */
[----:B------:R-:W-:Y:S01]  /*9820*/  ISETP.GE.AND P1, PT, R78, c[0x0][0x27c], PT ;  /* 0x00009f004e007a0c */ /* 0x000fe20003f26270 */
[----:B------:R-:W-:-:S12]  /*9830*/  CS2R R4, SRZ ;  /* 0x0000000000047805 */ /* 0x000fd8000001ff00 */
[C---:B------:R-:W-:Y:S01]  /*9840*/  @!P1 IMAD.SHL.U32 R2, R78.reuse, 0x2, RZ ;  /* 0x000000024e029824 */ /* 0x040fe200078e00ff */
[----:B------:R-:W-:-:S04]  /*9850*/  @!P1 SHF.L.U64.HI R3, R78, 0x1, R79 ;  /* 0x000000014e039819 */ /* 0x000fc8000001024f */
[----:B---3--:R-:W-:-:S05]  /*9860*/  @!P1 IADD3 R24, P0, R6, R2, RZ ;  /* 0x0000000206189210 */ /* 0x008fca0007f1e0ff */
[--C-:B----4-:R-:W-:Y:S01]  /*9870*/  @!P1 IMAD.X R25, R19, 0x1, R3.reuse, P0 ;  /* 0x0000000113199824 */ /* 0x110fe200000e0603 */
[----:B-1----:R-:W-:Y:S01]  /*9880*/  @!P1 IADD3 R22, P0, R18, R2, RZ ;  /* 0x0000000212169210 */ /* 0x002fe20007f1e0ff */
[----:B------:R-:W-:Y:S01]  /*9890*/  CS2R R38, SRZ ;  /* 0x0000000000267805 */ /* 0x000fe2000001ff00 */
[----:B------:R-:W-:Y:S02]  /*98a0*/  CS2R R34, SRZ ;  /* 0x0000000000227805 */ /* 0x000fe4000001ff00 */
[----:B------:R1:W5:Y:S01]  /*98b0*/  @!P1 LD.E.64 R4, [R24.64] ;  /* 0x0000000818049980 */ /* 0x000362000c101b00 */
[----:B------:R-:W-:Y:S01]  /*98c0*/  @!P1 IMAD.X R23, R26, 0x1, R3, P0 ;  /* 0x000000011a179824 */ /* 0x000fe200000e0603 */
[----:B------:R-:W-:-:S13]  /*98d0*/  ISETP.GE.AND P0, PT, R100, c[0x0][0x27c], PT ;  /* 0x00009f0064007a0c */ /* 0x000fda0003f06270 */
[C---:B------:R-:W-:Y:S01]  /*98e0*/  @!P0 IMAD.SHL.U32 R2, R100.reuse, 0x2, RZ ;  /* 0x0000000264028824 */ /* 0x040fe200078e00ff */
[----:B------:R-:W-:-:S04]  /*98f0*/  @!P0 SHF.L.U64.HI R3, R100, 0x1, R50 ;  /* 0x0000000164038819 */ /* 0x000fc80000010232 */
        /* <DEDUP_REMOVED lines=8> */
.L_x_971:
[----:B------:R-:W-:Y:S05]  /*9980*/  BSYNC B0 ;  /* 0x0000000000007941 */ /* 0x000fea0003800000 */
.L_x_970:
[----:B-1---5:R-:W-:Y:S01]  /*9990*/  IMAD.MOV.U32 R22, RZ, RZ, R38 ;  /* 0x000000ffff167224 */ /* 0x022fe200078e0026 */
[----:B------:R-:W-:Y:S01]  /*99a0*/  MOV R18, R4 ;  /* 0x0000000400127202 */ /* 0x000fe20000000f00 */
[----:B------:R-:W-:Y:S01]  /*99b0*/  IMAD.MOV.U32 R20, RZ, RZ, R39 ;  /* 0x000000ffff147224 */ /* 0x000fe200078e0027 */
[----:B---3--:R1:W3:Y:S01]  /*99c0*/  SHFL.IDX PT, R21, R31, 0x2, 0x181f ;  /* 0x00581f001f157f89 */ /* 0x0082e200000e0000 */
        /* <DEDUP_REMOVED lines=8> */
[----:B----4-:R1:W4:Y:S01]  /*9a50*/  SHFL.IDX PT, R19, R32, 0x2, 0x181f ;  /* 0x00581f0020137f89 */ /* 0x01032200000e0000 */
[----:B------:R-:W-:Y:S01]  /*9a60*/  MOV R6, R3 ;  /* 0x0000000300067202 */ /* 0x000fe20000000f00 */
[----:B------:R-:W-:Y:S01]  /*9a70*/  CS2R R42, SRZ ;  /* 0x00000000002a7805 */ /* 0x000fe2000001ff00 */
[----:B------:R-:W-:Y:S01]  /*9a80*/  PRMT R57, R20, 0x5410, R22 ;  /* 0x0000541014397816 */ /* 0x000fe20000000016 */
[----:B------:R1:W2:Y:S01]  /*9a90*/  SHFL.IDX PT, R29, R28, 0x2, 0x181f ;  /* 0x00581f001c1d7f89 */ /* 0x0002a200000e0000 */
[----:B------:R-:W-:Y:S01]  /*9aa0*/  PRMT R55, R6, 0x5410, R18 ;  /* 0x0000541006377816 */ /* 0x000fe20000000012 */
[----:B------:R-:W-:Y:S01]  /*9ab0*/  CS2R R36, SRZ ;  /* 0x0000000000247805 */ /* 0x000fe2000001ff00 */
[----:B------:R-:W-:Y:S01]  /*9ac0*/  CS2R R44, SRZ ;  /* 0x00000000002c7805 */ /* 0x000fe2000001ff00 */
[----:B------:R1:W1:Y:S01]  /*9ad0*/  SHFL.IDX PT, R27, R30, 0x2, 0x181f ;  /* 0x00581f001e1b7f89 */ /* 0x00026200000e0000 */
[----:B------:R-:W-:Y:S01]  /*9ae0*/  CS2R R40, SRZ ;  /* 0x0000000000287805 */ /* 0x000fe2000001ff00 */
[----:B------:R-:W-:Y:S05]  /*9af0*/  @P5 BRA `(.L_x_973) ;  /* 0x0000016000005947 */ /* 0x000fea0003800000 */
[----:B------:R-:W-:Y:S01]  /*9b00*/  ISETP.GE.AND P1, PT, R78, c[0x0][0x27c], PT ;  /* 0x00009f004e007a0c */ /* 0x000fe20003f26270 */
[----:B------:R-:W-:Y:S01]  /*9b10*/  CS2R R42, SRZ ;  /* 0x00000000002a7805 */ /* 0x000fe2000001ff00 */
[----:B------:R-:W-:-:S11]  /*9b20*/  CS2R R36, SRZ ;  /* 0x0000000000247805 */ /* 0x000fd6000001ff00 */
[C---:B------:R-:W-:Y:S01]  /*9b30*/  @!P1 IMAD.SHL.U32 R6, R78.reuse, 0x2, RZ ;  /* 0x000000024e069824 */ /* 0x040fe200078e00ff */
[----:B------:R-:W-:-:S04]  /*9b40*/  @!P1 SHF.L.U64.HI R18, R78, 0x1, R79 ;  /* 0x000000014e129819 */ /* 0x000fc8000001024f */
[----:B----4-:R-:W-:-:S05]  /*9b50*/  @!P1 IADD3 R24, P0, R19, R6, RZ ;  /* 0x0000000613189210 */ /* 0x010fca0007f1e0ff */
[--C-:B---3--:R-:W-:Y:S01]  /*9b60*/  @!P1 IMAD.X R25, R21, 0x1, R18.reuse, P0 ;  /* 0x0000000115199824 */ /* 0x108fe200000e0612 */
[----:B-1----:R-:W-:Y:S01]  /*9b70*/  @!P1 IADD3 R22, P0, R27, R6, RZ ;  /* 0x000000061b169210 */ /* 0x002fe20007f1e0ff */
[----:B------:R-:W-:Y:S01]  /*9b80*/  CS2R R40, SRZ ;  /* 0x0000000000287805 */ /* 0x000fe2000001ff00 */
[----:B------:R-:W-:Y:S02]  /*9b90*/  CS2R R44, SRZ ;  /* 0x00000000002c7805 */ /* 0x000fe4000001ff00 */
[----:B------:R1:W5:Y:S01]  /*9ba0*/  @!P1 LD.E.64 R36, [R24.64] ;  /* 0x0000000818249980 */ /* 0x000362000c101b00 */
[----:B--2---:R-:W-:Y:S01]  /*9bb0*/  @!P1 IMAD.X R23, R29, 0x1, R18, P0 ;  /* 0x000000011d179824 */ /* 0x004fe200000e0612 */
[----:B------:R-:W-:-:S04]  /*9bc0*/  ISETP.GE.AND P0, PT, R100, c[0x0][0x27c], PT ;  /* 0x00009f0064007a0c */ /* 0x000fc80003f06270 */
[----:B------:R1:W5:Y:S09]  /*9bd0*/  @!P1 LD.E.64 R40, [R22.64] ;  /* 0x0000000816289980 */ /* 0x000372000c101b00 */
[C---:B------:R-:W-:Y:S01]  /*9be0*/  @!P0 IMAD.SHL.U32 R6, R100.reuse, 0x2, RZ ;  /* 0x0000000264068824 */ /* 0x040fe200078e00ff */
[----:B------:R-:W-:-:S04]  /*9bf0*/  @!P0 SHF.L.U64.HI R26, R100, 0x1, R50 ;  /* 0x00000001641a8819 */ /* 0x000fc80000010232 */
[----:B------:R-:W-:-:S05]  /*9c00*/  @!P0 IADD3 R20, P2, R19, R6, RZ ;  /* 0x0000000613148210 */ /* 0x000fca0007f5e0ff */
[----:B------:R-:W-:Y:S01]  /*9c10*/  @!P0 IMAD.X R21, R21, 0x1, R26, P2 ;  /* 0x0000000115158824 */ /* 0x000fe200010e061a */
[----:B------:R-:W-:-:S04]  /*9c20*/  @!P0 IADD3 R18, P2, R27, R6, RZ ;  /* 0x000000061b128210 */ /* 0x000fc80007f5e0ff */
[----:B------:R1:W5:Y:S01]  /*9c30*/  @!P0 LD.E.64 R42, [R20.64] ;  /* 0x00000008142a8980 */ /* 0x000362000c101b00 */
[----:B------:R-:W-:-:S05]  /*9c40*/  @!P0 IMAD.X R19, R29, 0x1, R26, P2 ;  /* 0x000000011d138824 */ /* 0x000fca00010e061a */
[----:B------:R1:W5:Y:S03]  /*9c50*/  @!P0 LD.E.64 R44, [R18.64] ;  /* 0x00000008122c8980 */ /* 0x000366000c101b00 */
.L_x_973:
[----:B------:R-:W-:Y:S05]  /*9c60*/  BSYNC B0 ;  /* 0x0000000000007941 */ /* 0x000fea0003800000 */
.L_x_972:
[----:B-1---5:R-:W-:Y:S01]  /*9c70*/  IMAD.MOV.U32 R22, RZ, RZ, R42 ;  /* 0x000000ffff167224 */ /* 0x022fe200078e002a */
[----:B------:R-:W-:Y:S01]  /*9c80*/  MOV R18, R36 ;  /* 0x0000002400127202 */ /* 0x000fe20000000f00 */
[----:B------:R-:W-:Y:S01]  /*9c90*/  IMAD.MOV.U32 R20, RZ, RZ, R43 ;  /* 0x000000ffff147224 */ /* 0x000fe200078e002b */
[----:B---3--:R-:W1:Y:S01]  /*9ca0*/  SHFL.IDX PT, R21, R31, 0x3, 0x181f ;  /* 0x00781f001f157f89 */ /* 0x008e6200000e0000 */
        /* <DEDUP_REMOVED lines=9> */
[----:B------:R-:W-:-:S02]  /*9d40*/  MOV R6, R41 ;  /* 0x0000002900067202 */ /* 0x000fc40000000f00 */
[----:B------:R-:W-:Y:S01]  /*9d50*/  PRMT R63, R20, 0x5410, R22 ;  /* 0x00005410143f7816 */ /* 0x000fe20000000016 */
[----:B--2---:R-:W2:Y:S01]  /*9d60*/  SHFL.IDX PT, R28, R28, 0x3, 0x181f ;  /* 0x00781f001c1c7f89 */ /* 0x004ea200000e0000 */
[----:B------:R-:W-:-:S03]  /*9d70*/  PRMT R59, R6, 0x5410, R18 ;  /* 0x00005410063b7816 */ /* 0x000fc60000000012 */
[----:B------:R1:W2:Y:S01]  /*9d80*/  SHFL.IDX PT, R26, R30, 0x3, 0x181f ;  /* 0x00781f001e1a7f89 */ /* 0x0002a200000e0000 */
[----:B---3--:R-:W-:Y:S01]  /*9d90*/  CS2R R32, SRZ ;  /* 0x0000000000207805 */ /* 0x008fe2000001ff00 */
[----:B-1----:R-:W-:Y:S01]  /*9da0*/  CS2R R30, SRZ ;  /* 0x00000000001e7805 */ /* 0x002fe2000001ff00 */
[----:B------:R-:W-:Y:S05]  /*9db0*/  @P6 BRA `(.L_x_975) ;  /* 0x0000016000006947 */ /* 0x000fea0003800000 */
[----:B--2-4-:R-:W-:Y:S01]  /*9dc0*/  ISETP.GE.AND P1, PT, R78, c[0x0][0x27c], PT ;  /* 0x00009f004e007a0c */ /* 0x014fe20003f26270 */
[----:B------:R-:W-:Y:S01]  /*9dd0*/  CS2R R48, SRZ ;  /* 0x0000000000307805 */ /* 0x000fe2000001ff00 */
[----:B------:R-:W-:Y:S01]  /*9de0*/  ISETP.GE.AND P0, PT, R100, c[0x0][0x27c], PT ;  /* 0x00009f0064007a0c */ /* 0x000fe20003f06270 */
[----:B------:R-:W-:-:S10]  /*9df0*/  CS2R R30, SRZ ;  /* 0x00000000001e7805 */ /* 0x000fd4000001ff00 */
[C---:B------:R-:W-:Y:S01]  /*9e00*/  @!P1 IMAD.SHL.U32 R6, R78.reuse, 0x2, RZ ;  /* 0x000000024e069824 */ /* 0x040fe200078e00ff */
[----:B------:R-:W-:Y:S02]  /*9e10*/  @!P1 SHF.L.U64.HI R18, R78, 0x1, R79 ;  /* 0x000000014e129819 */ /* 0x000fe4000001024f */
[----:B------:R-:W-:Y:S02]  /*9e20*/  @!P0 SHF.L.U64.HI R27, R100, 0x1, R50 ;  /* 0x00000001641b8819 */ /* 0x000fe40000010232 */
[----:B------:R-:W-:-:S05]  /*9e30*/  @!P1 IADD3 R24, P2, R19, R6, RZ ;  /* 0x0000000613189210 */ /* 0x000fca0007f5e0ff */
[--C-:B------:R-:W-:Y:S01]  /*9e40*/  @!P1 IMAD.X R25, R21, 0x1, R18.reuse, P2 ;  /* 0x0000000115199824 */ /* 0x100fe200010e0612 */
[----:B------:R-:W-:Y:S01]  /*9e50*/  @!P1 IADD3 R22, P2, R26, R6, RZ ;  /* 0x000000061a169210 */ /* 0x000fe20007f5e0ff */
[----:B------:R-:W-:Y:S01]  /*9e60*/  @!P0 IMAD.SHL.U32 R6, R100, 0x2, RZ ;  /* 0x0000000264068824 */ /* 0x000fe200078e00ff */
[----:B------:R-:W-:Y:S01]  /*9e70*/  CS2R R32, SRZ ;  /* 0x0000000000207805 */ /* 0x000fe2000001ff00 */
[----:B------:R-:W-:Y:S01]  /*9e80*/  CS2R R46, SRZ ;  /* 0x00000000002e7805 */ /* 0x000fe2000001ff00 */
[----:B------:R1:W5:Y:S01]  /*9e90*/  @!P1 LD.E.64 R30, [R24.64] ;  /* 0x00000008181e9980 */ /* 0x000362000c101b00 */
[----:B------:R-:W-:Y:S01]  /*9ea0*/  @!P1 IMAD.X R23, R28, 0x1, R18, P2 ;  /* 0x000000011c179824 */ /* 0x000fe200010e0612 */
[----:B------:R-:W-:-:S04]  /*9eb0*/  @!P0 IADD3 R20, P2, R19, R6, RZ ;  /* 0x0000000613148210 */ /* 0x000fc80007f5e0ff */
[----:B------:R1:W5:Y:S01]  /*9ec0*/  @!P1 LD.E.64 R32, [R22.64] ;  /* 0x0000000816209980 */ /* 0x000362000c101b00 */
[----:B------:R-:W-:Y:S01]  /*9ed0*/  @!P0 IMAD.X R21, R21, 0x1, R27, P2 ;  /* 0x0000000115158824 */ /* 0x000fe200010e061b */
[----:B------:R-:W-:-:S04]  /*9ee0*/  @!P0 IADD3 R18, P2, R26, R6, RZ ;  /* 0x000000061a128210 */ /* 0x000fc80007f5e0ff */
[----:B------:R1:W5:Y:S01]  /*9ef0*/  @!P0 LD.E.64 R48, [R20.64] ;  /* 0x0000000814308980 */ /* 0x000362000c101b00 */
[----:B------:R-:W-:-:S05]  /*9f00*/  @!P0 IMAD.X R19, R28, 0x1, R27, P2 ;  /* 0x000000011c138824 */ /* 0x000fca00010e061b */
[----:B------:R1:W5:Y:S03]  /*9f10*/  @!P0 LD.E.64 R46, [R18.64] ;  /* 0x00000008122e8980 */ /* 0x000366000c101b00 */
.L_x_975:
[----:B--2-4-:R-:W-:Y:S05]  /*9f20*/  BSYNC B0 ;  /* 0x0000000000007941 */ /* 0x014fea0003800000 */
.L_x_974:
[----:B-1----:R-:W-:Y:S01]  /*9f30*/  IADD3 R19, -R94, R60, RZ ;  /* 0x0000003c5e137210 */ /* 0x002fe20007ffe1ff */
[----:B-----5:R-:W-:Y:S01]  /*9f40*/  IMAD.MOV.U32 R6, RZ, RZ, R48 ;  /* 0x000000ffff067224 */ /* 0x020fe200078e0030 */
[----:B------:R-:W-:-:S04]  /*9f50*/  DEPBAR.LE SB0, 0x1 ;  /* 0x000080400000791a */ /* 0x000fc80000000000 */
[----:B------:R-:W-:Y:S01]  /*9f60*/  IMNMX R50, R19, 0x80, PT ;  /* 0x0000008013327817 */ /* 0x000fe20003800200 */
[----:B------:R-:W-:Y:S01]  /*9f70*/  IMAD.MOV.U32 R20, RZ, RZ, R49 ;  /* 0x000000ffff147224 */ /* 0x000fe200078e0031 */
[----:B------:R-:W-:Y:S01]  /*9f80*/  MOV R19, R47 ;  /* 0x0000002f00137202 */ /* 0x000fe20000000f00 */
[----:B------:R-:W-:Y:S01]  /*9f90*/  IMAD.MOV.U32 R18, RZ, RZ, R30 ;  /* 0x000000ffff127224 */ /* 0x000fe200078e001e */
[----:B------:R-:W-:Y:S01]  /*9fa0*/  BAR.SYNC.DEFER_BLOCKING 0x0 ;  /* 0x0000000000007b1d */ /* 0x000fe20000010000 */
[----:B------:R-:W-:Y:S02]  /*9fb0*/  ISETP.GE.AND P0, PT, R101, R50, PT ;  /* 0x000000326500720c */ /* 0x000fe40003f06270 */
[----:B------:R-:W-:Y:S01]  /*9fc0*/  PRMT R67, R20, 0x5410, R6 ;  /* 0x0000541014437816 */ /* 0x000fe20000000006 */
[----:B------:R-:W-:Y:S02]  /*9fd0*/  IMAD.MOV.U32 R6, RZ, RZ, R31 ;  /* 0x000000ffff067224 */ /* 0x000fe400078e001f */
[----:B------:R-:W-:Y:S01]  /*9fe0*/  IMAD.MOV.U32 R20, RZ, RZ, R46 ;  /* 0x000000ffff147224 */ /* 0x000fe200078e002e */
[----:B------:R-:W-:Y:S02]  /*9ff0*/  BSSY B1, `(.L_x_976) ;  /* 0x0000069000017945 */ /* 0x000fe40003800000 */
[----:B------:R-:W-:Y:S01]  /*a000*/  PRMT R65, R6, 0x5410, R18 ;  /* 0x0000541006417816 */ /* 0x000fe20000000012 */
[----:B------:R-:W-:Y:S01]  /*a010*/  IMAD.MOV.U32 R18, RZ, RZ, R32 ;  /* 0x000000ffff127224 */ /* 0x000fe200078e0020 */
[----:B------:R-:W-:-:S02]  /*a020*/  MOV R6, R33 ;  /* 0x0000002100067202 */ /* 0x000fc40000000f00 */
[----:B------:R-:W-:Y:S02]  /*a030*/  PRMT R66, R19, 0x5410, R20 ;  /* 0x0000541013427816 */ /* 0x000fe40000000014 */
[----:B------:R-:W-:Y:S01]  /*a040*/  PRMT R60, R6, 0x5410, R18 ;  /* 0x00005410063c7816 */ /* 0x000fe20000000012 */
[----:B------:R-:W-:Y:S05]  /*a050*/  @P0 BRA `(.L_x_977) ;  /* 0x0000062000000947 */ /* 0x000fea0003800000 */
[----:B------:R-:W-:Y:S01]  /*a060*/  ISETP.GE.AND P0, PT, R78, c[0x0][0x27c], PT ;  /* 0x00009f004e007a0c */ /* 0x000fe20003f06270 */
[----:B------:R-:W-:-:S12]  /*a070*/  BSSY B0, `(.L_x_978) ;  /* 0x0000030000007945 */ /* 0x000fd80003800000 */
[----:B------:R-:W-:Y:S05]  /*a080*/  @P0 BRA `(.L_x_979) ;  /* 0x000002e000000947 */ /* 0x000fea0003800000 */
[----:B------:R-:W1:Y:S01]  /*a090*/  LDS.128 R20, [R210+0x100] ;  /* 0x00010000d2147984 */ /* 0x000e620000000c00 */
[--C-:B------:R-:W-:Y:S02]  /*a0a0*/  SHF.R.U64 R14, R14, 0x10, R15.reuse ;  /* 0x000000100e0e7819 */ /* 0x100fe4000000120f */
[----:B------:R-:W-:Y:S02]  /*a0b0*/  SHF.R.U32.HI R6, RZ, 0x10, R15 ;  /* 0x00000010ff067819 */ /* 0x000fe4000001160f */
[--C-:B------:R-:W-:Y:S02]  /*a0c0*/  SHF.R.U64 R15, R8, 0x10, R9.reuse ;  /* 0x00000010080f7819 */ /* 0x100fe40000001209 */
[----:B------:R-:W-:Y:S02]  /*a0d0*/  SHF.R.U32.HI R8, RZ, 0x10, R9 ;  /* 0x00000010ff087819 */ /* 0x000fe40000011609 */
[----:B------:R-:W-:Y:S02]  /*a0e0*/  PRMT R18, R52, 0x5410, R6 ;  /* 0x0000541034127816 */ /* 0x000fe40000000006 */
[----:B------:R-:W-:-:S02]  /*a0f0*/  PRMT R6, R51, 0x5410, R8 ;  /* 0x0000541033067816 */ /* 0x000fc40000000008 */
[----:B------:R-:W-:Y:S02]  /*a100*/  PRMT R25, R52, 0x5432, R14 ;  /* 0x0000543234197816 */ /* 0x000fe4000000000e */
[----:B------:R-:W-:Y:S01]  /*a110*/  PRMT R24, R51, 0x5432, R15 ;  /* 0x0000543233187816 */ /* 0x000fe2000000000f */
[C---:B------:R-:W-:Y:S01]  /*a120*/  IMAD.U32 R27, R6.reuse, 0x10000, RZ ;  /* 0x00010000061b7824 */ /* 0x040fe200078e00ff */
[----:B------:R-:W-:Y:S02]  /*a130*/  LOP3.LUT R29, R6, 0xffff0000, RZ, 0xc0, !PT ;  /* 0xffff0000061d7812 */ /* 0x000fe400078ec0ff */
[----:B------:R-:W-:Y:S01]  /*a140*/  LOP3.LUT R28, R18, 0xffff0000, RZ, 0xc0, !PT ;  /* 0xffff0000121c7812 */ /* 0x000fe200078ec0ff */
[C---:B-1----:R-:W-:Y:S01]  /*a150*/  IMAD.U32 R26, R22.reuse, 0x10000, RZ ;  /* 0x00010000161a7824 */ /* 0x042fe200078e00ff */
[----:B------:R-:W-:Y:S01]  /*a160*/  LOP3.LUT R19, R22, 0xffff0000, RZ, 0xc0, !PT ;  /* 0xffff000016137812 */ /* 0x000fe200078ec0ff */
[C---:B------:R-:W-:Y:S01]  /*a170*/  IMAD.U32 R22, R23.reuse, 0x10000, RZ ;  /* 0x0001000017167824 */ /* 0x040fe200078e00ff */
[----:B------:R-:W-:Y:S01]  /*a180*/  LOP3.LUT R8, R23, 0xffff0000, RZ, 0xc0, !PT ;  /* 0xffff000017087812 */ /* 0x000fe200078ec0ff */
[----:B------:R-:W-:Y:S01]  /*a190*/  IMAD.U32 R23, R18, 0x10000, RZ ;  /* 0x0001000012177824 */ /* 0x000fe200078e00ff */
[----:B------:R-:W-:-:S02]  /*a1a0*/  SHF.L.U32 R15, R20, 0x10, RZ ;  /* 0x00000010140f7819 */ /* 0x000fc400000006ff */
[----:B------:R-:W-:Y:S01]  /*a1b0*/  LOP3.LUT R14, R20, 0xffff0000, RZ, 0xc0, !PT ;  /* 0xffff0000140e7812 */ /* 0x000fe200078ec0ff */
[----:B------:R-:W-:Y:S01]  /*a1c0*/  FMUL.FTZ R20, R19, R27 ;  /* 0x0000001b13147220 */ /* 0x000fe20000410000 */
[----:B------:R-:W-:Y:S01]  /*a1d0*/  SHF.L.U32 R9, R21, 0x10, RZ ;  /* 0x0000001015097819 */ /* 0x000fe200000006ff */
[-C--:B------:R-:W-:Y:S01]  /*a1e0*/  FMUL.FTZ R19, R19, R23.reuse ;  /* 0x0000001713137220 */ /* 0x080fe20000410000 */
[----:B------:R-:W-:Y:S01]  /*a1f0*/  LOP3.LUT R6, R21, 0xffff0000, RZ, 0xc0, !PT ;  /* 0xffff000015067812 */ /* 0x000fe200078ec0ff */
[C---:B------:R-:W-:Y:S02]  /*a200*/  FFMA.FTZ R21, R26.reuse, R23, -R20 ;  /* 0x000000171a157223 */ /* 0x040fe40000010814 */
[----:B------:R-:W-:Y:S01]  /*a210*/  FFMA.FTZ R20, R26, R27, R19 ;  /* 0x0000001b1a147223 */ /* 0x000fe20000010013 */
[C---:B------:R-:W-:Y:S01]  /*a220*/  SHF.L.U32 R26, R25.reuse, 0x10, RZ ;  /* 0x00000010191a7819 */ /* 0x040fe200000006ff */
[----:B------:R-:W-:Y:S01]  /*a230*/  FMUL.FTZ R18, R8, R29 ;  /* 0x0000001d08127220 */ /* 0x000fe20000410000 */
[----:B------:R-:W-:Y:S01]  /*a240*/  LOP3.LUT R25, R25, 0xffff0000, RZ, 0xc0, !PT ;  /* 0xffff000019197812 */ /* 0x000fe200078ec0ff */
[C---:B------:R-:W-:Y:S01]  /*a250*/  IMAD.U32 R27, R24.reuse, 0x10000, RZ ;  /* 0x00010000181b7824 */ /* 0x040fe200078e00ff */
[----:B------:R-:W-:Y:S01]  /*a260*/  LOP3.LUT R24, R24, 0xffff0000, RZ, 0xc0, !PT ;  /* 0xffff000018187812 */ /* 0x000fe200078ec0ff */
[----:B------:R-:W-:-:S02]  /*a270*/  FMUL.FTZ R8, R8, R28 ;  /* 0x0000001c08087220 */ /* 0x000fc40000410000 */
[C---:B------:R-:W-:Y:S02]  /*a280*/  FFMA.FTZ R23, R22.reuse, R28, -R18 ;  /* 0x0000001c16177223 */ /* 0x040fe40000010812 */
[----:B------:R-:W-:Y:S01]  /*a290*/  FFMA.FTZ R19, R22, R29, R8 ;  /* 0x0000001d16137223 */ /* 0x000fe20000010008 */
[----:B------:R-:W-:Y:S01]  /*a2a0*/  F2FP.BF16.PACK_AB R22, R20, R21 ;  /* 0x000000151416723e */ /* 0x000fe200000010ff */
[----:B------:R-:W-:Y:S02]  /*a2b0*/  FMUL.FTZ R18, R14, R27 ;  /* 0x0000001b0e127220 */ /* 0x000fe40000410000 */
[----:B------:R-:W-:Y:S01]  /*a2c0*/  FMUL.FTZ R8, R6, R24 ;  /* 0x0000001806087220 */ /* 0x000fe20000410000 */
[----:B------:R-:W-:Y:S01]  /*a2d0*/  F2FP.BF16.PACK_AB R23, R19, R23 ;  /* 0x000000171317723e */ /* 0x000fe200000010ff */
[----:B------:R-:W-:Y:S02]  /*a2e0*/  FMUL.FTZ R14, R14, R26 ;  /* 0x0000001a0e0e7220 */ /* 0x000fe40000410000 */
[----:B------:R-:W-:-:S02]  /*a2f0*/  FMUL.FTZ R6, R6, R25 ;  /* 0x0000001906067220 */ /* 0x000fc40000410000 */
[C---:B------:R-:W-:Y:S02]  /*a300*/  FFMA.FTZ R18, R15.reuse, R26, -R18 ;  /* 0x0000001a0f127223 */ /* 0x040fe40000010812 */
[----:B------:R-:W-:Y:S02]  /*a310*/  FFMA.FTZ R14, R15, R27, R14 ;  /* 0x0000001b0f0e7223 */ /* 0x000fe4000001000e */
[C---:B------:R-:W-:Y:S02]  /*a320*/  FFMA.FTZ R8, R9.reuse, R25, -R8 ;  /* 0x0000001909087223 */ /* 0x040fe40000010808 */
[----:B------:R-:W-:Y:S01]  /*a330*/  FFMA.FTZ R6, R9, R24, R6 ;  /* 0x0000001809067223 */ /* 0x000fe20000010006 */
[----:B------:R-:W-:-:S04]  /*a340*/  F2FP.BF16.PACK_AB R20, R14, R18 ;  /* 0x000000120e14723e */ /* 0x000fc800000010ff */
[----:B------:R-:W-:-:S05]  /*a350*/  F2FP.BF16.PACK_AB R21, R6, R8 ;  /* 0x000000080615723e */ /* 0x000fca00000010ff */
[----:B------:R1:W-:Y:S02]  /*a360*/  STS.128 [R210+0x100], R20 ;  /* 0x00010014d2007388 */ /* 0x0003e40000000c00 */
.L_x_979:
[----:B------:R-:W-:Y:S05]  /*a370*/  BSYNC B0 ;  /* 0x0000000000007941 */ /* 0x000fea0003800000 */
.L_x_978:
[----:B------:R-:W-:-:S13]  /*a380*/  ISETP.GE.AND P0, PT, R100, c[0x0][0x27c], PT ;  /* 0x00009f0064007a0c */ /* 0x000fda0003f06270 */
[----:B------:R-:W-:Y:S05]  /*a390*/  @P0 BRA `(.L_x_977) ;  /* 0x000002e000000947 */ /* 0x000fea0003800000 */
[----:B-1----:R-:W1:Y:S01]  /*a3a0*/  LDS.128 R20, [R210+0x4100] ;  /* 0x00410000d2147984 */ /* 0x002e620000000c00 */
[----:B------:R-:W-:Y:S02]  /*a3b0*/  SHF.R.U32.HI R6, RZ, 0x10, R17 ;  /* 0x00000010ff067819 */ /* 0x000fe40000011611 */
[--C-:B------:R-:W-:Y:S02]  /*a3c0*/  SHF.R.U64 R9, R10, 0x10, R11.reuse ;  /* 0x000000100a097819 */ /* 0x100fe4000000120b */
[----:B------:R-:W-:Y:S02]  /*a3d0*/  SHF.R.U32.HI R10, RZ, 0x10, R11 ;  /* 0x00000010ff0a7819 */ /* 0x000fe4000001160b */
[----:B------:R-:W-:Y:S02]  /*a3e0*/  SHF.R.U64 R8, R16, 0x10, R17 ;  /* 0x0000001010087819 */ /* 0x000fe40000001211 */
[----:B------:R-:W-:Y:S02]  /*a3f0*/  PRMT R14, R54, 0x5410, R6 ;  /* 0x00005410360e7816 */ /* 0x000fe40000000006 */
[----:B------:R-:W-:-:S02]  /*a400*/  PRMT R6, R53, 0x5410, R10 ;  /* 0x0000541035067816 */ /* 0x000fc4000000000a */
[----:B------:R-:W-:Y:S02]  /*a410*/  PRMT R17, R54, 0x5432, R8 ;  /* 0x0000543236117816 */ /* 0x000fe40000000008 */
[----:B------:R-:W-:Y:S02]  /*a420*/  LOP3.LUT R25, R6, 0xffff0000, RZ, 0xc0, !PT ;  /* 0xffff000006197812 */ /* 0x000fe400078ec0ff */
[----:B------:R-:W-:Y:S02]  /*a430*/  LOP3.LUT R24, R14, 0xffff0000, RZ, 0xc0, !PT ;  /* 0xffff00000e187812 */ /* 0x000fe400078ec0ff */
[----:B------:R-:W-:Y:S02]  /*a440*/  PRMT R16, R53, 0x5432, R9 ;  /* 0x0000543235107816 */ /* 0x000fe40000000009 */
[C---:B-1----:R-:W-:Y:S01]  /*a450*/  LOP3.LUT R15, R22.reuse, 0xffff0000, RZ, 0xc0, !PT ;  /* 0xffff0000160f7812 */ /* 0x042fe200078ec0ff */
[C---:B------:R-:W-:Y:S01]  /*a460*/  IMAD.U32 R18, R23.reuse, 0x10000, RZ ;  /* 0x0001000017127824 */ /* 0x040fe200078e00ff */
[----:B------:R-:W-:Y:S01]  /*a470*/  LOP3.LUT R8, R23, 0xffff0000, RZ, 0xc0, !PT ;  /* 0xffff000017087812 */ /* 0x000fe200078ec0ff */
[----:B------:R-:W-:Y:S01]  /*a480*/  IMAD.U32 R19, R22, 0x10000, RZ ;  /* 0x0001000016137824 */ /* 0x000fe200078e00ff */
[----:B------:R-:W-:Y:S01]  /*a490*/  SHF.L.U32 R11, R20, 0x10, RZ ;  /* 0x00000010140b7819 */ /* 0x000fe200000006ff */
[----:B------:R-:W-:Y:S01]  /*a4a0*/  IMAD.U32 R23, R6, 0x10000, RZ ;  /* 0x0001000006177824 */ /* 0x000fe200078e00ff */
[----:B------:R-:W-:Y:S01]  /*a4b0*/  LOP3.LUT R10, R20, 0xffff0000, RZ, 0xc0, !PT ;  /* 0xffff0000140a7812 */ /* 0x000fe200078ec0ff */
[----:B------:R-:W-:Y:S01]  /*a4c0*/  IMAD.U32 R22, R14, 0x10000, RZ ;  /* 0x000100000e167824 */ /* 0x000fe200078e00ff */
[----:B------:R-:W-:Y:S01]  /*a4d0*/  SHF.L.U32 R9, R21, 0x10, RZ ;  /* 0x0000001015097819 */ /* 0x000fe200000006ff */
[----:B------:R-:W-:Y:S01]  /*a4e0*/  FMUL.FTZ R20, R15, R23 ;  /* 0x000000170f147220 */ /* 0x000fe20000410000 */
[----:B------:R-:W-:Y:S01]  /*a4f0*/  LOP3.LUT R6, R21, 0xffff0000, RZ, 0xc0, !PT ;  /* 0xffff000015067812 */ /* 0x000fe200078ec0ff */
[----:B------:R-:W-:-:S02]  /*a500*/  FMUL.FTZ R15, R15, R22 ;  /* 0x000000160f0f7220 */ /* 0x000fc40000410000 */
[C---:B------:R-:W-:Y:S02]  /*a510*/  FFMA.FTZ R21, R19.reuse, R22, -R20 ;  /* 0x0000001613157223 */ /* 0x040fe40000010814 */
[C---:B------:R-:W-:Y:S02]  /*a520*/  FMUL.FTZ R14, R8.reuse, R25 ;  /* 0x00000019080e7220 */ /* 0x040fe40000410000 */
[----:B------:R-:W-:Y:S01]  /*a530*/  FFMA.FTZ R20, R19, R23, R15 ;  /* 0x0000001713147223 */ /* 0x000fe2000001000f */
[C---:B------:R-:W-:Y:S01]  /*a540*/  SHF.L.U32 R15, R17.reuse, 0x10, RZ ;  /* 0x00000010110f7819 */ /* 0x040fe200000006ff */
[-C--:B------:R-:W-:Y:S01]  /*a550*/  FMUL.FTZ R8, R8, R24.reuse ;  /* 0x0000001808087220 */ /* 0x080fe20000410000 */
[C---:B------:R-:W-:Y:S01]  /*a560*/  LOP3.LUT R23, R16.reuse, 0xffff0000, RZ, 0xc0, !PT ;  /* 0xffff000010177812 */ /* 0x040fe200078ec0ff */
[----:B------:R-:W-:Y:S01]  /*a570*/  IMAD.U32 R22, R16, 0x10000, RZ ;  /* 0x0001000010167824 */ /* 0x000fe200078e00ff */
[----:B------:R-:W-:Y:S01]  /*a580*/  LOP3.LUT R17, R17, 0xffff0000, RZ, 0xc0, !PT ;  /* 0xffff000011117812 */ /* 0x000fe200078ec0ff */
[----:B------:R-:W-:-:S02]  /*a590*/  FFMA.FTZ R19, R18, R24, -R14 ;  /* 0x0000001812137223 */ /* 0x000fc4000001080e */
[----:B------:R-:W-:Y:S02]  /*a5a0*/  FFMA.FTZ R18, R18, R25, R8 ;  /* 0x0000001912127223 */ /* 0x000fe40000010008 */
[----:B------:R-:W-:Y:S02]  /*a5b0*/  FMUL.FTZ R14, R10, R22 ;  /* 0x000000160a0e7220 */ /* 0x000fe40000410000 */
[----:B------:R-:W-:Y:S02]  /*a5c0*/  FMUL.FTZ R8, R6, R23 ;  /* 0x0000001706087220 */ /* 0x000fe40000410000 */
[----:B------:R-:W-:Y:S02]  /*a5d0*/  FMUL.FTZ R10, R10, R15 ;  /* 0x0000000f0a0a7220 */ /* 0x000fe40000410000 */
[----:B------:R-:W-:Y:S02]  /*a5e0*/  FMUL.FTZ R6, R6, R17 ;  /* 0x0000001106067220 */ /* 0x000fe40000410000 */
[----:B------:R-:W-:-:S02]  /*a5f0*/  FFMA.FTZ R16, R11, R15, -R14 ;  /* 0x0000000f0b107223 */ /* 0x000fc4000001080e */
[----:B------:R-:W-:Y:S01]  /*a600*/  FFMA.FTZ R15, R11, R22, R10 ;  /* 0x000000160b0f7223 */ /* 0x000fe2000001000a */
[----:B------:R-:W-:Y:S01]  /*a610*/  F2FP.BF16.PACK_AB R10, R20, R21 ;  /* 0x00000015140a723e */ /* 0x000fe200000010ff */
[C---:B------:R-:W-:Y:S01]  /*a620*/  FFMA.FTZ R14, R9.reuse, R17, -R8 ;  /* 0x00000011090e7223 */ /* 0x040fe20000010808 */
[----:B------:R-:W-:Y:S01]  /*a630*/  F2FP.BF16.PACK_AB R11, R18, R19 ;  /* 0x00000013120b723e */ /* 0x000fe200000010ff */
[----:B------:R-:W-:Y:S01]  /*a640*/  FFMA.FTZ R6, R9, R23, R6 ;  /* 0x0000001709067223 */ /* 0x000fe20000010006 */
[----:B------:R-:W-:-:S04]  /*a650*/  F2FP.BF16.PACK_AB R8, R15, R16 ;  /* 0x000000100f08723e */ /* 0x000fc800000010ff */
[----:B------:R-:W-:-:S05]  /*a660*/  F2FP.BF16.PACK_AB R9, R6, R14 ;  /* 0x0000000e0609723e */ /* 0x000fca00000010ff */
[----:B------:R1:W-:Y:S02]  /*a670*/  STS.128 [R210+0x4100], R8 ;  /* 0x00410008d2007388 */ /* 0x0003e40000000c00 */
.L_x_977:
[----:B------:R-:W-:Y:S05]  /*a680*/  BSYNC B1 ;  /* 0x0000000000017941 */ /* 0x000fea0003800000 */
.L_x_976:
        /* <DEDUP_REMOVED lines=8> */
[--C-:B------:R-:W-:Y:S02]  /*a710*/  SHF.R.U64 R6, R4, 0x10, R5.reuse ;  /* 0x0000001004067819 */ /* 0x100fe40000001205 */
[----:B------:R-:W-:Y:S02]  /*a720*/  SHF.R.U32.HI R4, RZ, 0x10, R5 ;  /* 0x00000010ff047819 */ /* 0x000fe40000011605 */
[--C-:B------:R-:W-:Y:S02]  /*a730*/  SHF.R.U64 R5, R2, 0x10, R3.reuse ;  /* 0x0000001002057819 */ /* 0x100fe40000001203 */
[----:B------:R-:W-:Y:S02]  /*a740*/  SHF.R.U32.HI R2, RZ, 0x10, R3 ;  /* 0x00000010ff027819 */ /* 0x000fe40000011603 */
[----:B------:R-:W-:Y:S02]  /*a750*/  PRMT R14, R56, 0x5410, R4 ;  /* 0x00005410380e7816 */ /* 0x000fe40000000004 */
[----:B------:R-:W-:-:S02]  /*a760*/  PRMT R2, R55, 0x5410, R2 ;  /* 0x0000541037027816 */ /* 0x000fc40000000002 */
[----:B------:R-:W-:Y:S01]  /*a770*/  PRMT R15, R55, 0x5432, R5 ;  /* 0x00005432370f7816 */ /* 0x000fe20000000005 */
[----:B------:R-:W-:Y:S01]  /*a780*/  IMAD.U32 R19, R14, 0x10000, RZ ;  /* 0x000100000e137824 */ /* 0x000fe200078e00ff */
[C---:B------:R-:W-:Y:S01]  /*a790*/  LOP3.LUT R22, R2.reuse, 0xffff0000, RZ, 0xc0, !PT ;  /* 0xffff000002167812 */ /* 0x040fe200078ec0ff */
[----:B------:R-:W-:Y:S01]  /*a7a0*/  IMAD.U32 R20, R2, 0x10000, RZ ;  /* 0x0001000002147824 */ /* 0x000fe200078e00ff */
[----:B------:R-:W-:Y:S02]  /*a7b0*/  LOP3.LUT R21, R14, 0xffff0000, RZ, 0xc0, !PT ;  /* 0xffff00000e157812 */ /* 0x000fe400078ec0ff */
[----:B------:R-:W-:Y:S01]  /*a7c0*/  PRMT R16, R56, 0x5432, R6 ;  /* 0x0000543238107816 */ /* 0x000fe20000000006 */
[C---:B-1----:R-:W-:Y:S01]  /*a7d0*/  IMAD.U32 R18, R10.reuse, 0x10000, RZ ;  /* 0x000100000a127824 */ /* 0x042fe200078e00ff */
[----:B------:R-:W-:Y:S01]  /*a7e0*/  LOP3.LUT R10, R10, 0xffff0000, RZ, 0xc0, !PT ;  /* 0xffff00000a0a7812 */ /* 0x000fe200078ec0ff */
[C---:B------:R-:W-:Y:S01]  /*a7f0*/  IMAD.U32 R17, R11.reuse, 0x10000, RZ ;  /* 0x000100000b117824 */ /* 0x040fe200078e00ff */
[----:B------:R-:W-:-:S02]  /*a800*/  LOP3.LUT R3, R11, 0xffff0000, RZ, 0xc0, !PT ;  /* 0xffff00000b037812 */ /* 0x000fc400078ec0ff */
[----:B------:R-:W-:Y:S01]  /*a810*/  SHF.L.U32 R6, R8, 0x10, RZ ;  /* 0x0000001008067819 */ /* 0x000fe200000006ff */
[----:B------:R-:W-:Y:S01]  /*a820*/  FMUL.FTZ R11, R10, R20 ;  /* 0x000000140a0b7220 */ /* 0x000fe20000410000 */
[----:B------:R-:W-:Y:S01]  /*a830*/  LOP3.LUT R5, R8, 0xffff0000, RZ, 0xc0, !PT ;  /* 0xffff000008057812 */ /* 0x000fe200078ec0ff */
[-C--:B------:R-:W-:Y:S01]  /*a840*/  FMUL.FTZ R10, R10, R19.reuse ;  /* 0x000000130a0a7220 */ /* 0x080fe20000410000 */
[----:B------:R-:W-:Y:S01]  /*a850*/  LOP3.LUT R2, R9, 0xffff0000, RZ, 0xc0, !PT ;  /* 0xffff000009027812 */ /* 0x000fe200078ec0ff */
[----:B------:R-:W-:Y:S01]  /*a860*/  FMUL.FTZ R8, R3, R22 ;  /* 0x0000001603087220 */ /* 0x000fe20000410000 */
[----:B------:R-:W-:Y:S01]  /*a870*/  SHF.L.U32 R4, R9, 0x10, RZ ;  /* 0x0000001009047819 */ /* 0x000fe200000006ff */
[C---:B------:R-:W-:Y:S02]  /*a880*/  FFMA.FTZ R14, R18.reuse, R19, -R11 ;  /* 0x00000013120e7223 */ /* 0x040fe4000001080b */
[----:B------:R-:W-:Y:S01]  /*a890*/  FFMA.FTZ R10, R18, R20, R10 ;  /* 0x00000014120a7223 */ /* 0x000fe2000001000a */
[----:B------:R-:W-:Y:S01]  /*a8a0*/  LOP3.LUT R20, R15, 0xffff0000, RZ, 0xc0, !PT ;  /* 0xffff00000f147812 */ /* 0x000fe200078ec0ff */
[-C--:B------:R-:W-:Y:S01]  /*a8b0*/  FMUL.FTZ R3, R3, R21.reuse ;  /* 0x0000001503037220 */ /* 0x080fe20000410000 */
[C---:B------:R-:W-:Y:S01]  /*a8c0*/  SHF.L.U32 R18, R16.reuse, 0x10, RZ ;  /* 0x0000001010127819 */ /* 0x040fe200000006ff */
[----:B------:R-:W-:Y:S01]  /*a8d0*/  IMAD.U32 R19, R15, 0x10000, RZ ;  /* 0x000100000f137824 */ /* 0x000fe200078e00ff */
[----:B------:R-:W-:Y:S01]  /*a8e0*/  LOP3.LUT R15, R16, 0xffff0000, RZ, 0xc0, !PT ;  /* 0xffff0000100f7812 */ /* 0x000fe200078ec0ff */
[C---:B------:R-:W-:Y:S01]  /*a8f0*/  FFMA.FTZ R9, R17.reuse, R21, -R8 ;  /* 0x0000001511097223 */ /* 0x040fe20000010808 */
[----:B------:R-:W-:Y:S01]  /*a900*/  F2FP.BF16.PACK_AB R10, R10, R14 ;  /* 0x0000000e0a0a723e */ /* 0x000fe200000010ff */
[----:B------:R-:W-:-:S02]  /*a910*/  FFMA.FTZ R11, R17, R22, R3 ;  /* 0x00000016110b7223 */ /* 0x000fc40000010003 */
[----:B------:R-:W-:Y:S02]  /*a920*/  FMUL.FTZ R8, R5, R19 ;  /* 0x0000001305087220 */ /* 0x000fe40000410000 */
[C---:B------:R-:W-:Y:S01]  /*a930*/  FMUL.FTZ R3, R2.reuse, R20 ;  /* 0x0000001402037220 */ /* 0x040fe20000410000 */
[----:B------:R-:W-:Y:S01]  /*a940*/  F2FP.BF16.PACK_AB R11, R11, R9 ;  /* 0x000000090b0b723e */ /* 0x000fe200000010ff */
[-C--:B------:R-:W-:Y:S02]  /*a950*/  FMUL.FTZ R5, R5, R18.reuse ;  /* 0x0000001205057220 */ /* 0x080fe40000410000 */
[----:B------:R-:W-:Y:S02]  /*a960*/  FMUL.FTZ R2, R2, R15 ;  /* 0x0000000f02027220 */ /* 0x000fe40000410000 */
[C---:B------:R-:W-:Y:S02]  /*a970*/  FFMA.FTZ R8, R6.reuse, R18, -R8 ;  /* 0x0000001206087223 */ /* 0x040fe40000010808 */
[----:B------:R-:W-:-:S02]  /*a980*/  FFMA.FTZ R5, R6, R19, R5 ;  /* 0x0000001306057223 */ /* 0x000fc40000010005 */
[C---:B------:R-:W-:Y:S02]  /*a990*/  FFMA.FTZ R3, R4.reuse, R15, -R3 ;  /* 0x0000000f04037223 */ /* 0x040fe40000010803 */
[----:B------:R-:W-:Y:S01]  /*a9a0*/  FFMA.FTZ R2, R4, R20, R2 ;  /* 0x0000001404027223 */ /* 0x000fe20000010002 */
[----:B------:R-:W-:-:S04]  /*a9b0*/  F2FP.BF16.PACK_AB R8, R5, R8 ;  /* 0x000000080508723e */ /* 0x000fc800000010ff */
[----:B------:R-:W-:-:S05]  /*a9c0*/  F2FP.BF16.PACK_AB R9, R2, R3 ;  /* 0x000000030209723e */ /* 0x000fca00000010ff */
[----:B------:R1:W-:Y:S02]  /*a9d0*/  STS.128 [R210+0x1100], R8 ;  /* 0x00110008d2007388 */ /* 0x0003e40000000c00 */
.L_x_983:
[----:B------:R-:W-:Y:S05]  /*a9e0*/  BSYNC B0 ;  /* 0x0000000000007941 */ /* 0x000fea0003800000 */
.L_x_982:
[----:B------:R-:W-:-:S13]  /*a9f0*/  ISETP.GE.AND P0, PT, R100, c[0x0][0x27c], PT ;  /* 0x00009f0064007a0c */ /* 0x000fda0003f06270 */
[----:B------:R-:W-:Y:S05]  /*aa00*/  @P0 BRA `(.L_x_981) ;  /* 0x000002e000000947 */ /* 0x000fea0003800000 */
[----:B-1----:R-:W1:Y:S01]  /*aa10*/  LDS.128 R8, [R210+0x5100] ;  /* 0x00510000d2087984 */ /* 0x002e620000000c00 */
[----:B------:R-:W-:Y:S02]  /*aa20*/  SHF.R.U64 R2, R38, 0x10, R39 ;  /* 0x0000001026027819 */ /* 0x000fe40000001227 */
[----:B------:R-:W-:Y:S02]  /*aa30*/  SHF.R.U32.HI R5, RZ, 0x10, R35 ;  /* 0x00000010ff057819 */ /* 0x000fe40000011623 */
[----:B------:R-:W-:Y:S02]  /*aa40*/  SHF.R.U32.HI R3, RZ, 0x10, R39 ;  /* 0x00000010ff037819 */ /* 0x000fe40000011627 */
[C---:B------:R-:W-:Y:S02]  /*aa50*/  PRMT R16, R58.reuse, 0x5432, R2 ;  /* 0x000054323a107816 */ /* 0x040fe40000000002 */
[----:B------:R-:W-:Y:S02]  /*aa60*/  PRMT R2, R57, 0x5410, R5 ;  /* 0x0000541039027816 */ /* 0x000fe40000000005 */
[----:B------:R-:W-:-:S02]  /*aa70*/  PRMT R14, R58, 0x5410, R3 ;  /* 0x000054103a0e7816 */ /* 0x000fc40000000003 */
[----:B------:R-:W-:Y:S01]  /*aa80*/  SHF.R.U64 R4, R34, 0x10, R35 ;  /* 0x0000001022047819 */ /* 0x000fe20000001223 */
[C---:B------:R-:W-:Y:S01]  /*aa90*/  IMAD.U32 R20, R2.reuse, 0x10000, RZ ;  /* 0x0001000002147824 */ /* 0x040fe200078e00ff */
[----:B------:R-:W-:Y:S01]  /*aaa0*/  LOP3.LUT R22, R2, 0xffff0000, RZ, 0xc0, !PT ;  /* 0xffff000002167812 */ /* 0x000fe200078ec0ff */
[C---:B------:R-:W-:Y:S01]  /*aab0*/  IMAD.U32 R19, R14.reuse, 0x10000, RZ ;  /* 0x000100000e137824 */ /* 0x040fe200078e00ff */
[----:B------:R-:W-:Y:S02]  /*aac0*/  PRMT R15, R57, 0x5432, R4 ;  /* 0x00005432390f7816 */ /* 0x000fe40000000004 */
[----:B------:R-:W-:Y:S01]  /*aad0*/  LOP3.LUT R21, R14, 0xffff0000, RZ, 0xc0, !PT ;  /* 0xffff00000e157812 */ /* 0x000fe200078ec0ff */
        /* <DEDUP_REMOVED lines=33> */
.L_x_981:
[----:B------:R-:W-:Y:S05]  /*acf0*/  BSYNC B1 ;  /* 0x0000000000017941 */ /* 0x000fea0003800000 */
.L_x_980:
        /* <DEDUP_REMOVED lines=53> */
.L_x_987:
[----:B------:R-:W-:Y:S05]  /*b050*/  BSYNC B0 ;  /* 0x0000000000007941 */ /* 0x000fea0003800000 */
.L_x_986:
        /* <DEDUP_REMOVED lines=48> */
.L_x_985:
[----:B------:R-:W-:Y:S05]  /*b360*/  BSYNC B1 ;  /* 0x0000000000017941 */ /* 0x000fea0003800000 */
.L_x_984:
[----:B------:R-:W-:-:S04]  /*b370*/  IADD3 R2, R101, 0x60, RZ ;  /* 0x0000006065027810 */ /* 0x000fc80007ffe0ff */
        /* <DEDUP_REMOVED lines=15> */
[----:B------:R-:W-:Y:S01]  /*b470*/  IMAD.U32 R19, R14, 0x10000, RZ ;  /* 0x000100000e137824 */ /* 0x000fe200078e00ff */
        /* <DEDUP_REMOVED lines=35> */
.L_x_990:
[----:B------:R-:W-:Y:S05]  /*b6b0*/  BSYNC B0 ;  /* 0x0000000000007941 */ /* 0x000fea0003800000 */
.L_x_989:
        /* <DEDUP_REMOVED lines=47> */
[----:B------:R1:W-:Y:S01]  /*b9b0*/  STS.128 [R210+0x7100], R8 ;  /* 0x00710008d2007388 */ /* 0x0003e20000000c00 */
[----:B------:R-:W-:Y:S05]  /*b9c0*/  BRA `(.L_x_988) ;  /* 0x0000264000007947 */ /* 0x000fea0003800000 */
.L_x_967:
[----:B------:R-:W-:Y:S01]  /*b9d0*/  ISETP.NE.AND P0, PT, R70, 0x1, PT ;  /* 0x000000014600780c */ /* 0x000fe20003f05270 */
[----:B------:R-:W-:Y:S01]  /*b9e0*/  IMAD.MOV.U32 R9, RZ, RZ, R3 ;  /* 0x000000ffff097224 */ /* 0x000fe200078e0003 */
[----:B------:R-:W-:Y:S01]  /*b9f0*/  CS2R R26, SRZ ;  /* 0x00000000001a7805 */ /* 0x000fe2000001ff00 */
[----:B------:R-:W-:-:S10]  /*ba00*/  CS2R R24, SRZ ;  /* 0x0000000000187805 */ /* 0x000fd4000001ff00 */
[----:B------:R-:W-:-:S05]  /*ba10*/  @P0 IMAD.HI.U32 R5, R2, c[0x0][0x2c8], RZ ;  /* 0x0000b20002050a27 */ /* 0x000fca00078e00ff */
[----:B------:R-:W-:-:S04]  /*ba20*/  @P0 SHF.R.U32.HI R2, RZ, c[0x0][0x2cc], R5 ;  /* 0x0000b300ff020a19 */ /* 0x000fc80000011605 */
[----:B------:R-:W-:Y:S01]  /*ba30*/  SHF.R.S32.HI R5, RZ, 0x1f, R2 ;  /* 0x0000001fff057819 */ /* 0x000fe20000011402 */
[----:B------:R-:W-:-:S04]  /*ba40*/  IMAD.WIDE.U32 R8, R2, c[0x0][0x280], R8 ;  /* 0x0000a00002087a25 */ /* 0x000fc800078e0008 */
[----:B------:R-:W-:Y:S01]  /*ba50*/  IMAD R10, R5, c[0x0][0x280], RZ ;  /* 0x0000a000050a7a24 */ /* 0x000fe200078e02ff */
[----:B------:R-:W-:-:S03]  /*ba60*/  LEA R28, P0, R8, c[0x0][0x270], 0x1 ;  /* 0x00009c00081c7a11 */ /* 0x000fc600078008ff */
[----:B------:R-:W-:-:S04]  /*ba70*/  IMAD R3, R2, c[0x0][0x284], R10 ;  /* 0x0000a10002037a24 */ /* 0x000fc800078e020a */
[----:B------:R-:W-:-:S05]  /*ba80*/  IMAD.IADD R3, R9, 0x1, R3 ;  /* 0x0000000109037824 */ /* 0x000fca00078e0203 */
[----:B------:R-:W-:Y:S01]  /*ba90*/  LEA.HI.X R15, R8, c[0x0][0x274], R3, 0x1, P0 ;  /* 0x00009d00080f7a11 */ /* 0x000fe200000f0c03 */
[----:B------:R-:W-:Y:S02]  /*baa0*/  IMAD R3, R5, c[0x0][0x290], RZ ;  /* 0x0000a40005037a24 */ /* 0x000fe400078e02ff */
[----:B------:R-:W-:-:S04]  /*bab0*/  IMAD.MOV.U32 R5, RZ, RZ, R6 ;  /* 0x000000ffff057224 */ /* 0x000fc800078e0006 */
[----:B------:R-:W-:-:S04]  /*bac0*/  IMAD.WIDE.U32 R4, R2, c[0x0][0x290], R4 ;  /* 0x0000a40002047a25 */ /* 0x000fc800078e0004 */
[----:B------:R-:W-:Y:S01]  /*bad0*/  IMAD R2, R2, c[0x0][0x294], R3 ;  /* 0x0000a50002027a24 */ /* 0x000fe200078e0203 */
[C---:B------:R-:W-:Y:S01]  /*bae0*/  LEA R14, P0, R4.reuse, c[0x0][0x288], 0x1 ;  /* 0x0000a200040e7a11 */ /* 0x040fe200078008ff */
[----:B------:R-:W-:Y:S02]  /*baf0*/  SHFL.IDX PT, R3, R15, RZ, 0x181f ;  /* 0x00181fff0f037589 */ /* 0x000fe400000e0000 */
[----:B------:R-:W-:Y:S02]  /*bb00*/  IMAD.IADD R2, R5, 0x1, R2 ;  /* 0x0000000105027824 */ /* 0x000fe400078e0202 */
[----:B------:R-:W-:Y:S03]  /*bb10*/  SHFL.IDX PT, R8, R14, RZ, 0x181f ;  /* 0x00181fff0e087589 */ /* 0x000fe600000e0000 */
[----:B------:R-:W-:Y:S02]  /*bb20*/  LEA.HI.X R6, R4, c[0x0][0x28c], R2, 0x1, P0 ;  /* 0x0000a30004067a11 */ /* 0x000fe400000f0c02 */
[----:B------:R-:W1:Y:S01]  /*bb30*/  SHFL.IDX PT, R2, R28, RZ, 0x181f ;  /* 0x00181fff1c027589 */ /* 0x000e6200000e0000 */
[----:B------:R-:W-:-:S03]  /*bb40*/  ISETP.GE.OR P0, PT, R76, c[0x0][0x27c], P3 ;  /* 0x00009f004c007a0c */ /* 0x000fc60001f06670 */
[----:B------:R-:W2:Y:S10]  /*bb50*/  SHFL.IDX PT, R9, R6, RZ, 0x181f ;  /* 0x00181fff06097589 */ /* 0x000eb400000e0000 */
[C---:B------:R-:W-:Y:S01]  /*bb60*/  @!P0 IMAD.SHL.U32 R4, R76.reuse, 0x2, RZ ;  /* 0x000000024c048824 */ /* 0x040fe200078e00ff */
[----:B------:R-:W-:-:S04]  /*bb70*/  @!P0 SHF.L.U64.HI R5, R76, 0x1, R77 ;  /* 0x000000014c058819 */ /* 0x000fc8000001024d */
[----:B-1----:R-:W-:-:S04]  /*bb80*/  @!P0 IADD3 R2, P1, R2, R4, RZ ;  /* 0x0000000402028210 */ /* 0x002fc80007f3e0ff */
[----:B------:R-:W-:Y:S02]  /*bb90*/  @!P0 IADD3.X R3, R3, R5, RZ, P1, !PT ;  /* 0x0000000503038210 */ /* 0x000fe40000ffe4ff */
[----:B------:R-:W-:Y:S01]  /*bba0*/  @!P0 IADD3 R4, P1, R8, R4, RZ ;  /* 0x0000000408048210 */ /* 0x000fe20007f3e0ff */
[----:B------:R-:W-:Y:S01]  /*bbb0*/  CS2R R22, SRZ ;  /* 0x0000000000167805 */ /* 0x000fe2000001ff00 */
[----:B------:R-:W-:Y:S01]  /*bbc0*/  CS2R R20, SRZ ;  /* 0x0000000000147805 */ /* 0x000fe2000001ff00 */
[----:B------:R-:W3:Y:S02]  /*bbd0*/  @!P0 LD.E.128 R24, [R2.64] ;  /* 0x0000000802188980 */ /* 0x000ee4000c101d00 */
[----:B--2---:R-:W-:-:S05]  /*bbe0*/  @!P0 IMAD.X R5, R9, 0x1, R5, P1 ;  /* 0x0000000109058824 */ /* 0x004fca00008e0605 */
[----:B------:R-:W2:Y:S01]  /*bbf0*/  @!P0 LD.E.128 R20, [R4.64] ;  /* 0x0000000804148980 */ /* 0x000ea2000c101d00 */
[----:B------:R-:W-:Y:S03]  /*bc00*/  BSSY B0, `(.L_x_991) ;  /* 0x0000025000007945 */ /* 0x000fe60003800000 */
[----:B------:R1:W4:Y:S01]  /*bc10*/  SHFL.IDX PT, R29, R28, 0x1, 0x181f ;  /* 0x00381f001c1d7f89 */ /* 0x00032200000e0000 */
[----:B------:R-:W-:-:S03]  /*bc20*/  CS2R R18, SRZ ;  /* 0x0000000000127805 */ /* 0x000fc6000001ff00 */
[----:B------:R1:W1:Y:S01]  /*bc30*/  SHFL.IDX PT, R30, R14, 0x1, 0x181f ;  /* 0x00381f000e1e7f89 */ /* 0x00026200000e0000 */
[----:B------:R-:W-:-:S03]  /*bc40*/  CS2R R16, SRZ ;  /* 0x0000000000107805 */ /* 0x000fc6000001ff00 */
[----:B------:R1:W1:Y:S01]  /*bc50*/  SHFL.IDX PT, R31, R15, 0x1, 0x181f ;  /* 0x00381f000f1f7f89 */ /* 0x00026200000e0000 */
[----:B------:R-:W-:-:S03]  /*bc60*/  ISETP.GE.AND P2, PT, R76, c[0x0][0x27c], PT ;  /* 0x00009f004c007a0c */ /* 0x000fc60003f46270 */
[----:B------:R1:W1:Y:S01]  /*bc70*/  SHFL.IDX PT, R32, R6, 0x1, 0x181f ;  /* 0x00381f0006207f89 */ /* 0x00026200000e0000 */
[----:B---3--:R-:W-:Y:S02]  /*bc80*/  IMAD.MOV.U32 R11, RZ, RZ, R26 ;  /* 0x000000ffff0b7224 */ /* 0x008fe400078e001a */
[----:B------:R-:W-:Y:S01]  /*bc90*/  IMAD.MOV.U32 R10, RZ, RZ, R27 ;  /* 0x000000ffff0a7224 */ /* 0x000fe200078e001b */
[----:B------:R-:W-:Y:S01]  /*bca0*/  MOV R9, R24 ;  /* 0x0000001800097202 */ /* 0x000fe20000000f00 */
[----:B------:R-:W-:Y:S01]  /*bcb0*/  IMAD.MOV.U32 R8, RZ, RZ, R25 ;  /* 0x000000ffff087224 */ /* 0x000fe200078e0019 */
[----:B------:R-:W-:Y:S01]  /*bcc0*/  PRMT R39, R39, 0x5410, R11 ;  /* 0x0000541027277816 */ /* 0x000fe2000000000b */
[----:B--2---:R-:W-:Y:S01]  /*bcd0*/  IMAD.MOV.U32 R5, RZ, RZ, R22 ;  /* 0x000000ffff057224 */ /* 0x004fe200078e0016 */
[----:B------:R-:W-:Y:S01]  /*bce0*/  PRMT R38, R38, 0x5410, R10 ;  /* 0x0000541026267816 */ /* 0x000fe2000000000a */
[----:B------:R-:W-:Y:S01]  /*bcf0*/  IMAD.MOV.U32 R4, RZ, RZ, R23 ;  /* 0x000000ffff047224 */ /* 0x000fe200078e0017 */
[----:B------:R-:W-:Y:S01]  /*bd00*/  MOV R3, R20 ;  /* 0x0000001400037202 */ /* 0x000fe20000000f00 */
[----:B------:R-:W-:Y:S01]  /*bd10*/  IMAD.MOV.U32 R2, RZ, RZ, R21 ;  /* 0x000000ffff027224 */ /* 0x000fe200078e0015 */
[----:B------:R-:W-:Y:S01]  /*bd20*/  PRMT R37, R8, 0x5410, R9 ;  /* 0x0000541008257816 */ /* 0x000fe20000000009 */
[----:B------:R-:W-:Y:S01]  /*bd30*/  CS2R R10, SRZ ;  /* 0x00000000000a7805 */ /* 0x000fe2000001ff00 */
[----:B------:R-:W-:Y:S01]  /*bd40*/  PRMT R39, R5, 0x7610, R39 ;  /* 0x0000761005277816 */ /* 0x000fe20000000027 */
[----:B------:R-:W-:Y:S01]  /*bd50*/  CS2R R8, SRZ ;  /* 0x0000000000087805 */ /* 0x000fe2000001ff00 */
[----:B------:R-:W-:-:S02]  /*bd60*/  PRMT R38, R4, 0x7610, R38 ;  /* 0x0000761004267816 */ /* 0x000fc40000000026 */
[----:B------:R-:W-:Y:S01]  /*bd70*/  PRMT R36, R2, 0x5410, R3 ;  /* 0x0000541002247816 */ /* 0x000fe20000000003 */
[----:B------:R-:W-:Y:S05]  /*bd80*/  @P4 BRA `(.L_x_992) ;  /* 0x000000c000004947 */ /* 0x000fea0003800000 */
[----:B-1--4-:R-:W-:Y:S01]  /*bd90*/  CS2R R16, SRZ ;  /* 0x0000000000107805 */ /* 0x012fe2000001ff00 */
[----:B------:R-:W-:Y:S01]  /*bda0*/  CS2R R10, SRZ ;  /* 0x00000000000a7805 */ /* 0x000fe2000001ff00 */
[----:B------:R-:W-:Y:S01]  /*bdb0*/  CS2R R8, SRZ ;  /* 0x0000000000087805 */ /* 0x000fe2000001ff00 */
[----:B------:R-:W-:Y:S05]  /*bdc0*/  @P2 BRA `(.L_x_992) ;  /* 0x0000008000002947 */ /* 0x000fea0003800000 */
[C---:B------:R-:W-:Y:S01]  /*bdd0*/  IMAD.SHL.U32 R4, R76.reuse, 0x2, RZ ;  /* 0x000000024c047824 */ /* 0x040fe200078e00ff */
[----:B------:R-:W-:-:S04]  /*bde0*/  SHF.L.U64.HI R5, R76, 0x1, R77 ;  /* 0x000000014c057819 */ /* 0x000fc8000001024d */
[----:B------:R-:W-:-:S05]  /*bdf0*/  IADD3 R2, P0, R29, R4, RZ ;  /* 0x000000041d027210 */ /* 0x000fca0007f1e0ff */
[----:B------:R-:W-:Y:S01]  /*be00*/  IMAD.X R3, R31, 0x1, R5, P0 ;  /* 0x000000011f037824 */ /* 0x000fe200000e0605 */
[----:B------:R-:W-:-:S04]  /*be10*/  IADD3 R4, P0, R30, R4, RZ ;  /* 0x000000041e047210 */ /* 0x000fc80007f1e0ff */
[----:B------:R1:W5:Y:S01]  /*be20*/  LD.E.128 R16, [R2.64] ;  /* 0x0000000802107980 */ /* 0x000362000c101d00 */
[----:B------:R-:W-:-:S05]  /*be30*/  IMAD.X R5, R32, 0x1, R5, P0 ;  /* 0x0000000120057824 */ /* 0x000fca00000e0605 */
[----:B------:R1:W5:Y:S03]  /*be40*/  LD.E.128 R8, [R4.64] ;  /* 0x0000000804087980 */ /* 0x000366000c101d00 */
.L_x_992:
[----:B-1--4-:R-:W-:Y:S05]  /*be50*/  BSYNC B0 ;  /* 0x0000000000007941 */ /* 0x012fea0003800000 */
.L_x_991:
[----:B------:R-:W1:Y:S01]  /*be60*/  SHFL.IDX PT, R4, R28, 0x2, 0x181f ;  /* 0x00581f001c047f89 */ /* 0x000e6200000e0000 */
[C---:B------:R-:W-:Y:S01]  /*be70*/  ISETP.GE.OR P0, PT, R76.reuse, c[0x0][0x27c], P5 ;  /* 0x00009f004c007a0c */ /* 0x040fe20002f06670 */
[----:B------:R-:W-:Y:S01]  /*be80*/  CS2R R46, SRZ ;  /* 0x00000000002e7805 */ /* 0x000fe2000001ff00 */
[----:B------:R-:W-:Y:S01]  /*be90*/  CS2R R44, SRZ ;  /* 0x00000000002c7805 */ /* 0x000fe2000001ff00 */
[----:B------:R-:W2:Y:S04]  /*bea0*/  SHFL.IDX PT, R5, R15, 0x2, 0x181f ;  /* 0x00581f000f057f89 */ /* 0x000ea800000e0000 */
[----:B------:R-:W3:Y:S04]  /*beb0*/  SHFL.IDX PT, R29, R14, 0x2, 0x181f ;  /* 0x00581f000e1d7f89 */ /* 0x000ee800000e0000 */
[----:B------:R-:W4:Y:S02]  /*bec0*/  SHFL.IDX PT, R30, R6, 0x2, 0x181f ;  /* 0x00581f00061e7f89 */ /* 0x000f2400000e0000 */
[C---:B------:R-:W-:Y:S01]  /*bed0*/  @!P0 IMAD.SHL.U32 R2, R76.reuse, 0x2, RZ ;  /* 0x000000024c028824 */ /* 0x040fe200078e00ff */
[----:B------:R-:W-:-:S04]  /*bee0*/  @!P0 SHF.L.U64.HI R3, R76, 0x1, R77 ;  /* 0x000000014c038819 */ /* 0x000fc8000001024d */
[----:B-1----:R-:W-:-:S05]  /*bef0*/  @!P0 IADD3 R4, P1, R4, R2, RZ ;  /* 0x0000000204048210 */ /* 0x002fca0007f3e0ff */
[----:B--2---:R-:W-:Y:S01]  /*bf00*/  @!P0 IMAD.X R5, R5, 0x1, R3, P1 ;  /* 0x0000000105058824 */ /* 0x004fe200008e0603 */
[----:B---3--:R-:W-:Y:S01]  /*bf10*/  @!P0 IADD3 R2, P1, R29, R2, RZ ;  /* 0x000000021d028210 */ /* 0x008fe20007f3e0ff */
[----:B------:R-:W-:-:S03]  /*bf20*/  CS2R R50, SRZ ;  /* 0x0000000000327805 */ /* 0x000fc6000001ff00 */
[----:B------:R1:W2:Y:S01]  /*bf30*/  @!P0 LD.E.128 R44, [R4.64] ;  /* 0x00000008042c8980 */ /* 0x0002a2000c101d00 */
[----:B------:R-:W-:Y:S01]  /*bf40*/  CS2R R48, SRZ ;  /* 0x0000000000307805 */ /* 0x000fe2000001ff00 */
[----:B----4-:R-:W-:-:S05]  /*bf50*/  @!P0 IMAD.X R3, R30, 0x1, R3, P1 ;  /* 0x000000011e038824 */ /* 0x010fca00008e0603 */
[----:B------:R3:W4:Y:S01]  /*bf60*/  @!P0 LD.E.128 R48, [R2.64] ;  /* 0x0000000802308980 */ /* 0x000722000c101d00 */
[----:B-1---5:R-:W-:Y:S01]  /*bf70*/  IMAD.MOV.U32 R4, RZ, RZ, R19 ;  /* 0x000000ffff047224 */ /* 0x022fe200078e0013 */
[----:B------:R-:W-:Y:S01]  /*bf80*/  MOV R5, R18 ;  /* 0x0000001200057202 */ /* 0x000fe20000000f00 */
[----:B---3--:R-:W-:Y:S02]  /*bf90*/  IMAD.MOV.U32 R3, RZ, RZ, R16 ;  /* 0x000000ffff037224 */ /* 0x008fe400078e0010 */
[----:B------:R-:W-:Y:S01]  /*bfa0*/  IMAD.MOV.U32 R2, RZ, RZ, R17 ;  /* 0x000000ffff027224 */ /* 0x000fe200078e0011 */
[----:B------:R-:W-:Y:S01]  /*bfb0*/  PRMT R67, R4, 0x5410, R5 ;  /* 0x0000541004437816 */ /* 0x000fe20000000005 */
[----:B------:R-:W-:Y:S01]  /*bfc0*/  IMAD.MOV.U32 R4, RZ, RZ, R11 ;  /* 0x000000ffff047224 */ /* 0x000fe200078e000b */
[----:B------:R-:W-:Y:S02]  /*bfd0*/  MOV R5, R10 ;  /* 0x0000000a00057202 */ /* 0x000fe40000000f00 */
[----:B------:R-:W-:Y:S01]  /*bfe0*/  PRMT R65, R2, 0x5410, R3 ;  /* 0x0000541002417816 */ /* 0x000fe20000000003 */
[----:B------:R-:W-:-:S02]  /*bff0*/  IMAD.MOV.U32 R3, RZ, RZ, R8 ;  /* 0x000000ffff037224 */ /* 0x000fc400078e0008 */
[----:B------:R-:W-:Y:S01]  /*c000*/  IMAD.MOV.U32 R2, RZ, RZ, R9 ;  /* 0x000000ffff027224 */ /* 0x000fe200078e0009 */
[----:B------:R-:W-:-:S04]  /*c010*/  PRMT R66, R4, 0x5410, R5 ;  /* 0x0000541004427816 */ /* 0x000fc80000000005 */
[----:B------:R-:W-:Y:S01]  /*c020*/  PRMT R64, R2, 0x5410, R3 ;  /* 0x0000541002407816 */ /* 0x000fe20000000003 */
[----:B------:R1:W3:Y:S01]  /*c030*/  SHFL.IDX PT, R29, R15, 0x3, 0x181f ;  /* 0x00781f000f1d7f89 */ /* 0x0002e200000e0000 */
[----:B------:R-:W-:Y:S03]  /*c040*/  BSSY B0, `(.L_x_993) ;  /* 0x0000021000007945 */ /* 0x000fe60003800000 */
[----:B------:R1:W1:Y:S01]  /*c050*/  SHFL.IDX PT, R15, R28, 0x3, 0x181f ;  /* 0x00781f001c0f7f89 */ /* 0x00026200000e0000 */
[----:B------:R-:W-:-:S03]  /*c060*/  CS2R R58, SRZ ;  /* 0x00000000003a7805 */ /* 0x000fc6000001ff00 */
[----:B------:R-:W1:Y:S01]  /*c070*/  SHFL.IDX PT, R14, R14, 0x3, 0x181f ;  /* 0x00781f000e0e7f89 */ /* 0x000e6200000e0000 */
[----:B------:R-:W-:-:S03]  /*c080*/  CS2R R56, SRZ ;  /* 0x0000000000387805 */ /* 0x000fc6000001ff00 */
[----:B------:R-:W1:Y:S01]  /*c090*/  SHFL.IDX PT, R6, R6, 0x3, 0x181f ;  /* 0x00781f0006067f89 */ /* 0x000e6200000e0000 */
[----:B------:R-:W-:Y:S01]  /*c0a0*/  CS2R R54, SRZ ;  /* 0x0000000000367805 */ /* 0x000fe2000001ff00 */
[----:B------:R-:W-:Y:S01]  /*c0b0*/  CS2R R52, SRZ ;  /* 0x0000000000347805 */ /* 0x000fe2000001ff00 */
[----:B--2---:R-:W-:Y:S01]  /*c0c0*/  IMAD.MOV.U32 R4, RZ, RZ, R47 ;  /* 0x000000ffff047224 */ /* 0x004fe200078e002f */
[----:B------:R-:W-:Y:S01]  /*c0d0*/  MOV R5, R46 ;  /* 0x0000002e00057202 */ /* 0x000fe20000000f00 */
[----:B------:R-:W-:Y:S01]  /*c0e0*/  IMAD.MOV.U32 R3, RZ, RZ, R44 ;  /* 0x000000ffff037224 */ /* 0x000fe200078e002c */
[----:B------:R-:W-:Y:S02]  /*c0f0*/  MOV R2, R45 ;  /* 0x0000002d00027202 */ /* 0x000fe40000000f00 */
[----:B------:R-:W-:Y:S02]  /*c100*/  PRMT R71, R4, 0x5410, R5 ;  /* 0x0000541004477816 */ /* 0x000fe40000000005 */
[----:B------:R-:W-:Y:S01]  /*c110*/  PRMT R69, R2, 0x5410, R3 ;  /* 0x0000541002457816 */ /* 0x000fe20000000003 */
[----:B----4-:R-:W-:Y:S01]  /*c120*/  IMAD.MOV.U32 R5, RZ, RZ, R50 ;  /* 0x000000ffff057224 */ /* 0x010fe200078e0032 */
[----:B------:R-:W-:Y:S01]  /*c130*/  MOV R3, R48 ;  /* 0x0000003000037202 */ /* 0x000fe20000000f00 */
[----:B------:R-:W-:-:S02]  /*c140*/  IMAD.MOV.U32 R4, RZ, RZ, R51 ;  /* 0x000000ffff047224 */ /* 0x000fc400078e0033 */
[----:B------:R-:W-:-:S03]  /*c150*/  IMAD.MOV.U32 R2, RZ, RZ, R49 ;  /* 0x000000ffff027224 */ /* 0x000fc600078e0031 */
[----:B------:R-:W-:Y:S02]  /*c160*/  PRMT R70, R4, 0x5410, R5 ;  /* 0x0000541004467816 */ /* 0x000fe40000000005 */
[----:B------:R-:W-:Y:S01]  /*c170*/  PRMT R68, R2, 0x5410, R3 ;  /* 0x0000541002447816 */ /* 0x000fe20000000003 */
[----:B------:R-:W-:Y:S05]  /*c180*/  @P6 BRA `(.L_x_994) ;  /* 0x000000c000006947 */ /* 0x000fea0003800000 */
[----:B-1-3--:R-:W-:Y:S01]  /*c190*/  CS2R R56, SRZ ;  /* 0x0000000000387805 */ /* 0x00afe2000001ff00 */
[----:B------:R-:W-:Y:S01]  /*c1a0*/  CS2R R54, SRZ ;  /* 0x0000000000367805 */ /* 0x000fe2000001ff00 */
[----:B------:R-:W-:Y:S01]  /*c1b0*/  CS2R R52, SRZ ;  /* 0x0000000000347805 */ /* 0x000fe2000001ff00 */
[----:B------:R-:W-:Y:S05]  /*c1c0*/  @P2 BRA `(.L_x_994) ;  /* 0x0000008000002947 */ /* 0x000fea0003800000 */
[C---:B------:R-:W-:Y:S01]  /*c1d0*/  IMAD.SHL.U32 R2, R76.reuse, 0x2, RZ ;  /* 0x000000024c027824 */ /* 0x040fe200078e00ff */
[----:B------:R-:W-:-:S04]  /*c1e0*/  SHF.L.U64.HI R3, R76, 0x1, R77 ;  /* 0x000000014c037819 */ /* 0x000fc8000001024d */
[-C--:B------:R-:W-:Y:S02]  /*c1f0*/  IADD3 R4, P1, R15, R2.reuse, RZ ;  /* 0x000000020f047210 */ /* 0x080fe40007f3e0ff */
[----:B------:R-:W-:-:S03]  /*c200*/  IADD3 R2, P0, R14, R2, RZ ;  /* 0x000000020e027210 */ /* 0x000fc60007f1e0ff */
[--C-:B------:R-:W-:Y:S02]  /*c210*/  IMAD.X R5, R29, 0x1, R3.reuse, P1 ;  /* 0x000000011d057824 */ /* 0x100fe400008e0603 */
[----:B------:R-:W-:-:S03]  /*c220*/  IMAD.X R3, R6, 0x1, R3, P0 ;  /* 0x0000000106037824 */ /* 0x000fc600000e0603 */
[----:B------:R1:W5:Y:S04]  /*c230*/  LD.E.128 R56, [R4.64] ;  /* 0x0000000804387980 */ /* 0x000368000c101d00 */
[----:B------:R1:W5:Y:S02]  /*c240*/  LD.E.128 R52, [R2.64] ;  /* 0x0000000802347980 */ /* 0x000364000c101d00 */
.L_x_994:
[----:B-1-3--:R-:W-:Y:S05]  /*c250*/  BSYNC B0 ;  /* 0x0000000000007941 */ /* 0x00afea0003800000 */
.L_x_993:
[----:B------:R-:W-:Y:S01]  /*c260*/  IADD3 R4, -R94, R60, RZ ;  /* 0x0000003c5e047210 */ /* 0x000fe20007ffe1ff */
[----:B-----5:R-:W-:Y:S01]  /*c270*/  IMAD.MOV.U32 R2, RZ, RZ, R58 ;  /* 0x000000ffff027224 */ /* 0x020fe200078e003a */
[----:B------:R-:W-:-:S04]  /*c280*/  DEPBAR.LE SB0, 0x1 ;  /* 0x000080400000791a */ /* 0x000fc80000000000 */
[----:B------:R-:W-:Y:S01]  /*c290*/  IMNMX R62, R4, 0x80, PT ;  /* 0x00000080043e7817 */ /* 0x000fe20003800200 */
[----:B------:R-:W-:Y:S01]  /*c2a0*/  IMAD.MOV.U32 R5, RZ, RZ, R59 ;  /* 0x000000ffff057224 */ /* 0x000fe200078e003b */
[----:B------:R-:W-:Y:S01]  /*c2b0*/  MOV R4, R55 ;  /* 0x0000003700047202 */ /* 0x000fe20000000f00 */
[----:B------:R-:W-:Y:S01]  /*c2c0*/  IMAD.MOV.U32 R3, RZ, RZ, R56 ;  /* 0x000000ffff037224 */ /* 0x000fe200078e0038 */
[----:B------:R-:W-:Y:S01]  /*c2d0*/  BAR.SYNC.DEFER_BLOCKING 0x0 ;  /* 0x0000000000007b1d */ /* 0x000fe20000010000 */
[----:B------:R-:W-:Y:S02]  /*c2e0*/  ISETP.GE.OR P0, PT, R101, R62, P2 ;  /* 0x0000003e6500720c */ /* 0x000fe40001706670 */
        /* <DEDUP_REMOVED lines=10> */
[----:B------:R-:W-:Y:S01]  /*c390*/  IMAD.MOV.U32 R2, RZ, RZ, c[0x0][0x27c] ;  /* 0x00009f00ff027624 */ /* 0x000fe200078e00ff */
[----:B------:R-:W1:Y:S01]  /*c3a0*/  LDS.128 R32, [R210+0x100] ;  /* 0x00010000d2207984 */ /* 0x000e620000000c00 */
[C---:B------:R-:W-:Y:S01]  /*c3b0*/  IMAD.SHL.U32 R6, R101.reuse, 0x40, RZ ;  /* 0x0000004065067824 */ /* 0x040fe200078e00ff */
[----:B------:R-:W-:Y:S01]  /*c3c0*/  SHF.R.U64 R15, R20, 0x10, R21 ;  /* 0x00000010140f7819 */ /* 0x000fe20000001215 */
[----:B------:R-:W-:Y:S01]  /*c3d0*/  IMAD.SHL.U32 R14, R101, 0x40, RZ ;  /* 0x00000040650e7824 */ /* 0x000fe200078e00ff */
[----:B------:R-:W-:Y:S02]  /*c3e0*/  LEA.HI R2, R2, R102, RZ, 0x1d ;  /* 0x0000006602027211 */ /* 0x000fe400078fe8ff */
[----:B------:R-:W-:-:S02]  /*c3f0*/  LOP3.LUT R6, R6, 0x1c0, RZ, 0xc0, !PT ;  /* 0x000001c006067812 */ /* 0x000fc400078ec0ff */
[----:B------:R-:W-:Y:S01]  /*c400*/  SHF.R.S32.HI R4, RZ, 0x1f, R2 ;  /* 0x0000001fff047819 */ /* 0x000fe20000011402 */
[----:B------:R-:W-:Y:S01]  /*c410*/  IMAD.SHL.U32 R3, R2, 0x8, RZ ;  /* 0x0000000802037824 */ /* 0x000fe200078e00ff */
[----:B------:R-:W-:Y:S02]  /*c420*/  LOP3.LUT R14, R14, 0x1c0, RZ, 0xc0, !PT ;  /* 0x000001c00e0e7812 */ /* 0x000fe400078ec0ff */
[----:B------:R-:W-:Y:S02]  /*c430*/  LEA.HI R2, R4, R2, RZ, 0x3 ;  /* 0x0000000204027211 */ /* 0x000fe400078f18ff */
[----:B------:R-:W-:Y:S02]  /*c440*/  SHF.R.U32.HI R6, RZ, 0x3, R6 ;  /* 0x00000003ff067819 */ /* 0x000fe40000011606 */
[----:B------:R-:W-:Y:S01]  /*c450*/  LOP3.LUT R3, R14, 0x38, R3, 0xf8, !PT ;  /* 0x000000380e037812 */ /* 0x000fe200078ef803 */
[----:B------:R-:W-:Y:S01]  /*c460*/  IMAD.SHL.U32 R2, R2, 0x400, RZ ;  /* 0x0000040002027824 */ /* 0x000fe200078e00ff */
[----:B------:R-:W-:-:S02]  /*c470*/  SHF.R.U32.HI R4, RZ, 0x10, R21 ;  /* 0x00000010ff047819 */ /* 0x000fc40000011615 */
[----:B------:R-:W-:Y:S02]  /*c480*/  LOP3.LUT R3, R3, R6, RZ, 0x3c, !PT ;  /* 0x0000000603037212 */ /* 0x000fe400078e3cff */
[----:B------:R-:W-:Y:S02]  /*c490*/  LOP3.LUT R2, R2, 0x7fffe000, RZ, 0xc0, !PT ;  /* 0x7fffe00002027812 */ /* 0x000fe400078ec0ff */
[----:B------:R-:W-:Y:S02]  /*c4a0*/  SHF.R.U64 R6, R24, 0x10, R25 ;  /* 0x0000001018067819 */ /* 0x000fe40000001219 */
[----:B------:R-:W-:Y:S02]  /*c4b0*/  IADD3 R2, R3, R2, R7 ;  /* 0x0000000203027210 */ /* 0x000fe40007ffe007 */
[--C-:B------:R-:W-:Y:S02]  /*c4c0*/  SHF.R.U64 R14, R26, 0x10, R27.reuse ;  /* 0x000000101a0e7819 */ /* 0x100fe4000000121b */
[----:B------:R-:W-:Y:S01]  /*c4d0*/  SHF.R.U32.HI R3, RZ, 0x10, R27 ;  /* 0x00000010ff037819 */ /* 0x000fe2000001161b */
[----:B------:R-:W-:Y:S01]  /*c4e0*/  IMAD.SHL.U32 R42, R2, 0x2, RZ ;  /* 0x00000002022a7824 */ /* 0x000fe200078e00ff */
[----:B------:R-:W-:-:S02]  /*c4f0*/  SHF.R.U32.HI R2, RZ, 0x10, R25 ;  /* 0x00000010ff027819 */ /* 0x000fc40000011619 */
[----:B------:R-:W-:Y:S02]  /*c500*/  SHF.R.U64 R20, R22, 0x10, R23 ;  /* 0x0000001016147819 */ /* 0x000fe40000001217 */
[----:B------:R-:W2:Y:S01]  /*c510*/  LDS.128 R28, [R42+0x100] ;  /* 0x000100002a1c7984 */ /* 0x000ea20000000c00 */
[----:B------:R-:W-:Y:S02]  /*c520*/  PRMT R25, R36, 0x5432, R15 ;  /* 0x0000543224197816 */ /* 0x000fe4000000000f */
[----:B------:R-:W-:Y:S01]  /*c530*/  SHF.R.U32.HI R5, RZ, 0x10, R23 ;  /* 0x00000010ff057819 */ /* 0x000fe20000011617 */
[----:B-1----:R-:W-:Y:S01]  /*c540*/  IMAD.U32 R22, R34, 0x10000, RZ ;  /* 0x0001000022167824 */ /* 0x002fe200078e00ff */
[----:B------:R-:W-:Y:S01]  /*c550*/  PRMT R27, R37, 0x5432, R6 ;  /* 0x00005432251b7816 */ /* 0x000fe20000000006 */
[----:B------:R-:W-:Y:S01]  /*c560*/  IMAD.U32 R21, R35, 0x10000, RZ ;  /* 0x0001000023157824 */ /* 0x000fe200078e00ff */
[----:B------:R-:W-:Y:S02]  /*c570*/  PRMT R24, R36, 0x5410, R4 ;  /* 0x0000541024187816 */ /* 0x000fe40000000004 */
[----:B------:R-:W-:-:S02]  /*c580*/  SHF.L.U32 R36, R33, 0x10, RZ ;  /* 0x0000001021247819 */ /* 0x000fc400000006ff */
[----:B------:R-:W-:Y:S01]  /*c590*/  LOP3.LUT R23, R33, 0xffff0000, RZ, 0xc0, !PT ;  /* 0xffff000021177812 */ /* 0x000fe200078ec0ff */
[----:B------:R-:W-:Y:S01]  /*c5a0*/  IMAD.U32 R63, R24, 0x10000, RZ ;  /* 0x00010000183f7824 */ /* 0x000fe200078e00ff */
[C---:B------:R-:W-:Y:S02]  /*c5b0*/  PRMT R41, R39.reuse, 0x5432, R14 ;  /* 0x0000543227297816 */ /* 0x040fe4000000000e */
[----:B------:R-:W-:Y:S02]  /*c5c0*/  LOP3.LUT R33, R34, 0xffff0000, RZ, 0xc0, !PT ;  /* 0xffff000022217812 */ /* 0x000fe400078ec0ff */
[----:B------:R-:W-:Y:S02]  /*c5d0*/  PRMT R39, R39, 0x5410, R20 ;  /* 0x0000541027277816 */ /* 0x000fe40000000014 */
[----:B------:R-:W-:Y:S01]  /*c5e0*/  LOP3.LUT R34, R35, 0xffff0000, RZ, 0xc0, !PT ;  /* 0xffff000023227812 */ /* 0x000fe200078ec0ff */
[----:B------:R-:W-:Y:S01]  /*c5f0*/  IMAD.U32 R35, R25, 0x10000, RZ ;  /* 0x0001000019237824 */ /* 0x000fe200078e00ff */
[----:B------:R-:W-:Y:S01]  /*c600*/  PRMT R26, R37, 0x5410, R2 ;  /* 0x00005410251a7816 */ /* 0x000fe20000000002 */
[----:B------:R-:W-:Y:S01]  /*c610*/  IMAD.U32 R37, R32, 0x10000, RZ ;  /* 0x0001000020257824 */ /* 0x000fe200078e00ff */
[----:B------:R-:W-:-:S02]  /*c620*/  PRMT R40, R38, 0x5432, R3 ;  /* 0x0000543226287816 */ /* 0x000fc40000000003 */
[----:B------:R-:W-:Y:S02]  /*c630*/  PRMT R38, R38, 0x5410, R5 ;  /* 0x0000541026267816 */ /* 0x000fe40000000005 */
[----:B------:R-:W-:Y:S02]  /*c640*/  LOP3.LUT R32, R32, 0xffff0000, RZ, 0xc0, !PT ;  /* 0xffff000020207812 */ /* 0x000fe400078ec0ff */
[----:B------:R-:W-:Y:S01]  /*c650*/  SHF.L.U32 R60, R38, 0x10, RZ ;  /* 0x00000010263c7819 */ /* 0x000fe200000006ff */
[C---:B--2---:R-:W-:Y:S01]  /*c660*/  IMAD.U32 R14, R29.reuse, 0x10000, RZ ;  /* 0x000100001d0e7824 */ /* 0x044fe200078e00ff */
[----:B------:R-:W-:Y:S01]  /*c670*/  LOP3.LUT R6, R29, 0xffff0000, RZ, 0xc0, !PT ;  /* 0xffff00001d067812 */ /* 0x000fe200078ec0ff */
[C---:B------:R-:W-:Y:S01]  /*c680*/  IMAD.U32 R20, R28.reuse, 0x10000, RZ ;  /* 0x000100001c147824 */ /* 0x040fe200078e00ff */
[----:B------:R-:W-:Y:S01]  /*c690*/  SHF.L.U32 R29, R27, 0x10, RZ ;  /* 0x000000101b1d7819 */ /* 0x000fe200000006ff */
[C---:B------:R-:W-:Y:S01]  /*c6a0*/  IMAD.U32 R3, R31.reuse, 0x10000, RZ ;  /* 0x000100001f037824 */ /* 0x040fe200078e00ff */
[----:B------:R-:W-:Y:S01]  /*c6b0*/  LOP3.LUT R15, R28, 0xffff0000, RZ, 0xc0, !PT ;  /* 0xffff00001c0f7812 */ /* 0x000fe200078ec0ff */
[C---:B------:R-:W-:Y:S01]  /*c6c0*/  FMUL.FTZ R28, R20.reuse, R35 ;  /* 0x00000023141c7220 */ /* 0x040fe20000410000 */
[----:B------:R-:W-:Y:S01]  /*c6d0*/  LOP3.LUT R2, R31, 0xffff0000, RZ, 0xc0, !PT ;  /* 0xffff00001f027812 */ /* 0x000fe200078ec0ff */
[----:B------:R-:W-:Y:S01]  /*c6e0*/  FMUL.FTZ R20, R20, R29 ;  /* 0x0000001d14147220 */ /* 0x000fe20000410000 */
[----:B------:R-:W-:Y:S01]  /*c6f0*/  LOP3.LUT R4, R30, 0xffff0000, RZ, 0xc0, !PT ;  /* 0xffff00001e047812 */ /* 0x000fe200078ec0ff */
[----:B------:R-:W-:-:S02]  /*c700*/  IMAD.U32 R31, R26, 0x10000, RZ ;  /* 0x000100001a1f7824 */ /* 0x000fc400078e00ff */
[----:B------:R-:W-:Y:S02]  /*c710*/  IMAD.U32 R5, R30, 0x10000, RZ ;  /* 0x000100001e057824 */ /* 0x000fe400078e00ff */
[----:B------:R-:W-:Y:S02]  /*c720*/  IMAD.U32 R30, R40, 0x10000, RZ ;  /* 0x00010000281e7824 */ /* 0x000fe400078e00ff */
[C---:B------:R-:W-:Y:S02]  /*c730*/  FFMA.FTZ R43, R37.reuse, R29, -R28 ;  /* 0x0000001d252b7223 */ /* 0x040fe4000001081c */
[----:B------:R-:W-:Y:S01]  /*c740*/  FFMA.FTZ R35, R37, R35, R20 ;  /* 0x0000002325237223 */ /* 0x000fe20000010014 */
[----:B------:R-:W-:Y:S01]  /*c750*/  LOP3.LUT R37, R25, 0xffff0000, RZ, 0xc0, !PT ;  /* 0xffff000019257812 */ /* 0x000fe200078ec0ff */
[C---:B------:R-:W-:Y:S02]  /*c760*/  FMUL.FTZ R28, R14.reuse, R63 ;  /* 0x0000003f0e1c7220 */ /* 0x040fe40000410000 */
[----:B------:R-:W-:-:S02]  /*c770*/  FMUL.FTZ R20, R14, R31 ;  /* 0x0000001f0e147220 */ /* 0x000fc40000410000 */
[C---:B------:R-:W-:Y:S02]  /*c780*/  FMUL.FTZ R14, R3.reuse, R60 ;  /* 0x0000003c030e7220 */ /* 0x040fe40000410000 */
[-C--:B------:R-:W-:Y:S02]  /*c790*/  FMUL.FTZ R3, R3, R30.reuse ;  /* 0x0000001e03037220 */ /* 0x080fe40000410000 */
[----:B------:R-:W-:Y:S02]  /*c7a0*/  FFMA.FTZ R31, R36, R31, -R28 ;  /* 0x0000001f241f7223 */ /* 0x000fe4000001081c */
[----:B------:R-:W-:Y:S01]  /*c7b0*/  FFMA.FTZ R30, R21, R30, -R14 ;  /* 0x0000001e151e7223 */ /* 0x000fe2000001080e */
[----:B------:R-:W-:Y:S01]  /*c7c0*/  LOP3.LUT R14, R27, 0xffff0000, RZ, 0xc0, !PT ;  /* 0xffff00001b0e7812 */ /* 0x000fe200078ec0ff */
[----:B------:R-:W-:Y:S01]  /*c7d0*/  FFMA.FTZ R28, R21, R60, R3 ;  /* 0x0000003c151c7223 */ /* 0x000fe20000010003 */
[----:B------:R-:W-:Y:S01]  /*c7e0*/  LOP3.LUT R21, R26, 0xffff0000, RZ, 0xc0, !PT ;  /* 0xffff00001a157812 */ /* 0x000fe200078ec0ff */
[----:B------:R-:W-:Y:S01]  /*c7f0*/  FMUL.FTZ R3, R15, R37 ;  /* 0x000000250f037220 */ /* 0x000fe20000410000 */
[----:B------:R-:W-:Y:S01]  /*c800*/  LOP3.LUT R26, R24, 0xffff0000, RZ, 0xc0, !PT ;  /* 0xffff0000181a7812 */ /* 0x000fe200078ec0ff */
[----:B------:R-:W-:Y:S01]  /*c810*/  FFMA.FTZ R29, R36, R63, R20 ;  /* 0x0000003f241d7223 */ /* 0x000fe20000010014 */
[C---:B------:R-:W-:Y:S01]  /*c820*/  LOP3.LUT R27, R39.reuse, 0xffff0000, RZ, 0xc0, !PT ;  /* 0xffff0000271b7812 */ /* 0x040fe200078ec0ff */
[----:B------:R-:W-:-:S02]  /*c830*/  IMAD.U32 R36, R39, 0x10000, RZ ;  /* 0x0001000027247824 */ /* 0x000fc400078e00ff */
[-C--:B------:R-:W-:Y:S02]  /*c840*/  FMUL.FTZ R15, R15, R14.reuse ;  /* 0x0000000e0f0f7220 */ /* 0x080fe40000410000 */
[----:B------:R-:W-:Y:S02]  /*c850*/  FFMA.FTZ R24, R32, R14, -R3 ;  /* 0x0000000e20187223 */ /* 0x000fe40000010803 */
[C---:B------:R-:W-:Y:S02]  /*c860*/  FMUL.FTZ R14, R6.reuse, R26 ;  /* 0x0000001a060e7220 */ /* 0x040fe40000410000 */
[----:B------:R-:W-:Y:S01]  /*c870*/  FMUL.FTZ R3, R6, R21 ;  /* 0x0000001506037220 */ /* 0x000fe20000410000 */
[----:B------:R-:W-:Y:S01]  /*c880*/  F2FP.BF16.PACK_AB R24, R24, R43 ;  /* 0x0000002b1818723e */ /* 0x000fe200000010ff */
[----:B------:R-:W-:Y:S02]  /*c890*/  IMAD.U32 R25, R41, 0x10000, RZ ;  /* 0x0001000029197824 */ /* 0x000fe400078e00ff */
[----:B------:R-:W-:-:S02]  /*c8a0*/  FMUL.FTZ R6, R5, R36 ;  /* 0x0000002405067220 */ /* 0x000fc40000410000 */
[----:B------:R-:W-:Y:S02]  /*c8b0*/  FFMA.FTZ R20, R32, R37, R15 ;  /* 0x0000002520147223 */ /* 0x000fe4000001000f */
[C---:B------:R-:W-:Y:S02]  /*c8c0*/  FFMA.FTZ R21, R23.reuse, R21, -R14 ;  /* 0x0000001517157223 */ /* 0x040fe4000001080e */
[----:B------:R-:W-:Y:S01]  /*c8d0*/  FFMA.FTZ R15, R23, R26, R3 ;  /* 0x0000001a170f7223 */ /* 0x000fe20000010003 */
[----:B------:R-:W-:Y:S01]  /*c8e0*/  LOP3.LUT R26, R38, 0xffff0000, RZ, 0xc0, !PT ;  /* 0xffff0000261a7812 */ /* 0x000fe200078ec0ff */
[-C--:B------:R-:W-:Y:S01]  /*c8f0*/  FMUL.FTZ R3, R5, R25.reuse ;  /* 0x0000001905037220 */ /* 0x080fe20000410000 */
[----:B------:R-:W-:Y:S01]  /*c900*/  LOP3.LUT R23, R40, 0xffff0000, RZ, 0xc0, !PT ;  /* 0xffff000028177812 */ /* 0x000fe200078ec0ff */
[C---:B------:R-:W-:Y:S01]  /*c910*/  FFMA.FTZ R14, R22.reuse, R25, -R6 ;  /* 0x00000019160e7223 */ /* 0x040fe20000010806 */
[----:B------:R-:W-:Y:S01]  /*c920*/  LOP3.LUT R25, R41, 0xffff0000, RZ, 0xc0, !PT ;  /* 0xffff000029197812 */ /* 0x000fe200078ec0ff */
[----:B------:R-:W-:Y:S01]  /*c930*/  FFMA.FTZ R6, R22, R36, R3 ;  /* 0x0000002416067223 */ /* 0x000fe20000010003 */
[----:B------:R-:W-:Y:S01]  /*c940*/  F2FP.BF16.PACK_AB R20, R20, R35 ;  /* 0x000000231414723e */ /* 0x000fe200000010ff */
[----:B------:R-:W-:-:S02]  /*c950*/  FMUL.FTZ R5, R4, R27 ;  /* 0x0000001b04057220 */ /* 0x000fc40000410000 */
[----:B------:R-:W-:Y:S02]  /*c960*/  FMUL.FTZ R3, R2, R26 ;  /* 0x0000001a02037220 */ /* 0x000fe40000410000 */
[----:B------:R-:W-:Y:S02]  /*c970*/  FMUL.FTZ R4, R4, R25 ;  /* 0x0000001904047220 */ /* 0x000fe40000410000 */
[----:B------:R-:W-:Y:S02]  /*c980*/  FMUL.FTZ R2, R2, R23 ;  /* 0x0000001702027220 */ /* 0x000fe40000410000 */
[----:B------:R-:W-:Y:S01]  /*c990*/  FFMA.FTZ R5, R33, R25, -R5 ;  /* 0x0000001921057223 */ /* 0x000fe20000010805 */
[----:B------:R-:W-:Y:S01]  /*c9a0*/  F2FP.BF16.PACK_AB R25, R21, R31 ;  /* 0x0000001f1519723e */ /* 0x000fe200000010ff */
[----:B------:R-:W-:Y:S01]  /*c9b0*/  FFMA.FTZ R3, R34, R23, -R3 ;  /* 0x0000001722037223 */ /* 0x000fe20000010803 */
[----:B------:R-:W-:Y:S01]  /*c9c0*/  F2FP.BF16.PACK_AB R21, R15, R29 ;  /* 0x0000001d0f15723e */ /* 0x000fe200000010ff */
[----:B------:R-:W-:-:S02]  /*c9d0*/  FFMA.FTZ R4, R33, R27, R4 ;  /* 0x0000001b21047223 */ /* 0x000fc40000010004 */
[----:B------:R-:W-:Y:S01]  /*c9e0*/  FFMA.FTZ R2, R34, R26, R2 ;  /* 0x0000001a22027223 */ /* 0x000fe20000010002 */
[----:B------:R-:W-:Y:S02]  /*c9f0*/  F2FP.BF16.PACK_AB R26, R5, R14 ;  /* 0x0000000e051a723e */ /* 0x000fe400000010ff */
[----:B------:R-:W-:Y:S02]  /*ca00*/  F2FP.BF16.PACK_AB R27, R3, R30 ;  /* 0x0000001e031b723e */ /* 0x000fe400000010ff */
[----:B------:R-:W-:Y:S02]  /*ca10*/  F2FP.BF16.PACK_AB R22, R4, R6 ;  /* 0x000000060416723e */ /* 0x000fe400000010ff */
[----:B------:R-:W-:Y:S01]  /*ca20*/  F2FP.BF16.PACK_AB R23, R2, R28 ;  /* 0x0000001c0217723e */ /* 0x000fe200000010ff */
[----:B------:R1:W-:Y:S04]  /*ca30*/  STS.128 [R210+0x100], R24 ;  /* 0x00010018d2007388 */ /* 0x0003e80000000c00 */
[----:B------:R1:W-:Y:S02]  /*ca40*/  STS.128 [R42+0x100], R20 ;  /* 0x000100142a007388 */ /* 0x0003e40000000c00 */
.L_x_996:
[----:B------:R-:W-:Y:S05]  /*ca50*/  BSYNC B0 ;  /* 0x0000000000007941 */ /* 0x000fea0003800000 */
.L_x_995:
        /* <DEDUP_REMOVED lines=10> */
[----:B------:R-:W-:Y:S01]  /*cb00*/  SHF.R.U64 R8, R8, 0x10, R9 ;  /* 0x0000001008087819 */ /* 0x000fe20000001209 */
[----:B------:R-:W-:Y:S01]  /*cb10*/  IMAD.SHL.U32 R6, R6, 0x40, RZ ;  /* 0x0000004006067824 */ /* 0x000fe200078e00ff */
[----:B------:R-:W-:Y:S01]  /*cb20*/  SHF.R.S32.HI R4, RZ, 0x1f, R2 ;  /* 0x0000001fff047819 */ /* 0x000fe20000011402 */
[----:B------:R-:W-:Y:S01]  /*cb30*/  IMAD.SHL.U32 R3, R2, 0x8, RZ ;  /* 0x0000000802037824 */ /* 0x000fe200078e00ff */
[----:B------:R-:W-:-:S02]  /*cb40*/  LOP3.LUT R5, R5, 0x1c0, RZ, 0xc0, !PT ;  /* 0x000001c005057812 */ /* 0x000fc400078ec0ff */
[----:B------:R-:W-:Y:S02]  /*cb50*/  LEA.HI R2, R4, R2, RZ, 0x3 ;  /* 0x0000000204027211 */ /* 0x000fe400078f18ff */
[----:B------:R-:W-:Y:S02]  /*cb60*/  LOP3.LUT R6, R6, 0x1c0, RZ, 0xc0, !PT ;  /* 0x000001c006067812 */ /* 0x000fe400078ec0ff */
[----:B------:R-:W-:Y:S01]  /*cb70*/  SHF.R.U32.HI R5, RZ, 0x3, R5 ;  /* 0x00000003ff057819 */ /* 0x000fe20000011605 */
[----:B------:R-:W-:Y:S01]  /*cb80*/  IMAD.SHL.U32 R2, R2, 0x400, RZ ;  /* 0x0000040002027824 */ /* 0x000fe200078e00ff */
[----:B------:R-:W-:Y:S02]  /*cb90*/  LOP3.LUT R3, R6, 0x38, R3, 0xf8, !PT ;  /* 0x0000003806037812 */ /* 0x000fe400078ef803 */
[----:B------:R-:W-:Y:S02]  /*cba0*/  SHF.R.U64 R6, R16, 0x10, R17 ;  /* 0x0000001010067819 */ /* 0x000fe40000001211 */
[----:B------:R-:W-:-:S02]  /*cbb0*/  LOP3.LUT R3, R3, R5, RZ, 0x3c, !PT ;  /* 0x0000000503037212 */ /* 0x000fc400078e3cff */
[----:B------:R-:W-:Y:S02]  /*cbc0*/  LOP3.LUT R2, R2, 0x7fffe000, RZ, 0xc0, !PT ;  /* 0x7fffe00002027812 */ /* 0x000fe400078ec0ff */
[--C-:B------:R-:W-:Y:S02]  /*cbd0*/  SHF.R.U64 R14, R18, 0x10, R19.reuse ;  /* 0x00000010120e7819 */ /* 0x100fe40000001213 */
[----:B------:R-:W-:Y:S02]  /*cbe0*/  IADD3 R2, R3, R2, R12 ;  /* 0x0000000203027210 */ /* 0x000fe40007ffe00c */
[----:B------:R-:W-:Y:S02]  /*cbf0*/  SHF.R.U32.HI R3, RZ, 0x10, R19 ;  /* 0x00000010ff037819 */ /* 0x000fe40000011613 */
[----:B------:R-:W-:Y:S01]  /*cc00*/  PRMT R15, R64, 0x5432, R8 ;  /* 0x00005432400f7816 */ /* 0x000fe20000000008 */
[----:B------:R-:W-:Y:S01]  /*cc10*/  IMAD.SHL.U32 R34, R2, 0x2, RZ ;  /* 0x0000000202227824 */ /* 0x000fe200078e00ff */
[----:B------:R-:W-:-:S02]  /*cc20*/  SHF.R.U32.HI R2, RZ, 0x10, R17 ;  /* 0x00000010ff027819 */ /* 0x000fc40000011611 */
[----:B------:R-:W-:Y:S02]  /*cc30*/  SHF.R.U32.HI R4, RZ, 0x10, R9 ;  /* 0x00000010ff047819 */ /* 0x000fe40000011609 */
[----:B-1----:R-:W1:Y:S01]  /*cc40*/  LDS.128 R20, [R34+0x100] ;  /* 0x0001000022147984 */ /* 0x002e620000000c00 */
[--C-:B------:R-:W-:Y:S02]  /*cc50*/  SHF.R.U64 R9, R10, 0x10, R11.reuse ;  /* 0x000000100a097819 */ /* 0x100fe4000000120b */
[----:B------:R-:W-:Y:S02]  /*cc60*/  SHF.R.U32.HI R5, RZ, 0x10, R11 ;  /* 0x00000010ff057819 */ /* 0x000fe4000001160b */
[----:B------:R-:W-:Y:S02]  /*cc70*/  PRMT R17, R65, 0x5432, R6 ;  /* 0x0000543241117816 */ /* 0x000fe40000000006 */
[----:B------:R-:W-:Y:S02]  /*cc80*/  PRMT R30, R66, 0x5432, R9 ;  /* 0x00005432421e7816 */ /* 0x000fe40000000009 */
[----:B------:R-:W-:-:S02]  /*cc90*/  PRMT R32, R67, 0x5432, R14 ;  /* 0x0000543243207816 */ /* 0x000fc4000000000e */
[----:B------:R-:W-:Y:S02]  /*cca0*/  PRMT R16, R65, 0x5410, R2 ;  /* 0x0000541041107816 */ /* 0x000fe40000000002 */
[----:B------:R-:W-:Y:S02]  /*ccb0*/  PRMT R14, R64, 0x5410, R4 ;  /* 0x00005410400e7816 */ /* 0x000fe40000000004 */
[----:B------:R-:W-:Y:S02]  /*ccc0*/  PRMT R31, R67, 0x5410, R3 ;  /* 0x00005410431f7816 */ /* 0x000fe40000000003 */
[----:B------:R-:W-:Y:S01]  /*ccd0*/  PRMT R29, R66, 0x5410, R5 ;  /* 0x00005410421d7816 */ /* 0x000fe20000000005 */
[----:B------:R-:W-:Y:S01]  /*cce0*/  IMAD.U32 R36, R14, 0x10000, RZ ;  /* 0x000100000e247824 */ /* 0x000fe200078e00ff */
[----:B------:R-:W-:-:S03]  /*ccf0*/  LOP3.LUT R37, R15, 0xffff0000, RZ, 0xc0, !PT ;  /* 0xffff00000f257812 */ /* 0x000fc600078ec0ff */
[----:B------:R-:W-:Y:S02]  /*cd00*/  IMAD.U32 R35, R29, 0x10000, RZ ;  /* 0x000100001d237824 */ /* 0x000fe400078e00ff */
[C---:B-1----:R-:W-:Y:S01]  /*cd10*/  IMAD.U32 R10, R20.reuse, 0x10000, RZ ;  /* 0x00010000140a7824 */ /* 0x042fe200078e00ff */
[----:B------:R-:W-:Y:S01]  /*cd20*/  SHF.L.U32 R8, R21, 0x10, RZ ;  /* 0x0000001015087819 */ /* 0x000fe200000006ff */
[----:B------:R-:W-:Y:S01]  /*cd30*/  IMAD.U32 R3, R23, 0x10000, RZ ;  /* 0x0001000017037824 */ /* 0x000fe200078e00ff */
[----:B------:R-:W-:Y:S01]  /*cd40*/  LOP3.LUT R6, R21, 0xffff0000, RZ, 0xc0, !PT ;  /* 0xffff000015067812 */ /* 0x000fe200078ec0ff */
[----:B------:R-:W-:Y:S01]  /*cd50*/  IMAD.U32 R21, R17, 0x10000, RZ ;  /* 0x0001000011157824 */ /* 0x000fe200078e00ff */
[----:B------:R-:W-:Y:S01]  /*cd60*/  LOP3.LUT R9, R20, 0xffff0000, RZ, 0xc0, !PT ;  /* 0xffff000014097812 */ /* 0x000fe200078ec0ff */
[C---:B------:R-:W-:Y:S01]  /*cd70*/  IMAD.U32 R5, R22.reuse, 0x10000, RZ ;  /* 0x0001000016057824 */ /* 0x040fe200078e00ff */
[----:B------:R-:W-:Y:S02]  /*cd80*/  LOP3.LUT R2, R23, 0xffff0000, RZ, 0xc0, !PT ;  /* 0xffff000017027812 */ /* 0x000fe400078ec0ff */
[----:B------:R-:W-:Y:S01]  /*cd90*/  LOP3.LUT R4, R22, 0xffff0000, RZ, 0xc0, !PT ;  /* 0xffff000016047812 */ /* 0x000fe200078ec0ff */
[----:B--2---:R-:W1:Y:S02]  /*cda0*/  LDS.128 R24, [R38] ;  /* 0x0000000026187984 */ /* 0x004e640000000c00 */
[C---:B-1----:R-:W-:Y:S01]  /*cdb0*/  IMAD.U32 R19, R24.reuse, 0x10000, RZ ;  /* 0x0001000018137824 */ /* 0x042fe200078e00ff */
[----:B------:R-:W-:Y:S01]  /*cdc0*/  LOP3.LUT R28, R24, 0xffff0000, RZ, 0xc0, !PT ;  /* 0xffff0000181c7812 */ /* 0x000fe200078ec0ff */
[C---:B------:R-:W-:Y:S01]  /*cdd0*/  IMAD.U32 R18, R25.reuse, 0x10000, RZ ;  /* 0x0001000019127824 */ /* 0x040fe200078e00ff */
[----:B------:R-:W-:Y:S01]  /*cde0*/  LOP3.LUT R24, R25, 0xffff0000, RZ, 0xc0, !PT ;  /* 0xffff000019187812 */ /* 0x000fe200078ec0ff */
[C---:B------:R-:W-:Y:S01]  /*cdf0*/  IMAD.U32 R25, R26.reuse, 0x10000, RZ ;  /* 0x000100001a197824 */ /* 0x040fe200078e00ff */
[----:B------:R-:W-:Y:S01]  /*ce00*/  LOP3.LUT R33, R26, 0xffff0000, RZ, 0xc0, !PT ;  /* 0xffff00001a217812 */ /* 0x000fe200078ec0ff */
[C---:B------:R-:W-:Y:S01]  /*ce10*/  IMAD.U32 R11, R27.reuse, 0x10000, RZ ;  /* 0x000100001b0b7824 */ /* 0x040fe200078e00ff */
[----:B------:R-:W-:Y:S01]  /*ce20*/  LOP3.LUT R26, R27, 0xffff0000, RZ, 0xc0, !PT ;  /* 0xffff00001b1a7812 */ /* 0x000fe200078ec0ff */
[----:B------:R-:W-:-:S04]  /*ce30*/  IMAD.U32 R27, R15, 0x10000, RZ ;  /* 0x000100000f1b7824 */ /* 0x000fc800078e00ff */
[C---:B------:R-:W-:Y:S02]  /*ce40*/  FMUL.FTZ R20, R10.reuse, R27 ;  /* 0x0000001b0a147220 */ /* 0x040fe40000410000 */
[-C--:B------:R-:W-:Y:S02]  /*ce50*/  FMUL.FTZ R10, R10, R21.reuse ;  /* 0x000000150a0a7220 */ /* 0x080fe40000410000 */
[C---:B------:R-:W-:Y:S01]  /*ce60*/  FFMA.FTZ R23, R19.reuse, R21, -R20 ;  /* 0x0000001513177223 */ /* 0x040fe20000010814 */
[----:B------:R-:W-:Y:S01]  /*ce70*/  SHF.L.U32 R21, R16, 0x10, RZ ;  /* 0x0000001010157819 */ /* 0x000fe200000006ff */
[----:B------:R-:W-:Y:S02]  /*ce80*/  FFMA.FTZ R22, R19, R27, R10 ;  /* 0x0000001b13167223 */ /* 0x000fe4000001000a */
[----:B------:R-:W-:Y:S02]  /*ce90*/  IMAD.U32 R19, R31, 0x10000, RZ ;  /* 0x000100001f137824 */ /* 0x000fe400078e00ff */
[----:B------:R-:W-:-:S02]  /*cea0*/  FMUL.FTZ R20, R8, R36 ;  /* 0x0000002408147220 */ /* 0x000fc40000410000 */
[----:B------:R-:W-:Y:S02]  /*ceb0*/  FMUL.FTZ R10, R8, R21 ;  /* 0x00000015080a7220 */ /* 0x000fe40000410000 */
[C---:B------:R-:W-:Y:S02]  /*cec0*/  FMUL.FTZ R8, R3.reuse, R35 ;  /* 0x0000002303087220 */ /* 0x040fe40000410000 */
[----:B------:R-:W-:Y:S02]  /*ced0*/  FMUL.FTZ R3, R3, R19 ;  /* 0x0000001303037220 */ /* 0x000fe40000410000 */
[----:B------:R-:W-:Y:S02]  /*cee0*/  FFMA.FTZ R21, R18, R21, -R20 ;  /* 0x0000001512157223 */ /* 0x000fe40000010814 */
[----:B------:R-:W-:Y:S01]  /*cef0*/  FFMA.FTZ R19, R11, R19, -R8 ;  /* 0x000000130b137223 */ /* 0x000fe20000010808 */
[----:B------:R-:W-:Y:S01]  /*cf00*/  LOP3.LUT R8, R17, 0xffff0000, RZ, 0xc0, !PT ;  /* 0xffff000011087812 */ /* 0x000fe200078ec0ff */
[----:B------:R-:W-:Y:S01]  /*cf10*/  FFMA.FTZ R20, R11, R35, R3 ;  /* 0x000000230b147223 */ /* 0x000fe20000010003 */
[----:B------:R-:W-:Y:S01]  /*cf20*/  LOP3.LUT R11, R16, 0xffff0000, RZ, 0xc0, !PT ;  /* 0xffff0000100b7812 */ /* 0x000fe200078ec0ff */
[C---:B------:R-:W-:Y:S01]  /*cf30*/  FMUL.FTZ R3, R9.reuse, R37 ;  /* 0x0000002509037220 */ /* 0x040fe20000410000 */
[----:B------:R-:W-:Y:S01]  /*cf40*/  LOP3.LUT R16, R14, 0xffff0000, RZ, 0xc0, !PT ;  /* 0xffff00000e107812 */ /* 0x000fe200078ec0ff */
[-C--:B------:R-:W-:Y:S01]  /*cf50*/  FMUL.FTZ R9, R9, R8.reuse ;  /* 0x0000000809097220 */ /* 0x080fe20000410000 */
[----:B------:R-:W-:Y:S01]  /*cf60*/  LOP3.LUT R17, R29, 0xffff0000, RZ, 0xc0, !PT ;  /* 0xffff00001d117812 */ /* 0x000fe200078ec0ff */
[----:B------:R-:W-:-:S02]  /*cf70*/  FFMA.FTZ R15, R28, R8, -R3 ;  /* 0x000000081c0f7223 */ /* 0x000fc40000010803 */
[----:B------:R-:W-:Y:S02]  /*cf80*/  FFMA.FTZ R18, R18, R36, R10 ;  /* 0x0000002412127223 */ /* 0x000fe4000001000a */
[----:B------:R-:W-:Y:S02]  /*cf90*/  IMAD.U32 R27, R30, 0x10000, RZ ;  /* 0x000100001e1b7824 */ /* 0x000fe400078e00ff */
[C---:B------:R-:W-:Y:S02]  /*cfa0*/  FMUL.FTZ R8, R6.reuse, R16 ;  /* 0x0000001006087220 */ /* 0x040fe40000410000 */
[----:B------:R-:W-:Y:S02]  /*cfb0*/  FMUL.FTZ R3, R6, R11 ;  /* 0x0000000b06037220 */ /* 0x000fe40000410000 */
[----:B------:R-:W-:Y:S02]  /*cfc0*/  IMAD.U32 R10, R32, 0x10000, RZ ;  /* 0x00010000200a7824 */ /* 0x000fe400078e00ff */
[----:B------:R-:W-:-:S02]  /*cfd0*/  FFMA.FTZ R14, R28, R37, R9 ;  /* 0x000000251c0e7223 */ /* 0x000fc40000010009 */
[----:B------:R-:W-:Y:S02]  /*cfe0*/  FMUL.FTZ R6, R5, R27 ;  /* 0x0000001b05067220 */ /* 0x000fe40000410000 */
[C---:B------:R-:W-:Y:S01]  /*cff0*/  FFMA.FTZ R11, R24.reuse, R11, -R8 ;  /* 0x0000000b180b7223 */ /* 0x040fe20000010808 */
[----:B------:R-:W-:Y:S01]  /*d000*/  LOP3.LUT R8, R31, 0xffff0000, RZ, 0xc0, !PT ;  /* 0xffff00001f087812 */ /* 0x000fe200078ec0ff */
[----:B------:R-:W-:Y:S01]  /*d010*/  FFMA.FTZ R9, R24, R16, R3 ;  /* 0x0000001018097223 */ /* 0x000fe20000010003 */
[----:B------:R-:W-:Y:S01]  /*d020*/  LOP3.LUT R24, R30, 0xffff0000, RZ, 0xc0, !PT ;  /* 0xffff00001e187812 */ /* 0x000fe200078ec0ff */
[-C--:B------:R-:W-:Y:S01]  /*d030*/  FMUL.FTZ R3, R5, R10.reuse ;  /* 0x0000000a05037220 */ /* 0x080fe20000410000 */
[----:B------:R-:W-:Y:S01]  /*d040*/  LOP3.LUT R16, R32, 0xffff0000, RZ, 0xc0, !PT ;  /* 0xffff000020107812 */ /* 0x000fe200078ec0ff */
[----:B------:R-:W-:Y:S01]  /*d050*/  FFMA.FTZ R10, R25, R10, -R6 ;  /* 0x0000000a190a7223 */ /* 0x000fe20000010806 */
[----:B------:R-:W-:Y:S01]  /*d060*/  F2FP.BF16.PACK_AB R9, R9, R18 ;  /* 0x000000120909723e */ /* 0x000fe200000010ff */
[----:B------:R-:W-:-:S02]  /*d070*/  FFMA.FTZ R6, R25, R27, R3 ;  /* 0x0000001b19067223 */ /* 0x000fc40000010003 */
[----:B------:R-:W-:Y:S02]  /*d080*/  FMUL.FTZ R5, R4, R24 ;  /* 0x0000001804057220 */ /* 0x000fe40000410000 */
[----:B------:R-:W-:Y:S02]  /*d090*/  FMUL.FTZ R3, R2, R17 ;  /* 0x0000001102037220 */ /* 0x000fe40000410000 */
[----:B------:R-:W-:Y:S02]  /*d0a0*/  FMUL.FTZ R4, R4, R16 ;  /* 0x0000001004047220 */ /* 0x000fe40000410000 */
[----:B------:R-:W-:Y:S02]  /*d0b0*/  FMUL.FTZ R2, R2, R8 ;  /* 0x0000000802027220 */ /* 0x000fe40000410000 */
[----:B------:R-:W-:Y:S01]  /*d0c0*/  FFMA.FTZ R5, R33, R16, -R5 ;  /* 0x0000001021057223 */ /* 0x000fe20000010805 */
[----:B------:R-:W-:Y:S01]  /*d0d0*/  F2FP.BF16.PACK_AB R16, R15, R23 ;  /* 0x000000170f10723e */ /* 0x000fe200000010ff */
[----:B------:R-:W-:Y:S01]  /*d0e0*/  FFMA.FTZ R3, R26, R8, -R3 ;  /* 0x000000081a037223 */ /* 0x000fe20000010803 */
[----:B------:R-:W-:Y:S01]  /*d0f0*/  F2FP.BF16.PACK_AB R8, R14, R22 ;  /* 0x000000160e08723e */ /* 0x000fe200000010ff */
[----:B------:R-:W-:Y:S01]  /*d100*/  FFMA.FTZ R4, R33, R24, R4 ;  /* 0x0000001821047223 */ /* 0x000fe20000010004 */
[----:B------:R-:W-:Y:S01]  /*d110*/  F2FP.BF16.PACK_AB R18, R5, R10 ;  /* 0x0000000a0512723e */ /* 0x000fe200000010ff */
[----:B------:R-:W-:Y:S01]  /*d120*/  FFMA.FTZ R2, R26, R17, R2 ;  /* 0x000000111a027223 */ /* 0x000fe20000010002 */
[----:B------:R-:W-:-:S02]  /*d130*/  F2FP.BF16.PACK_AB R17, R11, R21 ;  /* 0x000000150b11723e */ /* 0x000fc400000010ff */
[----:B------:R-:W-:Y:S02]  /*d140*/  F2FP.BF16.PACK_AB R19, R3, R19 ;  /* 0x000000130313723e */ /* 0x000fe400000010ff */
[----:B------:R-:W-:Y:S02]  /*d150*/  F2FP.BF16.PACK_AB R10, R4, R6 ;  /* 0x00000006040a723e */ /* 0x000fe400000010ff */
[----:B------:R-:W-:Y:S01]  /*d160*/  F2FP.BF16.PACK_AB R11, R2, R20 ;  /* 0x00000014020b723e */ /* 0x000fe200000010ff */
[----:B------:R1:W-:Y:S04]  /*d170*/  STS.128 [R38], R16 ;  /* 0x0000001026007388 */ /* 0x0003e80000000c00 */
[----:B------:R1:W-:Y:S02]  /*d180*/  STS.128 [R34+0x100], R8 ;  /* 0x0001000822007388 */ /* 0x0003e40000000c00 */
.L_x_998:
[----:B------:R-:W-:Y:S05]  /*d190*/  BSYNC B0 ;  /* 0x0000000000007941 */ /* 0x000fea0003800000 */
.L_x_997:
        /* <DEDUP_REMOVED lines=23> */
[----:B------:R-:W-:Y:S02]  /*d310*/  SHF.R.U32.HI R14, RZ, 0x10, R49 ;  /* 0x00000010ff0e7819 */ /* 0x000fe40000011631 */
[----:B------:R-:W-:Y:S02]  /*d320*/  IADD3 R2, R3, R2, R13 ;  /* 0x0000000203027210 */ /* 0x000fe40007ffe00d */
[----:B-1----:R-:W-:Y:S02]  /*d330*/  SHF.R.U32.HI R24, RZ, 0x10, R51 ;  /* 0x00000010ff187819 */ /* 0x002fe40000011633 */
[----:B------:R-:W-:Y:S01]  /*d340*/  SHF.R.U32.HI R5, RZ, 0x10, R47 ;  /* 0x00000010ff057819 */ /* 0x000fe2000001162f */
[----:B------:R-:W-:Y:S01]  /*d350*/  IMAD.SHL.U32 R33, R2, 0x2, RZ ;  /* 0x0000000202217824 */ /* 0x000fe200078e00ff */
[----:B------:R-:W-:-:S02]  /*d360*/  SHF.R.U64 R2, R44, 0x10, R45 ;  /* 0x000000102c027819 */ /* 0x000fc4000000122d */
[----:B------:R-:W-:Y:S02]  /*d370*/  PRMT R21, R68, 0x5432, R6 ;  /* 0x0000543244157816 */ /* 0x000fe40000000006 */
[----:B------:R-:W1:Y:S01]  /*d380*/  LDS.128 R8, [R33+0x100] ;  /* 0x0001000021087984 */ /* 0x000e620000000c00 */
[----:B------:R-:W-:Y:S02]  /*d390*/  PRMT R23, R69, 0x5432, R2 ;  /* 0x0000543245177816 */ /* 0x000fe40000000002 */
[----:B------:R-:W-:Y:S01]  /*d3a0*/  PRMT R29, R70, 0x5432, R15 ;  /* 0x00005432461d7816 */ /* 0x000fe2000000000f */
[----:B------:R-:W-:Y:S01]  /*d3b0*/  IMAD.U32 R34, R21, 0x10000, RZ ;  /* 0x0001000015227824 */ /* 0x000fe200078e00ff */
[----:B------:R-:W-:Y:S02]  /*d3c0*/  SHF.R.U32.HI R3, RZ, 0x10, R45 ;  /* 0x00000010ff037819 */ /* 0x000fe4000001162d */
[----:B------:R-:W-:Y:S02]  /*d3d0*/  PRMT R20, R68, 0x5410, R14 ;  /* 0x0000541044147816 */ /* 0x000fe4000000000e */
[----:B------:R-:W-:-:S02]  /*d3e0*/  PRMT R28, R70, 0x5410, R24 ;  /* 0x00005410461c7816 */ /* 0x000fc40000000018 */
[----:B------:R-:W-:Y:S01]  /*d3f0*/  SHF.R.U64 R4, R46, 0x10, R47 ;  /* 0x000000102e047819 */ /* 0x000fe2000000122f */
[----:B------:R-:W-:Y:S01]  /*d400*/  IMAD.U32 R38, R20, 0x10000, RZ ;  /* 0x0001000014267824 */ /* 0x000fe200078e00ff */
[----:B------:R-:W-:Y:S01]  /*d410*/  PRMT R30, R71, 0x5410, R5 ;  /* 0x00005410471e7816 */ /* 0x000fe20000000005 */
[----:B------:R-:W-:Y:S01]  /*d420*/  IMAD.U32 R37, R28, 0x10000, RZ ;  /* 0x000100001c257824 */ /* 0x000fe200078e00ff */
[----:B------:R-:W-:Y:S02]  /*d430*/  PRMT R22, R69, 0x5410, R3 ;  /* 0x0000541045167816 */ /* 0x000fe40000000003 */
[----:B------:R-:W-:Y:S01]  /*d440*/  PRMT R31, R71, 0x5432, R4 ;  /* 0x00005432471f7816 */ /* 0x000fe20000000004 */
[----:B------:R-:W-:Y:S01]  /*d450*/  IMAD.U32 R36, R30, 0x10000, RZ ;  /* 0x000100001e247824 */ /* 0x000fe200078e00ff */
[----:B------:R-:W-:Y:S01]  /*d460*/  LOP3.LUT R39, R21, 0xffff0000, RZ, 0xc0, !PT ;  /* 0xffff000015277812 */ /* 0x000fe200078ec0ff */
[----:B-1----:R-:W-:Y:S01]  /*d470*/  IMAD.U32 R15, R8, 0x10000, RZ ;  /* 0x00010000080f7824 */ /* 0x002fe200078e00ff */
[----:B------:R-:W-:Y:S01]  /*d480*/  SHF.L.U32 R14, R9, 0x10, RZ ;  /* 0x00000010090e7819 */ /* 0x000fe200000006ff */
[----:B------:R-:W-:Y:S01]  /*d490*/  IMAD.U32 R3, R11, 0x10000, RZ ;  /* 0x000100000b037824 */ /* 0x000fe200078e00ff */
[----:B------:R-:W-:Y:S01]  /*d4a0*/  LOP3.LUT R6, R9, 0xffff0000, RZ, 0xc0, !PT ;  /* 0xffff000009067812 */ /* 0x000fe200078ec0ff */
[C---:B------:R-:W-:Y:S01]  /*d4b0*/  IMAD.U32 R5, R10.reuse, 0x10000, RZ ;  /* 0x000100000a057824 */ /* 0x040fe200078e00ff */
[----:B------:R-:W-:Y:S01]  /*d4c0*/  LOP3.LUT R4, R10, 0xffff0000, RZ, 0xc0, !PT ;  /* 0xffff00000a047812 */ /* 0x000fe200078ec0ff */
[----:B------:R-:W-:Y:S01]  /*d4d0*/  FMUL.FTZ R10, R15, R34 ;  /* 0x000000220f0a7220 */ /* 0x000fe20000410000 */
[----:B------:R-:W-:Y:S01]  /*d4e0*/  LOP3.LUT R2, R11, 0xffff0000, RZ, 0xc0, !PT ;  /* 0xffff00000b027812 */ /* 0x000fe200078ec0ff */
[----:B------:R-:W-:Y:S01]  /*d4f0*/  FMUL.FTZ R11, R14, R38 ;  /* 0x000000260e0b7220 */ /* 0x000fe20000410000 */
        /* <DEDUP_REMOVED lines=8> */
[----:B------:R-:W-:-:S02]  /*d580*/  IMAD.U32 R19, R23, 0x10000, RZ ;  /* 0x0001000017137824 */ /* 0x000fc400078e00ff */
[C---:B------:R-:W-:Y:S01]  /*d590*/  IMAD.U32 R24, R17.reuse, 0x10000, RZ ;  /* 0x0001000011187824 */ /* 0x040fe200078e00ff */
[----:B------:R-:W-:Y:S01]  /*d5a0*/  LOP3.LUT R17, R17, 0xffff0000, RZ, 0xc0, !PT ;  /* 0xffff000011117812 */ /* 0x000fe200078ec0ff */
[-C--:B------:R-:W-:Y:S01]  /*d5b0*/  FMUL.FTZ R9, R15, R19.reuse ;  /* 0x000000130f097220 */ /* 0x080fe20000410000 */
[----:B------:R-:W-:Y:S01]  /*d5c0*/  SHF.L.U32 R15, R22, 0x10, RZ ;  /* 0x00000010160f7819 */ /* 0x000fe200000006ff */
[C---:B------:R-:W-:Y:S02]  /*d5d0*/  FFMA.FTZ R35, R25.reuse, R19, -R10 ;  /* 0x0000001319237223 */ /* 0x040fe4000001080a */
[----:B------:R-:W-:Y:S02]  /*d5e0*/  FFMA.FTZ R34, R25, R34, R9 ;  /* 0x0000002219227223 */ /* 0x000fe40000010009 */
[C---:B------:R-:W-:Y:S02]  /*d5f0*/  FMUL.FTZ R9, R3.reuse, R37 ;  /* 0x0000002503097220 */ /* 0x040fe40000410000 */
[----:B------:R-:W-:-:S02]  /*d600*/  FMUL.FTZ R3, R3, R36 ;  /* 0x0000002403037220 */ /* 0x000fc40000410000 */
[-C--:B------:R-:W-:Y:S02]  /*d610*/  FMUL.FTZ R10, R14, R15.reuse ;  /* 0x0000000f0e0a7220 */ /* 0x080fe40000410000 */
[----:B------:R-:W-:Y:S01]  /*d620*/  FFMA.FTZ R25, R24, R15, -R11 ;  /* 0x0000000f18197223 */ /* 0x000fe2000001080b */
[----:B------:R-:W-:Y:S01]  /*d630*/  LOP3.LUT R11, R22, 0xffff0000, RZ, 0xc0, !PT ;  /* 0xffff0000160b7812 */ /* 0x000fe200078ec0ff */
[C---:B------:R-:W-:Y:S01]  /*d640*/  FFMA.FTZ R21, R16.reuse, R36, -R9 ;  /* 0x0000002410157223 */ /* 0x040fe20000010809 */
        /* <DEDUP_REMOVED lines=8> */
[----:B------:R-:W-:Y:S02]  /*d6d0*/  FMUL.FTZ R9, R6, R16 ;  /* 0x0000001006097220 */ /* 0x000fe40000410000 */
[----:B------:R-:W-:Y:S02]  /*d6e0*/  FFMA.FTZ R19, R24, R38, R10 ;  /* 0x0000002618137223 */ /* 0x000fe4000001000a */
[----:B------:R-:W-:Y:S02]  /*d6f0*/  IMAD.U32 R23, R29, 0x10000, RZ ;  /* 0x000100001d177824 */ /* 0x000fe400078e00ff */
[-C--:B------:R-:W-:Y:S02]  /*d700*/  FMUL.FTZ R3, R6, R11.reuse ;  /* 0x0000000b06037220 */ /* 0x080fe40000410000 */
[----:B------:R-:W-:Y:S02]  /*d710*/  IMAD.U32 R10, R31, 0x10000, RZ ;  /* 0x000100001f0a7824 */ /* 0x000fe400078e00ff */
[----:B------:R-:W-:-:S02]  /*d720*/  FFMA.FTZ R11, R17, R11, -R9 ;  /* 0x0000000b110b7223 */ /* 0x000fc40000010809 */
[----:B------:R-:W-:Y:S02]  /*d730*/  FMUL.FTZ R6, R5, R23 ;  /* 0x0000001705067220 */ /* 0x000fe40000410000 */
[----:B------:R-:W-:Y:S01]  /*d740*/  FFMA.FTZ R9, R17, R16, R3 ;  /* 0x0000001011097223 */ /* 0x000fe20000010003 */
[----:B------:R-:W-:Y:S01]  /*d750*/  LOP3.LUT R17, R31, 0xffff0000, RZ, 0xc0, !PT ;  /* 0xffff00001f117812 */ /* 0x000fe200078ec0ff */
[-C--:B------:R-:W-:Y:S01]  /*d760*/  FMUL.FTZ R3, R5, R10.reuse ;  /* 0x0000000a05037220 */ /* 0x080fe20000410000 */
[----:B------:R-:W-:Y:S01]  /*d770*/  LOP3.LUT R16, R30, 0xffff0000, RZ, 0xc0, !PT ;  /* 0xffff00001e107812 */ /* 0x000fe200078ec0ff */
[C---:B------:R-:W-:Y:S01]  /*d780*/  FFMA.FTZ R10, R26.reuse, R10, -R6 ;  /* 0x0000000a1a0a7223 */ /* 0x040fe20000010806 */
[----:B------:R-:W-:Y:S01]  /*d790*/  F2FP.BF16.PACK_AB R9, R9, R19 ;  /* 0x000000130909723e */ /* 0x000fe200000010ff */
[----:B------:R-:W-:Y:S02]  /*d7a0*/  FFMA.FTZ R6, R26, R23, R3 ;  /* 0x000000171a067223 */ /* 0x000fe40000010003 */
[----:B------:R-:W-:-:S02]  /*d7b0*/  FMUL.FTZ R5, R4, R22 ;  /* 0x0000001604057220 */ /* 0x000fc40000410000 */
[----:B------:R-:W-:Y:S02]  /*d7c0*/  FMUL.FTZ R3, R2, R20 ;  /* 0x0000001402037220 */ /* 0x000fe40000410000 */
[-C--:B------:R-:W-:Y:S02]  /*d7d0*/  FMUL.FTZ R4, R4, R17.reuse ;  /* 0x0000001104047220 */ /* 0x080fe40000410000 */
[-C--:B------:R-:W-:Y:S02]  /*d7e0*/  FMUL.FTZ R2, R2, R16.reuse ;  /* 0x0000001002027220 */ /* 0x080fe40000410000 */
[----:B------:R-:W-:Y:S01]  /*d7f0*/  FFMA.FTZ R5, R32, R17, -R5 ;  /* 0x0000001120057223 */ /* 0x000fe20000010805 */
[----:B------:R-:W-:Y:S01]  /*d800*/  F2FP.BF16.PACK_AB R17, R11, R25 ;  /* 0x000000190b11723e */ /* 0x000fe200000010ff */
[----:B------:R-:W-:Y:S01]  /*d810*/  FFMA.FTZ R3, R18, R16, -R3 ;  /* 0x0000001012037223 */ /* 0x000fe20000010803 */
[----:B------:R-:W-:Y:S01]  /*d820*/  F2FP.BF16.PACK_AB R16, R14, R35 ;  /* 0x000000230e10723e */ /* 0x000fe200000010ff */
[----:B------:R-:W-:-:S02]  /*d830*/  FFMA.FTZ R8, R27, R39, R8 ;  /* 0x000000271b087223 */ /* 0x000fc40000010008 */
[----:B------:R-:W-:Y:S01]  /*d840*/  FFMA.FTZ R4, R32, R22, R4 ;  /* 0x0000001620047223 */ /* 0x000fe20000010004 */
[----:B------:R-:W-:Y:S01]  /*d850*/  F2FP.BF16.PACK_AB R19, R3, R21 ;  /* 0x000000150313723e */ /* 0x000fe200000010ff */
[----:B------:R-:W-:Y:S01]  /*d860*/  FFMA.FTZ R2, R18, R20, R2 ;  /* 0x0000001412027223 */ /* 0x000fe20000010002 */
[----:B------:R-:W-:Y:S02]  /*d870*/  F2FP.BF16.PACK_AB R18, R5, R10 ;  /* 0x0000000a0512723e */ /* 0x000fe400000010ff */
[----:B------:R-:W-:Y:S02]  /*d880*/  F2FP.BF16.PACK_AB R8, R8, R34 ;  /* 0x000000220808723e */ /* 0x000fe400000010ff */
[----:B------:R-:W-:Y:S01]  /*d890*/  F2FP.BF16.PACK_AB R10, R4, R6 ;  /* 0x00000006040a723e */ /* 0x000fe200000010ff */
[----:B------:R1:W-:Y:S01]  /*d8a0*/  STS.128 [R40], R16 ;  /* 0x0000001028007388 */ /* 0x0003e20000000c00 */
[----:B------:R-:W-:-:S05]  /*d8b0*/  F2FP.BF16.PACK_AB R11, R2, R15 ;  /* 0x0000000f020b723e */ /* 0x000fca00000010ff */
[----:B------:R1:W-:Y:S02]  /*d8c0*/  STS.128 [R33+0x100], R8 ;  /* 0x0001000821007388 */ /* 0x0003e40000000c00 */
.L_x_1000:
[----:B------:R-:W-:Y:S05]  /*d8d0*/  BSYNC B0 ;  /* 0x0000000000007941 */ /* 0x000fea0003800000 */
.L_x_999:
[----:B------:R-:W-:-:S04]  /*d8e0*/  IADD3 R2, R101, 0x60, RZ ;  /* 0x0000006065027810 */ /* 0x000fc80007ffe0ff */
[----:B------:R-:W-:-:S13]  /*d8f0*/  ISETP.GE.OR P0, PT, R2, R62, P2 ;  /* 0x0000003e0200720c */ /* 0x000fda0001706670 */
[----:B------:R-:W-:Y:S05]  /*d900*/  @P0 BRA `(.L_x_988) ;  /* 0x0000070000000947 */ /* 0x000fea0003800000 */
[----:B------:R-:W2:Y:S04]  /*d910*/  LDL R5, [R1+0x64] ;  /* 0x0000640001057983 */ /* 0x000ea80000100800 */
[----:B-1----:R-:W3:Y:S01]  /*d920*/  LDL R40, [R1+0x50] ;  /* 0x0000500001287983 */ /* 0x002ee20000100800 */
        /* <DEDUP_REMOVED lines=15> */
[----:B------:R-:W-:Y:S02]  /*da20*/  SHF.R.U32.HI R14, RZ, 0x10, R53 ;  /* 0x00000010ff0e7819 */ /* 0x000fe40000011635 */
[----:B------:R-:W-:-:S02]  /*da30*/  LOP3.LUT R3, R3, R6, RZ, 0x3c, !PT ;  /* 0x0000000603037212 */ /* 0x000fc400078e3cff */
[----:B------:R-:W-:Y:S02]  /*da40*/  LOP3.LUT R2, R2, 0x7fffe000, RZ, 0xc0, !PT ;  /* 0x7fffe00002027812 */ /* 0x000fe400078ec0ff */
[----:B------:R-:W-:Y:S02]  /*da50*/  SHF.R.U64 R6, R52, 0x10, R53 ;  /* 0x0000001034067819 */ /* 0x000fe40000001235 */
[----:B------:R-:W-:Y:S02]  /*da60*/  SHF.R.U32.HI R24, RZ, 0x10, R55 ;  /* 0x00000010ff187819 */ /* 0x000fe40000011637 */
[----:B------:R-:W-:Y:S02]  /*da70*/  PRMT R21, R73, 0x5432, R6 ;  /* 0x0000543249157816 */ /* 0x000fe40000000006 */
[----:B------:R-:W-:Y:S02]  /*da80*/  PRMT R29, R75, 0x5432, R15 ;  /* 0x000054324b1d7816 */ /* 0x000fe4000000000f */
[----:B------:R-:W-:Y:S01]  /*da90*/  PRMT R20, R73, 0x5410, R14 ;  /* 0x0000541049147816 */ /* 0x000fe2000000000e */
[----:B------:R-:W-:Y:S01]  /*daa0*/  IMAD.U32 R34, R21, 0x10000, RZ ;  /* 0x0001000015227824 */ /* 0x000fe200078e00ff */
[----:B------:R-:W-:-:S02]  /*dab0*/  PRMT R28, R75, 0x5410, R24 ;  /* 0x000054104b1c7816 */ /* 0x000fc40000000018 */
[----:B------:R-:W-:Y:S01]  /*dac0*/  SHF.R.U64 R4, R58, 0x10, R59 ;  /* 0x000000103a047819 */ /* 0x000fe2000000123b */
[----:B------:R-:W-:Y:S01]  /*dad0*/  IMAD.U32 R38, R20, 0x10000, RZ ;  /* 0x0001000014267824 */ /* 0x000fe200078e00ff */
[----:B------:R-:W-:Y:S01]  /*dae0*/  LOP3.LUT R39, R21, 0xffff0000, RZ, 0xc0, !PT ;  /* 0xffff000015277812 */ /* 0x000fe200078ec0ff */
[----:B------:R-:W-:Y:S01]  /*daf0*/  IMAD.U32 R37, R28, 0x10000, RZ ;  /* 0x000100001c257824 */ /* 0x000fe200078e00ff */
[----:B------:R-:W-:Y:S02]  /*db00*/  PRMT R31, R80, 0x5432, R4 ;  /* 0x00005432501f7816 */ /* 0x000fe40000000004 */
[----:B--2---:R-:W-:Y:S02]  /*db10*/  IADD3 R2, R3, R2, R5 ;  /* 0x0000000203027210 */ /* 0x004fe40007ffe005 */
[----:B------:R-:W-:Y:S01]  /*db20*/  SHF.R.U32.HI R5, RZ, 0x10, R59 ;  /* 0x00000010ff057819 */ /* 0x000fe2000001163b */
[----:B---3--:R-:W1:Y:S02]  /*db30*/  LDS.128 R16, [R40] ;  /* 0x0000000028107984 */ /* 0x008e640000000c00 */
[----:B------:R-:W-:Y:S01]  /*db40*/  IMAD.SHL.U32 R33, R2, 0x2, RZ ;  /* 0x0000000202217824 */ /* 0x000fe200078e00ff */
[----:B------:R-:W-:-:S02]  /*db50*/  SHF.R.U64 R2, R56, 0x10, R57 ;  /* 0x0000001038027819 */ /* 0x000fc40000001239 */
[----:B------:R-:W-:Y:S02]  /*db60*/  SHF.R.U32.HI R3, RZ, 0x10, R57 ;  /* 0x00000010ff037819 */ /* 0x000fe40000011639 */
[----:B------:R-:W2:Y:S01]  /*db70*/  LDS.128 R8, [R33+0x100] ;  /* 0x0001000021087984 */ /* 0x000ea20000000c00 */
[----:B------:R-:W-:Y:S02]  /*db80*/  PRMT R23, R74, 0x5432, R2 ;  /* 0x000054324a177816 */ /* 0x000fe40000000002 */
[----:B------:R-:W-:Y:S02]  /*db90*/  PRMT R30, R80, 0x5410, R5 ;  /* 0x00005410501e7816 */ /* 0x000fe40000000005 */
[----:B------:R-:W-:-:S03]  /*dba0*/  PRMT R22, R74, 0x5410, R3 ;  /* 0x000054104a167816 */ /* 0x000fc60000000003 */
[----:B------:R-:W-:Y:S02]  /*dbb0*/  IMAD.U32 R36, R30, 0x10000, RZ ;  /* 0x000100001e247824 */ /* 0x000fe400078e00ff */
[C---:B-1----:R-:W-:Y:S01]  /*dbc0*/  IMAD.U32 R25, R16.reuse, 0x10000, RZ ;  /* 0x0001000010197824 */ /* 0x042fe200078e00ff */
[----:B------:R-:W-:Y:S01]  /*dbd0*/  LOP3.LUT R27, R16, 0xffff0000, RZ, 0xc0, !PT ;  /* 0xffff0000101b7812 */ /* 0x000fe200078ec0ff */
[C---:B------:R-:W-:Y:S01]  /*dbe0*/  IMAD.U32 R26, R18.reuse, 0x10000, RZ ;  /* 0x00010000121a7824 */ /* 0x040fe200078e00ff */
[----:B------:R-:W-:Y:S01]  /*dbf0*/  LOP3.LUT R32, R18, 0xffff0000, RZ, 0xc0, !PT ;  /* 0xffff000012207812 */ /* 0x000fe200078ec0ff */
[C---:B------:R-:W-:Y:S01]  /*dc00*/  IMAD.U32 R16, R19.reuse, 0x10000, RZ ;  /* 0x0001000013107824 */ /* 0x040fe200078e00ff */
[----:B------:R-:W-:Y:S01]  /*dc10*/  LOP3.LUT R18, R19, 0xffff0000, RZ, 0xc0, !PT ;  /* 0xffff000013127812 */ /* 0x000fe200078ec0ff */
[----:B--2---:R-:W-:Y:S01]  /*dc20*/  IMAD.U32 R15, R8, 0x10000, RZ ;  /* 0x00010000080f7824 */ /* 0x004fe200078e00ff */
[----:B------:R-:W-:Y:S01]  /*dc30*/  SHF.L.U32 R14, R9, 0x10, RZ ;  /* 0x00000010090e7819 */ /* 0x000fe200000006ff */
[----:B------:R-:W-:Y:S01]  /*dc40*/  IMAD.U32 R19, R23, 0x10000, RZ ;  /* 0x0001000017137824 */ /* 0x000fe200078e00ff */
[----:B------:R-:W-:Y:S01]  /*dc50*/  LOP3.LUT R6, R9, 0xffff0000, RZ, 0xc0, !PT ;  /* 0xffff000009067812 */ /* 0x000fe200078ec0ff */
[----:B------:R-:W-:Y:S01]  /*dc60*/  IMAD.U32 R3, R11, 0x10000, RZ ;  /* 0x000100000b037824 */ /* 0x000fe200078e00ff */
[C---:B------:R-:W-:Y:S01]  /*dc70*/  LOP3.LUT R4, R10.reuse, 0xffff0000, RZ, 0xc0, !PT ;  /* 0xffff00000a047812 */ /* 0x040fe200078ec0ff */
[----:B------:R-:W-:Y:S01]  /*dc80*/  FMUL.FTZ R9, R15, R19 ;  /* 0x000000130f097220 */ /* 0x000fe20000410000 */
[----:B------:R-:W-:Y:S01]  /*dc90*/  LOP3.LUT R2, R11, 0xffff0000, RZ, 0xc0, !PT ;  /* 0xffff00000b027812 */ /* 0x000fe200078ec0ff */
[----:B------:R-:W-:Y:S01]  /*dca0*/  IMAD.U32 R5, R10, 0x10000, RZ ;  /* 0x000100000a057824 */ /* 0x000fe200078e00ff */
[----:B------:R-:W-:Y:S01]  /*dcb0*/  LOP3.LUT R8, R8, 0xffff0000, RZ, 0xc0, !PT ;  /* 0xffff000008087812 */ /* 0x000fe200078ec0ff */
[-C--:B------:R-:W-:Y:S01]  /*dcc0*/  FMUL.FTZ R10, R15, R34.reuse ;  /* 0x000000220f0a7220 */ /* 0x080fe20000410000 */
[----:B------:R-:W-:Y:S01]  /*dcd0*/  SHF.L.U32 R15, R22, 0x10, RZ ;  /* 0x00000010160f7819 */ /* 0x000fe200000006ff */
[----:B------:R-:W-:-:S02]  /*dce0*/  FFMA.FTZ R34, R25, R34, R9 ;  /* 0x0000002219227223 */ /* 0x000fc40000010009 */
[C---:B------:R-:W-:Y:S01]  /*dcf0*/  IMAD.U32 R24, R17.reuse, 0x10000, RZ ;  /* 0x0001000011187824 */ /* 0x040fe200078e00ff */
[----:B------:R-:W-:Y:S01]  /*dd00*/  LOP3.LUT R17, R17, 0xffff0000, RZ, 0xc0, !PT ;  /* 0xffff000011117812 */ /* 0x000fe200078ec0ff */
[C---:B------:R-:W-:Y:S02]  /*dd10*/  FMUL.FTZ R11, R14.reuse, R38 ;  /* 0x000000260e0b7220 */ /* 0x040fe40000410000 */
[C---:B------:R-:W-:Y:S02]  /*dd20*/  FMUL.FTZ R9, R3.reuse, R37 ;  /* 0x0000002503097220 */ /* 0x040fe40000410000 */
[----:B------:R-:W-:Y:S02]  /*dd30*/  FMUL.FTZ R3, R3, R36 ;  /* 0x0000002403037220 */ /* 0x000fe40000410000 */
[----:B------:R-:W-:Y:S02]  /*dd40*/  FFMA.FTZ R35, R25, R19, -R10 ;  /* 0x0000001319237223 */ /* 0x000fe4000001080a */
[----:B------:R-:W-:-:S02]  /*dd50*/  FMUL.FTZ R10, R14, R15 ;  /* 0x0000000f0e0a7220 */ /* 0x000fc40000410000 */
        /* <DEDUP_REMOVED lines=43> */
.L_x_988:
[----:B------:R-:W-:Y:S05]  /*e010*/  BSYNC B2 ;  /* 0x0000000000027941 */ /* 0x000fea0003800000 */
.L_x_966:
[----:B-1----:R-:W-:Y:S01]  /*e020*/  IMAD R4, R81, c[0x0][0x208], RZ ;  /* 0x0000820051047a24 */ /* 0x002fe200078e02ff */
[----:B------:R-:W-:Y:S01]  /*e030*/  BAR.SYNC.DEFER_BLOCKING 0x0 ;  /* 0x0000000000007b1d */ /* 0x000fe20000010000 */
[----:B------:R-:W-:Y:S01]  /*e040*/  IMAD.WIDE.U32 R2, R225, c[0x0][0x208], RZ ;  /* 0x00008200e1027a25 */ /* 0x000fe200078e00ff */
[----:B------:R-:W-:Y:S02]  /*e050*/  SHF.L.U32 R60, R76, 0x1, RZ ;  /* 0x000000014c3c7819 */ /* 0x000fe400000006ff */
[----:B------:R-:W-:Y:S01]  /*e060*/  SHF.L.U32 R63, R211, 0x1, RZ ;  /* 0x00000001d33f7819 */ /* 0x000fe200000006ff */
[----:B------:R-:W-:Y:S01]  /*e070*/  IMAD R4, R225, c[0x0][0x20c], R4 ;  /* 0x00008300e1047a24 */ /* 0x000fe200078e0204 */
[----:B------:R-:W-:Y:S01]  /*e080*/  IADD3 R193, R188, 0x20, RZ ;  /* 0x00000020bcc17810 */ /* 0x000fe20007ffe0ff */
[----:B------:R-:W-:Y:S01]  /*e090*/  IMAD.WIDE.U32 R248, R72, c[0x0][0x210], RZ ;  /* 0x0000840048f87a25 */ /* 0x000fe200078e00ff */
[----:B------:R-:W-:Y:S01]  /*e0a0*/  SHF.L.U64.HI R62, R76, 0x1, R77 ;  /* 0x000000014c3e7819 */ /* 0x000fe2000001024d */
[----:B------:R-:W-:Y:S01]  /*e0b0*/  BSSY B0, `(.L_x_1001) ;  /* 0x0000189000007945 */ /* 0x000fe20003800000 */
[----:B------:R-:W-:Y:S01]  /*e0c0*/  IADD3 R3, R3, R4, RZ ;  /* 0x0000000403037210 */ /* 0x000fe20007ffe0ff */
[----:B------:R-:W-:Y:S01]  /*e0d0*/  IMAD R4, R82, c[0x0][0x218], RZ ;  /* 0x0000860052047a24 */ /* 0x000fe200078e02ff */
[----:B------:R-:W-:Y:S01]  /*e0e0*/  SHF.L.U64.HI R96, R211, 0x1, R238 ;  /* 0x00000001d3607819 */ /* 0x000fe200000102ee */
[----:B------:R-:W-:-:S02]  /*e0f0*/  IMAD R247, R72, c[0x0][0x214], R249 ;  /* 0x0000850048f77a24 */ /* 0x000fc400078e02f9 */
[----:B------:R-:W-:-:S04]  /*e100*/  IMAD.WIDE.U32 R2, R222, c[0x0][0x218], R2 ;  /* 0x00008600de027a25 */ /* 0x000fc800078e0002 */
[----:B------:R-:W-:Y:S01]  /*e110*/  IMAD R4, R222, c[0x0][0x21c], R4 ;  /* 0x00008700de047a24 */ /* 0x000fe200078e0204 */
[----:B------:R-:W-:-:S04]  /*e120*/  IADD3 R2, P0, R2, R248, RZ ;  /* 0x000000f802027210 */ /* 0x000fc80007f1e0ff */
[----:B------:R-:W-:Y:S01]  /*e130*/  IADD3.X R3, R247, R3, R4, P0, !PT ;  /* 0x00000003f7037210 */ /* 0x000fe200007fe404 */
[----:B------:R-:W-:Y:S01]  /*e140*/  LDSM.16.M88.4 R132, [R205] ;  /* 0x00000000cd84783b */ /* 0x000fe20000000200 */
[----:B------:R-:W-:-:S03]  /*e150*/  LEA R6, P0, R2, c[0x0][0x1f8], 0x1 ;  /* 0x00007e0002067a11 */ /* 0x000fc600078008ff */
[----:B------:R-:W-:Y:S01]  /*e160*/  LDSM.16.M88.4 R136, [R206] ;  /* 0x00000000ce88783b */ /* 0x000fe20000000200 */
[----:B------:R-:W-:Y:S02]  /*e170*/  LEA.HI.X R14, R2, c[0x0][0x1fc], R3, 0x1, P0 ;  /* 0x00007f00020e7a11 */ /* 0x000fe400000f0c03 */
[----:B------:R-:W-:Y:S01]  /*e180*/  R2P PR, R102, 0x6 ;  /* 0x0000000666007804 */ /* 0x000fe20000000000 */
[----:B------:R-:W-:Y:S04]  /*e190*/  LDSM.16.M88.4 R164, [R208] ;  /* 0x00000000d0a4783b */ /* 0x000fe80000000200 */
[----:B------:R-:W-:Y:S04]  /*e1a0*/  LDSM.16.M88.4 R168, [R207] ;  /* 0x00000000cfa8783b */ /* 0x000fe80000000200 */
[----:B------:R-:W-:Y:S04]  /*e1b0*/  LDSM.16.M88.4 R172, [R205+0x4000] ;  /* 0x00400000cdac783b */ /* 0x000fe80000000200 */
[----:B------:R-:W-:Y:S01]  /*e1c0*/  LDSM.16.M88.4 R176, [R206+0x4000] ;  /* 0x00400000ceb0783b */ /* 0x000fe20000000200 */
[----:B------:R-:W-:-:S03]  /*e1d0*/  @P1 IADD3 R193, R188, -0x20, RZ ;  /* 0xffffffe0bcc11810 */ /* 0x000fc60007ffe0ff */
[----:B------:R-:W-:Y:S01]  /*e1e0*/  LDSM.16.M88.4 R180, [R208+0x4000] ;  /* 0x00400000d0b4783b */ /* 0x000fe20000000200 */
[C---:B------:R-:W-:Y:S02]  /*e1f0*/  IADD3 R194, R193.reuse, 0x3000, RZ ;  /* 0x00003000c1c27810 */ /* 0x040fe40007ffe0ff */
[C---:B------:R-:W-:Y:S01]  /*e200*/  IADD3 R195, R193.reuse, 0x3800, RZ ;  /* 0x00003800c1c37810 */ /* 0x040fe20007ffe0ff */
[----:B------:R-:W-:Y:S01]  /*e210*/  LDSM.16.M88.4 R184, [R207+0x4000] ;  /* 0x00400000cfb8783b */ /* 0x000fe20000000200 */
[C---:B------:R-:W-:Y:S02]  /*e220*/  IADD3 R196, R193.reuse, 0x4000, RZ ;  /* 0x00004000c1c47810 */ /* 0x040fe40007ffe0ff */
[C---:B------:R-:W-:Y:S01]  /*e230*/  IADD3 R197, R193.reuse, 0x4800, RZ ;  /* 0x00004800c1c57810 */ /* 0x040fe20007ffe0ff */
[----:B------:R-:W-:Y:S01]  /*e240*/  BAR.SYNC.DEFER_BLOCKING 0x0 ;  /* 0x0000000000007b1d */ /* 0x000fe20000010000 */
[C---:B------:R-:W-:Y:S02]  /*e250*/  IADD3 R198, R193.reuse, 0x5000, RZ ;  /* 0x00005000c1c67810 */ /* 0x040fe40007ffe0ff */
[----:B------:R-:W-:-:S02]  /*e260*/  IADD3 R199, R193, 0x5800, RZ ;  /* 0x00005800c1c77810 */ /* 0x000fc40007ffe0ff */
[C---:B------:R-:W-:Y:S01]  /*e270*/  IADD3 R204, R193.reuse, 0x2800, RZ ;  /* 0x00002800c1cc7810 */ /* 0x040fe20007ffe0ff */
[----:B------:R-:W1:Y:S01]  /*e280*/  SHFL.IDX PT, R4, R6, RZ, 0x181f ;  /* 0x00181fff06047589 */ /* 0x000e6200000e0000 */
[C---:B------:R-:W-:Y:S02]  /*e290*/  IADD3 R203, R193.reuse, 0x2000, RZ ;  /* 0x00002000c1cb7810 */ /* 0x040fe40007ffe0ff */
[C---:B------:R-:W-:Y:S01]  /*e2a0*/  IADD3 R202, R193.reuse, 0x1800, RZ ;  /* 0x00001800c1ca7810 */ /* 0x040fe20007ffe0ff */
[----:B------:R-:W2:Y:S01]  /*e2b0*/  SHFL.IDX PT, R2, R6, 0x1, 0x181f ;  /* 0x00381f0006027f89 */ /* 0x000ea200000e0000 */
[C---:B------:R-:W-:Y:S02]  /*e2c0*/  IADD3 R201, R193.reuse, 0x1000, RZ ;  /* 0x00001000c1c97810 */ /* 0x040fe40007ffe0ff */
[----:B------:R-:W-:Y:S01]  /*e2d0*/  IADD3 R200, R193, 0x800, RZ ;  /* 0x00000800c1c87810 */ /* 0x000fe20007ffe0ff */
[----:B------:R-:W3:Y:S04]  /*e2e0*/  SHFL.IDX PT, R5, R14, RZ, 0x181f ;  /* 0x00181fff0e057589 */ /* 0x000ee800000e0000 */
[----:B------:R-:W4:Y:S01]  /*e2f0*/  SHFL.IDX PT, R3, R14, 0x1, 0x181f ;  /* 0x00381f000e037f89 */ /* 0x000f2200000e0000 */
[----:B------:R-:W-:-:S04]  /*e300*/  DEPBAR.LE SB0, 0x0 ;  /* 0x000080000000791a */ /* 0x000fc80000000000 */
[----:B------:R-:W-:Y:S01]  /*e310*/  BAR.SYNC.DEFER_BLOCKING 0x0 ;  /* 0x0000000000007b1d */ /* 0x000fe20000010000 */
[CC--:B-1----:R-:W-:Y:S02]  /*e320*/  IADD3 R8, P3, R4.reuse, R60.reuse, RZ ;  /* 0x0000003c04087210 */ /* 0x0c2fe40007f7e0ff */
[-C--:B------:R-:W-:Y:S02]  /*e330*/  IADD3 R4, P0, R4, R63.reuse, RZ ;  /* 0x0000003f04047210 */ /* 0x080fe40007f1e0ff */
[C---:B--2---:R-:W-:Y:S02]  /*e340*/  IADD3 R10, P1, R2.reuse, R60, RZ ;  /* 0x0000003c020a7210 */ /* 0x044fe40007f3e0ff */
[C---:B---3--:R-:W-:Y:S02]  /*e350*/  IADD3.X R9, R5.reuse, R62, RZ, P3, !PT ;  /* 0x0000003e05097210 */ /* 0x048fe40001ffe4ff */
[----:B------:R-:W-:Y:S02]  /*e360*/  IADD3.X R5, R5, R96, RZ, P0, !PT ;  /* 0x0000006005057210 */ /* 0x000fe400007fe4ff */
[----:B------:R-:W-:-:S02]  /*e370*/  IADD3 R2, P0, R2, R63, RZ ;  /* 0x0000003f02027210 */ /* 0x000fc40007f1e0ff */
[C---:B----4-:R-:W-:Y:S02]  /*e380*/  IADD3.X R11, R3.reuse, R62, RZ, P1, !PT ;  /* 0x0000003e030b7210 */ /* 0x050fe40000ffe4ff */
[----:B------:R-:W-:Y:S02]  /*e390*/  ISETP.GE.AND P1, PT, R76, c[0x0][0x1d4], PT ;  /* 0x000075004c007a0c */ /* 0x000fe40003f26270 */
[----:B------:R-:W-:Y:S02]  /*e3a0*/  IADD3.X R3, R3, R96, RZ, P0, !PT ;  /* 0x0000006003037210 */ /* 0x000fe400007fe4ff */
[----:B------:R-:W-:Y:S02]  /*e3b0*/  ISETP.LT.OR P0, PT, R97, 0x1, P1 ;  /* 0x000000016100780c */ /* 0x000fe40000f01670 */
[----:B------:R-:W-:Y:S01]  /*e3c0*/  ISETP.GE.AND P3, PT, R211, c[0x0][0x1d4], PT ;  /* 0x00007500d3007a0c */ /* 0x000fe20003f66270 */
[----:B------:R-:W1:Y:S04]  /*e3d0*/  LDSM.16.M88.4 R16, [R188] ;  /* 0x00000000bc10783b */ /* 0x000e680000000200 */
[----:B------:R-:W2:Y:S04]  /*e3e0*/  LDSM.16.M88.4 R28, [R188+0x800] ;  /* 0x00080000bc1c783b */ /* 0x000ea80000000200 */
[----:B------:R-:W-:Y:S04]  /*e3f0*/  LDSM.16.M88.4 R36, [R188+0x1000] ;  /* 0x00100000bc24783b */ /* 0x000fe80000000200 */
[----:B------:R-:W-:Y:S04]  /*e400*/  LDSM.16.M88.4 R40, [R188+0x1800] ;  /* 0x00180000bc28783b */ /* 0x000fe80000000200 */
[----:B------:R-:W-:Y:S04]  /*e410*/  LDSM.16.M88.4 R44, [R188+0x2000] ;  /* 0x00200000bc2c783b */ /* 0x000fe80000000200 */
[----:B------:R-:W-:Y:S04]  /*e420*/  LDSM.16.M88.4 R104, [R188+0x2800] ;  /* 0x00280000bc68783b */ /* 0x000fe80000000200 */
[----:B------:R-:W3:Y:S04]  /*e430*/  LDSM.16.M88.4 R24, [R193] ;  /* 0x00000000c118783b */ /* 0x000ee80000000200 */
[----:B------:R-:W-:Y:S04]  /*e440*/  LDSM.16.M88.4 R52, [R193+0x800] ;  /* 0x00080000c134783b */ /* 0x000fe80000000200 */
[----:B------:R-:W-:Y:S04]  /*e450*/  LDSM.16.M88.4 R48, [R193+0x1000] ;  /* 0x00100000c130783b */ /* 0x000fe80000000200 */
[----:B------:R-:W-:Y:S04]  /*e460*/  LDSM.16.M88.4 R68, [R193+0x1800] ;  /* 0x00180000c144783b */ /* 0x000fe80000000200 */
[----:B------:R-:W-:Y:S01]  /*e470*/  LDSM.16.M88.4 R64, [R193+0x2000] ;  /* 0x00200000c140783b */ /* 0x000fe20000000200 */
[C---:B-1----:R-:W-:Y:S03]  /*e480*/  HMMA.16816.F32.BF16 R20, R132.reuse, R16, RZ ;  /* 0x000000108414723c */ /* 0x042fe600000418ff */
[----:B------:R-:W-:Y:S04]  /*e490*/  LDSM.16.M88.4 R116, [R193+0x2800] ;  /* 0x00280000c174783b */ /* 0x000fe80000000200 */
[----:B------:R-:W-:Y:S01]  /*e4a0*/  @!PT LDS RZ, [RZ] ;  /* 0x00000000fffff984 */ /* 0x000fe20000000800 */
[----:B------:R-:W-:Y:S01]  /*e4b0*/  @!PT LDS RZ, [RZ] ;  /* 0x00000000fffff984 */ /* 0x000fe20000000800 */
[----:B------:R-:W-:Y:S01]  /*e4c0*/  @!PT LDS RZ, [RZ] ;  /* 0x00000000fffff984 */ /* 0x000fe20000000800 */
[----:B------:R1:W-:Y:S01]  /*e4d0*/  LDGSTS.E.BYPASS.LTC128B.128 [R210+0x100], [R8.64], !P0 ;  /* 0x0010000008d27fae */ /* 0x0003e2000c101d48 */
[----:B------:R-:W-:Y:S01]  /*e4e0*/  ISETP.LT.OR P0, PT, R97, 0x1, P3 ;  /* 0x000000016100780c */ /* 0x000fe20001f01670 */
[C---:B------:R-:W-:Y:S08]  /*e4f0*/  HMMA.16816.F32.BF16 R16, R132.reuse, R18, RZ ;  /* 0x000000128410723c */ /* 0x040ff000000418ff */
[----:B--2---:R-:W-:Y:S04]  /*e500*/  HMMA.16816.F32.BF16 R32, R132, R28, RZ ;  /* 0x0000001c8420723c */ /* 0x004fe800000418ff */
[----:B------:R2:W-:Y:S04]  /*e510*/  LDGSTS.E.BYPASS.LTC128B.128 [R210+0x3100], [R4.64], !P0 ;  /* 0x0310000004d27fae */ /* 0x0005e8000c101d48 */
[C---:B---3--:R-:W-:Y:S08]  /*e520*/  HMMA.16816.F32.BF16 R112, R136.reuse, R24, R20 ;  /* 0x000000188870723c */ /* 0x048ff00000041814 */
[----:B------:R-:W-:Y:S08]  /*e530*/  HMMA.16816.F32.BF16 R108, R136, R26, R16 ;  /* 0x0000001a886c723c */ /* 0x000ff00000041810 */
[C---:B------:R-:W-:Y:S01]  /*e540*/  HMMA.16816.F32.BF16 R16, R132.reuse, R40, RZ ;  /* 0x000000288410723c */ /* 0x040fe200000418ff */
[----:B--2---:R-:W1:Y:S07]  /*e550*/  SHFL.IDX PT, R4, R6, 0x2, 0x181f ;  /* 0x00581f0006047f89 */ /* 0x004e6e00000e0000 */
[C---:B------:R-:W-:Y:S01]  /*e560*/  HMMA.16816.F32.BF16 R20, R132.reuse, R38, RZ ;  /* 0x000000268414723c */ /* 0x040fe200000418ff */
[----:B------:R-:W2:Y:S07]  /*e570*/  SHFL.IDX PT, R5, R14, 0x2, 0x181f ;  /* 0x00581f000e057f89 */ /* 0x000eae00000e0000 */
[C---:B------:R-:W-:Y:S08]  /*e580*/  HMMA.16816.F32.BF16 R24, R132.reuse, R36, RZ ;  /* 0x000000248418723c */ /* 0x040ff000000418ff */
[----:B------:R-:W-:Y:S01]  /*e590*/  HMMA.16816.F32.BF16 R28, R132, R30, RZ ;  /* 0x0000001e841c723c */ /* 0x000fe200000418ff */
[----:B-1----:R-:W-:-:S07]  /*e5a0*/  IADD3 R8, P0, R4, R60, RZ ;  /* 0x0000003c04087210 */ /* 0x002fce0007f1e0ff */
[----:B------:R-:W-:Y:S01]  /*e5b0*/  HMMA.16816.F32.BF16 R36, R132, R42, RZ ;  /* 0x0000002a8424723c */ /* 0x000fe200000418ff */
[----:B--2---:R-:W-:Y:S02]  /*e5c0*/  IADD3.X R9, R5, R62, RZ, P0, !PT ;  /* 0x0000003e05097210 */ /* 0x004fe400007fe4ff */
[C---:B------:R-:W-:Y:S02]  /*e5d0*/  ISETP.LT.OR P0, PT, R97.reuse, 0x21, P1 ;  /* 0x000000216100780c */ /* 0x040fe40000f01670 */
[----:B------:R-:W-:-:S03]  /*e5e0*/  ISETP.LT.OR P1, PT, R97, 0x41, P1 ;  /* 0x000000416100780c */ /* 0x000fc60000f21670 */
[----:B------:R-:W-:Y:S08]  /*e5f0*/  HMMA.16816.F32.BF16 R72, R136, R68, R16 ;  /* 0x000000448848723c */ /* 0x000ff00000041810 */
[----:B------:R-:W-:Y:S01]  /*e600*/  HMMA.16816.F32.BF16 R40, R132, R44, RZ ;  /* 0x0000002c8428723c */ /* 0x000fe200000418ff */
[----:B------:R1:W-:Y:S01]  /*e610*/  LDGSTS.E.BYPASS.LTC128B.128 [R210+0x1100], [R10.64], !P0 ;  /* 0x011000000ad27fae */ /* 0x0003e2000c101d48 */
[----:B------:R-:W-:-:S04]  /*e620*/  IADD3 R4, P0, R4, R63, RZ ;  /* 0x0000003f04047210 */ /* 0x000fc80007f1e0ff */
[----:B------:R-:W-:Y:S02]  /*e630*/  IADD3.X R5, R5, R96, RZ, P0, !PT ;  /* 0x0000006005057210 */ /* 0x000fe400007fe4ff */
[----:B------:R-:W-:Y:S01]  /*e640*/  HMMA.16816.F32.BF16 R80, R136, R52, R32 ;  /* 0x000000348850723c */ /* 0x000fe20000041820 */
[----:B------:R-:W-:-:S07]  /*e650*/  ISETP.LT.OR P0, PT, R97, 0x21, P3 ;  /* 0x000000216100780c */ /* 0x000fce0001f01670 */
[----:B------:R-:W-:Y:S06]  /*e660*/  HMMA.16816.F32.BF16 R16, R132, R46, RZ ;  /* 0x0000002e8410723c */ /* 0x000fec00000418ff */
[----:B------:R2:W-:Y:S01]  /*e670*/  LDGSTS.E.BYPASS.LTC128B.128 [R210+0x4100], [R2.64], !P0 ;  /* 0x0410000002d27fae */ /* 0x0005e2000c101d48 */
[----:B------:R-:W-:Y:S01]  /*e680*/  ISETP.LT.OR P0, PT, R97, 0x41, P3 ;  /* 0x000000416100780c */ /* 0x000fe20001f01670 */
[----:B------:R-:W-:Y:S02]  /*e690*/  HMMA.16816.F32.BF16 R84, R136, R50, R20 ;  /* 0x000000328854723c */ /* 0x000fe40000041814 */
[----:B------:R1:W-:Y:S06]  /*e6a0*/  LDGSTS.E.BYPASS.LTC128B.128 [R210+0x2100], [R8.64], !P1 ;  /* 0x0210000008d27fae */ /* 0x0003ec000c901d48 */
[----:B------:R-:W-:Y:S04]  /*e6b0*/  HMMA.16816.F32.BF16 R20, R132, R104, RZ ;  /* 0x000000688414723c */ /* 0x000fe800000418ff */
[----:B------:R3:W-:Y:S01]  /*e6c0*/  LDGSTS.E.BYPASS.LTC128B.128 [R210+0x5100], [R4.64], !P0 ;  /* 0x0510000004d27fae */ /* 0x0007e2000c101d48 */
[----:B------:R-:W-:-:S03]  /*e6d0*/  ISETP.GT.AND P0, PT, R128, R242, PT ;  /* 0x000000f28000720c */ /* 0x000fc60003f04270 */
[C---:B------:R-:W-:Y:S01]  /*e6e0*/  HMMA.16816.F32.BF16 R92, R136.reuse, R54, R28 ;  /* 0x00000036885c723c */ /* 0x040fe2000004181c */
[----:B------:R-:W0:Y:S07]  /*e6f0*/  LDGDEPBAR ;  /* 0x00000000000079af */ /* 0x000e2e0000000000 */
[----:B------:R-:W-:Y:S01]  /*e700*/  HMMA.16816.F32.BF16 R88, R136, R48, R24 ;  /* 0x000000308858723c */ /* 0x000fe20000041818 */
[----:B--2---:R-:W-:-:S04]  /*e710*/  MOV R2, 0x40 ;  /* 0x0000004000027802 */ /* 0x004fc80000000f00 */
[----:B------:R-:W-:-:S03]  /*e720*/  SEL R2, R2, 0xffffffc0, !P2 ;  /* 0xffffffc002027807 */ /* 0x000fc60005000000 */
[----:B-1----:R-:W-:Y:S01]  /*e730*/  HMMA.16816.F32.BF16 R8, R132, R106, RZ ;  /* 0x0000006a8408723c */ /* 0x002fe200000418ff */
[-C--:B------:R-:W-:Y:S02]  /*e740*/  IADD3 R103, R188, R2.reuse, RZ ;  /* 0x00000002bc677210 */ /* 0x080fe40007ffe0ff */
[----:B------:R-:W-:-:S03]  /*e750*/  IADD3 R15, R194, R2, RZ ;  /* 0x00000002c20f7210 */ /* 0x000fc60007ffe0ff */
[----:B------:R-:W1:Y:S02]  /*e760*/  LDSM.16.M88.4 R32, [R103] ;  /* 0x000000006720783b */ /* 0x000e640000000200 */
[C---:B------:R-:W-:Y:S02]  /*e770*/  HMMA.16816.F32.BF16 R68, R136.reuse, R70, R36 ;  /* 0x000000468844723c */ /* 0x040fe40000041824 */
[----:B------:R-:W2:Y:S04]  /*e780*/  LDSM.16.M88.4 R44, [R103+0x1800] ;  /* 0x00180000672c783b */ /* 0x000ea80000000200 */
[----:B------:R-:W4:Y:S02]  /*e790*/  LDSM.16.M88.4 R48, [R103+0x1000] ;  /* 0x001000006730783b */ /* 0x000f240000000200 */
[C---:B------:R-:W-:Y:S02]  /*e7a0*/  HMMA.16816.F32.BF16 R56, R136.reuse, R64, R40 ;  /* 0x000000408838723c */ /* 0x040fe40000041828 */
[----:B------:R-:W5:Y:S04]  /*e7b0*/  LDSM.16.M88.4 R28, [R103+0x2800] ;  /* 0x00280000671c783b */ /* 0x000f680000000200 */
[----:B------:R-:W-:Y:S02]  /*e7c0*/  LDSM.16.M88.4 R52, [R103+0x800] ;  /* 0x000800006734783b */ /* 0x000fe40000000200 */
[C---:B------:R-:W-:Y:S02]  /*e7d0*/  HMMA.16816.F32.BF16 R36, R136.reuse, R66, R16 ;  /* 0x000000428824723c */ /* 0x040fe40000041810 */
[----:B------:R-:W3:Y:S04]  /*e7e0*/  LDSM.16.M88.4 R64, [R15+-0x3000] ;  /* 0xffd000000f40783b */ /* 0x000ee80000000200 */
[----:B------:R-:W3:Y:S02]  /*e7f0*/  LDSM.16.M88.4 R40, [R103+0x2000] ;  /* 0x002000006728783b */ /* 0x000ee40000000200 */
[C---:B------:R-:W-:Y:S08]  /*e800*/  HMMA.16816.F32.BF16 R16, R136.reuse, R116, R20 ;  /* 0x000000748810723c */ /* 0x040ff00000041814 */
[----:B------:R-:W-:Y:S08]  /*e810*/  HMMA.16816.F32.BF16 R24, R136, R118, R8 ;  /* 0x000000768818723c */ /* 0x000ff00000041808 */
[C---:B-1----:R-:W-:Y:S08]  /*e820*/  HMMA.16816.F32.BF16 R8, R164.reuse, R32, R112 ;  /* 0x00000020a408723c */ /* 0x042ff00000041870 */
[C---:B------:R-:W-:Y:S01]  /*e830*/  HMMA.16816.F32.BF16 R20, R164.reuse, R34, R108 ;  /* 0x00000022a414723c */ /* 0x040fe2000004186c */
[----:B------:R-:W-:Y:S07]  /*e840*/  LDSM.16.M88.4 R32, [R15+-0x2000] ;  /* 0xffe000000f20783b */ /* 0x000fee0000000200 */
[C---:B--2---:R-:W-:Y:S08]  /*e850*/  HMMA.16816.F32.BF16 R72, R164.reuse, R44, R72 ;  /* 0x0000002ca448723c */ /* 0x044ff00000041848 */
[C---:B------:R-:W-:Y:S01]  /*e860*/  HMMA.16816.F32.BF16 R108, R164.reuse, R46, R68 ;  /* 0x0000002ea46c723c */ /* 0x040fe20000041844 */
[----:B------:R-:W1:Y:S04]  /*e870*/  LDSM.16.M88.4 R44, [R188+0x3000] ;  /* 0x00300000bc2c783b */ /* 0x000e680000000200 */
[----:B------:R-:W-:Y:S03]  /*e880*/  LDSM.16.M88.4 R68, [R195] ;  /* 0x00000000c344783b */ /* 0x000fe60000000200 */
[C---:B----4-:R-:W-:Y:S08]  /*e890*/  HMMA.16816.F32.BF16 R88, R164.reuse, R48, R88 ;  /* 0x00000030a458723c */ /* 0x050ff00000041858 */
[C---:B------:R-:W-:Y:S01]  /*e8a0*/  HMMA.16816.F32.BF16 R84, R164.reuse, R50, R84 ;  /* 0x00000032a454723c */ /* 0x040fe20000041854 */
[----:B------:R-:W2:Y:S07]  /*e8b0*/  LDSM.16.M88.4 R48, [R15+-0x2800] ;  /* 0xffd800000f30783b */ /* 0x000eae0000000200 */
[----:B-----5:R-:W-:Y:S08]  /*e8c0*/  HMMA.16816.F32.BF16 R112, R164, R28, R16 ;  /* 0x0000001ca470723c */ /* 0x020ff00000041810 */
[----:B---3--:R-:W-:Y:S08]  /*e8d0*/  HMMA.16816.F32.BF16 R16, R168, R64, R8 ;  /* 0x00000040a810723c */ /* 0x008ff00000041808 */
[C---:B------:R-:W-:Y:S01]  /*e8e0*/  HMMA.16816.F32.BF16 R120, R164.reuse, R30, R24 ;  /* 0x0000001ea478723c */ /* 0x040fe20000041818 */
[----:B------:R-:W3:Y:S04]  /*e8f0*/  LDSM.16.M88.4 R28, [R194] ;  /* 0x00000000c21c783b */ /* 0x000ee80000000200 */
[----:B------:R-:W4:Y:S03]  /*e900*/  LDSM.16.M88.4 R24, [R15+-0x1800] ;  /* 0xffe800000f18783b */ /* 0x000f260000000200 */
[----:B------:R-:W-:Y:S08]  /*e910*/  HMMA.16816.F32.BF16 R80, R164, R52, R80 ;  /* 0x00000034a450723c */ /* 0x000ff00000041850 */
[----:B------:R-:W-:Y:S08]  /*e920*/  HMMA.16816.F32.BF16 R8, R168, R66, R20 ;  /* 0x00000042a808723c */ /* 0x000ff00000041814 */
[----:B------:R-:W-:Y:S01]  /*e930*/  HMMA.16816.F32.BF16 R116, R164, R42, R36 ;  /* 0x0000002aa474723c */ /* 0x000fe20000041824 */
[----:B------:R-:W5:Y:S07]  /*e940*/  LDSM.16.M88.4 R36, [R188+0x3800] ;  /* 0x00380000bc24783b */ /* 0x000f6e0000000200 */
[----:B-1----:R-:W-:Y:S08]  /*e950*/  HMMA.16816.F32.BF16 R16, R172, R44, R16 ;  /* 0x0000002cac10723c */ /* 0x002ff00000041810 */
[C---:B------:R-:W-:Y:S01]  /*e960*/  HMMA.16816.F32.BF16 R92, R164.reuse, R54, R92 ;  /* 0x00000036a45c723c */ /* 0x040fe2000004185c */
[----:B------:R-:W-:Y:S07]  /*e970*/  LDSM.16.M88.4 R52, [R103+0x3000] ;  /* 0x003000006734783b */ /* 0x000fee0000000200 */
[----:B------:R-:W-:Y:S01]  /*e980*/  HMMA.16816.F32.BF16 R104, R164, R40, R56 ;  /* 0x00000028a468723c */ /* 0x000fe20000041838 */
[----:B------:R-:W1:Y:S07]  /*e990*/  LDSM.16.M88.4 R40, [R15+-0x1000] ;  /* 0xfff000000f28783b */ /* 0x000e6e0000000200 */
[----:B--2---:R-:W-:Y:S08]  /*e9a0*/  HMMA.16816.F32.BF16 R20, R168, R48, R80 ;  /* 0x00000030a814723c */ /* 0x004ff00000041850 */
[----:B------:R-:W-:Y:S01]  /*e9b0*/  HMMA.16816.F32.BF16 R8, R172, R46, R8 ;  /* 0x0000002eac08723c */ /* 0x000fe20000041808 */
[----:B------:R-:W-:Y:S07]  /*e9c0*/  LDSM.16.M88.4 R44, [R188+0x4800] ;  /* 0x00480000bc2c783b */ /* 0x000fee0000000200 */
[----:B---3--:R-:W-:Y:S08]  /*e9d0*/  HMMA.16816.F32.BF16 R16, R176, R28, R16 ;  /* 0x0000001cb010723c */ /* 0x008ff00000041810 */
[C---:B------:R-:W-:Y:S01]  /*e9e0*/  HMMA.16816.F32.BF16 R56, R168.reuse, R50, R92 ;  /* 0x00000032a838723c */ /* 0x040fe2000004185c */
[----:B------:R-:W2:Y:S07]  /*e9f0*/  LDSM.16.M88.4 R48, [R15+-0x800] ;  /* 0xfff800000f30783b */ /* 0x000eae0000000200 */
[----:B----4-:R-:W-:Y:S01]  /*ea00*/  HMMA.16816.F32.BF16 R80, R168, R24, R72 ;  /* 0x00000018a850723c */ /* 0x010fe20000041848 */
[----:B------:R-:W3:Y:S07]  /*ea10*/  LDSM.16.M88.4 R72, [R15] ;  /* 0x000000000f48783b */ /* 0x000eee0000000200 */
[----:B-----5:R-:W-:Y:S08]  /*ea20*/  HMMA.16816.F32.BF16 R20, R172, R36, R20 ;  /* 0x00000024ac14723c */ /* 0x020ff00000041814 */
[C---:B------:R-:W-:Y:S08]  /*ea30*/  HMMA.16816.F32.BF16 R88, R168.reuse, R32, R88 ;  /* 0x00000020a858723c */ /* 0x040ff00000041858 */
[----:B------:R-:W-:Y:S01]  /*ea40*/  HMMA.16816.F32.BF16 R64, R168, R34, R84 ;  /* 0x00000022a840723c */ /* 0x000fe20000041854 */
[----:B------:R-:W4:Y:S07]  /*ea50*/  LDSM.16.M88.4 R32, [R188+0x4000] ;  /* 0x00400000bc20783b */ /* 0x000f2e0000000200 */
[----:B------:R-:W-:Y:S08]  /*ea60*/  HMMA.16816.F32.BF16 R8, R176, R30, R8 ;  /* 0x0000001eb008723c */ /* 0x000ff00000041808 */
[C---:B-1----:R-:W-:Y:S08]  /*ea70*/  HMMA.16816.F32.BF16 R104, R168.reuse, R40, R104 ;  /* 0x00000028a868723c */ /* 0x042ff00000041868 */
[----:B------:R-:W-:Y:S01]  /*ea80*/  HMMA.16816.F32.BF16 R116, R168, R42, R116 ;  /* 0x0000002aa874723c */ /* 0x000fe20000041874 */
[----:B------:R-:W1:Y:S07]  /*ea90*/  LDSM.16.M88.4 R40, [R103+0x3800] ;  /* 0x003800006728783b */ /* 0x000e6e0000000200 */
[----:B------:R-:W-:Y:S08]  /*eaa0*/  HMMA.16816.F32.BF16 R16, R180, R52, R16 ;  /* 0x00000034b410723c */ /* 0x000ff00000041810 */
[----:B------:R-:W-:Y:S08]  /*eab0*/  HMMA.16816.F32.BF16 R28, R176, R68, R20 ;  /* 0x00000044b01c723c */ /* 0x000ff00000041814 */
[----:B------:R-:W-:Y:S01]  /*eac0*/  HMMA.16816.F32.BF16 R36, R172, R38, R56 ;  /* 0x00000026ac24723c */ /* 0x000fe20000041838 */
[----:B------:R-:W-:Y:S07]  /*ead0*/  LDSM.16.M88.4 R56, [R103+0x4000] ;  /* 0x004000006738783b */ /* 0x000fee0000000200 */
[----:B------:R-:W-:Y:S08]  /*eae0*/  HMMA.16816.F32.BF16 R92, R168, R26, R108 ;  /* 0x0000001aa85c723c */ /* 0x000ff0000004186c */
[----:B------:R-:W-:Y:S01]  /*eaf0*/  HMMA.16816.F32.BF16 R24, R180, R54, R8 ;  /* 0x00000036b418723c */ /* 0x000fe20000041808 */
[----:B------:R-:W5:Y:S07]  /*eb00*/  LDSM.16.M88.4 R52, [R196] ;  /* 0x00000000c434783b */ /* 0x000f6e0000000200 */
[C---:B--2---:R-:W-:Y:S08]  /*eb10*/  HMMA.16816.F32.BF16 R112, R168.reuse, R48, R112 ;  /* 0x00000030a870723c */ /* 0x044ff00000041870 */
[----:B------:R-:W-:Y:S01]  /*eb20*/  HMMA.16816.F32.BF16 R120, R168, R50, R120 ;  /* 0x00000032a878723c */ /* 0x000fe20000041878 */
[----:B------:R-:W-:Y:S07]  /*eb30*/  LDSM.16.M88.4 R48, [R15+0x800] ;  /* 0x000800000f30783b */ /* 0x000fee0000000200 */
[----:B---3--:R-:W-:Y:S08]  /*eb40*/  HMMA.16816.F32.BF16 R8, R184, R72, R16 ;  /* 0x00000048b808723c */ /* 0x008ff00000041810 */
[----:B----4-:R-:W-:Y:S08]  /*eb50*/  HMMA.16816.F32.BF16 R20, R172, R32, R88 ;  /* 0x00000020ac14723c */ /* 0x010ff00000041858 */
[----:B-1----:R-:W-:Y:S01]  /*eb60*/  HMMA.16816.F32.BF16 R16, R180, R40, R28 ;  /* 0x00000028b410723c */ /* 0x002fe2000004181c */
[----:B------:R-:W-:Y:S07]  /*eb70*/  LDSM.16.M88.4 R28, [R197] ;  /* 0x00000000c51c783b */ /* 0x000fee0000000200 */
[----:B------:R-:W-:Y:S01]  /*eb80*/  HMMA.16816.F32.BF16 R64, R172, R34, R64 ;  /* 0x00000022ac40723c */ /* 0x000fe20000041840 */
[----:B------:R-:W1:Y:S01]  /*eb90*/  LDSM.16.M88.4 R32, [R188+0x5000] ;  /* 0x00500000bc20783b */ /* 0x000e620000000200 */
[----:B------:R-:W-:-:S04]  /*eba0*/  FMUL.FTZ R2, R8, c[0x0][0x320] ;  /* 0x0000c80008027a20 */ /* 0x000fc80000410000 */
[----:B------:R2:W3:Y:S02]  /*ebb0*/  MUFU.TANH R124, R2 ;  /* 0x00000002007c7308 */ /* 0x0004e40000002400 */
[----:B------:R-:W-:Y:S01]  /*ebc0*/  HMMA.16816.F32.BF16 R36, R176, R70, R36 ;  /* 0x00000046b024723c */ /* 0x000fe20000041824 */
[----:B------:R-:W4:Y:S07]  /*ebd0*/  LDSM.16.M88.4 R68, [R188+0x5800] ;  /* 0x00580000bc44783b */ /* 0x000f2e0000000200 */
[----:B------:R-:W-:Y:S01]  /*ebe0*/  HMMA.16816.F32.BF16 R24, R184, R74, R24 ;  /* 0x0000004ab818723c */ /* 0x000fe20000041818 */
[----:B--2---:R-:W-:-:S07]  /*ebf0*/  FMUL.FTZ R2, R9, c[0x0][0x320] ;  /* 0x0000c80009027a20 */ /* 0x004fce0000410000 */
[----:B-----5:R-:W-:Y:S01]  /*ec00*/  HMMA.16816.F32.BF16 R20, R176, R52, R20 ;  /* 0x00000034b014723c */ /* 0x020fe20000041814 */
[----:B------:R2:W1:Y:S07]  /*ec10*/  MUFU.TANH R110, R2 ;  /* 0x00000002006e7308 */ /* 0x00046e0000002400 */
[C---:B------:R-:W-:Y:S08]  /*ec20*/  HMMA.16816.F32.BF16 R84, R172.reuse, R44, R80 ;  /* 0x0000002cac54723c */ /* 0x040ff00000041850 */
[----:B------:R-:W-:Y:S01]  /*ec30*/  HMMA.16816.F32.BF16 R88, R172, R46, R92 ;  /* 0x0000002eac58723c */ /* 0x000fe2000004185c */
[----:B------:R-:W-:Y:S01]  /*ec40*/  LDSM.16.M88.4 R44, [R103+0x4800] ;  /* 0x00480000672c783b */ /* 0x000fe20000000200 */
[----:B--2---:R-:W-:-:S04]  /*ec50*/  FMUL.FTZ R2, R10, c[0x0][0x320] ;  /* 0x0000c8000a027a20 */ /* 0x004fc80000410000 */
[----:B------:R2:W2:Y:S02]  /*ec60*/  MUFU.TANH R125, R2 ;  /* 0x00000002007d7308 */ /* 0x0004a40000002400 */
[C---:B-1----:R-:W-:Y:S08]  /*ec70*/  HMMA.16816.F32.BF16 R80, R172.reuse, R32, R104 ;  /* 0x00000020ac50723c */ /* 0x042ff00000041868 */
[----:B----4-:R-:W-:Y:S01]  /*ec80*/  HMMA.16816.F32.BF16 R72, R172, R68, R112 ;  /* 0x00000044ac48723c */ /* 0x010fe20000041870 */
[----:B--2---:R-:W-:-:S07]  /*ec90*/  FMUL.FTZ R2, R11, c[0x0][0x320] ;  /* 0x0000c8000b027a20 */ /* 0x004fce0000410000 */
[----:B------:R-:W-:Y:S01]  /*eca0*/  HMMA.16816.F32.BF16 R8, R184, R48, R16 ;  /* 0x00000030b808723c */ /* 0x000fe20000041810 */
[----:B------:R1:W2:Y:S07]  /*ecb0*/  MUFU.TANH R111, R2 ;  /* 0x00000002006f7308 */ /* 0x0002ae0000002400 */
[----:B------:R-:W-:Y:S01]  /*ecc0*/  HMMA.16816.F32.BF16 R16, R180, R42, R36 ;  /* 0x0000002ab410723c */ /* 0x000fe20000041824 */
[----:B------:R-:W4:Y:S07]  /*ecd0*/  LDSM.16.M88.4 R40, [R15+0x1000] ;  /* 0x001000000f28783b */ /* 0x000f2e0000000200 */
[----:B------:R-:W-:Y:S01]  /*ece0*/  HMMA.16816.F32.BF16 R36, R176, R54, R64 ;  /* 0x00000036b024723c */ /* 0x000fe20000041840 */
[----:B------:R-:W5:Y:S01]  /*ecf0*/  LDSM.16.M88.4 R52, [R15+0x1800] ;  /* 0x001800000f34783b */ /* 0x000f620000000200 */
[----:B-1----:R-:W-:-:S04]  /*ed00*/  FMUL.FTZ R2, R24, c[0x0][0x320] ;  /* 0x0000c80018027a20 */ /* 0x002fc80000410000 */
[----:B------:R1:W1:Y:S02]  /*ed10*/  MUFU.TANH R109, R2 ;  /* 0x00000002006d7308 */ /* 0x0002640000002400 */
[----:B------:R-:W-:Y:S01]  /*ed20*/  HMMA.16816.F32.BF16 R64, R172, R34, R116 ;  /* 0x00000022ac40723c */ /* 0x000fe20000041874 */
[----:B-1----:R-:W-:-:S05]  /*ed30*/  FMUL.FTZ R2, R25, c[0x0][0x320] ;  /* 0x0000c80019027a20 */ /* 0x002fca0000410000 */
[----:B------:R1:W1:Y:S02]  /*ed40*/  MUFU.TANH R108, R2 ;  /* 0x00000002006c7308 */ /* 0x0002640000002400 */
[----:B-1----:R-:W-:-:S06]  /*ed50*/  FMUL.FTZ R2, R26, c[0x0][0x320] ;  /* 0x0000c8001a027a20 */ /* 0x002fcc0000410000 */
[----:B------:R1:W1:Y:S02]  /*ed60*/  MUFU.TANH R105, R2 ;  /* 0x0000000200697308 */ /* 0x0002640000002400 */
[----:B-1----:R-:W-:Y:S02]  /*ed70*/  FMUL.FTZ R2, R27, c[0x0][0x320] ;  /* 0x0000c8001b027a20 */ /* 0x002fe40000410000 */
[----:B------:R-:W-:Y:S04]  /*ed80*/  HMMA.16816.F32.BF16 R24, R180, R56, R20 ;  /* 0x00000038b418723c */ /* 0x000fe80000041814 */
[----:B------:R1:W1:Y:S04]  /*ed90*/  MUFU.TANH R104, R2 ;  /* 0x0000000200687308 */ /* 0x0002680000002400 */
[----:B------:R-:W-:Y:S01]  /*eda0*/  HMMA.16816.F32.BF16 R20, R184, R50, R16 ;  /* 0x00000032b814723c */ /* 0x000fe20000041810 */
[----:B------:R-:W2:Y:S07]  /*edb0*/  LDSM.16.M88.4 R48, [R198] ;  /* 0x00000000c630783b */ /* 0x000eae0000000200 */
[----:B------:R-:W-:Y:S01]  /*edc0*/  HMMA.16816.F32.BF16 R16, R176, R28, R84 ;  /* 0x0000001cb010723c */ /* 0x000fe20000041854 */
[----:B-1----:R-:W-:-:S04]  /*edd0*/  FMUL.FTZ R2, R8, c[0x0][0x320] ;  /* 0x0000c80008027a20 */ /* 0x002fc80000410000 */
[----:B------:R1:W1:Y:S03]  /*ede0*/  MUFU.TANH R97, R2 ;  /* 0x0000000200617308 */ /* 0x0002660000002400 */
[----:B----4-:R-:W-:Y:S08]  /*edf0*/  HMMA.16816.F32.BF16 R32, R184, R40, R24 ;  /* 0x00000028b820723c */ /* 0x010ff00000041818 */
[----:B------:R-:W-:Y:S01]  /*ee00*/  HMMA.16816.F32.BF16 R28, R176, R30, R88 ;  /* 0x0000001eb01c723c */ /* 0x000fe20000041858 */
[----:B-1----:R-:W-:-:S07]  /*ee10*/  FMUL.FTZ R2, R9, c[0x0][0x320] ;  /* 0x0000c80009027a20 */ /* 0x002fce0000410000 */
[C---:B------:R-:W-:Y:S01]  /*ee20*/  HMMA.16816.F32.BF16 R24, R180.reuse, R44, R16 ;  /* 0x0000002cb418723c */ /* 0x040fe20000041810 */
[----:B------:R1:W4:Y:S11]  /*ee30*/  MUFU.TANH R95, R2 ;  /* 0x00000002005f7308 */ /* 0x0003360000002400 */
[----:B------:R-:W-:Y:S04]  /*ee40*/  @!UPT UIADD3 URZ, URZ, URZ, URZ ;  /* 0x0000003f3f3ff290 */ /* 0x000fe8000fffe03f */
[----:B------:R-:W-:Y:S01]  /*ee50*/  HMMA.16816.F32.BF16 R16, R180, R46, R28 ;  /* 0x0000002eb410723c */ /* 0x000fe2000004181c */
[----:B------:R-:W-:Y:S01]  /*ee60*/  LDSM.16.M88.4 R44, [R15+0x2000] ;  /* 0x002000000f2c783b */ /* 0x000fe20000000200 */
[----:B-1----:R-:W-:-:S04]  /*ee70*/  FMUL.FTZ R2, R10, c[0x0][0x320] ;  /* 0x0000c8000a027a20 */ /* 0x002fc80000410000 */
[----:B------:R1:W1:Y:S02]  /*ee80*/  MUFU.TANH R99, R2 ;  /* 0x0000000200637308 */ /* 0x0002640000002400 */
[----:B-----5:R-:W-:Y:S01]  /*ee90*/  HMMA.16816.F32.BF16 R28, R184, R52, R24 ;  /* 0x00000034b81c723c */ /* 0x020fe20000041818 */
[----:B-1----:R-:W-:-:S07]  /*eea0*/  FMUL.FTZ R2, R11, c[0x0][0x320] ;  /* 0x0000c8000b027a20 */ /* 0x002fce0000410000 */
[----:B------:R-:W-:Y:S01]  /*eeb0*/  HMMA.16816.F32.BF16 R8, R180, R58, R36 ;  /* 0x0000003ab408723c */ /* 0x000fe20000041824 */
[----:B------:R-:W1:Y:S01]  /*eec0*/  LDSM.16.M88.4 R36, [R103+0x5000] ;  /* 0x005000006724783b */ /* 0x000e620000000200 */
[----:B------:R5:W1:Y:S03]  /*eed0*/  MUFU.TANH R98, R2 ;  /* 0x0000000200627308 */ /* 0x000a660000002400 */
[----:B------:R-:W1:Y:S03]  /*eee0*/  LDSM.16.M88.4 R56, [R199] ;  /* 0x00000000c738783b */ /* 0x000e660000000200 */
[----:B------:R-:W-:Y:S01]  /*eef0*/  HMMA.16816.F32.BF16 R16, R184, R54, R16 ;  /* 0x00000036b810723c */ /* 0x000fe20000041810 */
[----:B-----5:R-:W-:-:S04]  /*ef00*/  FMUL.FTZ R2, R20, c[0x0][0x320] ;  /* 0x0000c80014027a20 */ /* 0x020fc80000410000 */
[----:B------:R5:W1:Y:S11]  /*ef10*/  MUFU.TANH R93, R2 ;  /* 0x00000002005d7308 */ /* 0x000a760000002400 */
[----:B------:R-:W-:Y:S01]  /*ef20*/  HMMA.16816.F32.BF16 R8, R184, R42, R8 ;  /* 0x0000002ab808723c */ /* 0x000fe20000041808 */
[----:B------:R-:W1:Y:S01]  /*ef30*/  LDSM.16.M88.4 R40, [R103+0x5800] ;  /* 0x005800006728783b */ /* 0x000e620000000200 */
[----:B-----5:R-:W-:-:S04]  /*ef40*/  FMUL.FTZ R2, R21, c[0x0][0x320] ;  /* 0x0000c80015027a20 */ /* 0x020fc80000410000 */
[----:B------:R5:W1:Y:S02]  /*ef50*/  MUFU.TANH R92, R2 ;  /* 0x00000002005c7308 */ /* 0x000a640000002400 */
[----:B-----5:R-:W-:-:S06]  /*ef60*/  FMUL.FTZ R2, R22, c[0x0][0x320] ;  /* 0x0000c80016027a20 */ /* 0x020fcc0000410000 */
[----:B------:R5:W1:Y:S02]  /*ef70*/  MUFU.TANH R94, R2 ;  /* 0x00000002005e7308 */ /* 0x000a640000002400 */
[----:B-----5:R-:W-:Y:S02]  /*ef80*/  FMUL.FTZ R2, R23, c[0x0][0x320] ;  /* 0x0000c80017027a20 */ /* 0x020fe40000410000 */
[----:B--2---:R-:W-:Y:S04]  /*ef90*/  HMMA.16816.F32.BF16 R20, R176, R48, R80 ;  /* 0x00000030b014723c */ /* 0x004fe80000041850 */
[----:B------:R2:W1:Y:S02]  /*efa0*/  MUFU.TANH R88, R2 ;  /* 0x0000000200587308 */ /* 0x0004640000002400 */
[----:B--2---:R-:W-:-:S06]  /*efb0*/  FMUL.FTZ R2, R32, c[0x0][0x320] ;  /* 0x0000c80020027a20 */ /* 0x004fcc0000410000 */
[----:B------:R2:W2:Y:S11]  /*efc0*/  MUFU.TANH R85, R2 ;  /* 0x0000000200557308 */ /* 0x0004b60000002400 */
[----:B------:R-:W-:Y:S01]  /*efd0*/  @!UPT UIADD3 URZ, URZ, URZ, URZ ;  /* 0x0000003f3f3ff290 */ /* 0x000fe2000fffe03f */
[----:B-1----:R-:W-:Y:S08]  /*efe0*/  HMMA.16816.F32.BF16 R24, R180, R36, R20 ;  /* 0x00000024b418723c */ /* 0x002ff00000041814 */
[----:B------:R-:W-:Y:S01]  /*eff0*/  HMMA.16816.F32.BF16 R20, R176, R56, R72 ;  /* 0x00000038b014723c */ /* 0x000fe20000041848 */
[----:B--2---:R-:W-:-:S04]  /*f000*/  FMUL.FTZ R2, R33, c[0x0][0x320] ;  /* 0x0000c80021027a20 */ /* 0x004fc80000410000 */
[----:B------:R1:W2:Y:S11]  /*f010*/  MUFU.TANH R69, R2 ;  /* 0x0000000200457308 */ /* 0x0002b60000002400 */
[----:B------:R-:W-:Y:S08]  /*f020*/  @!UPT UIADD3 URZ, URZ, URZ, URZ ;  /* 0x0000003f3f3ff290 */ /* 0x000ff0000fffe03f */
[----:B------:R-:W-:Y:S01]  /*f030*/  HMMA.16816.F32.BF16 R20, R180, R40, R20 ;  /* 0x00000028b414723c */ /* 0x000fe20000041814 */
[----:B-1----:R-:W-:-:S04]  /*f040*/  FMUL.FTZ R2, R34, c[0x0][0x320] ;  /* 0x0000c80022027a20 */ /* 0x002fc80000410000 */
        /* <DEDUP_REMOVED lines=8> */
[----:B------:R-:W5:Y:S01]  /*f0d0*/  LDSM.16.M88.4 R36, [R15+0x2800] ;  /* 0x002800000f24783b */ /* 0x000f620000000200 */
[----:B------:R-:W-:-:S04]  /*f0e0*/  DEPBAR.LE SB0, 0x0 ;  /* 0x000080000000791a */ /* 0x000fc80000000000 */
[----:B-1----:R-:W-:-:S04]  /*f0f0*/  FMUL.FTZ R2, R9, c[0x0][0x320] ;  /* 0x0000c80009027a20 */ /* 0x002fc80000410000 */
        /* <DEDUP_REMOVED lines=17> */
[----:B-----5:R-:W-:Y:S01]  /*f210*/  HMMA.16816.F32.BF16 R8, R184, R38, R8 ;  /* 0x00000026b808723c */ /* 0x020fe20000041808 */
[----:B-1----:R-:W-:-:S07]  /*f220*/  FMUL.FTZ R2, R31, c[0x0][0x320] ;  /* 0x0000c8001f027a20 */ /* 0x002fce0000410000 */
[C---:B------:R-:W-:Y:S01]  /*f230*/  HMMA.16816.F32.BF16 R28, R184.reuse, R44, R24 ;  /* 0x0000002cb81c723c */ /* 0x040fe20000041818 */
[----:B------:R1:W1:Y:S07]  /*f240*/  MUFU.TANH R54, R2 ;  /* 0x0000000200367308 */ /* 0x00026e0000002400 */
        /* <DEDUP_REMOVED lines=44> */
[----:B--234-:R-:W-:Y:S01]  /*f510*/  ISETP.NE.AND P5, PT, R141, 0x1, PT ;  /* 0x000000018d00780c */ /* 0x01cfe20003fa5270 */
[----:B------:R-:W-:Y:S01]  /*f520*/  IMAD.MOV.U32 R222, RZ, RZ, RZ ;  /* 0x000000ffffde7224 */ /* 0x000fe200078e00ff */
[C---:B------:R-:W-:Y:S02]  /*f530*/  IADD3 R3, R0.reuse, R127, R140 ;  /* 0x0000007f00037210 */ /* 0x040fe40007ffe08c */
[----:B------:R-:W-:-:S02]  /*f540*/  ISETP.GT.AND P4, PT, R0, 0x5f, PT ;  /* 0x0000005f0000780c */ /* 0x000fc40003f84270 */
        /* <DEDUP_REMOVED lines=26> */
.L_x_1145:
[----:B------:R-:W-:Y:S05]  /*f6f0*/  BRA.DIV ~URZ, `(.L_x_1004) ;  /* 0x00013df27f007947 */ /* 0x000fea000b800000 */
[----:B------:R-:W3:Y:S01]  /*f700*/  SHFL.IDX PT, R2, R5, RZ, 0x181f ;  /* 0x00181fff05027589 */ /* 0x000ee200000e0000 */
[----:B------:R-:W-:Y:S02]  /*f710*/  ISETP.GE.AND P3, PT, R76, c[0x0][0x1d4], PT ;  /* 0x000075004c007a0c */ /* 0x000fe40003f66270 */
[----:B------:R-:W-:Y:S01]  /*f720*/  ISETP.GE.AND P1, PT, R211, c[0x0][0x1d4], PT ;  /* 0x00007500d3007a0c */ /* 0x000fe20003f26270 */
[----:B------:R-:W4:Y:S04]  /*f730*/  SHFL.IDX PT, R6, R5, 0x1, 0x181f ;  /* 0x00381f0005067f89 */ /* 0x000f2800000e0000 */
[----:B------:R-:W5:Y:S01]  /*f740*/  SHFL.IDX PT, R14, R4, 0x1, 0x181f ;  /* 0x00381f00040e7f89 */ /* 0x000f6200000e0000 */
[----:B---3--:R-:W-:-:S02]  /*f750*/  IADD3 R10, P0, R2, R60, RZ ;  /* 0x0000003c020a7210 */ /* 0x008fc40007f1e0ff */
[----:B------:R-:W-:-:S03]  /*f760*/  IADD3 R8, P2, R2, R63, RZ ;  /* 0x0000003f02087210 */ /* 0x000fc60007f5e0ff */
[C---:B--2---:R-:W-:Y:S01]  /*f770*/  IMAD.X R11, R9.reuse, 0x1, R62, P0 ;  /* 0x00000001090b7824 */ /* 0x044fe200000e063e */
[----:B----4-:R-:W-:Y:S01]  /*f780*/  IADD3 R2, P0, R6, R60, RZ ;  /* 0x0000003c06027210 */ /* 0x010fe20007f1e0ff */
[----:B------:R-:W-:-:S03]  /*f790*/  IMAD.X R9, R9, 0x1, R96, P2 ;  /* 0x0000000109097824 */ /* 0x000fc600010e0660 */
[----:B------:R2:W-:Y:S01]  /*f7a0*/  LDGSTS.E.BYPASS.LTC128B.128 [R210+0x8100], [R10.64], !P3 ;  /* 0x081000000ad27fae */ /* 0x0005e2000d901d48 */
[----:B-----5:R-:W-:Y:S01]  /*f7b0*/  IMAD.X R3, R14, 0x1, R62, P0 ;  /* 0x000000010e037824 */ /* 0x020fe200000e063e */
[----:B------:R-:W-:Y:S02]  /*f7c0*/  IADD3 R16, P0, R6, R63, RZ ;  /* 0x0000003f06107210 */ /* 0x000fe40007f1e0ff */
[----:B------:R3:W-:Y:S01]  /*f7d0*/  LDGSTS.E.BYPASS.LTC128B.128 [R210+0xb100], [R8.64], !P1 ;  /* 0x0b10000008d27fae */ /* 0x0007e2000c901d48 */
[----:B------:R-:W-:Y:S02]  /*f7e0*/  SEL R6, RZ, 0x10, P1 ;  /* 0x00000010ff067807 */ /* 0x000fe40000800000 */
[----:B------:R-:W-:Y:S01]  /*f7f0*/  IMAD.X R17, R14, 0x1, R96, P0 ;  /* 0x000000010e117824 */ /* 0x000fe200000e0660 */
[----:B------:R4:W-:Y:S04]  /*f800*/  LDGSTS.E.BYPASS.LTC128B.128 [R210+0x9100], [R2.64], !P3 ;  /* 0x0910000002d27fae */ /* 0x0009e8000d901d48 */
[----:B------:R2:W-:Y:S04]  /*f810*/  LDGSTS.E.BYPASS.LTC128B.128 [R210+0xc100], [R16.64], !P1 ;  /* 0x0c10000010d27fae */ /* 0x0005e8000c901d48 */
[----:B---3--:R2:W3:Y:S01]  /*f820*/  SHFL.IDX PT, R9, R4, 0x2, 0x181f ;  /* 0x00581f0004097f89 */ /* 0x0084e200000e0000 */
[----:B------:R-:W-:-:S03]  /*f830*/  SEL R8, RZ, 0x10, P3 ;  /* 0x00000010ff087807 */ /* 0x000fc60001800000 */
[----:B----4-:R2:W4:Y:S04]  /*f840*/  SHFL.IDX PT, R2, R5, 0x2, 0x181f ;  /* 0x00581f0005027f89 */ /* 0x01052800000e0000 */
.L_x_1146:
[----:B------:R-:W-:Y:S02]  /*f850*/  IADD3 R3, -R8, 0x10, RZ ;  /* 0x0000001008037810 */ /* 0x000fe40007ffe1ff */
[----:B--2---:R-:W-:Y:S02]  /*f860*/  IADD3 R5, -R6, 0x10, RZ ;  /* 0x0000001006057810 */ /* 0x004fe40007ffe1ff */
[----:B------:R-:W-:Y:S02]  /*f870*/  LOP3.LUT R3, R3, 0xf, RZ, 0xc0, !PT ;  /* 0x0000000f03037812 */ /* 0x000fe400078ec0ff */
[----:B------:R-:W-:Y:S02]  /*f880*/  ISETP.NE.U32.AND P2, PT, R8, RZ, PT ;  /* 0x000000ff0800720c */ /* 0x000fe40003f45070 */
[----:B-1--4-:R-:W-:Y:S02]  /*f890*/  IADD3 R4, P1, P0, R3, R2, R60 ;  /* 0x0000000203047210 */ /* 0x012fe4000783e03c */
[----:B------:R-:W-:-:S02]  /*f8a0*/  LOP3.LUT R3, R5, 0xf, RZ, 0xc0, !PT ;  /* 0x0000000f05037812 */ /* 0x000fc400078ec0ff */
[----:B---3--:R-:W-:Y:S02]  /*f8b0*/  IADD3.X R5, RZ, R9, R62, P1, P0 ;  /* 0x00000009ff057210 */ /* 0x008fe40000fe043e */
        /* <DEDUP_REMOVED lines=8> */
.L_x_1002:
[----:B--234-:R-:W-:Y:S05]  /*f940*/  BSYNC B0 ;  /* 0x0000000000007941 */ /* 0x01cfea0003800000 */
.L_x_1001:
[----:B-1----:R-:W2:Y:S01]  /*f950*/  LDL R3, [R1+0xc] ;  /* 0x00000c0001037983 */ /* 0x002ea20000100800 */
[----:B------:R-:W-:-:S03]  /*f960*/  IMAD.MOV.U32 R4, RZ, RZ, c[0x0][0x2c4] ;  /* 0x0000b100ff047624 */ /* 0x000fc600078e00ff */
[----:B------:R-:W2:Y:S02]  /*f970*/  LDL R2, [R1+0x14] ;  /* 0x0000140001027983 */ /* 0x000ea40000100800 */
[----:B------:R-:W-:Y:S01]  /*f980*/  ISETP.NE.AND P0, PT, R4, 0x1, PT ;  /* 0x000000010400780c */ /* 0x000fe20003f05270 */
[----:B------:R-:W-:Y:S01]  /*f990*/  ULDC UR4, c[0x0][0x324] ;  /* 0x0000c90000047ab9 */ /* 0x000fe20000000800 */
[----:B------:R-:W0:Y:S01]  /*f9a0*/  LDGDEPBAR ;  /* 0x00000000000079af */ /* 0x000e220000000000 */
[----:B------:R-:W-:Y:S01]  /*f9b0*/  ULOP3.LUT UR4, URZ, UR4, URZ, 0x33, !UPT ;  /* 0x000000043f047292 */ /* 0x000fe2000f8e333f */
[----:B------:R-:W-:Y:S01]  /*f9c0*/  IMAD.IADD R9, R126, 0x1, -R245 ;  /* 0x000000017e097824 */ /* 0x000fe200078e0af5 */
[C---:B------:R-:W-:Y:S01]  /*f9d0*/  IADD3 R10, -R245.reuse, R61, RZ ;  /* 0x0000003df50a7210 */ /* 0x040fe20007ffe1ff */
[----:B--2---:R-:W-:Y:S01]  /*f9e0*/  IMAD.IADD R2, R2, 0x1, R3 ;  /* 0x0000000102027824 */ /* 0x004fe200078e0203 */
[----:B------:R-:W-:-:S06]  /*f9f0*/  IADD3 R3, -R245, 0x1, R126 ;  /* 0x00000001f5037810 */ /* 0x000fcc0007ffe17e */
[----:B------:R-:W-:-:S04]  /*fa00*/  @P0 IMAD.HI.U32 R4, R2, c[0x0][0x2c8], RZ ;  /* 0x0000b20002040a27 */ /* 0x000fc800078e00ff */
[----:B------:R-:W-:Y:S01]  /*fa10*/  IMAD.MOV.U32 R5, RZ, RZ, R2 ;  /* 0x000000ffff057224 */ /* 0x000fe200078e0002 */
[----:B------:R-:W-:-:S04]  /*fa20*/  IADD3 R2, R3, -R243, RZ ;  /* 0x800000f303027210 */ /* 0x000fc80007ffe0ff */
[C---:B------:R-:W-:Y:S02]  /*fa30*/  IADD3 R8, R2.reuse, UR4, RZ ;  /* 0x0000000402087c10 */ /* 0x040fe4000fffe0ff */
[----:B------:R-:W-:Y:S02]  /*fa40*/  @P0 SHF.R.U32.HI R5, RZ, c[0x0][0x2cc], R4 ;  /* 0x0000b300ff050a19 */ /* 0x000fe40000011604 */
[----:B------:R-:W-:Y:S01]  /*fa50*/  IADD3 R6, R2, c[0x0][0x328], RZ ;  /* 0x0000ca0002067a10 */ /* 0x000fe20007ffe0ff */
[----:B------:R-:W-:Y:S05]  /*fa60*/  BRA.DIV ~URZ, `(.L_x_1005) ;  /* 0x00013e127f007947 */ /* 0x000fea000b800000 */
[----:B------:R1:W2:Y:S02]  /*fa70*/  SHFL.IDX PT, R4, R5, RZ, 0x1c1f ;  /* 0x001c1fff05047589 */ /* 0x0002a400000e0000 */
.L_x_1147:
        /* <DEDUP_REMOVED lines=17> */
.L_x_1008:
[----:B------:R-:W-:-:S04]  /*fb90*/  MOV R11, c[0x0][0x32c] ;  /* 0x0000cb00000b7a02 */ /* 0x000fc80000000f00 */
[----:B------:R-:W-:-:S13]  /*fba0*/  ISETP.NE.AND P0, PT, R11, 0x1, PT ;  /* 0x000000010b00780c */ /* 0x000fda0003f05270 */
[----:B------:R-:W-:-:S05]  /*fbb0*/  @P0 IMAD.HI.U32 R11, R4, c[0x0][0x330], RZ ;  /* 0x0000cc00040b0a27 */ /* 0x000fca00078e00ff */
[----:B------:R-:W-:Y:S02]  /*fbc0*/  @P0 SHF.R.U32.HI R4, RZ, c[0x0][0x334], R11 ;  /* 0x0000cd00ff040a19 */ /* 0x000fe4000001160b */
.L_x_1009:
[----:B------:R-:W-:Y:S05]  /*fbd0*/  BSYNC B0 ;  /* 0x0000000000007941 */ /* 0x000fea0003800000 */
.L_x_1007:
[----:B------:R-:W-:-:S05]  /*fbe0*/  IMAD R4, R4, c[0x0][0x32c], R10 ;  /* 0x0000cb0004047a24 */ /* 0x000fca00078e020a */
[----:B------:R-:W-:Y:S02]  /*fbf0*/  IADD3 R11, R4, c[0x0][0x32c], RZ ;  /* 0x0000cb00040b7a10 */ /* 0x000fe40007ffe0ff */
[----:B------:R-:W-:Y:S02]  /*fc00*/  IMNMX R2, R2, R4, !PT ;  /* 0x0000000402027217 */ /* 0x000fe40007800200 */
[----:B------:R-:W-:Y:S02]  /*fc10*/  IMNMX R3, R3, R11, PT ;  /* 0x0000000b03037217 */ /* 0x000fe40003800200 */
.L_x_1006:
        /* <DEDUP_REMOVED lines=134> */
.L_x_1148:
        /* <DEDUP_REMOVED lines=10> */
[----:B-12---:R-:W-:Y:S01]  /*10520*/  IMAD.MOV.U32 R5, RZ, RZ, c[0x0][0x32c] ;  /* 0x0000cb00ff057624 */ /* 0x006fe200078e00ff */
[----:B------:R-:W-:-:S04]  /*10530*/  LOP3.LUT R4, RZ, R4, RZ, 0x33, !PT ;  /* 0x00000004ff047212 */ /* 0x000fc800078e33ff */
[----:B------:R-:W-:-:S13]  /*10540*/  ISETP.NE.AND P0, PT, R5, 0x1, PT ;  /* 0x000000010500780c */ /* 0x000fda0003f05270 */
[----:B------:R-:W-:-:S05]  /*10550*/  @P0 IMAD.HI.U32 R5, R4, c[0x0][0x330], RZ ;  /* 0x0000cc0004050a27 */ /* 0x000fca00078e00ff */
[----:B------:R-:W-:-:S04]  /*10560*/  @P0 SHF.R.U32.HI R4, RZ, c[0x0][0x334], R5 ;  /* 0x0000cd00ff040a19 */ /* 0x000fc80000011605 */
[----:B------:R-:W-:Y:S01]  /*10570*/  LOP3.LUT R4, RZ, R4, RZ, 0x33, !PT ;  /* 0x00000004ff047212 */ /* 0x000fe200078e33ff */
[----:B------:R-:W-:Y:S05]  /*10580*/  BRA `(.L_x_1014) ;  /* 0x0000004000007947 */ /* 0x000fea0003800000 */
.L_x_1013:
[----:B-12---:R-:W-:-:S04]  /*10590*/  MOV R5, c[0x0][0x32c] ;  /* 0x0000cb0000057a02 */ /* 0x006fc80000000f00 */
[----:B------:R-:W-:-:S13]  /*105a0*/  ISETP.NE.AND P0, PT, R5, 0x1, PT ;  /* 0x000000010500780c */ /* 0x000fda0003f05270 */
[----:B------:R-:W-:-:S05]  /*105b0*/  @P0 IMAD.HI.U32 R5, R4, c[0x0][0x330], RZ ;  /* 0x0000cc0004050a27 */ /* 0x000fca00078e00ff */
[----:B------:R-:W-:Y:S02]  /*105c0*/  @P0 SHF.R.U32.HI R4, RZ, c[0x0][0x334], R5 ;  /* 0x0000cd00ff040a19 */ /* 0x000fe40000011605 */
.L_x_1014:
[----:B------:R-:W-:Y:S05]  /*105d0*/  BSYNC B0 ;  /* 0x0000000000007941 */ /* 0x000fea0003800000 */
.L_x_1012:
[----:B------:R-:W-:-:S05]  /*105e0*/  IMAD R4, R4, c[0x0][0x32c], R10 ;  /* 0x0000cb0004047a24 */ /* 0x000fca00078e020a */
[----:B------:R-:W-:Y:S02]  /*105f0*/  IADD3 R5, R4, c[0x0][0x32c], RZ ;  /* 0x0000cb0004057a10 */ /* 0x000fe40007ffe0ff */
[----:B------:R-:W-:Y:S02]  /*10600*/  IMNMX R2, R2, R4, !PT ;  /* 0x0000000402027217 */ /* 0x000fe40007800200 */
[----:B------:R-:W-:Y:S02]  /*10610*/  IMNMX R3, R3, R5, PT ;  /* 0x0000000503037217 */ /* 0x000fe40003800200 */
.L_x_1011:
        /* <DEDUP_REMOVED lines=92> */
[C---:B------:R-:W-:Y:S02]  /*10be0*/  ISETP.GT.AND P0, PT, R2.reuse, RZ, !P1 ;  /* 0x000000ff0200720c */ /* 0x040fe40004f04270 */
[----:B------:R-:W-:Y:S02]  /*10bf0*/  LOP3.LUT P1, RZ, R209, 0x8000, RZ, 0xc0, !PT ;  /* 0x00008000d1ff7812 */ /* 0x000fe4000782c0ff */
[----:B------:R-:W-:Y:S02]  /*10c00*/  ISETP.LT.OR P0, PT, R3, 0x1, P0 ;  /* 0x000000010300780c */ /* 0x000fe40000701670 */
[----:B------:R-:W-:Y:S02]  /*10c10*/  ISETP.GT.AND P1, PT, R2, 0x51, !P1 ;  /* 0x000000510200780c */ /* 0x000fe40004f24270 */
[----:B------:R-:W-:-:S02]  /*10c20*/  FSEL R9, R125, -INF , !P0 ;  /* 0xff8000007d097808 */ /* 0x000fc40004000000 */
[----:B------:R-:W-:Y:S02]  /*10c30*/  ISETP.GT.AND P0, PT, R2, 0x50, !P6 ;  /* 0x000000500200780c */ /* 0x000fe40007704270 */
[----:B-12---:R-:W-:Y:S02]  /*10c40*/  FMNMX.FTZ R5, R9, R10, !PT ;  /* 0x0000000a09057209 */ /* 0x006fe40007810000 */
        /* <DEDUP_REMOVED lines=10> */
[C---:B------:R-:W-:Y:S02]  /*10cf0*/  ISETP.LT.OR P2, PT, R3.reuse, 0x52, P1 ;  /* 0x000000520300780c */ /* 0x040fe40000f41670 */
        /* <DEDUP_REMOVED lines=25> */
[----:B------:R-:W-:Y:S01]  /*10e90*/  FMNMX.FTZ R6, R54, R3, !PT ;  /* 0x0000000336067209 */ /* 0x000fe20007810000 */
[----:B------:R-:W-:Y:S05]  /*10ea0*/  BRA.DIV ~URZ, `(.L_x_1015) ;  /* 0x00012ab27f007947 */ /* 0x000fea000b800000 */
[----:B------:R1:W2:Y:S02]  /*10eb0*/  SHFL.BFLY PT, R2, R5, 0x2, 0x1f ;  /* 0x0c401f0005027f89 */ /* 0x0002a400000e0000 */
.L_x_1149:
[----:B-12---:R-:W-:Y:S01]  /*10ec0*/  FMNMX.FTZ R5, R5, R2, !PT ;  /* 0x0000000205057209 */ /* 0x006fe20007810000 */
[----:B------:R-:W-:Y:S05]  /*10ed0*/  BRA.DIV ~URZ, `(.L_x_1016) ;  /* 0x00012ae27f007947 */ /* 0x000fea000b800000 */
[----:B------:R-:W1:Y:S04]  /*10ee0*/  SHFL.BFLY PT, R2, R6, 0x2, 0x1f ;  /* 0x0c401f0006027f89 */ /* 0x000e6800000e0000 */
[----:B------:R-:W2:Y:S01]  /*10ef0*/  SHFL.BFLY PT, R3, R5, 0x1, 0x1f ;  /* 0x0c201f0005037f89 */ /* 0x000ea200000e0000 */
[----:B-1----:R-:W-:Y:S02]  /*10f00*/  FMNMX.FTZ R4, R6, R2, !PT ;  /* 0x0000000206047209 */ /* 0x002fe40007810000 */
[----:B--2---:R-:W-:-:S03]  /*10f10*/  FMNMX.FTZ R5, R5, R3, !PT ;  /* 0x0000000305057209 */ /* 0x004fc60007810000 */
[----:B------:R1:W2:Y:S04]  /*10f20*/  SHFL.BFLY PT, R6, R4, 0x1, 0x1f ;  /* 0x0c201f0004067f89 */ /* 0x0002a800000e0000 */
.L_x_1150:
[C---:B------:R-:W-:Y:S01]  /*10f30*/  FMUL.FTZ R3, R5.reuse, c[0x0][0x2d0] ;  /* 0x0000b40005037a20 */ /* 0x040fe20000410000 */
[----:B------:R-:W-:Y:S01]  /*10f40*/  FSETP.NEU.FTZ.AND P0, PT, R5, -INF , PT ;  /* 0xff8000000500780b */ /* 0x000fe20003f1d000 */
[----:B------:R-:W3:Y:S01]  /*10f50*/  LDL R149, [R1+0xc] ;  /* 0x00000c0001957983 */ /* 0x000ee20000100800 */
[----:B--2---:R-:W-:Y:S01]  /*10f60*/  FMNMX.FTZ R8, R6, R4, !PT ;  /* 0x0000000406087209 */ /* 0x004fe20007810000 */
[----:B------:R-:W-:Y:S01]  /*10f70*/  WARPSYNC 0xffffffff ;  /* 0xffffffff00007948 */ /* 0x000fe20003800000 */
[----:B------:R-:W-:Y:S01]  /*10f80*/  FSEL R3, R3, RZ, P0 ;  /* 0x000000ff03037208 */ /* 0x000fe20000000000 */
[----:B------:R-:W-:Y:S01]  /*10f90*/  LDSM.16.MT88.4 R44, [R190] ;  /* 0x00000000be2c783b */ /* 0x000fe20000004200 */
[----:B------:R-:W-:Y:S02]  /*10fa0*/  FSETP.NEU.FTZ.AND P0, PT, R8, -INF , PT ;  /* 0xff8000000800780b */ /* 0x000fe40003f1d000 */
[----:B------:R-:W-:Y:S01]  /*10fb0*/  MOV R148, c[0x0][0x2c4] ;  /* 0x0000b10000947a02 */ /* 0x000fe20000000f00 */
[--C-:B------:R-:W-:Y:S01]  /*10fc0*/  FFMA.FTZ R2, R16, c[0x0][0x2d0], -R3.reuse ;  /* 0x0000b40010027a23 */ /* 0x100fe20000010803 */
[----:B------:R-:W-:Y:S01]  /*10fd0*/  LDSM.16.MT88.4 R36, [R189+0x800] ;  /* 0x00080000bd24783b */ /* 0x000fe20000004200 */
[----:B-1----:R-:W-:Y:S01]  /*10fe0*/  FFMA.FTZ R4, R24, c[0x0][0x2d0], -R3 ;  /* 0x0000b40018047a23 */ /* 0x002fe20000010803 */
[----:B------:R-:W-:Y:S01]  /*10ff0*/  ISETP.NE.AND P1, PT, R148, 0x1, PT ;  /* 0x000000019400780c */ /* 0x000fe20003f25270 */
[----:B------:R1:W-:Y:S01]  /*11000*/  MUFU.EX2 R89, R2 ;  /* 0x0000000200597308 */ /* 0x0003e20000000800 */
[----:B------:R-:W-:Y:S01]  /*11010*/  LDSM.16.MT88.4 R48, [R190+0x800] ;  /* 0x00080000be30783b */ /* 0x000fe20000004200 */
[----:B------:R-:W-:-:S02]  /*11020*/  MOV R148, c[0x0][0x32c] ;  /* 0x0000cb0000947a02 */ /* 0x000fc40000000f00 */
[----:B------:R-:W-:Y:S01]  /*11030*/  IADD3 R212, R212, -0x2, RZ ;  /* 0xfffffffed4d47810 */ /* 0x000fe20007ffe0ff */
[----:B------:R-:W-:Y:S03]  /*11040*/  LDSM.16.MT88.4 R40, [R192] ;  /* 0x00000000c028783b */ /* 0x000fe60000004200 */
[----:B------:R2:W-:Y:S01]  /*11050*/  MUFU.EX2 R95, R4 ;  /* 0x00000004005f7308 */ /* 0x0005e20000000800 */
[----:B-1----:R-:W-:-:S07]  /*11060*/  FFMA.FTZ R2, R17, c[0x0][0x2d0], -R3 ;  /* 0x0000b40011027a23 */ /* 0x002fce0000010803 */
[----:B------:R1:W4:Y:S01]  /*11070*/  MUFU.EX2 R88, R2 ;  /* 0x0000000200587308 */ /* 0x0003220000000800 */
[----:B--2---:R-:W-:-:S07]  /*11080*/  FFMA.FTZ R4, R26, c[0x0][0x2d0], -R3 ;  /* 0x0000b4001a047a23 */ /* 0x004fce0000010803 */
[----:B------:R-:W2:Y:S01]  /*11090*/  MUFU.EX2 R109, R4 ;  /* 0x00000004006d7308 */ /* 0x000ea20000000800 */
[----:B-1----:R-:W-:Y:S01]  /*110a0*/  FFMA.FTZ R2, R18, c[0x0][0x2d0], -R3 ;  /* 0x0000b40012027a23 */ /* 0x002fe20000010803 */
[----:B----4-:R-:W-:-:S06]  /*110b0*/  F2FP.BF16.PACK_AB R32, R88, R89 ;  /* 0x000000595820723e */ /* 0x010fcc00000010ff */
[----:B------:R1:W-:Y:S01]  /*110c0*/  MUFU.EX2 R90, R2 ;  /* 0x00000002005a7308 */ /* 0x0003e20000000800 */
[----:B--2---:R-:W-:Y:S01]  /*110d0*/  F2FP.BF16.PACK_AB R30, R109, R95 ;  /* 0x0000005f6d1e723e */ /* 0x004fe200000010ff */
[--C-:B-1----:R-:W-:Y:S02]  /*110e0*/  FFMA.FTZ R2, R19, c[0x0][0x2d0], -R3.reuse ;  /* 0x0000b40013027a23 */ /* 0x102fe40000010803 */
[----:B------:R-:W1:Y:S04]  /*110f0*/  LDSM.16.MT88.4 R16, [R189] ;  /* 0x00000000bd10783b */ /* 0x000e680000004200 */
[----:B------:R2:W4:Y:S02]  /*11100*/  MUFU.EX2 R91, R2 ;  /* 0x00000002005b7308 */ /* 0x0005240000000800 */
[----:B--2---:R-:W-:Y:S01]  /*11110*/  FFMA.FTZ R2, R22, c[0x0][0x2d0], -R3 ;  /* 0x0000b40016027a23 */ /* 0x004fe20000010803 */
[----:B----4-:R-:W-:-:S05]  /*11120*/  F2FP.BF16.PACK_AB R34, R91, R90 ;  /* 0x0000005a5b22723e */ /* 0x010fca00000010ff */
[----:B------:R2:W-:Y:S02]  /*11130*/  MUFU.EX2 R93, R2 ;  /* 0x00000002005d7308 */ /* 0x0005e40000000800 */
[----:B--2---:R-:W-:-:S06]  /*11140*/  FFMA.FTZ R2, R23, c[0x0][0x2d0], -R3 ;  /* 0x0000b40017027a23 */ /* 0x004fcc0000010803 */
[----:B------:R2:W-:Y:S02]  /*11150*/  MUFU.EX2 R92, R2 ;  /* 0x00000002005c7308 */ /* 0x0005e40000000800 */
[----:B--2---:R-:W-:-:S05]  /*11160*/  FMUL.FTZ R2, R8, c[0x0][0x2d0] ;  /* 0x0000b40008027a20 */ /* 0x004fca0000410000 */
[----:B------:R-:W-:-:S05]  /*11170*/  FSEL R2, R2, RZ, P0 ;  /* 0x000000ff02027208 */ /* 0x000fca0000000000 */
[--C-:B------:R-:W-:Y:S02]  /*11180*/  FFMA.FTZ R4, R9, c[0x0][0x2d0], -R2.reuse ;  /* 0x0000b40009047a23 */ /* 0x100fe40000010802 */
[--C-:B------:R-:W-:Y:S02]  /*11190*/  FFMA.FTZ R56, R56, c[0x0][0x2d0], -R2.reuse ;  /* 0x0000b40038387a23 */ /* 0x100fe40000010802 */
[----:B------:R2:W-:Y:S01]  /*111a0*/  MUFU.EX2 R9, R4 ;  /* 0x0000000400097308 */ /* 0x0005e20000000800 */
[--C-:B------:R-:W-:Y:S02]  /*111b0*/  FFMA.FTZ R55, R55, c[0x0][0x2d0], -R2.reuse ;  /* 0x0000b40037377a23 */ /* 0x100fe40000010802 */
[--C-:B------:R-:W-:Y:S02]  /*111c0*/  FFMA.FTZ R54, R54, c[0x0][0x2d0], -R2.reuse ;  /* 0x0000b40036367a23 */ /* 0x100fe40000010802 */
[----:B--2---:R-:W-:-:S04]  /*111d0*/  FFMA.FTZ R4, R10, c[0x0][0x2d0], -R2 ;  /* 0x0000b4000a047a23 */ /* 0x004fc80000010802 */
[----:B------:R2:W4:Y:S02]  /*111e0*/  MUFU.EX2 R6, R4 ;  /* 0x0000000400067308 */ /* 0x0005240000000800 */
[----:B--2---:R-:W-:Y:S01]  /*111f0*/  FFMA.FTZ R4, R11, c[0x0][0x2d0], -R2 ;  /* 0x0000b4000b047a23 */ /* 0x004fe20000010802 */
[----:B----4-:R-:W-:Y:S01]  /*11200*/  F2FP.BF16.PACK_AB R33, R6, R9 ;  /* 0x000000090621723e */ /* 0x010fe200000010ff */
[----:B------:R-:W-:-:S04]  /*11210*/  FADD.FTZ R6, R9, R6 ;  /* 0x0000000609067221 */ /* 0x000fc80000010000 */
[----:B------:R2:W4:Y:S01]  /*11220*/  MUFU.EX2 R10, R4 ;  /* 0x00000004000a7308 */ /* 0x0005220000000800 */
[----:B------:R-:W-:Y:S02]  /*11230*/  FFMA.FTZ R9, R58, c[0x0][0x2d0], -R3 ;  /* 0x0000b4003a097a23 */ /* 0x000fe40000010803 */
[--C-:B------:R-:W-:Y:S02]  /*11240*/  FFMA.FTZ R58, R84, c[0x0][0x2d0], -R2.reuse ;  /* 0x0000b400543a7a23 */ /* 0x100fe40000010802 */
[----:B--2---:R-:W-:Y:S02]  /*11250*/  FFMA.FTZ R4, R14, c[0x0][0x2d0], -R2 ;  /* 0x0000b4000e047a23 */ /* 0x004fe40000010802 */
[----:B----4-:R-:W-:Y:S02]  /*11260*/  FADD.FTZ R6, R10, R6 ;  /* 0x000000060a067221 */ /* 0x010fe40000010000 */
[----:B------:R2:W4:Y:S02]  /*11270*/  MUFU.EX2 R11, R4 ;  /* 0x00000004000b7308 */ /* 0x0005240000000800 */
[----:B--2---:R-:W-:Y:S01]  /*11280*/  FFMA.FTZ R4, R20, c[0x0][0x2d0], -R2 ;  /* 0x0000b40014047a23 */ /* 0x004fe20000010802 */
[C---:B----4-:R-:W-:Y:S01]  /*11290*/  F2FP.BF16.PACK_AB R35, R11.reuse, R10 ;  /* 0x0000000a0b23723e */ /* 0x050fe200000010ff */
[----:B------:R-:W-:-:S04]  /*112a0*/  FADD.FTZ R14, R11, R6 ;  /* 0x000000060b0e7221 */ /* 0x000fc80000010000 */
[----:B------:R2:W4:Y:S01]  /*112b0*/  MUFU.EX2 R94, R4 ;  /* 0x00000004005e7308 */ /* 0x0005220000000800 */
[--C-:B------:R-:W-:Y:S02]  /*112c0*/  FFMA.FTZ R11, R52, c[0x0][0x2d0], -R3.reuse ;  /* 0x0000b400340b7a23 */ /* 0x100fe40000010803 */
[--C-:B------:R-:W-:Y:S02]  /*112d0*/  FFMA.FTZ R10, R53, c[0x0][0x2d0], -R3.reuse ;  /* 0x0000b400350a7a23 */ /* 0x100fe40000010803 */
[--C-:B------:R-:W-:Y:S02]  /*112e0*/  FFMA.FTZ R6, R60, c[0x0][0x2d0], -R3.reuse ;  /* 0x0000b4003c067a23 */ /* 0x100fe40000010803 */
[--C-:B------:R-:W-:Y:S02]  /*112f0*/  FFMA.FTZ R53, R68, c[0x0][0x2d0], -R3.reuse ;  /* 0x0000b40044357a23 */ /* 0x100fe40000010803 */
[----:B------:R-:W-:Y:S02]  /*11300*/  FFMA.FTZ R52, R70, c[0x0][0x2d0], -R3 ;  /* 0x0000b40046347a23 */ /* 0x000fe40000010803 */
[----:B------:R-:W-:-:S02]  /*11310*/  FFMA.FTZ R60, R71, c[0x0][0x2d0], -R2 ;  /* 0x0000b400473c7a23 */ /* 0x000fc40000010802 */
[----:B--2---:R-:W-:Y:S02]  /*11320*/  FFMA.FTZ R4, R21, c[0x0][0x2d0], -R2 ;  /* 0x0000b40015047a23 */ /* 0x004fe40000010802 */
[----:B-1----:R-:W-:Y:S01]  /*11330*/  HMMA.16816.F32.BF16 R20, R32, R18, RZ ;  /* 0x000000122014723c */ /* 0x002fe200000418ff */
[----:B----4-:R-:W-:Y:S01]  /*11340*/  FADD.FTZ R14, R94, R14 ;  /* 0x0000000e5e0e7221 */ /* 0x010fe20000010000 */
[----:B------:R1:W2:Y:S02]  /*11350*/  MUFU.EX2 R108, R4 ;  /* 0x00000004006c7308 */ /* 0x0002a40000000800 */
[----:B-1----:R-:W-:Y:S01]  /*11360*/  FFMA.FTZ R4, R25, c[0x0][0x2d0], -R2 ;  /* 0x0000b40019047a23 */ /* 0x002fe20000010802 */
[----:B--2---:R-:W-:-:S03]  /*11370*/  F2FP.BF16.PACK_AB R29, R108, R94 ;  /* 0x0000005e6c1d723e */ /* 0x004fc600000010ff */
[C---:B------:R-:W-:Y:S02]  /*11380*/  HMMA.16816.F32.BF16 R24, R32.reuse, R16, RZ ;  /* 0x000000102018723c */ /* 0x040fe400000418ff */
[----:B------:R1:W-:Y:S06]  /*11390*/  MUFU.EX2 R110, R4 ;  /* 0x00000004006e7308 */ /* 0x0003ec0000000800 */
[----:B------:R-:W-:Y:S07]  /*113a0*/  HMMA.16816.F32.BF16 R16, R32, R44, RZ ;  /* 0x0000002c2010723c */ /* 0x000fee00000418ff */
[----:B------:R-:W-:-:S02]  /*113b0*/  FFMA.FTZ R45, R74, c[0x0][0x2d0], -R3 ;  /* 0x0000b4004a2d7a23 */ /* 0x000fc40000010803 */
[----:B------:R-:W-:Y:S02]  /*113c0*/  FFMA.FTZ R44, R67, c[0x0][0x2d0], -R3 ;  /* 0x0000b400432c7a23 */ /* 0x000fe40000010803 */
[----:B-1----:R-:W-:Y:S01]  /*113d0*/  FFMA.FTZ R4, R28, c[0x0][0x2d0], -R2 ;  /* 0x0000b4001c047a23 */ /* 0x002fe20000010802 */
[----:B------:R-:W-:-:S03]  /*113e0*/  F2FP.BF16.PACK_AB R28, R92, R93 ;  /* 0x0000005d5c1c723e */ /* 0x000fc600000010ff */
        /* <DEDUP_REMOVED lines=8> */
[----:B------:R-:W-:Y:S02]  /*11470*/  HMMA.16816.F32.BF16 R140, R28, R48, R16 ;  /* 0x000000301c8c723c */ /* 0x000fe40000041810 */
[----:B------:R-:W-:-:S05]  /*11480*/  FADD.FTZ R4, R92, R4 ;  /* 0x000000045c047221 */ /* 0x000fca0000010000 */
[--C-:B------:R-:W-:Y:S01]  /*11490*/  FFMA.FTZ R49, R82, c[0x0][0x2d0], -R3.reuse ;  /* 0x0000b40052317a23 */ /* 0x100fe20000010803 */
[----:B------:R-:W-:Y:S01]  /*114a0*/  HMMA.16816.F32.BF16 R16, R32, R40, RZ ;  /* 0x000000282010723c */ /* 0x000fe200000418ff */
[----:B------:R-:W-:-:S07]  /*114b0*/  FFMA.FTZ R48, R81, c[0x0][0x2d0], -R3 ;  /* 0x0000b40051307a23 */ /* 0x000fce0000010803 */
[----:B------:R-:W-:Y:S01]  /*114c0*/  HMMA.16816.F32.BF16 R128, R28, R38, R20 ;  /* 0x000000261c80723c */ /* 0x000fe20000041814 */
[----:B------:R-:W2:Y:S07]  /*114d0*/  LDSM.16.MT88.4 R36, [R191] ;  /* 0x00000000bf24783b */ /* 0x000eae0000004200 */
[----:B------:R-:W-:Y:S07]  /*114e0*/  HMMA.16816.F32.BF16 R20, R32, R46, RZ ;  /* 0x0000002e2014723c */ /* 0x000fee00000418ff */
[--C-:B------:R-:W-:Y:S01]  /*114f0*/  FFMA.FTZ R47, R80, c[0x0][0x2d0], -R3.reuse ;  /* 0x0000b400502f7a23 */ /* 0x100fe20000010803 */
[----:B-1----:R-:W-:Y:S01]  /*11500*/  HMMA.16816.F32.BF16 R124, R28, R24, R16 ;  /* 0x000000181c7c723c */ /* 0x002fe20000041810 */
[----:B------:R-:W-:-:S07]  /*11510*/  FFMA.FTZ R46, R75, c[0x0][0x2d0], -R3 ;  /* 0x0000b4004b2e7a23 */ /* 0x000fce0000010803 */
[----:B------:R-:W-:Y:S01]  /*11520*/  HMMA.16816.F32.BF16 R16, R32, R42, RZ ;  /* 0x0000002a2010723c */ /* 0x000fe200000418ff */
[----:B------:R-:W-:Y:S07]  /*11530*/  LDSM.16.MT88.4 R40, [R190+0x3000] ;  /* 0x00300000be28783b */ /* 0x000fee0000004200 */
[----:B------:R-:W-:Y:S01]  /*11540*/  HMMA.16816.F32.BF16 R120, R28, R50, R20 ;  /* 0x000000321c78723c */ /* 0x000fe20000041814 */
[----:B------:R-:W1:Y:S06]  /*11550*/  LDSM.16.MT88.4 R20, [R191+0x800] ;  /* 0x00080000bf14783b */ /* 0x000e6c0000004200 */
[----:B------:R-:W-:-:S02]  /*11560*/  FFMA.FTZ R51, R72, c[0x0][0x2d0], -R3 ;  /* 0x0000b40048337a23 */ /* 0x000fc40000010803 */
[----:B------:R-:W-:-:S07]  /*11570*/  FFMA.FTZ R50, R83, c[0x0][0x2d0], -R3 ;  /* 0x0000b40053327a23 */ /* 0x000fce0000010803 */
[----:B------:R-:W-:Y:S01]  /*11580*/  HMMA.16816.F32.BF16 R116, R28, R26, R16 ;  /* 0x0000001a1c74723c */ /* 0x000fe20000041810 */
[----:B------:R-:W-:Y:S07]  /*11590*/  LDSM.16.MT88.4 R24, [R189+0x3800] ;  /* 0x00380000bd18783b */ /* 0x000fee0000004200 */
[----:B--2---:R-:W-:Y:S07]  /*115a0*/  HMMA.16816.F32.BF16 R16, R32, R36, RZ ;  /* 0x000000242010723c */ /* 0x004fee00000418ff */
[----:B------:R-:W-:-:S02]  /*115b0*/  FFMA.FTZ R36, R63, c[0x0][0x2d0], -R3 ;  /* 0x0000b4003f247a23 */ /* 0x000fc40000010803 */
[----:B------:R-:W-:Y:S02]  /*115c0*/  FFMA.FTZ R37, R65, c[0x0][0x2d0], -R3 ;  /* 0x0000b40041257a23 */ /* 0x000fe40000010803 */
[----:B------:R-:W-:Y:S02]  /*115d0*/  FADD.FTZ R3, R95, R4 ;  /* 0x000000045f037221 */ /* 0x000fe40000010000 */
[----:B------:R-:W-:Y:S02]  /*115e0*/  FADD.FTZ R4, R108, R14 ;  /* 0x0000000e6c047221 */ /* 0x000fe40000010000 */
[----:B------:R-:W-:Y:S02]  /*115f0*/  FADD.FTZ R3, R109, R3 ;  /* 0x000000036d037221 */ /* 0x000fe40000010000 */
[----:B------:R-:W-:Y:S02]  /*11600*/  FFMA.FTZ R14, R64, c[0x0][0x2d0], -R2 ;  /* 0x0000b400400e7a23 */ /* 0x000fe40000010802 */
[----:B------:R-:W-:-:S05]  /*11610*/  FADD.FTZ R4, R110, R4 ;  /* 0x000000046e047221 */ /* 0x000fca0000010000 */
[----:B-1----:R-:W-:Y:S08]  /*11620*/  HMMA.16816.F32.BF16 R104, R28, R20, R16 ;  /* 0x000000141c68723c */ /* 0x002ff00000041810 */
[----:B------:R-:W-:Y:S11]  /*11630*/  HMMA.16816.F32.BF16 R16, R32, R38, RZ ;  /* 0x000000262010723c */ /* 0x000ff600000418ff */
[----:B------:R-:W-:Y:S11]  /*11640*/  @!UPT UIADD3 URZ, URZ, URZ, URZ ;  /* 0x0000003f3f3ff290 */ /* 0x000ff6000fffe03f */
[----:B------:R-:W-:Y:S02]  /*11650*/  @!UPT UIADD3 URZ, URZ, URZ, URZ ;  /* 0x0000003f3f3ff290 */ /* 0x000fe4000fffe03f */
[----:B------:R-:W-:Y:S01]  /*11660*/  HMMA.16816.F32.BF16 R96, R28, R22, R16 ;  /* 0x000000161c60723c */ /* 0x000fe20000041810 */
[----:B------:R-:W1:Y:S07]  /*11670*/  LDSM.16.MT88.4 R20, [R189+0x3000] ;  /* 0x00300000bd14783b */ /* 0x000e6e0000004200 */
[----:B-1----:R-:W-:Y:S01]  /*11680*/  HMMA.16816.F32.BF16 R16, R32, R20, RZ ;  /* 0x000000142010723c */ /* 0x002fe200000418ff */
[----:B------:R1:W-:Y:S06]  /*11690*/  MUFU.EX2 R20, R6 ;  /* 0x0000000600147308 */ /* 0x0003ec0000000800 */
[----:B------:R-:W-:-:S02]  /*116a0*/  FFMA.FTZ R21, R66, c[0x0][0x2d0], -R2 ;  /* 0x0000b40042157a23 */ /* 0x000fc40000010802 */
[--C-:B-1----:R-:W-:Y:S02]  /*116b0*/  FFMA.FTZ R6, R57, c[0x0][0x2d0], -R2.reuse ;  /* 0x0000b40039067a23 */ /* 0x102fe40000010802 */
[--C-:B------:R-:W-:Y:S11]  /*116c0*/  FFMA.FTZ R57, R85, c[0x0][0x2d0], -R2.reuse ;  /* 0x0000b40055397a23 */ /* 0x100ff60000010802 */
[----:B------:R-:W-:Y:S02]  /*116d0*/  @!UPT UIADD3 URZ, URZ, URZ, URZ ;  /* 0x0000003f3f3ff290 */ /* 0x000fe4000fffe03f */
[----:B------:R-:W-:Y:S01]  /*116e0*/  HMMA.16816.F32.BF16 R88, R28, R24, R16 ;  /* 0x000000181c58723c */ /* 0x000fe20000041810 */
[----:B------:R1:W2:Y:S07]  /*116f0*/  MUFU.EX2 R24, R11 ;  /* 0x0000000b00187308 */ /* 0x0002ae0000000800 */
[----:B------:R-:W-:Y:S01]  /*11700*/  HMMA.16816.F32.BF16 R16, R32, R22, RZ ;  /* 0x000000162010723c */ /* 0x000fe200000418ff */
[----:B------:R4:W5:Y:S06]  /*11710*/  MUFU.EX2 R22, R10 ;  /* 0x0000000a00167308 */ /* 0x00096c0000000800 */
[----:B------:R-:W-:-:S02]  /*11720*/  FFMA.FTZ R23, R86, c[0x0][0x2d0], -R2 ;  /* 0x0000b40056177a23 */ /* 0x000fc40000010802 */
[----:B------:R2:W2:Y:S01]  /*11730*/  MUFU.EX2 R25, R9 ;  /* 0x0000000900197308 */ /* 0x0004a20000000800 */
[--C-:B-1----:R-:W-:Y:S02]  /*11740*/  FFMA.FTZ R11, R62, c[0x0][0x2d0], -R2.reuse ;  /* 0x0000b4003e0b7a23 */ /* 0x102fe40000010802 */
[--C-:B------:R-:W-:Y:S02]  /*11750*/  FFMA.FTZ R62, R87, c[0x0][0x2d0], -R2.reuse ;  /* 0x0000b400573e7a23 */ /* 0x100fe40000010802 */
[----:B----4-:R-:W-:-:S03]  /*11760*/  FFMA.FTZ R10, R61, c[0x0][0x2d0], -R2 ;  /* 0x0000b4003d0a7a23 */ /* 0x010fc60000010802 */
[----:B------:R-:W-:Y:S01]  /*11770*/  MUFU.EX2 R11, R11 ;  /* 0x0000000b000b7308 */ /* 0x000fe20000000800 */
[----:B------:R-:W-:-:S06]  /*11780*/  FFMA.FTZ R61, R69, c[0x0][0x2d0], -R2 ;  /* 0x0000b400453d7a23 */ /* 0x000fcc0000010802 */
[----:B------:R-:W-:Y:S01]  /*11790*/  HMMA.16816.F32.BF16 R92, R28, R26, R16 ;  /* 0x0000001a1c5c723c */ /* 0x000fe20000041810 */
[--C-:B--2---:R-:W-:Y:S01]  /*117a0*/  FFMA.FTZ R9, R59, c[0x0][0x2d0], -R2.reuse ;  /* 0x0000b4003b097a23 */ /* 0x104fe20000010802 */
[----:B------:R-:W1:Y:S01]  /*117b0*/  MUFU.EX2 R17, R36 ;  /* 0x0000002400117308 */ /* 0x000e620000000800 */
[----:B------:R-:W-:Y:S02]  /*117c0*/  FFMA.FTZ R59, R73, c[0x0][0x2d0], -R2 ;  /* 0x0000b400493b7a23 */ /* 0x000fe40000010802 */
[----:B------:R-:W-:Y:S01]  /*117d0*/  FADD.FTZ R2, R24, R3 ;  /* 0x0000000318027221 */ /* 0x000fe20000010000 */
[----:B-----5:R-:W-:Y:S01]  /*117e0*/  F2FP.BF16.PACK_AB R24, R22, R24 ;  /* 0x000000181618723e */ /* 0x020fe200000010ff */
[----:B------:R-:W-:Y:S01]  /*117f0*/  FADD.FTZ R3, R111, R4 ;  /* 0x000000046f037221 */ /* 0x000fe20000010000 */
[----:B------:R-:W-:Y:S01]  /*11800*/  F2FP.BF16.PACK_AB R26, R20, R25 ;  /* 0x00000019141a723e */ /* 0x000fe200000010ff */
[----:B------:R-:W-:Y:S01]  /*11810*/  FADD.FTZ R2, R22, R2 ;  /* 0x0000000216027221 */ /* 0x000fe20000010000 */
[----:B------:R2:W4:Y:S03]  /*11820*/  MUFU.EX2 R16, R37 ;  /* 0x0000002500107308 */ /* 0x0005260000000800 */
[----:B------:R-:W-:-:S04]  /*11830*/  FADD.FTZ R2, R25, R2 ;  /* 0x0000000219027221 */ /* 0x000fc80000010000 */
[----:B------:R-:W-:Y:S01]  /*11840*/  FADD.FTZ R2, R20, R2 ;  /* 0x0000000214027221 */ /* 0x000fe20000010000 */
[----:B------:R-:W5:Y:S03]  /*11850*/  MUFU.EX2 R22, R53 ;  /* 0x0000003500167308 */ /* 0x000f660000000800 */
[----:B-1----:R-:W-:Y:S01]  /*11860*/  FADD.FTZ R2, R17, R2 ;  /* 0x0000000211027221 */ /* 0x002fe20000010000 */
[----:B--2---:R-:W1:Y:S03]  /*11870*/  LDSM.16.MT88.4 R36, [R190+0x3800] ;  /* 0x00380000be24783b */ /* 0x004e660000004200 */
[C---:B----4-:R-:W-:Y:S01]  /*11880*/  FADD.FTZ R2, R16.reuse, R2 ;  /* 0x0000000210027221 */ /* 0x050fe20000010000 */
[----:B------:R-:W-:Y:S01]  /*11890*/  F2FP.BF16.PACK_AB R20, R16, R17 ;  /* 0x000000111014723e */ /* 0x000fe200000010ff */
[----:B------:R-:W2:Y:S01]  /*118a0*/  MUFU.EX2 R4, R52 ;  /* 0x0000003400047308 */ /* 0x000ea20000000800 */
[----:B------:R-:W-:Y:S01]  /*118b0*/  HMMA.16816.F32.BF16 R16, R32, R40, RZ ;  /* 0x000000282010723c */ /* 0x000fe200000418ff */
[----:B-----5:R-:W-:-:S06]  /*118c0*/  FADD.FTZ R2, R22, R2 ;  /* 0x0000000216027221 */ /* 0x020fcc0000010000 */
[----:B------:R-:W4:Y:S08]  /*118d0*/  MUFU.EX2 R27, R51 ;  /* 0x00000033001b7308 */ /* 0x000f300000000800 */
[----:B------:R-:W5:Y:S01]  /*118e0*/  MUFU.EX2 R25, R50 ;  /* 0x0000003200197308 */ /* 0x000f620000000800 */
[C---:B--2---:R-:W-:Y:S01]  /*118f0*/  FADD.FTZ R2, R4.reuse, R2 ;  /* 0x0000000204027221 */ /* 0x044fe20000010000 */
[----:B------:R-:W-:-:S06]  /*11900*/  F2FP.BF16.PACK_AB R22, R4, R22 ;  /* 0x000000160416723e */ /* 0x000fcc00000010ff */
[----:B------:R-:W-:Y:S01]  /*11910*/  MUFU.EX2 R41, R47 ;  /* 0x0000002f00297308 */ /* 0x000fe20000000800 */
[----:B----4-:R-:W-:-:S07]  /*11920*/  FADD.FTZ R2, R27, R2 ;  /* 0x000000021b027221 */ /* 0x010fce0000010000 */
[----:B------:R-:W2:Y:S01]  /*11930*/  MUFU.EX2 R40, R46 ;  /* 0x0000002e00287308 */ /* 0x000ea20000000800 */
[----:B-----5:R-:W-:Y:S01]  /*11940*/  FADD.FTZ R2, R25, R2 ;  /* 0x0000000219027221 */ /* 0x020fe20000010000 */
[----:B-1----:R-:W-:Y:S06]  /*11950*/  HMMA.16816.F32.BF16 R108, R28, R36, R16 ;  /* 0x000000241c6c723c */ /* 0x002fec0000041810 */
[----:B------:R-:W1:Y:S02]  /*11960*/  MUFU.EX2 R37, R49 ;  /* 0x0000003100257308 */ /* 0x000e640000000800 */
[----:B------:R-:W-:Y:S06]  /*11970*/  HMMA.16816.F32.BF16 R16, R32, R42, RZ ;  /* 0x0000002a2010723c */ /* 0x000fec00000418ff */
[----:B------:R-:W4:Y:S01]  /*11980*/  MUFU.EX2 R36, R48 ;  /* 0x0000003000247308 */ /* 0x000f220000000800 */
[----:B--2---:R-:W-:-:S07]  /*11990*/  F2FP.BF16.PACK_AB R72, R40, R41 ;  /* 0x000000292848723e */ /* 0x004fce00000010ff */
[----:B------:R-:W2:Y:S01]  /*119a0*/  MUFU.EX2 R48, R45 ;  /* 0x0000002d00307308 */ /* 0x000ea20000000800 */
[----:B-1----:R-:W-:-:S07]  /*119b0*/  FADD.FTZ R2, R37, R2 ;  /* 0x0000000225027221 */ /* 0x002fce0000010000 */
[----:B------:R1:W5:Y:S01]  /*119c0*/  MUFU.EX2 R42, R44 ;  /* 0x0000002c002a7308 */ /* 0x0003620000000800 */
[----:B----4-:R-:W-:-:S04]  /*119d0*/  FADD.FTZ R2, R36, R2 ;  /* 0x0000000224027221 */ /* 0x010fc80000010000 */
[----:B------:R-:W-:Y:S01]  /*119e0*/  FADD.FTZ R2, R41, R2 ;  /* 0x0000000229027221 */ /* 0x000fe20000010000 */
[----:B------:R-:W-:Y:S02]  /*119f0*/  HMMA.16816.F32.BF16 R112, R28, R38, R16 ;  /* 0x000000261c70723c */ /* 0x000fe40000041810 */
[----:B------:R-:W4:Y:S01]  /*11a00*/  MUFU.EX2 R43, R6 ;  /* 0x00000006002b7308 */ /* 0x000f220000000800 */
[----:B------:R-:W-:-:S04]  /*11a10*/  FADD.FTZ R2, R40, R2 ;  /* 0x0000000228027221 */ /* 0x000fc80000010000 */
[----:B--2---:R-:W-:Y:S01]  /*11a20*/  FADD.FTZ R2, R48, R2 ;  /* 0x0000000230027221 */ /* 0x004fe20000010000 */
[----:B------:R-:W-:Y:S01]  /*11a30*/  F2FP.BF16.PACK_AB R16, R25, R27 ;  /* 0x0000001b1910723e */ /* 0x000fe200000010ff */
[----:B-1----:R-:W1:Y:S01]  /*11a40*/  LDSM.16.MT88.4 R44, [R192+0x3000] ;  /* 0x00300000c02c783b */ /* 0x002e620000004200 */
[----:B------:R-:W2:Y:S01]  /*11a50*/  MUFU.EX2 R9, R9 ;  /* 0x0000000900097308 */ /* 0x000ea20000000800 */
[C---:B-----5:R-:W-:Y:S01]  /*11a60*/  FADD.FTZ R228, R42.reuse, R2 ;  /* 0x000000022ae47221 */ /* 0x060fe20000010000 */
[----:B------:R-:W-:Y:S02]  /*11a70*/  F2FP.BF16.PACK_AB R74, R42, R48 ;  /* 0x000000302a4a723e */ /* 0x000fe400000010ff */
[----:B------:R-:W-:Y:S01]  /*11a80*/  F2FP.BF16.PACK_AB R18, R36, R37 ;  /* 0x000000252412723e */ /* 0x000fe200000010ff */
[----:B----4-:R-:W-:-:S03]  /*11a90*/  FADD.FTZ R3, R43, R3 ;  /* 0x000000032b037221 */ /* 0x010fc60000010000 */
[----:B------:R-:W4:Y:S01]  /*11aa0*/  MUFU.EX2 R10, R10 ;  /* 0x0000000a000a7308 */ /* 0x000f220000000800 */
[C---:B--2---:R-:W-:Y:S01]  /*11ab0*/  F2FP.BF16.PACK_AB R25, R9.reuse, R43 ;  /* 0x0000002b0919723e */ /* 0x044fe200000010ff */
[----:B------:R-:W-:Y:S01]  /*11ac0*/  FADD.FTZ R3, R9, R3 ;  /* 0x0000000309037221 */ /* 0x000fe20000010000 */
[----:B------:R-:W2:Y:S05]  /*11ad0*/  LDSM.16.MT88.4 R40, [R192+0x3800] ;  /* 0x00380000c028783b */ /* 0x000eaa0000004200 */
[----:B------:R-:W5:Y:S01]  /*11ae0*/  MUFU.EX2 R6, R14 ;  /* 0x0000000e00067308 */ /* 0x000f620000000800 */
[----:B----4-:R-:W-:Y:S01]  /*11af0*/  FADD.FTZ R3, R10, R3 ;  /* 0x000000030a037221 */ /* 0x010fe20000010000 */
[----:B------:R-:W-:-:S06]  /*11b00*/  F2FP.BF16.PACK_AB R27, R11, R10 ;  /* 0x0000000a0b1b723e */ /* 0x000fcc00000010ff */
[----:B------:R-:W-:Y:S01]  /*11b10*/  MUFU.EX2 R14, R59 ;  /* 0x0000003b000e7308 */ /* 0x000fe20000000800 */
[----:B------:R-:W-:-:S07]  /*11b20*/  FADD.FTZ R2, R11, R3 ;  /* 0x000000030b027221 */ /* 0x000fce0000010000 */
[----:B------:R-:W-:Y:S01]  /*11b30*/  MUFU.EX2 R9, R58 ;  /* 0x0000003a00097308 */ /* 0x000fe20000000800 */
[----:B-----5:R-:W-:Y:S01]  /*11b40*/  FADD.FTZ R2, R6, R2 ;  /* 0x0000000206027221 */ /* 0x020fe20000010000 */
[----:B-1----:R-:W-:Y:S06]  /*11b50*/  HMMA.16816.F32.BF16 R36, R32, R44, RZ ;  /* 0x0000002c2024723c */ /* 0x002fec00000418ff */
[----:B------:R-:W-:Y:S08]  /*11b60*/  MUFU.EX2 R11, R57 ;  /* 0x00000039000b7308 */ /* 0x000ff00000000800 */
[----:B------:R-:W-:Y:S08]  /*11b70*/  MUFU.EX2 R3, R56 ;  /* 0x0000003800037308 */ /* 0x000ff00000000800 */
[----:B------:R-:W1:Y:S02]  /*11b80*/  MUFU.EX2 R4, R21 ;  /* 0x0000001500047308 */ /* 0x000e640000000800 */
[----:B--2---:R-:W-:Y:S06]  /*11b90*/  HMMA.16816.F32.BF16 R84, R28, R40, R36 ;  /* 0x000000281c54723c */ /* 0x004fec0000041824 */
[----:B------:R-:W2:Y:S02]  /*11ba0*/  MUFU.EX2 R17, R61 ;  /* 0x0000003d00117308 */ /* 0x000ea40000000800 */
[----:B------:R-:W-:Y:S06]  /*11bb0*/  HMMA.16816.F32.BF16 R36, R32, R46, RZ ;  /* 0x0000002e2024723c */ /* 0x000fec00000418ff */
[----:B------:R-:W4:Y:S01]  /*11bc0*/  MUFU.EX2 R10, R60 ;  /* 0x0000003c000a7308 */ /* 0x000f220000000800 */
[C---:B-1----:R-:W-:Y:S01]  /*11bd0*/  FADD.FTZ R2, R4.reuse, R2 ;  /* 0x0000000204027221 */ /* 0x042fe20000010000 */
[----:B------:R-:W-:-:S03]  /*11be0*/  F2FP.BF16.PACK_AB R21, R4, R6 ;  /* 0x000000060415723e */ /* 0x000fc600000010ff */
[----:B--2---:R-:W-:-:S03]  /*11bf0*/  FADD.FTZ R2, R17, R2 ;  /* 0x0000000211027221 */ /* 0x004fc60000010000 */
[----:B------:R1:W2:Y:S01]  /*11c00*/  MUFU.EX2 R6, R23 ;  /* 0x0000001700067308 */ /* 0x0002a20000000800 */
[----:B----4-:R-:W-:-:S07]  /*11c10*/  FADD.FTZ R2, R10, R2 ;  /* 0x000000020a027221 */ /* 0x010fce0000010000 */
[----:B------:R-:W4:Y:S02]  /*11c20*/  MUFU.EX2 R4, R62 ;  /* 0x0000003e00047308 */ /* 0x000f240000000800 */
[----:B------:R-:W-:Y:S01]  /*11c30*/  HMMA.16816.F32.BF16 R80, R28, R42, R36 ;  /* 0x0000002a1c50723c */ /* 0x000fe20000041824 */
[----:B------:R-:W5:Y:S01]  /*11c40*/  LDSM.16.MT88.4 R36, [R191+0x3000] ;  /* 0x00300000bf24783b */ /* 0x000f620000004200 */
[----:B------:R-:W-:Y:S01]  /*11c50*/  FADD.FTZ R2, R14, R2 ;  /* 0x000000020e027221 */ /* 0x000fe20000010000 */
[----:B-1----:R-:W-:-:S03]  /*11c60*/  F2FP.BF16.PACK_AB R23, R10, R17 ;  /* 0x000000110a17723e */ /* 0x002fc600000010ff */
[C---:B------:R-:W-:Y:S01]  /*11c70*/  FADD.FTZ R2, R9.reuse, R2 ;  /* 0x0000000209027221 */ /* 0x040fe20000010000 */
[----:B------:R-:W-:Y:S02]  /*11c80*/  F2FP.BF16.PACK_AB R17, R9, R14 ;  /* 0x0000000e0911723e */ /* 0x000fe400000010ff */
[----:B--2---:R-:W-:Y:S01]  /*11c90*/  F2FP.BF16.PACK_AB R19, R6, R11 ;  /* 0x0000000b0613723e */ /* 0x004fe200000010ff */
[----:B------:R-:W-:Y:S01]  /*11ca0*/  FADD.FTZ R2, R11, R2 ;  /* 0x000000020b027221 */ /* 0x000fe20000010000 */
[----:B----4-:R-:W-:-:S03]  /*11cb0*/  F2FP.BF16.PACK_AB R73, R3, R4 ;  /* 0x000000040349723e */ /* 0x010fc600000010ff */
[----:B------:R-:W-:-:S04]  /*11cc0*/  FADD.FTZ R2, R6, R2 ;  /* 0x0000000206027221 */ /* 0x000fc80000010000 */
[----:B------:R-:W-:Y:S02]  /*11cd0*/  FADD.FTZ R2, R4, R2 ;  /* 0x0000000204027221 */ /* 0x000fe40000010000 */
[----:B------:R-:W1:Y:S02]  /*11ce0*/  MUFU.EX2 R4, R55 ;  /* 0x0000003700047308 */ /* 0x000e640000000800 */
[----:B------:R-:W-:-:S06]  /*11cf0*/  FADD.FTZ R2, R3, R2 ;  /* 0x0000000203027221 */ /* 0x000fcc0000010000 */
[----:B------:R-:W2:Y:S01]  /*11d00*/  MUFU.EX2 R3, R54 ;  /* 0x0000003600037308 */ /* 0x000ea20000000800 */
[----:B-1----:R-:W-:Y:S01]  /*11d10*/  FADD.FTZ R2, R4, R2 ;  /* 0x0000000204027221 */ /* 0x002fe20000010000 */
[----:B-----5:R-:W-:Y:S01]  /*11d20*/  HMMA.16816.F32.BF16 R40, R32, R36, RZ ;  /* 0x000000242028723c */ /* 0x020fe200000418ff */
[C---:B--2---:R-:W-:Y:S02]  /*11d30*/  F2FP.BF16.PACK_AB R75, R3.reuse, R4 ;  /* 0x00000004034b723e */ /* 0x044fe400000010ff */
[----:B------:R-:W-:Y:S01]  /*11d40*/  FADD.FTZ R236, R3, R2 ;  /* 0x0000000203ec7221 */ /* 0x000fe20000010000 */
[----:B---3--:R-:W-:Y:S01]  /*11d50*/  MOV R2, R149 ;  /* 0x0000009500027202 */ /* 0x008fe20000000f00 */
[----:B------:R-:W-:-:S03]  /*11d60*/  @P1 IMAD.HI.U32 R3, R149, c[0x0][0x2c8], RZ ;  /* 0x0000b20095031a27 */ /* 0x000fc600078e00ff */
[----:B------:R-:W-:Y:S01]  /*11d70*/  HMMA.16816.F32.BF16 R32, R32, R38, RZ ;  /* 0x000000262020723c */ /* 0x000fe200000418ff */
[----:B------:R-:W1:Y:S01]  /*11d80*/  LDSM.16.MT88.4 R36, [R191+0x3800] ;  /* 0x00380000bf24783b */ /* 0x000e620000004200 */
[----:B------:R-:W-:Y:S02]  /*11d90*/  @P1 SHF.R.U32.HI R2, RZ, c[0x0][0x2cc], R3 ;  /* 0x0000b300ff021a19 */ /* 0x000fe40000011603 */
[----:B------:R-:W-:Y:S02]  /*11da0*/  ISETP.GE.AND P1, PT, R148, 0x1, PT ;  /* 0x000000019400780c */ /* 0x000fe40003f26270 */
[----:B------:R-:W-:-:S04]  /*11db0*/  IADD3 R2, R155, R2, RZ ;  /* 0x000000029b027210 */ /* 0x000fc80007ffe0ff */
[----:B------:R-:W-:-:S06]  /*11dc0*/  IADD3 R4, R2, c[0x0][0x328], RZ ;  /* 0x0000ca0002047a10 */ /* 0x000fcc0007ffe0ff */
[C---:B-1----:R-:W-:Y:S08]  /*11dd0*/  HMMA.16816.F32.BF16 R68, R28.reuse, R36, R40 ;  /* 0x000000241c44723c */ /* 0x042ff00000041828 */
[----:B------:R-:W-:Y:S01]  /*11de0*/  HMMA.16816.F32.BF16 R40, R28, R38, R32 ;  /* 0x000000261c28723c */ /* 0x000fe20000041820 */
        /* <DEDUP_REMOVED lines=41> */
[C---:B--2---:R-:W-:Y:S01]  /*12080*/  HMMA.16816.F32.BF16 R64, R20.reuse, R24, R108 ;  /* 0x000000181440723c */ /* 0x044fe2000004186c */
[----:B------:R-:W-:Y:S07]  /*12090*/  LDSM.16.MT88.4 R108, [R192+0x2800] ;  /* 0x00280000c06c783b */ /* 0x000fee0000004200 */
[C---:B------:R-:W-:Y:S01]  /*120a0*/  HMMA.16816.F32.BF16 R60, R20.reuse, R26, R112 ;  /* 0x0000001a143c723c */ /* 0x040fe20000041870 */
[----:B------:R-:W2:Y:S07]  /*120b0*/  LDSM.16.MT88.4 R24, [R191+0x4800] ;  /* 0x00480000bf18783b */ /* 0x000eae0000004200 */
[C---:B-1----:R-:W-:Y:S08]  /*120c0*/  HMMA.16816.F32.BF16 R56, R20.reuse, R28, R144 ;  /* 0x0000001c1438723c */ /* 0x042ff00000041890 */
[C---:B------:R-:W-:Y:S01]  /*120d0*/  HMMA.16816.F32.BF16 R48, R20.reuse, R30, R140 ;  /* 0x0000001e1430723c */ /* 0x040fe2000004188c */
[----:B------:R-:W1:Y:S07]  /*120e0*/  LDSM.16.MT88.4 R28, [R192+0x2000] ;  /* 0x00200000c01c783b */ /* 0x000e6e0000004200 */
[C---:B--2---:R-:W-:Y:S08]  /*120f0*/  HMMA.16816.F32.BF16 R40, R20.reuse, R24, R128 ;  /* 0x000000181428723c */ /* 0x044ff00000041880 */
[----:B------:R-:W-:Y:S01]  /*12100*/  HMMA.16816.F32.BF16 R32, R20, R26, R120 ;  /* 0x0000001a1420723c */ /* 0x000fe20000041878 */
[----:B------:R-:W2:Y:S04]  /*12110*/  LDSM.16.MT88.4 R20, [R190+0x2000] ;  /* 0x00200000be14783b */ /* 0x000ea80000004200 */
[----:B------:R-:W3:Y:S03]  /*12120*/  LDSM.16.MT88.4 R24, [R189+0x2000] ;  /* 0x00200000bd18783b */ /* 0x000ee60000004200 */
[C---:B-1----:R-:W-:Y:S01]  /*12130*/  HMMA.16816.F32.BF16 R112, R16.reuse, R28, R96 ;  /* 0x0000001c1070723c */ /* 0x042fe20000041860 */
[----:B------:R-:W-:Y:S07]  /*12140*/  LDSM.16.MT88.4 R96, [R191+0x2800] ;  /* 0x00280000bf60783b */ /* 0x000fee0000004200 */
[C---:B------:R-:W-:Y:S01]  /*12150*/  HMMA.16816.F32.BF16 R80, R16.reuse, R30, R80 ;  /* 0x0000001e1050723c */ /* 0x040fe20000041850 */
[----:B------:R-:W1:Y:S07]  /*12160*/  LDSM.16.MT88.4 R28, [R190+0x5000] ;  /* 0x00500000be1c783b */ /* 0x000e6e0000004200 */
[C---:B--2---:R-:W-:Y:S08]  /*12170*/  HMMA.16816.F32.BF16 R104, R16.reuse, R20, R104 ;  /* 0x000000141068723c */ /* 0x044ff00000041868 */
[C---:B------:R-:W-:Y:S01]  /*12180*/  HMMA.16816.F32.BF16 R84, R16.reuse, R22, R84 ;  /* 0x000000161054723c */ /* 0x040fe20000041854 */
[----:B------:R-:W2:Y:S07]  /*12190*/  LDSM.16.MT88.4 R20, [R189+0x5000] ;  /* 0x00500000bd14783b */ /* 0x000eae0000004200 */
[C---:B---3--:R-:W-:Y:S01]  /*121a0*/  HMMA.16816.F32.BF16 R128, R16.reuse, R24, R124 ;  /* 0x000000181080723c */ /* 0x048fe2000004187c */
[----:B------:R-:W-:Y:S07]  /*121b0*/  LDSM.16.MT88.4 R124, [R189+0x2800] ;  /* 0x00280000bd7c783b */ /* 0x000fee0000004200 */
[----:B------:R-:W-:Y:S01]  /*121c0*/  HMMA.16816.F32.BF16 R88, R16, R26, R116 ;  /* 0x0000001a1058723c */ /* 0x000fe20000041874 */
[----:B------:R-:W3:Y:S04]  /*121d0*/  LDSM.16.MT88.4 R24, [R191+0x2000] ;  /* 0x00200000bf18783b */ /* 0x000ee80000004200 */
[----:B------:R-:W-:Y:S03]  /*121e0*/  LDSM.16.MT88.4 R116, [R190+0x2800] ;  /* 0x00280000be74783b */ /* 0x000fe60000004200 */
[C---:B------:R-:W-:Y:S08]  /*121f0*/  HMMA.16816.F32.BF16 R112, R72.reuse, R108, R112 ;  /* 0x0000006c4870723c */ /* 0x040ff00000041870 */
[----:B------:R-:W-:Y:S01]  /*12200*/  HMMA.16816.F32.BF16 R108, R72, R110, R80 ;  /* 0x0000006e486c723c */ /* 0x000fe20000041850 */
[----:B------:R-:W-:Y:S07]  /*12210*/  LDSM.16.MT88.4 R80, [R190+0x5800] ;  /* 0x00580000be50783b */ /* 0x000fee0000004200 */
[C---:B-1----:R-:W-:Y:S08]  /*12220*/  HMMA.16816.F32.BF16 R60, R16.reuse, R30, R60 ;  /* 0x0000001e103c723c */ /* 0x042ff0000004183c */
[C---:B--2---:R-:W-:Y:S08]  /*12230*/  HMMA.16816.F32.BF16 R92, R16.reuse, R20, R44 ;  /* 0x00000014105c723c */ /* 0x044ff0000004182c */
[C---:B------:R-:W-:Y:S01]  /*12240*/  HMMA.16816.F32.BF16 R44, R16.reuse, R22, R36 ;  /* 0x00000016102c723c */ /* 0x040fe20000041824 */
[----:B------:R-:W1:Y:S07]  /*12250*/  LDSM.16.MT88.4 R20, [R191+0x5000] ;  /* 0x00500000bf14783b */ /* 0x000e6e0000004200 */
[C---:B---3--:R-:W-:Y:S08]  /*12260*/  HMMA.16816.F32.BF16 R68, R16.reuse, R24, R68 ;  /* 0x000000181044723c */ /* 0x048ff00000041844 */
[----:B------:R-:W-:Y:S01]  /*12270*/  HMMA.16816.F32.BF16 R52, R16, R26, R52 ;  /* 0x0000001a1034723c */ /* 0x000fe20000041834 */
[----:B------:R-:W2:Y:S07]  /*12280*/  LDSM.16.MT88.4 R24, [R192+0x5000] ;  /* 0x00500000c018783b */ /* 0x000eae0000004200 */
[----:B------:R-:W-:Y:S08]  /*12290*/  HMMA.16816.F32.BF16 R128, R72, R124, R128 ;  /* 0x0000007c4880723c */ /* 0x000ff00000041880 */
[----:B------:R-:W-:Y:S01]  /*122a0*/  HMMA.16816.F32.BF16 R36, R16, R28, R64 ;  /* 0x0000001c1024723c */ /* 0x000fe20000041840 */
[----:B------:R-:W-:Y:S07]  /*122b0*/  LDSM.16.MT88.4 R64, [R192+0x5800] ;  /* 0x00580000c040783b */ /* 0x000fee0000004200 */
[----:B------:R-:W-:Y:S01]  /*122c0*/  HMMA.16816.F32.BF16 R124, R72, R126, R88 ;  /* 0x0000007e487c723c */ /* 0x000fe20000041858 */
[----:B------:R-:W3:Y:S07]  /*122d0*/  LDSM.16.MT88.4 R88, [R189+0x5800] ;  /* 0x00580000bd58783b */ /* 0x000eee0000004200 */
        /* <DEDUP_REMOVED lines=29> */
.L_x_1019:
[----:B------:R-:W-:-:S04]  /*124b0*/  MOV R2, 0x1 ;  /* 0x0000000100027802 */ /* 0x000fc80000000f00 */
[----:B------:R-:W-:-:S13]  /*124c0*/  ISETP.NE.AND P0, PT, R2, c[0x0][0x32c], PT ;  /* 0x0000cb0002007a0c */ /* 0x000fda0003f05270 */
[----:B------:R-:W-:-:S05]  /*124d0*/  @P0 IMAD.HI.U32 R2, R3, c[0x0][0x330], RZ ;  /* 0x0000cc0003020a27 */ /* 0x000fca00078e00ff */
[----:B------:R-:W-:Y:S02]  /*124e0*/  @P0 SHF.R.U32.HI R3, RZ, c[0x0][0x334], R2 ;  /* 0x0000cd00ff030a19 */ /* 0x000fe40000011602 */
.L_x_1020:
[----:B------:R-:W-:Y:S05]  /*124f0*/  BSYNC B0 ;  /* 0x0000000000007941 */ /* 0x000fea0003800000 */
.L_x_1018:
[----:B------:R-:W-:-:S05]  /*12500*/  MOV R2, c[0x0][0x32c] ;  /* 0x0000cb0000027a02 */ /* 0x000fca0000000f00 */
[----:B------:R-:W-:-:S05]  /*12510*/  IMAD R3, R3, R2, c[0x0][0x32c] ;  /* 0x0000cb0003037624 */ /* 0x000fca00078e0202 */
[----:B------:R-:W-:-:S05]  /*12520*/  IMNMX R4, R4, R3, PT ;  /* 0x0000000304047217 */ /* 0x000fca0003800200 */
.L_x_1017:
        /* <DEDUP_REMOVED lines=8> */
.L_x_1042:
        /* <DEDUP_REMOVED lines=18> */
[----:B--23--:R-:W-:Y:S01]  /*126d0*/  IMAD.SHL.U32 R8, R76, 0x2, RZ ;  /* 0x000000024c087824 */ /* 0x00cfe200078e00ff */
[----:B------:R-:W-:Y:S02]  /*126e0*/  SHF.R.S32.HI R2, RZ, 0x1f, R225 ;  /* 0x0000001fff027819 */ /* 0x000fe400000114e1 */
[C---:B------:R-:W-:Y:S02]  /*126f0*/  SHF.L.U64.HI R11, R211.reuse, 0x1, R238 ;  /* 0x00000001d30b7819 */ /* 0x040fe400000102ee */
[----:B------:R-:W-:Y:S01]  /*12700*/  SHF.L.U32 R10, R211, 0x1, RZ ;  /* 0x00000001d30a7819 */ /* 0x000fe200000006ff */
[----:B------:R-:W-:Y:S01]  /*12710*/  IMAD R4, R2, c[0x0][0x208], RZ ;  /* 0x0000820002047a24 */ /* 0x000fe200078e02ff */
[----:B------:R-:W-:Y:S01]  /*12720*/  SHF.L.U64.HI R9, R76, 0x1, R77 ;  /* 0x000000014c097819 */ /* 0x000fe2000001024d */
[C---:B------:R-:W-:Y:S04]  /*12730*/  IMAD.WIDE.U32 R2, R225.reuse, c[0x0][0x208], RZ ;  /* 0x00008200e1027a25 */ /* 0x040fe800078e00ff */
[----:B------:R-:W-:Y:S04]  /*12740*/  IMAD R4, R225, c[0x0][0x20c], R4 ;  /* 0x00008300e1047a24 */ /* 0x000fe800078e0204 */
[----:B------:R-:W-:Y:S01]  /*12750*/  IMAD.IADD R3, R3, 0x1, R4 ;  /* 0x0000000103037824 */ /* 0x000fe200078e0204 */
[----:B------:R-:W-:Y:S03]  /*12760*/  SHF.R.S32.HI R4, RZ, 0x1f, R222 ;  /* 0x0000001fff047819 */ /* 0x000fe600000114de */
        /* <DEDUP_REMOVED lines=9> */
.L_x_1151:
[----:B------:R-:W-:-:S05]  /*12800*/  BRA.DIV ~URZ, `(.L_x_1025) ;  /* 0x000113127f007947 */ /* 0x000fca000b800000 */
[----:B------:R-:W5:Y:S01]  /*12810*/  SHFL.IDX PT, R2, R5, RZ, 0x181f ;  /* 0x00181fff05027589 */ /* 0x000f6200000e0000 */
[----:B------:R-:W-:Y:S02]  /*12820*/  ISETP.GE.AND P2, PT, R76, c[0x0][0x1d4], PT ;  /* 0x000075004c007a0c */ /* 0x000fe40003f46270 */
[----:B------:R-:W-:Y:S02]  /*12830*/  ISETP.GE.AND P1, PT, R211, c[0x0][0x1d4], PT ;  /* 0x00007500d3007a0c */ /* 0x000fe40003f26270 */
[----:B-----5:R-:W-:Y:S05]  /*12840*/  IADD3 R20, P0, R2, R8, RZ ;  /* 0x0000000802147210 */ /* 0x020fea0007f1e0ff */
[----:B---3--:R-:W-:Y:S01]  /*12850*/  IMAD.X R21, R22, 0x1, R9, P0 ;  /* 0x0000000116157824 */ /* 0x008fe200000e0609 */
[----:B------:R-:W-:Y:S04]  /*12860*/  IADD3 R2, P0, R2, R10, RZ ;  /* 0x0000000a02027210 */ /* 0x000fe80007f1e0ff */
[----:B------:R-:W-:Y:S01]  /*12870*/  @!PT LDS RZ, [RZ] ;  /* 0x00000000fffff984 */ /* 0x000fe20000000800 */
[----:B------:R-:W-:Y:S01]  /*12880*/  @!PT LDS RZ, [RZ] ;  /* 0x00000000fffff984 */ /* 0x000fe20000000800 */
[----:B------:R3:W-:Y:S01]  /*12890*/  LDGSTS.E.BYPASS.LTC128B.128 [R210+0x100], [R20.64], !P2 ;  /* 0x0010000014d27fae */ /* 0x0007e2000d101d48 */
[----:B------:R-:W-:Y:S05]  /*128a0*/  IMAD.X R3, R22, 0x1, R11, P0 ;  /* 0x0000000116037824 */ /* 0x000fea00000e060b */
[----:B------:R5:W-:Y:S04]  /*128b0*/  LDGSTS.E.BYPASS.LTC128B.128 [R210+0x3100], [R2.64], !P1 ;  /* 0x0310000002d27fae */ /* 0x000be8000c901d48 */
[----:B-----5:R-:W3:Y:S04]  /*128c0*/  SHFL.IDX PT, R2, R5, 0x1, 0x181f ;  /* 0x00381f0005027f89 */ /* 0x020ee800000e0000 */
[----:B------:R-:W5:Y:S04]  /*128d0*/  SHFL.IDX PT, R3, R4, 0x1, 0x181f ;  /* 0x00381f0004037f89 */ /* 0x000f6800000e0000 */
[----:B--2---:R-:W2:Y:S04]  /*128e0*/  SHFL.IDX PT, R4, R4, 0x2, 0x181f ;  /* 0x00581f0004047f89 */ /* 0x004ea800000e0000 */
[----:B------:R-:W4:Y:S01]  /*128f0*/  SHFL.IDX PT, R5, R5, 0x2, 0x181f ;  /* 0x00581f0005057f89 */ /* 0x000f2200000e0000 */
[C---:B---3--:R-:W-:Y:S05]  /*12900*/  IADD3 R20, P0, R2.reuse, R8, RZ ;  /* 0x0000000802147210 */ /* 0x048fea0007f1e0ff */
[C---:B-----5:R-:W-:Y:S01]  /*12910*/  IMAD.X R21, R3.reuse, 0x1, R9, P0 ;  /* 0x0000000103157824 */ /* 0x060fe200000e0609 */
[----:B------:R-:W-:Y:S04]  /*12920*/  IADD3 R2, P0, R2, R10, RZ ;  /* 0x0000000a02027210 */ /* 0x000fe80007f1e0ff */
[----:B------:R3:W-:Y:S01]  /*12930*/  LDGSTS.E.BYPASS.LTC128B.128 [R210+0x1100], [R20.64], !P2 ;  /* 0x0110000014d27fae */ /* 0x0007e2000d101d48 */
[----:B------:R-:W-:Y:S05]  /*12940*/  IMAD.X R3, R3, 0x1, R11, P0 ;  /* 0x0000000103037824 */ /* 0x000fea00000e060b */
[----:B------:R1:W-:Y:S01]  /*12950*/  LDGSTS.E.BYPASS.LTC128B.128 [R210+0x4100], [R2.64], !P1 ;  /* 0x0410000002d27fae */ /* 0x0003e2000c901d48 */
[----:B---3--:R-:W-:Y:S02]  /*12960*/  SEL R20, RZ, 0x10, P2 ;  /* 0x00000010ff147807 */ /* 0x008fe40001000000 */
[----:B------:R-:W-:Y:S02]  /*12970*/  SEL R21, RZ, 0x10, P1 ;  /* 0x00000010ff157807 */ /* 0x000fe40000800000 */
.L_x_1152:
[C---:B-12-4-:R-:W-:Y:S02]  /*12980*/  IADD3 R2, -R20.reuse, 0x10, RZ ;  /* 0x0000001014027810 */ /* 0x056fe40007ffe1ff */
        /* <DEDUP_REMOVED lines=14> */
.L_x_1023:
[----:B--23--:R-:W-:Y:S05]  /*12a70*/  BSYNC B0 ;  /* 0x0000000000007941 */ /* 0x00cfea0003800000 */
.L_x_1022:
        /* <DEDUP_REMOVED lines=74> */
[----:B------:R-:W4:Y:S07]  /*12f20*/  LDSM.16.M88.4 R152, [R194] ;  /* 0x00000000c298783b */ /* 0x000f2e0000000200 */
[C---:B-----5:R-:W-:Y:S08]  /*12f30*/  HMMA.16816.F32.BF16 R28, R172.reuse, R156, R28 ;  /* 0x0000009cac1c723c */ /* 0x060ff0000004181c */
[C---:B------:R-:W-:Y:S01]  /*12f40*/  HMMA.16816.F32.BF16 R32, R172.reuse, R158, R32 ;  /* 0x0000009eac20723c */ /* 0x040fe20000041820 */
[----:B------:R-:W5:Y:S07]  /*12f50*/  LDSM.16.M88.4 R156, [R195] ;  /* 0x00000000c39c783b */ /* 0x000f6e0000000200 */
[C---:B-1----:R-:W-:Y:S08]  /*12f60*/  HMMA.16816.F32.BF16 R36, R172.reuse, R140, R36 ;  /* 0x0000008cac24723c */ /* 0x042ff00000041824 */
[C---:B------:R-:W-:Y:S01]  /*12f70*/  HMMA.16816.F32.BF16 R40, R172.reuse, R142, R40 ;  /* 0x0000008eac28723c */ /* 0x040fe20000041828 */
[----:B------:R-:W1:Y:S07]  /*12f80*/  LDSM.16.M88.4 R140, [R196] ;  /* 0x00000000c48c783b */ /* 0x000e6e0000000200 */
[C---:B--2---:R-:W-:Y:S08]  /*12f90*/  HMMA.16816.F32.BF16 R44, R172.reuse, R144, R44 ;  /* 0x00000090ac2c723c */ /* 0x044ff0000004182c */
[C---:B------:R-:W-:Y:S01]  /*12fa0*/  HMMA.16816.F32.BF16 R48, R172.reuse, R146, R48 ;  /* 0x00000092ac30723c */ /* 0x040fe20000041830 */
[----:B------:R-:W2:Y:S07]  /*12fb0*/  LDSM.16.M88.4 R144, [R197] ;  /* 0x00000000c590783b */ /* 0x000eae0000000200 */
[C---:B---3--:R-:W-:Y:S08]  /*12fc0*/  HMMA.16816.F32.BF16 R52, R172.reuse, R148, R52 ;  /* 0x00000094ac34723c */ /* 0x048ff00000041834 */
[----:B------:R-:W-:Y:S01]  /*12fd0*/  HMMA.16816.F32.BF16 R56, R172, R150, R56 ;  /* 0x00000096ac38723c */ /* 0x000fe20000041838 */
[----:B------:R-:W3:Y:S07]  /*12fe0*/  LDSM.16.M88.4 R148, [R198] ;  /* 0x00000000c694783b */ /* 0x000eee0000000200 */
[C---:B----4-:R-:W-:Y:S08]  /*12ff0*/  HMMA.16816.F32.BF16 R8, R176.reuse, R152, R8 ;  /* 0x00000098b008723c */ /* 0x050ff00000041808 */
[C---:B------:R-:W-:Y:S01]  /*13000*/  HMMA.16816.F32.BF16 R16, R176.reuse, R154, R16 ;  /* 0x0000009ab010723c */ /* 0x040fe20000041810 */
[----:B------:R-:W4:Y:S07]  /*13010*/  LDSM.16.M88.4 R152, [R199] ;  /* 0x00000000c798783b */ /* 0x000f2e0000000200 */
        /* <DEDUP_REMOVED lines=147> */
[----:B------:R-:W2:Y:S01]  /*13950*/  LDL R4, [R1+0x10] ;  /* 0x0000100001047983 */ /* 0x000ea20000100800 */
[----:B------:R-:W-:Y:S01]  /*13960*/  IMAD.MOV.U32 R222, RZ, RZ, RZ ;  /* 0x000000ffffde7224 */ /* 0x000fe200078e00ff */
[----:B------:R-:W-:Y:S01]  /*13970*/  ISETP.GT.AND P1, PT, R0, 0x5f, PT ;  /* 0x0000005f0000780c */ /* 0x000fe20003f24270 */
[----:B------:R-:W-:Y:S01]  /*13980*/  IMAD.SHL.U32 R10, R211, 0x2, RZ ;  /* 0x00000002d30a7824 */ /* 0x000fe200078e00ff */
[----:B------:R-:W3:Y:S01]  /*13990*/  LDL.64 R230, [R1] ;  /* 0x0000000001e67983 */ /* 0x000ee20000100a00 */
[----:B------:R-:W-:Y:S02]  /*139a0*/  ISETP.NE.AND P2, PT, R5, 0x1, PT ;  /* 0x000000010500780c */ /* 0x000fe40003f45270 */
[----:B------:R-:W-:Y:S02]  /*139b0*/  SHF.L.U64.HI R11, R211, 0x1, R238 ;  /* 0x00000001d30b7819 */ /* 0x000fe400000102ee */
[----:B------:R-:W-:Y:S01]  /*139c0*/  SHF.L.U64.HI R9, R76, 0x1, R77 ;  /* 0x000000014c097819 */ /* 0x000fe2000001024d */
[----:B------:R-:W4:Y:S01]  /*139d0*/  LDL R226, [R1+0x8] ;  /* 0x0000080001e27983 */ /* 0x000f220000100800 */
[----:B--2---:R-:W-:Y:S05]  /*139e0*/  IMAD R3, R212, 0x60, R4 ;  /* 0x00000060d4037824 */ /* 0x004fea00078e0204 */
[----:B------:R-:W-:Y:S05]  /*139f0*/  IADD3 R3, R3, -0x60, R0 ;  /* 0xffffffa003037810 */ /* 0x000fea0007ffe000 */
[----:B------:R-:W-:Y:S04]  /*13a00*/  @P2 IMAD.HI.U32 R4, R3, c[0x0][0x2bc], RZ ;  /* 0x0000af0003042a27 */ /* 0x000fe800078e00ff */
[--C-:B-1----:R-:W-:Y:S01]  /*13a10*/  IMAD.MOV.U32 R2, RZ, RZ, R3.reuse ;  /* 0x000000ffff027224 */ /* 0x102fe200078e0003 */
[----:B------:R-:W-:Y:S04]  /*13a20*/  @P2 SHF.R.U32.HI R2, RZ, c[0x0][0x2c0], R4 ;  /* 0x0000b000ff022a19 */ /* 0x000fe80000011604 */
[C---:B---3--:R-:W-:Y:S04]  /*13a30*/  @!P1 IADD3 R5, P0, R2.reuse, R230, RZ ;  /* 0x000000e602059210 */ /* 0x048fe80007f1e0ff */
[----:B----4-:R-:W-:Y:S01]  /*13a40*/  @!P1 LEA.HI.X.SX32 R8, R2, R226, 0x1, P0 ;  /* 0x000000e202089211 */ /* 0x010fe200000f0eff */
[----:B------:R-:W-:Y:S01]  /*13a50*/  IMAD.MOV R2, RZ, RZ, -R2 ;  /* 0x000000ffff027224 */ /* 0x000fe200078e0a02 */
[C---:B------:R-:W-:Y:S03]  /*13a60*/  @!P1 LEA R4, P0, R5.reuse, c[0x0][0x2a0], 0x2 ;  /* 0x0000a80005049a11 */ /* 0x040fe600078010ff */
[----:B------:R-:W-:Y:S01]  /*13a70*/  IMAD R225, R2, c[0x0][0x2b8], R3 ;  /* 0x0000ae0002e17a24 */ /* 0x000fe200078e0203 */
[----:B------:R-:W-:Y:S01]  /*13a80*/  @!P1 LEA.HI.X R5, R5, c[0x0][0x2a4], R8, 0x2, P0 ;  /* 0x0000a90005059a11 */ /* 0x000fe200000f1408 */
[----:B------:R-:W-:Y:S03]  /*13a90*/  IMAD.SHL.U32 R8, R76, 0x2, RZ ;  /* 0x000000024c087824 */ /* 0x000fe600078e00ff */
[----:B------:R-:W-:Y:S01]  /*13aa0*/  SHF.R.S32.HI R2, RZ, 0x1f, R225 ;  /* 0x0000001fff027819 */ /* 0x000fe200000114e1 */
[----:B------:R1:W2:Y:S04]  /*13ab0*/  @!P1 LDG.E R222, [R4.64] ;  /* 0x0000000804de9981 */ /* 0x0002a8000c1e1900 */
[----:B-1----:R-:W-:Y:S02]  /*13ac0*/  IMAD R4, R2, c[0x0][0x1e0], RZ ;  /* 0x0000780002047a24 */ /* 0x002fe400078e02ff */
[C---:B------:R-:W-:Y:S04]  /*13ad0*/  IMAD.WIDE.U32 R2, R225.reuse, c[0x0][0x1e0], RZ ;  /* 0x00007800e1027a25 */ /* 0x040fe800078e00ff */
        /* <DEDUP_REMOVED lines=12> */
.L_x_1153:
[----:B------:R-:W-:-:S05]  /*13ba0*/  BRA.DIV ~URZ, `(.L_x_1029) ;  /* 0x000103727f007947 */ /* 0x000fca000b800000 */
[----:B------:R-:W3:Y:S01]  /*13bb0*/  SHFL.IDX PT, R2, R5, RZ, 0x181f ;  /* 0x00181fff05027589 */ /* 0x000ee200000e0000 */
[----:B------:R-:W-:Y:S02]  /*13bc0*/  ISETP.GE.AND P2, PT, R76, c[0x0][0x1d4], PT ;  /* 0x000075004c007a0c */ /* 0x000fe40003f46270 */
[----:B------:R-:W-:Y:S02]  /*13bd0*/  ISETP.GE.AND P1, PT, R211, c[0x0][0x1d4], PT ;  /* 0x00007500d3007a0c */ /* 0x000fe40003f26270 */
[----:B---3--:R-:W-:Y:S05]  /*13be0*/  IADD3 R16, P0, R2, R8, RZ ;  /* 0x0000000802107210 */ /* 0x008fea0007f1e0ff */
[----:B--2---:R-:W-:Y:S01]  /*13bf0*/  IMAD.X R17, R18, 0x1, R9, P0 ;  /* 0x0000000112117824 */ /* 0x004fe200000e0609 */
[----:B------:R-:W-:Y:S04]  /*13c00*/  IADD3 R2, P0, R2, R10, RZ ;  /* 0x0000000a02027210 */ /* 0x000fe80007f1e0ff */
[----:B------:R-:W-:Y:S01]  /*13c10*/  @!PT LDS RZ, [RZ] ;  /* 0x00000000fffff984 */ /* 0x000fe20000000800 */
[----:B------:R-:W-:Y:S01]  /*13c20*/  @!PT LDS RZ, [RZ] ;  /* 0x00000000fffff984 */ /* 0x000fe20000000800 */
[----:B------:R2:W-:Y:S01]  /*13c30*/  LDGSTS.E.BYPASS.LTC128B.128 [R210+0x8100], [R16.64], !P2 ;  /* 0x0810000010d27fae */ /* 0x0005e2000d101d48 */
[----:B------:R-:W-:Y:S05]  /*13c40*/  IMAD.X R3, R18, 0x1, R11, P0 ;  /* 0x0000000112037824 */ /* 0x000fea00000e060b */
[----:B------:R3:W-:Y:S04]  /*13c50*/  LDGSTS.E.BYPASS.LTC128B.128 [R210+0xb100], [R2.64], !P1 ;  /* 0x0b10000002d27fae */ /* 0x0007e8000c901d48 */
[----:B---3--:R-:W2:Y:S04]  /*13c60*/  SHFL.IDX PT, R2, R5, 0x1, 0x181f ;  /* 0x00381f0005027f89 */ /* 0x008ea800000e0000 */
[----:B------:R-:W3:Y:S04]  /*13c70*/  SHFL.IDX PT, R3, R4, 0x1, 0x181f ;  /* 0x00381f0004037f89 */ /* 0x000ee800000e0000 */
[----:B-1----:R-:W1:Y:S04]  /*13c80*/  SHFL.IDX PT, R4, R4, 0x2, 0x181f ;  /* 0x00581f0004047f89 */ /* 0x002e6800000e0000 */
[----:B------:R-:W4:Y:S01]  /*13c90*/  SHFL.IDX PT, R5, R5, 0x2, 0x181f ;  /* 0x00581f0005057f89 */ /* 0x000f2200000e0000 */
[C---:B--2---:R-:W-:Y:S05]  /*13ca0*/  IADD3 R16, P0, R2.reuse, R8, RZ ;  /* 0x0000000802107210 */ /* 0x044fea0007f1e0ff */
[C---:B---3--:R-:W-:Y:S01]  /*13cb0*/  IMAD.X R17, R3.reuse, 0x1, R9, P0 ;  /* 0x0000000103117824 */ /* 0x048fe200000e0609 */
[----:B------:R-:W-:Y:S04]  /*13cc0*/  IADD3 R2, P0, R2, R10, RZ ;  /* 0x0000000a02027210 */ /* 0x000fe80007f1e0ff */
[----:B------:R2:W-:Y:S01]  /*13cd0*/  LDGSTS.E.BYPASS.LTC128B.128 [R210+0x9100], [R16.64], !P2 ;  /* 0x0910000010d27fae */ /* 0x0005e2000d101d48 */
[----:B------:R-:W-:Y:S05]  /*13ce0*/  IMAD.X R3, R3, 0x1, R11, P0 ;  /* 0x0000000103037824 */ /* 0x000fea00000e060b */
[----:B------:R3:W-:Y:S01]  /*13cf0*/  LDGSTS.E.BYPASS.LTC128B.128 [R210+0xc100], [R2.64], !P1 ;  /* 0x0c10000002d27fae */ /* 0x0007e2000c901d48 */
[----:B--2---:R-:W-:Y:S02]  /*13d00*/  SEL R16, RZ, 0x10, P2 ;  /* 0x00000010ff107807 */ /* 0x004fe40001000000 */
[----:B------:R-:W-:Y:S02]  /*13d10*/  SEL R17, RZ, 0x10, P1 ;  /* 0x00000010ff117807 */ /* 0x000fe40000800000 */
.L_x_1154:
        /* <DEDUP_REMOVED lines=15> */
.L_x_1027:
[----:B--234-:R-:W-:Y:S05]  /*13e10*/  BSYNC B0 ;  /* 0x0000000000007941 */ /* 0x01cfea0003800000 */
.L_x_1026:
[----:B------:R-:W-:Y:S01]  /*13e20*/  LOP3.LUT R11, RZ, c[0x0][0x324], RZ, 0x33, !PT ;  /* 0x0000c900ff0b7a12 */ /* 0x000fe200078e33ff */
[----:B-1----:R-:W2:Y:S01]  /*13e30*/  LDL R3, [R1+0xc] ;  /* 0x00000c0001037983 */ /* 0x002ea20000100800 */
[----:B------:R-:W-:Y:S03]  /*13e40*/  IMAD.MOV.U32 R4, RZ, RZ, c[0x0][0x2c4] ;  /* 0x0000b100ff047624 */ /* 0x000fe600078e00ff */
[----:B------:R-:W2:Y:S02]  /*13e50*/  LDL R2, [R1+0x14] ;  /* 0x0000140001027983 */ /* 0x000ea40000100800 */
[----:B------:R-:W-:Y:S01]  /*13e60*/  ISETP.NE.AND P0, PT, R4, 0x1, PT ;  /* 0x000000010400780c */ /* 0x000fe20003f05270 */
[----:B------:R-:W-:Y:S01]  /*13e70*/  IMAD R4, R212, -0x60, RZ ;  /* 0xffffffa0d4047824 */ /* 0x000fe200078e02ff */
[----:B------:R-:W0:Y:S01]  /*13e80*/  LDGDEPBAR ;  /* 0x00000000000079af */ /* 0x000e220000000000 */
[----:B--2---:R-:W-:Y:S10]  /*13e90*/  IMAD.IADD R8, R2, 0x1, R3 ;  /* 0x0000000102087824 */ /* 0x004ff400078e0203 */
[----:B------:R-:W-:Y:S05]  /*13ea0*/  @P0 IMAD.HI.U32 R2, R8, c[0x0][0x2c8], RZ ;  /* 0x0000b20008020a27 */ /* 0x000fea00078e00ff */
[----:B------:R-:W-:Y:S02]  /*13eb0*/  @P0 SHF.R.U32.HI R8, RZ, c[0x0][0x2cc], R2 ;  /* 0x0000b300ff080a19 */ /* 0x000fe40000011602 */
[----:B------:R-:W-:Y:S04]  /*13ec0*/  IADD3 R2, -R245, 0x1, R4 ;  /* 0x00000001f5027810 */ /* 0x000fe80007ffe104 */
[----:B------:R-:W-:Y:S04]  /*13ed0*/  IADD3 R9, -R243, R2, R244 ;  /* 0x00000002f3097210 */ /* 0x000fe80007ffe1f4 */
[----:B------:R-:W-:Y:S01]  /*13ee0*/  IADD3 R10, R9, c[0x0][0x328], RZ ;  /* 0x0000ca00090a7a10 */ /* 0x000fe20007ffe0ff */
[----:B------:R-:W-:-:S05]  /*13ef0*/  BRA.DIV ~URZ, `(.L_x_1030) ;  /* 0x000103b27f007947 */ /* 0x000fca000b800000 */
[----:B------:R1:W2:Y:S02]  /*13f00*/  SHFL.IDX PT, R5, R8, RZ, 0x1c1f ;  /* 0x001c1fff08057589 */ /* 0x0002a400000e0000 */
.L_x_1155:
        /* <DEDUP_REMOVED lines=19> */
.L_x_1033:
[----:B------:R-:W-:Y:S04]  /*14040*/  MOV R11, c[0x0][0x32c] ;  /* 0x0000cb00000b7a02 */ /* 0x000fe80000000f00 */
[----:B------:R-:W-:Y:S11]  /*14050*/  ISETP.NE.AND P0, PT, R11, 0x1, PT ;  /* 0x000000010b00780c */ /* 0x000ff60003f05270 */
[----:B------:R-:W-:Y:S02]  /*14060*/  @!UPT UIADD3 URZ, URZ, URZ, URZ ;  /* 0x0000003f3f3ff290 */ /* 0x000fe4000fffe03f */
[----:B------:R-:W-:Y:S05]  /*14070*/  @P0 IMAD.HI.U32 R11, R5, c[0x0][0x330], RZ ;  /* 0x0000cc00050b0a27 */ /* 0x000fea00078e00ff */
[----:B------:R-:W-:Y:S02]  /*14080*/  @P0 SHF.R.U32.HI R5, RZ, c[0x0][0x334], R11 ;  /* 0x0000cd00ff050a19 */ /* 0x000fe4000001160b */
.L_x_1034:
[----:B------:R-:W-:Y:S05]  /*14090*/  BSYNC B0 ;  /* 0x0000000000007941 */ /* 0x000fea0003800000 */
.L_x_1032:
[----:B------:R-:W-:Y:S04]  /*140a0*/  IMAD.IADD R11, R4, 0x1, -R245 ;  /* 0x00000001040b7824 */ /* 0x000fe800078e0af5 */
[----:B------:R-:W-:Y:S05]  /*140b0*/  IMAD R5, R5, c[0x0][0x32c], R11 ;  /* 0x0000cb0005057a24 */ /* 0x000fea00078e020b */
[----:B------:R-:W-:Y:S02]  /*140c0*/  IMNMX R2, R2, R5, !PT ;  /* 0x0000000502027217 */ /* 0x000fe40007800200 */
[----:B------:R-:W-:Y:S04]  /*140d0*/  IADD3 R5, R5, c[0x0][0x32c], RZ ;  /* 0x0000cb0005057a10 */ /* 0x000fe80007ffe0ff */
[----:B------:R-:W-:Y:S02]  /*140e0*/  IMNMX R3, R3, R5, PT ;  /* 0x0000000503037217 */ /* 0x000fe40003800200 */
.L_x_1031:
[C---:B------:R-:W-:Y:S02]  /*140f0*/  ISETP.GE.AND P0, PT, R4.reuse, 0x1, PT ;  /* 0x000000010400780c */ /* 0x040fe40003f06270 */
[C---:B------:R-:W-:Y:S02]  /*14100*/  ISETP.GE.AND P1, PT, R4.reuse, 0x2, PT ;  /* 0x000000020400780c */ /* 0x040fe40003f26270 */
[----:B------:R-:W-:Y:S02]  /*14110*/  LOP3.LUT R209, R209, 0xffff7fff, RZ, 0xc0, !PT ;  /* 0xffff7fffd1d17812 */ /* 0x000fe400078ec0ff */
[C---:B------:R-:W-:Y:S02]  /*14120*/  ISETP.GE.AND P6, PT, R4.reuse, 0x42, PT ;  /* 0x000000420400780c */ /* 0x040fe40003fc6270 */
[C---:B------:R-:W-:Y:S02]  /*14130*/  ISETP.GE.AND P5, PT, R4.reuse, 0x49, PT ;  /* 0x000000490400780c */ /* 0x040fe40003fa6270 */
[C---:B------:R-:W-:Y:S02]  /*14140*/  ISETP.GE.AND P4, PT, R4.reuse, 0x4a, PT ;  /* 0x0000004a0400780c */ /* 0x040fe40003f86270 */
[----:B------:R-:W-:Y:S02]  /*14150*/  ISETP.GE.AND P3, PT, R4, 0x51, PT ;  /* 0x000000510400780c */ /* 0x000fe40003f66270 */
[----:B------:R-:W-:Y:S02]  /*14160*/  @P0 LOP3.LUT R209, R209, 0x8000, RZ, 0xfc, !PT ;  /* 0x00008000d1d10812 */ /* 0x000fe400078efcff */
[C---:B------:R-:W-:Y:S02]  /*14170*/  ISETP.GT.AND P0, PT, R2.reuse, RZ, !P0 ;  /* 0x000000ff0200720c */ /* 0x040fe40004704270 */
        /* <DEDUP_REMOVED lines=10> */
[C---:B------:R-:W-:Y:S02]  /*14220*/  ISETP.GE.AND P2, PT, R4.reuse, 0x59, PT ;  /* 0x000000590400780c */ /* 0x040fe40003f46270 */
[----:B------:R-:W-:Y:S02]  /*14230*/  ISETP.LT.OR P0, PT, R3, 0x9, P0 ;  /* 0x000000090300780c */ /* 0x000fe40000701670 */
        /* <DEDUP_REMOVED lines=114> */
.L_x_1156:
        /* <DEDUP_REMOVED lines=19> */
.L_x_1038:
[----:B-12---:R-:W-:Y:S04]  /*14a90*/  MOV R8, c[0x0][0x32c] ;  /* 0x0000cb0000087a02 */ /* 0x006fe80000000f00 */
[----:B------:R-:W-:Y:S11]  /*14aa0*/  ISETP.NE.AND P0, PT, R8, 0x1, PT ;  /* 0x000000010800780c */ /* 0x000ff60003f05270 */
[----:B------:R-:W-:Y:S02]  /*14ab0*/  @!UPT UIADD3 URZ, URZ, URZ, URZ ;  /* 0x0000003f3f3ff290 */ /* 0x000fe4000fffe03f */
[----:B------:R-:W-:Y:S05]  /*14ac0*/  @P0 IMAD.HI.U32 R8, R5, c[0x0][0x330], RZ ;  /* 0x0000cc0005080a27 */ /* 0x000fea00078e00ff */
[----:B------:R-:W-:Y:S02]  /*14ad0*/  @P0 SHF.R.U32.HI R5, RZ, c[0x0][0x334], R8 ;  /* 0x0000cd00ff050a19 */ /* 0x000fe40000011608 */
.L_x_1039:
[----:B------:R-:W-:Y:S05]  /*14ae0*/  BSYNC B0 ;  /* 0x0000000000007941 */ /* 0x000fea0003800000 */
.L_x_1037:
[----:B------:R-:W-:Y:S04]  /*14af0*/  IMAD.IADD R4, R4, 0x1, -R245 ;  /* 0x0000000104047824 */ /* 0x000fe800078e0af5 */
[----:B------:R-:W-:Y:S05]  /*14b00*/  IMAD R5, R5, c[0x0][0x32c], R4 ;  /* 0x0000cb0005057a24 */ /* 0x000fea00078e0204 */
[----:B------:R-:W-:Y:S02]  /*14b10*/  IMNMX R2, R2, R5, !PT ;  /* 0x0000000502027217 */ /* 0x000fe40007800200 */
[----:B------:R-:W-:Y:S04]  /*14b20*/  IADD3 R5, R5, c[0x0][0x32c], RZ ;  /* 0x0000cb0005057a10 */ /* 0x000fe80007ffe0ff */
[----:B------:R-:W-:Y:S02]  /*14b30*/  IMNMX R3, R3, R5, PT ;  /* 0x0000000503037217 */ /* 0x000fe40003800200 */
.L_x_1036:
[----:B------:R-:W-:Y:S02]  /*14b40*/  LOP3.LUT P0, RZ, R209, 0x8000, RZ, 0xc0, !PT ;  /* 0x00008000d1ff7812 */ /* 0x000fe4000780c0ff */
[C---:B------:R-:W-:Y:S02]  /*14b50*/  ISETP.GT.AND P1, PT, R2.reuse, 0x51, !P1 ;  /* 0x000000510200780c */ /* 0x040fe40004f24270 */
[----:B------:R-:W-:Y:S04]  /*14b60*/  ISETP.GT.AND P0, PT, R2, RZ, !P0 ;  /* 0x000000ff0200720c */ /* 0x000fe80004704270 */
[----:B------:R-:W-:Y:S04]  /*14b70*/  ISETP.LT.OR P0, PT, R3, 0x1, P0 ;  /* 0x000000010300780c */ /* 0x000fe80000701670 */
[----:B------:R-:W-:Y:S02]  /*14b80*/  FSEL R9, R224, -INF , !P0 ;  /* 0xff800000e0097808 */ /* 0x000fe40004000000 */
[----:B------:R-:W-:Y:S04]  /*14b90*/  LOP3.LUT P0, RZ, R209, 0x10000, RZ, 0xc0, !PT ;  /* 0x00010000d1ff7812 */ /* 0x000fe8000780c0ff */
[C---:B------:R-:W-:Y:S04]  /*14ba0*/  ISETP.GT.AND P0, PT, R2.reuse, 0x1, !P0 ;  /* 0x000000010200780c */ /* 0x040fe80004704270 */
[----:B------:R-:W-:Y:S04]  /*14bb0*/  ISETP.LT.OR P0, PT, R3, 0x2, P0 ;  /* 0x000000020300780c */ /* 0x000fe80000701670 */
[----:B------:R-:W-:Y:S02]  /*14bc0*/  FSEL R36, R223, -INF , !P0 ;  /* 0xff800000df247808 */ /* 0x000fe40004000000 */
[----:B------:R-:W-:Y:S04]  /*14bd0*/  LOP3.LUT P0, RZ, R209, 0x4000, RZ, 0xc0, !PT ;  /* 0x00004000d1ff7812 */ /* 0x000fe8000780c0ff */
[C---:B------:R-:W-:Y:S04]  /*14be0*/  ISETP.GT.AND P0, PT, R2.reuse, 0x8, !P0 ;  /* 0x000000080200780c */ /* 0x040fe80004704270 */
[----:B------:R-:W-:Y:S04]  /*14bf0*/  ISETP.LT.OR P0, PT, R3, 0x9, P0 ;  /* 0x000000090300780c */ /* 0x000fe80000701670 */
[----:B------:R-:W-:Y:S02]  /*14c00*/  FSEL R35, R221, -INF , !P0 ;  /* 0xff800000dd237808 */ /* 0x000fe40004000000 */
[----:B------:R-:W-:Y:S04]  /*14c10*/  LOP3.LUT P0, RZ, R209, 0x2000, RZ, 0xc0, !PT ;  /* 0x00002000d1ff7812 */ /* 0x000fe8000780c0ff */
[----:B------:R-:W-:Y:S04]  /*14c20*/  ISETP.GT.AND P0, PT, R2, 0x9, !P0 ;  /* 0x000000090200780c */ /* 0x000fe80004704270 */
        /* <DEDUP_REMOVED lines=54> */
[----:B------:R-:W-:Y:S02]  /*14f90*/  ISETP.GT.AND P0, PT, R2, 0x41, !P6 ;  /* 0x000000410200780c */ /* 0x000fe40007704270 */
[----:B------:R-:W-:Y:S02]  /*14fa0*/  LOP3.LUT P6, RZ, R209, 0x20000, RZ, 0xc0, !PT ;  /* 0x00020000d1ff7812 */ /* 0x000fe400078cc0ff */
        /* <DEDUP_REMOVED lines=8> */
[C---:B------:R-:W-:Y:S02]  /*15030*/  ISETP.GT.AND P0, PT, R2.reuse, 0x50, !P3 ;  /* 0x000000500200780c */ /* 0x040fe40005f04270 */
[C---:B------:R-:W-:Y:S02]  /*15040*/  ISETP.LT.OR P3, PT, R3.reuse, 0x52, P1 ;  /* 0x000000520300780c */ /* 0x040fe40000f61670 */
[----:B------:R-:W-:Y:S02]  /*15050*/  ISETP.LT.OR P0, PT, R3, 0x51, P0 ;  /* 0x000000510300780c */ /* 0x000fe40000701670 */
[----:B------:R-:W-:Y:S02]  /*15060*/  FSEL R16, R151, -INF , !P3 ;  /* 0xff80000097107808 */ /* 0x000fe40005800000 */
[----:B------:R-:W-:Y:S02]  /*15070*/  FSEL R17, R141, -INF , !P0 ;  /* 0xff8000008d117808 */ /* 0x000fe40004000000 */
[C---:B------:R-:W-:Y:S02]  /*15080*/  ISETP.GT.AND P0, PT, R2.reuse, 0x58, !P2 ;  /* 0x000000580200780c */ /* 0x040fe40005704270 */
[----:B------:R-:W-:Y:S02]  /*15090*/  ISETP.GT.AND P2, PT, R2, 0x59, !P6 ;  /* 0x000000590200780c */ /* 0x000fe40007744270 */
[C---:B------:R-:W-:Y:S02]  /*150a0*/  ISETP.LT.OR P1, PT, R3.reuse, 0x59, P0 ;  /* 0x000000590300780c */ /* 0x040fe40000721670 */
[----:B------:R-:W-:Y:S02]  /*150b0*/  ISETP.LT.OR P0, PT, R3, 0x5a, P2 ;  /* 0x0000005a0300780c */ /* 0x000fe40001701670 */
        /* <DEDUP_REMOVED lines=42> */
[----:B------:R-:W-:Y:S02]  /*15360*/  FSEL R11, R147, -INF , !P1 ;  /* 0xff800000930b7808 */ /* 0x000fe40004800000 */
[----:B------:R-:W-:Y:S02]  /*15370*/  FMNMX.FTZ R3, R40, R3, !PT ;  /* 0x0000000328037209 */ /* 0x000fe40007810000 */
[----:B------:R-:W-:Y:S02]  /*15380*/  FMNMX.FTZ R2, R16, R2, !PT ;  /* 0x0000000210027209 */ /* 0x000fe40007810000 */
[----:B------:R-:W-:Y:S02]  /*15390*/  FSEL R10, R150, -INF , !P0 ;  /* 0xff800000960a7808 */ /* 0x000fe40004000000 */
[----:B------:R-:W-:Y:S02]  /*153a0*/  FMNMX.FTZ R3, R39, R3, !PT ;  /* 0x0000000327037209 */ /* 0x000fe40007810000 */
[----:B------:R-:W-:Y:S02]  /*153b0*/  FMNMX.FTZ R2, R11, R2, !PT ;  /* 0x000000020b027209 */ /* 0x000fe40007810000 */
[----:B------:R-:W-:Y:S02]  /*153c0*/  FMNMX.FTZ R4, R38, R3, !PT ;  /* 0x0000000326047209 */ /* 0x000fe40007810000 */
[----:B-12---:R-:W-:Y:S01]  /*153d0*/  FMNMX.FTZ R8, R10, R2, !PT ;  /* 0x000000020a087209 */ /* 0x006fe20007810000 */
[----:B------:R-:W-:-:S05]  /*153e0*/  BRA.DIV ~URZ, `(.L_x_1040) ;  /* 0x0000efa27f007947 */ /* 0x000fca000b800000 */
[----:B------:R1:W2:Y:S02]  /*153f0*/  SHFL.BFLY PT, R2, R4, 0x2, 0x1f ;  /* 0x0c401f0004027f89 */ /* 0x0002a400000e0000 */
.L_x_1157:
[----:B-12---:R-:W-:Y:S01]  /*15400*/  FMNMX.FTZ R4, R4, R2, !PT ;  /* 0x0000000204047209 */ /* 0x006fe20007810000 */
[----:B------:R-:W-:-:S05]  /*15410*/  BRA.DIV ~URZ, `(.L_x_1041) ;  /* 0x0000efc27f007947 */ /* 0x000fca000b800000 */
[----:B------:R-:W1:Y:S02]  /*15420*/  SHFL.BFLY PT, R2, R4, 0x1, 0x1f ;  /* 0x0c201f0004027f89 */ /* 0x000e6400000e0000 */
[----:B-1----:R-:W-:Y:S02]  /*15430*/  FMNMX.FTZ R5, R4, R2, !PT ;  /* 0x0000000204057209 */ /* 0x002fe40007810000 */
[----:B------:R-:W1:Y:S02]  /*15440*/  SHFL.BFLY PT, R2, R8, 0x2, 0x1f ;  /* 0x0c401f0008027f89 */ /* 0x000e6400000e0000 */
[----:B-1----:R-:W-:Y:S05]  /*15450*/  FMNMX.FTZ R4, R8, R2, !PT ;  /* 0x0000000208047209 */ /* 0x002fea0007810000 */
[----:B------:R1:W2:Y:S02]  /*15460*/  SHFL.BFLY PT, R2, R4, 0x1, 0x1f ;  /* 0x0c201f0004027f89 */ /* 0x0002a400000e0000 */
.L_x_1158:
[C---:B------:R-:W-:Y:S01]  /*15470*/  FSETP.NEU.FTZ.AND P0, PT, R5.reuse, -INF , PT ;  /* 0xff8000000500780b */ /* 0x040fe20003f1d000 */
[C---:B------:R-:W-:Y:S01]  /*15480*/  FMUL.FTZ R3, R5.reuse, c[0x0][0x2d0] ;  /* 0x0000b40005037a20 */ /* 0x040fe20000410000 */
[----:B-12---:R-:W-:Y:S01]  /*15490*/  FMNMX.FTZ R4, R2, R4, !PT ;  /* 0x0000000402047209 */ /* 0x006fe20007810000 */
[----:B------:R-:W-:Y:S01]  /*154a0*/  WARPSYNC 0xffffffff ;  /* 0xffffffff00007948 */ /* 0x000fe20003800000 */
[----:B------:R-:W-:Y:S02]  /*154b0*/  FSEL R2, R5, RZ, P0 ;  /* 0x000000ff05027208 */ /* 0x000fe40000000000 */
[----:B------:R-:W-:Y:S02]  /*154c0*/  FSEL R3, R3, RZ, P0 ;  /* 0x000000ff03037208 */ /* 0x000fe40000000000 */
[----:B------:R-:W-:Y:S01]  /*154d0*/  FSETP.NEU.FTZ.AND P0, PT, R4, -INF , PT ;  /* 0xff8000000400780b */ /* 0x000fe20003f1d000 */
[----:B------:R-:W-:Y:S02]  /*154e0*/  FADD.FTZ R2, -R2, R6 ;  /* 0x0000000602027221 */ /* 0x000fe40000010100 */
[--C-:B------:R-:W-:Y:S02]  /*154f0*/  FFMA.FTZ R6, R37, c[0x0][0x2d0], -R3.reuse ;  /* 0x0000b40025067a23 */ /* 0x100fe40000010803 */
        /* <DEDUP_REMOVED lines=26> */
[----:B------:R-:W-:Y:S01]  /*156a0*/  FFMA.FTZ R226, R44, c[0x0][0x2d0], -R3 ;  /* 0x0000b4002ce27a23 */ /* 0x000fe20000010803 */
[----:B-1----:R-:W-:Y:S01]  /*156b0*/  F2FP.BF16.PACK_AB R140, R6, R38 ;  /* 0x00000026068c723e */ /* 0x002fe200000010ff */
[C---:B------:R-:W-:Y:S02]  /*156c0*/  FFMA.FTZ R3, R2.reuse, R228, R38 ;  /* 0x000000e402037223 */ /* 0x040fe40000010026 */
[----:B------:R-:W-:Y:S01]  /*156d0*/  MUFU.EX2 R38, R59 ;  /* 0x0000003b00267308 */ /* 0x000fe20000000800 */
[----:B------:R-:W-:Y:S02]  /*156e0*/  FMUL.FTZ R56, R2, R80 ;  /* 0x0000005002387220 */ /* 0x000fe40000410000 */
[----:B------:R-:W-:Y:S01]  /*156f0*/  FADD.FTZ R37, R6, R3 ;  /* 0x0000000306257221 */ /* 0x000fe20000010000 */
[C---:B------:R-:W-:Y:S01]  /*15700*/  FSEL R3, R4.reuse, RZ, P0 ;  /* 0x000000ff04037208 */ /* 0x040fe20000000000 */
[----:B------:R-:W-:Y:S02]  /*15710*/  FMUL.FTZ R6, R4, c[0x0][0x2d0] ;  /* 0x0000b40004067a20 */ /* 0x000fe40000410000 */
[----:B------:R-:W-:Y:S02]  /*15720*/  FMUL.FTZ R57, R2, R81 ;  /* 0x0000005102397220 */ /* 0x000fe40000410000 */
[----:B------:R-:W-:Y:S01]  /*15730*/  FADD.FTZ R3, -R3, R14 ;  /* 0x0000000e03037221 */ /* 0x000fe20000010100 */
[----:B------:R-:W-:Y:S01]  /*15740*/  FSEL R6, R6, RZ, P0 ;  /* 0x000000ff06067208 */ /* 0x000fe20000000000 */
[----:B------:R-:W-:Y:S01]  /*15750*/  FMUL.FTZ R40, R2, R96 ;  /* 0x0000006002287220 */ /* 0x000fe20000410000 */
[C---:B------:R-:W-:Y:S01]  /*15760*/  ISETP.GT.AND P0, PT, R212.reuse, R246, PT ;  /* 0x000000f6d400720c */ /* 0x040fe20003f04270 */
[----:B------:R-:W-:Y:S01]  /*15770*/  FMUL.FTZ R3, R3, c[0x0][0x2d0] ;  /* 0x0000b40003037a20 */ /* 0x000fe20000410000 */
[----:B------:R-:W-:Y:S01]  /*15780*/  IADD3 R212, R212, -0x1, RZ ;  /* 0xffffffffd4d47810 */ /* 0x000fe20007ffe0ff */
[--C-:B------:R-:W-:Y:S02]  /*15790*/  FFMA.FTZ R8, R36, c[0x0][0x2d0], -R6.reuse ;  /* 0x0000b40024087a23 */ /* 0x100fe40000010806 */
        /* <DEDUP_REMOVED lines=13> */
[--C-:B------:R-:W-:Y:S01]  /*15870*/  FFMA.FTZ R146, R33, c[0x0][0x2d0], -R6.reuse ;  /* 0x0000b40021927a23 */ /* 0x100fe20000010806 */
[----:B-1----:R-:W-:Y:S01]  /*15880*/  F2FP.BF16.PACK_AB R142, R36, R38 ;  /* 0x00000026248e723e */ /* 0x002fe200000010ff */
[--C-:B------:R-:W-:Y:S02]  /*15890*/  FFMA.FTZ R145, R32, c[0x0][0x2d0], -R6.reuse ;  /* 0x0000b40020917a23 */ /* 0x100fe40000010806 */
[--C-:B------:R-:W-:Y:S01]  /*158a0*/  FFMA.FTZ R147, R31, c[0x0][0x2d0], -R6.reuse ;  /* 0x0000b4001f937a23 */ /* 0x100fe20000010806 */
[----:B------:R-:W-:Y:S01]  /*158b0*/  MUFU.EX2 R240, R146 ;  /* 0x0000009200f07308 */ /* 0x000fe20000000800 */
[--C-:B------:R-:W-:Y:S02]  /*158c0*/  FFMA.FTZ R148, R30, c[0x0][0x2d0], -R6.reuse ;  /* 0x0000b4001e947a23 */ /* 0x100fe40000010806 */
[--C-:B------:R-:W-:Y:S02]  /*158d0*/  FFMA.FTZ R154, R29, c[0x0][0x2d0], -R6.reuse ;  /* 0x0000b4001d9a7a23 */ /* 0x100fe40000010806 */
[--C-:B------:R-:W-:Y:S02]  /*158e0*/  FFMA.FTZ R153, R28, c[0x0][0x2d0], -R6.reuse ;  /* 0x0000b4001c997a23 */ /* 0x100fe40000010806 */
[C---:B--2---:R-:W-:Y:S02]  /*158f0*/  FMUL.FTZ R58, R3.reuse, R82 ;  /* 0x00000052033a7220 */ /* 0x044fe40000410000 */
[----:B------:R-:W-:Y:S01]  /*15900*/  FMUL.FTZ R59, R3, R83 ;  /* 0x00000053033b7220 */ /* 0x000fe20000410000 */
[----:B------:R-:W-:Y:S01]  /*15910*/  MUFU.EX2 R239, R145 ;  /* 0x0000009100ef7308 */ /* 0x000fe20000000800 */
[----:B------:R-:W1:Y:S01]  /*15920*/  LDSM.16.MT88.4 R80, [R189] ;  /* 0x00000000bd50783b */ /* 0x000e620000004200 */
[--C-:B------:R-:W-:Y:S02]  /*15930*/  FFMA.FTZ R163, R23, c[0x0][0x2d0], -R6.reuse ;  /* 0x0000b40017a37a23 */ /* 0x100fe40000010806 */
        /* <DEDUP_REMOVED lines=10> */
[----:B------:R-:W2:Y:S01]  /*159e0*/  MUFU.EX2 R11, R9 ;  /* 0x00000009000b7308 */ /* 0x000ea20000000800 */
[C---:B------:R-:W-:Y:S02]  /*159f0*/  FMUL.FTZ R18, R3.reuse, R126 ;  /* 0x0000007e03127220 */ /* 0x040fe40000410000 */
[C---:B------:R-:W-:Y:S02]  /*15a00*/  FMUL.FTZ R19, R3.reuse, R127 ;  /* 0x0000007f03137220 */ /* 0x040fe40000410000 */
[C---:B------:R-:W-:Y:S01]  /*15a10*/  FMUL.FTZ R20, R2.reuse, R120 ;  /* 0x0000007802147220 */ /* 0x040fe20000410000 */
[----:B------:R-:W-:Y:S01]  /*15a20*/  LDSM.16.MT88.4 R124, [R189+0x2800] ;  /* 0x00280000bd7c783b */ /* 0x000fe20000004200 */
        /* <DEDUP_REMOVED lines=9> */
[C---:B------:R-:W-:Y:S01]  /*15ac0*/  FMUL.FTZ R29, R2.reuse, R113 ;  /* 0x00000071021d7220 */ /* 0x040fe20000410000 */
[----:B------:R-:W-:Y:S01]  /*15ad0*/  LDSM.16.MT88.4 R116, [R190+0x2800] ;  /* 0x00280000be74783b */ /* 0x000fe20000004200 */
[C---:B------:R-:W-:Y:S02]  /*15ae0*/  FMUL.FTZ R30, R3.reuse, R114 ;  /* 0x00000072031e7220 */ /* 0x040fe40000410000 */
[C---:B--2---:R-:W-:Y:S02]  /*15af0*/  FFMA.FTZ R9, R3.reuse, R236, R11 ;  /* 0x000000ec03097223 */ /* 0x044fe4000001000b */
[C---:B------:R-:W-:Y:S02]  /*15b00*/  FMUL.FTZ R31, R3.reuse, R115 ;  /* 0x00000073031f7220 */ /* 0x040fe40000410000 */
[C---:B------:R-:W-:Y:S01]  /*15b10*/  FMUL.FTZ R35, R3.reuse, R111 ;  /* 0x0000006f03237220 */ /* 0x040fe20000410000 */
[----:B------:R-:W2:Y:S01]  /*15b20*/  MUFU.EX2 R112, R143 ;  /* 0x0000008f00707308 */ /* 0x000ea20000000800 */
[C---:B------:R-:W-:Y:S02]  /*15b30*/  FMUL.FTZ R32, R2.reuse, R108 ;  /* 0x0000006c02207220 */ /* 0x040fe40000410000 */
[----:B------:R-:W-:Y:S01]  /*15b40*/  FMUL.FTZ R33, R2, R109 ;  /* 0x0000006d02217220 */ /* 0x000fe20000410000 */
[----:B---3--:R-:W-:Y:S01]  /*15b50*/  F2FP.BF16.PACK_AB R141, R10, R11 ;  /* 0x0000000b0a8d723e */ /* 0x008fe200000010ff */
[----:B------:R-:W-:Y:S02]  /*15b60*/  FADD.FTZ R8, R38, R37 ;  /* 0x0000002526087221 */ /* 0x000fe40000010000 */
[----:B------:R-:W-:Y:S02]  /*15b70*/  FADD.FTZ R235, R10, R9 ;  /* 0x000000090aeb7221 */ /* 0x000fe40000010000 */
[----:B------:R-:W-:Y:S01]  /*15b80*/  FMUL.FTZ R9, R2, R129 ;  /* 0x0000008102097220 */ /* 0x000fe20000410000 */
[----:B------:R-:W3:Y:S01]  /*15b90*/  MUFU.EX2 R14, R152 ;  /* 0x00000098000e7308 */ /* 0x000ee20000000800 */
[C---:B------:R-:W-:Y:S02]  /*15ba0*/  FMUL.FTZ R10, R3.reuse, R130 ;  /* 0x00000082030a7220 */ /* 0x040fe40000410000 */
[C---:B------:R-:W-:Y:S02]  /*15bb0*/  FMUL.FTZ R11, R3.reuse, R131 ;  /* 0x00000083030b7220 */ /* 0x040fe40000410000 */
[----:B------:R-:W-:Y:S02]  /*15bc0*/  FADD.FTZ R144, R36, R8 ;  /* 0x0000000824907221 */ /* 0x000fe40000010000 */
[C---:B------:R-:W-:Y:S02]  /*15bd0*/  FMUL.FTZ R8, R2.reuse, R128 ;  /* 0x0000008002087220 */ /* 0x040fe40000410000 */
[C---:B------:R-:W-:Y:S01]  /*15be0*/  FMUL.FTZ R38, R3.reuse, R106 ;  /* 0x0000006a03267220 */ /* 0x040fe20000410000 */
[----:B------:R-:W-:Y:S01]  /*15bf0*/  MUFU.EX2 R109, R224 ;  /* 0x000000e0006d7308 */ /* 0x000fe20000000800 */
[C---:B------:R-:W-:Y:S02]  /*15c00*/  FMUL.FTZ R39, R3.reuse, R107 ;  /* 0x0000006b03277220 */ /* 0x040fe40000410000 */
[----:B------:R-:W-:Y:S01]  /*15c10*/  FMUL.FTZ R36, R2, R104 ;  /* 0x0000006802247220 */ /* 0x000fe20000410000 */
[----:B--2---:R-:W-:Y:S01]  /*15c20*/  F2FP.BF16.PACK_AB R143, R112, R110 ;  /* 0x0000006e708f723e */ /* 0x004fe200000010ff */
[C---:B------:R-:W-:Y:S02]  /*15c30*/  FMUL.FTZ R41, R2.reuse, R97 ;  /* 0x0000006102297220 */ /* 0x040fe40000410000 */
[C---:B------:R-:W-:Y:S02]  /*15c40*/  FMUL.FTZ R42, R3.reuse, R98 ;  /* 0x00000062032a7220 */ /* 0x040fe40000410000 */
[C---:B------:R-:W-:Y:S01]  /*15c50*/  FMUL.FTZ R43, R3.reuse, R99 ;  /* 0x00000063032b7220 */ /* 0x040fe20000410000 */
[----:B------:R-:W-:Y:S01]  /*15c60*/  MUFU.EX2 R104, R214 ;  /* 0x000000d600687308 */ /* 0x000fe20000000800 */
[C---:B-1----:R-:W-:Y:S01]  /*15c70*/  HMMA.16816.F32.BF16 R8, R140.reuse, R80, R8 ;  /* 0x000000508c08723c */ /* 0x042fe20000041808 */
[----:B------:R-:W-:Y:S04]  /*15c80*/  LDSM.16.MT88.4 R96, [R190+0x1800] ;  /* 0x00180000be60783b */ /* 0x000fe80000004200 */
[C---:B------:R-:W-:Y:S02]  /*15c90*/  FMUL.FTZ R46, R3.reuse, R94 ;  /* 0x0000005e032e7220 */ /* 0x040fe40000410000 */
[C---:B------:R-:W-:Y:S01]  /*15ca0*/  FMUL.FTZ R47, R3.reuse, R95 ;  /* 0x0000005f032f7220 */ /* 0x040fe20000410000 */
[C---:B------:R-:W-:Y:S01]  /*15cb0*/  HMMA.16816.F32.BF16 R16, R140.reuse, R82, R16 ;  /* 0x000000528c10723c */ /* 0x040fe20000041810 */
[----:B------:R-:W1:Y:S01]  /*15cc0*/  LDSM.16.MT88.4 R80, [R190] ;  /* 0x00000000be50783b */ /* 0x000e620000004200 */
[----:B------:R-:W-:Y:S02]  /*15cd0*/  MUFU.EX2 R108, R223 ;  /* 0x000000df006c7308 */ /* 0x000fe40000000800 */
[C---:B------:R-:W-:Y:S02]  /*15ce0*/  FMUL.FTZ R50, R3.reuse, R90 ;  /* 0x0000005a03327220 */ /* 0x040fe40000410000 */
[C---:B------:R-:W-:Y:S02]  /*15cf0*/  FMUL.FTZ R51, R3.reuse, R91 ;  /* 0x0000005b03337220 */ /* 0x040fe40000410000 */
[C---:B------:R-:W-:Y:S04]  /*15d00*/  FMUL.FTZ R52, R2.reuse, R84 ;  /* 0x0000005402347220 */ /* 0x040fe80000410000 */
[C---:B------:R-:W-:Y:S01]  /*15d10*/  FMUL.FTZ R53, R2.reuse, R85 ;  /* 0x0000005502357220 */ /* 0x040fe20000410000 */
[----:B------:R-:W-:Y:S01]  /*15d20*/  MUFU.EX2 R152, R163 ;  /* 0x000000a300987308 */ /* 0x000fe20000000800 */
[C---:B------:R-:W-:Y:S02]  /*15d30*/  FMUL.FTZ R54, R3.reuse, R86 ;  /* 0x0000005603367220 */ /* 0x040fe40000410000 */
[C---:B------:R-:W-:Y:S02]  /*15d40*/  FMUL.FTZ R55, R3.reuse, R87 ;  /* 0x0000005703377220 */ /* 0x040fe40000410000 */
[----:B------:R-:W-:Y:S01]  /*15d50*/  LDSM.16.MT88.4 R84, [R189+0x800] ;  /* 0x00080000bd54783b */ /* 0x000fe20000004200 */
[C---:B------:R-:W-:Y:S02]  /*15d60*/  FMUL.FTZ R37, R2.reuse, R105 ;  /* 0x0000006902257220 */ /* 0x040fe40000410000 */
[C---:B------:R-:W-:Y:S02]  /*15d70*/  FMUL.FTZ R44, R2.reuse, R92 ;  /* 0x0000005c022c7220 */ /* 0x040fe40000410000 */
[----:B------:R-:W-:Y:S01]  /*15d80*/  MUFU.EX2 R92, R157 ;  /* 0x0000009d005c7308 */ /* 0x000fe20000000800 */
        /* <DEDUP_REMOVED lines=9> */
[C---:B------:R-:W-:Y:S01]  /*15e20*/  FMUL.FTZ R65, R2.reuse, R65 ;  /* 0x0000004102417220 */ /* 0x040fe20000410000 */
[C---:B-1----:R-:W-:Y:S02]  /*15e30*/  HMMA.16816.F32.BF16 R20, R140.reuse, R80, R20 ;  /* 0x000000508c14723c */ /* 0x042fe40000041814 */
[----:B------:R-:W-:Y:S01]  /*15e40*/  MUFU.EX2 R88, R149 ;  /* 0x0000009500587308 */ /* 0x000fe20000000800 */
[C---:B------:R-:W-:Y:S02]  /*15e50*/  FMUL.FTZ R66, R3.reuse, R66 ;  /* 0x0000004203427220 */ /* 0x040fe40000410000 */
[C---:B------:R-:W-:Y:S02]  /*15e60*/  FMUL.FTZ R67, R3.reuse, R67 ;  /* 0x0000004303437220 */ /* 0x040fe40000410000 */
[C---:B------:R-:W-:Y:S01]  /*15e70*/  FMUL.FTZ R70, R3.reuse, R70 ;  /* 0x0000004603467220 */ /* 0x040fe20000410000 */
[C---:B------:R-:W-:Y:S01]  /*15e80*/  HMMA.16816.F32.BF16 R24, R140.reuse, R82, R24 ;  /* 0x000000528c18723c */ /* 0x040fe20000041818 */
[----:B------:R-:W1:Y:S03]  /*15e90*/  LDSM.16.MT88.4 R80, [R192] ;  /* 0x00000000c050783b */ /* 0x000e660000004200 */
[----:B------:R-:W-:Y:S01]  /*15ea0*/  MUFU.EX2 R93, R158 ;  /* 0x0000009e005d7308 */ /* 0x000fe20000000800 */
[C---:B------:R-:W-:Y:S02]  /*15eb0*/  FMUL.FTZ R71, R3.reuse, R71 ;  /* 0x0000004703477220 */ /* 0x040fe40000410000 */
[C---:B------:R-:W-:Y:S02]  /*15ec0*/  FMUL.FTZ R74, R3.reuse, R74 ;  /* 0x0000004a034a7220 */ /* 0x040fe40000410000 */
[----:B------:R-:W-:Y:S03]  /*15ed0*/  FMUL.FTZ R75, R3, R75 ;  /* 0x0000004b034b7220 */ /* 0x000fe60000410000 */
[C---:B------:R-:W-:Y:S02]  /*15ee0*/  FMUL.FTZ R68, R2.reuse, R68 ;  /* 0x0000004402447220 */ /* 0x040fe40000410000 */
[----:B------:R-:W-:Y:S01]  /*15ef0*/  MUFU.EX2 R105, R215 ;  /* 0x000000d700697308 */ /* 0x000fe20000000800 */
[C---:B------:R-:W-:Y:S02]  /*15f00*/  FMUL.FTZ R69, R2.reuse, R69 ;  /* 0x0000004502457220 */ /* 0x040fe40000410000 */
[C---:B------:R-:W-:Y:S02]  /*15f10*/  FMUL.FTZ R72, R2.reuse, R72 ;  /* 0x0000004802487220 */ /* 0x040fe40000410000 */
[----:B------:R-:W-:Y:S02]  /*15f20*/  FMUL.FTZ R73, R2, R73 ;  /* 0x0000004902497220 */ /* 0x000fe40000410000 */
[----:B---3--:R-:W-:Y:S03]  /*15f30*/  FADD.FTZ R2, R14, R144 ;  /* 0x000000900e027221 */ /* 0x008fe60000010000 */
[----:B------:R-:W-:Y:S10]  /*15f40*/  MUFU.EX2 R158, R153 ;  /* 0x00000099009e7308 */ /* 0x000ff40000000800 */
        /* <DEDUP_REMOVED lines=10> */
[----:B------:R-:W1:Y:S01]  /*15ff0*/  MUFU.EX2 R3, R151 ;  /* 0x0000009700037308 */ /* 0x000e620000000800 */
[C---:B------:R-:W-:Y:S01]  /*16000*/  HMMA.16816.F32.BF16 R40, R140.reuse, R82, R40 ;  /* 0x000000528c28723c */ /* 0x040fe20000041828 */
[----:B------:R-:W2:Y:S08]  /*16010*/  LDSM.16.MT88.4 R80, [R189+0x3000] ;  /* 0x00300000bd50783b */ /* 0x000eb00000004200 */
[----:B------:R-:W-:Y:S10]  /*16020*/  MUFU.EX2 R151, R213 ;  /* 0x000000d500977308 */ /* 0x000ff40000000800 */
[----:B------:R-:W3:Y:S01]  /*16030*/  MUFU.EX2 R236, R148 ;  /* 0x0000009400ec7308 */ /* 0x000ee20000000800 */
[----:B-1----:R-:W-:Y:S04]  /*16040*/  FADD.FTZ R2, R3, R2 ;  /* 0x0000000203027221 */ /* 0x002fe80000010000 */
[----:B------:R-:W-:Y:S05]  /*16050*/  FADD.FTZ R2, R89, R2 ;  /* 0x0000000259027221 */ /* 0x000fea0000010000 */
[----:B------:R-:W-:Y:S01]  /*16060*/  MUFU.EX2 R148, R220 ;  /* 0x000000dc00947308 */ /* 0x000fe20000000800 */
[C---:B------:R-:W-:Y:S09]  /*16070*/  FADD.FTZ R2, R88.reuse, R2 ;  /* 0x0000000258027221 */ /* 0x040ff20000010000 */
[----:B------:R-:W-:Y:S01]  /*16080*/  MUFU.EX2 R146, R228 ;  /* 0x000000e400927308 */ /* 0x000fe20000000800 */
[C---:B--2---:R-:W-:Y:S09]  /*16090*/  HMMA.16816.F32.BF16 R44, R140.reuse, R80, R44 ;  /* 0x000000508c2c723c */ /* 0x044ff2000004182c */
[----:B------:R-:W1:Y:S01]  /*160a0*/  MUFU.EX2 R145, R229 ;  /* 0x000000e500917308 */ /* 0x000e620000000800 */
[C---:B------:R-:W-:Y:S01]  /*160b0*/  HMMA.16816.F32.BF16 R48, R140.reuse, R82, R48 ;  /* 0x000000528c30723c */ /* 0x040fe20000041830 */
[----:B------:R-:W2:Y:S08]  /*160c0*/  LDSM.16.MT88.4 R80, [R190+0x3000] ;  /* 0x00300000be50783b */ /* 0x000eb00000004200 */
[----:B------:R-:W-:Y:S10]  /*160d0*/  MUFU.EX2 R144, R231 ;  /* 0x000000e700907308 */ /* 0x000ff40000000800 */
[----:B------:R-:W4:Y:S01]  /*160e0*/  MUFU.EX2 R6, R6 ;  /* 0x0000000600067308 */ /* 0x000f220000000800 */
        /* <DEDUP_REMOVED lines=10> */
[----:B------:R-:W-:Y:S03]  /*16190*/  F2FP.BF16.PACK_AB R81, R239, R240 ;  /* 0x000000f0ef51723e */ /* 0x000fe600000010ff */
[----:B------:R-:W-:Y:S02]  /*161a0*/  F2FP.BF16.PACK_AB R82, R88, R89 ;  /* 0x000000595852723e */ /* 0x000fe400000010ff */
[----:B------:R-:W5:Y:S02]  /*161b0*/  LDSM.16.MT88.4 R88, [R190+0x800] ;  /* 0x00080000be58783b */ /* 0x000f640000004200 */
[----:B------:R-:W2:Y:S01]  /*161c0*/  MUFU.EX2 R3, R159 ;  /* 0x0000009f00037308 */ /* 0x000ea20000000800 */
[----:B---3--:R-:W-:Y:S02]  /*161d0*/  F2FP.BF16.PACK_AB R83, R236, R237 ;  /* 0x000000edec53723e */ /* 0x008fe400000010ff */
[----:B-1----:R-:W-:Y:S02]  /*161e0*/  F2FP.BF16.PACK_AB R141, R145, R146 ;  /* 0x00000092918d723e */ /* 0x002fe400000010ff */
[----:B----4-:R-:W-:Y:S03]  /*161f0*/  F2FP.BF16.PACK_AB R143, R6, R144 ;  /* 0x00000090068f723e */ /* 0x010fe600000010ff */
[C---:B------:R-:W-:Y:S02]  /*16200*/  HMMA.16816.F32.BF16 R8, R80.reuse, R84, R8 ;  /* 0x000000545008723c */ /* 0x040fe40000041808 */
[----:B------:R-:W1:Y:S03]  /*16210*/  MUFU.EX2 R159, R154 ;  /* 0x0000009a009f7308 */ /* 0x000e660000000800 */
[----:B--2---:R-:W-:Y:S03]  /*16220*/  FADD.FTZ R2, R14, R2 ;  /* 0x000000020e027221 */ /* 0x004fe60000010000 */
[C---:B------:R-:W-:Y:S01]  /*16230*/  HMMA.16816.F32.BF16 R16, R80.reuse, R86, R16 ;  /* 0x000000565010723c */ /* 0x040fe20000041810 */
[----:B------:R-:W2:Y:S03]  /*16240*/  LDSM.16.MT88.4 R84, [R192+0x800] ;  /* 0x00080000c054783b */ /* 0x000ea60000004200 */
[----:B------:R-:W-:Y:S01]  /*16250*/  MUFU.EX2 R154, R162 ;  /* 0x000000a2009a7308 */ /* 0x000fe20000000800 */
[----:B------:R-:W-:Y:S04]  /*16260*/  FADD.FTZ R2, R3, R2 ;  /* 0x0000000203027221 */ /* 0x000fe80000010000 */
[----:B------:R-:W-:Y:S04]  /*16270*/  FADD.FTZ R2, R93, R2 ;  /* 0x000000025d027221 */ /* 0x000fe80000010000 */
[C---:B------:R-:W-:Y:S01]  /*16280*/  FADD.FTZ R2, R92.reuse, R2 ;  /* 0x000000025c027221 */ /* 0x040fe20000010000 */
[C---:B-----5:R-:W-:Y:S08]  /*16290*/  HMMA.16816.F32.BF16 R20, R80.reuse, R88, R20 ;  /* 0x000000585014723c */ /* 0x060ff00000041814 */
        /* <DEDUP_REMOVED lines=21> */
[----:B------:R-:W4:Y:S03]  /*163f0*/  LDSM.16.MT88.4 R92, [R192+0x1000] ;  /* 0x00100000c05c783b */ /* 0x000f260000004200 */
[----:B------:R-:W-:Y:S02]  /*16400*/  F2FP.BF16.PACK_AB R80, R3, R14 ;  /* 0x0000000e0350723e */ /* 0x000fe400000010ff */
[----:B-1----:R-:W-:Y:S01]  /*16410*/  F2FP.BF16.PACK_AB R81, R158, R159 ;  /* 0x0000009f9e51723e */ /* 0x002fe200000010ff */
[----:B------:R-:W1:Y:S01]  /*16420*/  MUFU.EX2 R14, R217 ;  /* 0x000000d9000e7308 */ /* 0x000e620000000800 */
[----:B------:R-:W-:Y:S07]  /*16430*/  F2FP.BF16.PACK_AB R83, R155, R157 ;  /* 0x0000009d9b53723e */ /* 0x000fee00000010ff */
[C---:B--2---:R-:W-:Y:S02]  /*16440*/  HMMA.16816.F32.BF16 R8, R80.reuse, R84, R8 ;  /* 0x000000545008723c */ /* 0x044fe40000041808 */
[----:B------:R-:W2:Y:S06]  /*16450*/  MUFU.EX2 R3, R216 ;  /* 0x000000d800037308 */ /* 0x000eac0000000800 */
[C---:B------:R-:W-:Y:S01]  /*16460*/  HMMA.16816.F32.BF16 R16, R80.reuse, R86, R16 ;  /* 0x000000565010723c */ /* 0x040fe20000041810 */
[----:B------:R-:W5:Y:S03]  /*16470*/  LDSM.16.MT88.4 R84, [R191+0x1000] ;  /* 0x00100000bf54783b */ /* 0x000f660000004200 */
[----:B-1----:R-:W-:Y:S04]  /*16480*/  FADD.FTZ R2, R14, R2 ;  /* 0x000000020e027221 */ /* 0x002fe80000010000 */
[C---:B---3--:R-:W-:Y:S08]  /*16490*/  HMMA.16816.F32.BF16 R20, R80.reuse, R88, R20 ;  /* 0x000000585014723c */ /* 0x048ff00000041814 */
[C---:B------:R-:W-:Y:S01]  /*164a0*/  HMMA.16816.F32.BF16 R24, R80.reuse, R90, R24 ;  /* 0x0000005a5018723c */ /* 0x040fe20000041818 */
[----:B------:R-:W1:Y:S03]  /*164b0*/  LDSM.16.MT88.4 R88, [R189+0x4000] ;  /* 0x00400000bd58783b */ /* 0x000e660000004200 */
[----:B--2---:R-:W-:Y:S04]  /*164c0*/  FADD.FTZ R2, R3, R2 ;  /* 0x0000000203027221 */ /* 0x004fe80000010000 */
[C---:B----4-:R-:W-:Y:S04]  /*164d0*/  HMMA.16816.F32.BF16 R28, R80.reuse, R92, R28 ;  /* 0x0000005c501c723c */ /* 0x050fe8000004181c */
[----:B------:R-:W-:Y:S04]  /*164e0*/  FADD.FTZ R2, R105, R2 ;  /* 0x0000000269027221 */ /* 0x000fe80000010000 */
[C---:B------:R-:W-:Y:S01]  /*164f0*/  HMMA.16816.F32.BF16 R32, R80.reuse, R94, R32 ;  /* 0x0000005e5020723c */ /* 0x040fe20000041820 */
[----:B------:R-:W2:Y:S03]  /*16500*/  LDSM.16.MT88.4 R92, [R190+0x4000] ;  /* 0x00400000be5c783b */ /* 0x000ea60000004200 */
[C---:B------:R-:W-:Y:S04]  /*16510*/  FADD.FTZ R2, R104.reuse, R2 ;  /* 0x0000000268027221 */ /* 0x040fe80000010000 */
        /* <DEDUP_REMOVED lines=20> */
[----:B------:R-:W4:Y:S07]  /*16660*/  LDSM.16.MT88.4 R80, [R192+0x1800] ;  /* 0x00180000c050783b */ /* 0x000f2e0000004200 */
        /* <DEDUP_REMOVED lines=10> */
[C---:B------:R-:W-:Y:S04]  /*16710*/  FADD.FTZ R2, R108.reuse, R2 ;  /* 0x000000026c027221 */ /* 0x040fe80000010000 */
        /* <DEDUP_REMOVED lines=19> */
[----:B------:R-:W4:Y:S07]  /*16850*/  LDSM.16.MT88.4 R96, [R190+0x2000] ;  /* 0x00200000be60783b */ /* 0x000f2e0000004200 */
[C---:B--2---:R-:W-:Y:S08]  /*16860*/  HMMA.16816.F32.BF16 R68, R84.reuse, R88, R68 ;  /* 0x000000585444723c */ /* 0x044ff00000041844 */
[----:B------:R-:W-:Y:S01]  /*16870*/  HMMA.16816.F32.BF16 R72, R84, R90, R72 ;  /* 0x0000005a5448723c */ /* 0x000fe20000041848 */
[----:B------:R-:W2:Y:S03]  /*16880*/  LDSM.16.MT88.4 R84, [R191+0x2000] ;  /* 0x00200000bf54783b */ /* 0x000ea60000004200 */
[C---:B-1----:R-:W-:Y:S01]  /*16890*/  F2FP.BF16.PACK_AB R140, R3.reuse, R14 ;  /* 0x0000000e038c723e */ /* 0x042fe200000010ff */
[----:B------:R-:W-:Y:S01]  /*168a0*/  FADD.FTZ R2, R14, R2 ;  /* 0x000000020e027221 */ /* 0x000fe20000010000 */
[-C--:B------:R-:W-:Y:S02]  /*168b0*/  MOV R14, R4.reuse ;  /* 0x00000004000e7202 */ /* 0x080fe40000000f00 */
[C---:B---3--:R-:W-:Y:S01]  /*168c0*/  HMMA.16816.F32.BF16 R8, R80.reuse, R92, R8 ;  /* 0x0000005c5008723c */ /* 0x048fe20000041808 */
[----:B------:R-:W1:Y:S04]  /*168d0*/  LDSM.16.MT88.4 R88, [R189+0x5000] ;  /* 0x00500000bd58783b */ /* 0x000e680000004200 */
[----:B------:R-:W-:Y:S02]  /*168e0*/  FADD.FTZ R2, R3, R2 ;  /* 0x0000000203027221 */ /* 0x000fe40000010000 */
[----:B------:R-:W-:Y:S01]  /*168f0*/  FADD.FTZ R3, R110, R235 ;  /* 0x000000eb6e037221 */ /* 0x000fe20000010000 */
[C---:B------:R-:W-:Y:S01]  /*16900*/  HMMA.16816.F32.BF16 R16, R80.reuse, R94, R16 ;  /* 0x0000005e5010723c */ /* 0x040fe20000041810 */
[----:B------:R-:W3:Y:S07]  /*16910*/  LDSM.16.MT88.4 R92, [R190+0x5000] ;  /* 0x00500000be5c783b */ /* 0x000eee0000004200 */
[C---:B----4-:R-:W-:Y:S01]  /*16920*/  HMMA.16816.F32.BF16 R20, R80.reuse, R96, R20 ;  /* 0x000000605014723c */ /* 0x050fe20000041814 */
[----:B------:R-:W-:Y:S07]  /*16930*/  LDSM.16.MT88.4 R108, [R192+0x2800] ;  /* 0x00280000c06c783b */ /* 0x000fee0000004200 */
[C---:B------:R-:W-:Y:S01]  /*16940*/  HMMA.16816.F32.BF16 R24, R80.reuse, R98, R24 ;  /* 0x000000625018723c */ /* 0x040fe20000041818 */
[----:B------:R-:W4:Y:S07]  /*16950*/  LDSM.16.MT88.4 R96, [R192+0x5000] ;  /* 0x00500000c060783b */ /* 0x000f2e0000004200 */
[C---:B------:R-:W-:Y:S08]  /*16960*/  HMMA.16816.F32.BF16 R28, R80.reuse, R104, R28 ;  /* 0x00000068501c723c */ /* 0x040ff0000004181c */
[C---:B------:R-:W-:Y:S01]  /*16970*/  HMMA.16816.F32.BF16 R32, R80.reuse, R106, R32 ;  /* 0x0000006a5020723c */ /* 0x040fe20000041820 */
[----:B------:R-:W5:Y:S07]  /*16980*/  LDSM.16.MT88.4 R104, [R191+0x5000] ;  /* 0x00500000bf68783b */ /* 0x000f6e0000004200 */
[C---:B--2---:R-:W-:Y:S01]  /*16990*/  HMMA.16816.F32.BF16 R36, R80.reuse, R84, R36 ;  /* 0x000000545024723c */ /* 0x044fe20000041824 */
[----:B------:R-:W2:Y:S07]  /*169a0*/  MUFU.EX2 R85, R233 ;  /* 0x000000e900557308 */ /* 0x000eae0000000800 */
[C---:B------:R-:W-:Y:S03]  /*169b0*/  HMMA.16816.F32.BF16 R40, R80.reuse, R86, R40 ;  /* 0x000000565028723c */ /* 0x040fe60000041828 */
[----:B------:R-:W4:Y:S05]  /*169c0*/  MUFU.EX2 R84, R234 ;  /* 0x000000ea00547308 */ /* 0x000f2a0000000800 */
[C---:B-1----:R-:W-:Y:S08]  /*169d0*/  HMMA.16816.F32.BF16 R44, R80.reuse, R88, R44 ;  /* 0x00000058502c723c */ /* 0x042ff0000004182c */
[C---:B------:R-:W-:Y:S01]  /*169e0*/  HMMA.16816.F32.BF16 R48, R80.reuse, R90, R48 ;  /* 0x0000005a5030723c */ /* 0x040fe20000041830 */
[----:B------:R-:W-:Y:S03]  /*169f0*/  LDSM.16.MT88.4 R88, [R189+0x5800] ;  /* 0x00580000bd58783b */ /* 0x000fe60000004200 */
[----:B--2---:R-:W-:Y:S04]  /*16a00*/  FADD.FTZ R2, R85, R2 ;  /* 0x0000000255027221 */ /* 0x004fe80000010000 */
[C---:B---3--:R-:W-:Y:S04]  /*16a10*/  HMMA.16816.F32.BF16 R52, R80.reuse, R92, R52 ;  /* 0x0000005c5034723c */ /* 0x048fe80000041834 */
[C---:B----4-:R-:W-:Y:S01]  /*16a20*/  F2FP.BF16.PACK_AB R142, R84.reuse, R85 ;  /* 0x00000055548e723e */ /* 0x050fe200000010ff */
[----:B------:R-:W-:Y:S02]  /*16a30*/  FADD.FTZ R228, R84, R2 ;  /* 0x0000000254e47221 */ /* 0x000fe40000010000 */
[----:B------:R-:W-:Y:S01]  /*16a40*/  FADD.FTZ R2, R112, R3 ;  /* 0x0000000370027221 */ /* 0x000fe20000010000 */
[C---:B------:R-:W-:Y:S04]  /*16a50*/  HMMA.16816.F32.BF16 R56, R80.reuse, R94, R56 ;  /* 0x0000005e5038723c */ /* 0x040fe80000041838 */
        /* <DEDUP_REMOVED lines=8> */
[----:B------:R-:W-:Y:S01]  /*16ae0*/  HMMA.16816.F32.BF16 R72, R80, R106, R72 ;  /* 0x0000006a5048723c */ /* 0x000fe20000041848 */
[----:B------:R-:W2:Y:S03]  /*16af0*/  LDSM.16.MT88.4 R80, [R190+0x5800] ;  /* 0x00580000be50783b */ /* 0x000ea60000004200 */
[----:B------:R-:W-:Y:S04]  /*16b00*/  FADD.FTZ R2, R159, R2 ;  /* 0x000000029f027221 */ /* 0x000fe80000010000 */
[C---:B------:R-:W-:Y:S01]  /*16b10*/  HMMA.16816.F32.BF16 R128, R140.reuse, R124, R8 ;  /* 0x0000007c8c80723c */ /* 0x040fe20000041808 */
[----:B------:R-:W3:Y:S04]  /*16b20*/  LDSM.16.MT88.4 R8, [R192+0x5800] ;  /* 0x00580000c008783b */ /* 0x000ee80000004200 */
[----:B------:R-:W-:Y:S03]  /*16b30*/  FADD.FTZ R2, R158, R2 ;  /* 0x000000029e027221 */ /* 0x000fe60000010000 */
[C---:B------:R-:W-:Y:S01]  /*16b40*/  HMMA.16816.F32.BF16 R124, R140.reuse, R126, R16 ;  /* 0x0000007e8c7c723c */ /* 0x040fe20000041810 */
[----:B------:R-:W4:Y:S03]  /*16b50*/  LDSM.16.MT88.4 R16, [R191+0x5800] ;  /* 0x00580000bf10783b */ /* 0x000f260000004200 */
        /* <DEDUP_REMOVED lines=9> */
[C---:B-1----:R-:W-:Y:S04]  /*16bf0*/  HMMA.16816.F32.BF16 R104, R140.reuse, R96, R36 ;  /* 0x000000608c68723c */ /* 0x042fe80000041824 */
[----:B------:R-:W-:Y:S04]  /*16c00*/  FADD.FTZ R2, R151, R2 ;  /* 0x0000000297027221 */ /* 0x000fe80000010000 */
[C---:B------:R-:W-:Y:S04]  /*16c10*/  HMMA.16816.F32.BF16 R96, R140.reuse, R98, R40 ;  /* 0x000000628c60723c */ /* 0x040fe80000041828 */
        /* <DEDUP_REMOVED lines=10> */
[----:B------:R-:W-:Y:S03]  /*16cc0*/  FADD.FTZ R2, R145, R2 ;  /* 0x0000000291027221 */ /* 0x000fe60000010000 */
[----:B------:R-:W-:Y:S01]  /*16cd0*/  MOV R8, R4 ;  /* 0x0000000400087202 */ /* 0x000fe20000000f00 */
[C---:B------:R-:W-:Y:S04]  /*16ce0*/  HMMA.16816.F32.BF16 R64, R140.reuse, R10, R64 ;  /* 0x0000000a8c40723c */ /* 0x040fe80000041840 */
[----:B------:R-:W-:Y:S04]  /*16cf0*/  FADD.FTZ R2, R144, R2 ;  /* 0x0000000290027221 */ /* 0x000fe80000010000 */
[C---:B----4-:R-:W-:Y:S04]  /*16d00*/  HMMA.16816.F32.BF16 R68, R140.reuse, R16, R68 ;  /* 0x000000108c44723c */ /* 0x050fe80000041844 */
[----:B------:R-:W-:Y:S01]  /*16d10*/  FADD.FTZ R236, R6, R2 ;  /* 0x0000000206ec7221 */ /* 0x000fe20000010000 */
[----:B------:R-:W-:Y:S03]  /*16d20*/  MOV R6, R5 ;  /* 0x0000000500067202 */ /* 0x000fe60000000f00 */
[----:B------:R-:W-:Y:S01]  /*16d30*/  HMMA.16816.F32.BF16 R72, R140, R18, R72 ;  /* 0x000000128c48723c */ /* 0x000fe20000041848 */
[----:B------:R-:W-:-:S07]  /*16d40*/  @P0 BRA `(.L_x_1042) ;  /* 0xffffb86000000947 */ /* 0x000fce000383ffff */
.L_x_1021:
[----:B------:R-:W2:Y:S01]  /*16d50*/  LDL R2, [R1+0xc] ;  /* 0x00000c0001027983 */ /* 0x000ea20000100800 */
[----:B------:R-:W-:-:S05]  /*16d60*/  IMAD.MOV.U32 R3, RZ, RZ, c[0x0][0x2c4] ;  /* 0x0000b100ff037624 */ /* 0x000fca00078e00ff */
[----:B------:R-:W-:Y:S01]  /*16d70*/  ISETP.NE.AND P1, PT, R3, 0x1, PT ;  /* 0x000000010300780c */ /* 0x000fe20003f25270 */
[----:B------:R-:W-:-:S05]  /*16d80*/  IMAD.MOV.U32 R9, RZ, RZ, c[0x0][0x32c] ;  /* 0x0000cb00ff097624 */ /* 0x000fca00078e00ff */
[----:B------:R-:W-:Y:S02]  /*16d90*/  ISETP.GE.AND P0, PT, R9, 0x1, PT ;  /* 0x000000010900780c */ /* 0x000fe40003f06270 */
[----:B------:R-:W-:Y:S02]  /*16da0*/  IADD3 R3, R244, 0x1, -R243 ;  /* 0x00000001f4037810 */ /* 0x000fe40007ffe8f3 */
[----:B--2---:R-:W-:-:S05]  /*16db0*/  IADD3 R2, R2, 0x7f, RZ ;  /* 0x0000007f02027810 */ /* 0x004fca0007ffe0ff */
        /* <DEDUP_REMOVED lines=15> */
.L_x_1045:
[----:B------:R-:W-:-:S04]  /*16eb0*/  MOV R4, 0x1 ;  /* 0x0000000100047802 */ /* 0x000fc80000000f00 */
[----:B------:R-:W-:-:S13]  /*16ec0*/  ISETP.NE.AND P0, PT, R4, c[0x0][0x32c], PT ;  /* 0x0000cb0004007a0c */ /* 0x000fda0003f05270 */
[----:B------:R-:W-:-:S05]  /*16ed0*/  @P0 IMAD.HI.U32 R4, R2, c[0x0][0x330], RZ ;  /* 0x0000cc0002040a27 */ /* 0x000fca00078e00ff */
[----:B------:R-:W-:Y:S02]  /*16ee0*/  @P0 SHF.R.U32.HI R2, RZ, c[0x0][0x334], R4 ;  /* 0x0000cd00ff020a19 */ /* 0x000fe40000011604 */
.L_x_1046:
[----:B------:R-:W-:Y:S05]  /*16ef0*/  BSYNC B0 ;  /* 0x0000000000007941 */ /* 0x000fea0003800000 */
.L_x_1044:
[----:B------:R-:W-:-:S05]  /*16f00*/  IMAD R2, R2, c[0x0][0x32c], RZ ;  /* 0x0000cb0002027a24 */ /* 0x000fca00078e02ff */
[----:B------:R-:W-:-:S04]  /*16f10*/  IMNMX R3, R3, R2, !PT ;  /* 0x0000000203037217 */ /* 0x000fc80007800200 */
.L_x_1043:
        /* <DEDUP_REMOVED lines=9> */
[----:B------:R-:W-:Y:S02]  /*16fb0*/  MOV R216, R212 ;  /* 0x000000d400d87202 */ /* 0x000fe40000000f00 */
.L_x_1058:
        /* <DEDUP_REMOVED lines=37> */
.L_x_1159:
        /* <DEDUP_REMOVED lines=24> */
.L_x_1160:
        /* <DEDUP_REMOVED lines=15> */
.L_x_1049:
[----:B--23--:R-:W-:Y:S05]  /*17480*/  BSYNC B0 ;  /* 0x0000000000007941 */ /* 0x00cfea0003800000 */
.L_x_1048:
        /* <DEDUP_REMOVED lines=128> */
[----:B------:R3:W4:Y:S02]  /*17c90*/  MUFU.TANH R213, R4 ;  /* 0x0000000400d57308 */ /* 0x0007240000002400 */
[----:B------:R-:W-:Y:S08]  /*17ca0*/  FMUL.FTZ R3, R20, c[0x0][0x320] ;  /* 0x0000c80014037a20 */ /* 0x000ff00000410000 */
[----:B------:R-:W2:Y:S01]  /*17cb0*/  MUFU.TANH R157, R3 ;  /* 0x00000003009d7308 */ /* 0x000ea20000002400 */
[----:B-1----:R-:W-:Y:S09]  /*17cc0*/  FMUL.FTZ R2, R9, c[0x0][0x320] ;  /* 0x0000c80009027a20 */ /* 0x002ff20000410000 */
[----:B------:R1:W1:Y:S01]  /*17cd0*/  MUFU.TANH R163, R2 ;  /* 0x0000000200a37308 */ /* 0x0002620000002400 */
[----:B---3--:R-:W-:Y:S09]  /*17ce0*/  FMUL.FTZ R4, R27, c[0x0][0x320] ;  /* 0x0000c8001b047a20 */ /* 0x008ff20000410000 */
[----:B------:R3:W2:Y:S10]  /*17cf0*/  MUFU.TANH R214, R5 ;  /* 0x0000000500d67308 */ /* 0x0006b40000002400 */
[----:B------:R-:W2:Y:S01]  /*17d00*/  MUFU.TANH R154, R4 ;  /* 0x00000004009a7308 */ /* 0x000ea20000002400 */
[----:B-1----:R-:W-:Y:S09]  /*17d10*/  FMUL.FTZ R2, R10, c[0x0][0x320] ;  /* 0x0000c8000a027a20 */ /* 0x002ff20000410000 */
[----:B------:R1:W1:Y:S01]  /*17d20*/  MUFU.TANH R212, R2 ;  /* 0x0000000200d47308 */ /* 0x0002620000002400 */
[----:B---3--:R-:W-:Y:S09]  /*17d30*/  FMUL.FTZ R5, R26, c[0x0][0x320] ;  /* 0x0000c8001a057a20 */ /* 0x008ff20000410000 */
[----:B------:R-:W3:Y:S01]  /*17d40*/  MUFU.TANH R155, R5 ;  /* 0x00000005009b7308 */ /* 0x000ee20000002400 */
        /* <DEDUP_REMOVED lines=10> */
[----:B------:R5:W1:Y:S06]  /*17df0*/  MUFU.TANH R159, R2 ;  /* 0x00000002009f7308 */ /* 0x000a6c0000002400 */
[----:B------:R-:W-:Y:S04]  /*17e00*/  FMUL.FTZ R3, R28, c[0x0][0x320] ;  /* 0x0000c8001c037a20 */ /* 0x000fe80000410000 */
[----:B------:R-:W1:Y:S04]  /*17e10*/  MUFU.TANH R149, R3 ;  /* 0x0000000300957308 */ /* 0x000e680000002400 */
[----:B------:R-:W-:Y:S02]  /*17e20*/  FMUL.FTZ R4, R35, c[0x0][0x320] ;  /* 0x0000c80023047a20 */ /* 0x000fe40000410000 */
[----:B------:R-:W-:Y:S04]  /*17e30*/  FMUL.FTZ R5, R34, c[0x0][0x320] ;  /* 0x0000c80022057a20 */ /* 0x000fe80000410000 */
[----:B------:R-:W2:Y:S01]  /*17e40*/  MUFU.TANH R147, R5 ;  /* 0x0000000500937308 */ /* 0x000ea20000002400 */
[----:B-----5:R-:W-:Y:S09]  /*17e50*/  FMUL.FTZ R2, R21, c[0x0][0x320] ;  /* 0x0000c80015027a20 */ /* 0x020ff20000410000 */
[----:B------:R5:W2:Y:S01]  /*17e60*/  MUFU.TANH R156, R2 ;  /* 0x00000002009c7308 */ /* 0x000aa20000002400 */
[C---:B-1----:R-:W-:Y:S09]  /*17e70*/  HMMA.16816.F32.BF16 R36, R184.reuse, R16, R36 ;  /* 0x00000010b824723c */ /* 0x042ff20000041824 */
[----:B------:R1:W1:Y:S01]  /*17e80*/  MUFU.TANH R146, R4 ;  /* 0x0000000400927308 */ /* 0x0002620000002400 */
[C---:B------:R-:W-:Y:S01]  /*17e90*/  HMMA.16816.F32.BF16 R40, R184.reuse, R18, R40 ;  /* 0x00000012b828723c */ /* 0x040fe20000041828 */
[----:B------:R-:W2:Y:S01]  /*17ea0*/  LDSM.16.M88.4 R16, [R15+0x2800] ;  /* 0x002800000f10783b */ /* 0x000ea20000000200 */
[----:B------:R-:W-:Y:S04]  /*17eb0*/  DEPBAR.LE SB0, 0x0 ;  /* 0x000080000000791a */ /* 0x000fe80000000000 */
[----:B-----5:R-:W-:Y:S02]  /*17ec0*/  FMUL.FTZ R2, R22, c[0x0][0x320] ;  /* 0x0000c80016027a20 */ /* 0x020fe40000410000 */
[C---:B------:R-:W-:Y:S02]  /*17ed0*/  HMMA.16816.F32.BF16 R44, R184.reuse, R8, R44 ;  /* 0x00000008b82c723c */ /* 0x040fe4000004182c */
[----:B------:R5:W2:Y:S01]  /*17ee0*/  MUFU.TANH R161, R2 ;  /* 0x0000000200a17308 */ /* 0x000aa20000002400 */
[----:B------:R-:W-:Y:S03]  /*17ef0*/  BAR.SYNC.DEFER_BLOCKING 0x0 ;  /* 0x0000000000007b1d */ /* 0x000fe60000010000 */
[----:B------:R-:W-:Y:S02]  /*17f00*/  FMUL.FTZ R3, R36, c[0x0][0x320] ;  /* 0x0000c80024037a20 */ /* 0x000fe40000410000 */
[C---:B------:R-:W-:Y:S04]  /*17f10*/  HMMA.16816.F32.BF16 R48, R184.reuse, R10, R48 ;  /* 0x0000000ab830723c */ /* 0x040fe80000041830 */
[----:B------:R3:W3:Y:S04]  /*17f20*/  MUFU.TANH R141, R3 ;  /* 0x00000003008d7308 */ /* 0x0006e80000002400 */
[----:B------:R-:W-:Y:S04]  /*17f30*/  FMUL.FTZ R5, R42, c[0x0][0x320] ;  /* 0x0000c8002a057a20 */ /* 0x000fe80000410000 */
[----:B-1----:R-:W-:Y:S02]  /*17f40*/  FMUL.FTZ R4, R43, c[0x0][0x320] ;  /* 0x0000c8002b047a20 */ /* 0x002fe40000410000 */
[----:B-----5:R-:W-:Y:S04]  /*17f50*/  FMUL.FTZ R2, R23, c[0x0][0x320] ;  /* 0x0000c80017027a20 */ /* 0x020fe80000410000 */
[----:B------:R1:W1:Y:S01]  /*17f60*/  MUFU.TANH R160, R2 ;  /* 0x0000000200a07308 */ /* 0x0002620000002400 */
[C---:B--2---:R-:W-:Y:S03]  /*17f70*/  HMMA.16816.F32.BF16 R52, R184.reuse, R16, R52 ;  /* 0x00000010b834723c */ /* 0x044fe60000041834 */
[----:B---3--:R-:W-:Y:S05]  /*17f80*/  FMUL.FTZ R3, R45, c[0x0][0x320] ;  /* 0x0000c8002d037a20 */ /* 0x008fea0000410000 */
[----:B------:R-:W-:Y:S04]  /*17f90*/  HMMA.16816.F32.BF16 R56, R184, R18, R56 ;  /* 0x00000012b838723c */ /* 0x000fe80000041838 */
[----:B-1----:R-:W-:Y:S04]  /*17fa0*/  FMUL.FTZ R2, R24, c[0x0][0x320] ;  /* 0x0000c80018027a20 */ /* 0x002fe80000410000 */
[----:B------:R1:W2:Y:S04]  /*17fb0*/  MUFU.TANH R153, R2 ;  /* 0x0000000200997308 */ /* 0x0002a80000002400 */
[----:B-1----:R-:W-:Y:S06]  /*17fc0*/  FMUL.FTZ R2, R25, c[0x0][0x320] ;  /* 0x0000c80019027a20 */ /* 0x002fec0000410000 */
        /* <DEDUP_REMOVED lines=13> */
[----:B------:R-:W1:Y:S10]  /*180a0*/  MUFU.TANH R37, R4 ;  /* 0x0000000400257308 */ /* 0x000e740000002400 */
[----:B------:R5:W1:Y:S02]  /*180b0*/  MUFU.TANH R140, R2 ;  /* 0x00000002008c7308 */ /* 0x000a640000002400 */
[----:B-----5:R-:W-:Y:S08]  /*180c0*/  FMUL.FTZ R2, R38, c[0x0][0x320] ;  /* 0x0000c80026027a20 */ /* 0x020ff00000410000 */
        /* <DEDUP_REMOVED lines=77> */
.L_x_1161:
        /* <DEDUP_REMOVED lines=24> */
.L_x_1162:
        /* <DEDUP_REMOVED lines=15> */
.L_x_1053:
[----:B--234-:R-:W-:Y:S05]  /*18810*/  BSYNC B0 ;  /* 0x0000000000007941 */ /* 0x01cfea0003800000 */
.L_x_1052:
        /* <DEDUP_REMOVED lines=51> */
.L_x_1163:
[----:B-12---:R-:W-:Y:S01]  /*18b50*/  FMNMX.FTZ R4, R4, R2, !PT ;  /* 0x0000000204047209 */ /* 0x006fe20007810000 */
[----:B------:R-:W-:-:S05]  /*18b60*/  BRA.DIV ~URZ, `(.L_x_1057) ;  /* 0x0000c1a27f007947 */ /* 0x000fca000b800000 */
[----:B------:R-:W1:Y:S02]  /*18b70*/  SHFL.BFLY PT, R2, R4, 0x1, 0x1f ;  /* 0x0c201f0004027f89 */ /* 0x000e6400000e0000 */
[----:B-1----:R-:W-:Y:S02]  /*18b80*/  FMNMX.FTZ R5, R4, R2, !PT ;  /* 0x0000000204057209 */ /* 0x002fe40007810000 */
[----:B------:R-:W1:Y:S02]  /*18b90*/  SHFL.BFLY PT, R2, R8, 0x2, 0x1f ;  /* 0x0c401f0008027f89 */ /* 0x000e6400000e0000 */
[----:B-1----:R-:W-:Y:S05]  /*18ba0*/  FMNMX.FTZ R4, R8, R2, !PT ;  /* 0x0000000208047209 */ /* 0x002fea0007810000 */
[----:B------:R1:W2:Y:S02]  /*18bb0*/  SHFL.BFLY PT, R2, R4, 0x1, 0x1f ;  /* 0x0c201f0004027f89 */ /* 0x0002a400000e0000 */
.L_x_1164:
[----:B-12---:R-:W-:Y:S01]  /*18bc0*/  FMNMX.FTZ R4, R2, R4, !PT ;  /* 0x0000000402047209 */ /* 0x006fe20007810000 */
[C---:B------:R-:W-:Y:S01]  /*18bd0*/  FADD.FTZ R2, -R5.reuse, R6 ;  /* 0x0000000605027221 */ /* 0x040fe20000010100 */
[----:B------:R-:W-:Y:S01]  /*18be0*/  WARPSYNC 0xffffffff ;  /* 0xffffffff00007948 */ /* 0x000fe20003800000 */
[----:B------:R-:W-:Y:S01]  /*18bf0*/  FMUL.FTZ R6, R5, c[0x0][0x2d0] ;  /* 0x0000b40005067a20 */ /* 0x000fe20000410000 */
        /* <DEDUP_REMOVED lines=31> */
[----:B------:R-:W-:Y:S01]  /*18df0*/  MUFU.EX2 R6, R6 ;  /* 0x0000000600067308 */ /* 0x000fe20000000800 */
[C---:B-1----:R-:W-:Y:S01]  /*18e00*/  FFMA.FTZ R2, R3.reuse, R228, R9 ;  /* 0x000000e403027223 */ /* 0x042fe20000010009 */
[C---:B--2---:R-:W-:Y:S01]  /*18e10*/  F2FP.BF16.PACK_AB R140, R8.reuse, R9 ;  /* 0x00000009088c723e */ /* 0x044fe200000010ff */
[C---:B------:R-:W-:Y:S02]  /*18e20*/  FMUL.FTZ R56, R3.reuse, R80 ;  /* 0x0000005003387220 */ /* 0x040fe40000410000 */
[----:B------:R-:W-:Y:S02]  /*18e30*/  FADD.FTZ R16, R8, R2 ;  /* 0x0000000208107221 */ /* 0x000fe40000010000 */
[C---:B------:R-:W-:Y:S02]  /*18e40*/  FADD.FTZ R2, -R4.reuse, R14 ;  /* 0x0000000e04027221 */ /* 0x040fe40000010100 */
[----:B------:R-:W-:Y:S02]  /*18e50*/  FMUL.FTZ R8, R4, c[0x0][0x2d0] ;  /* 0x0000b40004087a20 */ /* 0x000fe40000410000 */
[----:B------:R-:W-:Y:S02]  /*18e60*/  FMUL.FTZ R2, R2, c[0x0][0x2d0] ;  /* 0x0000b40002027a20 */ /* 0x000fe40000410000 */
[----:B------:R-:W-:Y:S02]  /*18e70*/  FMUL.FTZ R57, R3, R81 ;  /* 0x0000005103397220 */ /* 0x000fe40000410000 */
[--C-:B------:R-:W-:Y:S02]  /*18e80*/  FFMA.FTZ R14, R214, c[0x0][0x2d0], -R8.reuse ;  /* 0x0000b400d60e7a23 */ /* 0x100fe40000010808 */
[----:B------:R-:W1:Y:S01]  /*18e90*/  MUFU.EX2 R2, R2 ;  /* 0x0000000200027308 */ /* 0x000e620000000800 */
[--C-:B------:R-:W-:Y:S02]  /*18ea0*/  FFMA.FTZ R214, R35, c[0x0][0x2d0], -R8.reuse ;  /* 0x0000b40023d67a23 */ /* 0x100fe40000010808 */
[--C-:B------:R-:W-:Y:S02]  /*18eb0*/  FFMA.FTZ R229, R26, c[0x0][0x2d0], -R8.reuse ;  /* 0x0000b4001ae57a23 */ /* 0x100fe40000010808 */
[--C-:B------:R-:W-:Y:S02]  /*18ec0*/  FFMA.FTZ R231, R25, c[0x0][0x2d0], -R8.reuse ;  /* 0x0000b40019e77a23 */ /* 0x100fe40000010808 */
[--C-:B------:R-:W-:Y:S02]  /*18ed0*/  FFMA.FTZ R233, R24, c[0x0][0x2d0], -R8.reuse ;  /* 0x0000b40018e97a23 */ /* 0x100fe40000010808 */
[--C-:B------:R-:W-:Y:S02]  /*18ee0*/  FFMA.FTZ R9, R212, c[0x0][0x2d0], -R8.reuse ;  /* 0x0000b400d4097a23 */ /* 0x100fe40000010808 */
[--C-:B------:R-:W-:Y:S02]  /*18ef0*/  FFMA.FTZ R212, R38, c[0x0][0x2d0], -R8.reuse ;  /* 0x0000b40026d47a23 */ /* 0x100fe40000010808 */
[--C-:B---3--:R-:W-:Y:S01]  /*18f00*/  FFMA.FTZ R10, R215, c[0x0][0x2d0], -R8.reuse ;  /* 0x0000b400d70a7a23 */ /* 0x108fe20000010808 */
[----:B------:R2:W-:Y:S01]  /*18f10*/  MUFU.EX2 R18, R9 ;  /* 0x0000000900127308 */ /* 0x0005e20000000800 */
[--C-:B------:R-:W-:Y:S02]  /*18f20*/  FFMA.FTZ R144, R213, c[0x0][0x2d0], -R8.reuse ;  /* 0x0000b400d5907a23 */ /* 0x100fe40000010808 */
[--C-:B------:R-:W-:Y:S02]  /*18f30*/  FFMA.FTZ R148, R161, c[0x0][0x2d0], -R8.reuse ;  /* 0x0000b400a1947a23 */ /* 0x100fe40000010808 */
[--C-:B------:R-:W-:Y:S02]  /*18f40*/  FFMA.FTZ R161, R143, c[0x0][0x2d0], -R8.reuse ;  /* 0x0000b4008fa17a23 */ /* 0x100fe40000010808 */
[--C-:B------:R-:W-:Y:S02]  /*18f50*/  FFMA.FTZ R145, R160, c[0x0][0x2d0], -R8.reuse ;  /* 0x0000b400a0917a23 */ /* 0x100fe40000010808 */
[--C-:B------:R-:W-:Y:S01]  /*18f60*/  FFMA.FTZ R149, R155, c[0x0][0x2d0], -R8.reuse ;  /* 0x0000b4009b957a23 */ /* 0x100fe20000010808 */
[----:B------:R-:W-:Y:S01]  /*18f70*/  MUFU.EX2 R240, R148 ;  /* 0x0000009400f07308 */ /* 0x000fe20000000800 */
[C---:B-1----:R-:W-:Y:S02]  /*18f80*/  FMUL.FTZ R58, R2.reuse, R82 ;  /* 0x00000052023a7220 */ /* 0x042fe40000410000 */
[----:B------:R-:W-:Y:S02]  /*18f90*/  FMUL.FTZ R59, R2, R83 ;  /* 0x00000053023b7220 */ /* 0x000fe40000410000 */
[--C-:B------:R-:W-:Y:S01]  /*18fa0*/  FFMA.FTZ R154, R154, c[0x0][0x2d0], -R8.reuse ;  /* 0x0000b4009a9a7a23 */ /* 0x100fe20000010808 */
[----:B------:R-:W1:Y:S01]  /*18fb0*/  LDSM.16.MT88.4 R80, [R189] ;  /* 0x00000000bd50783b */ /* 0x000e620000004200 */
[--C-:B------:R-:W-:Y:S02]  /*18fc0*/  FFMA.FTZ R151, R151, c[0x0][0x2d0], -R8.reuse ;  /* 0x0000b40097977a23 */ /* 0x100fe40000010808 */
[--C-:B------:R-:W-:Y:S01]  /*18fd0*/  FFMA.FTZ R150, R150, c[0x0][0x2d0], -R8.reuse ;  /* 0x0000b40096967a23 */ /* 0x100fe20000010808 */
[----:B------:R-:W-:Y:S01]  /*18fe0*/  MUFU.EX2 R239, R145 ;  /* 0x0000009100ef7308 */ /* 0x000fe20000000800 */
[--C-:B------:R-:W-:Y:S02]  /*18ff0*/  FFMA.FTZ R147, R147, c[0x0][0x2d0], -R8.reuse ;  /* 0x0000b40093937a23 */ /* 0x100fe40000010808 */
[--C-:B------:R-:W-:Y:S02]  /*19000*/  FFMA.FTZ R155, R146, c[0x0][0x2d0], -R8.reuse ;  /* 0x0000b400929b7a23 */ /* 0x100fe40000010808 */
[--C-:B------:R-:W-:Y:S01]  /*19010*/  FFMA.FTZ R160, R142, c[0x0][0x2d0], -R8.reuse ;  /* 0x0000b4008ea07a23 */ /* 0x100fe20000010808 */
[----:B------:R-:W-:Y:S01]  /*19020*/  F2FP.BF16.PACK_AB R142, R11, R17 ;  /* 0x000000110b8e723e */ /* 0x000fe200000010ff */
[--C-:B------:R-:W-:Y:S02]  /*19030*/  FFMA.FTZ R213, R37, c[0x0][0x2d0], -R8.reuse ;  /* 0x0000b40025d57a23 */ /* 0x100fe40000010808 */
[--C-:B------:R-:W-:Y:S01]  /*19040*/  FFMA.FTZ R215, R34, c[0x0][0x2d0], -R8.reuse ;  /* 0x0000b40022d77a23 */ /* 0x100fe20000010808 */
[----:B------:R-:W-:Y:S01]  /*19050*/  MUFU.EX2 R155, R155 ;  /* 0x0000009b009b7308 */ /* 0x000fe20000000800 */
[--C-:B------:R-:W-:Y:S02]  /*19060*/  FFMA.FTZ R221, R30, c[0x0][0x2d0], -R8.reuse ;  /* 0x0000b4001edd7a23 */ /* 0x100fe40000010808 */
[--C-:B------:R-:W-:Y:S02]  /*19070*/  FFMA.FTZ R228, R29, c[0x0][0x2d0], -R8.reuse ;  /* 0x0000b4001de47a23 */ /* 0x100fe40000010808 */
[----:B------:R-:W-:Y:S02]  /*19080*/  FFMA.FTZ R235, R23, c[0x0][0x2d0], -R8 ;  /* 0x0000b40017eb7a23 */ /* 0x000fe40000010808 */
[----:B------:R-:W-:Y:S02]  /*19090*/  FADD.FTZ R8, R17, R16 ;  /* 0x0000001011087221 */ /* 0x000fe40000010000 */
[----:B------:R-:W-:Y:S01]  /*190a0*/  FMUL.FTZ R29, R3, R113 ;  /* 0x00000071031d7220 */ /* 0x000fe20000410000 */
[----:B------:R-:W-:Y:S01]  /*190b0*/  MUFU.EX2 R148, R221 ;  /* 0x000000dd00947308 */ /* 0x000fe20000000800 */
[----:B------:R-:W-:Y:S02]  /*190c0*/  FADD.FTZ R146, R11, R8 ;  /* 0x000000080b927221 */ /* 0x000fe40000010000 */
[C---:B------:R-:W-:Y:S02]  /*190d0*/  FMUL.FTZ R34, R2.reuse, R110 ;  /* 0x0000006e02227220 */ /* 0x040fe40000410000 */
[C---:B------:R-:W-:Y:S02]  /*190e0*/  FMUL.FTZ R8, R3.reuse, R128 ;  /* 0x0000008003087220 */ /* 0x040fe40000410000 */
[C---:B--2---:R-:W-:Y:S02]  /*190f0*/  FMUL.FTZ R9, R3.reuse, R129 ;  /* 0x0000008103097220 */ /* 0x044fe40000410000 */
        /* <DEDUP_REMOVED lines=13> */
[----:B------:R-:W3:Y:S01]  /*191d0*/  MUFU.EX2 R113, R144 ;  /* 0x0000009000717308 */ /* 0x000ee20000000800 */
[C---:B------:R-:W-:Y:S02]  /*191e0*/  FMUL.FTZ R27, R2.reuse, R119 ;  /* 0x00000077021b7220 */ /* 0x040fe40000410000 */
[C---:B------:R-:W-:Y:S01]  /*191f0*/  FMUL.FTZ R30, R2.reuse, R114 ;  /* 0x00000072021e7220 */ /* 0x040fe20000410000 */
[C---:B--2---:R-:W-:Y:S01]  /*19200*/  F2FP.BF16.PACK_AB R141, R11.reuse, R18 ;  /* 0x000000120b8d723e */ /* 0x044fe200000010ff */
[C---:B------:R-:W-:Y:S01]  /*19210*/  FFMA.FTZ R10, R2.reuse, R236, R18 ;  /* 0x000000ec020a7223 */ /* 0x040fe20000010012 */
[----:B------:R-:W-:Y:S01]  /*19220*/  LDSM.16.MT88.4 R116, [R190+0x2800] ;  /* 0x00280000be74783b */ /* 0x000fe20000004200 */
[C---:B------:R-:W-:Y:S02]  /*19230*/  FMUL.FTZ R18, R2.reuse, R126 ;  /* 0x0000007e02127220 */ /* 0x040fe40000410000 */
[----:B------:R-:W-:Y:S01]  /*19240*/  FADD.FTZ R112, R11, R10 ;  /* 0x0000000a0b707221 */ /* 0x000fe20000010000 */
[----:B------:R-:W2:Y:S01]  /*19250*/  MUFU.EX2 R14, R157 ;  /* 0x0000009d000e7308 */ /* 0x000ea20000000800 */
[C---:B------:R-:W-:Y:S02]  /*19260*/  FMUL.FTZ R10, R2.reuse, R130 ;  /* 0x00000082020a7220 */ /* 0x040fe40000410000 */
[C---:B------:R-:W-:Y:S01]  /*19270*/  FMUL.FTZ R11, R2.reuse, R131 ;  /* 0x00000083020b7220 */ /* 0x040fe20000410000 */
[----:B------:R-:W-:Y:S01]  /*19280*/  LDSM.16.MT88.4 R124, [R189+0x2800] ;  /* 0x00280000bd7c783b */ /* 0x000fe20000004200 */
[C---:B------:R-:W-:Y:S02]  /*19290*/  FMUL.FTZ R31, R2.reuse, R115 ;  /* 0x00000073021f7220 */ /* 0x040fe40000410000 */
[C---:B------:R-:W-:Y:S02]  /*192a0*/  FMUL.FTZ R35, R2.reuse, R111 ;  /* 0x0000006f02237220 */ /* 0x040fe40000410000 */
[C---:B------:R-:W-:Y:S01]  /*192b0*/  FMUL.FTZ R32, R3.reuse, R108 ;  /* 0x0000006c03207220 */ /* 0x040fe20000410000 */
[----:B------:R-:W-:Y:S01]  /*192c0*/  MUFU.EX2 R157, R150 ;  /* 0x00000096009d7308 */ /* 0x000fe20000000800 */
[----:B------:R-:W-:Y:S02]  /*192d0*/  FMUL.FTZ R33, R3, R109 ;  /* 0x0000006d03217220 */ /* 0x000fe40000410000 */
[C---:B------:R-:W-:Y:S01]  /*192e0*/  FMUL.FTZ R38, R2.reuse, R106 ;  /* 0x0000006a02267220 */ /* 0x040fe20000410000 */
[----:B---3--:R-:W-:Y:S01]  /*192f0*/  F2FP.BF16.PACK_AB R143, R113, R110 ;  /* 0x0000006e718f723e */ /* 0x008fe200000010ff */
[C---:B------:R-:W-:Y:S02]  /*19300*/  FMUL.FTZ R39, R2.reuse, R107 ;  /* 0x0000006b02277220 */ /* 0x040fe40000410000 */
[C---:B------:R-:W-:Y:S02]  /*19310*/  FMUL.FTZ R40, R3.reuse, R96 ;  /* 0x0000006003287220 */ /* 0x040fe40000410000 */
[C---:B------:R-:W-:Y:S01]  /*19320*/  FMUL.FTZ R41, R3.reuse, R97 ;  /* 0x0000006103297220 */ /* 0x040fe20000410000 */
[----:B------:R-:W-:Y:S01]  /*19330*/  MUFU.EX2 R109, R224 ;  /* 0x000000e0006d7308 */ /* 0x000fe20000000800 */
[C---:B-1----:R-:W-:Y:S05]  /*19340*/  HMMA.16816.F32.BF16 R8, R140.reuse, R80, R8 ;  /* 0x000000508c08723c */ /* 0x042fea0000041808 */
        /* <DEDUP_REMOVED lines=15> */
[----:B------:R-:W-:Y:S01]  /*19440*/  LDSM.16.MT88.4 R84, [R189+0x800] ;  /* 0x00080000bd54783b */ /* 0x000fe20000004200 */
        /* <DEDUP_REMOVED lines=24> */
[C---:B------:R-:W-:Y:S02]  /*195d0*/  FMUL.FTZ R72, R3.reuse, R72 ;  /* 0x0000004803487220 */ /* 0x040fe40000410000 */
[----:B------:R-:W-:Y:S02]  /*195e0*/  FMUL.FTZ R73, R3, R73 ;  /* 0x0000004903497220 */ /* 0x000fe40000410000 */
[C---:B------:R-:W-:Y:S02]  /*195f0*/  FMUL.FTZ R70, R2.reuse, R70 ;  /* 0x0000004602467220 */ /* 0x040fe40000410000 */
[C---:B------:R-:W-:Y:S02]  /*19600*/  FMUL.FTZ R71, R2.reuse, R71 ;  /* 0x0000004702477220 */ /* 0x040fe40000410000 */
[C---:B------:R-:W-:Y:S01]  /*19610*/  FMUL.FTZ R74, R2.reuse, R74 ;  /* 0x0000004a024a7220 */ /* 0x040fe20000410000 */
[----:B------:R-:W-:Y:S01]  /*19620*/  MUFU.EX2 R105, R218 ;  /* 0x000000da00697308 */ /* 0x000fe20000000800 */
[----:B------:R-:W-:Y:S02]  /*19630*/  FMUL.FTZ R75, R2, R75 ;  /* 0x0000004b024b7220 */ /* 0x000fe40000410000 */
[----:B--2---:R-:W-:Y:S07]  /*19640*/  FADD.FTZ R2, R14, R146 ;  /* 0x000000920e027221 */ /* 0x004fee0000010000 */
[----:B------:R-:W-:Y:S01]  /*19650*/  MUFU.EX2 R104, R217 ;  /* 0x000000d900687308 */ /* 0x000fe20000000800 */
[C---:B-1----:R-:W-:Y:S09]  /*19660*/  HMMA.16816.F32.BF16 R28, R140.reuse, R80, R28 ;  /* 0x000000508c1c723c */ /* 0x042ff2000004181c */
[----:B------:R-:W-:Y:S01]  /*19670*/  MUFU.EX2 R158, R151 ;  /* 0x00000097009e7308 */ /* 0x000fe20000000800 */
[C---:B------:R-:W-:Y:S01]  /*19680*/  HMMA.16816.F32.BF16 R32, R140.reuse, R82, R32 ;  /* 0x000000528c20723c */ /* 0x040fe20000041820 */
[----:B------:R-:W1:Y:S08]  /*19690*/  LDSM.16.MT88.4 R80, [R191] ;  /* 0x00000000bf50783b */ /* 0x000e700000004200 */
[----:B------:R-:W-:Y:S10]  /*196a0*/  MUFU.EX2 R153, R160 ;  /* 0x000000a000997308 */ /* 0x000ff40000000800 */
[----:B------:R2:W-:Y:S10]  /*196b0*/  MUFU.EX2 R152, R212 ;  /* 0x000000d400987308 */ /* 0x0005f40000000800 */
[----:B------:R-:W-:Y:S10]  /*196c0*/  MUFU.EX2 R151, R213 ;  /* 0x000000d500977308 */ /* 0x000ff40000000800 */
[----:B------:R-:W-:Y:S01]  /*196d0*/  MUFU.EX2 R149, R215 ;  /* 0x000000d700957308 */ /* 0x000fe20000000800 */
[----:B--2---:R-:W-:Y:S01]  /*196e0*/  IADD3 R212, R216, -0x1, RZ ;  /* 0xffffffffd8d47810 */ /* 0x004fe20007ffe0ff */
[C---:B-1----:R-:W-:Y:S03]  /*196f0*/  HMMA.16816.F32.BF16 R36, R140.reuse, R80, R36 ;  /* 0x000000508c24723c */ /* 0x042fe60000041824 */
[----:B------:R-:W-:Y:S05]  /*19700*/  MOV R216, R212 ;  /* 0x000000d400d87202 */ /* 0x000fea0000000f00 */
[----:B------:R-:W1:Y:S01]  /*19710*/  MUFU.EX2 R3, R156 ;  /* 0x0000009c00037308 */ /* 0x000e620000000800 */
[C---:B------:R-:W-:Y:S01]  /*19720*/  HMMA.16816.F32.BF16 R40, R140.reuse, R82, R40 ;  /* 0x000000528c28723c */ /* 0x040fe20000041828 */
[----:B------:R-:W2:Y:S08]  /*19730*/  LDSM.16.MT88.4 R80, [R189+0x3000] ;  /* 0x00300000bd50783b */ /* 0x000eb00000004200 */
[----:B------:R-:W-:Y:S10]  /*19740*/  MUFU.EX2 R156, R147 ;  /* 0x00000093009c7308 */ /* 0x000ff40000000800 */
[----:B------:R-:W-:Y:S01]  /*19750*/  MUFU.EX2 R147, R228 ;  /* 0x000000e400937308 */ /* 0x000fe20000000800 */
[----:B-1----:R-:W-:Y:S04]  /*19760*/  FADD.FTZ R2, R3, R2 ;  /* 0x0000000203027221 */ /* 0x002fe80000010000 */
[----:B------:R-:W-:Y:S05]  /*19770*/  FADD.FTZ R2, R89, R2 ;  /* 0x0000000259027221 */ /* 0x000fea0000010000 */
[----:B------:R-:W1:Y:S01]  /*19780*/  MUFU.EX2 R236, R154 ;  /* 0x0000009a00ec7308 */ /* 0x000e620000000800 */
[C---:B------:R-:W-:Y:S09]  /*19790*/  FADD.FTZ R2, R88.reuse, R2 ;  /* 0x0000000258027221 */ /* 0x040ff20000010000 */
[----:B------:R-:W-:Y:S01]  /*197a0*/  MUFU.EX2 R154, R161 ;  /* 0x000000a1009a7308 */ /* 0x000fe20000000800 */
[C---:B--2---:R-:W-:Y:S09]  /*197b0*/  HMMA.16816.F32.BF16 R44, R140.reuse, R80, R44 ;  /* 0x000000508c2c723c */ /* 0x044ff2000004182c */
[----:B------:R-:W-:Y:S01]  /*197c0*/  MUFU.EX2 R146, R229 ;  /* 0x000000e500927308 */ /* 0x000fe20000000800 */
[C---:B------:R-:W-:Y:S01]  /*197d0*/  HMMA.16816.F32.BF16 R48, R140.reuse, R82, R48 ;  /* 0x000000528c30723c */ /* 0x040fe20000041830 */
[----:B------:R-:W2:Y:S08]  /*197e0*/  LDSM.16.MT88.4 R80, [R190+0x3000] ;  /* 0x00300000be50783b */ /* 0x000eb00000004200 */
[----:B------:R-:W3:Y:S10]  /*197f0*/  MUFU.EX2 R145, R231 ;  /* 0x000000e700917308 */ /* 0x000ef40000000800 */
[----:B------:R-:W-:Y:S01]  /*19800*/  MUFU.EX2 R144, R233 ;  /* 0x000000e900907308 */ /* 0x000fe20000000800 */
        /* <DEDUP_REMOVED lines=12> */
[----:B------:R-:W4:Y:S02]  /*198d0*/  LDSM.16.MT88.4 R88, [R190+0x800] ;  /* 0x00080000be58783b */ /* 0x000f240000004200 */
[----:B------:R-:W5:Y:S01]  /*198e0*/  MUFU.EX2 R3, R162 ;  /* 0x000000a200037308 */ /* 0x000f620000000800 */
[----:B-1----:R-:W-:Y:S02]  /*198f0*/  F2FP.BF16.PACK_AB R83, R236, R237 ;  /* 0x000000edec53723e */ /* 0x002fe400000010ff */
[----:B---3--:R-:W-:Y:S05]  /*19900*/  F2FP.BF16.PACK_AB R141, R145, R146 ;  /* 0x00000092918d723e */ /* 0x008fea00000010ff */
[C---:B------:R-:W-:Y:S05]  /*19910*/  HMMA.16816.F32.BF16 R8, R80.reuse, R84, R8 ;  /* 0x000000545008723c */ /* 0x040fea0000041808 */
[----:B--2---:R-:W-:Y:S03]  /*19920*/  FADD.FTZ R2, R14, R2 ;  /* 0x000000020e027221 */ /* 0x004fe60000010000 */
[C---:B------:R-:W-:Y:S01]  /*19930*/  HMMA.16816.F32.BF16 R16, R80.reuse, R86, R16 ;  /* 0x000000565010723c */ /* 0x040fe20000041810 */
[----:B------:R-:W1:Y:S03]  /*19940*/  LDSM.16.MT88.4 R84, [R192+0x800] ;  /* 0x00080000c054783b */ /* 0x000e660000004200 */
[----:B-----5:R-:W-:Y:S04]  /*19950*/  FADD.FTZ R2, R3, R2 ;  /* 0x0000000203027221 */ /* 0x020fe80000010000 */
[----:B------:R-:W-:Y:S04]  /*19960*/  FADD.FTZ R2, R93, R2 ;  /* 0x000000025d027221 */ /* 0x000fe80000010000 */
[C---:B------:R-:W-:Y:S01]  /*19970*/  FADD.FTZ R2, R92.reuse, R2 ;  /* 0x000000025c027221 */ /* 0x040fe20000010000 */
        /* <DEDUP_REMOVED lines=22> */
[----:B------:R-:W3:Y:S03]  /*19ae0*/  LDSM.16.MT88.4 R92, [R192+0x1000] ;  /* 0x00100000c05c783b */ /* 0x000ee60000004200 */
[----:B------:R-:W-:Y:S02]  /*19af0*/  F2FP.BF16.PACK_AB R80, R3, R14 ;  /* 0x0000000e0350723e */ /* 0x000fe400000010ff */
[----:B------:R-:W-:Y:S01]  /*19b00*/  F2FP.BF16.PACK_AB R81, R157, R158 ;  /* 0x0000009e9d51723e */ /* 0x000fe200000010ff */
[----:B------:R-:W4:Y:S01]  /*19b10*/  MUFU.EX2 R14, R220 ;  /* 0x000000dc000e7308 */ /* 0x000f220000000800 */
[----:B------:R-:W-:Y:S07]  /*19b20*/  F2FP.BF16.PACK_AB R83, R155, R156 ;  /* 0x0000009c9b53723e */ /* 0x000fee00000010ff */
[C---:B-1----:R-:W-:Y:S02]  /*19b30*/  HMMA.16816.F32.BF16 R8, R80.reuse, R84, R8 ;  /* 0x000000545008723c */ /* 0x042fe40000041808 */
[----:B------:R-:W1:Y:S06]  /*19b40*/  MUFU.EX2 R3, R219 ;  /* 0x000000db00037308 */ /* 0x000e6c0000000800 */
[C---:B------:R-:W-:Y:S01]  /*19b50*/  HMMA.16816.F32.BF16 R16, R80.reuse, R86, R16 ;  /* 0x000000565010723c */ /* 0x040fe20000041810 */
[----:B------:R-:W5:Y:S03]  /*19b60*/  LDSM.16.MT88.4 R84, [R191+0x1000] ;  /* 0x00100000bf54783b */ /* 0x000f660000004200 */
[----:B----4-:R-:W-:Y:S04]  /*19b70*/  FADD.FTZ R2, R14, R2 ;  /* 0x000000020e027221 */ /* 0x010fe80000010000 */
[C---:B--2---:R-:W-:Y:S08]  /*19b80*/  HMMA.16816.F32.BF16 R20, R80.reuse, R88, R20 ;  /* 0x000000585014723c */ /* 0x044ff00000041814 */
[C---:B------:R-:W-:Y:S01]  /*19b90*/  HMMA.16816.F32.BF16 R24, R80.reuse, R90, R24 ;  /* 0x0000005a5018723c */ /* 0x040fe20000041818 */
[----:B------:R-:W2:Y:S03]  /*19ba0*/  LDSM.16.MT88.4 R88, [R189+0x4000] ;  /* 0x00400000bd58783b */ /* 0x000ea60000004200 */
[----:B-1----:R-:W-:Y:S04]  /*19bb0*/  FADD.FTZ R2, R3, R2 ;  /* 0x0000000203027221 */ /* 0x002fe80000010000 */
[C---:B---3--:R-:W-:Y:S04]  /*19bc0*/  HMMA.16816.F32.BF16 R28, R80.reuse, R92, R28 ;  /* 0x0000005c501c723c */ /* 0x048fe8000004181c */
[----:B------:R-:W-:Y:S04]  /*19bd0*/  FADD.FTZ R2, R105, R2 ;  /* 0x0000000269027221 */ /* 0x000fe80000010000 */
[C---:B------:R-:W-:Y:S01]  /*19be0*/  HMMA.16816.F32.BF16 R32, R80.reuse, R94, R32 ;  /* 0x0000005e5020723c */ /* 0x040fe20000041820 */
[----:B------:R-:W1:Y:S03]  /*19bf0*/  LDSM.16.MT88.4 R92, [R190+0x4000] ;  /* 0x00400000be5c783b */ /* 0x000e660000004200 */
[C---:B------:R-:W-:Y:S04]  /*19c00*/  FADD.FTZ R2, R104.reuse, R2 ;  /* 0x0000000268027221 */ /* 0x040fe80000010000 */
        /* <DEDUP_REMOVED lines=51> */
[----:B------:R-:W4:Y:S07]  /*19f40*/  LDSM.16.MT88.4 R96, [R190+0x2000] ;  /* 0x00200000be60783b */ /* 0x000f2e0000004200 */
[C---:B-1----:R-:W-:Y:S08]  /*19f50*/  HMMA.16816.F32.BF16 R68, R84.reuse, R88, R68 ;  /* 0x000000585444723c */ /* 0x042ff00000041844 */
[----:B------:R-:W-:Y:S01]  /*19f60*/  HMMA.16816.F32.BF16 R72, R84, R90, R72 ;  /* 0x0000005a5448723c */ /* 0x000fe20000041848 */
[----:B------:R-:W1:Y:S03]  /*19f70*/  LDSM.16.MT88.4 R84, [R191+0x2000] ;  /* 0x00200000bf54783b */ /* 0x000e660000004200 */
[C---:B--2---:R-:W-:Y:S01]  /*19f80*/  F2FP.BF16.PACK_AB R140, R3.reuse, R14 ;  /* 0x0000000e038c723e */ /* 0x044fe200000010ff */
[----:B------:R-:W-:Y:S02]  /*19f90*/  FADD.FTZ R2, R14, R2 ;  /* 0x000000020e027221 */ /* 0x000fe40000010000 */
[----:B------:R-:W2:Y:S01]  /*19fa0*/  MUFU.EX2 R14, R235 ;  /* 0x000000eb000e7308 */ /* 0x000ea20000000800 */
[C---:B---3--:R-:W-:Y:S01]  /*19fb0*/  HMMA.16816.F32.BF16 R8, R80.reuse, R92, R8 ;  /* 0x0000005c5008723c */ /* 0x048fe20000041808 */
[----:B------:R-:W3:Y:S04]  /*19fc0*/  LDSM.16.MT88.4 R88, [R189+0x5000] ;  /* 0x00500000bd58783b */ /* 0x000ee80000004200 */
[----:B------:R-:W-:Y:S02]  /*19fd0*/  FADD.FTZ R2, R3, R2 ;  /* 0x0000000203027221 */ /* 0x000fe40000010000 */
[----:B------:R-:W-:Y:S01]  /*19fe0*/  FADD.FTZ R3, R110, R112 ;  /* 0x000000706e037221 */ /* 0x000fe20000010000 */
[C---:B------:R-:W-:Y:S01]  /*19ff0*/  HMMA.16816.F32.BF16 R16, R80.reuse, R94, R16 ;  /* 0x0000005e5010723c */ /* 0x040fe20000041810 */
[----:B------:R-:W5:Y:S07]  /*1a000*/  LDSM.16.MT88.4 R92, [R190+0x5000] ;  /* 0x00500000be5c783b */ /* 0x000f6e0000004200 */
[C---:B----4-:R-:W-:Y:S01]  /*1a010*/  HMMA.16816.F32.BF16 R20, R80.reuse, R96, R20 ;  /* 0x000000605014723c */ /* 0x050fe20000041814 */
[----:B------:R-:W-:Y:S03]  /*1a020*/  LDSM.16.MT88.4 R108, [R192+0x2800] ;  /* 0x00280000c06c783b */ /* 0x000fe60000004200 */
[----:B--2---:R-:W-:Y:S04]  /*1a030*/  F2FP.BF16.PACK_AB R143, R14, R144 ;  /* 0x000000900e8f723e */ /* 0x004fe800000010ff */
[C---:B------:R-:W-:Y:S01]  /*1a040*/  HMMA.16816.F32.BF16 R24, R80.reuse, R98, R24 ;  /* 0x000000625018723c */ /* 0x040fe20000041818 */
[----:B------:R-:W2:Y:S07]  /*1a050*/  LDSM.16.MT88.4 R96, [R192+0x5000] ;  /* 0x00500000c060783b */ /* 0x000eae0000004200 */
[C---:B------:R-:W-:Y:S08]  /*1a060*/  HMMA.16816.F32.BF16 R28, R80.reuse, R104, R28 ;  /* 0x00000068501c723c */ /* 0x040ff0000004181c */
[C---:B------:R-:W-:Y:S01]  /*1a070*/  HMMA.16816.F32.BF16 R32, R80.reuse, R106, R32 ;  /* 0x0000006a5020723c */ /* 0x040fe20000041820 */
[----:B------:R-:W4:Y:S07]  /*1a080*/  LDSM.16.MT88.4 R104, [R191+0x5000] ;  /* 0x00500000bf68783b */ /* 0x000f2e0000004200 */
[C---:B-1----:R-:W-:Y:S01]  /*1a090*/  HMMA.16816.F32.BF16 R36, R80.reuse, R84, R36 ;  /* 0x000000545024723c */ /* 0x042fe20000041824 */
[----:B------:R-:W1:Y:S07]  /*1a0a0*/  MUFU.EX2 R84, R234 ;  /* 0x000000ea00547308 */ /* 0x000e6e0000000800 */
[C---:B------:R-:W-:Y:S08]  /*1a0b0*/  HMMA.16816.F32.BF16 R40, R80.reuse, R86, R40 ;  /* 0x000000565028723c */ /* 0x040ff00000041828 */
[C---:B---3--:R-:W-:Y:S08]  /*1a0c0*/  HMMA.16816.F32.BF16 R44, R80.reuse, R88, R44 ;  /* 0x00000058502c723c */ /* 0x048ff0000004182c */
[C---:B------:R-:W-:Y:S01]  /*1a0d0*/  HMMA.16816.F32.BF16 R48, R80.reuse, R90, R48 ;  /* 0x0000005a5030723c */ /* 0x040fe20000041830 */
[----:B------:R-:W-:Y:S03]  /*1a0e0*/  LDSM.16.MT88.4 R88, [R189+0x5800] ;  /* 0x00580000bd58783b */ /* 0x000fe60000004200 */
[----:B-1----:R-:W-:Y:S01]  /*1a0f0*/  F2FP.BF16.PACK_AB R142, R6, R84 ;  /* 0x00000054068e723e */ /* 0x002fe200000010ff */
[----:B------:R-:W-:Y:S03]  /*1a100*/  FADD.FTZ R2, R84, R2 ;  /* 0x0000000254027221 */ /* 0x000fe60000010000 */
[C---:B-----5:R-:W-:Y:S04]  /*1a110*/  HMMA.16816.F32.BF16 R52, R80.reuse, R92, R52 ;  /* 0x0000005c5034723c */ /* 0x060fe80000041834 */
[----:B------:R-:W-:Y:S01]  /*1a120*/  FADD.FTZ R228, R6, R2 ;  /* 0x0000000206e47221 */ /* 0x000fe20000010000 */
[----:B------:R-:W-:Y:S01]  /*1a130*/  MOV R6, R5 ;  /* 0x0000000500067202 */ /* 0x000fe20000000f00 */
[----:B------:R-:W-:Y:S02]  /*1a140*/  FADD.FTZ R2, R113, R3 ;  /* 0x0000000371027221 */ /* 0x000fe40000010000 */
[C---:B------:R-:W-:Y:S04]  /*1a150*/  HMMA.16816.F32.BF16 R56, R80.reuse, R94, R56 ;  /* 0x0000005e5038723c */ /* 0x040fe80000041838 */
[----:B------:R-:W-:Y:S04]  /*1a160*/  FADD.FTZ R2, R240, R2 ;  /* 0x00000002f0027221 */ /* 0x000fe80000010000 */
        /* <DEDUP_REMOVED lines=38> */
[-C--:B------:R-:W-:Y:S01]  /*1a3d0*/  MOV R8, R4.reuse ;  /* 0x0000000400087202 */ /* 0x080fe20000000f00 */
[C---:B------:R-:W-:Y:S04]  /*1a3e0*/  HMMA.16816.F32.BF16 R64, R140.reuse, R10, R64 ;  /* 0x0000000a8c40723c */ /* 0x040fe80000041840 */
[----:B------:R-:W-:Y:S04]  /*1a3f0*/  FADD.FTZ R2, R144, R2 ;  /* 0x0000000290027221 */ /* 0x000fe80000010000 */
[C---:B----4-:R-:W-:Y:S04]  /*1a400*/  HMMA.16816.F32.BF16 R68, R140.reuse, R16, R68 ;  /* 0x000000108c44723c */ /* 0x050fe80000041844 */
[----:B------:R-:W-:Y:S01]  /*1a410*/  FADD.FTZ R236, R14, R2 ;  /* 0x000000020eec7221 */ /* 0x000fe20000010000 */
[----:B------:R-:W-:Y:S03]  /*1a420*/  MOV R14, R4 ;  /* 0x00000004000e7202 */ /* 0x000fe60000000f00 */
[----:B------:R-:W-:Y:S01]  /*1a430*/  HMMA.16816.F32.BF16 R72, R140, R18, R72 ;  /* 0x000000128c48723c */ /* 0x000fe20000041848 */
[----:B------:R-:W-:-:S07]  /*1a440*/  @P0 BRA `(.L_x_1058) ;  /* 0xffffcb7000000947 */ /* 0x000fce000383ffff */
.L_x_1047:
[----:B------:R-:W-:-:S13]  /*1a450*/  ISETP.GE.AND P0, PT, R212, R242, PT ;  /* 0x000000f2d400720c */ /* 0x000fda0003f06270 */
[----:B------:R-:W-:Y:S05]  /*1a460*/  @!P0 BRA `(.L_x_1059) ;  /* 0x0000469000008947 */ /* 0x000fea0003800000 */
[----:B------:R-:W-:Y:S02]  /*1a470*/  MOV R14, R8 ;  /* 0x00000008000e7202 */ /* 0x000fe40000000f00 */
[----:B------:R-:W-:Y:S02]  /*1a480*/  MOV R6, R5 ;  /* 0x0000000500067202 */ /* 0x000fe40000000f00 */
.L_x_1077:
[----:B------:R-:W-:Y:S04]  /*1a490*/  DEPBAR.LE SB0, 0x0 ;  /* 0x000080000000791a */ /* 0x000fe80000000000 */
[----:B------:R-:W-:Y:S01]  /*1a4a0*/  WARPSYNC 0xffffffff ;  /* 0xffffffff00007948 */ /* 0x000fe20003800000 */
[----:B------:R-:W-:Y:S01]  /*1a4b0*/  BAR.SYNC.DEFER_BLOCKING 0x0 ;  /* 0x0000000000007b1d */ /* 0x000fe20000010000 */
[----:B------:R-:W-:Y:S01]  /*1a4c0*/  SHF.R.S32.HI R2, RZ, 0x1f, R225 ;  /* 0x0000001fff027819 */ /* 0x000fe200000114e1 */
[----:B------:R-:W-:Y:S01]  /*1a4d0*/  IMAD.SHL.U32 R20, R76, 0x2, RZ ;  /* 0x000000024c147824 */ /* 0x000fe200078e00ff */
[----:B------:R-:W-:Y:S02]  /*1a4e0*/  SHF.R.S32.HI R5, RZ, 0x1f, R222 ;  /* 0x0000001fff057819 */ /* 0x000fe400000114de */
[C---:B------:R-:W-:Y:S01]  /*1a4f0*/  SHF.L.U64.HI R23, R211.reuse, 0x1, R238 ;  /* 0x00000001d3177819 */ /* 0x040fe200000102ee */
[----:B------:R-:W-:Y:S01]  /*1a500*/  IMAD R4, R2, c[0x0][0x208], RZ ;  /* 0x0000820002047a24 */ /* 0x000fe200078e02ff */
[----:B------:R-:W-:Y:S01]  /*1a510*/  SHF.L.U32 R22, R211, 0x1, RZ ;  /* 0x00000001d3167819 */ /* 0x000fe200000006ff */
[C---:B------:R-:W-:Y:S01]  /*1a520*/  IMAD.WIDE.U32 R2, R225.reuse, c[0x0][0x208], RZ ;  /* 0x00008200e1027a25 */ /* 0x040fe200078e00ff */
[----:B------:R-:W-:Y:S03]  /*1a530*/  SHF.L.U64.HI R21, R76, 0x1, R77 ;  /* 0x000000014c157819 */ /* 0x000fe6000001024d */
[----:B------:R-:W-:Y:S02]  /*1a540*/  IMAD R4, R225, c[0x0][0x20c], R4 ;  /* 0x00008300e1047a24 */ /* 0x000fe400078e0204 */
[----:B------:R-:W-:Y:S02]  /*1a550*/  IMAD R5, R5, c[0x0][0x218], RZ ;  /* 0x0000860005057a24 */ /* 0x000fe400078e02ff */
[----:B------:R-:W-:Y:S02]  /*1a560*/  IMAD.IADD R3, R3, 0x1, R4 ;  /* 0x0000000103037824 */ /* 0x000fe400078e0204 */
[C---:B------:R-:W-:Y:S02]  /*1a570*/  IMAD R5, R222.reuse, c[0x0][0x21c], R5 ;  /* 0x00008700de057a24 */ /* 0x040fe400078e0205 */
[----:B------:R-:W-:Y:S01]  /*1a580*/  IMAD.WIDE.U32 R2, R222, c[0x0][0x218], R2 ;  /* 0x00008600de027a25 */ /* 0x000fe200078e0002 */
[----:B------:R1:W2:Y:S04]  /*1a590*/  LDSM.16.M88.4 R16, [R188] ;  /* 0x00000000bc10783b */ /* 0x0002a80000000200 */
[----:B------:R-:W-:Y:S01]  /*1a5a0*/  IADD3 R2, P0, R248, R2, RZ ;  /* 0x00000002f8027210 */ /* 0x000fe20007f1e0ff */
[----:B------:R1:W3:Y:S03]  /*1a5b0*/  LDSM.16.M88.4 R24, [R188+0x800] ;  /* 0x00080000bc18783b */ /* 0x0002e60000000200 */
[----:B------:R-:W-:Y:S02]  /*1a5c0*/  IADD3.X R3, R247, R3, R5, P0, !PT ;  /* 0x00000003f7037210 */ /* 0x000fe400007fe405 */
[C---:B------:R-:W-:Y:S01]  /*1a5d0*/  LEA R5, P0, R2.reuse, c[0x0][0x1f8], 0x1 ;  /* 0x00007e0002057a11 */ /* 0x040fe200078008ff */
[----:B------:R1:W4:Y:S03]  /*1a5e0*/  LDSM.16.M88.4 R32, [R188+0x1000] ;  /* 0x00100000bc20783b */ /* 0x0003260000000200 */
[----:B------:R-:W-:Y:S01]  /*1a5f0*/  LEA.HI.X R4, R2, c[0x0][0x1fc], R3, 0x1, P0 ;  /* 0x00007f0002047a11 */ /* 0x000fe200000f0c03 */
        /* <DEDUP_REMOVED lines=9> */
[----:B------:R-:W-:-:S05]  /*1a690*/  BRA.DIV ~URZ, `(.L_x_1060) ;  /* 0x0000a7527f007947 */ /* 0x000fca000b800000 */
[----:B--23--:R2:W3:Y:S02]  /*1a6a0*/  SHFL.IDX PT, R28, R4, RZ, 0x181f ;  /* 0x00181fff041c7589 */ /* 0x00c4e400000e0000 */
.L_x_1165:
        /* <DEDUP_REMOVED lines=15> */
[C---:B------:R-:W-:Y:S01]  /*1a7a0*/  HMMA.16816.F32.BF16 R8, R132.reuse, R16, RZ ;  /* 0x000000108408723c */ /* 0x040fe200000418ff */
[----:B------:R-:W2:Y:S02]  /*1a7b0*/  SHFL.IDX PT, R2, R5, RZ, 0x181f ;  /* 0x00181fff05027589 */ /* 0x000ea400000e0000 */
[----:B------:R-:W-:Y:S05]  /*1a7c0*/  IADD3.X R53, RZ, R3, R23, P1, P0 ;  /* 0x00000003ff357210 */ /* 0x000fea0000fe0417 */
[C---:B------:R-:W-:Y:S01]  /*1a7d0*/  HMMA.16816.F32.BF16 R16, R132.reuse, R18, RZ ;  /* 0x000000128410723c */ /* 0x040fe200000418ff */
[----:B------:R-:W5:Y:S03]  /*1a7e0*/  SHFL.IDX PT, R3, R5, 0x1, 0x181f ;  /* 0x00381f0005037f89 */ /* 0x000f6600000e0000 */
[----:B--2---:R-:W-:Y:S04]  /*1a7f0*/  IADD3 R36, P0, R2, R20, RZ ;  /* 0x0000001402247210 */ /* 0x004fe80007f1e0ff */
[----:B---3--:R-:W-:Y:S04]  /*1a800*/  IADD3.X R37, R28, R21, RZ, P0, !PT ;  /* 0x000000151c257210 */ /* 0x008fe800007fe4ff */
[----:B------:R-:W-:Y:S01]  /*1a810*/  IADD3 R30, P0, R2, R22, RZ ;  /* 0x00000016021e7210 */ /* 0x000fe20007f1e0ff */
[----:B------:R2:W-:Y:S03]  /*1a820*/  LDGSTS.E.BYPASS.LTC128B.128 [R241+0x100], [R36.64], !P3 ;  /* 0x0010000024f17fae */ /* 0x0005e6000d901d48 */
[----:B------:R-:W-:Y:S02]  /*1a830*/  IADD3.X R31, R28, R23, RZ, P0, !PT ;  /* 0x000000171c1f7210 */ /* 0x000fe400007fe4ff */
[----:B-----5:R-:W-:Y:S04]  /*1a840*/  IADD3 R4, P0, R3, R20, RZ ;  /* 0x0000001403047210 */ /* 0x020fe80007f1e0ff */
[----:B------:R-:W-:Y:S01]  /*1a850*/  IADD3.X R5, R29, R21, RZ, P0, !PT ;  /* 0x000000151d057210 */ /* 0x000fe200007fe4ff */
[----:B------:R3:W-:Y:S01]  /*1a860*/  LDGSTS.E.BYPASS.LTC128B.128 [R241+0x3100], [R30.64], !P2 ;  /* 0x031000001ef17fae */ /* 0x0007e2000d101d48 */
[----:B------:R-:W-:Y:S04]  /*1a870*/  IADD3 R2, P0, R3, R22, RZ ;  /* 0x0000001603027210 */ /* 0x000fe80007f1e0ff */
[----:B------:R-:W-:Y:S02]  /*1a880*/  IADD3.X R3, R29, R23, RZ, P0, !PT ;  /* 0x000000171d037210 */ /* 0x000fe400007fe4ff */
[C---:B------:R-:W-:Y:S01]  /*1a890*/  HMMA.16816.F32.BF16 R20, R132.reuse, R24, RZ ;  /* 0x000000188414723c */ /* 0x040fe200000418ff */
[----:B------:R5:W-:Y:S01]  /*1a8a0*/  LDGSTS.E.BYPASS.LTC128B.128 [R241+0x1100], [R4.64], !P3 ;  /* 0x0110000004f17fae */ /* 0x000be2000d901d48 */
[----:B------:R-:W-:Y:S06]  /*1a8b0*/  ISETP.NE.U32.AND P0, PT, R38, RZ, PT ;  /* 0x000000ff2600720c */ /* 0x000fec0003f05070 */
[C---:B------:R-:W-:Y:S01]  /*1a8c0*/  HMMA.16816.F32.BF16 R24, R132.reuse, R26, RZ ;  /* 0x0000001a8418723c */ /* 0x040fe200000418ff */
[----:B------:R4:W-:Y:S08]  /*1a8d0*/  LDGSTS.E.BYPASS.LTC128B.128 [R241+0x4100], [R2.64], !P2 ;  /* 0x0410000002f17fae */ /* 0x0009f0000d101d48 */
[----:B------:R1:W-:Y:S01]  /*1a8e0*/  LDGSTS.E.BYPASS.LTC128B.128.ZFILL [R241+0x2100], [R44.64], P0 ;  /* 0x021000002cf17fae */ /* 0x0003e20008141d48 */
[----:B------:R-:W-:Y:S01]  /*1a8f0*/  ISETP.NE.U32.AND P0, PT, R39, RZ, PT ;  /* 0x000000ff2700720c */ /* 0x000fe20003f05070 */
[C---:B---34-:R-:W-:Y:S08]  /*1a900*/  HMMA.16816.F32.BF16 R28, R132.reuse, R32, RZ ;  /* 0x00000020841c723c */ /* 0x058ff000000418ff */
[C---:B------:R-:W-:Y:S04]  /*1a910*/  HMMA.16816.F32.BF16 R32, R132.reuse, R34, RZ ;  /* 0x000000228420723c */ /* 0x040fe800000418ff */
[----:B------:R3:W-:Y:S01]  /*1a920*/  LDGSTS.E.BYPASS.LTC128B.128.ZFILL [R241+0x5100], [R52.64], P0 ;  /* 0x0510000034f17fae */ /* 0x0007e20008141d48 */
[----:B------:R-:W-:Y:S03]  /*1a930*/  ISETP.GT.AND P0, PT, R212, R242, PT ;  /* 0x000000f2d400720c */ /* 0x000fe60003f04270 */
[C---:B-12---:R-:W-:Y:S04]  /*1a940*/  HMMA.16816.F32.BF16 R36, R132.reuse, R40, RZ ;  /* 0x000000288424723c */ /* 0x046fe800000418ff */
[----:B------:R-:W0:Y:S04]  /*1a950*/  LDGDEPBAR ;  /* 0x00000000000079af */ /* 0x000e280000000000 */
[C---:B------:R-:W-:Y:S08]  /*1a960*/  HMMA.16816.F32.BF16 R40, R132.reuse, R42, RZ ;  /* 0x0000002a8428723c */ /* 0x040ff000000418ff */
[C---:B------:R-:W-:Y:S08]  /*1a970*/  HMMA.16816.F32.BF16 R44, R132.reuse, R48, RZ ;  /* 0x00000030842c723c */ /* 0x040ff000000418ff */
[C---:B------:R-:W-:Y:S08]  /*1a980*/  HMMA.16816.F32.BF16 R48, R132.reuse, R50, RZ ;  /* 0x000000328430723c */ /* 0x040ff000000418ff */
[C---:B---3--:R-:W-:Y:S08]  /*1a990*/  HMMA.16816.F32.BF16 R52, R132.reuse, R56, RZ ;  /* 0x000000388434723c */ /* 0x048ff000000418ff */
        /* <DEDUP_REMOVED lines=60> */
[C---:B------:R-:W-:Y:S08]  /*1ad60*/  HMMA.16816.F32.BF16 R28, R172.reuse, R156, R28 ;  /* 0x0000009cac1c723c */ /* 0x040ff0000004181c */
[C---:B------:R-:W-:Y:S01]  /*1ad70*/  HMMA.16816.F32.BF16 R32, R172.reuse, R158, R32 ;  /* 0x0000009eac20723c */ /* 0x040fe20000041820 */
[----:B------:R-:W4:Y:S07]  /*1ad80*/  LDSM.16.M88.4 R156, [R195] ;  /* 0x00000000c39c783b */ /* 0x000f2e0000000200 */
        /* <DEDUP_REMOVED lines=27> */
[C---:B------:R-:W-:Y:S08]  /*1af40*/  HMMA.16816.F32.BF16 R8, R180.reuse, R156, R8 ;  /* 0x0000009cb408723c */ /* 0x040ff00000041808 */
[C---:B------:R-:W-:Y:S01]  /*1af50*/  HMMA.16816.F32.BF16 R16, R180.reuse, R158, R16 ;  /* 0x0000009eb410723c */ /* 0x040fe20000041810 */
[----:B------:R-:W4:Y:S07]  /*1af60*/  LDSM.16.M88.4 R156, [R103+0x5800] ;  /* 0x00580000679c783b */ /* 0x000f2e0000000200 */
        /* <DEDUP_REMOVED lines=29> */
[----:B--2---:R-:W-:Y:S08]  /*1b140*/  FMUL.FTZ R2, R16, c[0x0][0x320] ;  /* 0x0000c80010027a20 */ /* 0x004ff00000410000 */
[----:B------:R2:W2:Y:S01]  /*1b150*/  MUFU.TANH R216, R2 ;  /* 0x0000000200d87308 */ /* 0x0004a20000002400 */
[C---:B-1----:R-:W-:Y:S08]  /*1b160*/  HMMA.16816.F32.BF16 R28, R184.reuse, R8, R28 ;  /* 0x00000008b81c723c */ /* 0x042ff0000004181c */
[C---:B------:R-:W-:Y:S01]  /*1b170*/  HMMA.16816.F32.BF16 R32, R184.reuse, R10, R32 ;  /* 0x0000000ab820723c */ /* 0x040fe20000041820 */
[----:B------:R-:W-:Y:S03]  /*1b180*/  LDSM.16.M88.4 R8, [R15+0x2000] ;  /* 0x002000000f08783b */ /* 0x000fe60000000200 */
[----:B--2---:R-:W-:Y:S04]  /*1b190*/  FMUL.FTZ R2, R17, c[0x0][0x320] ;  /* 0x0000c80011027a20 */ /* 0x004fe80000410000 */
[----:B------:R1:W2:Y:S11]  /*1b1a0*/  MUFU.TANH R213, R2 ;  /* 0x0000000200d57308 */ /* 0x0002b60000002400 */
[----:B------:R-:W-:Y:S05]  /*1b1b0*/  @!UPT UIADD3 URZ, URZ, URZ, URZ ;  /* 0x0000003f3f3ff290 */ /* 0x000fea000fffe03f */
[----:B------:R-:W-:Y:S04]  /*1b1c0*/  FMUL.FTZ R3, R35, c[0x0][0x320] ;  /* 0x0000c80023037a20 */ /* 0x000fe80000410000 */
[----:B------:R-:W2:Y:S01]  /*1b1d0*/  MUFU.TANH R157, R3 ;  /* 0x00000003009d7308 */ /* 0x000ea20000002400 */
[----:B-1----:R-:W-:Y:S02]  /*1b1e0*/  FMUL.FTZ R2, R18, c[0x0][0x320] ;  /* 0x0000c80012027a20 */ /* 0x002fe40000410000 */
[----:B------:R-:W1:Y:S07]  /*1b1f0*/  LDSM.16.M88.4 R16, [R15+0x1800] ;  /* 0x001800000f10783b */ /* 0x000e6e0000000200 */
[----:B------:R2:W1:Y:S02]  /*1b200*/  MUFU.TANH R221, R2 ;  /* 0x0000000200dd7308 */ /* 0x0004640000002400 */
[----:B--2---:R-:W-:Y:S08]  /*1b210*/  FMUL.FTZ R2, R20, c[0x0][0x320] ;  /* 0x0000c80014027a20 */ /* 0x004ff00000410000 */
[----:B------:R2:W2:Y:S01]  /*1b220*/  MUFU.TANH R161, R2 ;  /* 0x0000000200a17308 */ /* 0x0004a20000002400 */
[C---:B-1----:R-:W-:Y:S08]  /*1b230*/  HMMA.16816.F32.BF16 R36, R184.reuse, R16, R36 ;  /* 0x00000010b824723c */ /* 0x042ff00000041824 */
[C---:B------:R-:W-:Y:S01]  /*1b240*/  HMMA.16816.F32.BF16 R40, R184.reuse, R18, R40 ;  /* 0x00000012b828723c */ /* 0x040fe20000041828 */
[----:B------:R-:W1:Y:S01]  /*1b250*/  LDSM.16.M88.4 R16, [R15+0x2800] ;  /* 0x002800000f10783b */ /* 0x000e620000000200 */
[----:B------:R-:W-:Y:S04]  /*1b260*/  DEPBAR.LE SB0, 0x0 ;  /* 0x000080000000791a */ /* 0x000fe80000000000 */
[----:B--2---:R-:W-:Y:S02]  /*1b270*/  FMUL.FTZ R2, R21, c[0x0][0x320] ;  /* 0x0000c80015027a20 */ /* 0x004fe40000410000 */
[C---:B------:R-:W-:Y:S02]  /*1b280*/  HMMA.16816.F32.BF16 R44, R184.reuse, R8, R44 ;  /* 0x00000008b82c723c */ /* 0x040fe4000004182c */
[----:B------:R2:W1:Y:S01]  /*1b290*/  MUFU.TANH R160, R2 ;  /* 0x0000000200a07308 */ /* 0x0004620000002400 */
[----:B------:R-:W-:Y:S05]  /*1b2a0*/  BAR.SYNC.DEFER_BLOCKING 0x0 ;  /* 0x0000000000007b1d */ /* 0x000fea0000010000 */
[C---:B------:R-:W-:Y:S08]  /*1b2b0*/  HMMA.16816.F32.BF16 R48, R184.reuse, R10, R48 ;  /* 0x0000000ab830723c */ /* 0x040ff00000041830 */
[----:B-----5:R-:W-:Y:S04]  /*1b2c0*/  FMUL.FTZ R4, R42, c[0x0][0x320] ;  /* 0x0000c8002a047a20 */ /* 0x020fe80000410000 */
[----:B------:R-:W3:Y:S01]  /*1b2d0*/  MUFU.TANH R148, R4 ;  /* 0x0000000400947308 */ /* 0x000ee20000002400 */
[----:B------:R-:W-:Y:S02]  /*1b2e0*/  FMUL.FTZ R3, R43, c[0x0][0x320] ;  /* 0x0000c8002b037a20 */ /* 0x000fe40000410000 */
[----:B--2---:R-:W-:Y:S07]  /*1b2f0*/  FMUL.FTZ R2, R22, c[0x0][0x320] ;  /* 0x0000c80016027a20 */ /* 0x004fee0000410000 */
        /* <DEDUP_REMOVED lines=72> */
[----:B------:R-:W3:Y:S01]  /*1b780*/  LDL R227, [R1+0x10] ;  /* 0x0000100001e37983 */ /* 0x000ee20000100800 */
[----:B------:R-:W-:Y:S01]  /*1b790*/  IMAD.MOV.U32 R222, RZ, RZ, RZ ;  /* 0x000000ffffde7224 */ /* 0x000fe200078e00ff */
[----:B------:R-:W-:Y:S01]  /*1b7a0*/  ISETP.GT.AND P4, PT, R0, 0x5f, PT ;  /* 0x0000005f0000780c */ /* 0x000fe20003f84270 */
[----:B------:R-:W-:Y:S01]  /*1b7b0*/  IMAD.SHL.U32 R10, R211, 0x2, RZ ;  /* 0x00000002d30a7824 */ /* 0x000fe200078e00ff */
[----:B------:R-:W4:Y:S01]  /*1b7c0*/  LDL.64 R230, [R1] ;  /* 0x0000000001e67983 */ /* 0x000f220000100a00 */
[----:B------:R-:W-:Y:S02]  /*1b7d0*/  ISETP.NE.AND P5, PT, R229, 0x1, PT ;  /* 0x00000001e500780c */ /* 0x000fe40003fa5270 */
[----:B------:R-:W-:Y:S02]  /*1b7e0*/  SHF.L.U64.HI R11, R211, 0x1, R238 ;  /* 0x00000001d30b7819 */ /* 0x000fe400000102ee */
[----:B------:R-:W-:Y:S01]  /*1b7f0*/  SHF.L.U64.HI R9, R76, 0x1, R77 ;  /* 0x000000014c097819 */ /* 0x000fe2000001024d */
[----:B------:R-:W5:Y:S01]  /*1b800*/  LDL R226, [R1+0x8] ;  /* 0x0000080001e27983 */ /* 0x000f620000100800 */
[----:B---3--:R-:W-:Y:S05]  /*1b810*/  IMAD R3, R212, 0x60, R227 ;  /* 0x00000060d4037824 */ /* 0x008fea00078e02e3 */
[----:B------:R-:W-:Y:S05]  /*1b820*/  IADD3 R3, R3, -0x60, R0 ;  /* 0xffffffa003037810 */ /* 0x000fea0007ffe000 */
[----:B------:R-:W-:Y:S04]  /*1b830*/  @P5 IMAD.HI.U32 R4, R3, c[0x0][0x2bc], RZ ;  /* 0x0000af0003045a27 */ /* 0x000fe800078e00ff */
[--C-:B--2---:R-:W-:Y:S01]  /*1b840*/  IMAD.MOV.U32 R2, RZ, RZ, R3.reuse ;  /* 0x000000ffff027224 */ /* 0x104fe200078e0003 */
[----:B------:R-:W-:Y:S04]  /*1b850*/  @P5 SHF.R.U32.HI R2, RZ, c[0x0][0x2c0], R4 ;  /* 0x0000b000ff025a19 */ /* 0x000fe80000011604 */
[C---:B----4-:R-:W-:Y:S04]  /*1b860*/  @!P4 IADD3 R5, P0, R2.reuse, R230, RZ ;  /* 0x000000e60205c210 */ /* 0x050fe80007f1e0ff */
[----:B-----5:R-:W-:Y:S01]  /*1b870*/  @!P4 LEA.HI.X.SX32 R8, R2, R226, 0x1, P0 ;  /* 0x000000e20208c211 */ /* 0x020fe200000f0eff */
[----:B------:R-:W-:Y:S01]  /*1b880*/  IMAD.MOV R2, RZ, RZ, -R2 ;  /* 0x000000ffff027224 */ /* 0x000fe200078e0a02 */
[C---:B------:R-:W-:Y:S03]  /*1b890*/  @!P4 LEA R4, P0, R5.reuse, c[0x0][0x2a0], 0x2 ;  /* 0x0000a8000504ca11 */ /* 0x040fe600078010ff */
[----:B------:R-:W-:Y:S01]  /*1b8a0*/  IMAD R225, R2, c[0x0][0x2b8], R3 ;  /* 0x0000ae0002e17a24 */ /* 0x000fe200078e0203 */
[----:B------:R-:W-:Y:S01]  /*1b8b0*/  @!P4 LEA.HI.X R5, R5, c[0x0][0x2a4], R8, 0x2, P0 ;  /* 0x0000a9000505ca11 */ /* 0x000fe200000f1408 */
[----:B------:R-:W-:Y:S03]  /*1b8c0*/  IMAD.SHL.U32 R8, R76, 0x2, RZ ;  /* 0x000000024c087824 */ /* 0x000fe600078e00ff */
[----:B------:R-:W-:Y:S01]  /*1b8d0*/  SHF.R.S32.HI R2, RZ, 0x1f, R225 ;  /* 0x0000001fff027819 */ /* 0x000fe200000114e1 */
[----:B------:R2:W3:Y:S04]  /*1b8e0*/  @!P4 LDG.E R222, [R4.64] ;  /* 0x0000000804dec981 */ /* 0x0004e8000c1e1900 */
[----:B--2---:R-:W-:Y:S02]  /*1b8f0*/  IMAD R4, R2, c[0x0][0x1e0], RZ ;  /* 0x0000780002047a24 */ /* 0x004fe400078e02ff */
[C---:B------:R-:W-:Y:S04]  /*1b900*/  IMAD.WIDE.U32 R2, R225.reuse, c[0x0][0x1e0], RZ ;  /* 0x00007800e1027a25 */ /* 0x040fe800078e00ff */
[----:B------:R-:W-:Y:S04]  /*1b910*/  IMAD R4, R225, c[0x0][0x1e4], R4 ;  /* 0x00007900e1047a24 */ /* 0x000fe800078e0204 */
[----:B------:R-:W-:Y:S01]  /*1b920*/  IMAD.IADD R3, R3, 0x1, R4 ;  /* 0x0000000103037824 */ /* 0x000fe200078e0204 */
[----:B---3--:R-:W-:Y:S03]  /*1b930*/  SHF.R.S32.HI R4, RZ, 0x1f, R222 ;  /* 0x0000001fff047819 */ /* 0x008fe600000114de */
        /* <DEDUP_REMOVED lines=9> */
.L_x_1166:
[----:B------:R-:W-:-:S05]  /*1b9d0*/  BRA.DIV ~URZ, `(.L_x_1064) ;  /* 0x000094e27f007947 */ /* 0x000fca000b800000 */
[----:B------:R-:W4:Y:S02]  /*1b9e0*/  SHFL.IDX PT, R2, R5, RZ, 0x181f ;  /* 0x00181fff05027589 */ /* 0x000f2400000e0000 */
[----:B----4-:R-:W-:Y:S05]  /*1b9f0*/  IADD3 R16, P0, R2, R8, RZ ;  /* 0x0000000802107210 */ /* 0x010fea0007f1e0ff */
[----:B---3--:R-:W-:Y:S01]  /*1ba00*/  IMAD.X R17, R18, 0x1, R9, P0 ;  /* 0x0000000112117824 */ /* 0x008fe200000e0609 */
[----:B------:R-:W-:Y:S04]  /*1ba10*/  IADD3 R2, P0, R2, R10, RZ ;  /* 0x0000000a02027210 */ /* 0x000fe80007f1e0ff */
[----:B------:R-:W-:Y:S01]  /*1ba20*/  @!PT LDS RZ, [RZ] ;  /* 0x00000000fffff984 */ /* 0x000fe20000000800 */
[----:B------:R-:W-:Y:S01]  /*1ba30*/  @!PT LDS RZ, [RZ] ;  /* 0x00000000fffff984 */ /* 0x000fe20000000800 */
[----:B------:R3:W-:Y:S01]  /*1ba40*/  LDGSTS.E.BYPASS.LTC128B.128 [R210+0x8100], [R16.64], !P3 ;  /* 0x0810000010d27fae */ /* 0x0007e2000d901d48 */
[----:B------:R-:W-:Y:S05]  /*1ba50*/  IMAD.X R3, R18, 0x1, R11, P0 ;  /* 0x0000000112037824 */ /* 0x000fea00000e060b */
[----:B------:R4:W-:Y:S04]  /*1ba60*/  LDGSTS.E.BYPASS.LTC128B.128 [R210+0xb100], [R2.64], !P2 ;  /* 0x0b10000002d27fae */ /* 0x0009e8000d101d48 */
[----:B----4-:R-:W3:Y:S04]  /*1ba70*/  SHFL.IDX PT, R2, R5, 0x1, 0x181f ;  /* 0x00381f0005027f89 */ /* 0x010ee800000e0000 */
[----:B------:R-:W4:Y:S04]  /*1ba80*/  SHFL.IDX PT, R3, R4, 0x1, 0x181f ;  /* 0x00381f0004037f89 */ /* 0x000f2800000e0000 */
[----:B--2---:R-:W2:Y:S04]  /*1ba90*/  SHFL.IDX PT, R4, R4, 0x2, 0x181f ;  /* 0x00581f0004047f89 */ /* 0x004ea800000e0000 */
[----:B------:R-:W1:Y:S01]  /*1baa0*/  SHFL.IDX PT, R5, R5, 0x2, 0x181f ;  /* 0x00581f0005057f89 */ /* 0x000e6200000e0000 */
[C---:B---3--:R-:W-:Y:S05]  /*1bab0*/  IADD3 R16, P0, R2.reuse, R8, RZ ;  /* 0x0000000802107210 */ /* 0x048fea0007f1e0ff */
[C---:B----4-:R-:W-:Y:S01]  /*1bac0*/  IMAD.X R17, R3.reuse, 0x1, R9, P0 ;  /* 0x0000000103117824 */ /* 0x050fe200000e0609 */
[----:B------:R-:W-:Y:S04]  /*1bad0*/  IADD3 R2, P0, R2, R10, RZ ;  /* 0x0000000a02027210 */ /* 0x000fe80007f1e0ff */
[----:B------:R3:W-:Y:S01]  /*1bae0*/  LDGSTS.E.BYPASS.LTC128B.128 [R210+0x9100], [R16.64], !P3 ;  /* 0x0910000010d27fae */ /* 0x0007e2000d901d48 */
[----:B------:R-:W-:Y:S05]  /*1baf0*/  IMAD.X R3, R3, 0x1, R11, P0 ;  /* 0x0000000103037824 */ /* 0x000fea00000e060b */
[----:B------:R3:W-:Y:S03]  /*1bb00*/  LDGSTS.E.BYPASS.LTC128B.128 [R210+0xc100], [R2.64], !P2 ;  /* 0x0c10000002d27fae */ /* 0x0007e6000d101d48 */
.L_x_1167:
[C---:B-123--:R-:W-:Y:S05]  /*1bb10*/  IADD3 R2, P0, R5.reuse, R8, RZ ;  /* 0x0000000805027210 */ /* 0x04efea0007f1e0ff */
[C---:B------:R-:W-:Y:S05]  /*1bb20*/  IMAD.X R3, R4.reuse, 0x1, R9, P0 ;  /* 0x0000000104037824 */ /* 0x040fea00000e0609 */
[----:B------:R-:W-:Y:S01]  /*1bb30*/  @!PT LDS RZ, [RZ] ;  /* 0x00000000fffff984 */ /* 0x000fe20000000800 */
[----:B------:R-:W-:Y:S01]  /*1bb40*/  @!PT LDS RZ, [RZ] ;  /* 0x00000000fffff984 */ /* 0x000fe20000000800 */
[----:B------:R-:W-:Y:S01]  /*1bb50*/  @!PT LDS RZ, [RZ] ;  /* 0x00000000fffff984 */ /* 0x000fe20000000800 */
[----:B------:R1:W-:Y:S02]  /*1bb60*/  LDGSTS.E.BYPASS.LTC128B.128 [R210+0xa100], [R2.64], !P3 ;  /* 0x0a10000002d27fae */ /* 0x0003e4000d901d48 */
[----:B-1----:R-:W-:Y:S05]  /*1bb70*/  IADD3 R2, P0, R5, R10, RZ ;  /* 0x0000000a05027210 */ /* 0x002fea0007f1e0ff */
[----:B------:R-:W-:Y:S05]  /*1bb80*/  IMAD.X R3, R4, 0x1, R11, P0 ;  /* 0x0000000104037824 */ /* 0x000fea00000e060b */
[----:B------:R1:W-:Y:S03]  /*1bb90*/  LDGSTS.E.BYPASS.LTC128B.128 [R210+0xd100], [R2.64], !P2 ;  /* 0x0d10000002d27fae */ /* 0x0003e6000d101d48 */
.L_x_1062:
[----:B---34-:R-:W-:Y:S05]  /*1bba0*/  BSYNC B0 ;  /* 0x0000000000007941 */ /* 0x018fea0003800000 */
.L_x_1061:
[----:B------:R-:W-:Y:S01]  /*1bbb0*/  LOP3.LUT R11, RZ, c[0x0][0x324], RZ, 0x33, !PT ;  /* 0x0000c900ff0b7a12 */ /* 0x000fe200078e33ff */
[----:B-1----:R-:W3:Y:S01]  /*1bbc0*/  LDL R3, [R1+0xc] ;  /* 0x00000c0001037983 */ /* 0x002ee20000100800 */
[----:B------:R-:W-:Y:S03]  /*1bbd0*/  IMAD.MOV.U32 R4, RZ, RZ, c[0x0][0x2c4] ;  /* 0x0000b100ff047624 */ /* 0x000fe600078e00ff */
[----:B--2---:R-:W3:Y:S02]  /*1bbe0*/  LDL R2, [R1+0x14] ;  /* 0x0000140001027983 */ /* 0x004ee40000100800 */
[----:B------:R-:W-:Y:S01]  /*1bbf0*/  ISETP.NE.AND P0, PT, R4, 0x1, PT ;  /* 0x000000010400780c */ /* 0x000fe20003f05270 */
[----:B------:R-:W-:Y:S01]  /*1bc00*/  IMAD R4, R212, -0x60, RZ ;  /* 0xffffffa0d4047824 */ /* 0x000fe200078e02ff */
[----:B------:R-:W0:Y:S01]  /*1bc10*/  LDGDEPBAR ;  /* 0x00000000000079af */ /* 0x000e220000000000 */
[----:B---3--:R-:W-:Y:S10]  /*1bc20*/  IMAD.IADD R8, R2, 0x1, R3 ;  /* 0x0000000102087824 */ /* 0x008ff400078e0203 */
[----:B------:R-:W-:Y:S05]  /*1bc30*/  @P0 IMAD.HI.U32 R2, R8, c[0x0][0x2c8], RZ ;  /* 0x0000b20008020a27 */ /* 0x000fea00078e00ff */
[----:B------:R-:W-:Y:S02]  /*1bc40*/  @P0 SHF.R.U32.HI R8, RZ, c[0x0][0x2cc], R2 ;  /* 0x0000b300ff080a19 */ /* 0x000fe40000011602 */
[----:B------:R-:W-:Y:S04]  /*1bc50*/  IADD3 R2, -R245, 0x1, R4 ;  /* 0x00000001f5027810 */ /* 0x000fe80007ffe104 */
[----:B------:R-:W-:Y:S04]  /*1bc60*/  IADD3 R9, -R243, R2, R244 ;  /* 0x00000002f3097210 */ /* 0x000fe80007ffe1f4 */
[----:B------:R-:W-:Y:S01]  /*1bc70*/  IADD3 R10, R9, c[0x0][0x328], RZ ;  /* 0x0000ca00090a7a10 */ /* 0x000fe20007ffe0ff */
[----:B------:R-:W-:-:S05]  /*1bc80*/  BRA.DIV ~URZ, `(.L_x_1065) ;  /* 0x000095227f007947 */ /* 0x000fca000b800000 */
[----:B------:R1:W2:Y:S02]  /*1bc90*/  SHFL.IDX PT, R5, R8, RZ, 0x1c1f ;  /* 0x001c1fff08057589 */ /* 0x0002a400000e0000 */
.L_x_1168:
        /* <DEDUP_REMOVED lines=19> */
.L_x_1068:
[----:B------:R-:W-:Y:S04]  /*1bdd0*/  MOV R11, c[0x0][0x32c] ;  /* 0x0000cb00000b7a02 */ /* 0x000fe80000000f00 */
[----:B------:R-:W-:Y:S11]  /*1bde0*/  ISETP.NE.AND P0, PT, R11, 0x1, PT ;  /* 0x000000010b00780c */ /* 0x000ff60003f05270 */
[----:B------:R-:W-:Y:S02]  /*1bdf0*/  @!UPT UIADD3 URZ, URZ, URZ, URZ ;  /* 0x0000003f3f3ff290 */ /* 0x000fe4000fffe03f */
[----:B------:R-:W-:Y:S05]  /*1be00*/  @P0 IMAD.HI.U32 R11, R5, c[0x0][0x330], RZ ;  /* 0x0000cc00050b0a27 */ /* 0x000fea00078e00ff */
[----:B------:R-:W-:Y:S02]  /*1be10*/  @P0 SHF.R.U32.HI R5, RZ, c[0x0][0x334], R11 ;  /* 0x0000cd00ff050a19 */ /* 0x000fe4000001160b */
.L_x_1069:
[----:B------:R-:W-:Y:S05]  /*1be20*/  BSYNC B0 ;  /* 0x0000000000007941 */ /* 0x000fea0003800000 */
.L_x_1067:
[----:B------:R-:W-:Y:S04]  /*1be30*/  IMAD.IADD R11, R4, 0x1, -R245 ;  /* 0x00000001040b7824 */ /* 0x000fe800078e0af5 */
[----:B------:R-:W-:Y:S05]  /*1be40*/  IMAD R5, R5, c[0x0][0x32c], R11 ;  /* 0x0000cb0005057a24 */ /* 0x000fea00078e020b */
[----:B------:R-:W-:Y:S02]  /*1be50*/  IMNMX R2, R2, R5, !PT ;  /* 0x0000000502027217 */ /* 0x000fe40007800200 */
[----:B------:R-:W-:Y:S04]  /*1be60*/  IADD3 R5, R5, c[0x0][0x32c], RZ ;  /* 0x0000cb0005057a10 */ /* 0x000fe80007ffe0ff */
[----:B------:R-:W-:Y:S02]  /*1be70*/  IMNMX R3, R3, R5, PT ;  /* 0x0000000503037217 */ /* 0x000fe40003800200 */
.L_x_1066:
        /* <DEDUP_REMOVED lines=135> */
.L_x_1169:
        /* <DEDUP_REMOVED lines=19> */
.L_x_1073:
[----:B-12---:R-:W-:Y:S04]  /*1c820*/  MOV R8, c[0x0][0x32c] ;  /* 0x0000cb0000087a02 */ /* 0x006fe80000000f00 */
[----:B------:R-:W-:Y:S11]  /*1c830*/  ISETP.NE.AND P0, PT, R8, 0x1, PT ;  /* 0x000000010800780c */ /* 0x000ff60003f05270 */
[----:B------:R-:W-:Y:S02]  /*1c840*/  @!UPT UIADD3 URZ, URZ, URZ, URZ ;  /* 0x0000003f3f3ff290 */ /* 0x000fe4000fffe03f */
[----:B------:R-:W-:Y:S05]  /*1c850*/  @P0 IMAD.HI.U32 R8, R5, c[0x0][0x330], RZ ;  /* 0x0000cc0005080a27 */ /* 0x000fea00078e00ff */
[----:B------:R-:W-:Y:S02]  /*1c860*/  @P0 SHF.R.U32.HI R5, RZ, c[0x0][0x334], R8 ;  /* 0x0000cd00ff050a19 */ /* 0x000fe40000011608 */
.L_x_1074:
[----:B------:R-:W-:Y:S05]  /*1c870*/  BSYNC B0 ;  /* 0x0000000000007941 */ /* 0x000fea0003800000 */
.L_x_1072:
[----:B------:R-:W-:Y:S04]  /*1c880*/  IMAD.IADD R4, R4, 0x1, -R245 ;  /* 0x0000000104047824 */ /* 0x000fe800078e0af5 */
[----:B------:R-:W-:Y:S05]  /*1c890*/  IMAD R5, R5, c[0x0][0x32c], R4 ;  /* 0x0000cb0005057a24 */ /* 0x000fea00078e0204 */
[----:B------:R-:W-:Y:S02]  /*1c8a0*/  IMNMX R2, R2, R5, !PT ;  /* 0x0000000502027217 */ /* 0x000fe40007800200 */
[----:B------:R-:W-:Y:S04]  /*1c8b0*/  IADD3 R5, R5, c[0x0][0x32c], RZ ;  /* 0x0000cb0005057a10 */ /* 0x000fe80007ffe0ff */
[----:B------:R-:W-:Y:S02]  /*1c8c0*/  IMNMX R3, R3, R5, PT ;  /* 0x0000000503037217 */ /* 0x000fe40003800200 */
.L_x_1071:
        /* <DEDUP_REMOVED lines=140> */
.L_x_1170:
[----:B-12---:R-:W-:Y:S01]  /*1d190*/  FMNMX.FTZ R4, R4, R2, !PT ;  /* 0x0000000204047209 */ /* 0x006fe20007810000 */
[----:B------:R-:W-:-:S05]  /*1d1a0*/  BRA.DIV ~URZ, `(.L_x_1076) ;  /* 0x000081327f007947 */ /* 0x000fca000b800000 */
[----:B------:R-:W1:Y:S02]  /*1d1b0*/  SHFL.BFLY PT, R2, R4, 0x1, 0x1f ;  /* 0x0c201f0004027f89 */ /* 0x000e6400000e0000 */
[----:B-1----:R-:W-:Y:S02]  /*1d1c0*/  FMNMX.FTZ R5, R4, R2, !PT ;  /* 0x0000000204057209 */ /* 0x002fe40007810000 */
[----:B------:R-:W1:Y:S02]  /*1d1d0*/  SHFL.BFLY PT, R2, R8, 0x2, 0x1f ;  /* 0x0c401f0008027f89 */ /* 0x000e6400000e0000 */
[----:B-1----:R-:W-:Y:S05]  /*1d1e0*/  FMNMX.FTZ R4, R8, R2, !PT ;  /* 0x0000000208047209 */ /* 0x002fea0007810000 */
[----:B------:R1:W2:Y:S02]  /*1d1f0*/  SHFL.BFLY PT, R2, R4, 0x1, 0x1f ;  /* 0x0c201f0004027f89 */ /* 0x0002a400000e0000 */
.L_x_1171:
        /* <DEDUP_REMOVED lines=47> */
[----:B------:R-:W-:Y:S01]  /*1d4f0*/  ISETP.GT.AND P0, PT, R212, R242, PT ;  /* 0x000000f2d400720c */ /* 0x000fe20003f04270 */
[----:B------:R-:W-:Y:S02]  /*1d500*/  FMUL.FTZ R3, R3, c[0x0][0x2d0] ;  /* 0x0000b40003037a20 */ /* 0x000fe40000410000 */
        /* <DEDUP_REMOVED lines=342> */
[----:B------:R-:W-:Y:S01]  /*1ea70*/  FADD.FTZ R3, R144, R2 ;  /* 0x0000000290037221 */ /* 0x000fe20000010000 */
[----:B------:R-:W-:Y:S03]  /*1ea80*/  IADD3 R2, R212, -0x1, RZ ;  /* 0xffffffffd4027810 */ /* 0x000fe60007ffe0ff */
[C---:B----4-:R-:W-:Y:S04]  /*1ea90*/  HMMA.16816.F32.BF16 R68, R140.reuse, R16, R68 ;  /* 0x000000108c44723c */ /* 0x050fe80000041844 */
[----:B------:R-:W-:Y:S01]  /*1eaa0*/  FADD.FTZ R236, R6, R3 ;  /* 0x0000000306ec7221 */ /* 0x000fe20000010000 */
[----:B------:R-:W-:Y:S02]  /*1eab0*/  MOV R212, R2 ;  /* 0x0000000200d47202 */ /* 0x000fe40000000f00 */
[----:B------:R-:W-:Y:S01]  /*1eac0*/  MOV R6, R5 ;  /* 0x0000000500067202 */ /* 0x000fe20000000f00 */
[----:B------:R-:W-:Y:S01]  /*1ead0*/  HMMA.16816.F32.BF16 R72, R140, R18, R72 ;  /* 0x000000128c48723c */ /* 0x000fe20000041848 */
[----:B------:R-:W-:Y:S07]  /*1eae0*/  @!UPT UIADD3 URZ, URZ, URZ, URZ ;  /* 0x0000003f3f3ff290 */ /* 0x000fee000fffe03f */
[----:B------:R-:W-:-:S11]  /*1eaf0*/  @P0 BRA `(.L_x_1077) ;  /* 0xffffb99000000947 */ /* 0x000fd6000383ffff */
.L_x_1059:
[----:B------:R-:W-:Y:S05]  /*1eb00*/  BRA.DIV ~URZ, `(.L_x_1078) ;  /* 0x000068b27f007947 */ /* 0x000fea000b800000 */
[----:B------:R1:W2:Y:S02]  /*1eb10*/  SHFL.BFLY PT, R2, R228, 0x2, 0x1f ;  /* 0x0c401f00e4027f89 */ /* 0x0002a400000e0000 */
.L_x_1172:
[----:B--2---:R-:W-:Y:S01]  /*1eb20*/  FADD.FTZ R6, R2, R228 ;  /* 0x000000e402067221 */ /* 0x004fe20000010000 */
[----:B------:R-:W-:Y:S05]  /*1eb30*/  BRA.DIV ~URZ, `(.L_x_1079) ;  /* 0x000068e27f007947 */ /* 0x000fea000b800000 */
[----:B------:R-:W2:Y:S04]  /*1eb40*/  SHFL.BFLY PT, R2, R236, 0x2, 0x1f ;  /* 0x0c401f00ec027f89 */ /* 0x000ea800000e0000 */
[----:B------:R-:W3:Y:S01]  /*1eb50*/  SHFL.BFLY PT, R3, R6, 0x1, 0x1f ;  /* 0x0c201f0006037f89 */ /* 0x000ee200000e0000 */
[----:B--2---:R-:W-:-:S02]  /*1eb60*/  FADD.FTZ R4, R2, R236 ;  /* 0x000000ec02047221 */ /* 0x004fc40000010000 */
[----:B---3--:R-:W-:-:S03]  /*1eb70*/  FADD.FTZ R6, R6, R3 ;  /* 0x0000000306067221 */ /* 0x008fc60000010000 */
[----:B------:R2:W3:Y:S04]  /*1eb80*/  SHFL.BFLY PT, R2, R4, 0x1, 0x1f ;  /* 0x0c201f0004027f89 */ /* 0x0004e800000e0000 */
.L_x_1173:
[----:B------:R-:W-:Y:S01]  /*1eb90*/  FSETP.NE.FTZ.AND P1, PT, R6, RZ, PT ;  /* 0x000000ff0600720b */ /* 0x000fe20003f35000 */
[----:B--23--:R-:W-:Y:S01]  /*1eba0*/  FADD.FTZ R4, R2, R4 ;  /* 0x0000000402047221 */ /* 0x00cfe20000010000 */
[----:B------:R-:W-:Y:S02]  /*1ebb0*/  MOV R3, RZ ;  /* 0x000000ff00037202 */ /* 0x000fe40000000f00 */
[----:B------:R-:W-:Y:S02]  /*1ebc0*/  MOV R2, RZ ;  /* 0x000000ff00027202 */ /* 0x000fe40000000f00 */
[----:B------:R-:W-:Y:S02]  /*1ebd0*/  FSETP.NE.FTZ.AND P0, PT, R4, RZ, PT ;  /* 0x000000ff0400720b */ /* 0x000fe40003f15000 */
[----:B------:R-:W-:Y:S02]  /*1ebe0*/  MOV R25, 0xff800000 ;  /* 0xff80000000197802 */ /* 0x000fe40000000f00 */
[----:B------:R-:W-:-:S03]  /*1ebf0*/  MOV R24, 0xff800000 ;  /* 0xff80000000187802 */ /* 0x000fc60000000f00 */
[----:B------:R-:W2:Y:S08]  /*1ec00*/  @P1 MUFU.RCP R3, R6 ;  /* 0x0000000600031308 */ /* 0x000eb00000001000 */
[----:B------:R3:W4:Y:S01]  /*1ec10*/  @P1 MUFU.LG2 R9, R6 ;  /* 0x0000000600091308 */ /* 0x0007220000000c00 */
[----:B--2---:R-:W-:-:S07]  /*1ec20*/  FMUL.FTZ R46, R3, R84 ;  /* 0x00000054032e7220 */ /* 0x004fce0000410000 */
[----:B------:R-:W2:Y:S01]  /*1ec30*/  @P0 MUFU.RCP R2, R4 ;  /* 0x0000000400020308 */ /* 0x000ea20000001000 */
[C---:B------:R-:W-:Y:S02]  /*1ec40*/  FMUL.FTZ R47, R3.reuse, R85 ;  /* 0x00000055032f7220 */ /* 0x040fe40000410000 */
[C---:B------:R-:W-:Y:S02]  /*1ec50*/  FMUL.FTZ R54, R3.reuse, R128 ;  /* 0x0000008003367220 */ /* 0x040fe40000410000 */
[C---:B------:R-:W-:Y:S02]  /*1ec60*/  FMUL.FTZ R55, R3.reuse, R129 ;  /* 0x0000008103377220 */ /* 0x040fe40000410000 */
[C---:B------:R-:W-:Y:S01]  /*1ec70*/  FMUL.FTZ R30, R3.reuse, R124 ;  /* 0x0000007c031e7220 */ /* 0x040fe20000410000 */
[----:B---3--:R-:W-:Y:S01]  /*1ec80*/  @P1 MOV R6, 0x3f317218 ;  /* 0x3f31721800061802 */ /* 0x008fe20000000f00 */
        /* <DEDUP_REMOVED lines=28> */
[----:B----4-:R-:W-:Y:S02]  /*1ee50*/  @P1 FMUL.FTZ R9, R9, 0.69314718246459960938 ;  /* 0x3f31721809091820 */ /* 0x010fe40000410000 */
[----:B------:R-:W-:Y:S02]  /*1ee60*/  @P1 FMUL.FTZ R6, R6, c[0x0][0x2d0] ;  /* 0x0000b40006061a20 */ /* 0x000fe40000410000 */
[----:B--2---:R-:W-:Y:S02]  /*1ee70*/  FMUL.FTZ R80, R2, R90 ;  /* 0x0000005a02507220 */ /* 0x004fe40000410000 */
[----:B------:R-:W-:Y:S01]  /*1ee80*/  @P1 FFMA.FTZ R25, R6, R5, R9 ;  /* 0x0000000506191223 */ /* 0x000fe20000010009 */
[----:B------:R-:W-:Y:S01]  /*1ee90*/  MOV R5, 0x1 ;  /* 0x0000000100057802 */ /* 0x000fe20000000f00 */
[----:B------:R-:W-:-:S02]  /*1eea0*/  FMUL.FTZ R81, R2, R91 ;  /* 0x0000005b02517220 */ /* 0x000fc40000410000 */
[C---:B------:R-:W-:Y:S02]  /*1eeb0*/  FMUL.FTZ R90, R2.reuse, R82 ;  /* 0x00000052025a7220 */ /* 0x040fe40000410000 */
[C---:B------:R-:W-:Y:S02]  /*1eec0*/  FMUL.FTZ R91, R2.reuse, R83 ;  /* 0x00000053025b7220 */ /* 0x040fe40000410000 */
[C---:B------:R-:W-:Y:S01]  /*1eed0*/  FMUL.FTZ R82, R2.reuse, R62 ;  /* 0x0000003e02527220 */ /* 0x040fe20000410000 */
[----:B---3--:R-:W-:Y:S01]  /*1eee0*/  @P0 MOV R4, 0x3f317218 ;  /* 0x3f31721800040802 */ /* 0x008fe20000000f00 */
        /* <DEDUP_REMOVED lines=31> */
.L_x_964:
[----:B------:R2:W5:Y:S04]  /*1f0e0*/  LDL R6, [R1+0x18] ;  /* 0x0000180001067983 */ /* 0x0005680000100800 */
[----:B------:R-:W3:Y:S01]  /*1f0f0*/  S2R R3, SR_TID.X ;  /* 0x0000000000037919 */ /* 0x000ee20000002100 */
[----:B------:R-:W-:Y:S01]  /*1f100*/  BSSY B0, `(.L_x_1080) ;  /* 0x0000011000007945 */ /* 0x000fe20003800000 */
[----:B---3--:R-:W-:-:S13]  /*1f110*/  LOP3.LUT P0, RZ, R3, 0xff, RZ, 0xc0, !PT ;  /* 0x000000ff03ff7812 */ /* 0x008fda000780c0ff */
[----:B------:R-:W-:Y:S05]  /*1f120*/  @P0 BRA `(.L_x_1081) ;  /* 0x000000e000000947 */ /* 0x000fea0003800000 */
[----:B--2---:R-:W2:Y:S01]  /*1f130*/  S2R R5, SR_LANEID ;  /* 0x0000000000057919 */ /* 0x004ea20000000000 */
[----:B------:R-:W-:Y:S01]  /*1f140*/  VOTEU.ANY UR4, UPT, PT ;  /* 0x0000000000047886 */ /* 0x000fe200038e0100 */
[----:B------:R-:W-:Y:S01]  /*1f150*/  IMAD.MOV.U32 R8, RZ, RZ, c[0x0][0x560] ;  /* 0x00015800ff087624 */ /* 0x000fe200078e00ff */
[----:B------:R-:W2:Y:S01]  /*1f160*/  FLO.U32 R4, UR4 ;  /* 0x0000000400047d00 */ /* 0x000ea200080e0000 */
[----:B------:R-:W-:-:S07]  /*1f170*/  IMAD.MOV.U32 R9, RZ, RZ, c[0x0][0x564] ;  /* 0x00015900ff097624 */ /* 0x000fce00078e00ff */
[----:B------:R-:W3:Y:S01]  /*1f180*/  POPC R3, UR4 ;  /* 0x0000000400037d09 */ /* 0x000ee20008000000 */
[----:B--2---:R-:W-:-:S13]  /*1f190*/  ISETP.EQ.U32.AND P0, PT, R4, R5, PT ;  /* 0x000000050400720c */ /* 0x004fda0003f02070 */
[----:B---3--:R-:W2:Y:S04]  /*1f1a0*/  @P0 ATOMG.E.ADD.STRONG.GPU PT, R3, [R8.64], R3 ;  /* 0x00000003080309a8 */ /* 0x008ea800081ee1c8 */
[----:B------:R-:W3:Y:S04]  /*1f1b0*/  S2R R5, SR_LTMASK ;  /* 0x0000000000057919 */ /* 0x000ee80000003900 */
[----:B--2---:R3:W2:Y:S02]  /*1f1c0*/  SHFL.IDX PT, R4, R3, R4, 0x1f ;  /* 0x00001f0403047589 */ /* 0x0046a400000e0000 */
[----:B---3--:R-:W-:-:S06]  /*1f1d0*/  LOP3.LUT R3, R5, UR4, RZ, 0xc0, !PT ;  /* 0x0000000405037c12 */ /* 0x008fcc000f8ec0ff */
[----:B------:R-:W2:Y:S02]  /*1f1e0*/  POPC R3, R3 ;  /* 0x0000000300037309 */ /* 0x000ea40000000000 */
[----:B--2--5:R-:W-:-:S05]  /*1f1f0*/  IADD3 R6, R4, c[0x0][0xc], R3 ;  /* 0x0000030004067a10 */ /* 0x024fca0007ffe003 */
[----:B------:R2:W-:Y:S02]  /*1f200*/  STL [R1+0x18], R6 ;  /* 0x0000180601007387 */ /* 0x0005e40000100800 */
.L_x_1081:
[----:B--2---:R-:W-:Y:S05]  /*1f210*/  BSYNC B0 ;  /* 0x0000000000007941 */ /* 0x004fea0003800000 */
.L_x_1080:
[----:B------:R-:W-:Y:S01]  /*1f220*/  PRMT R2, R2, 0x9910, RZ ;  /* 0x0000991002027816 */ /* 0x000fe200000000ff */
[----:B------:R-:W-:Y:S01]  /*1f230*/  BSSY B1, `(.L_x_1082) ;  /* 0x00002d5000017945 */ /* 0x000fe20003800000 */
[----:B-----5:R-:W-:Y:S02]  /*1f240*/  IMAD.MOV.U32 R29, RZ, RZ, R6 ;  /* 0x000000ffff1d7224 */ /* 0x020fe400078e0006 */
[----:B------:R-:W-:-:S13]  /*1f250*/  ISETP.NE.AND P0, PT, R2, RZ, PT ;  /* 0x000000ff0200720c */ /* 0x000fda0003f05270 */
[----:B------:R-:W-:Y:S05]  /*1f260*/  @!P0 BRA `(.L_x_1083) ;  /* 0x000021f000008947 */ /* 0x000fea0003800000 */
[----:B------:R-:W2:Y:S04]  /*1f270*/  LDL R14, [R1+0x30] ;  /* 0x00003000010e7983 */ /* 0x000ea80000100800 */
        /* <DEDUP_REMOVED lines=13> */
[----:B--2---:R2:W-:Y:S04]  /*1f350*/  STS [R14+0x80], R2 ;  /* 0x000080020e007388 */ /* 0x0045e80000000800 */
[----:B------:R1:W-:Y:S04]  /*1f360*/  STS [R14+0x480], R3 ;  /* 0x000480030e007388 */ /* 0x0003e80000000800 */
[----:B---3--:R3:W-:Y:S01]  /*1f370*/  STS [R6], R4 ;  /* 0x0000000406007388 */ /* 0x0087e20000000800 */
[----:B--2---:R-:W-:-:S02]  /*1f380*/  F2FP.BF16.PACK_AB R2, R69, R68 ;  /* 0x000000444502723e */ /* 0x004fc400000010ff */
[----:B-1----:R-:W-:-:S03]  /*1f390*/  F2FP.BF16.PACK_AB R3, R33, R32 ;  /* 0x000000202103723e */ /* 0x002fc600000010ff */
        /* <DEDUP_REMOVED lines=21> */
[----:B------:R3:W-:Y:S04]  /*1f4f0*/  STS [R11], R5 ;  /* 0x000000050b007388 */ /* 0x0007e80000000800 */
[----:B------:R4:W-:Y:S01]  /*1f500*/  STS [R11+0x400], R3 ;  /* 0x000400030b007388 */ /* 0x0009e20000000800 */
[----:B-1----:R-:W-:Y:S02]  /*1f510*/  F2FP.BF16.PACK_AB R2, R93, R92 ;  /* 0x0000005c5d02723e */ /* 0x002fe400000010ff */
[----:B--2---:R-:W-:-:S03]  /*1f520*/  F2FP.BF16.PACK_AB R4, R45, R44 ;  /* 0x0000002c2d04723e */ /* 0x004fc600000010ff */
[----:B------:R-:W-:Y:S01]  /*1f530*/  STS [R14+0x4080], R2 ;  /* 0x004080020e007388 */ /* 0x000fe20000000800 */
[----:B---3--:R-:W-:Y:S02]  /*1f540*/  F2FP.BF16.PACK_AB R5, R61, R60 ;  /* 0x0000003c3d05723e */ /* 0x008fe400000010ff */
[----:B----4-:R-:W-:-:S03]  /*1f550*/  F2FP.BF16.PACK_AB R3, R81, R80 ;  /* 0x000000505103723e */ /* 0x010fc600000010ff */
[----:B------:R1:W-:Y:S04]  /*1f560*/  STS [R14+0x4480], R5 ;  /* 0x004480050e007388 */ /* 0x0003e80000000800 */
[----:B-1----:R-:W2:Y:S01]  /*1f570*/  LDL R14, [R1+0x24] ;  /* 0x00002400010e7983 */ /* 0x002ea20000100800 */
[----:B------:R-:W-:Y:S02]  /*1f580*/  F2FP.BF16.PACK_AB R2, R47, R46 ;  /* 0x0000002e2f02723e */ /* 0x000fe400000010ff */
[----:B------:R-:W-:Y:S01]  /*1f590*/  F2FP.BF16.PACK_AB R5, R87, R86 ;  /* 0x000000565705723e */ /* 0x000fe200000010ff */
[----:B------:R1:W-:Y:S04]  /*1f5a0*/  STS [R6+0x4000], R4 ;  /* 0x0040000406007388 */ /* 0x0003e80000000800 */
[----:B------:R3:W-:Y:S04]  /*1f5b0*/  STS [R6+0x4400], R3 ;  /* 0x0044000306007388 */ /* 0x0007e80000000800 */
[----:B------:R4:W-:Y:S04]  /*1f5c0*/  STS [R10+0x4080], R2 ;  /* 0x004080020a007388 */ /* 0x0009e80000000800 */
[----:B------:R4:W-:Y:S01]  /*1f5d0*/  STS [R10+0x4480], R5 ;  /* 0x004480050a007388 */ /* 0x0009e20000000800 */
[----:B-1----:R-:W-:-:S02]  /*1f5e0*/  F2FP.BF16.PACK_AB R4, R91, R90 ;  /* 0x0000005a5b04723e */ /* 0x002fc400000010ff */
[----:B---3--:R-:W-:Y:S02]  /*1f5f0*/  F2FP.BF16.PACK_AB R6, R49, R48 ;  /* 0x000000303106723e */ /* 0x008fe400000010ff */
[----:B------:R-:W-:Y:S02]  /*1f600*/  F2FP.BF16.PACK_AB R3, R85, R84 ;  /* 0x000000545503723e */ /* 0x000fe400000010ff */
[----:B----4-:R-:W-:Y:S01]  /*1f610*/  F2FP.BF16.PACK_AB R2, R83, R82 ;  /* 0x000000525302723e */ /* 0x010fe200000010ff */
[----:B------:R1:W-:Y:S01]  /*1f620*/  STS [R16+0x4000], R6 ;  /* 0x0040000610007388 */ /* 0x0003e20000000800 */
[----:B------:R-:W-:-:S03]  /*1f630*/  F2FP.BF16.PACK_AB R5, R65, R64 ;  /* 0x000000404105723e */ /* 0x000fc600000010ff */
[----:B------:R3:W-:Y:S04]  /*1f640*/  STS [R16+0x4400], R4 ;  /* 0x0044000410007388 */ /* 0x0007e80000000800 */
[----:B------:R4:W-:Y:S04]  /*1f650*/  STS [R15+0x4080], R3 ;  /* 0x004080030f007388 */ /* 0x0009e80000000800 */
[----:B------:R4:W-:Y:S04]  /*1f660*/  STS [R15+0x4480], R2 ;  /* 0x004480020f007388 */ /* 0x0009e80000000800 */
[----:B------:R-:W-:Y:S01]  /*1f670*/  STS [R9+0x4000], R5 ;  /* 0x0040000509007388 */ /* 0x000fe20000000800 */
[----:B------:R-:W-:-:S02]  /*1f680*/  ISETP.NE.U32.AND P0, PT, RZ, c[0x0][0x508], PT ;  /* 0x00014200ff007a0c */ /* 0x000fc40003f05070 */
[----:B------:R-:W-:Y:S01]  /*1f690*/  ISETP.NE.U32.AND P2, PT, RZ, c[0x0][0x500], PT ;  /* 0x00014000ff007a0c */ /* 0x000fe20003f45070 */
[----:B------:R-:W2:Y:S01]  /*1f6a0*/  LDL.LU R10, [R1+0x1c] ;  /* 0x00001c00010a7983 */ /* 0x000ea20000300800 */
[----:B------:R-:W-:Y:S01]  /*1f6b0*/  ISETP.NE.AND.EX P1, PT, RZ, c[0x0][0x50c], PT, P0 ;  /* 0x00014300ff007a0c */ /* 0x000fe20003f25300 */
[----:B------:R-:W-:Y:S01]  /*1f6c0*/  IMAD.MOV.U32 R17, RZ, RZ, c[0x0][0x388] ;  /* 0x0000e200ff117624 */ /* 0x000fe200078e00ff */
[----:B------:R-:W-:Y:S02]  /*1f6d0*/  ISETP.NE.AND.EX P2, PT, RZ, c[0x0][0x504], PT, P2 ;  /* 0x00014100ff007a0c */ /* 0x000fe40003f45320 */
[----:B-1----:R-:W-:Y:S02]  /*1f6e0*/  F2FP.BF16.PACK_AB R6, R27, R26 ;  /* 0x0000001a1b06723e */ /* 0x002fe400000010ff */
[----:B---3--:R-:W-:Y:S02]  /*1f6f0*/  F2FP.BF16.PACK_AB R4, R67, R66 ;  /* 0x000000424304723e */ /* 0x008fe400000010ff */
[----:B----4-:R-:W-:-:S03]  /*1f700*/  F2FP.BF16.PACK_AB R3, R51, R50 ;  /* 0x000000323303723e */ /* 0x010fc600000010ff */
[----:B------:R1:W-:Y:S01]  /*1f710*/  STS [R9+0x4400], R4 ;  /* 0x0044000409007388 */ /* 0x0003e20000000800 */
[----:B------:R-:W-:-:S03]  /*1f720*/  F2FP.BF16.PACK_AB R2, R63, R62 ;  /* 0x0000003e3f02723e */ /* 0x000fc600000010ff */
[----:B------:R3:W-:Y:S04]  /*1f730*/  STS [R8+0x4080], R3 ;  /* 0x0040800308007388 */ /* 0x0007e80000000800 */
[----:B------:R4:W-:Y:S04]  /*1f740*/  STS [R8+0x4480], R2 ;  /* 0x0044800208007388 */ /* 0x0009e80000000800 */
[----:B------:R2:W-:Y:S01]  /*1f750*/  STS [R11+0x4000], R6 ;  /* 0x004000060b007388 */ /* 0x0005e20000000800 */
[----:B-1----:R-:W-:Y:S02]  /*1f760*/  IMAD.MOV.U32 R4, RZ, RZ, 0x4 ;  /* 0x00000004ff047424 */ /* 0x002fe400078e00ff */
[----:B---3--:R-:W-:Y:S01]  /*1f770*/  IMAD.MOV.U32 R3, RZ, RZ, RZ ;  /* 0x000000ffff037224 */ /* 0x008fe200078e00ff */
[----:B----4-:R-:W-:-:S05]  /*1f780*/  F2FP.BF16.PACK_AB R2, R57, R56 ;  /* 0x000000383902723e */ /* 0x010fca00000010ff */
[----:B------:R1:W-:Y:S01]  /*1f790*/  STS [R11+0x4400], R2 ;  /* 0x004400020b007388 */ /* 0x0003e20000000800 */
[----:B--2---:R-:W-:-:S03]  /*1f7a0*/  @P1 IMAD.WIDE R8, R14, R4, c[0x0][0x508] ;  /* 0x000142000e081625 */ /* 0x004fc600078e0204 */
[----:B------:R-:W-:Y:S01]  /*1f7b0*/  BAR.SYNC.DEFER_BLOCKING 0x1, 0x100 ;  /* 0x0044000000007b1d */ /* 0x000fe20000010000 */
[----:B------:R-:W-:-:S05]  /*1f7c0*/  IMAD.WIDE R4, R14, R4, c[0x0][0x500] ;  /* 0x000140000e047625 */ /* 0x000fca00078e0204 */
[----:B------:R1:W5:Y:S04]  /*1f7d0*/  @P1 LDG.E R17, [R8.64] ;  /* 0x0000000808111981 */ /* 0x000368000c1e1900 */
[----:B------:R1:W5:Y:S01]  /*1f7e0*/  @P2 LDG.E R3, [R4.64] ;  /* 0x0000000804032981 */ /* 0x000362000c1e1900 */
[----:B------:R-:W-:-:S04]  /*1f7f0*/  ISETP.NE.AND P0, PT, R10, RZ, PT ;  /* 0x000000ff0a00720c */ /* 0x000fc80003f05270 */
[----:B------:R-:W-:Y:S01]  /*1f800*/  SEL R6, R10, c[0x0][0x3d4], P0 ;  /* 0x0000f5000a067a07 */ /* 0x000fe20000000000 */
[----:B------:R-:W-:Y:S05]  /*1f810*/  @P1 BRA `(.L_x_1084) ;  /* 0x0000004000001947 */ /* 0x000fea0003800000 */
[----:B-1----:R-:W-:Y:S05]  /*1f820*/  @!P2 BRA `(.L_x_1084) ;  /* 0x000000300000a947 */ /* 0x002fea0003800000 */
[----:B------:R1:W2:Y:S04]  /*1f830*/  LDG.E R2, [R4.64] ;  /* 0x0000000804027981 */ /* 0x0002a8000c1e1900 */
[----:B-1----:R-:W2:Y:S02]  /*1f840*/  LDG.E R4, [R4.64+0x4] ;  /* 0x0000040804047981 */ /* 0x002ea4000c1e1900 */
[----:B--2--5:R-:W-:Y:S02]  /*1f850*/  IADD3 R17, -R2, R4, RZ ;  /* 0x0000000402117210 */ /* 0x024fe40007ffe1ff */
.L_x_1084:
[----:B-1----:R-:W2:Y:S04]  /*1f860*/  LDL R8, [R1+0x14] ;  /* 0x0000140001087983 */ /* 0x002ea80000100800 */
[----:B------:R-:W3:Y:S04]  /*1f870*/  LDL.LU R5, [R1+0x20] ;  /* 0x0000200001057983 */ /* 0x000ee80000300800 */
[----:B------:R-:W2:Y:S04]  /*1f880*/  LDL R28, [R1+0xc] ;  /* 0x00000c00011c7983 */ /* 0x000ea80000100800 */
[----:B------:R-:W4:Y:S04]  /*1f890*/  LDL R70, [R1+0x28] ;  /* 0x0000280001467983 */ /* 0x000f280000100800 */
[----:B------:R-:W4:Y:S01]  /*1f8a0*/  LDL R71, [R1+0x68] ;  /* 0x0000680001477983 */ /* 0x000f220000100800 */
        /* <DEDUP_REMOVED lines=10> */
[----:B------:R-:W-:Y:S02]  /*1f950*/  ISETP.NE.AND.EX P0, PT, RZ, c[0x0][0x504], PT, P0 ;  /* 0x00014100ff007a0c */ /* 0x000fe40003f05300 */
[----:B------:R-:W-:Y:S02]  /*1f960*/  SHF.R.S32.HI R4, RZ, 0x1f, R14 ;  /* 0x0000001fff047819 */ /* 0x000fe4000001140e */
[----:B------:R-:W-:Y:S01]  /*1f970*/  SEL R2, R14, RZ, !P0 ;  /* 0x000000ff0e027207 */ /* 0x000fe20004000000 */
[----:B------:R-:W1:Y:S01]  /*1f980*/  S2R R74, SR_TID.X ;  /* 0x00000000004a7919 */ /* 0x000e620000002100 */
[----:B---3--:R-:W-:Y:S01]  /*1f990*/  LOP3.LUT R5, R5, 0xffff, RZ, 0xc0, !PT ;  /* 0x0000ffff05057812 */ /* 0x008fe200078ec0ff */
[----:B--2---:R-:W-:Y:S01]  /*1f9a0*/  IMAD.IADD R6, R8, 0x1, R28 ;  /* 0x0000000108067824 */ /* 0x004fe200078e021c */
[----:B------:R-:W-:Y:S01]  /*1f9b0*/  SEL R8, R4, RZ, !P0 ;  /* 0x000000ff04087207 */ /* 0x000fe20004000000 */
[----:B-1----:R-:W-:-:S02]  /*1f9c0*/  IMAD R4, R11, R2, RZ ;  /* 0x000000020b047224 */ /* 0x002fc400078e02ff */
[----:B------:R-:W-:-:S04]  /*1f9d0*/  @P3 IMAD.HI.U32 R14, R6, c[0x0][0x4ec], RZ ;  /* 0x00013b00060e3a27 */ /* 0x000fc800078e00ff */
[C---:B------:R-:W-:Y:S02]  /*1f9e0*/  IMAD R16, R10.reuse, R8, R4 ;  /* 0x000000080a107224 */ /* 0x040fe400078e0204 */
[----:B------:R-:W-:-:S04]  /*1f9f0*/  IMAD.WIDE.U32 R8, R10, R2, RZ ;  /* 0x000000020a087225 */ /* 0x000fc800078e00ff */
[----:B------:R-:W-:-:S04]  /*1fa00*/  IMAD.WIDE.U32 R10, R18, R5, RZ ;  /* 0x00000005120a7225 */ /* 0x000fc800078e00ff */
[----:B------:R-:W-:Y:S01]  /*1fa10*/  IMAD.MOV.U32 R4, RZ, RZ, R6 ;  /* 0x000000ffff047224 */ /* 0x000fe200078e0006 */
[----:B------:R-:W-:Y:S01]  /*1fa20*/  @P3 SHF.R.U32.HI R4, RZ, c[0x0][0x4f0], R14 ;  /* 0x00013c00ff043a19 */ /* 0x000fe2000001160e */
[----:B------:R-:W-:Y:S01]  /*1fa30*/  IMAD R15, R19, R5, RZ ;  /* 0x00000005130f7224 */ /* 0x000fe200078e02ff */
[----:B----4-:R-:W-:Y:S01]  /*1fa40*/  SEL R14, R70, RZ, P2 ;  /* 0x000000ff460e7207 */ /* 0x010fe20001000000 */
        /* <DEDUP_REMOVED lines=45> */
[----:B------:R-:W-:Y:S01]  /*1fd20*/  IADD3 R6, R0, R28, RZ ;  /* 0x0000001c00067210 */ /* 0x000fe20007ffe0ff */
        /* <DEDUP_REMOVED lines=34> */
[----:B------:R-:W-:Y:S02]  /*1ff50*/  IADD3 R5, R101, R28, RZ ;  /* 0x0000001c65057210 */ /* 0x000fe40007ffe0ff */
[----:B------:R-:W-:Y:S01]  /*1ff60*/  LEA.HI.X R6, R2, c[0x0][0x384], R3, 0x1, P0 ;  /* 0x0000e10002067a11 */ /* 0x000fe200000f0c03 */
[----:B------:R-:W-:Y:S05]  /*1ff70*/  BRA.DIV ~URZ, `(.L_x_1086) ;  /* 0x000055927f007947 */ /* 0x000fea000b800000 */
[----:B--234-:R2:W3:Y:S02]  /*1ff80*/  SHFL.IDX PT, R9, R6, RZ, 0x181f ;  /* 0x00181fff06097589 */ /* 0x01c4e400000e0000 */
.L_x_1174:
[----:B------:R-:W-:Y:S05]  /*1ff90*/  BRA.DIV ~URZ, `(.L_x_1087) ;  /* 0x000055e27f007947 */ /* 0x000fea000b800000 */
[----:B------:R4:W2:Y:S02]  /*1ffa0*/  SHFL.IDX PT, R2, R8, RZ, 0x181f ;  /* 0x00181fff08027589 */ /* 0x0008a400000e0000 */
.L_x_1175:
[----:B------:R-:W-:Y:S01]  /*1ffb0*/  ISETP.GE.AND P0, PT, R5, R4, PT ;  /* 0x000000040500720c */ /* 0x000fe20003f06270 */
[----:B------:R-:W-:-:S12]  /*1ffc0*/  BSSY B0, `(.L_x_1088) ;  /* 0x000000a000007945 */ /* 0x000fd80003800000 */
[----:B------:R-:W-:Y:S05]  /*1ffd0*/  @P0 BRA `(.L_x_1089) ;  /* 0x0000008000000947 */ /* 0x000fea0003800000 */
[----:B------:R-:W-:Y:S02]  /*1ffe0*/  ISETP.GE.AND P1, PT, R76, c[0x0][0x3c8], PT ;  /* 0x0000f2004c007a0c */ /* 0x000fe40003f26270 */
[----:B------:R-:W-:-:S11]  /*1fff0*/  ISETP.GE.AND P0, PT, R211, c[0x0][0x3c8], PT ;  /* 0x0000f200d3007a0c */ /* 0x000fd60003f06270 */
[CC--:B--2---:R-:W-:Y:S02]  /*20000*/  @!P1 LEA R10, P3, R76.reuse, R2.reuse, 0x1 ;  /* 0x000000024c0a9211 */ /* 0x0c4fe400078608ff */
[C---:B------:R-:W-:Y:S02]  /*20010*/  @!P0 LEA R2, P2, R211.reuse, R2, 0x1 ;  /* 0x00000002d3028211 */ /* 0x040fe400078408ff */
[-C--:B---3--:R-:W-:Y:S02]  /*20020*/  @!P1 LEA.HI.X R11, R76, R9.reuse, R77, 0x1, P3 ;  /* 0x000000094c0b9211 */ /* 0x088fe400018f0c4d */
[----:B------:R-:W-:-:S03]  /*20030*/  @!P0 LEA.HI.X R3, R211, R9, R238, 0x1, P2 ;  /* 0x00000009d3038211 */ /* 0x000fc600010f0cee */
[----:B------:R2:W-:Y:S04]  /*20040*/  @!P1 ST.E.128 [R10.64], R20 ;  /* 0x000000140a009985 */ /* 0x0005e8000c101d08 */
[----:B-1----:R2:W-:Y:S02]  /*20050*/  @!P0 ST.E.128 [R2.64], R16 ;  /* 0x0000001002008985 */ /* 0x0025e4000c101d08 */
.L_x_1089:
[----:B------:R-:W-:Y:S05]  /*20060*/  BSYNC B0 ;  /* 0x0000000000007941 */ /* 0x000fea0003800000 */
.L_x_1088:
[----:B------:R-:W-:Y:S05]  /*20070*/  BRA.DIV ~URZ, `(.L_x_1090) ;  /* 0x000055727f007947 */ /* 0x000fea000b800000 */
[----:B---3--:R3:W4:Y:S04]  /*20080*/  SHFL.IDX PT, R9, R6, 0x1, 0x181f ;  /* 0x00381f0006097f89 */ /* 0x00872800000e0000 */
[----:B--2---:R3:W2:Y:S02]  /*20090*/  SHFL.IDX PT, R2, R8, 0x1, 0x181f ;  /* 0x00381f0008027f89 */ /* 0x0046a400000e0000 */
.L_x_1176:
[----:B------:R-:W-:Y:S01]  /*200a0*/  IADD3 R3, R5, 0x20, RZ ;  /* 0x0000002005037810 */ /* 0x000fe20007ffe0ff */
[----:B------:R-:W-:Y:S03]  /*200b0*/  BSSY B0, `(.L_x_1091) ;  /* 0x000000b000007945 */ /* 0x000fe60003800000 */
[----:B------:R-:W-:-:S13]  /*200c0*/  ISETP.GE.AND P0, PT, R3, R4, PT ;  /* 0x000000040300720c */ /* 0x000fda0003f06270 */
[----:B------:R-:W-:Y:S05]  /*200d0*/  @P0 BRA `(.L_x_1092) ;  /* 0x0000008000000947 */ /* 0x000fea0003800000 */
[----:B------:R-:W-:Y:S02]  /*200e0*/  ISETP.GE.AND P1, PT, R76, c[0x0][0x3c8], PT ;  /* 0x0000f2004c007a0c */ /* 0x000fe40003f26270 */
[----:B------:R-:W-:-:S11]  /*200f0*/  ISETP.GE.AND P0, PT, R211, c[0x0][0x3c8], PT ;  /* 0x0000f200d3007a0c */ /* 0x000fd60003f06270 */
[CC--:B--2---:R-:W-:Y:S02]  /*20100*/  @!P1 LEA R10, P3, R76.reuse, R2.reuse, 0x1 ;  /* 0x000000024c0a9211 */ /* 0x0c4fe400078608ff */
[C---:B------:R-:W-:Y:S02]  /*20110*/  @!P0 LEA R2, P2, R211.reuse, R2, 0x1 ;  /* 0x00000002d3028211 */ /* 0x040fe400078408ff */
[-C--:B----4-:R-:W-:Y:S02]  /*20120*/  @!P1 LEA.HI.X R11, R76, R9.reuse, R77, 0x1, P3 ;  /* 0x000000094c0b9211 */ /* 0x090fe400018f0c4d */
[----:B------:R-:W-:-:S03]  /*20130*/  @!P0 LEA.HI.X R3, R211, R9, R238, 0x1, P2 ;  /* 0x00000009d3038211 */ /* 0x000fc600010f0cee */
[----:B------:R2:W-:Y:S04]  /*20140*/  @!P1 ST.E.128 [R10.64], R32 ;  /* 0x000000200a009985 */ /* 0x0005e8000c101d08 */
[----:B-1----:R2:W-:Y:S02]  /*20150*/  @!P0 ST.E.128 [R2.64], R24 ;  /* 0x0000001802008985 */ /* 0x0025e4000c101d08 */
.L_x_1092:
[----:B------:R-:W-:Y:S05]  /*20160*/  BSYNC B0 ;  /* 0x0000000000007941 */ /* 0x000fea0003800000 */
.L_x_1091:
[----:B------:R-:W-:Y:S05]  /*20170*/  BRA.DIV ~URZ, `(.L_x_1093) ;  /* 0x000055427f007947 */ /* 0x000fea000b800000 */
[----:B----4-:R4:W3:Y:S02]  /*20180*/  SHFL.IDX PT, R9, R6, 0x2, 0x181f ;  /* 0x00581f0006097f89 */ /* 0x0108e400000e0000 */
.L_x_1177:
[----:B------:R-:W-:Y:S05]  /*20190*/  BRA.DIV ~URZ, `(.L_x_1094) ;  /* 0x000055927f007947 */ /* 0x000fea000b800000 */
[----:B--2---:R2:W4:Y:S02]  /*201a0*/  SHFL.IDX PT, R2, R8, 0x2, 0x181f ;  /* 0x00581f0008027f89 */ /* 0x00452400000e0000 */
.L_x_1178:
[----:B------:R-:W-:Y:S01]  /*201b0*/  IADD3 R3, R5, 0x40, RZ ;  /* 0x0000004005037810 */ /* 0x000fe20007ffe0ff */
[----:B------:R-:W-:Y:S03]  /*201c0*/  BSSY B0, `(.L_x_1095) ;  /* 0x000000b000007945 */ /* 0x000fe60003800000 */
[----:B------:R-:W-:-:S13]  /*201d0*/  ISETP.GE.AND P0, PT, R3, R4, PT ;  /* 0x000000040300720c */ /* 0x000fda0003f06270 */
[----:B------:R-:W-:Y:S05]  /*201e0*/  @P0 BRA `(.L_x_1096) ;  /* 0x0000008000000947 */ /* 0x000fea0003800000 */
[----:B------:R-:W-:Y:S02]  /*201f0*/  ISETP.GE.AND P1, PT, R76, c[0x0][0x3c8], PT ;  /* 0x0000f2004c007a0c */ /* 0x000fe40003f26270 */
[----:B------:R-:W-:-:S11]  /*20200*/  ISETP.GE.AND P0, PT, R211, c[0x0][0x3c8], PT ;  /* 0x0000f200d3007a0c */ /* 0x000fd60003f06270 */
[CC--:B----4-:R-:W-:Y:S02]  /*20210*/  @!P1 LEA R10, P3, R76.reuse, R2.reuse, 0x1 ;  /* 0x000000024c0a9211 */ /* 0x0d0fe400078608ff */
[C---:B------:R-:W-:Y:S02]  /*20220*/  @!P0 LEA R2, P2, R211.reuse, R2, 0x1 ;  /* 0x00000002d3028211 */ /* 0x040fe400078408ff */
[-C--:B---3--:R-:W-:Y:S02]  /*20230*/  @!P1 LEA.HI.X R11, R76, R9.reuse, R77, 0x1, P3 ;  /* 0x000000094c0b9211 */ /* 0x088fe400018f0c4d */
[----:B------:R-:W-:-:S03]  /*20240*/  @!P0 LEA.HI.X R3, R211, R9, R238, 0x1, P2 ;  /* 0x00000009d3038211 */ /* 0x000fc600010f0cee */
[----:B------:R3:W-:Y:S04]  /*20250*/  @!P1 ST.E.128 [R10.64], R40 ;  /* 0x000000280a009985 */ /* 0x0007e8000c101d08 */
[----:B-1----:R3:W-:Y:S02]  /*20260*/  @!P0 ST.E.128 [R2.64], R36 ;  /* 0x0000002402008985 */ /* 0x0027e4000c101d08 */
.L_x_1096:
[----:B------:R-:W-:Y:S05]  /*20270*/  BSYNC B0 ;  /* 0x0000000000007941 */ /* 0x000fea0003800000 */
.L_x_1095:
[----:B------:R-:W-:Y:S05]  /*20280*/  BRA.DIV ~URZ, `(.L_x_1097) ;  /* 0x000055127f007947 */ /* 0x000fea000b800000 */
[----:B---3--:R3:W2:Y:S04]  /*20290*/  SHFL.IDX PT, R9, R6, 0x3, 0x181f ;  /* 0x00781f0006097f89 */ /* 0x0086a800000e0000 */
[----:B----4-:R3:W4:Y:S02]  /*202a0*/  SHFL.IDX PT, R6, R8, 0x3, 0x181f ;  /* 0x00781f0008067f89 */ /* 0x01072400000e0000 */
.L_x_1179:
        /* <DEDUP_REMOVED lines=13> */
.L_x_1085:
        /* <DEDUP_REMOVED lines=34> */
.L_x_1180:
[----:B------:R-:W-:Y:S05]  /*205a0*/  BRA.DIV ~URZ, `(.L_x_1100) ;  /* 0x000053327f007947 */ /* 0x000fea000b800000 */
[----:B------:R3:W4:Y:S02]  /*205b0*/  SHFL.IDX PT, R2, R5, RZ, 0x1c1f ;  /* 0x001c1fff05027589 */ /* 0x00072400000e0000 */
.L_x_1181:
        /* <DEDUP_REMOVED lines=10> */
[----:B--2---:R-:W-:Y:S01]  /*20660*/  @!P1 IMAD.MOV.U32 R3, RZ, RZ, R4 ;  /* 0x000000ffff039224 */ /* 0x004fe200078e0004 */
[----:B------:R-:W-:Y:S02]  /*20670*/  SHF.R.S32.HI R16, RZ, 0x1f, R16 ;  /* 0x0000001fff107819 */ /* 0x000fe40000011410 */
[----:B----4-:R-:W-:Y:S01]  /*20680*/  @!P0 LEA R8, P2, R15, R2, 0x2 ;  /* 0x000000020f088211 */ /* 0x010fe200078410ff */
[C---:B------:R-:W-:Y:S01]  /*20690*/  @!P1 IMAD.WIDE R10, R245.reuse, 0x4, R2 ;  /* 0x00000004f50a9825 */ /* 0x040fe200078e0202 */
[----:B------:R-:W-:-:S02]  /*206a0*/  IADD3 R19, R245, 0x20, RZ ;  /* 0x00000020f5137810 */ /* 0x000fc40007ffe0ff */
[----:B------:R-:W-:Y:S02]  /*206b0*/  @!P0 LEA.HI.X R9, R15, R4, R16, 0x2, P2 ;  /* 0x000000040f098211 */ /* 0x000fe400010f1410 */
[C---:B------:R-:W-:Y:S01]  /*206c0*/  IADD3 R15, R245.reuse, 0x28, RZ ;  /* 0x00000028f50f7810 */ /* 0x040fe20007ffe0ff */
[----:B------:R2:W-:Y:S01]  /*206d0*/  @!P1 ST.E.64 [R10.64], R54 ;  /* 0x000000360a009985 */ /* 0x0005e2000c101b08 */
[----:B------:R-:W-:Y:S02]  /*206e0*/  IADD3 R20, R245, 0x10, RZ ;  /* 0x00000010f5147810 */ /* 0x000fe40007ffe0ff */
[----:B------:R-:W-:Y:S01]  /*206f0*/  ISETP.GE.AND P2, PT, R19, c[0x0][0x3c8], PT ;  /* 0x0000f20013007a0c */ /* 0x000fe20003f46270 */
[----:B------:R4:W-:Y:S01]  /*20700*/  @!P0 ST.E.64 [R8.64], R30 ;  /* 0x0000001e08008985 */ /* 0x0009e2000c101b08 */
[----:B------:R-:W-:Y:S02]  /*20710*/  IADD3 R16, R245, 0x18, RZ ;  /* 0x00000018f5107810 */ /* 0x000fe40007ffe0ff */
[----:B------:R-:W-:-:S02]  /*20720*/  ISETP.GE.AND P1, PT, R15, c[0x0][0x3c8], PT ;  /* 0x0000f2000f007a0c */ /* 0x000fc40003f26270 */
[----:B------:R-:W-:Y:S02]  /*20730*/  SHF.R.S32.HI R20, RZ, 0x1f, R20 ;  /* 0x0000001fff147819 */ /* 0x000fe40000011414 */
[----:B------:R-:W-:Y:S02]  /*20740*/  SHF.R.S32.HI R16, RZ, 0x1f, R16 ;  /* 0x0000001fff107819 */ /* 0x000fe40000011410 */
[C---:B------:R-:W-:Y:S02]  /*20750*/  IADD3 R21, R245.reuse, 0x20, RZ ;  /* 0x00000020f5157810 */ /* 0x040fe40007ffe0ff */
[----:B------:R-:W-:Y:S02]  /*20760*/  IADD3 R3, R245, 0x48, RZ ;  /* 0x00000048f5037810 */ /* 0x000fe40007ffe0ff */
[----:B------:R-:W-:Y:S02]  /*20770*/  SHF.R.S32.HI R21, RZ, 0x1f, R21 ;  /* 0x0000001fff157819 */ /* 0x000fe40000011415 */
[----:B------:R-:W-:-:S02]  /*20780*/  SHF.R.S32.HI R3, RZ, 0x1f, R3 ;  /* 0x0000001fff037819 */ /* 0x000fc40000011403 */
        /* <DEDUP_REMOVED lines=35> */
[----:B------:R-:W-:Y:S01]  /*209c0*/  @!P2 LEA R14, P0, R18, R2, 0x2 ;  /* 0x00000002120ea211 */ /* 0x000fe200078010ff */
[----:B------:R4:W-:Y:S01]  /*209d0*/  @!P4 ST.E.64 [R8.64], R42 ;  /* 0x0000002a0800c985 */ /* 0x0009e2000c101b08 */
[----:B------:R-:W-:Y:S02]  /*209e0*/  ISETP.GE.AND P5, PT, R20, c[0x0][0x3c8], PT ;  /* 0x0000f20014007a0c */ /* 0x000fe40003fa6270 */
[----:B------:R-:W-:-:S04]  /*209f0*/  SHF.R.S32.HI R21, RZ, 0x1f, R21 ;  /* 0x0000001fff157819 */ /* 0x000fc80000011415 */
[----:B------:R-:W-:Y:S02]  /*20a00*/  @!P2 LEA.HI.X R15, R18, R4, R21, 0x2, P0 ;  /* 0x00000004120fa211 */ /* 0x000fe400000f1415 */
[C---:B------:R-:W-:Y:S02]  /*20a10*/  IADD3 R18, R245.reuse, 0x60, RZ ;  /* 0x00000060f5127810 */ /* 0x040fe40007ffe0ff */
[----:B------:R-:W-:Y:S01]  /*20a20*/  IADD3 R21, R245, 0x58, RZ ;  /* 0x00000058f5157810 */ /* 0x000fe20007ffe0ff */
[----:B------:R5:W-:Y:S01]  /*20a30*/  @!P2 ST.E.64 [R14.64], R92 ;  /* 0x0000005c0e00a985 */ /* 0x000be2000c101b08 */
[----:B------:R-:W-:Y:S02]  /*20a40*/  ISETP.GE.AND P4, PT, R18, c[0x0][0x3c8], PT ;  /* 0x0000f20012007a0c */ /* 0x000fe40003f86270 */
[----:B------:R-:W-:Y:S02]  /*20a50*/  SHF.R.S32.HI R21, RZ, 0x1f, R21 ;  /* 0x0000001fff157819 */ /* 0x000fe40000011415 */
[----:B--2---:R-:W-:-:S02]  /*20a60*/  @!P6 LEA R10, P0, R16, R2, 0x2 ;  /* 0x00000002100ae211 */ /* 0x004fc400078010ff */
        /* <DEDUP_REMOVED lines=11> */
[----:B------:R-:W-:Y:S02]  /*20b20*/  ISETP.GE.AND P1, PT, R19, c[0x0][0x3c8], PT ;  /* 0x0000f20013007a0c */ /* 0x000fe40003f26270 */
[----:B------:R-:W-:Y:S02]  /*20b30*/  ISETP.GE.AND P0, PT, R16, c[0x0][0x3c8], PT ;  /* 0x0000f20010007a0c */ /* 0x000fe40003f06270 */
[-C--:B-----5:R-:W-:Y:S02]  /*20b40*/  @!P4 LEA R14, P6, R18, R2.reuse, 0x2 ;  /* 0x00000002120ec211 */ /* 0x0a0fe400078c10ff */
[----:B--2---:R-:W-:-:S04]  /*20b50*/  @!P5 LEA R8, P3, R20, R2, 0x2 ;  /* 0x000000021408d211 */ /* 0x004fc800078610ff */
[----:B------:R-:W-:Y:S02]  /*20b60*/  @!P5 LEA.HI.X R9, R20, R4, R21, 0x2, P3 ;  /* 0x000000041409d211 */ /* 0x000fe400018f1415 */
[C---:B------:R-:W-:Y:S02]  /*20b70*/  IADD3 R20, R245.reuse, 0x60, RZ ;  /* 0x00000060f5147810 */ /* 0x040fe40007ffe0ff */
[----:B------:R-:W-:Y:S01]  /*20b80*/  IADD3 R21, R245, 0x68, RZ ;  /* 0x00000068f5157810 */ /* 0x000fe20007ffe0ff */
[----:B------:R2:W-:Y:S01]  /*20b90*/  @!P5 ST.E.64 [R8.64], R48 ;  /* 0x000000300800d985 */ /* 0x0005e2000c101b08 */
[----:B------:R-:W-:Y:S02]  /*20ba0*/  SHF.R.S32.HI R20, RZ, 0x1f, R20 ;  /* 0x0000001fff147819 */ /* 0x000fe40000011414 */
[----:B----4-:R-:W-:Y:S02]  /*20bb0*/  @!P2 LEA R10, P3, R3, R2, 0x2 ;  /* 0x00000002030aa211 */ /* 0x010fe400078610ff */
[----:B------:R-:W-:-:S02]  /*20bc0*/  @!P4 LEA.HI.X R15, R18, R4, R20, 0x2, P6 ;  /* 0x00000004120fc211 */ /* 0x000fc400030f1414 */
[----:B------:R-:W-:Y:S02]  /*20bd0*/  SHF.R.S32.HI R21, RZ, 0x1f, R21 ;  /* 0x0000001fff157819 */ /* 0x000fe40000011415 */
[C---:B------:R-:W-:Y:S01]  /*20be0*/  IADD3 R20, R245.reuse, 0x70, RZ ;  /* 0x00000070f5147810 */ /* 0x040fe20007ffe0ff */
[----:B------:R4:W-:Y:S01]  /*20bf0*/  @!P4 ST.E.64 [R14.64], R84 ;  /* 0x000000540e00c985 */ /* 0x0009e2000c101b08 */
[----:B------:R-:W-:Y:S02]  /*20c00*/  IADD3 R18, R245, 0x78, RZ ;  /* 0x00000078f5127810 */ /* 0x000fe40007ffe0ff */
[----:B------:R-:W-:Y:S02]  /*20c10*/  SHF.R.S32.HI R20, RZ, 0x1f, R20 ;  /* 0x0000001fff147819 */ /* 0x000fe40000011414 */
[----:B------:R-:W-:Y:S02]  /*20c20*/  @!P2 LEA.HI.X R11, R3, R4, R21, 0x2, P3 ;  /* 0x00000004030ba211 */ /* 0x000fe400018f1415 */
[----:B------:R-:W-:-:S03]  /*20c30*/  SHF.R.S32.HI R18, RZ, 0x1f, R18 ;  /* 0x0000001fff127819 */ /* 0x000fc60000011412 */
[----:B------:R4:W-:Y:S01]  /*20c40*/  @!P2 ST.E.64 [R10.64], R64 ;  /* 0x000000400a00a985 */ /* 0x0009e2000c101b08 */
[CC--:B--2---:R-:W-:Y:S02]  /*20c50*/  @!P1 LEA R8, P5, R19.reuse, R2.reuse, 0x2 ;  /* 0x0000000213089211 */ /* 0x0c4fe400078a10ff */
[C---:B------:R-:W-:Y:S02]  /*20c60*/  @!P0 LEA R2, P3, R16.reuse, R2, 0x2 ;  /* 0x0000000210028211 */ /* 0x040fe400078610ff */
[-C--:B------:R-:W-:Y:S02]  /*20c70*/  @!P1 LEA.HI.X R9, R19, R4.reuse, R20, 0x2, P5 ;  /* 0x0000000413099211 */ /* 0x080fe400028f1414 */
[----:B------:R-:W-:-:S03]  /*20c80*/  @!P0 LEA.HI.X R3, R16, R4, R18, 0x2, P3 ;  /* 0x0000000410038211 */ /* 0x000fc600018f1412 */
[----:B------:R4:W-:Y:S04]  /*20c90*/  @!P1 ST.E.64 [R8.64], R50 ;  /* 0x0000003208009985 */ /* 0x0009e8000c101b08 */
[----:B------:R4:W-:Y:S02]  /*20ca0*/  @!P0 ST.E.64 [R2.64], R26 ;  /* 0x0000001a02008985 */ /* 0x0009e4000c101b08 */
.L_x_1102:
[----:B------:R-:W-:Y:S05]  /*20cb0*/  BSYNC B0 ;  /* 0x0000000000007941 */ /* 0x000fea0003800000 */
.L_x_1101:
[----:B------:R-:W-:Y:S05]  /*20cc0*/  BRA.DIV ~URZ, `(.L_x_1103) ;  /* 0x00004c827f007947 */ /* 0x000fea000b800000 */
[----:B--2---:R2:W1:Y:S04]  /*20cd0*/  SHFL.IDX PT, R4, R6, 0x1, 0x1c1f ;  /* 0x003c1f0006047f89 */ /* 0x00446800000e0000 */
[----:B----4-:R2:W4:Y:S02]  /*20ce0*/  SHFL.IDX PT, R2, R5, 0x1, 0x1c1f ;  /* 0x003c1f0005027f89 */ /* 0x01052400000e0000 */
.L_x_1182:
[----:B------:R-:W-:-:S13]  /*20cf0*/  ISETP.NE.AND P0, PT, R17, RZ, PT ;  /* 0x000000ff1100720c */ /* 0x000fda0003f05270 */
[----:B------:R-:W-:Y:S05]  /*20d00*/  @P0 BRA `(.L_x_1098) ;  /* 0x0000127000000947 */ /* 0x000fea0003800000 */
[C---:B------:R-:W-:Y:S02]  /*20d10*/  IADD3 R19, R245.reuse, 0x8, RZ ;  /* 0x00000008f5137810 */ /* 0x040fe40007ffe0ff */
[----:B------:R-:W-:Y:S02]  /*20d20*/  ISETP.GE.AND P2, PT, R245, c[0x0][0x3c8], PT ;  /* 0x0000f200f5007a0c */ /* 0x000fe40003f46270 */
[----:B------:R-:W-:Y:S02]  /*20d30*/  ISETP.GE.AND P1, PT, R19, c[0x0][0x3c8], PT ;  /* 0x0000f20013007a0c */ /* 0x000fe40003f26270 */
[C---:B-12---:R-:W-:Y:S02]  /*20d40*/  IADD3 R6, R245.reuse, 0x10, RZ ;  /* 0x00000010f5067810 */ /* 0x046fe40007ffe0ff */
[----:B------:R-:W-:Y:S02]  /*20d50*/  IADD3 R20, R245, 0x20, RZ ;  /* 0x00000020f5147810 */ /* 0x000fe40007ffe0ff */
[----:B------:R-:W-:-:S02]  /*20d60*/  ISETP.GE.AND P0, PT, R6, c[0x0][0x3c8], PT ;  /* 0x0000f20006007a0c */ /* 0x000fc40003f06270 */
[----:B------:R-:W-:Y:S02]  /*20d70*/  IADD3 R21, R245, 0x8, RZ ;  /* 0x00000008f5157810 */ /* 0x000fe40007ffe0ff */
[----:B------:R-:W-:Y:S01]  /*20d80*/  ISETP.GE.AND P4, PT, R20, c[0x0][0x3c8], PT ;  /* 0x0000f20014007a0c */ /* 0x000fe20003f86270 */
[----:B------:R-:W-:Y:S01]  /*20d90*/  @!P2 IMAD.MOV.U32 R3, RZ, RZ, R4 ;  /* 0x000000ffff03a224 */ /* 0x000fe200078e0004 */
[----:B------:R-:W-:Y:S02]  /*20da0*/  SHF.R.S32.HI R21, RZ, 0x1f, R21 ;  /* 0x0000001fff157819 */ /* 0x000fe40000011415 */
[----:B----4-:R-:W-:Y:S01]  /*20db0*/  @!P1 LEA R10, P3, R19, R2, 0x2 ;  /* 0x00000002130a9211 */ /* 0x010fe200078610ff */
[C---:B------:R-:W-:Y:S01]  /*20dc0*/  @!P2 IMAD.WIDE R14, R245.reuse, 0x4, R2 ;  /* 0x00000004f50ea825 */ /* 0x040fe200078e0202 */
[----:B------:R-:W-:Y:S02]  /*20dd0*/  IADD3 R18, R245, 0x10, RZ ;  /* 0x00000010f5127810 */ /* 0x000fe40007ffe0ff */
[----:B------:R-:W-:-:S02]  /*20de0*/  @!P1 LEA.HI.X R11, R19, R4, R21, 0x2, P3 ;  /* 0x00000004130b9211 */ /* 0x000fc400018f1415 */
[----:B---3--:R-:W-:Y:S01]  /*20df0*/  IADD3 R5, R245, 0x18, RZ ;  /* 0x00000018f5057810 */ /* 0x008fe20007ffe0ff */
[----:B------:R1:W-:Y:S01]  /*20e00*/  @!P2 ST.E.64 [R14.64], R88 ;  /* 0x000000580e00a985 */ /* 0x0003e2000c101b08 */
[C---:B------:R-:W-:Y:S02]  /*20e10*/  @!P0 LEA R8, P6, R6.reuse, R2, 0x2 ;  /* 0x0000000206088211 */ /* 0x040fe400078c10ff */
[----:B------:R-:W-:Y:S01]  /*20e20*/  SHF.R.S32.HI R18, RZ, 0x1f, R18 ;  /* 0x0000001fff127819 */ /* 0x000fe20000011412 */
[----:B------:R2:W-:Y:S01]  /*20e30*/  @!P1 ST.E.64 [R10.64], R68 ;  /* 0x000000440a009985 */ /* 0x0005e2000c101b08 */
[----:B------:R-:W-:Y:S02]  /*20e40*/  ISETP.GE.AND P5, PT, R5, c[0x0][0x3c8], PT ;  /* 0x0000f20005007a0c */ /* 0x000fe40003fa6270 */
[----:B------:R-:W-:Y:S02]  /*20e50*/  @!P0 LEA.HI.X R9, R6, R4, R18, 0x2, P6 ;  /* 0x0000000406098211 */ /* 0x000fe400030f1412 */
[----:B------:R-:W-:-:S02]  /*20e60*/  IADD3 R16, R245, 0x28, RZ ;  /* 0x00000028f5107810 */ /* 0x000fc40007ffe0ff */
[C---:B------:R-:W-:Y:S01]  /*20e70*/  IADD3 R19, R245.reuse, 0x18, RZ ;  /* 0x00000018f5137810 */ /* 0x040fe20007ffe0ff */
[----:B------:R3:W-:Y:S01]  /*20e80*/  @!P0 ST.E.64 [R8.64], R52 ;  /* 0x0000003408008985 */ /* 0x0007e2000c101b08 */
[C---:B------:R-:W-:Y:S02]  /*20e90*/  IADD3 R18, R245.reuse, 0x38, RZ ;  /* 0x00000038f5127810 */ /* 0x040fe40007ffe0ff */
[----:B------:R-:W-:Y:S02]  /*20ea0*/  ISETP.GE.AND P3, PT, R16, c[0x0][0x3c8], PT ;  /* 0x0000f20010007a0c */ /* 0x000fe40003f66270 */
[----:B------:R-:W-:Y:S02]  /*20eb0*/  SHF.R.S32.HI R19, RZ, 0x1f, R19 ;  /* 0x0000001fff137819 */ /* 0x000fe40000011413 */
[----:B------:R-:W-:Y:S02]  /*20ec0*/  IADD3 R21, R245, 0x20, RZ ;  /* 0x00000020f5157810 */ /* 0x000fe40007ffe0ff */
[----:B------:R-:W-:-:S02]  /*20ed0*/  ISETP.GE.AND P1, PT, R18, c[0x0][0x3c8], PT ;  /* 0x0000f20012007a0c */ /* 0x000fc40003f26270 */
[----:B------:R-:W-:Y:S02]  /*20ee0*/  IADD3 R6, R245, 0x30, RZ ;  /* 0x00000030f5067810 */ /* 0x000fe40007ffe0ff */
[----:B------:R-:W-:Y:S02]  /*20ef0*/  SHF.R.S32.HI R21, RZ, 0x1f, R21 ;  /* 0x0000001fff157819 */ /* 0x000fe40000011415 */
[----:B------:R-:W-:Y:S02]  /*20f00*/  ISETP.GE.AND P2, PT, R6, c[0x0][0x3c8], PT ;  /* 0x0000f20006007a0c */ /* 0x000fe40003f46270 */
[-C--:B-1----:R-:W-:Y:S02]  /*20f10*/  @!P5 LEA R14, P0, R5, R2.reuse, 0x2 ;  /* 0x00000002050ed211 */ /* 0x082fe400078010ff */
[----:B------:R-:W-:Y:S02]  /*20f20*/  IADD3 R17, R245, 0x38, RZ ;  /* 0x00000038f5117810 */ /* 0x000fe40007ffe0ff */
[----:B--2---:R-:W-:-:S02]  /*20f30*/  @!P4 LEA R10, P6, R20, R2, 0x2 ;  /* 0x00000002140ac211 */ /* 0x004fc400078c10ff */
[----:B------:R-:W-:Y:S02]  /*20f40*/  @!P5 LEA.HI.X R15, R5, R4, R19, 0x2, P0 ;  /* 0x00000004050fd211 */ /* 0x000fe400000f1413 */
[C---:B------:R-:W-:Y:S02]  /*20f50*/  IADD3 R19, R245.reuse, 0x28, RZ ;  /* 0x00000028f5137810 */ /* 0x040fe40007ffe0ff */
[----:B------:R-:W-:Y:S01]  /*20f60*/  IADD3 R5, R245, 0x40, RZ ;  /* 0x00000040f5057810 */ /* 0x000fe20007ffe0ff */
[----:B------:R1:W-:Y:S01]  /*20f70*/  @!P5 ST.E.64 [R14.64], R96 ;  /* 0x000000600e00d985 */ /* 0x0003e2000c101b08 */
[----:B------:R-:W-:Y:S02]  /*20f80*/  SHF.R.S32.HI R19, RZ, 0x1f, R19 ;  /* 0x0000001fff137819 */ /* 0x000fe40000011413 */
[----:B------:R-:W-:-:S03]  /*20f90*/  SHF.R.S32.HI R17, RZ, 0x1f, R17 ;  /* 0x0000001fff117819 */ /* 0x000fc60000011411 */
[----:B------:R-:W-:Y:S02]  /*20fa0*/  P2R R3, PR, RZ, 0x40 ;  /* 0x00000040ff037803 */ /* 0x000fe40000000000 */
[C---:B---3--:R-:W-:Y:S02]  /*20fb0*/  @!P3 LEA R8, P6, R16.reuse, R2, 0x2 ;  /* 0x000000021008b211 */ /* 0x048fe400078c10ff */
[----:B------:R-:W-:Y:S02]  /*20fc0*/  ISETP.NE.AND P0, PT, R3, RZ, PT ;  /* 0x000000ff0300720c */ /* 0x000fe40003f05270 */
[-C--:B------:R-:W-:Y:S02]  /*20fd0*/  @!P3 LEA.HI.X R9, R16, R4.reuse, R19, 0x2, P6 ;  /* 0x000000041009b211 */ /* 0x080fe400030f1413 */
[----:B------:R-:W-:Y:S02]  /*20fe0*/  @!P4 LEA.HI.X R11, R20, R4, R21, 0x2, P0 ;  /* 0x00000004140bc211 */ /* 0x000fe400000f1415 */
[----:B------:R-:W-:-:S02]  /*20ff0*/  ISETP.GE.AND P0, PT, R5, c[0x0][0x3c8], PT ;  /* 0x0000f20005007a0c */ /* 0x000fc40003f06270 */
[C---:B------:R-:W-:Y:S01]  /*21000*/  IADD3 R20, R245.reuse, 0x30, RZ ;  /* 0x00000030f5147810 */ /* 0x040fe20007ffe0ff */
[----:B------:R2:W-:Y:S01]  /*21010*/  @!P4 ST.E.64 [R10.64], R72 ;  /* 0x000000480a00c985 */ /* 0x0005e2000c101b08 */
[----:B------:R-:W-:Y:S02]  /*21020*/  IADD3 R19, R245, 0x48, RZ ;  /* 0x00000048f5137810 */ /* 0x000fe40007ffe0ff */
[----:B------:R-:W-:Y:S01]  /*21030*/  SHF.R.S32.HI R20, RZ, 0x1f, R20 ;  /* 0x0000001fff147819 */ /* 0x000fe20000011414 */
[----:B------:R3:W-:Y:S01]  /*21040*/  @!P3 ST.E.64 [R8.64], R58 ;  /* 0x0000003a0800b985 */ /* 0x0007e2000c101b08 */
[----:B------:R-:W-:Y:S02]  /*21050*/  ISETP.GE.AND P5, PT, R19, c[0x0][0x3c8], PT ;  /* 0x0000f20013007a0c */ /* 0x000fe40003fa6270 */
[C---:B------:R-:W-:Y:S02]  /*21060*/  IADD3 R16, R245.reuse, 0x50, RZ ;  /* 0x00000050f5107810 */ /* 0x040fe40007ffe0ff */
[----:B------:R-:W-:-:S02]  /*21070*/  IADD3 R21, R245, 0x48, RZ ;  /* 0x00000048f5157810 */ /* 0x000fc40007ffe0ff */
[C---:B-1----:R-:W-:Y:S02]  /*21080*/  @!P2 LEA R14, P3, R6.reuse, R2, 0x2 ;  /* 0x00000002060ea211 */ /* 0x042fe400078610ff */
[----:B------:R-:W-:Y:S02]  /*21090*/  SHF.R.S32.HI R21, RZ, 0x1f, R21 ;  /* 0x0000001fff157819 */ /* 0x000fe40000011415 */
[----:B------:R-:W-:Y:S02]  /*210a0*/  @!P2 LEA.HI.X R15, R6, R4, R20, 0x2, P3 ;  /* 0x00000004060fa211 */ /* 0x000fe400018f1414 */
[C---:B------:R-:W-:Y:S02]  /*210b0*/  IADD3 R6, R245.reuse, 0x40, RZ ;  /* 0x00000040f5067810 */ /* 0x040fe40007ffe0ff */
[----:B------:R-:W-:Y:S01]  /*210c0*/  IADD3 R20, R245, 0x60, RZ ;  /* 0x00000060f5147810 */ /* 0x000fe20007ffe0ff */
[----:B------:R-:W-:Y:S01]  /*210d0*/  @!P2 ST.E.64 [R14.64], R106 ;  /* 0x0000006a0e00a985 */ /* 0x000fe2000c101b08 */
[----:B------:R-:W-:-:S02]  /*210e0*/  SHF.R.S32.HI R6, RZ, 0x1f, R6 ;  /* 0x0000001fff067819 */ /* 0x000fc40000011406 */
[----:B------:R-:W-:Y:S02]  /*210f0*/  ISETP.GE.AND P2, PT, R20, c[0x0][0x3c8], PT ;  /* 0x0000f20014007a0c */ /* 0x000fe40003f46270 */
[-C--:B--2---:R-:W-:Y:S02]  /*21100*/  @!P1 LEA R10, P4, R18, R2.reuse, 0x2 ;  /* 0x00000002120a9211 */ /* 0x084fe400078810ff */
[----:B---3--:R-:W-:-:S04]  /*21110*/  @!P0 LEA R8, P6, R5, R2, 0x2 ;  /* 0x0000000205088211 */ /* 0x008fc800078c10ff */
[----:B------:R-:W-:Y:S02]  /*21120*/  @!P0 LEA.HI.X R9, R5, R4, R6, 0x2, P6 ;  /* 0x0000000405098211 */ /* 0x000fe400030f1406 */
[C---:B------:R-:W-:Y:S02]  /*21130*/  IADD3 R6, R245.reuse, 0x58, RZ ;  /* 0x00000058f5067810 */ /* 0x040fe40007ffe0ff */
[----:B------:R-:W-:-:S03]  /*21140*/  IADD3 R5, R245, 0x70, RZ ;  /* 0x00000070f5057810 */ /* 0x000fc60007ffe0ff */
[----:B------:R-:W-:Y:S02]  /*21150*/  P2R R3, PR, RZ, 0x10 ;  /* 0x00000010ff037803 */ /* 0x000fe40000000000 */
[----:B------:R-:W-:Y:S02]  /*21160*/  ISETP.GE.AND P4, PT, R16, c[0x0][0x3c8], PT ;  /* 0x0000f20010007a0c */ /* 0x000fe40003f86270 */
[----:B------:R-:W-:-:S04]  /*21170*/  ISETP.NE.AND P3, PT, R3, RZ, PT ;  /* 0x000000ff0300720c */ /* 0x000fc80003f65270 */
[----:B------:R-:W-:Y:S02]  /*21180*/  @!P1 LEA.HI.X R11, R18, R4, R17, 0x2, P3 ;  /* 0x00000004120b9211 */ /* 0x000fe400018f1411 */
[----:B------:R-:W-:Y:S02]  /*21190*/  ISETP.GE.AND P3, PT, R6, c[0x0][0x3c8], PT ;  /* 0x0000f20006007a0c */ /* 0x000fe40003f66270 */
[C---:B------:R-:W-:Y:S01]  /*211a0*/  IADD3 R17, R245.reuse, 0x50, RZ ;  /* 0x00000050f5117810 */ /* 0x040fe20007ffe0ff */
[----:B------:R1:W-:Y:S01]  /*211b0*/  @!P1 ST.E.64 [R10.64], R98 ;  /* 0x000000620a009985 */ /* 0x0003e2000c101b08 */
[----:B------:R-:W-:Y:S02]  /*211c0*/  IADD3 R18, R245, 0x68, RZ ;  /* 0x00000068f5127810 */ /* 0x000fe40007ffe0ff */
[----:B------:R-:W-:Y:S01]  /*211d0*/  SHF.R.S32.HI R17, RZ, 0x1f, R17 ;  /* 0x0000001fff117819 */ /* 0x000fe20000011411 */
[----:B------:R2:W-:Y:S01]  /*211e0*/  @!P0 ST.E.64 [R8.64], R60 ;  /* 0x0000003c08008985 */ /* 0x0005e2000c101b08 */
[----:B------:R-:W-:-:S02]  /*211f0*/  ISETP.GE.AND P1, PT, R18, c[0x0][0x3c8], PT ;  /* 0x0000f20012007a0c */ /* 0x000fc40003f26270 */
[----:B-1----:R-:W-:-:S04]  /*21200*/  @!P5 LEA R10, P0, R19, R2, 0x2 ;  /* 0x00000002130ad211 */ /* 0x002fc800078010ff */
[----:B------:R-:W-:Y:S02]  /*21210*/  @!P5 LEA.HI.X R11, R19, R4, R21, 0x2, P0 ;  /* 0x00000004130bd211 */ /* 0x000fe400000f1415 */
[C---:B--2---:R-:W-:Y:S02]  /*21220*/  @!P4 LEA R8, P6, R16.reuse, R2, 0x2 ;  /* 0x000000021008c211 */ /* 0x044fe400078c10ff */
[----:B------:R-:W-:Y:S01]  /*21230*/  IADD3 R19, R245, 0x58, RZ ;  /* 0x00000058f5137810 */ /* 0x000fe20007ffe0ff */
[----:B------:R1:W-:Y:S01]  /*21240*/  @!P5 ST.E.64 [R10.64], R80 ;  /* 0x000000500a00d985 */ /* 0x0003e2000c101b08 */
[----:B------:R-:W-:Y:S02]  /*21250*/  @!P4 LEA.HI.X R9, R16, R4, R17, 0x2, P6 ;  /* 0x000000041009c211 */ /* 0x000fe400030f1411 */
[----:B------:R-:W-:Y:S02]  /*21260*/  @!P3 LEA R16, P5, R6, R2, 0x2 ;  /* 0x000000020610b211 */ /* 0x000fe400078a10ff */
[----:B------:R-:W-:Y:S01]  /*21270*/  ISETP.GE.AND P0, PT, R5, c[0x0][0x3c8], PT ;  /* 0x0000f20005007a0c */ /* 0x000fe20003f06270 */
[----:B------:R2:W-:Y:S01]  /*21280*/  @!P4 ST.E.64 [R8.64], R86 ;  /* 0x000000560800c985 */ /* 0x0005e2000c101b08 */
[----:B------:R-:W-:-:S02]  /*21290*/  SHF.R.S32.HI R19, RZ, 0x1f, R19 ;  /* 0x0000001fff137819 */ /* 0x000fc40000011413 */
[----:B------:R-:W-:Y:S02]  /*212a0*/  IADD3 R21, R245, 0x60, RZ ;  /* 0x00000060f5157810 */ /* 0x000fe40007ffe0ff */
[----:B------:R-:W-:Y:S02]  /*212b0*/  @!P2 LEA R14, P6, R20, R2, 0x2 ;  /* 0x00000002140ea211 */ /* 0x000fe400078c10ff */
[----:B------:R-:W-:-:S03]  /*212c0*/  SHF.R.S32.HI R21, RZ, 0x1f, R21 ;  /* 0x0000001fff157819 */ /* 0x000fc60000011415 */
[----:B------:R-:W-:Y:S02]  /*212d0*/  P2R R3, PR, RZ, 0x20 ;  /* 0x00000020ff037803 */ /* 0x000fe40000000000 */
[----:B------:R-:W-:Y:S02]  /*212e0*/  @!P2 LEA.HI.X R15, R20, R4, R21, 0x2, P6 ;  /* 0x00000004140fa211 */ /* 0x000fe400030f1415 */
[----:B------:R-:W-:-:S04]  /*212f0*/  ISETP.NE.AND P4, PT, R3, RZ, PT ;  /* 0x000000ff0300720c */ /* 0x000fc80003f85270 */
[----:B------:R-:W-:Y:S02]  /*21300*/  @!P3 LEA.HI.X R17, R6, R4, R19, 0x2, P4 ;  /* 0x000000040611b211 */ /* 0x000fe400020f1413 */
[C---:B------:R-:W-:Y:S02]  /*21310*/  IADD3 R19, R245.reuse, 0x68, RZ ;  /* 0x00000068f5137810 */ /* 0x040fe40007ffe0ff */
[----:B------:R-:W-:Y:S01]  /*21320*/  IADD3 R6, R245, 0x70, RZ ;  /* 0x00000070f5067810 */ /* 0x000fe20007ffe0ff */
[----:B------:R3:W-:Y:S01]  /*21330*/  @!P3 ST.E.64 [R16.64], R90 ;  /* 0x0000005a1000b985 */ /* 0x0007e2000c101b08 */
[----:B-1----:R-:W-:Y:S02]  /*21340*/  @!P1 LEA R10, P5, R18, R2, 0x2 ;  /* 0x00000002120a9211 */ /* 0x002fe400078a10ff */
[----:B------:R-:W-:Y:S01]  /*21350*/  SHF.R.S32.HI R19, RZ, 0x1f, R19 ;  /* 0x0000001fff137819 */ /* 0x000fe20000011413 */
[----:B------:R3:W-:Y:S01]  /*21360*/  @!P2 ST.E.64 [R14.64], R82 ;  /* 0x000000520e00a985 */ /* 0x0007e2000c101b08 */
[----:B------:R-:W-:-:S02]  /*21370*/  SHF.R.S32.HI R6, RZ, 0x1f, R6 ;  /* 0x0000001fff067819 */ /* 0x000fc40000011406 */
[C---:B--2---:R-:W-:Y:S02]  /*21380*/  @!P0 LEA R8, P4, R5.reuse, R2, 0x2 ;  /* 0x0000000205088211 */ /* 0x044fe400078810ff */
[-C--:B------:R-:W-:Y:S02]  /*21390*/  @!P1 LEA.HI.X R11, R18, R4.reuse, R19, 0x2, P5 ;  /* 0x00000004120b9211 */ /* 0x080fe400028f1413 */
[----:B------:R-:W-:Y:S02]  /*213a0*/  @!P0 LEA.HI.X R9, R5, R4, R6, 0x2, P4 ;  /* 0x0000000405098211 */ /* 0x000fe400020f1406 */
[----:B------:R-:W-:Y:S01]  /*213b0*/  IADD3 R5, R245, 0x78, RZ ;  /* 0x00000078f5057810 */ /* 0x000fe20007ffe0ff */
[----:B------:R3:W-:Y:S04]  /*213c0*/  @!P1 ST.E.64 [R10.64], R66 ;  /* 0x000000420a009985 */ /* 0x0007e8000c101b08 */
[----:B------:R3:W-:Y:S01]  /*213d0*/  @!P0 ST.E.64 [R8.64], R62 ;  /* 0x0000003e08008985 */ /* 0x0007e2000c101b08 */
[----:B------:R-:W-:-:S13]  /*213e0*/  ISETP.GE.AND P0, PT, R5, c[0x0][0x3c8], PT ;  /* 0x0000f20005007a0c */ /* 0x000fda0003f06270 */
[----:B------:R-:W-:Y:S05]  /*213f0*/  @P0 BRA `(.L_x_1098) ;  /* 0x00000b8000000947 */ /* 0x000fea0003800000 */
[----:B------:R-:W-:Y:S02]  /*21400*/  IADD3 R6, R245, 0x78, RZ ;  /* 0x00000078f5067810 */ /* 0x000fe40007ffe0ff */
[----:B------:R-:W-:Y:S02]  /*21410*/  LEA R2, P0, R5, R2, 0x2 ;  /* 0x0000000205027211 */ /* 0x000fe400078010ff */
[----:B------:R-:W-:-:S04]  /*21420*/  SHF.R.S32.HI R6, RZ, 0x1f, R6 ;  /* 0x0000001fff067819 */ /* 0x000fc80000011406 */
[----:B------:R-:W-:-:S05]  /*21430*/  LEA.HI.X R3, R5, R4, R6, 0x2, P0 ;  /* 0x0000000405037211 */ /* 0x000fca00000f1406 */
[----:B------:R1:W-:Y:S01]  /*21440*/  ST.E.64 [R2.64], R56 ;  /* 0x0000003802007985 */ /* 0x0003e2000c101b08 */
[----:B------:R-:W-:Y:S05]  /*21450*/  BRA `(.L_x_1098) ;  /* 0x00000b2000007947 */ /* 0x000fea0003800000 */
.L_x_1083:
[----:B------:R-:W2:Y:S04]  /*21460*/  LDL.LU R3, [R1+0x1c] ;  /* 0x00001c0001037983 */ /* 0x000ea80000300800 */
[----:B------:R-:W3:Y:S01]  /*21470*/  LDL R10, [R1+0x24] ;  /* 0x00002400010a7983 */ /* 0x000ee20000100800 */
[----:B------:R-:W-:Y:S01]  /*21480*/  ISETP.NE.U32.AND P0, PT, RZ, c[0x0][0x508], PT ;  /* 0x00014200ff007a0c */ /* 0x000fe20003f05070 */
[----:B------:R-:W-:Y:S01]  /*21490*/  IMAD.MOV.U32 R8, RZ, RZ, 0x4 ;  /* 0x00000004ff087424 */ /* 0x000fe200078e00ff */
[----:B------:R-:W-:Y:S01]  /*214a0*/  ISETP.NE.U32.AND P2, PT, RZ, c[0x0][0x500], PT ;  /* 0x00014000ff007a0c */ /* 0x000fe20003f45070 */
[----:B------:R-:W-:Y:S01]  /*214b0*/  IMAD.MOV.U32 R21, RZ, RZ, c[0x0][0x388] ;  /* 0x0000e200ff157624 */ /* 0x000fe200078e00ff */
[----:B------:R-:W-:Y:S01]  /*214c0*/  ISETP.NE.AND.EX P0, PT, RZ, c[0x0][0x50c], PT, P0 ;  /* 0x00014300ff007a0c */ /* 0x000fe20003f05300 */
[----:B------:R-:W-:Y:S01]  /*214d0*/  IMAD.MOV.U32 R2, RZ, RZ, RZ ;  /* 0x000000ffff027224 */ /* 0x000fe200078e00ff */
[----:B------:R-:W-:Y:S01]  /*214e0*/  ISETP.NE.AND.EX P2, PT, RZ, c[0x0][0x504], PT, P2 ;  /* 0x00014100ff007a0c */ /* 0x000fe20003f45320 */
[----:B---3--:R-:W-:-:S10]  /*214f0*/  IMAD.WIDE R4, R10, R8, c[0x0][0x500] ;  /* 0x000140000a047625 */ /* 0x008fd400078e0208 */
[----:B------:R-:W-:Y:S02]  /*21500*/  @P0 IMAD.WIDE R8, R10, R8, c[0x0][0x508] ;  /* 0x000142000a080625 */ /* 0x000fe400078e0208 */
[----:B------:R3:W5:Y:S04]  /*21510*/  @P2 LDG.E R2, [R4.64] ;  /* 0x0000000804022981 */ /* 0x000768000c1e1900 */
[----:B------:R3:W5:Y:S01]  /*21520*/  @P0 LDG.E R21, [R8.64] ;  /* 0x0000000808150981 */ /* 0x000762000c1e1900 */
[----:B--2---:R-:W-:-:S04]  /*21530*/  ISETP.NE.AND P1, PT, R3, RZ, PT ;  /* 0x000000ff0300720c */ /* 0x004fc80003f25270 */
[----:B------:R-:W-:Y:S01]  /*21540*/  SEL R23, R3, c[0x0][0x3d4], P1 ;  /* 0x0000f50003177a07 */ /* 0x000fe20000800000 */
[----:B------:R-:W-:Y:S05]  /*21550*/  @P0 BRA `(.L_x_1104) ;  /* 0x0000004000000947 */ /* 0x000fea0003800000 */
[----:B------:R-:W-:Y:S05]  /*21560*/  @!P2 BRA `(.L_x_1104) ;  /* 0x000000300000a947 */ /* 0x000fea0003800000 */
[----:B------:R2:W4:Y:S04]  /*21570*/  LDG.E R3, [R4.64] ;  /* 0x0000000804037981 */ /* 0x000528000c1e1900 */
[----:B--23--:R-:W4:Y:S02]  /*21580*/  LDG.E R4, [R4.64+0x4] ;  /* 0x0000040804047981 */ /* 0x00cf24000c1e1900 */
[----:B----45:R-:W-:Y:S02]  /*21590*/  IADD3 R21, -R3, R4, RZ ;  /* 0x0000000403157210 */ /* 0x030fe40007ffe1ff */
.L_x_1104:
[----:B---3--:R-:W2:Y:S01]  /*215a0*/  LDL.LU R4, [R1+0x20] ;  /* 0x0000200001047983 */ /* 0x008ea20000300800 */
[----:B------:R-:W-:Y:S01]  /*215b0*/  SHF.R.S32.HI R3, RZ, 0x1f, R10 ;  /* 0x0000001fff037819 */ /* 0x000fe2000001140a */
[----:B------:R-:W-:Y:S01]  /*215c0*/  BSSY B0, `(.L_x_1105) ;  /* 0x0000039000007945 */ /* 0x000fe20003800000 */
[----:B-----5:R-:W-:Y:S01]  /*215d0*/  SHF.R.S32.HI R22, RZ, 0x1f, R2 ;  /* 0x0000001fff167819 */ /* 0x020fe20000011402 */
[----:B------:R-:W3:Y:S01]  /*215e0*/  S2R R5, SR_TID.X ;  /* 0x0000000000057919 */ /* 0x000ee20000002100 */
[----:B------:R-:W-:-:S02]  /*215f0*/  SEL R14, R10, RZ, !P2 ;  /* 0x000000ff0a0e7207 */ /* 0x000fc40005000000 */
[----:B------:R-:W-:Y:S02]  /*21600*/  SEL R25, R3, RZ, !P2 ;  /* 0x000000ff03197207 */ /* 0x000fe40005000000 */
[----:B---3--:R-:W-:Y:S02]  /*21610*/  ISETP.GT.AND P0, PT, R5, 0x7f, PT ;  /* 0x0000007f0500780c */ /* 0x008fe40003f04270 */
[----:B--2---:R-:W-:-:S11]  /*21620*/  LOP3.LUT R6, R4, 0xffff, RZ, 0xc0, !PT ;  /* 0x0000ffff04067812 */ /* 0x004fd600078ec0ff */
[----:B------:R-:W-:Y:S05]  /*21630*/  @P0 BRA `(.L_x_1106) ;  /* 0x0000031000000947 */ /* 0x000fea0003800000 */
[----:B------:R-:W2:Y:S01]  /*21640*/  LDL R4, [R1+0xc] ;  /* 0x00000c0001047983 */ /* 0x000ea20000100800 */
[----:B------:R-:W-:Y:S01]  /*21650*/  IMAD R3, R21, c[0x0][0x4e8], RZ ;  /* 0x00013a0015037a24 */ /* 0x000fe200078e02ff */
[----:B--2---:R-:W-:-:S04]  /*21660*/  IADD3 R15, R4, R5, RZ ;  /* 0x00000005040f7210 */ /* 0x004fc80007ffe0ff */
[----:B------:R-:W-:-:S13]  /*21670*/  ISETP.GE.AND P0, PT, R15, R3, PT ;  /* 0x000000030f00720c */ /* 0x000fda0003f06270 */
[----:B------:R-:W-:Y:S05]  /*21680*/  @P0 BRA `(.L_x_1106) ;  /* 0x000002c000000947 */ /* 0x000fea0003800000 */
[----:B------:R-:W2:Y:S01]  /*21690*/  LDL.LU R26, [R1+0x28] ;  /* 0x00002800011a7983 */ /* 0x000ea20000300800 */
[----:B------:R-:W-:Y:S01]  /*216a0*/  IMAD.MOV.U32 R3, RZ, RZ, 0x368 ;  /* 0x00000368ff037424 */ /* 0x000fe200078e00ff */
[----:B------:R-:W-:-:S04]  /*216b0*/  ISETP.GT.AND P2, PT, R23, 0x1, PT ;  /* 0x000000011700780c */ /* 0x000fc80003f44270 */
[----:B------:R-:W-:-:S04]  /*216c0*/  SEL R3, R3, 0x328, P2 ;  /* 0x0000032803037807 */ /* 0x000fc80001000000 */
[----:B------:R3:W4:Y:S08]  /*216d0*/  LDC.64 R10, c[0x0][R3+0x170] ;  /* 0x00005c00030a7b82 */ /* 0x0007300000000a00 */
[----:B------:R3:W5:Y:S08]  /*216e0*/  LDC.64 R8, c[0x0][R3+0x168] ;  /* 0x00005a0003087b82 */ /* 0x0007700000000a00 */
[----:B------:R3:W1:Y:S08]  /*216f0*/  LDC.64 R18, c[0x0][R3+0x178] ;  /* 0x00005e0003127b82 */ /* 0x0006700000000a00 */
[----:B------:R3:W1:Y:S02]  /*21700*/  LDC.64 R16, c[0x0][R3+0x160] ;  /* 0x0000580003107b82 */ /* 0x0006640000000a00 */
[----:B---3--:R-:W-:-:S02]  /*21710*/  IMAD.MOV.U32 R3, RZ, RZ, c[0x0][0x4e8] ;  /* 0x00013a00ff037624 */ /* 0x008fc400078e00ff */
[-C--:B----4-:R-:W-:Y:S02]  /*21720*/  IMAD R11, R11, R14.reuse, RZ ;  /* 0x0000000e0b0b7224 */ /* 0x090fe400078e02ff */
[C---:B------:R-:W-:Y:S01]  /*21730*/  IMAD.WIDE.U32 R4, R10.reuse, R14, RZ ;  /* 0x0000000e0a047225 */ /* 0x040fe200078e00ff */
[----:B------:R-:W-:Y:S02]  /*21740*/  ISETP.NE.AND P0, PT, R3, 0x1, PT ;  /* 0x000000010300780c */ /* 0x000fe40003f05270 */
[----:B------:R-:W-:Y:S01]  /*21750*/  MOV R3, R15 ;  /* 0x0000000f00037202 */ /* 0x000fe20000000f00 */
[----:B------:R-:W-:Y:S02]  /*21760*/  IMAD R11, R10, R25, R11 ;  /* 0x000000190a0b7224 */ /* 0x000fe400078e020b */
[-C--:B-----5:R-:W-:Y:S02]  /*21770*/  IMAD R20, R9, R6.reuse, RZ ;  /* 0x0000000609147224 */ /* 0x0a0fe400078e02ff */
        /* <DEDUP_REMOVED lines=8> */
[----:B------:R-:W-:Y:S02]  /*21800*/  IADD3.X R15, R5, R20, R22, P1, P0 ;  /* 0x00000014050f7210 */ /* 0x000fe40000fe0416 */
[----:B------:R-:W-:Y:S02]  /*21810*/  SHF.R.S32.HI R5, RZ, 0x1f, R3 ;  /* 0x0000001fff057819 */ /* 0x000fe40000011403 */
[----:B--2---:R-:W-:-:S05]  /*21820*/  SEL R10, R26, RZ, P2 ;  /* 0x000000ff1a0a7207 */ /* 0x004fca0001000000 */
[-C--:B-1----:R-:W-:Y:S02]  /*21830*/  IMAD R11, R19, R10.reuse, RZ ;  /* 0x0000000a130b7224 */ /* 0x082fe400078e02ff */
[----:B------:R-:W-:Y:S01]  /*21840*/  IMAD.WIDE.U32 R8, R18, R10, RZ ;  /* 0x0000000a12087225 */ /* 0x000fe200078e00ff */
[----:B------:R-:W-:-:S04]  /*21850*/  SHF.R.S32.HI R10, RZ, 0x1f, R4 ;  /* 0x0000001fff0a7819 */ /* 0x000fc80000011404 */
[----:B------:R-:W-:Y:S01]  /*21860*/  IADD3 R9, R9, R11, RZ ;  /* 0x0000000b09097210 */ /* 0x000fe20007ffe0ff */
[----:B------:R-:W-:Y:S01]  /*21870*/  IMAD.MOV.U32 R11, RZ, RZ, c[0x0][0x4a8] ;  /* 0x00012a00ff0b7624 */ /* 0x000fe200078e00ff */
[----:B------:R-:W-:Y:S01]  /*21880*/  IADD3 R8, P1, P0, R3, R24, R8 ;  /* 0x0000001803087210 */ /* 0x000fe2000783e008 */
[----:B------:R-:W-:-:S03]  /*21890*/  IMAD R3, R17, R4, RZ ;  /* 0x0000000411037224 */ /* 0x000fc600078e02ff */
[----:B------:R-:W-:Y:S01]  /*218a0*/  IADD3.X R9, R5, R15, R9, P1, P0 ;  /* 0x0000000f05097210 */ /* 0x000fe20000fe0409 */
[----:B------:R-:W-:-:S04]  /*218b0*/  IMAD R3, R16, R10, R3 ;  /* 0x0000000a10037224 */ /* 0x000fc800078e0203 */
        /* <DEDUP_REMOVED lines=9> */
.L_x_1106:
[----:B------:R-:W-:Y:S05]  /*21950*/  BSYNC B0 ;  /* 0x0000000000007941 */ /* 0x000fea0003800000 */
.L_x_1105:
        /* <DEDUP_REMOVED lines=13> */
[----:B--2---:R-:W-:-:S04]  /*21a30*/  IADD3 R3, R0, R10, RZ ;  /* 0x0000000a00037210 */ /* 0x004fc80007ffe0ff */
[----:B------:R-:W-:Y:S01]  /*21a40*/  MOV R2, R3 ;  /* 0x0000000300027202 */ /* 0x000fe20000000f00 */
[----:B------:R-:W-:-:S05]  /*21a50*/  @P0 IMAD.HI.U32 R9, R3, c[0x0][0x4ec], RZ ;  /* 0x00013b0003090a27 */ /* 0x000fca00078e00ff */
[----:B------:R-:W-:Y:S01]  /*21a60*/  @P0 SHF.R.U32.HI R2, RZ, c[0x0][0x4f0], R9 ;  /* 0x00013c00ff020a19 */ /* 0x000fe20000011609 */
[----:B------:R-:W-:-:S03]  /*21a70*/  IMAD R9, R14, c[0x0][0x3f4], R8 ;  /* 0x0000fd000e097a24 */ /* 0x000fc600078e0208 */
[----:B------:R-:W-:Y:S02]  /*21a80*/  SHF.R.S32.HI R8, RZ, 0x1f, R2 ;  /* 0x0000001fff087819 */ /* 0x000fe40000011402 */
[----:B------:R-:W-:Y:S02]  /*21a90*/  IADD3 R6, -R2, RZ, RZ ;  /* 0x000000ff02067210 */ /* 0x000fe40007ffe1ff */
[----:B------:R-:W-:Y:S01]  /*21aa0*/  IADD3 R5, R5, R9, RZ ;  /* 0x0000000905057210 */ /* 0x000fe20007ffe0ff */
[----:B------:R-:W-:Y:S02]  /*21ab0*/  IMAD R8, R8, c[0x0][0x3e0], RZ ;  /* 0x0000f80008087a24 */ /* 0x000fe400078e02ff */
        /* <DEDUP_REMOVED lines=13> */
[----:B------:R1:W2:Y:S02]  /*21b90*/  SHFL.IDX PT, R9, R5, RZ, 0x181f ;  /* 0x00181fff05097589 */ /* 0x0002a400000e0000 */
.L_x_1183:
[----:B------:R-:W-:Y:S05]  /*21ba0*/  BRA.DIV ~URZ, `(.L_x_1108) ;  /* 0x00003ee27f007947 */ /* 0x000fea000b800000 */
[----:B------:R3:W4:Y:S02]  /*21bb0*/  SHFL.IDX PT, R2, R8, RZ, 0x181f ;  /* 0x00181fff08027589 */ /* 0x00072400000e0000 */
.L_x_1184:
[----:B------:R-:W-:Y:S01]  /*21bc0*/  IMAD R4, R21, c[0x0][0x4e8], RZ ;  /* 0x00013a0015047a24 */ /* 0x000fe200078e02ff */
[----:B------:R-:W-:Y:S04]  /*21bd0*/  BSSY B0, `(.L_x_1109) ;  /* 0x000000b000007945 */ /* 0x000fe80003800000 */
[----:B------:R-:W-:-:S13]  /*21be0*/  ISETP.GE.AND P0, PT, R6, R4, PT ;  /* 0x000000040600720c */ /* 0x000fda0003f06270 */
[----:B------:R-:W-:Y:S05]  /*21bf0*/  @P0 BRA `(.L_x_1110) ;  /* 0x0000008000000947 */ /* 0x000fea0003800000 */
[----:B------:R-:W-:Y:S02]  /*21c00*/  ISETP.GE.AND P1, PT, R76, c[0x0][0x3c8], PT ;  /* 0x0000f2004c007a0c */ /* 0x000fe40003f26270 */
[----:B------:R-:W-:-:S11]  /*21c10*/  ISETP.GE.AND P0, PT, R211, c[0x0][0x3c8], PT ;  /* 0x0000f200d3007a0c */ /* 0x000fd60003f06270 */
[CC--:B----4-:R-:W-:Y:S02]  /*21c20*/  @!P1 LEA R10, P3, R76.reuse, R2.reuse, 0x1 ;  /* 0x000000024c0a9211 */ /* 0x0d0fe400078608ff */
[C---:B------:R-:W-:Y:S02]  /*21c30*/  @!P0 LEA R2, P2, R211.reuse, R2, 0x1 ;  /* 0x00000002d3028211 */ /* 0x040fe400078408ff */
[-C--:B--2---:R-:W-:Y:S02]  /*21c40*/  @!P1 LEA.HI.X R11, R76, R9.reuse, R77, 0x1, P3 ;  /* 0x000000094c0b9211 */ /* 0x084fe400018f0c4d */
[----:B------:R-:W-:-:S03]  /*21c50*/  @!P0 LEA.HI.X R3, R211, R9, R238, 0x1, P2 ;  /* 0x00000009d3038211 */ /* 0x000fc600010f0cee */
[----:B------:R2:W-:Y:S04]  /*21c60*/  @!P1 ST.E.128 [R10.64], RZ ;  /* 0x000000ff0a009985 */ /* 0x0005e8000c101d08 */
[----:B------:R2:W-:Y:S02]  /*21c70*/  @!P0 ST.E.128 [R2.64], RZ ;  /* 0x000000ff02008985 */ /* 0x0005e4000c101d08 */
.L_x_1110:
[----:B------:R-:W-:Y:S05]  /*21c80*/  BSYNC B0 ;  /* 0x0000000000007941 */ /* 0x000fea0003800000 */
.L_x_1109:
[----:B------:R-:W-:Y:S05]  /*21c90*/  BRA.DIV ~URZ, `(.L_x_1111) ;  /* 0x00003e627f007947 */ /* 0x000fea000b800000 */
[----:B--2---:R2:W1:Y:S04]  /*21ca0*/  SHFL.IDX PT, R9, R5, 0x1, 0x181f ;  /* 0x00381f0005097f89 */ /* 0x00446800000e0000 */
[----:B----4-:R2:W4:Y:S02]  /*21cb0*/  SHFL.IDX PT, R2, R8, 0x1, 0x181f ;  /* 0x00381f0008027f89 */ /* 0x01052400000e0000 */
.L_x_1185:
        /* <DEDUP_REMOVED lines=8> */
[-C--:B-1----:R-:W-:Y:S02]  /*21d40*/  @!P1 LEA.HI.X R11, R76, R9.reuse, R77, 0x1, P3 ;  /* 0x000000094c0b9211 */ /* 0x082fe400018f0c4d */
[----:B------:R-:W-:-:S03]  /*21d50*/  @!P0 LEA.HI.X R3, R211, R9, R238, 0x1, P2 ;  /* 0x00000009d3038211 */ /* 0x000fc600010f0cee */
[----:B------:R1:W-:Y:S04]  /*21d60*/  @!P1 ST.E.128 [R10.64], RZ ;  /* 0x000000ff0a009985 */ /* 0x0003e8000c101d08 */
[----:B------:R1:W-:Y:S02]  /*21d70*/  @!P0 ST.E.128 [R2.64], RZ ;  /* 0x000000ff02008985 */ /* 0x0003e4000c101d08 */
.L_x_1113:
[----:B------:R-:W-:Y:S05]  /*21d80*/  BSYNC B0 ;  /* 0x0000000000007941 */ /* 0x000fea0003800000 */
.L_x_1112:
[----:B------:R-:W-:Y:S05]  /*21d90*/  BRA.DIV ~URZ, `(.L_x_1114) ;  /* 0x00003e327f007947 */ /* 0x000fea000b800000 */
[----:B-1----:R1:W2:Y:S02]  /*21da0*/  SHFL.IDX PT, R9, R5, 0x2, 0x181f ;  /* 0x00581f0005097f89 */ /* 0x0022a400000e0000 */
.L_x_1186:
[----:B------:R-:W-:Y:S05]  /*21db0*/  BRA.DIV ~URZ, `(.L_x_1115) ;  /* 0x00003e827f007947 */ /* 0x000fea000b800000 */
[----:B----4-:R4:W1:Y:S02]  /*21dc0*/  SHFL.IDX PT, R2, R8, 0x2, 0x181f ;  /* 0x00581f0008027f89 */ /* 0x01086400000e0000 */
.L_x_1187:
[----:B------:R-:W-:Y:S01]  /*21dd0*/  IADD3 R3, R6, 0x40, RZ ;  /* 0x0000004006037810 */ /* 0x000fe20007ffe0ff */
[----:B------:R-:W-:Y:S03]  /*21de0*/  BSSY B0, `(.L_x_1116) ;  /* 0x000000b000007945 */ /* 0x000fe60003800000 */
[----:B------:R-:W-:-:S13]  /*21df0*/  ISETP.GE.AND P0, PT, R3, R4, PT ;  /* 0x000000040300720c */ /* 0x000fda0003f06270 */
[----:B------:R-:W-:Y:S05]  /*21e00*/  @P0 BRA `(.L_x_1117) ;  /* 0x0000008000000947 */ /* 0x000fea0003800000 */
[----:B------:R-:W-:Y:S02]  /*21e10*/  ISETP.GE.AND P1, PT, R76, c[0x0][0x3c8], PT ;  /* 0x0000f2004c007a0c */ /* 0x000fe40003f26270 */
[----:B------:R-:W-:-:S11]  /*21e20*/  ISETP.GE.AND P0, PT, R211, c[0x0][0x3c8], PT ;  /* 0x0000f200d3007a0c */ /* 0x000fd60003f06270 */
[CC--:B-1----:R-:W-:Y:S02]  /*21e30*/  @!P1 LEA R10, P3, R76.reuse, R2.reuse, 0x1 ;  /* 0x000000024c0a9211 */ /* 0x0c2fe400078608ff */
[C---:B------:R-:W-:Y:S02]  /*21e40*/  @!P0 LEA R2, P2, R211.reuse, R2, 0x1 ;  /* 0x00000002d3028211 */ /* 0x040fe400078408ff */
[-C--:B--2---:R-:W-:Y:S02]  /*21e50*/  @!P1 LEA.HI.X R11, R76, R9.reuse, R77, 0x1, P3 ;  /* 0x000000094c0b9211 */ /* 0x084fe400018f0c4d */
[----:B------:R-:W-:-:S03]  /*21e60*/  @!P0 LEA.HI.X R3, R211, R9, R238, 0x1, P2 ;  /* 0x00000009d3038211 */ /* 0x000fc600010f0cee */
[----:B------:R1:W-:Y:S04]  /*21e70*/  @!P1 ST.E.128 [R10.64], RZ ;  /* 0x000000ff0a009985 */ /* 0x0003e8000c101d08 */
[----:B------:R1:W-:Y:S02]  /*21e80*/  @!P0 ST.E.128 [R2.64], RZ ;  /* 0x000000ff02008985 */ /* 0x0003e4000c101d08 */
.L_x_1117:
[----:B------:R-:W-:Y:S05]  /*21e90*/  BSYNC B0 ;  /* 0x0000000000007941 */ /* 0x000fea0003800000 */
.L_x_1116:
[----:B------:R-:W-:Y:S05]  /*21ea0*/  BRA.DIV ~URZ, `(.L_x_1118) ;  /* 0x00003e027f007947 */ /* 0x000fea000b800000 */
[----:B--2---:R2:W3:Y:S04]  /*21eb0*/  SHFL.IDX PT, R9, R5, 0x3, 0x181f ;  /* 0x00781f0005097f89 */ /* 0x0044e800000e0000 */
[----:B-1----:R2:W1:Y:S02]  /*21ec0*/  SHFL.IDX PT, R2, R8, 0x3, 0x181f ;  /* 0x00781f0008027f89 */ /* 0x00246400000e0000 */
.L_x_1188:
[----:B------:R-:W-:-:S04]  /*21ed0*/  IADD3 R6, R6, 0x60, RZ ;  /* 0x0000006006067810 */ /* 0x000fc80007ffe0ff */
[----:B------:R-:W-:-:S13]  /*21ee0*/  ISETP.GE.AND P0, PT, R6, R4, PT ;  /* 0x000000040600720c */ /* 0x000fda0003f06270 */
[----:B------:R-:W-:Y:S05]  /*21ef0*/  @P0 BRA `(.L_x_1098) ;  /* 0x0000008000000947 */ /* 0x000fea0003800000 */
[----:B------:R-:W-:Y:S02]  /*21f00*/  ISETP.GE.AND P1, PT, R76, c[0x0][0x3c8], PT ;  /* 0x0000f2004c007a0c */ /* 0x000fe40003f26270 */
[----:B------:R-:W-:-:S11]  /*21f10*/  ISETP.GE.AND P0, PT, R211, c[0x0][0x3c8], PT ;  /* 0x0000f200d3007a0c */ /* 0x000fd60003f06270 */
[CC--:B-1----:R-:W-:Y:S02]  /*21f20*/  @!P1 LEA R4, P3, R76.reuse, R2.reuse, 0x1 ;  /* 0x000000024c049211 */ /* 0x0c2fe400078608ff */
[C---:B------:R-:W-:Y:S02]  /*21f30*/  @!P0 LEA R2, P2, R211.reuse, R2, 0x1 ;  /* 0x00000002d3028211 */ /* 0x040fe400078408ff */
[-C--:B--23--:R-:W-:Y:S02]  /*21f40*/  @!P1 LEA.HI.X R5, R76, R9.reuse, R77, 0x1, P3 ;  /* 0x000000094c059211 */ /* 0x08cfe400018f0c4d */
[----:B------:R-:W-:-:S03]  /*21f50*/  @!P0 LEA.HI.X R3, R211, R9, R238, 0x1, P2 ;  /* 0x00000009d3038211 */ /* 0x000fc600010f0cee */
[----:B------:R1:W-:Y:S04]  /*21f60*/  @!P1 ST.E.128 [R4.64], RZ ;  /* 0x000000ff04009985 */ /* 0x0003e8000c101d08 */
[----:B------:R1:W-:Y:S02]  /*21f70*/  @!P0 ST.E.128 [R2.64], RZ ;  /* 0x000000ff02008985 */ /* 0x0003e4000c101d08 */
.L_x_1098:
[----:B------:R-:W-:Y:S05]  /*21f80*/  BSYNC B1 ;  /* 0x0000000000017941 */ /* 0x000fea0003800000 */
.L_x_1082:
[----:B-1--4-:R-:W4:Y:S02]  /*21f90*/  LDL R2, [R1+0x5c] ;  /* 0x00005c0001027983 */ /* 0x012f240000100800 */
[----:B----4-:R-:W-:-:S13]  /*21fa0*/  ISETP.NE.AND P0, PT, R2, RZ, PT ;  /* 0x000000ff0200720c */ /* 0x010fda0003f05270 */
[----:B------:R-:W-:Y:S01]  /*21fb0*/  @P0 WARPSYNC 0xffffffff ;  /* 0xffffffff00000948 */ /* 0x000fe20003800000 */
[----:B------:R-:W-:Y:S06]  /*21fc0*/  @P0 BAR.SYNC.DEFER_BLOCKING 0x5, 0x100 ;  /* 0x0144000000000b1d */ /* 0x000fec0000010000 */
[----:B--23--:R-:W1:Y:S04]  /*21fd0*/  @P0 LDS.128 R8, [0xe100] ;  /* 0x00e10000ff080984 */ /* 0x00ce680000000c00 */
        /* <DEDUP_REMOVED lines=10> */
.L_x_1189:
[----:B------:R-:W-:Y:S05]  /*22080*/  BRA.DIV ~URZ, `(.L_x_1121) ;  /* 0x00003d627f007947 */ /* 0x000fea000b800000 */
[----:B------:R3:W4:Y:S02]  /*22090*/  SHFL.IDX PT, R9, R29, 0x1, 0x1f ;  /* 0x00201f001d097f89 */ /* 0x00072400000e0000 */
.L_x_1190:
        /* <DEDUP_REMOVED lines=19> */
.L_x_1191:
        /* <DEDUP_REMOVED lines=16> */
.L_x_1192:
[----:B---3--:R-:W-:Y:S01]  /*222d0*/  IMAD R2, R2, c[0x0][0x538], RZ ;  /* 0x00014e0002027a24 */ /* 0x008fe200078e02ff */
[----:B------:R-:W-:Y:S04]  /*222e0*/  BSSY B1, `(.L_x_1124) ;  /* 0x00000cf000017945 */ /* 0x000fe80003800000 */
[----:B----4-:R-:W-:-:S04]  /*222f0*/  IADD3 R9, R2, R9, RZ ;  /* 0x0000000902097210 */ /* 0x010fc80007ffe0ff */
[----:B--2---:R-:W-:-:S13]  /*22300*/  ISETP.GT.AND P0, PT, R9, R10, PT ;  /* 0x0000000a0900720c */ /* 0x004fda0003f04270 */
[----:B------:R-:W-:Y:S05]  /*22310*/  @P0 BRA `(.L_x_1125) ;  /* 0x0000026000000947 */ /* 0x000fea0003800000 */
.L_x_1129:
        /* <DEDUP_REMOVED lines=18> */
.L_x_1193:
        /* <DEDUP_REMOVED lines=16> */
.L_x_1194:
[----:B--2---:R-:W-:-:S05]  /*22540*/  IMAD R2, R2, c[0x0][0x538], RZ ;  /* 0x00014e0002027a24 */ /* 0x004fca00078e02ff */
[----:B------:R-:W-:-:S04]  /*22550*/  IADD3 R9, R2, R9, RZ ;  /* 0x0000000902097210 */ /* 0x000fc80007ffe0ff */
[----:B------:R-:W-:-:S13]  /*22560*/  ISETP.GT.AND P0, PT, R9, R10, PT ;  /* 0x0000000a0900720c */ /* 0x000fda0003f04270 */
[----:B-1----:R-:W-:Y:S05]  /*22570*/  @!P0 BRA `(.L_x_1129) ;  /* 0xfffffda000008947 */ /* 0x002fea000383ffff */
.L_x_1125:
[----:B------:R-:W-:-:S05]  /*22580*/  IADD3 R11, -R2, R9, RZ ;  /* 0x00000009020b7210 */ /* 0x000fca0007ffe1ff */
[----:B------:R-:W-:-:S05]  /*22590*/  IMAD R2, R4, c[0x0][0x538], R11 ;  /* 0x00014e0004027a24 */ /* 0x000fca00078e020b */
[----:B------:R-:W-:Y:S01]  /*225a0*/  ISETP.GT.AND P0, PT, R2, R10, PT ;  /* 0x0000000a0200720c */ /* 0x000fe20003f04270 */
[----:B------:R-:W-:-:S12]  /*225b0*/  BRA.DIV ~URZ, `(.L_x_1130) ;  /* 0x00003c827f007947 */ /* 0x000fd8000b800000 */
[----:B------:R-:W-:-:S03]  /*225c0*/  VOTE.ANY R14, PT, !P0 ;  /* 0x00000000000e7806 */ /* 0x000fc600040e0100 */
.L_x_1195:
[----:B------:R-:W2:Y:S01]  /*225d0*/  LDL.LU R2, [R1+0x24] ;  /* 0x0000240001027983 */ /* 0x000ea20000300800 */
[----:B------:R-:W2:Y:S02]  /*225e0*/  POPC R9, R14 ;  /* 0x0000000e00097309 */ /* 0x000ea40000000000 */
[----:B--2---:R-:W-:-:S05]  /*225f0*/  IADD3 R2, R9, R2, RZ ;  /* 0x0000000209027210 */ /* 0x004fca0007ffe0ff */
[----:B------:R2:W-:Y:S01]  /*22600*/  STL [R1+0x24], R2 ;  /* 0x0000240201007387 */ /* 0x0005e20000100800 */
[----:B------:R-:W-:Y:S05]  /*22610*/  BRA.DIV ~URZ, `(.L_x_1131) ;  /* 0x00003c627f007947 */ /* 0x000fea000b800000 */
[----:B------:R3:W4:Y:S04]  /*22620*/  SHFL.IDX PT, R6, R6, R9, 0x1f ;  /* 0x00001f0906067589 */ /* 0x00072800000e0000 */
[----:B------:R3:W1:Y:S02]  /*22630*/  SHFL.IDX PT, R5, R8, R9, 0x1f ;  /* 0x00001f0908057589 */ /* 0x00066400000e0000 */
.L_x_1196:
[----:B------:R-:W-:Y:S01]  /*22640*/  ISETP.NE.AND P0, PT, R14, RZ, PT ;  /* 0x000000ff0e00720c */ /* 0x000fe20003f05270 */
[----:B------:R-:W-:-:S12]  /*22650*/  BSSY B0, `(.L_x_1132) ;  /* 0x0000005000007945 */ /* 0x000fd80003800000 */
[----:B------:R-:W-:Y:S05]  /*22660*/  @!P0 BRA `(.L_x_1133) ;  /* 0x0000003000008947 */ /* 0x000fea0003800000 */
[----:B---3--:R-:W-:Y:S01]  /*22670*/  IADD3 R9, R9, -0x1, RZ ;  /* 0xffffffff09097810 */ /* 0x008fe20007ffe0ff */
[----:B------:R-:W-:Y:S05]  /*22680*/  BRA.DIV ~URZ, `(.L_x_1134) ;  /* 0x00003cc27f007947 */ /* 0x000fea000b800000 */
[----:B------:R3:W2:Y:S02]  /*22690*/  SHFL.IDX PT, R15, R4, R9, 0x1f ;  /* 0x00001f09040f7589 */ /* 0x0006a400000e0000 */
.L_x_1133:
[----:B------:R-:W-:Y:S05]  /*226a0*/  BSYNC B0 ;  /* 0x0000000000007941 */ /* 0x000fea0003800000 */
.L_x_1132:
[----:B--2---:R-:W-:Y:S01]  /*226b0*/  IMAD R2, R15, c[0x0][0x538], R11 ;  /* 0x00014e000f027a24 */ /* 0x004fe200078e020b */
[----:B-1----:R-:W-:Y:S01]  /*226c0*/  ISETP.NE.AND P0, PT, R5, 0x1, PT ;  /* 0x000000010500780c */ /* 0x002fe20003f05270 */
[----:B------:R-:W-:Y:S03]  /*226d0*/  BSSY B0, `(.L_x_1135) ;  /* 0x0000086000007945 */ /* 0x000fe60003800000 */
[----:B------:R1:W-:Y:S01]  /*226e0*/  STL [R1+0x18], R2 ;  /* 0x0000180201007387 */ /* 0x0003e20000100800 */
[----:B------:R-:W-:-:S08]  /*226f0*/  IADD3 R11, -R2, R10, RZ ;  /* 0x0000000a020b7210 */ /* 0x000fd00007ffe1ff */
[----:B------:R-:W-:Y:S05]  /*22700*/  @!P0 BRA `(.L_x_1136) ;  /* 0x000003e000008947 */ /* 0x000fea0003800000 */
[-C--:B----4-:R-:W-:Y:S01]  /*22710*/  IABS R3, R6.reuse ;  /* 0x0000000600037213 */ /* 0x090fe20000000000 */
[----:B---3--:R-:W-:Y:S01]  /*22720*/  IMAD.MOV.U32 R8, RZ, RZ, RZ ;  /* 0x000000ffff087224 */ /* 0x008fe200078e00ff */
[----:B------:R-:W-:Y:S02]  /*22730*/  IABS R14, R6 ;  /* 0x00000006000e7213 */ /* 0x000fe40000000000 */
[----:B-1----:R-:W1:Y:S08]  /*22740*/  I2F.RP R2, R3 ;  /* 0x0000000300027306 */ /* 0x002e700000209400 */
[----:B-1----:R-:W1:Y:S02]  /*22750*/  MUFU.RCP R2, R2 ;  /* 0x0000000200027308 */ /* 0x002e640000001000 */
[----:B-1----:R-:W-:-:S06]  /*22760*/  IADD3 R2, R2, 0xffffffe, RZ ;  /* 0x0ffffffe02027810 */ /* 0x002fcc0007ffe0ff */
[----:B------:R1:W2:Y:S02]  /*22770*/  F2I.FTZ.U32.TRUNC.NTZ R9, R2 ;  /* 0x0000000200097305 */ /* 0x0002a4000021f000 */
[----:B-1----:R-:W-:Y:S01]  /*22780*/  IABS R2, R5 ;  /* 0x0000000500027213 */ /* 0x002fe20000000000 */
[----:B--2---:R-:W-:-:S04]  /*22790*/  IMAD.MOV R4, RZ, RZ, -R9 ;  /* 0x000000ffff047224 */ /* 0x004fc800078e0a09 */
[----:B------:R-:W-:Y:S01]  /*227a0*/  IMAD.MOV.U32 R10, RZ, RZ, R2 ;  /* 0x000000ffff0a7224 */ /* 0x000fe200078e0002 */
[----:B------:R-:W-:Y:S01]  /*227b0*/  IABS R2, R11 ;  /* 0x0000000b00027213 */ /* 0x000fe20000000000 */
[----:B------:R-:W-:Y:S02]  /*227c0*/  IMAD R4, R4, R3, RZ ;  /* 0x0000000304047224 */ /* 0x000fe400078e02ff */
[----:B------:R-:W1:Y:S02]  /*227d0*/  I2F.RP R15, R10 ;  /* 0x0000000a000f7306 */ /* 0x000e640000209400 */
[----:B------:R-:W-:-:S04]  /*227e0*/  IMAD.HI.U32 R9, R9, R4, R8 ;  /* 0x0000000409097227 */ /* 0x000fc800078e0008 */
[----:B------:R-:W-:Y:S02]  /*227f0*/  IMAD.MOV.U32 R4, RZ, RZ, R2 ;  /* 0x000000ffff047224 */ /* 0x000fe400078e0002 */
[----:B------:R-:W-:-:S05]  /*22800*/  IMAD.MOV R2, RZ, RZ, -R14 ;  /* 0x000000ffff027224 */ /* 0x000fca00078e0a0e */
[----:B------:R-:W-:Y:S01]  /*22810*/  MOV R8, R2 ;  /* 0x0000000200087202 */ /* 0x000fe20000000f00 */
[----:B------:R-:W-:-:S04]  /*22820*/  IMAD.HI.U32 R2, R9, R4, RZ ;  /* 0x0000000409027227 */ /* 0x000fc800078e00ff */
[----:B------:R-:W-:Y:S02]  /*22830*/  IMAD R4, R2, R8, R4 ;  /* 0x0000000802047224 */ /* 0x000fe400078e0204 */
[----:B-1----:R-:W1:Y:S03]  /*22840*/  MUFU.RCP R8, R15 ;  /* 0x0000000f00087308 */ /* 0x002e660000001000 */
[----:B------:R-:W-:Y:S02]  /*22850*/  ISETP.GT.U32.AND P0, PT, R3, R4, PT ;  /* 0x000000040300720c */ /* 0x000fe40003f04070 */
[----:B-1----:R-:W-:-:S11]  /*22860*/  IADD3 R8, R8, 0xffffffe, RZ ;  /* 0x0ffffffe08087810 */ /* 0x002fd60007ffe0ff */
[----:B------:R-:W-:Y:S01]  /*22870*/  @!P0 IMAD.IADD R4, R4, 0x1, -R3 ;  /* 0x0000000104048824 */ /* 0x000fe200078e0a03 */
[----:B------:R-:W-:Y:S01]  /*22880*/  @!P0 IADD3 R2, R2, 0x1, RZ ;  /* 0x0000000102028810 */ /* 0x000fe20007ffe0ff */
[----:B------:R-:W1:Y:S01]  /*22890*/  F2I.FTZ.U32.TRUNC.NTZ R9, R8 ;  /* 0x0000000800097305 */ /* 0x000e62000021f000 */
[----:B------:R-:W-:Y:S02]  /*228a0*/  ISETP.NE.AND P0, PT, R6, RZ, PT ;  /* 0x000000ff0600720c */ /* 0x000fe40003f05270 */
[----:B------:R-:W-:Y:S02]  /*228b0*/  ISETP.GE.U32.AND P2, PT, R4, R3, PT ;  /* 0x000000030400720c */ /* 0x000fe40003f46070 */
[----:B------:R-:W-:-:S04]  /*228c0*/  LOP3.LUT R3, R11, R6, RZ, 0x3c, !PT ;  /* 0x000000060b037212 */ /* 0x000fc800078e3cff */
[----:B------:R-:W-:Y:S01]  /*228d0*/  ISETP.GE.AND P1, PT, R3, RZ, PT ;  /* 0x000000ff0300720c */ /* 0x000fe20003f26270 */
[----:B-1----:R-:W-:-:S06]  /*228e0*/  IMAD.MOV R3, RZ, RZ, -R9 ;  /* 0x000000ffff037224 */ /* 0x002fcc00078e0a09 */
[----:B------:R-:W-:Y:S01]  /*228f0*/  @P2 IADD3 R2, R2, 0x1, RZ ;  /* 0x0000000102022810 */ /* 0x000fe20007ffe0ff */
[----:B------:R-:W-:Y:S01]  /*22900*/  IMAD.MOV.U32 R8, RZ, RZ, RZ ;  /* 0x000000ffff087224 */ /* 0x000fe200078e00ff */
[----:B------:R-:W-:-:S04]  /*22910*/  MOV R4, R3 ;  /* 0x0000000300047202 */ /* 0x000fc80000000f00 */
[----:B------:R-:W-:Y:S01]  /*22920*/  @!P1 IMAD.MOV R2, RZ, RZ, -R2 ;  /* 0x000000ffff029224 */ /* 0x000fe200078e0a02 */
[----:B------:R-:W-:Y:S02]  /*22930*/  @!P0 LOP3.LUT R2, RZ, R6, RZ, 0x33, !PT ;  /* 0x00000006ff028212 */ /* 0x000fe400078e33ff */
[----:B------:R-:W-:Y:S01]  /*22940*/  IABS R3, R5 ;  /* 0x0000000500037213 */ /* 0x000fe20000000000 */
[----:B------:R-:W-:Y:S01]  /*22950*/  IMAD R4, R4, R10, RZ ;  /* 0x0000000a04047224 */ /* 0x000fe200078e02ff */
[----:B------:R-:W-:-:S03]  /*22960*/  IABS R15, R2 ;  /* 0x00000002000f7213 */ /* 0x000fc60000000000 */
[----:B------:R-:W-:Y:S02]  /*22970*/  IMAD.MOV R14, RZ, RZ, -R3 ;  /* 0x000000ffff0e7224 */ /* 0x000fe400078e0a03 */
[----:B------:R-:W-:-:S03]  /*22980*/  IMAD.HI.U32 R3, R9, R4, R8 ;  /* 0x0000000409037227 */ /* 0x000fc600078e0008 */
[----:B------:R-:W-:Y:S01]  /*22990*/  MOV R8, R14 ;  /* 0x0000000e00087202 */ /* 0x000fe20000000f00 */
        /* <DEDUP_REMOVED lines=18> */
[----:B------:R-:W-:-:S05]  /*22ac0*/  IMAD R2, R4, 0x10000, R2 ;  /* 0x0001000004027824 */ /* 0x000fca00078e0202 */
[----:B------:R1:W-:Y:S01]  /*22ad0*/  STL [R1+0x20], R2 ;  /* 0x0000200201007387 */ /* 0x0003e20000100800 */
[----:B------:R-:W-:Y:S05]  /*22ae0*/  BRA `(.L_x_1137) ;  /* 0x0000044000007947 */ /* 0x000fea0003800000 */
.L_x_1136:
[----:B---3--:R-:W2:Y:S01]  /*22af0*/  LDL R4, [R1+0x24] ;  /* 0x0000240001047983 */ /* 0x008ea20000100800 */
[----:B-1----:R-:W-:-:S04]  /*22b00*/  IMAD.MOV.U32 R2, RZ, RZ, 0x4 ;  /* 0x00000004ff027424 */ /* 0x002fc800078e00ff */
[----:B--2---:R-:W-:-:S05]  /*22b10*/  IMAD.WIDE R2, R4, R2, c[0x0][0x590] ;  /* 0x0001640004027625 */ /* 0x004fca00078e0202 */
[----:B------:R-:W2:Y:S02]  /*22b20*/  LDG.E R4, [R2.64] ;  /* 0x0000000802047981 */ /* 0x000ea4000c1e1900 */
[----:B--2-4-:R-:W-:-:S05]  /*22b30*/  IMAD R10, R4, R6, RZ ;  /* 0x00000006040a7224 */ /* 0x014fca00078e02ff */
        /* <DEDUP_REMOVED lines=16> */
[----:B------:R-:W-:Y:S02]  /*22c40*/  IMAD R3, R2, R3, R8 ;  /* 0x0000000302037224 */ /* 0x000fe400078e0208 */
[----:B------:R-:W-:-:S03]  /*22c50*/  IMAD.MOV.U32 R8, RZ, RZ, RZ ;  /* 0x000000ffff087224 */ /* 0x000fc600078e00ff */
        /* <DEDUP_REMOVED lines=19> */
[----:B------:R-:W1:Y:S08]  /*22d90*/  I2F.RP R5, R4 ;  /* 0x0000000400057306 */ /* 0x000e700000209400 */
[----:B-1----:R-:W1:Y:S02]  /*22da0*/  MUFU.RCP R5, R5 ;  /* 0x0000000500057308 */ /* 0x002e640000001000 */
[----:B-1----:R-:W-:-:S06]  /*22db0*/  IADD3 R5, R5, 0xffffffe, RZ ;  /* 0x0ffffffe05057810 */ /* 0x002fcc0007ffe0ff */
[----:B------:R-:W1:Y:S02]  /*22dc0*/  F2I.FTZ.U32.TRUNC.NTZ R9, R5 ;  /* 0x0000000500097305 */ /* 0x000e64000021f000 */
[----:B-1----:R-:W-:-:S04]  /*22dd0*/  IMAD.MOV R5, RZ, RZ, -R9 ;  /* 0x000000ffff057224 */ /* 0x002fc800078e0a09 */
[----:B------:R-:W-:Y:S01]  /*22de0*/  IMAD R10, R5, R4, RZ ;  /* 0x00000004050a7224 */ /* 0x000fe200078e02ff */
[----:B------:R-:W-:Y:S01]  /*22df0*/  MOV R5, R3 ;  /* 0x0000000300057202 */ /* 0x000fe20000000f00 */
[----:B------:R-:W-:Y:S02]  /*22e00*/  IMAD.MOV R3, RZ, RZ, -R15 ;  /* 0x000000ffff037224 */ /* 0x000fe400078e0a0f */
        /* <DEDUP_REMOVED lines=16> */
[----:B------:R-:W-:-:S05]  /*22f10*/  IMAD R2, R3, R4, R5 ;  /* 0x0000000403027224 */ /* 0x000fca00078e0205 */
[----:B------:R1:W-:Y:S02]  /*22f20*/  STL [R1+0x20], R2 ;  /* 0x0000200201007387 */ /* 0x0003e40000100800 */
.L_x_1137:
[----:B------:R-:W-:Y:S05]  /*22f30*/  BSYNC B0 ;  /* 0x0000000000007941 */ /* 0x000fea0003800000 */
.L_x_1135:
[----:B------:R-:W-:-:S04]  /*22f40*/  LOP3.LUT R3, RZ, R3, RZ, 0x33, !PT ;  /* 0x00000003ff037212 */ /* 0x000fc800078e33ff */
[----:B-1----:R-:W-:-:S05]  /*22f50*/  IADD3 R2, R3, R6, RZ ;  /* 0x0000000603027210 */ /* 0x002fca0007ffe0ff */
[----:B------:R1:W-:Y:S01]  /*22f60*/  STL [R1+0x1c], R2 ;  /* 0x00001c0201007387 */ /* 0x0003e20000100800 */
[----:B------:R-:W-:Y:S05]  /*22f70*/  BRA `(.L_x_1138) ;  /* 0x0000005000007947 */ /* 0x000fea0003800000 */
.L_x_1126:
[----:B------:R-:W-:Y:S01]  /*22f80*/  MOV R2, c[0x0][0x53c] ;  /* 0x00014f0000027a02 */ /* 0x000fe20000000f00 */
[----:B------:R2:W-:Y:S04]  /*22f90*/  STL [R1+0x18], R10 ;  /* 0x0000180a01007387 */ /* 0x0005e80000100800 */
[----:B------:R2:W-:Y:S04]  /*22fa0*/  STL [R1+0x1c], RZ ;  /* 0x00001cff01007387 */ /* 0x0005e80000100800 */
[----:B------:R2:W-:Y:S04]  /*22fb0*/  STL [R1+0x20], RZ ;  /* 0x000020ff01007387 */ /* 0x0005e80000100800 */
[----:B------:R2:W-:Y:S02]  /*22fc0*/  STL [R1+0x24], R2 ;  /* 0x0000240201007387 */ /* 0x0005e40000100800 */
.L_x_1138:
[----:B------:R-:W-:Y:S05]  /*22fd0*/  BSYNC B1 ;  /* 0x0000000000017941 */ /* 0x000fea0003800000 */
.L_x_1124:
        /* <DEDUP_REMOVED lines=9> */
.L_x_1119:
[----:B-1----:R-:W3:Y:S02]  /*23070*/  LDL R2, [R1+0x24] ;  /* 0x0000240001027983 */ /* 0x002ee40000100800 */
[----:B---3--:R-:W-:-:S13]  /*23080*/  ISETP.GE.AND P0, PT, R2, c[0x0][0x53c], PT ;  /* 0x00014f0002007a0c */ /* 0x008fda0003f06270 */
[----:B--2---:R-:W-:Y:S01]  /*23090*/  @P0 CALL.REL.NOINC `(.L_x_1139) ;  /* 0x0000001000000944 */ /* 0x004fe20003c00000 */
[----:B------:R-:W-:Y:S05]  /*230a0*/  BRA `(.L_x_1140) ;  /* 0xfffdec8000007947 */ /* 0x000fea000383ffff */
.L_x_1139:
[----:B------:R-:W-:Y:S05]  /*230b0*/  EXIT ;  /* 0x000000000000794d */ /* 0x000fea0003800000 */
.L_x_893:
[----:B------:R-:W-:Y:S02]  /*230c0*/  MOV R3, 0x1 ;  /* 0x0000000100037802 */ /* 0x000fe40000000f00 */
[----:B------:R-:W-:Y:S02]  /*230d0*/  MOV R4, 0x230f0 ;  /* 0x000230f000047802 */ /* 0x000fe40000000f00 */
[----:B------:R-:W-:Y:S05]  /*230e0*/  CALL.REL.NOINC `($__internal_16_$__cuda_sm70_shflsync_up_p) ;  /* 0x0000339000007944 */ /* 0x000fea0003c00000 */
[----:B------:R-:W-:Y:S01]  /*230f0*/  MOV R0, R3 ;  /* 0x0000000300007202 */ /* 0x000fe20000000f00 */
[----:B------:R-:W-:Y:S05]  /*23100*/  BRA `(.L_x_1141) ;  /* 0xfffdd35000007947 */ /* 0x000fea000383ffff */
.L_x_894:
[----:B------:R-:W-:Y:S02]  /*23110*/  MOV R3, 0x2 ;  /* 0x0000000200037802 */ /* 0x000fe40000000f00 */
[----:B------:R-:W-:Y:S02]  /*23120*/  MOV R4, 0x23140 ;  /* 0x0002314000047802 */ /* 0x000fe40000000f00 */
[----:B------:R-:W-:Y:S05]  /*23130*/  CALL.REL.NOINC `($__internal_16_$__cuda_sm70_shflsync_up_p) ;  /* 0x0000334000007944 */ /* 0x000fea0003c00000 */
[----:B------:R-:W-:Y:S02]  /*23140*/  SEL R0, R3, RZ, P4 ;  /* 0x000000ff03007207 */ /* 0x000fe40002000000 */
[----:B------:R-:W-:Y:S02]  /*23150*/  MOV R3, 0x4 ;  /* 0x0000000400037802 */ /* 0x000fe40000000f00 */
[----:B------:R-:W-:Y:S01]  /*23160*/  MOV R4, 0x231a0 ;  /* 0x000231a000047802 */ /* 0x000fe20000000f00 */
[----:B------:R-:W-:-:S04]  /*23170*/  IMAD.IADD R0, R2, 0x1, R0 ;  /* 0x0000000102007824 */ /* 0x000fc800078e0200 */
[----:B------:R-:W-:Y:S02]  /*23180*/  IMAD.MOV.U32 R2, RZ, RZ, R0 ;  /* 0x000000ffff027224 */ /* 0x000fe400078e0000 */
[----:B------:R-:W-:Y:S05]  /*23190*/  CALL.REL.NOINC `($__internal_16_$__cuda_sm70_shflsync_up_p) ;  /* 0x000032e000007944 */ /* 0x000fea0003c00000 */
[----:B------:R-:W-:Y:S02]  /*231a0*/  SEL R3, R3, RZ, P3 ;  /* 0x000000ff03037207 */ /* 0x000fe40001800000 */
[----:B------:R-:W-:-:S03]  /*231b0*/  MOV R4, 0x23200 ;  /* 0x0002320000047802 */ /* 0x000fc60000000f00 */
[----:B------:R-:W-:Y:S01]  /*231c0*/  IMAD.IADD R0, R0, 0x1, R3 ;  /* 0x0000000100007824 */ /* 0x000fe200078e0203 */
[----:B------:R-:W-:-:S03]  /*231d0*/  MOV R3, 0x8 ;  /* 0x0000000800037802 */ /* 0x000fc60000000f00 */
        /* <DEDUP_REMOVED lines=8> */
[----:B------:R-:W-:Y:S01]  /*23260*/  SEL R3, R3, RZ, P1 ;  /* 0x000000ff03037207 */ /* 0x000fe20000800000 */
[----:B------:R-:W-:Y:S01]  /*23270*/  IMAD.MOV.U32 R2, RZ, RZ, 0x1f ;  /* 0x0000001fff027424 */ /* 0x000fe200078e00ff */
[----:B------:R-:W-:-:S03]  /*23280*/  MOV R226, 0x1f ;  /* 0x0000001f00e27802 */ /* 0x000fc60000000f00 */
[----:B------:R-:W-:Y:S01]  /*23290*/  IMAD.IADD R4, R0, 0x1, R3 ;  /* 0x0000000100047824 */ /* 0x000fe200078e0203 */
[----:B------:R-:W-:-:S03]  /*232a0*/  MOV R3, 0x232d0 ;  /* 0x000232d000037802 */ /* 0x000fc60000000f00 */
[----:B------:R-:W-:Y:S02]  /*232b0*/  IMAD.MOV.U32 R28, RZ, RZ, R4 ;  /* 0x000000ffff1c7224 */ /* 0x000fe400078e0004 */
[----:B------:R-:W-:Y:S05]  /*232c0*/  CALL.REL.NOINC `($__internal_15_$__cuda_sm70_shflsync_idx_p) ;  /* 0x0000315000007944 */ /* 0x000fea0003c00000 */
[----:B------:R-:W-:Y:S01]  /*232d0*/  MOV R0, R28 ;  /* 0x0000001c00007202 */ /* 0x000fe20000000f00 */
[----:B------:R-:W-:Y:S05]  /*232e0*/  BRA `(.L_x_1142) ;  /* 0xfffdd27000007947 */ /* 0x000fea000383ffff */
.L_x_896:
[----:B------:R-:W-:Y:S02]  /*232f0*/  SEL R2, RZ, 0x1, P0 ;  /* 0x00000001ff027807 */ /* 0x000fe40000000000 */
[----:B------:R-:W-:Y:S02]  /*23300*/  MOV R3, 0x23320 ;  /* 0x0002332000037802 */ /* 0x000fe40000000f00 */
[----:B------:R-:W-:Y:S05]  /*23310*/  CALL.REL.NOINC `($__internal_17_$__cuda_sm70_votesync_ballot) ;  /* 0x000031c000007944 */ /* 0x000fea0003c00000 */
[----:B------:R-:W-:Y:S05]  /*23320*/  BRA `(.L_x_1143) ;  /* 0xfffdd2c000007947 */ /* 0x000fea000383ffff */
.L_x_897:
[----:B------:R-:W-:Y:S01]  /*23330*/  IMAD.MOV.U32 R28, RZ, RZ, R9 ;  /* 0x000000ffff1c7224 */ /* 0x000fe200078e0009 */
[----:B-1----:R-:W-:Y:S01]  /*23340*/  MOV R2, R0 ;  /* 0x0000000000027202 */ /* 0x002fe20000000f00 */
[----:B------:R-:W-:Y:S01]  /*23350*/  IMAD.MOV.U32 R226, RZ, RZ, 0x1f ;  /* 0x0000001fffe27424 */ /* 0x000fe200078e00ff */
[----:B------:R-:W-:Y:S02]  /*23360*/  MOV R3, 0x23380 ;  /* 0x0002338000037802 */ /* 0x000fe40000000f00 */
[----:B------:R-:W-:Y:S05]  /*23370*/  CALL.REL.NOINC `($__internal_15_$__cuda_sm70_shflsync_idx_p) ;  /* 0x000030a000007944 */ /* 0x000fea0003c00000 */
[----:B------:R-:W-:Y:S01]  /*23380*/  IMAD.MOV.U32 R12, RZ, RZ, R28 ;  /* 0x000000ffff0c7224 */ /* 0x000fe200078e001c */
[----:B------:R-:W-:Y:S01]  /*23390*/  MOV R28, R8 ;  /* 0x00000008001c7202 */ /* 0x000fe20000000f00 */
[----:B------:R-:W-:Y:S01]  /*233a0*/  IMAD.MOV.U32 R5, RZ, RZ, RZ ;  /* 0x000000ffff057224 */ /* 0x000fe200078e00ff */
[----:B------:R-:W-:Y:S01]  /*233b0*/  MOV R2, R0 ;  /* 0x0000000000027202 */ /* 0x000fe20000000f00 */
[----:B------:R-:W-:Y:S01]  /*233c0*/  IMAD.MOV.U32 R226, RZ, RZ, 0x1f ;  /* 0x0000001fffe27424 */ /* 0x000fe200078e00ff */
[----:B------:R-:W-:-:S02]  /*233d0*/  MOV R3, 0x233f0 ;  /* 0x000233f000037802 */ /* 0x000fc40000000f00 */
[----:B------:R-:W-:Y:S05]  /*233e0*/  CALL.REL.NOINC `($__internal_15_$__cuda_sm70_shflsync_idx_p) ;  /* 0x0000303000007944 */ /* 0x000fea0003c00000 */
[----:B------:R-:W-:Y:S01]  /*233f0*/  MOV R9, R28 ;  /* 0x0000001c00097202 */ /* 0x000fe20000000f00 */
[----:B------:R-:W-:Y:S05]  /*23400*/  BRA `(.L_x_1144) ;  /* 0xfffdd25000007947 */ /* 0x000fea000383ffff */
.L_x_900:
[----:B------:R-:W-:Y:S01]  /*23410*/  IMAD.MOV.U32 R28, RZ, RZ, R4 ;  /* 0x000000ffff1c7224 */ /* 0x000fe200078e0004 */
[----:B-1----:R-:W-:Y:S01]  /*23420*/  MOV R2, R0 ;  /* 0x0000000000027202 */ /* 0x002fe20000000f00 */
[----:B------:R-:W-:Y:S01]  /*23430*/  IMAD.MOV.U32 R226, RZ, RZ, 0x1f ;  /* 0x0000001fffe27424 */ /* 0x000fe200078e00ff */
[----:B------:R-:W-:-:S02]  /*23440*/  MOV R3, 0x23460 ;  /* 0x0002346000037802 */ /* 0x000fc40000000f00 */
[----:B---34-:R-:W-:Y:S05]  /*23450*/  CALL.REL.NOINC `($__internal_15_$__cuda_sm70_shflsync_idx_p) ;  /* 0x00002fc000007944 */ /* 0x018fea0003c00000 */
[----:B------:R-:W-:Y:S01]  /*23460*/  MOV R5, R28 ;  /* 0x0000001c00057202 */ /* 0x000fe20000000f00 */
[----:B------:R-:W-:Y:S05]  /*23470*/  BRA `(.L_x_899) ;  /* 0xfffdd24000007947 */ /* 0x000fea000383ffff */
.L_x_1003:
[----:B------:R-:W-:Y:S01]  /*23480*/  IMAD.MOV.U32 R28, RZ, RZ, R4 ;  /* 0x000000ffff1c7224 */ /* 0x000fe200078e0004 */
[----:B------:R-:W-:Y:S01]  /*23490*/  MOV R2, RZ ;  /* 0x000000ff00027202 */ /* 0x000fe20000000f00 */
[----:B------:R-:W-:Y:S01]  /*234a0*/  IMAD.MOV.U32 R226, RZ, RZ, 0x181f ;  /* 0x0000181fffe27424 */ /* 0x000fe200078e00ff */
[----:B------:R-:W-:-:S02]  /*234b0*/  MOV R3, 0x234d0 ;  /* 0x000234d000037802 */ /* 0x000fc40000000f00 */
[----:B------:R-:W-:Y:S05]  /*234c0*/  CALL.REL.NOINC `($__internal_15_$__cuda_sm70_shflsync_idx_p) ;  /* 0x00002f5000007944 */ /* 0x000fea0003c00000 */
[----:B------:R-:W-:Y:S01]  /*234d0*/  MOV R9, R28 ;  /* 0x0000001c00097202 */ /* 0x000fe20000000f00 */
[----:B------:R-:W-:Y:S05]  /*234e0*/  BRA `(.L_x_1145) ;  /* 0xfffec20000007947 */ /* 0x000fea000383ffff */
.L_x_1004:
[----:B------:R-:W-:Y:S01]  /*234f0*/  IMAD.MOV.U32 R28, RZ, RZ, R5 ;  /* 0x000000ffff1c7224 */ /* 0x000fe200078e0005 */
[----:B------:R-:W-:Y:S01]  /*23500*/  MOV R2, RZ ;  /* 0x000000ff00027202 */ /* 0x000fe20000000f00 */
[----:B------:R-:W-:Y:S01]  /*23510*/  IMAD.MOV.U32 R226, RZ, RZ, 0x181f ;  /* 0x0000181fffe27424 */ /* 0x000fe200078e00ff */
[----:B------:R-:W-:-:S02]  /*23520*/  MOV R3, 0x23540 ;  /* 0x0002354000037802 */ /* 0x000fc40000000f00 */
[----:B-12---:R-:W-:Y:S05]  /*23530*/  CALL.REL.NOINC `($__internal_15_$__cuda_sm70_shflsync_idx_p) ;  /* 0x00002ee000007944 */ /* 0x006fea0003c00000 */
[----:B------:R-:W-:Y:S01]  /*23540*/  ISETP.GE.AND P1, PT, R76, c[0x0][0x1d4], PT ;  /* 0x000075004c007a0c */ /* 0x000fe20003f26270 */
[----:B------:R-:W-:Y:S01]  /*23550*/  IMAD.MOV.U32 R226, RZ, RZ, 0x181f ;  /* 0x0000181fffe27424 */ /* 0x000fe200078e00ff */
[----:B------:R-:W-:-:S02]  /*23560*/  IADD3 R2, P0, R28, R60, RZ ;  /* 0x0000003c1c027210 */ /* 0x000fc40007f1e0ff */
[----:B------:R-:W-:-:S03]  /*23570*/  SEL R8, RZ, 0x10, P1 ;  /* 0x00000010ff087807 */ /* 0x000fc60000800000 */
[----:B------:R-:W-:Y:S01]  /*23580*/  IMAD.X R3, R9, 0x1, R62, P0 ;  /* 0x0000000109037824 */ /* 0x000fe200000e063e */
[----:B------:R-:W-:-:S04]  /*23590*/  ISETP.GE.AND P0, PT, R211, c[0x0][0x1d4], PT ;  /* 0x00007500d3007a0c */ /* 0x000fc80003f06270 */
[----:B------:R-:W-:Y:S01]  /*235a0*/  SEL R6, RZ, 0x10, P0 ;  /* 0x00000010ff067807 */ /* 0x000fe20000000000 */
[----:B------:R-:W-:Y:S01]  /*235b0*/  @!PT LDS RZ, [RZ] ;  /* 0x00000000fffff984 */ /* 0x000fe20000000800 */
[----:B------:R-:W-:Y:S01]  /*235c0*/  @!PT LDS RZ, [RZ] ;  /* 0x00000000fffff984 */ /* 0x000fe20000000800 */
[----:B------:R-:W-:Y:S01]  /*235d0*/  @!PT LDS RZ, [RZ] ;  /* 0x00000000fffff984 */ /* 0x000fe20000000800 */
[----:B------:R1:W-:Y:S02]  /*235e0*/  LDGSTS.E.BYPASS.LTC128B.128 [R210+0x8100], [R2.64], !P1 ;  /* 0x0810000002d27fae */ /* 0x0003e4000c901d48 */
[----:B-1----:R-:W-:Y:S01]  /*235f0*/  IADD3 R2, P2, R28, R63, RZ ;  /* 0x0000003f1c027210 */ /* 0x002fe20007f5e0ff */
[----:B------:R-:W-:-:S04]  /*23600*/  IMAD.MOV.U32 R28, RZ, RZ, R4 ;  /* 0x000000ffff1c7224 */ /* 0x000fc800078e0004 */
[----:B------:R-:W-:-:S05]  /*23610*/  IMAD.X R3, R9, 0x1, R96, P2 ;  /* 0x0000000109037824 */ /* 0x000fca00010e0660 */
[----:B------:R1:W-:Y:S02]  /*23620*/  LDGSTS.E.BYPASS.LTC128B.128 [R210+0xb100], [R2.64], !P0 ;  /* 0x0b10000002d27fae */ /* 0x0003e4000c101d48 */
[----:B-1----:R-:W-:Y:S01]  /*23630*/  IMAD.MOV.U32 R2, RZ, RZ, 0x1 ;  /* 0x00000001ff027424 */ /* 0x002fe200078e00ff */
[----:B------:R-:W-:Y:S02]  /*23640*/  MOV R3, 0x23660 ;  /* 0x0002366000037802 */ /* 0x000fe40000000f00 */
[----:B------:R-:W-:Y:S05]  /*23650*/  CALL.REL.NOINC `($__internal_15_$__cuda_sm70_shflsync_idx_p) ;  /* 0x00002dc000007944 */ /* 0x000fea0003c00000 */
[----:B------:R-:W-:Y:S01]  /*23660*/  IMAD.MOV.U32 R9, RZ, RZ, R28 ;  /* 0x000000ffff097224 */ /* 0x000fe200078e001c */
[----:B------:R-:W-:Y:S01]  /*23670*/  MOV R2, 0x1 ;  /* 0x0000000100027802 */ /* 0x000fe20000000f00 */
[----:B------:R-:W-:Y:S01]  /*23680*/  IMAD.MOV.U32 R28, RZ, RZ, R5 ;  /* 0x000000ffff1c7224 */ /* 0x000fe200078e0005 */
[----:B------:R-:W-:Y:S02]  /*23690*/  MOV R226, 0x181f ;  /* 0x0000181f00e27802 */ /* 0x000fe40000000f00 */
[----:B------:R-:W-:Y:S02]  /*236a0*/  MOV R3, 0x236c0 ;  /* 0x000236c000037802 */ /* 0x000fe40000000f00 */
[----:B------:R-:W-:Y:S05]  /*236b0*/  CALL.REL.NOINC `($__internal_15_$__cuda_sm70_shflsync_idx_p) ;  /* 0x00002d6000007944 */ /* 0x000fea0003c00000 */
[C---:B------:R-:W-:Y:S01]  /*236c0*/  IADD3 R2, -R8.reuse, 0x10, RZ ;  /* 0x0000001008027810 */ /* 0x040fe20007ffe1ff */
[----:B------:R-:W-:Y:S01]  /*236d0*/  IMAD.MOV.U32 R226, RZ, RZ, 0x181f ;  /* 0x0000181fffe27424 */ /* 0x000fe200078e00ff */
[----:B------:R-:W-:-:S02]  /*236e0*/  ISETP.NE.U32.AND P2, PT, R8, RZ, PT ;  /* 0x000000ff0800720c */ /* 0x000fc40003f45070 */
[----:B------:R-:W-:-:S04]  /*236f0*/  LOP3.LUT R2, R2, 0xf, RZ, 0xc0, !PT ;  /* 0x0000000f02027812 */ /* 0x000fc800078ec0ff */
[----:B------:R-:W-:-:S04]  /*23700*/  IADD3 R2, P1, P0, R2, R28, R60 ;  /* 0x0000001c02027210 */ /* 0x000fc8000783e03c */
[----:B------:R-:W-:-:S05]  /*23710*/  IADD3.X R3, RZ, R9, R62, P1, P0 ;  /* 0x00000009ff037210 */ /* 0x000fca0000fe043e */
[----:B------:R-:W-:Y:S01]  /*23720*/  @!PT LDS RZ, [RZ] ;  /* 0x00000000fffff984 */ /* 0x000fe20000000800 */
[----:B------:R-:W-:Y:S01]  /*23730*/  @!PT LDS RZ, [RZ] ;  /* 0x00000000fffff984 */ /* 0x000fe20000000800 */
[----:B------:R-:W-:Y:S01]  /*23740*/  @!PT LDS RZ, [RZ] ;  /* 0x00000000fffff984 */ /* 0x000fe20000000800 */
[----:B------:R1:W-:Y:S01]  /*23750*/  LDGSTS.E.BYPASS.LTC128B.128.ZFILL [R210+0x9100], [R2.64], P2 ;  /* 0x0910000002d27fae */ /* 0x0003e20009141d48 */
[C---:B------:R-:W-:Y:S02]  /*23760*/  ISETP.NE.U32.AND P2, PT, R6.reuse, RZ, PT ;  /* 0x000000ff0600720c */ /* 0x040fe40003f45070 */
[----:B-1----:R-:W-:-:S04]  /*23770*/  IADD3 R2, -R6, 0x10, RZ ;  /* 0x0000001006027810 */ /* 0x002fc80007ffe1ff */
[----:B------:R-:W-:-:S04]  /*23780*/  LOP3.LUT R2, R2, 0xf, RZ, 0xc0, !PT ;  /* 0x0000000f02027812 */ /* 0x000fc800078ec0ff */
[----:B------:R-:W-:Y:S01]  /*23790*/  IADD3 R2, P1, P0, R2, R28, R63 ;  /* 0x0000001c02027210 */ /* 0x000fe2000783e03f */
[----:B------:R-:W-:-:S03]  /*237a0*/  IMAD.MOV.U32 R28, RZ, RZ, R4 ;  /* 0x000000ffff1c7224 */ /* 0x000fc600078e0004 */
[----:B------:R-:W-:-:S05]  /*237b0*/  IADD3.X R3, RZ, R9, R96, P1, P0 ;  /* 0x00000009ff037210 */ /* 0x000fca0000fe0460 */
[----:B------:R1:W-:Y:S02]  /*237c0*/  LDGSTS.E.BYPASS.LTC128B.128.ZFILL [R210+0xc100], [R2.64], P2 ;  /* 0x0c10000002d27fae */ /* 0x0003e40009141d48 */
        /* <DEDUP_REMOVED lines=9> */
[----:B------:R-:W-:Y:S01]  /*23860*/  MOV R2, R28 ;  /* 0x0000001c00027202 */ /* 0x000fe20000000f00 */
[----:B------:R-:W-:Y:S05]  /*23870*/  BRA `(.L_x_1146) ;  /* 0xfffebfd000007947 */ /* 0x000fea000383ffff */
.L_x_1005:
[----:B------:R-:W-:Y:S01]  /*23880*/  IMAD.MOV.U32 R28, RZ, RZ, R5 ;  /* 0x000000ffff1c7224 */ /* 0x000fe200078e0005 */
[----:B------:R-:W-:Y:S01]  /*23890*/  MOV R2, RZ ;  /* 0x000000ff00027202 */ /* 0x000fe20000000f00 */
[----:B------:R-:W-:Y:S01]  /*238a0*/  IMAD.MOV.U32 R226, RZ, RZ, 0x1c1f ;  /* 0x00001c1fffe27424 */ /* 0x000fe200078e00ff */
[----:B------:R-:W-:-:S02]  /*238b0*/  MOV R3, 0x238d0 ;  /* 0x000238d000037802 */ /* 0x000fc40000000f00 */
[----:B------:R-:W-:Y:S05]  /*238c0*/  CALL.REL.NOINC `($__internal_15_$__cuda_sm70_shflsync_idx_p) ;  /* 0x00002b5000007944 */ /* 0x000fea0003c00000 */
[----:B------:R-:W-:Y:S01]  /*238d0*/  MOV R4, R28 ;  /* 0x0000001c00047202 */ /* 0x000fe20000000f00 */
[----:B------:R-:W-:Y:S05]  /*238e0*/  BRA `(.L_x_1147) ;  /* 0xfffec19000007947 */ /* 0x000fea000383ffff */
.L_x_1010:
[----:B------:R-:W-:Y:S01]  /*238f0*/  IMAD.MOV.U32 R28, RZ, RZ, R5 ;  /* 0x000000ffff1c7224 */ /* 0x000fe200078e0005 */
[----:B------:R-:W-:Y:S01]  /*23900*/  MOV R2, 0x1 ;  /* 0x0000000100027802 */ /* 0x000fe20000000f00 */
[----:B------:R-:W-:Y:S01]  /*23910*/  IMAD.MOV.U32 R226, RZ, RZ, 0x1c1f ;  /* 0x00001c1fffe27424 */ /* 0x000fe200078e00ff */
[----:B------:R-:W-:-:S02]  /*23920*/  MOV R3, 0x23940 ;  /* 0x0002394000037802 */ /* 0x000fc40000000f00 */
[----:B-1----:R-:W-:Y:S05]  /*23930*/  CALL.REL.NOINC `($__internal_15_$__cuda_sm70_shflsync_idx_p) ;  /* 0x00002ae000007944 */ /* 0x002fea0003c00000 */
[----:B------:R-:W-:Y:S01]  /*23940*/  MOV R4, R28 ;  /* 0x0000001c00047202 */ /* 0x000fe20000000f00 */
[----:B------:R-:W-:Y:S05]  /*23950*/  BRA `(.L_x_1148) ;  /* 0xfffecb2000007947 */ /* 0x000fea000383ffff */
.L_x_1015:
[----:B------:R-:W-:Y:S01]  /*23960*/  IMAD.MOV.U32 R4, RZ, RZ, R5 ;  /* 0x000000ffff047224 */ /* 0x000fe200078e0005 */
[----:B------:R-:W-:-:S02]  /*23970*/  MOV R3, 0x2 ;  /* 0x0000000200037802 */ /* 0x000fc40000000f00 */
[----:B------:R-:W-:Y:S02]  /*23980*/  MOV R2, 0x239a0 ;  /* 0x000239a000027802 */ /* 0x000fe40000000f00 */
[----:B------:R-:W-:Y:S05]  /*23990*/  CALL.REL.NOINC `($__internal_14_$__cuda_sm70_shflsync_bfly_p) ;  /* 0x00002a2000007944 */ /* 0x000fea0003c00000 */
[----:B------:R-:W-:Y:S01]  /*239a0*/  MOV R2, R217 ;  /* 0x000000d900027202 */ /* 0x000fe20000000f00 */
[----:B------:R-:W-:Y:S05]  /*239b0*/  BRA `(.L_x_1149) ;  /* 0xfffed50000007947 */ /* 0x000fea000383ffff */
.L_x_1016:
[----:B------:R-:W-:Y:S01]  /*239c0*/  IMAD.MOV.U32 R4, RZ, RZ, R5 ;  /* 0x000000ffff047224 */ /* 0x000fe200078e0005 */
[----:B------:R-:W-:Y:S02]  /*239d0*/  MOV R3, 0x1 ;  /* 0x0000000100037802 */ /* 0x000fe40000000f00 */
[----:B------:R-:W-:Y:S02]  /*239e0*/  MOV R2, 0x23a00 ;  /* 0x00023a0000027802 */ /* 0x000fe40000000f00 */
[----:B------:R-:W-:Y:S05]  /*239f0*/  CALL.REL.NOINC `($__internal_14_$__cuda_sm70_shflsync_bfly_p) ;  /* 0x000029c000007944 */ /* 0x000fea0003c00000 */
[----:B------:R-:W-:Y:S01]  /*23a00*/  FMNMX.FTZ R5, R5, R217, !PT ;  /* 0x000000d905057209 */ /* 0x000fe20007810000 */
[----:B------:R-:W-:Y:S01]  /*23a10*/  IMAD.MOV.U32 R4, RZ, RZ, R6 ;  /* 0x000000ffff047224 */ /* 0x000fe200078e0006 */
[----:B------:R-:W-:Y:S01]  /*23a20*/  MOV R2, 0x23a50 ;  /* 0x00023a5000027802 */ /* 0x000fe20000000f00 */
[----:B------:R-:W-:Y:S02]  /*23a30*/  IMAD.MOV.U32 R3, RZ, RZ, 0x2 ;  /* 0x00000002ff037424 */ /* 0x000fe400078e00ff */
[----:B------:R-:W-:Y:S05]  /*23a40*/  CALL.REL.NOINC `($__internal_14_$__cuda_sm70_shflsync_bfly_p) ;  /* 0x0000297000007944 */ /* 0x000fea0003c00000 */
[----:B------:R-:W-:Y:S01]  /*23a50*/  FMNMX.FTZ R4, R6, R217, !PT ;  /* 0x000000d906047209 */ /* 0x000fe20007810000 */
[----:B------:R-:W-:Y:S01]  /*23a60*/  IMAD.MOV.U32 R3, RZ, RZ, 0x1 ;  /* 0x00000001ff037424 */ /* 0x000fe200078e00ff */
[----:B------:R-:W-:Y:S02]  /*23a70*/  MOV R2, 0x23a90 ;  /* 0x00023a9000027802 */ /* 0x000fe40000000f00 */
[----:B------:R-:W-:Y:S05]  /*23a80*/  CALL.REL.NOINC `($__internal_14_$__cuda_sm70_shflsync_bfly_p) ;  /* 0x0000293000007944 */ /* 0x000fea0003c00000 */
[----:B------:R-:W-:Y:S01]  /*23a90*/  MOV R6, R217 ;  /* 0x000000d900067202 */ /* 0x000fe20000000f00 */
[----:B------:R-:W-:Y:S05]  /*23aa0*/  BRA `(.L_x_1150) ;  /* 0xfffed48000007947 */ /* 0x000fea000383ffff */
.L_x_1024:
[----:B------:R-:W-:Y:S01]  /*23ab0*/  MOV R2, RZ ;  /* 0x000000ff00027202 */ /* 0x000fe20000000f00 */
[----:B------:R-:W-:Y:S01]  /*23ac0*/  IMAD.MOV.U32 R28, RZ, RZ, R4 ;  /* 0x000000ffff1c7224 */ /* 0x000fe200078e0004 */
[----:B------:R-:W-:Y:S01]  /*23ad0*/  MOV R3, 0x23b00 ;  /* 0x00023b0000037802 */ /* 0x000fe20000000f00 */
[----:B------:R-:W-:Y:S02]  /*23ae0*/  IMAD.MOV.U32 R226, RZ, RZ, 0x181f ;  /* 0x0000181fffe27424 */ /* 0x000fe400078e00ff */
[----:B-1--4-:R-:W-:Y:S05]  /*23af0*/  CALL.REL.NOINC `($__internal_15_$__cuda_sm70_shflsync_idx_p) ;  /* 0x0000292000007944 */ /* 0x012fea0003c00000 */
[----:B------:R-:W-:Y:S01]  /*23b00*/  MOV R22, R28 ;  /* 0x0000001c00167202 */ /* 0x000fe20000000f00 */
[----:B------:R-:W-:-:S05]  /*23b10*/  BRA `(.L_x_1151) ;  /* 0xfffeece000007947 */ /* 0x000fca000383ffff */
.L_x_1025:
[----:B------:R-:W-:Y:S01]  /*23b20*/  MOV R2, RZ ;  /* 0x000000ff00027202 */ /* 0x000fe20000000f00 */
[----:B------:R-:W-:Y:S01]  /*23b30*/  IMAD.MOV.U32 R28, RZ, RZ, R5 ;  /* 0x000000ffff1c7224 */ /* 0x000fe200078e0005 */
[----:B------:R-:W-:Y:S01]  /*23b40*/  MOV R3, 0x23b70 ;  /* 0x00023b7000037802 */ /* 0x000fe20000000f00 */
[----:B------:R-:W-:Y:S02]  /*23b50*/  IMAD.MOV.U32 R226, RZ, RZ, 0x181f ;  /* 0x0000181fffe27424 */ /* 0x000fe400078e00ff */
[----:B-1234-:R-:W-:Y:S05]  /*23b60*/  CALL.REL.NOINC `($__internal_15_$__cuda_sm70_shflsync_idx_p) ;  /* 0x000028b000007944 */ /* 0x01efea0003c00000 */
[----:B------:R-:W-:Y:S01]  /*23b70*/  ISETP.GE.AND P1, PT, R76, c[0x0][0x1d4], PT ;  /* 0x000075004c007a0c */ /* 0x000fe20003f26270 */
[----:B------:R-:W-:Y:S01]  /*23b80*/  IMAD.MOV.U32 R226, RZ, RZ, 0x181f ;  /* 0x0000181fffe27424 */ /* 0x000fe200078e00ff */
[----:B------:R-:W-:Y:S02]  /*23b90*/  IADD3 R20, P2, R28, R8, RZ ;  /* 0x000000081c147210 */ /* 0x000fe40007f5e0ff */
[----:B------:R-:W-:Y:S03]  /*23ba0*/  ISETP.GE.AND P0, PT, R211, c[0x0][0x1d4], PT ;  /* 0x00007500d3007a0c */ /* 0x000fe60003f06270 */
[----:B------:R-:W-:Y:S01]  /*23bb0*/  IMAD.X R21, R22, 0x1, R9, P2 ;  /* 0x0000000116157824 */ /* 0x000fe200010e0609 */
[----:B------:R-:W-:Y:S01]  /*23bc0*/  IADD3 R2, P2, R28, R10, RZ ;  /* 0x0000000a1c027210 */ /* 0x000fe20007f5e0ff */
[----:B------:R-:W-:Y:S04]  /*23bd0*/  IMAD.MOV.U32 R28, RZ, RZ, R4 ;  /* 0x000000ffff1c7224 */ /* 0x000fe800078e0004 */
[----:B------:R-:W-:Y:S01]  /*23be0*/  @!PT LDS RZ, [RZ] ;  /* 0x00000000fffff984 */ /* 0x000fe20000000800 */
[----:B------:R-:W-:Y:S01]  /*23bf0*/  @!PT LDS RZ, [RZ] ;  /* 0x00000000fffff984 */ /* 0x000fe20000000800 */
[----:B------:R-:W-:Y:S01]  /*23c00*/  @!PT LDS RZ, [RZ] ;  /* 0x00000000fffff984 */ /* 0x000fe20000000800 */
[----:B------:R1:W-:Y:S01]  /*23c10*/  LDGSTS.E.BYPASS.LTC128B.128 [R210+0x100], [R20.64], !P1 ;  /* 0x0010000014d27fae */ /* 0x0003e2000c901d48 */
[----:B------:R-:W-:Y:S05]  /*23c20*/  IMAD.X R3, R22, 0x1, R11, P2 ;  /* 0x0000000116037824 */ /* 0x000fea00010e060b */
[----:B------:R2:W-:Y:S01]  /*23c30*/  LDGSTS.E.BYPASS.LTC128B.128 [R210+0x3100], [R2.64], !P0 ;  /* 0x0310000002d27fae */ /* 0x0005e2000c101d48 */
[----:B-1----:R-:W-:Y:S02]  /*23c40*/  SEL R20, RZ, 0x10, P1 ;  /* 0x00000010ff147807 */ /* 0x002fe40000800000 */
[----:B------:R-:W-:Y:S02]  /*23c50*/  SEL R21, RZ, 0x10, P0 ;  /* 0x00000010ff157807 */ /* 0x000fe40000000000 */
[----:B--2---:R-:W-:Y:S01]  /*23c60*/  MOV R3, 0x23c90 ;  /* 0x00023c9000037802 */ /* 0x004fe20000000f00 */
[----:B------:R-:W-:Y:S02]  /*23c70*/  IMAD.MOV.U32 R2, RZ, RZ, 0x1 ;  /* 0x00000001ff027424 */ /* 0x000fe400078e00ff */
[----:B------:R-:W-:Y:S05]  /*23c80*/  CALL.REL.NOINC `($__internal_15_$__cuda_sm70_shflsync_idx_p) ;  /* 0x0000279000007944 */ /* 0x000fea0003c00000 */
[----:B------:R-:W-:Y:S01]  /*23c90*/  MOV R2, 0x1 ;  /* 0x0000000100027802 */ /* 0x000fe20000000f00 */
[----:B------:R-:W-:Y:S01]  /*23ca0*/  IMAD.MOV.U32 R22, RZ, RZ, R28 ;  /* 0x000000ffff167224 */ /* 0x000fe200078e001c */
[----:B------:R-:W-:Y:S01]  /*23cb0*/  MOV R226, 0x181f ;  /* 0x0000181f00e27802 */ /* 0x000fe20000000f00 */
[----:B------:R-:W-:Y:S01]  /*23cc0*/  IMAD.MOV.U32 R28, RZ, RZ, R5 ;  /* 0x000000ffff1c7224 */ /* 0x000fe200078e0005 */
[----:B------:R-:W-:Y:S02]  /*23cd0*/  MOV R3, 0x23cf0 ;  /* 0x00023cf000037802 */ /* 0x000fe40000000f00 */
[----:B------:R-:W-:Y:S05]  /*23ce0*/  CALL.REL.NOINC `($__internal_15_$__cuda_sm70_shflsync_idx_p) ;  /* 0x0000273000007944 */ /* 0x000fea0003c00000 */
[C---:B------:R-:W-:Y:S01]  /*23cf0*/  IADD3 R2, -R20.reuse, 0x10, RZ ;  /* 0x0000001014027810 */ /* 0x040fe20007ffe1ff */
[----:B------:R-:W-:Y:S01]  /*23d00*/  IMAD.MOV.U32 R226, RZ, RZ, 0x181f ;  /* 0x0000181fffe27424 */ /* 0x000fe200078e00ff */
        /* <DEDUP_REMOVED lines=12> */
[----:B------:R-:W-:Y:S03]  /*23dd0*/  IMAD.MOV.U32 R28, RZ, RZ, R4 ;  /* 0x000000ffff1c7224 */ /* 0x000fe600078e0004 */
[----:B------:R-:W-:Y:S05]  /*23de0*/  IADD3.X R3, RZ, R22, R11, P1, P0 ;  /* 0x00000016ff037210 */ /* 0x000fea0000fe040b */
[----:B------:R1:W-:Y:S02]  /*23df0*/  LDGSTS.E.BYPASS.LTC128B.128.ZFILL [R210+0x4100], [R2.64], P2 ;  /* 0x0410000002d27fae */ /* 0x0003e40009141d48 */
[----:B-1----:R-:W-:Y:S01]  /*23e00*/  MOV R3, 0x23e30 ;  /* 0x00023e3000037802 */ /* 0x002fe20000000f00 */
[----:B------:R-:W-:Y:S03]  /*23e10*/  IMAD.MOV.U32 R2, RZ, RZ, 0x2 ;  /* 0x00000002ff027424 */ /* 0x000fe600078e00ff */
[----:B------:R-:W-:Y:S05]  /*23e20*/  CALL.REL.NOINC `($__internal_15_$__cuda_sm70_shflsync_idx_p) ;  /* 0x000025f000007944 */ /* 0x000fea0003c00000 */
[----:B------:R-:W-:Y:S01]  /*23e30*/  MOV R2, 0x2 ;  /* 0x0000000200027802 */ /* 0x000fe20000000f00 */
[----:B------:R-:W-:Y:S01]  /*23e40*/  IMAD.MOV.U32 R4, RZ, RZ, R28 ;  /* 0x000000ffff047224 */ /* 0x000fe200078e001c */
[----:B------:R-:W-:Y:S01]  /*23e50*/  MOV R226, 0x181f ;  /* 0x0000181f00e27802 */ /* 0x000fe20000000f00 */
[----:B------:R-:W-:Y:S01]  /*23e60*/  IMAD.MOV.U32 R28, RZ, RZ, R5 ;  /* 0x000000ffff1c7224 */ /* 0x000fe200078e0005 */
[----:B------:R-:W-:Y:S02]  /*23e70*/  MOV R3, 0x23e90 ;  /* 0x00023e9000037802 */ /* 0x000fe40000000f00 */
[----:B------:R-:W-:Y:S05]  /*23e80*/  CALL.REL.NOINC `($__internal_15_$__cuda_sm70_shflsync_idx_p) ;  /* 0x0000259000007944 */ /* 0x000fea0003c00000 */
[----:B------:R-:W-:Y:S01]  /*23e90*/  MOV R5, R28 ;  /* 0x0000001c00057202 */ /* 0x000fe20000000f00 */
[----:B------:R-:W-:-:S05]  /*23ea0*/  BRA `(.L_x_1152) ;  /* 0xfffeead000007947 */ /* 0x000fca000383ffff */
.L_x_1028:
[----:B------:R-:W-:Y:S01]  /*23eb0*/  MOV R2, RZ ;  /* 0x000000ff00027202 */ /* 0x000fe20000000f00 */
[----:B------:R-:W-:Y:S01]  /*23ec0*/  IMAD.MOV.U32 R28, RZ, RZ, R4 ;  /* 0x000000ffff1c7224 */ /* 0x000fe200078e0004 */
[----:B------:R-:W-:Y:S01]  /*23ed0*/  MOV R3, 0x23f00 ;  /* 0x00023f0000037802 */ /* 0x000fe20000000f00 */
[----:B------:R-:W-:Y:S02]  /*23ee0*/  IMAD.MOV.U32 R226, RZ, RZ, 0x181f ;  /* 0x0000181fffe27424 */ /* 0x000fe400078e00ff */
[----:B------:R-:W-:Y:S05]  /*23ef0*/  CALL.REL.NOINC `($__internal_15_$__cuda_sm70_shflsync_idx_p) ;  /* 0x0000252000007944 */ /* 0x000fea0003c00000 */
[----:B------:R-:W-:Y:S01]  /*23f00*/  MOV R18, R28 ;  /* 0x0000001c00127202 */ /* 0x000fe20000000f00 */
[----:B------:R-:W-:-:S05]  /*23f10*/  BRA `(.L_x_1153) ;  /* 0xfffefc8000007947 */ /* 0x000fca000383ffff */
.L_x_1029:
[----:B------:R-:W-:Y:S01]  /*23f20*/  MOV R2, RZ ;  /* 0x000000ff00027202 */ /* 0x000fe20000000f00 */
[----:B------:R-:W-:Y:S01]  /*23f30*/  IMAD.MOV.U32 R28, RZ, RZ, R5 ;  /* 0x000000ffff1c7224 */ /* 0x000fe200078e0005 */
[----:B------:R-:W-:Y:S01]  /*23f40*/  MOV R3, 0x23f70 ;  /* 0x00023f7000037802 */ /* 0x000fe20000000f00 */
[----:B------:R-:W-:Y:S02]  /*23f50*/  IMAD.MOV.U32 R226, RZ, RZ, 0x181f ;  /* 0x0000181fffe27424 */ /* 0x000fe400078e00ff */
[----:B-12---:R-:W-:Y:S05]  /*23f60*/  CALL.REL.NOINC `($__internal_15_$__cuda_sm70_shflsync_idx_p) ;  /* 0x000024b000007944 */ /* 0x006fea0003c00000 */
        /* <DEDUP_REMOVED lines=52> */
.L_x_1030:
[----:B------:R-:W-:Y:S01]  /*242b0*/  MOV R2, RZ ;  /* 0x000000ff00027202 */ /* 0x000fe20000000f00 */
[----:B------:R-:W-:Y:S01]  /*242c0*/  IMAD.MOV.U32 R28, RZ, RZ, R8 ;  /* 0x000000ffff1c7224 */ /* 0x000fe200078e0008 */
[----:B------:R-:W-:Y:S01]  /*242d0*/  MOV R3, 0x24300 ;  /* 0x0002430000037802 */ /* 0x000fe20000000f00 */
[----:B------:R-:W-:Y:S02]  /*242e0*/  IMAD.MOV.U32 R226, RZ, RZ, 0x1c1f ;  /* 0x00001c1fffe27424 */ /* 0x000fe400078e00ff */
[----:B------:R-:W-:Y:S05]  /*242f0*/  CALL.REL.NOINC `($__internal_15_$__cuda_sm70_shflsync_idx_p) ;  /* 0x0000212000007944 */ /* 0x000fea0003c00000 */
[----:B------:R-:W-:Y:S01]  /*24300*/  MOV R5, R28 ;  /* 0x0000001c00057202 */ /* 0x000fe20000000f00 */
[----:B------:R-:W-:-:S05]  /*24310*/  BRA `(.L_x_1155) ;  /* 0xfffefbf000007947 */ /* 0x000fca000383ffff */
.L_x_1035:
[----:B------:R-:W-:Y:S01]  /*24320*/  MOV R2, 0x1 ;  /* 0x0000000100027802 */ /* 0x000fe20000000f00 */
[----:B------:R-:W-:Y:S01]  /*24330*/  IMAD.MOV.U32 R28, RZ, RZ, R8 ;  /* 0x000000ffff1c7224 */ /* 0x000fe200078e0008 */
[----:B------:R-:W-:Y:S01]  /*24340*/  MOV R3, 0x24370 ;  /* 0x0002437000037802 */ /* 0x000fe20000000f00 */
[----:B------:R-:W-:Y:S02]  /*24350*/  IMAD.MOV.U32 R226, RZ, RZ, 0x1c1f ;  /* 0x00001c1fffe27424 */ /* 0x000fe400078e00ff */
[----:B-1----:R-:W-:Y:S05]  /*24360*/  CALL.REL.NOINC `($__internal_15_$__cuda_sm70_shflsync_idx_p) ;  /* 0x000020b000007944 */ /* 0x002fea0003c00000 */
[----:B------:R-:W-:Y:S01]  /*24370*/  MOV R5, R28 ;  /* 0x0000001c00057202 */ /* 0x000fe20000000f00 */
[----:B------:R-:W-:-:S05]  /*24380*/  BRA `(.L_x_1156) ;  /* 0xffff05d000007947 */ /* 0x000fca000383ffff */
.L_x_1040:
[----:B------:R-:W-:Y:S02]  /*24390*/  MOV R3, 0x2 ;  /* 0x0000000200037802 */ /* 0x000fe40000000f00 */
[----:B------:R-:W-:Y:S02]  /*243a0*/  MOV R2, 0x243c0 ;  /* 0x000243c000027802 */ /* 0x000fe40000000f00 */
[----:B------:R-:W-:Y:S05]  /*243b0*/  CALL.REL.NOINC `($__internal_14_$__cuda_sm70_shflsync_bfly_p) ;  /* 0x0000200000007944 */ /* 0x000fea0003c00000 */
[----:B------:R-:W-:Y:S01]  /*243c0*/  MOV R2, R217 ;  /* 0x000000d900027202 */ /* 0x000fe20000000f00 */
[----:B------:R-:W-:-:S05]  /*243d0*/  BRA `(.L_x_1157) ;  /* 0xffff102000007947 */ /* 0x000fca000383ffff */
.L_x_1041:
[----:B------:R-:W-:Y:S02]  /*243e0*/  MOV R3, 0x1 ;  /* 0x0000000100037802 */ /* 0x000fe40000000f00 */
[----:B------:R-:W-:Y:S02]  /*243f0*/  MOV R2, 0x24410 ;  /* 0x0002441000027802 */ /* 0x000fe40000000f00 */
[----:B------:R-:W-:Y:S05]  /*24400*/  CALL.REL.NOINC `($__internal_14_$__cuda_sm70_shflsync_bfly_p) ;  /* 0x00001fb000007944 */ /* 0x000fea0003c00000 */
[----:B------:R-:W-:Y:S01]  /*24410*/  IMAD.MOV.U32 R3, RZ, RZ, 0x2 ;  /* 0x00000002ff037424 */ /* 0x000fe200078e00ff */
[----:B------:R-:W-:Y:S01]  /*24420*/  FMNMX.FTZ R5, R4, R217, !PT ;  /* 0x000000d904057209 */ /* 0x000fe20007810000 */
[----:B------:R-:W-:Y:S01]  /*24430*/  IMAD.MOV.U32 R4, RZ, RZ, R8 ;  /* 0x000000ffff047224 */ /* 0x000fe200078e0008 */
[----:B------:R-:W-:Y:S02]  /*24440*/  MOV R2, 0x24460 ;  /* 0x0002446000027802 */ /* 0x000fe40000000f00 */
[----:B------:R-:W-:Y:S05]  /*24450*/  CALL.REL.NOINC `($__internal_14_$__cuda_sm70_shflsync_bfly_p) ;  /* 0x00001f6000007944 */ /* 0x000fea0003c00000 */
[----:B------:R-:W-:Y:S01]  /*24460*/  FMNMX.FTZ R4, R8, R217, !PT ;  /* 0x000000d908047209 */ /* 0x000fe20007810000 */
[----:B------:R-:W-:Y:S01]  /*24470*/  IMAD.MOV.U32 R3, RZ, RZ, 0x1 ;  /* 0x00000001ff037424 */ /* 0x000fe200078e00ff */
[----:B------:R-:W-:Y:S02]  /*24480*/  MOV R2, 0x244a0 ;  /* 0x000244a000027802 */ /* 0x000fe40000000f00 */
[----:B------:R-:W-:Y:S05]  /*24490*/  CALL.REL.NOINC `($__internal_14_$__cuda_sm70_shflsync_bfly_p) ;  /* 0x00001f2000007944 */ /* 0x000fea0003c00000 */
[----:B------:R-:W-:Y:S01]  /*244a0*/  MOV R2, R217 ;  /* 0x000000d900027202 */ /* 0x000fe20000000f00 */
[----:B------:R-:W-:-:S05]  /*244b0*/  BRA `(.L_x_1158) ;  /* 0xffff0fb000007947 */ /* 0x000fca000383ffff */
.L_x_1050:
[----:B------:R-:W-:Y:S01]  /*244c0*/  MOV R2, RZ ;  /* 0x000000ff00027202 */ /* 0x000fe20000000f00 */
[----:B------:R-:W-:Y:S01]  /*244d0*/  IMAD.MOV.U32 R28, RZ, RZ, R4 ;  /* 0x000000ffff1c7224 */ /* 0x000fe200078e0004 */
[----:B------:R-:W-:Y:S01]  /*244e0*/  MOV R3, 0x24510 ;  /* 0x0002451000037802 */ /* 0x000fe20000000f00 */
[----:B------:R-:W-:Y:S02]  /*244f0*/  IMAD.MOV.U32 R226, RZ, RZ, 0x181f ;  /* 0x0000181fffe27424 */ /* 0x000fe400078e00ff */
[----:B-1--4-:R-:W-:Y:S05]  /*24500*/  CALL.REL.NOINC `($__internal_15_$__cuda_sm70_shflsync_idx_p) ;  /* 0x00001f1000007944 */ /* 0x012fea0003c00000 */
[----:B------:R-:W-:Y:S01]  /*24510*/  MOV R22, R28 ;  /* 0x0000001c00167202 */ /* 0x000fe20000000f00 */
[----:B------:R-:W-:-:S05]  /*24520*/  BRA `(.L_x_1159) ;  /* 0xffff2ce000007947 */ /* 0x000fca000383ffff */
.L_x_1051:
        /* <DEDUP_REMOVED lines=57> */
.L_x_1054:
[----:B------:R-:W-:Y:S01]  /*248c0*/  MOV R2, RZ ;  /* 0x000000ff00027202 */ /* 0x000fe20000000f00 */
[----:B------:R-:W-:Y:S01]  /*248d0*/  IMAD.MOV.U32 R28, RZ, RZ, R4 ;  /* 0x000000ffff1c7224 */ /* 0x000fe200078e0004 */
[----:B------:R-:W-:Y:S01]  /*248e0*/  MOV R3, 0x24910 ;  /* 0x0002491000037802 */ /* 0x000fe20000000f00 */
[----:B------:R-:W-:Y:S02]  /*248f0*/  IMAD.MOV.U32 R226, RZ, RZ, 0x181f ;  /* 0x0000181fffe27424 */ /* 0x000fe400078e00ff */
[----:B------:R-:W-:Y:S05]  /*24900*/  CALL.REL.NOINC `($__internal_15_$__cuda_sm70_shflsync_idx_p) ;  /* 0x00001b1000007944 */ /* 0x000fea0003c00000 */
[----:B------:R-:W-:Y:S01]  /*24910*/  MOV R18, R28 ;  /* 0x0000001c00127202 */ /* 0x000fe20000000f00 */
[----:B------:R-:W-:-:S05]  /*24920*/  BRA `(.L_x_1161) ;  /* 0xffff3c7000007947 */ /* 0x000fca000383ffff */
.L_x_1055:
        /* <DEDUP_REMOVED lines=57> */
.L_x_1056:
[----:B------:R-:W-:Y:S02]  /*24cc0*/  MOV R3, 0x2 ;  /* 0x0000000200037802 */ /* 0x000fe40000000f00 */
[----:B------:R-:W-:Y:S02]  /*24cd0*/  MOV R2, 0x24cf0 ;  /* 0x00024cf000027802 */ /* 0x000fe40000000f00 */
[----:B------:R-:W-:Y:S05]  /*24ce0*/  CALL.REL.NOINC `($__internal_14_$__cuda_sm70_shflsync_bfly_p) ;  /* 0x000016d000007944 */ /* 0x000fea0003c00000 */
[----:B------:R-:W-:Y:S01]  /*24cf0*/  MOV R2, R217 ;  /* 0x000000d900027202 */ /* 0x000fe20000000f00 */
[----:B------:R-:W-:-:S05]  /*24d00*/  BRA `(.L_x_1163) ;  /* 0xffff3e4000007947 */ /* 0x000fca000383ffff */
.L_x_1057:
        /* <DEDUP_REMOVED lines=14> */
.L_x_1060:
[----:B--23--:R-:W-:Y:S01]  /*24df0*/  MOV R2, RZ ;  /* 0x000000ff00027202 */ /* 0x00cfe20000000f00 */
[----:B------:R-:W-:Y:S01]  /*24e00*/  IMAD.MOV.U32 R28, RZ, RZ, R4 ;  /* 0x000000ffff1c7224 */ /* 0x000fe200078e0004 */
[----:B------:R-:W-:Y:S01]  /*24e10*/  MOV R3, 0x24e40 ;  /* 0x00024e4000037802 */ /* 0x000fe20000000f00 */
[----:B------:R-:W-:Y:S02]  /*24e20*/  IMAD.MOV.U32 R226, RZ, RZ, 0x181f ;  /* 0x0000181fffe27424 */ /* 0x000fe400078e00ff */
[----:B-1--4-:R-:W-:Y:S05]  /*24e30*/  CALL.REL.NOINC `($__internal_15_$__cuda_sm70_shflsync_idx_p) ;  /* 0x000015e000007944 */ /* 0x012fea0003c00000 */
[----:B------:R-:W-:-:S05]  /*24e40*/  BRA `(.L_x_1165) ;  /* 0xffff586000007947 */ /* 0x000fca000383ffff */
.L_x_1063:
[----:B------:R-:W-:Y:S01]  /*24e50*/  MOV R2, RZ ;  /* 0x000000ff00027202 */ /* 0x000fe20000000f00 */
[----:B------:R-:W-:Y:S01]  /*24e60*/  IMAD.MOV.U32 R28, RZ, RZ, R4 ;  /* 0x000000ffff1c7224 */ /* 0x000fe200078e0004 */
[----:B------:R-:W-:Y:S01]  /*24e70*/  MOV R3, 0x24ea0 ;  /* 0x00024ea000037802 */ /* 0x000fe20000000f00 */
[----:B------:R-:W-:Y:S02]  /*24e80*/  IMAD.MOV.U32 R226, RZ, RZ, 0x181f ;  /* 0x0000181fffe27424 */ /* 0x000fe400078e00ff */
[----:B-1----:R-:W-:Y:S05]  /*24e90*/  CALL.REL.NOINC `($__internal_15_$__cuda_sm70_shflsync_idx_p) ;  /* 0x0000158000007944 */ /* 0x002fea0003c00000 */
[----:B------:R-:W-:Y:S01]  /*24ea0*/  MOV R18, R28 ;  /* 0x0000001c00127202 */ /* 0x000fe20000000f00 */
[----:B------:R-:W-:-:S05]  /*24eb0*/  BRA `(.L_x_1166) ;  /* 0xffff6b1000007947 */ /* 0x000fca000383ffff */
.L_x_1064:
[----:B------:R-:W-:Y:S01]  /*24ec0*/  MOV R2, RZ ;  /* 0x000000ff00027202 */ /* 0x000fe20000000f00 */
[----:B------:R-:W-:Y:S01]  /*24ed0*/  IMAD.MOV.U32 R28, RZ, RZ, R5 ;  /* 0x000000ffff1c7224 */ /* 0x000fe200078e0005 */
[----:B------:R-:W-:Y:S01]  /*24ee0*/  MOV R3, 0x24f10 ;  /* 0x00024f1000037802 */ /* 0x000fe20000000f00 */
[----:B------:R-:W-:Y:S02]  /*24ef0*/  IMAD.MOV.U32 R226, RZ, RZ, 0x181f ;  /* 0x0000181fffe27424 */ /* 0x000fe400078e00ff */
[----:B-123--:R-:W-:Y:S05]  /*24f00*/  CALL.REL.NOINC `($__internal_15_$__cuda_sm70_shflsync_idx_p) ;  /* 0x0000151000007944 */ /* 0x00efea0003c00000 */
[----:B------:R-:W-:Y:S02]  /*24f10*/  IADD3 R16, P0, R28, R8, RZ ;  /* 0x000000081c107210 */ /* 0x000fe40007f1e0ff */
[----:B------:R-:W-:Y:S03]  /*24f20*/  MOV R226, 0x181f ;  /* 0x0000181f00e27802 */ /* 0x000fe60000000f00 */
[----:B------:R-:W-:Y:S01]  /*24f30*/  IMAD.X R17, R18, 0x1, R9, P0 ;  /* 0x0000000112117824 */ /* 0x000fe200000e0609 */
[----:B------:R-:W-:Y:S02]  /*24f40*/  IADD3 R2, P0, R28, R10, RZ ;  /* 0x0000000a1c027210 */ /* 0x000fe40007f1e0ff */
[----:B------:R-:W-:Y:S02]  /*24f50*/  MOV R28, R4 ;  /* 0x00000004001c7202 */ /* 0x000fe40000000f00 */
[----:B------:R-:W-:Y:S01]  /*24f60*/  @!PT LDS RZ, [RZ] ;  /* 0x00000000fffff984 */ /* 0x000fe20000000800 */
[----:B------:R-:W-:Y:S01]  /*24f70*/  @!PT LDS RZ, [RZ] ;  /* 0x00000000fffff984 */ /* 0x000fe20000000800 */
[----:B------:R-:W-:Y:S01]  /*24f80*/  @!PT LDS RZ, [RZ] ;  /* 0x00000000fffff984 */ /* 0x000fe20000000800 */
[----:B------:R1:W-:Y:S01]  /*24f90*/  LDGSTS.E.BYPASS.LTC128B.128 [R210+0x8100], [R16.64], !P3 ;  /* 0x0810000010d27fae */ /* 0x0003e2000d901d48 */
[----:B------:R-:W-:Y:S05]  /*24fa0*/  IMAD.X R3, R18, 0x1, R11, P0 ;  /* 0x0000000112037824 */ /* 0x000fea00000e060b */
[----:B------:R2:W-:Y:S02]  /*24fb0*/  LDGSTS.E.BYPASS.LTC128B.128 [R210+0xb100], [R2.64], !P2 ;  /* 0x0b10000002d27fae */ /* 0x0005e4000d101d48 */
[----:B--2---:R-:W-:Y:S01]  /*24fc0*/  MOV R3, 0x24ff0 ;  /* 0x00024ff000037802 */ /* 0x004fe20000000f00 */
[----:B------:R-:W-:Y:S02]  /*24fd0*/  IMAD.MOV.U32 R2, RZ, RZ, 0x1 ;  /* 0x00000001ff027424 */ /* 0x000fe400078e00ff */
[----:B-1----:R-:W-:Y:S05]  /*24fe0*/  CALL.REL.NOINC `($__internal_15_$__cuda_sm70_shflsync_idx_p) ;  /* 0x0000143000007944 */ /* 0x002fea0003c00000 */
[----:B------:R-:W-:Y:S01]  /*24ff0*/  MOV R2, 0x1 ;  /* 0x0000000100027802 */ /* 0x000fe20000000f00 */
[----:B------:R-:W-:Y:S01]  /*25000*/  IMAD.MOV.U32 R18, RZ, RZ, R28 ;  /* 0x000000ffff127224 */ /* 0x000fe200078e001c */
[----:B------:R-:W-:Y:S01]  /*25010*/  MOV R226, 0x181f ;  /* 0x0000181f00e27802 */ /* 0x000fe20000000f00 */
[----:B------:R-:W-:Y:S01]  /*25020*/  IMAD.MOV.U32 R28, RZ, RZ, R5 ;  /* 0x000000ffff1c7224 */ /* 0x000fe200078e0005 */
[----:B------:R-:W-:Y:S02]  /*25030*/  MOV R3, 0x25050 ;  /* 0x0002505000037802 */ /* 0x000fe40000000f00 */
[----:B------:R-:W-:Y:S05]  /*25040*/  CALL.REL.NOINC `($__internal_15_$__cuda_sm70_shflsync_idx_p) ;  /* 0x000013d000007944 */ /* 0x000fea0003c00000 */
        /* <DEDUP_REMOVED lines=22> */
.L_x_1065:
[----:B------:R-:W-:Y:S01]  /*251b0*/  MOV R2, RZ ;  /* 0x000000ff00027202 */ /* 0x000fe20000000f00 */
[----:B------:R-:W-:Y:S01]  /*251c0*/  IMAD.MOV.U32 R28, RZ, RZ, R8 ;  /* 0x000000ffff1c7224 */ /* 0x000fe200078e0008 */
[----:B------:R-:W-:Y:S01]  /*251d0*/  MOV R3, 0x25200 ;  /* 0x0002520000037802 */ /* 0x000fe20000000f00 */
[----:B------:R-:W-:Y:S02]  /*251e0*/  IMAD.MOV.U32 R226, RZ, RZ, 0x1c1f ;  /* 0x00001c1fffe27424 */ /* 0x000fe400078e00ff */
[----:B------:R-:W-:Y:S05]  /*251f0*/  CALL.REL.NOINC `($__internal_15_$__cuda_sm70_shflsync_idx_p) ;  /* 0x0000122000007944 */ /* 0x000fea0003c00000 */
[----:B------:R-:W-:Y:S01]  /*25200*/  MOV R5, R28 ;  /* 0x0000001c00057202 */ /* 0x000fe20000000f00 */
[----:B------:R-:W-:-:S05]  /*25210*/  BRA `(.L_x_1168) ;  /* 0xffff6a8000007947 */ /* 0x000fca000383ffff */
.L_x_1070:
[----:B------:R-:W-:Y:S01]  /*25220*/  MOV R2, 0x1 ;  /* 0x0000000100027802 */ /* 0x000fe20000000f00 */
[----:B------:R-:W-:Y:S01]  /*25230*/  IMAD.MOV.U32 R28, RZ, RZ, R8 ;  /* 0x000000ffff1c7224 */ /* 0x000fe200078e0008 */
[----:B------:R-:W-:Y:S01]  /*25240*/  MOV R3, 0x25270 ;  /* 0x0002527000037802 */ /* 0x000fe20000000f00 */
[----:B------:R-:W-:Y:S02]  /*25250*/  IMAD.MOV.U32 R226, RZ, RZ, 0x1c1f ;  /* 0x00001c1fffe27424 */ /* 0x000fe400078e00ff */
[----:B-1----:R-:W-:Y:S05]  /*25260*/  CALL.REL.NOINC `($__internal_15_$__cuda_sm70_shflsync_idx_p) ;  /* 0x000011b000007944 */ /* 0x002fea0003c00000 */
[----:B------:R-:W-:Y:S01]  /*25270*/  MOV R5, R28 ;  /* 0x0000001c00057202 */ /* 0x000fe20000000f00 */
[----:B------:R-:W-:-:S05]  /*25280*/  BRA `(.L_x_1169) ;  /* 0xffff746000007947 */ /* 0x000fca000383ffff */
.L_x_1075:
[----:B------:R-:W-:Y:S02]  /*25290*/  MOV R3, 0x2 ;  /* 0x0000000200037802 */ /* 0x000fe40000000f00 */
[----:B------:R-:W-:Y:S02]  /*252a0*/  MOV R2, 0x252c0 ;  /* 0x000252c000027802 */ /* 0x000fe40000000f00 */
[----:B------:R-:W-:Y:S05]  /*252b0*/  CALL.REL.NOINC `($__internal_14_$__cuda_sm70_shflsync_bfly_p) ;  /* 0x0000110000007944 */ /* 0x000fea0003c00000 */
[----:B------:R-:W-:Y:S01]  /*252c0*/  MOV R2, R217 ;  /* 0x000000d900027202 */ /* 0x000fe20000000f00 */
[----:B------:R-:W-:-:S05]  /*252d0*/  BRA `(.L_x_1170) ;  /* 0xffff7eb000007947 */ /* 0x000fca000383ffff */
.L_x_1076:
        /* <DEDUP_REMOVED lines=14> */
.L_x_1078:
[----:B------:R-:W-:Y:S01]  /*253c0*/  IMAD.MOV.U32 R4, RZ, RZ, R228 ;  /* 0x000000ffff047224 */ /* 0x000fe200078e00e4 */
[----:B------:R-:W-:-:S02]  /*253d0*/  MOV R3, 0x2 ;  /* 0x0000000200037802 */ /* 0x000fc40000000f00 */
[----:B------:R-:W-:Y:S02]  /*253e0*/  MOV R2, 0x25400 ;  /* 0x0002540000027802 */ /* 0x000fe40000000f00 */
[----:B------:R-:W-:Y:S05]  /*253f0*/  CALL.REL.NOINC `($__internal_14_$__cuda_sm70_shflsync_bfly_p) ;  /* 0x00000fc000007944 */ /* 0x000fea0003c00000 */
[----:B------:R-:W-:Y:S01]  /*25400*/  MOV R2, R217 ;  /* 0x000000d900027202 */ /* 0x000fe20000000f00 */
[----:B------:R-:W-:Y:S05]  /*25410*/  BRA `(.L_x_1172) ;  /* 0xffff970000007947 */ /* 0x000fea000383ffff */
.L_x_1079:
[----:B------:R-:W-:Y:S01]  /*25420*/  IMAD.MOV.U32 R4, RZ, RZ, R6 ;  /* 0x000000ffff047224 */ /* 0x000fe200078e0006 */
[----:B------:R-:W-:Y:S02]  /*25430*/  MOV R3, 0x1 ;  /* 0x0000000100037802 */ /* 0x000fe40000000f00 */
[----:B------:R-:W-:Y:S02]  /*25440*/  MOV R2, 0x25460 ;  /* 0x0002546000027802 */ /* 0x000fe40000000f00 */
[----:B-1----:R-:W-:Y:S05]  /*25450*/  CALL.REL.NOINC `($__internal_14_$__cuda_sm70_shflsync_bfly_p) ;  /* 0x00000f6000007944 */ /* 0x002fea0003c00000 */
[----:B------:R-:W-:Y:S01]  /*25460*/  FADD.FTZ R6, R6, R217 ;  /* 0x000000d906067221 */ /* 0x000fe20000010000 */
[----:B------:R-:W-:Y:S02]  /*25470*/  MOV R4, R236 ;  /* 0x000000ec00047202 */ /* 0x000fe40000000f00 */
[----:B------:R-:W-:Y:S02]  /*25480*/  MOV R3, 0x2 ;  /* 0x0000000200037802 */ /* 0x000fe40000000f00 */
[----:B------:R-:W-:Y:S02]  /*25490*/  MOV R2, 0x254b0 ;  /* 0x000254b000027802 */ /* 0x000fe40000000f00 */
[----:B------:R-:W-:Y:S05]  /*254a0*/  CALL.REL.NOINC `($__internal_14_$__cuda_sm70_shflsync_bfly_p) ;  /* 0x00000f1000007944 */ /* 0x000fea0003c00000 */
[----:B------:R-:W-:Y:S01]  /*254b0*/  FADD.FTZ R4, R236, R217 ;  /* 0x000000d9ec047221 */ /* 0x000fe20000010000 */
[----:B------:R-:W-:-:S02]  /*254c0*/  MOV R3, 0x1 ;  /* 0x0000000100037802 */ /* 0x000fc40000000f00 */
[----:B------:R-:W-:Y:S02]  /*254d0*/  MOV R2, 0x254f0 ;  /* 0x000254f000027802 */ /* 0x000fe40000000f00 */
[----:B------:R-:W-:Y:S05]  /*254e0*/  CALL.REL.NOINC `($__internal_14_$__cuda_sm70_shflsync_bfly_p) ;  /* 0x00000ed000007944 */ /* 0x000fea0003c00000 */
[----:B------:R-:W-:Y:S01]  /*254f0*/  MOV R2, R217 ;  /* 0x000000d900027202 */ /* 0x000fe20000000f00 */
[----:B------:R-:W-:Y:S05]  /*25500*/  BRA `(.L_x_1173) ;  /* 0xffff968000007947 */ /* 0x000fea000383ffff */
.L_x_1086:
[----:B--234-:R-:W-:Y:S01]  /*25510*/  IMAD.MOV.U32 R28, RZ, RZ, R6 ;  /* 0x000000ffff1c7224 */ /* 0x01cfe200078e0006 */
[----:B------:R-:W-:Y:S01]  /*25520*/  MOV R2, RZ ;  /* 0x000000ff00027202 */ /* 0x000fe20000000f00 */
[----:B------:R-:W-:Y:S01]  /*25530*/  IMAD.MOV.U32 R226, RZ, RZ, 0x181f ;  /* 0x0000181fffe27424 */ /* 0x000fe200078e00ff */
[----:B------:R-:W-:Y:S02]  /*25540*/  MOV R3, 0x25560 ;  /* 0x0002556000037802 */ /* 0x000fe40000000f00 */
[----:B-1----:R-:W-:Y:S05]  /*25550*/  CALL.REL.NOINC `($__internal_15_$__cuda_sm70_shflsync_idx_p) ;  /* 0x00000ec000007944 */ /* 0x002fea0003c00000 */
[----:B------:R-:W-:Y:S01]  /*25560*/  MOV R9, R28 ;  /* 0x0000001c00097202 */ /* 0x000fe20000000f00 */
[----:B------:R-:W-:Y:S05]  /*25570*/  BRA `(.L_x_1174) ;  /* 0xffffaa1000007947 */ /* 0x000fea000383ffff */
.L_x_1087:
[----:B------:R-:W-:Y:S01]  /*25580*/  IMAD.MOV.U32 R28, RZ, RZ, R8 ;  /* 0x000000ffff1c7224 */ /* 0x000fe200078e0008 */
[----:B------:R-:W-:Y:S01]  /*25590*/  MOV R2, RZ ;  /* 0x000000ff00027202 */ /* 0x000fe20000000f00 */
[----:B------:R-:W-:Y:S01]  /*255a0*/  IMAD.MOV.U32 R226, RZ, RZ, 0x181f ;  /* 0x0000181fffe27424 */ /* 0x000fe200078e00ff */
[----:B------:R-:W-:Y:S02]  /*255b0*/  MOV R3, 0x255d0 ;  /* 0x000255d000037802 */ /* 0x000fe40000000f00 */
[----:B-123--:R-:W-:Y:S05]  /*255c0*/  CALL.REL.NOINC `($__internal_15_$__cuda_sm70_shflsync_idx_p) ;  /* 0x00000e5000007944 */ /* 0x00efea0003c00000 */
[----:B------:R-:W-:Y:S01]  /*255d0*/  MOV R2, R28 ;  /* 0x0000001c00027202 */ /* 0x000fe20000000f00 */
[----:B------:R-:W-:Y:S05]  /*255e0*/  BRA `(.L_x_1175) ;  /* 0xffffa9c000007947 */ /* 0x000fea000383ffff */
.L_x_1090:
[----:B------:R-:W-:Y:S01]  /*255f0*/  IMAD.MOV.U32 R28, RZ, RZ, R6 ;  /* 0x000000ffff1c7224 */ /* 0x000fe200078e0006 */
[----:B--2---:R-:W-:Y:S01]  /*25600*/  MOV R2, 0x1 ;  /* 0x0000000100027802 */ /* 0x004fe20000000f00 */
[----:B------:R-:W-:Y:S01]  /*25610*/  IMAD.MOV.U32 R226, RZ, RZ, 0x181f ;  /* 0x0000181fffe27424 */ /* 0x000fe200078e00ff */
[----:B------:R-:W-:-:S02]  /*25620*/  MOV R3, 0x25640 ;  /* 0x0002564000037802 */ /* 0x000fc40000000f00 */
[----:B-1-34-:R-:W-:Y:S05]  /*25630*/  CALL.REL.NOINC `($__internal_15_$__cuda_sm70_shflsync_idx_p) ;  /* 0x00000de000007944 */ /* 0x01afea0003c00000 */
[----:B------:R-:W-:Y:S01]  /*25640*/  IMAD.MOV.U32 R9, RZ, RZ, R28 ;  /* 0x000000ffff097224 */ /* 0x000fe200078e001c */
[----:B------:R-:W-:Y:S01]  /*25650*/  MOV R2, 0x1 ;  /* 0x0000000100027802 */ /* 0x000fe20000000f00 */
[----:B------:R-:W-:Y:S01]  /*25660*/  IMAD.MOV.U32 R28, RZ, RZ, R8 ;  /* 0x000000ffff1c7224 */ /* 0x000fe200078e0008 */
[----:B------:R-:W-:-:S02]  /*25670*/  MOV R226, 0x181f ;  /* 0x0000181f00e27802 */ /* 0x000fc40000000f00 */
[----:B------:R-:W-:Y:S02]  /*25680*/  MOV R3, 0x256a0 ;  /* 0x000256a000037802 */ /* 0x000fe40000000f00 */
[----:B------:R-:W-:Y:S05]  /*25690*/  CALL.REL.NOINC `($__internal_15_$__cuda_sm70_shflsync_idx_p) ;  /* 0x00000d8000007944 */ /* 0x000fea0003c00000 */
[----:B------:R-:W-:Y:S01]  /*256a0*/  MOV R2, R28 ;  /* 0x0000001c00027202 */ /* 0x000fe20000000f00 */
[----:B------:R-:W-:Y:S05]  /*256b0*/  BRA `(.L_x_1176) ;  /* 0xffffa9e000007947 */ /* 0x000fea000383ffff */
.L_x_1093:
[----:B------:R-:W-:Y:S01]  /*256c0*/  IMAD.MOV.U32 R28, RZ, RZ, R6 ;  /* 0x000000ffff1c7224 */ /* 0x000fe200078e0006 */
[----:B--2---:R-:W-:Y:S01]  /*256d0*/  MOV R2, 0x2 ;  /* 0x0000000200027802 */ /* 0x004fe20000000f00 */
[----:B------:R-:W-:Y:S01]  /*256e0*/  IMAD.MOV.U32 R226, RZ, RZ, 0x181f ;  /* 0x0000181fffe27424 */ /* 0x000fe200078e00ff */
[----:B------:R-:W-:Y:S02]  /*256f0*/  MOV R3, 0x25710 ;  /* 0x0002571000037802 */ /* 0x000fe40000000f00 */
[----:B-1-34-:R-:W-:Y:S05]  /*25700*/  CALL.REL.NOINC `($__internal_15_$__cuda_sm70_shflsync_idx_p) ;  /* 0x00000d1000007944 */ /* 0x01afea0003c00000 */
[----:B------:R-:W-:Y:S01]  /*25710*/  MOV R9, R28 ;  /* 0x0000001c00097202 */ /* 0x000fe20000000f00 */
[----:B------:R-:W-:Y:S05]  /*25720*/  BRA `(.L_x_1177) ;  /* 0xffffaa6000007947 */ /* 0x000fea000383ffff */
.L_x_1094:
[----:B------:R-:W-:Y:S01]  /*25730*/  IMAD.MOV.U32 R28, RZ, RZ, R8 ;  /* 0x000000ffff1c7224 */ /* 0x000fe200078e0008 */
[----:B--2---:R-:W-:Y:S01]  /*25740*/  MOV R2, 0x2 ;  /* 0x0000000200027802 */ /* 0x004fe20000000f00 */
[----:B------:R-:W-:Y:S01]  /*25750*/  IMAD.MOV.U32 R226, RZ, RZ, 0x181f ;  /* 0x0000181fffe27424 */ /* 0x000fe200078e00ff */
[----:B------:R-:W-:Y:S02]  /*25760*/  MOV R3, 0x25780 ;  /* 0x0002578000037802 */ /* 0x000fe40000000f00 */
[----:B-1-34-:R-:W-:Y:S05]  /*25770*/  CALL.REL.NOINC `($__internal_15_$__cuda_sm70_shflsync_idx_p) ;  /* 0x00000ca000007944 */ /* 0x01afea0003c00000 */
[----:B------:R-:W-:Y:S01]  /*25780*/  MOV R2, R28 ;  /* 0x0000001c00027202 */ /* 0x000fe20000000f00 */
[----:B------:R-:W-:Y:S05]  /*25790*/  BRA `(.L_x_1178) ;  /* 0xffffaa1000007947 */ /* 0x000fea000383ffff */
.L_x_1097:
[----:B------:R-:W-:Y:S01]  /*257a0*/  IMAD.MOV.U32 R28, RZ, RZ, R6 ;  /* 0x000000ffff1c7224 */ /* 0x000fe200078e0006 */
[----:B---34-:R-:W-:Y:S01]  /*257b0*/  MOV R2, 0x3 ;  /* 0x0000000300027802 */ /* 0x018fe20000000f00 */
[----:B------:R-:W-:Y:S01]  /*257c0*/  IMAD.MOV.U32 R226, RZ, RZ, 0x181f ;  /* 0x0000181fffe27424 */ /* 0x000fe200078e00ff */
[----:B------:R-:W-:-:S02]  /*257d0*/  MOV R3, 0x257f0 ;  /* 0x000257f000037802 */ /* 0x000fc40000000f00 */
[----:B-12---:R-:W-:Y:S05]  /*257e0*/  CALL.REL.NOINC `($__internal_15_$__cuda_sm70_shflsync_idx_p) ;  /* 0x00000c3000007944 */ /* 0x006fea0003c00000 */
        /* <DEDUP_REMOVED lines=8> */
.L_x_1099:
[----:B------:R-:W-:Y:S01]  /*25870*/  IMAD.MOV.U32 R28, RZ, RZ, R6 ;  /* 0x000000ffff1c7224 */ /* 0x000fe200078e0006 */
[----:B------:R-:W-:Y:S01]  /*25880*/  MOV R2, RZ ;  /* 0x000000ff00027202 */ /* 0x000fe20000000f00 */
[----:B------:R-:W-:Y:S01]  /*25890*/  IMAD.MOV.U32 R226, RZ, RZ, 0x1c1f ;  /* 0x00001c1fffe27424 */ /* 0x000fe200078e00ff */
[----:B------:R-:W-:Y:S02]  /*258a0*/  MOV R3, 0x258c0 ;  /* 0x000258c000037802 */ /* 0x000fe40000000f00 */
[----:B------:R-:W-:Y:S05]  /*258b0*/  CALL.REL.NOINC `($__internal_15_$__cuda_sm70_shflsync_idx_p) ;  /* 0x00000b6000007944 */ /* 0x000fea0003c00000 */
[----:B------:R-:W-:Y:S01]  /*258c0*/  MOV R4, R28 ;  /* 0x0000001c00047202 */ /* 0x000fe20000000f00 */
[----:B------:R-:W-:Y:S05]  /*258d0*/  BRA `(.L_x_1180) ;  /* 0xffffacc000007947 */ /* 0x000fea000383ffff */
.L_x_1100:
[----:B------:R-:W-:Y:S01]  /*258e0*/  IMAD.MOV.U32 R28, RZ, RZ, R5 ;  /* 0x000000ffff1c7224 */ /* 0x000fe200078e0005 */
[----:B------:R-:W-:Y:S01]  /*258f0*/  MOV R2, RZ ;  /* 0x000000ff00027202 */ /* 0x000fe20000000f00 */
[----:B------:R-:W-:Y:S01]  /*25900*/  IMAD.MOV.U32 R226, RZ, RZ, 0x1c1f ;  /* 0x00001c1fffe27424 */ /* 0x000fe200078e00ff */
[----:B------:R-:W-:Y:S02]  /*25910*/  MOV R3, 0x25930 ;  /* 0x0002593000037802 */ /* 0x000fe40000000f00 */
[----:B-12---:R-:W-:Y:S05]  /*25920*/  CALL.REL.NOINC `($__internal_15_$__cuda_sm70_shflsync_idx_p) ;  /* 0x00000af000007944 */ /* 0x006fea0003c00000 */
[----:B------:R-:W-:Y:S01]  /*25930*/  MOV R2, R28 ;  /* 0x0000001c00027202 */ /* 0x000fe20000000f00 */
[----:B------:R-:W-:Y:S05]  /*25940*/  BRA `(.L_x_1181) ;  /* 0xffffac7000007947 */ /* 0x000fea000383ffff */
.L_x_1103:
[----:B------:R-:W-:Y:S01]  /*25950*/  IMAD.MOV.U32 R28, RZ, RZ, R6 ;  /* 0x000000ffff1c7224 */ /* 0x000fe200078e0006 */
[----:B----4-:R-:W-:Y:S01]  /*25960*/  MOV R2, 0x1 ;  /* 0x0000000100027802 */ /* 0x010fe20000000f00 */
[----:B------:R-:W-:Y:S01]  /*25970*/  IMAD.MOV.U32 R226, RZ, RZ, 0x1c1f ;  /* 0x00001c1fffe27424 */ /* 0x000fe200078e00ff */
[----:B------:R-:W-:-:S02]  /*25980*/  MOV R3, 0x259a0 ;  /* 0x000259a000037802 */ /* 0x000fc40000000f00 */
[----:B-123--:R-:W-:Y:S05]  /*25990*/  CALL.REL.NOINC `($__internal_15_$__cuda_sm70_shflsync_idx_p) ;  /* 0x00000a8000007944 */ /* 0x00efea0003c00000 */
        /* <DEDUP_REMOVED lines=8> */
.L_x_1107:
[----:B------:R-:W-:Y:S01]  /*25a20*/  IMAD.MOV.U32 R28, RZ, RZ, R5 ;  /* 0x000000ffff1c7224 */ /* 0x000fe200078e0005 */
[----:B------:R-:W-:Y:S01]  /*25a30*/  MOV R2, RZ ;  /* 0x000000ff00027202 */ /* 0x000fe20000000f00 */
[----:B------:R-:W-:Y:S01]  /*25a40*/  IMAD.MOV.U32 R226, RZ, RZ, 0x181f ;  /* 0x0000181fffe27424 */ /* 0x000fe200078e00ff */
[----:B------:R-:W-:Y:S02]  /*25a50*/  MOV R3, 0x25a70 ;  /* 0x00025a7000037802 */ /* 0x000fe40000000f00 */
[----:B------:R-:W-:Y:S05]  /*25a60*/  CALL.REL.NOINC `($__internal_15_$__cuda_sm70_shflsync_idx_p) ;  /* 0x000009b000007944 */ /* 0x000fea0003c00000 */
[----:B------:R-:W-:Y:S01]  /*25a70*/  MOV R9, R28 ;  /* 0x0000001c00097202 */ /* 0x000fe20000000f00 */
[----:B------:R-:W-:Y:S05]  /*25a80*/  BRA `(.L_x_1183) ;  /* 0xffffc11000007947 */ /* 0x000fea000383ffff */
.L_x_1108:
[----:B------:R-:W-:Y:S01]  /*25a90*/  IMAD.MOV.U32 R28, RZ, RZ, R8 ;  /* 0x000000ffff1c7224 */ /* 0x000fe200078e0008 */
[----:B------:R-:W-:Y:S01]  /*25aa0*/  MOV R2, RZ ;  /* 0x000000ff00027202 */ /* 0x000fe20000000f00 */
[----:B------:R-:W-:Y:S01]  /*25ab0*/  IMAD.MOV.U32 R226, RZ, RZ, 0x181f ;  /* 0x0000181fffe27424 */ /* 0x000fe200078e00ff */
[----:B------:R-:W-:Y:S02]  /*25ac0*/  MOV R3, 0x25ae0 ;  /* 0x00025ae000037802 */ /* 0x000fe40000000f00 */
[----:B-12---:R-:W-:Y:S05]  /*25ad0*/  CALL.REL.NOINC `($__internal_15_$__cuda_sm70_shflsync_idx_p) ;  /* 0x0000094000007944 */ /* 0x006fea0003c00000 */
[----:B------:R-:W-:Y:S01]  /*25ae0*/  MOV R2, R28 ;  /* 0x0000001c00027202 */ /* 0x000fe20000000f00 */
[----:B------:R-:W-:Y:S05]  /*25af0*/  BRA `(.L_x_1184) ;  /* 0xffffc0c000007947 */ /* 0x000fea000383ffff */
.L_x_1111:
[----:B------:R-:W-:Y:S01]  /*25b00*/  IMAD.MOV.U32 R28, RZ, RZ, R5 ;  /* 0x000000ffff1c7224 */ /* 0x000fe200078e0005 */
[----:B--2-4-:R-:W-:Y:S01]  /*25b10*/  MOV R2, 0x1 ;  /* 0x0000000100027802 */ /* 0x014fe20000000f00 */
[----:B------:R-:W-:Y:S01]  /*25b20*/  IMAD.MOV.U32 R226, RZ, RZ, 0x181f ;  /* 0x0000181fffe27424 */ /* 0x000fe200078e00ff */
[----:B------:R-:W-:-:S02]  /*25b30*/  MOV R3, 0x25b50 ;  /* 0x00025b5000037802 */ /* 0x000fc40000000f00 */
[----:B-1-3--:R-:W-:Y:S05]  /*25b40*/  CALL.REL.NOINC `($__internal_15_$__cuda_sm70_shflsync_idx_p) ;  /* 0x000008d000007944 */ /* 0x00afea0003c00000 */
        /* <DEDUP_REMOVED lines=8> */
.L_x_1114:
[----:B------:R-:W-:Y:S01]  /*25bd0*/  IMAD.MOV.U32 R28, RZ, RZ, R5 ;  /* 0x000000ffff1c7224 */ /* 0x000fe200078e0005 */
[----:B-1--4-:R-:W-:Y:S01]  /*25be0*/  MOV R2, 0x2 ;  /* 0x0000000200027802 */ /* 0x012fe20000000f00 */
[----:B------:R-:W-:Y:S01]  /*25bf0*/  IMAD.MOV.U32 R226, RZ, RZ, 0x181f ;  /* 0x0000181fffe27424 */ /* 0x000fe200078e00ff */
[----:B------:R-:W-:Y:S02]  /*25c00*/  MOV R3, 0x25c20 ;  /* 0x00025c2000037802 */ /* 0x000fe40000000f00 */
[----:B--23--:R-:W-:Y:S05]  /*25c10*/  CALL.REL.NOINC `($__internal_15_$__cuda_sm70_shflsync_idx_p) ;  /* 0x0000080000007944 */ /* 0x00cfea0003c00000 */
[----:B------:R-:W-:Y:S01]  /*25c20*/  MOV R9, R28 ;  /* 0x0000001c00097202 */ /* 0x000fe20000000f00 */
[----:B------:R-:W-:Y:S05]  /*25c30*/  BRA `(.L_x_1186) ;  /* 0xffffc17000007947 */ /* 0x000fea000383ffff */
.L_x_1115:
[----:B------:R-:W-:Y:S01]  /*25c40*/  IMAD.MOV.U32 R28, RZ, RZ, R8 ;  /* 0x000000ffff1c7224 */ /* 0x000fe200078e0008 */
[----:B----4-:R-:W-:Y:S01]  /*25c50*/  MOV R2, 0x2 ;  /* 0x0000000200027802 */ /* 0x010fe20000000f00 */
[----:B------:R-:W-:Y:S01]  /*25c60*/  IMAD.MOV.U32 R226, RZ, RZ, 0x181f ;  /* 0x0000181fffe27424 */ /* 0x000fe200078e00ff */
[----:B------:R-:W-:Y:S02]  /*25c70*/  MOV R3, 0x25c90 ;  /* 0x00025c9000037802 */ /* 0x000fe40000000f00 */
[----:B-123--:R-:W-:Y:S05]  /*25c80*/  CALL.REL.NOINC `($__internal_15_$__cuda_sm70_shflsync_idx_p) ;  /* 0x0000079000007944 */ /* 0x00efea0003c00000 */
[----:B------:R-:W-:Y:S01]  /*25c90*/  MOV R2, R28 ;  /* 0x0000001c00027202 */ /* 0x000fe20000000f00 */
[----:B------:R-:W-:Y:S05]  /*25ca0*/  BRA `(.L_x_1187) ;  /* 0xffffc12000007947 */ /* 0x000fea000383ffff */
.L_x_1118:
[----:B------:R-:W-:Y:S01]  /*25cb0*/  IMAD.MOV.U32 R28, RZ, RZ, R5 ;  /* 0x000000ffff1c7224 */ /* 0x000fe200078e0005 */
[----:B-1----:R-:W-:Y:S01]  /*25cc0*/  MOV R2, 0x3 ;  /* 0x0000000300027802 */ /* 0x002fe20000000f00 */
[----:B------:R-:W-:Y:S01]  /*25cd0*/  IMAD.MOV.U32 R226, RZ, RZ, 0x181f ;  /* 0x0000181fffe27424 */ /* 0x000fe200078e00ff */
[----:B------:R-:W-:-:S02]  /*25ce0*/  MOV R3, 0x25d00 ;  /* 0x00025d0000037802 */ /* 0x000fc40000000f00 */
[----:B--234-:R-:W-:Y:S05]  /*25cf0*/  CALL.REL.NOINC `($__internal_15_$__cuda_sm70_shflsync_idx_p) ;  /* 0x0000072000007944 */ /* 0x01cfea0003c00000 */
        /* <DEDUP_REMOVED lines=8> */
.L_x_1120:
[----:B------:R-:W-:Y:S01]  /*25d80*/  IMAD.MOV.U32 R28, RZ, RZ, R29 ;  /* 0x000000ffff1c7224 */ /* 0x000fe200078e001d */
[----:B------:R-:W-:Y:S01]  /*25d90*/  MOV R2, RZ ;  /* 0x000000ff00027202 */ /* 0x000fe20000000f00 */
[----:B------:R-:W-:Y:S01]  /*25da0*/  IMAD.MOV.U32 R226, RZ, RZ, 0x1f ;  /* 0x0000001fffe27424 */ /* 0x000fe200078e00ff */
[----:B------:R-:W-:Y:S02]  /*25db0*/  MOV R3, 0x25dd0 ;  /* 0x00025dd000037802 */ /* 0x000fe40000000f00 */
[----:B------:R-:W-:Y:S05]  /*25dc0*/  CALL.REL.NOINC `($__internal_15_$__cuda_sm70_shflsync_idx_p) ;  /* 0x0000065000007944 */ /* 0x000fea0003c00000 */
[----:B------:R-:W-:Y:S01]  /*25dd0*/  MOV R10, R28 ;  /* 0x0000001c000a7202 */ /* 0x000fe20000000f00 */
[----:B------:R-:W-:Y:S05]  /*25de0*/  BRA `(.L_x_1189) ;  /* 0xffffc29000007947 */ /* 0x000fea000383ffff */
.L_x_1121:
[----:B------:R-:W-:Y:S01]  /*25df0*/  IMAD.MOV.U32 R28, RZ, RZ, R29 ;  /* 0x000000ffff1c7224 */ /* 0x000fe200078e001d */
[----:B------:R-:W-:Y:S01]  /*25e00*/  MOV R2, 0x1 ;  /* 0x0000000100027802 */ /* 0x000fe20000000f00 */
[----:B------:R-:W-:Y:S01]  /*25e10*/  IMAD.MOV.U32 R226, RZ, RZ, 0x1f ;  /* 0x0000001fffe27424 */ /* 0x000fe200078e00ff */
[----:B------:R-:W-:Y:S02]  /*25e20*/  MOV R3, 0x25e40 ;  /* 0x00025e4000037802 */ /* 0x000fe40000000f00 */
[----:B-12---:R-:W-:Y:S05]  /*25e30*/  CALL.REL.NOINC `($__internal_15_$__cuda_sm70_shflsync_idx_p) ;  /* 0x000005e000007944 */ /* 0x006fea0003c00000 */
[----:B------:R-:W-:Y:S01]  /*25e40*/  MOV R9, R28 ;  /* 0x0000001c00097202 */ /* 0x000fe20000000f00 */
[----:B------:R-:W-:Y:S05]  /*25e50*/  BRA `(.L_x_1190) ;  /* 0xffffc24000007947 */ /* 0x000fea000383ffff */
.L_x_1122:
[----:B------:R-:W-:Y:S02]  /*25e60*/  MOV R3, 0x1 ;  /* 0x0000000100037802 */ /* 0x000fe40000000f00 */
[----:B------:R-:W-:-:S02]  /*25e70*/  MOV R4, 0x25e90 ;  /* 0x00025e9000047802 */ /* 0x000fc40000000f00 */
[----:B-1234-:R-:W-:Y:S05]  /*25e80*/  CALL.REL.NOINC `($__internal_16_$__cuda_sm70_shflsync_up_p) ;  /* 0x000005f000007944 */ /* 0x01efea0003c00000 */
[----:B------:R-:W-:Y:S05]  /*25e90*/  BRA `(.L_x_1191) ;  /* 0xffffc33000007947 */ /* 0x000fea000383ffff */
.L_x_1123:
[----:B------:R-:W-:Y:S02]  /*25ea0*/  MOV R3, 0x2 ;  /* 0x0000000200037802 */ /* 0x000fe40000000f00 */
[----:B------:R-:W-:-:S02]  /*25eb0*/  MOV R4, 0x25ed0 ;  /* 0x00025ed000047802 */ /* 0x000fc40000000f00 */
[----:B--2-4-:R-:W-:Y:S05]  /*25ec0*/  CALL.REL.NOINC `($__internal_16_$__cuda_sm70_shflsync_up_p) ;  /* 0x000005b000007944 */ /* 0x014fea0003c00000 */
[----:B------:R-:W-:Y:S02]  /*25ed0*/  SEL R3, R3, RZ, P1 ;  /* 0x000000ff03037207 */ /* 0x000fe40000800000 */
[----:B------:R-:W-:-:S03]  /*25ee0*/  MOV R4, 0x25f20 ;  /* 0x00025f2000047802 */ /* 0x000fc60000000f00 */
[----:B------:R-:W-:Y:S02]  /*25ef0*/  IMAD.IADD R2, R2, 0x1, R3 ;  /* 0x0000000102027824 */ /* 0x000fe400078e0203 */
[----:B------:R-:W-:Y:S02]  /*25f00*/  IMAD.MOV.U32 R3, RZ, RZ, 0x4 ;  /* 0x00000004ff037424 */ /* 0x000fe400078e00ff */
[----:B------:R-:W-:Y:S05]  /*25f10*/  CALL.REL.NOINC `($__internal_16_$__cuda_sm70_shflsync_up_p) ;  /* 0x0000056000007944 */ /* 0x000fea0003c00000 */
        /* <DEDUP_REMOVED lines=12> */
[----:B------:R-:W-:Y:S01]  /*25fe0*/  IMAD.IADD R4, R3, 0x1, R2 ;  /* 0x0000000103047824 */ /* 0x000fe200078e0202 */
[----:B------:R-:W-:Y:S01]  /*25ff0*/  MOV R3, 0x26030 ;  /* 0x0002603000037802 */ /* 0x000fe20000000f00 */
[----:B------:R-:W-:Y:S02]  /*26000*/  IMAD.MOV.U32 R2, RZ, RZ, 0x1f ;  /* 0x0000001fff027424 */ /* 0x000fe400078e00ff */
[----:B------:R-:W-:Y:S02]  /*26010*/  IMAD.MOV.U32 R28, RZ, RZ, R4 ;  /* 0x000000ffff1c7224 */ /* 0x000fe400078e0004 */
[----:B------:R-:W-:Y:S05]  /*26020*/  CALL.REL.NOINC `($__internal_15_$__cuda_sm70_shflsync_idx_p) ;  /* 0x000003f000007944 */ /* 0x000fea0003c00000 */
[----:B------:R-:W-:Y:S01]  /*26030*/  MOV R2, R28 ;  /* 0x0000001c00027202 */ /* 0x000fe20000000f00 */
[----:B------:R-:W-:Y:S05]  /*26040*/  BRA `(.L_x_1192) ;  /* 0xffffc28000007947 */ /* 0x000fea000383ffff */
.L_x_1127:
[----:B------:R-:W-:Y:S02]  /*26050*/  MOV R3, 0x1 ;  /* 0x0000000100037802 */ /* 0x000fe40000000f00 */
[----:B------:R-:W-:Y:S02]  /*26060*/  MOV R4, 0x26080 ;  /* 0x0002608000047802 */ /* 0x000fe40000000f00 */
[----:B------:R-:W-:Y:S05]  /*26070*/  CALL.REL.NOINC `($__internal_16_$__cuda_sm70_shflsync_up_p) ;  /* 0x0000040000007944 */ /* 0x000fea0003c00000 */
[----:B------:R-:W-:Y:S05]  /*26080*/  BRA `(.L_x_1193) ;  /* 0xffffc3b000007947 */ /* 0x000fea000383ffff */
.L_x_1128:
[----:B------:R-:W-:Y:S02]  /*26090*/  MOV R3, 0x2 ;  /* 0x0000000200037802 */ /* 0x000fe40000000f00 */
[----:B------:R-:W-:Y:S02]  /*260a0*/  MOV R4, 0x260c0 ;  /* 0x000260c000047802 */ /* 0x000fe40000000f00 */
        /* <DEDUP_REMOVED lines=25> */
.L_x_1130:
[----:B------:R-:W-:Y:S02]  /*26240*/  SEL R2, RZ, 0x1, P0 ;  /* 0x00000001ff027807 */ /* 0x000fe40000000000 */
[----:B------:R-:W-:Y:S02]  /*26250*/  MOV R3, 0x26270 ;  /* 0x0002627000037802 */ /* 0x000fe40000000f00 */
[----:B-1----:R-:W-:Y:S05]  /*26260*/  CALL.REL.NOINC `($__internal_17_$__cuda_sm70_votesync_ballot) ;  /* 0x0000027000007944 */ /* 0x002fea0003c00000 */
[----:B------:R-:W-:Y:S05]  /*26270*/  BRA `(.L_x_1195) ;  /* 0xffffc35000007947 */ /* 0x000fea000383ffff */
.L_x_1131:
[----:B------:R-:W-:Y:S01]  /*26280*/  IMAD.MOV.U32 R28, RZ, RZ, R6 ;  /* 0x000000ffff1c7224 */ /* 0x000fe200078e0006 */
[----:B--2---:R-:W-:Y:S01]  /*26290*/  MOV R2, R9 ;  /* 0x0000000900027202 */ /* 0x004fe20000000f00 */
[----:B------:R-:W-:Y:S01]  /*262a0*/  IMAD.MOV.U32 R226, RZ, RZ, 0x1f ;  /* 0x0000001fffe27424 */ /* 0x000fe200078e00ff */
[----:B------:R-:W-:-:S02]  /*262b0*/  MOV R3, 0x262d0 ;  /* 0x000262d000037802 */ /* 0x000fc40000000f00 */
[----:B-1----:R-:W-:Y:S05]  /*262c0*/  CALL.REL.NOINC `($__internal_15_$__cuda_sm70_shflsync_idx_p) ;  /* 0x0000015000007944 */ /* 0x002fea0003c00000 */
[----:B------:R-:W-:Y:S01]  /*262d0*/  IMAD.MOV.U32 R6, RZ, RZ, R28 ;  /* 0x000000ffff067224 */ /* 0x000fe200078e001c */
[----:B------:R-:W-:Y:S01]  /*262e0*/  MOV R2, R9 ;  /* 0x0000000900027202 */ /* 0x000fe20000000f00 */
[----:B------:R-:W-:Y:S01]  /*262f0*/  IMAD.MOV.U32 R28, RZ, RZ, R8 ;  /* 0x000000ffff1c7224 */ /* 0x000fe200078e0008 */
[----:B------:R-:W-:-:S02]  /*26300*/  MOV R226, 0x1f ;  /* 0x0000001f00e27802 */ /* 0x000fc40000000f00 */
[----:B------:R-:W-:Y:S02]  /*26310*/  MOV R3, 0x26330 ;  /* 0x0002633000037802 */ /* 0x000fe40000000f00 */
[----:B------:R-:W-:Y:S05]  /*26320*/  CALL.REL.NOINC `($__internal_15_$__cuda_sm70_shflsync_idx_p) ;  /* 0x000000f000007944 */ /* 0x000fea0003c00000 */
[----:B------:R-:W-:Y:S01]  /*26330*/  MOV R5, R28 ;  /* 0x0000001c00057202 */ /* 0x000fe20000000f00 */
[----:B------:R-:W-:Y:S05]  /*26340*/  BRA `(.L_x_1196) ;  /* 0xffffc2f000007947 */ /* 0x000fea000383ffff */
.L_x_1134:
[----:B------:R-:W-:Y:S01]  /*26350*/  IMAD.MOV.U32 R28, RZ, RZ, R4 ;  /* 0x000000ffff1c7224 */ /* 0x000fe200078e0004 */
[----:B--2---:R-:W-:Y:S01]  /*26360*/  MOV R2, R9 ;  /* 0x0000000900027202 */ /* 0x004fe20000000f00 */
[----:B------:R-:W-:Y:S01]  /*26370*/  IMAD.MOV.U32 R226, RZ, RZ, 0x1f ;  /* 0x0000001fffe27424 */ /* 0x000fe200078e00ff */
[----:B------:R-:W-:Y:S02]  /*26380*/  MOV R3, 0x263a0 ;  /* 0x000263a000037802 */ /* 0x000fe40000000f00 */
[----:B-1--4-:R-:W-:Y:S05]  /*26390*/  CALL.REL.NOINC `($__internal_15_$__cuda_sm70_shflsync_idx_p) ;  /* 0x0000008000007944 */ /* 0x012fea0003c00000 */
[----:B------:R-:W-:Y:S01]  /*263a0*/  MOV R15, R28 ;  /* 0x0000001c000f7202 */ /* 0x000fe20000000f00 */
[----:B------:R-:W-:Y:S05]  /*263b0*/  BRA `(.L_x_1133) ;  /* 0xffffc2e000007947 */ /* 0x000fea000383ffff */
        .weak           $__internal_14_$__cuda_sm70_shflsync_bfly_p
        .type           $__internal_14_$__cuda_sm70_shflsync_bfly_p,@function
        .size           $__internal_14_$__cuda_sm70_shflsync_bfly_p,($__internal_15_$__cuda_sm70_shflsync_idx_p - $__internal_14_$__cuda_sm70_shflsync_bfly_p)
$__internal_14_$__cuda_sm70_shflsync_bfly_p:
[----:B------:R-:W-:Y:S02]  /*263c0*/  MOV R217, 0x1f ;  /* 0x0000001f00d97802 */ /* 0x000fe40000000f00 */
[----:B------:R-:W-:-:S04]  /*263d0*/  MOV R218, 0xffffffff ;  /* 0xffffffff00da7802 */ /* 0x000fc80000000f00 */
[----:B------:R-:W-:Y:S04]  /*263e0*/  WARPSYNC R218 ;  /* 0x000000da00007348 */ /* 0x000fe80003800000 */
[----:B------:R1:W2:Y:S02]  /*263f0*/  SHFL.BFLY PT, R217, R4, R3, R217 ;  /* 0x0c00000304d97389 */ /* 0x0002a400000e00d9 */
[----:B-1----:R-:W-:-:S04]  /*26400*/  MOV R3, 0x0 ;  /* 0x0000000000037802 */ /* 0x002fc80000000f00 */
[----:B--2---:R-:W-:Y:S05]  /*26410*/  RET.REL.NODEC R2 `(_ZN7cutlass13device_kernelIN5flash19enable_sm80_to_sm89INS1_16FlashAttnFwdSm80INS1_25CollectiveMainloopFwdSm80ILi8ELi1ELb1EN4cute5tupleIJNS5_1CILi128EEENS7_ILi96EEES8_EEELi128ENS_10bfloat16_tEfNS_4arch4Sm80ELb0ELb1ELb1ELb1ELb1ELb1ELb1ELb1EEENS1_21CollectiveEpilogueFwdINS6_IJS8_S8_S9_EEENS6_IJNS7_ILi1EEESH_SH_EEESB_SD_Li256ELb1ELb1ELb1ELb0EEENS1_36VarlenDynamicPersistentTileSchedulerILi128ELi96ELi256ELi256ELb1ELb1ELb0ELb1ELb0ELb1EEEEEEEEEvNT_6ParamsE) ;  /* 0xfffd9be002007950 */ /* 0x004fea0003c3ffff */
        .weak           $__internal_15_$__cuda_sm70_shflsync_idx_p
        .type           $__internal_15_$__cuda_sm70_shflsync_idx_p,@function
        .size           $__internal_15_$__cuda_sm70_shflsync_idx_p,($__internal_16_$__cuda_sm70_shflsync_up_p - $__internal_15_$__cuda_sm70_shflsync_idx_p)
$__internal_15_$__cuda_sm70_shflsync_idx_p:
[----:B------:R-:W-:-:S04]  /*26420*/  MOV R227, 0xffffffff ;  /* 0xffffffff00e37802 */ /* 0x000fc80000000f00 */
[----:B------:R-:W-:Y:S04]  /*26430*/  WARPSYNC R227 ;  /* 0x000000e300007348 */ /* 0x000fe80003800000 */
[----:B------:R1:W2:Y:S02]  /*26440*/  SHFL.IDX PT, R28, R28, R2, R226 ;  /* 0x000000021c1c7389 */ /* 0x0002a400000e00e2 */
[----:B-1----:R-:W-:Y:S02]  /*26450*/  MOV R2, R3 ;  /* 0x0000000300027202 */ /* 0x002fe40000000f00 */
[----:B------:R-:W-:-:S04]  /*26460*/  MOV R3, 0x0 ;  /* 0x0000000000037802 */ /* 0x000fc80000000f00 */
[----:B--2---:R-:W-:Y:S05]  /*26470*/  RET.REL.NODEC R2 `(_ZN7cutlass13device_kernelIN5flash19enable_sm80_to_sm89INS1_16FlashAttnFwdSm80INS1_25CollectiveMainloopFwdSm80ILi8ELi1ELb1EN4cute5tupleIJNS5_1CILi128EEENS7_ILi96EEES8_EEELi128ENS_10bfloat16_tEfNS_4arch4Sm80ELb0ELb1ELb1ELb1ELb1ELb1ELb1ELb1EEENS1_21CollectiveEpilogueFwdINS6_IJS8_S8_S9_EEENS6_IJNS7_ILi1EEESH_SH_EEESB_SD_Li256ELb1ELb1ELb1ELb0EEENS1_36VarlenDynamicPersistentTileSchedulerILi128ELi96ELi256ELi256ELb1ELb1ELb0ELb1ELb0ELb1EEEEEEEEEvNT_6ParamsE) ;  /* 0xfffd9b8002007950 */ /* 0x004fea0003c3ffff */
        .weak           $__internal_16_$__cuda_sm70_shflsync_up_p
        .type           $__internal_16_$__cuda_sm70_shflsync_up_p,@function
        .size           $__internal_16_$__cuda_sm70_shflsync_up_p,($__internal_17_$__cuda_sm70_votesync_ballot - $__internal_16_$__cuda_sm70_shflsync_up_p)
$__internal_16_$__cuda_sm70_shflsync_up_p:
[----:B------:R-:W-:Y:S02]  /*26480*/  MOV R11, 0xffffffff ;  /* 0xffffffff000b7802 */ /* 0x000fe40000000f00 */
[----:B------:R-:W-:Y:S02]  /*26490*/  MOV R5, RZ ;  /* 0x000000ff00057202 */ /* 0x000fe40000000f00 */
[----:B------:R-:W-:Y:S04]  /*264a0*/  WARPSYNC R11 ;  /* 0x0000000b00007348 */ /* 0x000fe80003800000 */
[----:B------:R1:W2:Y:S02]  /*264b0*/  SHFL.UP PT, R3, R2, R3, R5 ;  /* 0x0400000302037389 */ /* 0x0002a400000e0005 */
[----:B-1----:R-:W-:-:S04]  /*264c0*/  MOV R5, 0x0 ;  /* 0x0000000000057802 */ /* 0x002fc80000000f00 */
[----:B--2---:R-:W-:Y:S05]  /*264d0*/  RET.REL.NODEC R4 `(_ZN7cutlass13device_kernelIN5flash19enable_sm80_to_sm89INS1_16FlashAttnFwdSm80INS1_25CollectiveMainloopFwdSm80ILi8ELi1ELb1EN4cute5tupleIJNS5_1CILi128EEENS7_ILi96EEES8_EEELi128ENS_10bfloat16_tEfNS_4arch4Sm80ELb0ELb1ELb1ELb1ELb1ELb1ELb1ELb1EEENS1_21CollectiveEpilogueFwdINS6_IJS8_S8_S9_EEENS6_IJNS7_ILi1EEESH_SH_EEESB_SD_Li256ELb1ELb1ELb1ELb0EEENS1_36VarlenDynamicPersistentTileSchedulerILi128ELi96ELi256ELi256ELb1ELb1ELb0ELb1ELb0ELb1EEEEEEEEEvNT_6ParamsE) ;  /* 0xfffd9b2004007950 */ /* 0x004fea0003c3ffff */
        .weak           $__internal_17_$__cuda_sm70_votesync_ballot
        .type           $__internal_17_$__cuda_sm70_votesync_ballot,@function
        .size           $__internal_17_$__cuda_sm70_votesync_ballot,(.L_x_3590 - $__internal_17_$__cuda_sm70_votesync_ballot)
$__internal_17_$__cuda_sm70_votesync_ballot:
[----:B------:R-:W-:Y:S01]  /*264e0*/  ISETP.NE.U32.AND P0, PT, R2, 0x1, PT ;  /* 0x000000010200780c */ /* 0x000fe20003f05070 */
[----:B------:R-:W-:-:S04]  /*264f0*/  IMAD.MOV.U32 R5, RZ, RZ, -0x1 ;  /* 0xffffffffff057424 */ /* 0x000fc800078e00ff */
[----:B------:R-:W-:Y:S08]  /*26500*/  WARPSYNC R5 ;  /* 0x0000000500007348 */ /* 0x000ff00003800000 */
[----:B------:R-:W-:-:S04]  /*26510*/  VOTE.ANY R2, PT, !P0 ;  /* 0x0000000000027806 */ /* 0x000fc800040e0100 */
[----:B------:R-:W-:Y:S01]  /*26520*/  LOP3.LUT R14, R2, R5, RZ, 0xc0, !PT ;  /* 0x00000005020e7212 */ /* 0x000fe200078ec0ff */
[----:B------:R-:W-:Y:S02]  /*26530*/  IMAD.MOV.U32 R2, RZ, RZ, R3 ;  /* 0x000000ffff027224 */ /* 0x000fe400078e0003 */
[----:B------:R-:W-:-:S04]  /*26540*/  IMAD.MOV.U32 R3, RZ, RZ, 0x0 ;  /* 0x00000000ff037424 */ /* 0x000fc800078e00ff */
[----:B------:R-:W-:Y:S05]  /*26550*/  RET.REL.NODEC R2 `(_ZN7cutlass13device_kernelIN5flash19enable_sm80_to_sm89INS1_16FlashAttnFwdSm80INS1_25CollectiveMainloopFwdSm80ILi8ELi1ELb1EN4cute5tupleIJNS5_1CILi128EEENS7_ILi96EEES8_EEELi128ENS_10bfloat16_tEfNS_4arch4Sm80ELb0ELb1ELb1ELb1ELb1ELb1ELb1ELb1EEENS1_21CollectiveEpilogueFwdINS6_IJS8_S8_S9_EEENS6_IJNS7_ILi1EEESH_SH_EEESB_SD_Li256ELb1ELb1ELb1ELb0EEENS1_36VarlenDynamicPersistentTileSchedulerILi128ELi96ELi256ELi256ELb1ELb1ELb0ELb1ELb0ELb1EEEEEEEEEvNT_6ParamsE) ;  /* 0xfffd9aa002007950 */ /* 0x000fea0003c3ffff */
.L_x_1197:
        /* <DEDUP_REMOVED lines=10> */
.L_x_3590:


//--------------------- .text._ZN7cutlass13device_kernelIN5flash19enable_sm80_to_sm89INS1_16FlashAttnFwdSm80INS1_25CollectiveMainloopFwdSm80ILi4ELi1ELb0EN4cute5tupleIJNS5_1CILi128EEENS7_ILi64EEES8_EEELi128ENS_10bfloat16_tEfNS_4arch4Sm80ELb1ELb0ELb1ELb0ELb1ELb0ELb1ELb1EEENS1_21CollectiveEpilogueFwdINS6_IJS8_S8_S9_EEENS6_IJNS7_ILi1EEESH_SH_EEESB_SD_Li128ELb0ELb1ELb1ELb0EEENS1_30DynamicPersistentTileSchedulerILi128ELi128ELb1ELb1ELb0EEEEEEEEEvNT_6ParamsE --------------------------
	.section	.text._ZN7cutlass13device_kernelIN5flash19enable_sm80_to_sm89INS1_16FlashAttnFwdSm80INS1_25CollectiveMainloopFwdSm80ILi4ELi1ELb0EN4cute5tupleIJNS5_1CILi128EEENS7_ILi64EEES8_EEELi128ENS_10bfloat16_tEfNS_4arch4Sm80ELb1ELb0ELb1ELb0ELb1ELb0ELb1ELb1EEENS1_21CollectiveEpilogueFwdINS6_IJS8_S8_S9_EEENS6_IJNS7_ILi1EEESH_SH_EEESB_SD_Li128ELb0ELb1ELb1ELb0EEENS1_30DynamicPersistentTileSchedulerILi128ELi128ELb1ELb1ELb0EEEEEEEEEvNT_6ParamsE,"ax",@progbits
	.sectioninfo	@"SHI_REGISTERS=255"
	.align	128
.text._ZN7cutlass13device_kernelIN5flash19enable_sm80_to_sm89INS1_16FlashAttnFwdSm80INS1_25CollectiveMainloopFwdSm80ILi4ELi1ELb0EN4cute5tupleIJNS5_1CILi128EEENS7_ILi64EEES8_EEELi128ENS_10bfloat16_tEfNS_4arch4Sm80ELb1ELb0ELb1ELb0ELb1ELb0ELb1ELb1EEENS1_21CollectiveEpilogueFwdINS6_IJS8_S8_S9_EEENS6_IJNS7_ILi1EEESH_SH_EEESB_SD_Li128ELb0ELb1ELb1ELb0EEENS1_30DynamicPersistentTileSchedulerILi128ELi128ELb1ELb1ELb0EEEEEEEEEvNT_6ParamsE:
        .type           _ZN7cutlass13device_kernelIN5flash19enable_sm80_to_sm89INS1_16FlashAttnFwdSm80INS1_25CollectiveMainloopFwdSm80ILi4ELi1ELb0EN4cute5tupleIJNS5_1CILi128EEENS7_ILi64EEES8_EEELi128ENS_10bfloat16_tEfNS_4arch4Sm80ELb1ELb0ELb1ELb0ELb1ELb0ELb1ELb1EEENS1_21CollectiveEpilogueFwdINS6_IJS8_S8_S9_EEENS6_IJNS7_ILi1EEESH_SH_EEESB_SD_Li128ELb0ELb1ELb1ELb0EEENS1_30DynamicPersistentTileSchedulerILi128ELi128ELb1ELb1ELb0EEEEEEEEEvNT_6ParamsE,@function
        .size           _ZN7cutlass13device_kernelIN5flash19enable_sm80_to_sm89INS1_16FlashAttnFwdSm80INS1_25CollectiveMainloopFwdSm80ILi4ELi1ELb0EN4cute5tupleIJNS5_1CILi128EEENS7_ILi64EEES8_EEELi128ENS_10bfloat16_tEfNS_4arch4Sm80ELb1ELb0ELb1ELb0ELb1ELb0ELb1ELb1EEENS1_21CollectiveEpilogueFwdINS6_IJS8_S8_S9_EEENS6_IJNS7_ILi1EEESH_SH_EEESB_SD_Li128ELb0ELb1ELb1ELb0EEENS1_30DynamicPersistentTileSchedulerILi128ELi128ELb1ELb1ELb0EEEEEEEEEvNT_6ParamsE,(.L_x_3595 - _ZN7cutlass13device_kernelIN5flash19enable_sm80_to_sm89INS1_16FlashAttnFwdSm80INS1_25CollectiveMainloopFwdSm80ILi4ELi1ELb0EN4cute5tupleIJNS5_1CILi128EEENS7_ILi64EEES8_EEELi128ENS_10bfloat16_tEfNS_4arch4Sm80ELb1ELb0ELb1ELb0ELb1ELb0ELb1ELb1EEENS1_21CollectiveEpilogueFwdINS6_IJS8_S8_S9_EEENS6_IJNS7_ILi1EEESH_SH_EEESB_SD_Li128ELb0ELb1ELb1ELb0EEENS1_30DynamicPersistentTileSchedulerILi128ELi128ELb1ELb1ELb0EEEEEEEEEvNT_6ParamsE)
        .other          _ZN7cutlass13device_kernelIN5flash19enable_sm80_to_sm89INS1_16FlashAttnFwdSm80INS1_25CollectiveMainloopFwdSm80ILi4ELi1ELb0EN4cute5tupleIJNS5_1CILi128EEENS7_ILi64EEES8_EEELi128ENS_10bfloat16_tEfNS_4arch4Sm80ELb1ELb0ELb1ELb0ELb1ELb0ELb1ELb1EEENS1_21CollectiveEpilogueFwdINS6_IJS8_S8_S9_EEENS6_IJNS7_ILi1EEESH_SH_EEESB_SD_Li128ELb0ELb1ELb1ELb0EEENS1_30DynamicPersistentTileSchedulerILi128ELi128ELb1ELb1ELb0EEEEEEEEEvNT_6ParamsE,@"STO_CUDA_ENTRY STV_DEFAULT"
_ZN7cutlass13device_kernelIN5flash19enable_sm80_to_sm89INS1_16FlashAttnFwdSm80INS1_25CollectiveMainloopFwdSm80ILi4ELi1ELb0EN4cute5tupleIJNS5_1CILi128EEENS7_ILi64EEES8_EEELi128ENS_10bfloat16_tEfNS_4arch4Sm80ELb1ELb0ELb1ELb0ELb1ELb0ELb1ELb1EEENS1_21CollectiveEpilogueFwdINS6_IJS8_S8_S9_EEENS6_IJNS7_ILi1EEESH_SH_EEESB_SD_Li128ELb0ELb1ELb1ELb0EEENS1_30DynamicPersistentTileSchedulerILi128ELi128ELb1ELb1ELb0EEEEEEEEEvNT_6ParamsE:
[----:B------:R-:W-:-:S03]  /*0000*/  MOV R1, c[0x0][0x28] ;  /* 0x00000a0000017a02 */ /* 0x000fc60000000f00 */
[----:B------:R-:W1:Y:S01]  /*0010*/  S2R R17, SR_TID.X ;  /* 0x0000000000117919 */ /* 0x000e620000002100 */
[----:B------:R-:W-:-:S03]  /*0020*/  IADD3 R1, R1, -0xf8, RZ ;  /* 0xffffff0801017810 */ /* 0x000fc60007ffe0ff */
[----:B------:R-:W2:Y:S01]  /*0030*/  S2R R5, SR_CTAID.X ;  /* 0x0000000000057919 */ /* 0x000ea20000002500 */
[----:B-1----:R-:W-:-:S05]  /*0040*/  SHF.R.U32.HI R0, RZ, 0x5, R17 ;  /* 0x00000005ff007819 */ /* 0x002fca0000011611 */
[----:B------:R-:W1:Y:S04]  /*0050*/  SHFL.IDX PT, R2, R0, RZ, 0x1f ;  /* 0x00001fff00027589 */ /* 0x000e6800000e0000 */
[----:B------:R-:W3:Y:S01]  /*0060*/  SHFL.IDX PT, R0, R0, RZ, 0x1f ;  /* 0x00001fff00007589 */ /* 0x000ee200000e0000 */
[----:B-1----:R-:W-:Y:S01]  /*0070*/  ISETP.GE.AND P0, PT, R2, 0x1, PT ;  /* 0x000000010200780c */ /* 0x002fe20003f06270 */
[----:B---3--:R1:W3:-:S12]  /*0080*/  R2UR UR6, R0 ;  /* 0x00000000000673c2 */ /* 0x0082d800000e0000 */
[----:B------:R-:W-:Y:S06]  /*0090*/  @P0 BAR.ARV 0x4, 0x80 ;  /* 0x0102000000000b1d */ /* 0x000fec0000002000 */
[----:B--2---:R-:W-:-:S13]  /*00a0*/  ISETP.GE.AND P0, PT, R5, c[0x0][0x538], PT ;  /* 0x00014e0005007a0c */ /* 0x004fda0003f06270 */
[----:B------:R-:W-:Y:S05]  /*00b0*/  @P0 EXIT ;  /* 0x000000000000094d */ /* 0x000fea0003800000 */
[----:B-1-3--:R-:W-:Y:S01]  /*00c0*/  SHF.R.S32.HI R4, RZ, 0x1f, R17 ;  /* 0x0000001fff047819 */ /* 0x00afe20000011411 */
[----:B------:R-:W-:Y:S01]  /*00d0*/  IMAD.MOV.U32 R240, RZ, RZ, 0x20 ;  /* 0x00000020fff07424 */ /* 0x000fe200078e00ff */
[----:B------:R-:W-:Y:S01]  /*00e0*/  ULDC.64 UR8, c[0x0][0x118] ;  /* 0x0000460000087ab9 */ /* 0x000fe20000000a00 */
[----:B------:R-:W-:Y:S01]  /*00f0*/  IMAD.MOV.U32 R243, RZ, RZ, 0x40 ;  /* 0x00000040fff37424 */ /* 0x000fe200078e00ff */
[CC--:B------:R-:W-:Y:S02]  /*0100*/  LEA.HI R9, R4.reuse, R17.reuse, RZ, 0x3 ;  /* 0x0000001104097211 */ /* 0x0c0fe400078f18ff */
[----:B------:R-:W-:Y:S02]  /*0110*/  LEA.HI R7, R4, R17, RZ, 0x4 ;  /* 0x0000001104077211 */ /* 0x000fe400078f20ff */
[----:B------:R-:W-:Y:S02]  /*0120*/  SHF.R.S32.HI R3, RZ, 0x3, R9 ;  /* 0x00000003ff037819 */ /* 0x000fe40000011409 */
[----:B------:R-:W-:-:S02]  /*0130*/  LOP3.LUT R2, R9, 0xfffffff8, RZ, 0xc0, !PT ;  /* 0xfffffff809027812 */ /* 0x000fc400078ec0ff */
[----:B------:R-:W-:Y:S01]  /*0140*/  LEA.HI R10, R4, R17, RZ, 0x2 ;  /* 0x00000011040a7211 */ /* 0x000fe200078f10ff */
[----:B------:R-:W-:Y:S01]  /*0150*/  IMAD.SHL.U32 R8, R3, 0x40, RZ ;  /* 0x0000004003087824 */ /* 0x000fe200078e00ff */
[----:B------:R-:W-:Y:S01]  /*0160*/  LOP3.LUT R0, R7, 0xfffffff0, RZ, 0xc0, !PT ;  /* 0xfffffff007007812 */ /* 0x000fe200078ec0ff */
[C---:B------:R-:W-:Y:S01]  /*0170*/  IMAD.IADD R12, R17.reuse, 0x1, -R2 ;  /* 0x00000001110c7824 */ /* 0x040fe200078e0a02 */
[----:B------:R-:W-:Y:S02]  /*0180*/  LOP3.LUT R10, R10, 0xfffffffc, RZ, 0xc0, !PT ;  /* 0xfffffffc0a0a7812 */ /* 0x000fe400078ec0ff */
[----:B------:R-:W-:Y:S01]  /*0190*/  LOP3.LUT R8, R8, 0x1c0, RZ, 0xc0, !PT ;  /* 0x000001c008087812 */ /* 0x000fe200078ec0ff */
[C---:B------:R-:W-:Y:S01]  /*01a0*/  IMAD.IADD R0, R17.reuse, 0x1, -R0 ;  /* 0x0000000111007824 */ /* 0x040fe200078e0a00 */
[----:B------:R-:W-:Y:S01]  /*01b0*/  SHF.R.S32.HI R11, RZ, 0x4, R7 ;  /* 0x00000004ff0b7819 */ /* 0x000fe20000011407 */
[C---:B------:R-:W-:Y:S01]  /*01c0*/  IMAD.SHL.U32 R16, R12.reuse, 0x8, RZ ;  /* 0x000000080c107824 */ /* 0x040fe200078e00ff */
[----:B------:R-:W-:Y:S01]  /*01d0*/  SHF.R.U32.HI R3, RZ, 0x3, R8 ;  /* 0x00000003ff037819 */ /* 0x000fe20000011608 */
[----:B------:R-:W-:Y:S01]  /*01e0*/  IMAD.IADD R10, R17, 0x1, -R10 ;  /* 0x00000001110a7824 */ /* 0x000fe200078e0a0a */
[----:B------:R-:W-:Y:S01]  /*01f0*/  SHF.R.S32.HI R6, RZ, 0x1f, R0 ;  /* 0x0000001fff067819 */ /* 0x000fe20000011400 */
[----:B------:R-:W-:Y:S01]  /*0200*/  IMAD.SHL.U32 R250, R12, 0x40, RZ ;  /* 0x000000400cfa7824 */ /* 0x000fe200078e00ff */
[----:B------:R-:W-:Y:S01]  /*0210*/  LOP3.LUT R8, R8, 0x38, R16, 0xf8, !PT ;  /* 0x0000003808087812 */ /* 0x000fe200078ef810 */
[----:B------:R-:W-:Y:S01]  /*0220*/  STL [R1+0x18], R16 ;  /* 0x0000181001007387 */ /* 0x000fe20000100800 */
[----:B------:R-:W-:-:S02]  /*0230*/  LEA.HI R7, R7, R11, RZ, 0x1 ;  /* 0x0000000b07077211 */ /* 0x000fc400078f08ff */
[----:B------:R-:W-:Y:S02]  /*0240*/  LEA.HI R2, R10, R10, RZ, 0x1 ;  /* 0x0000000a0a027211 */ /* 0x000fe400078f08ff */
[----:B------:R-:W-:Y:S02]  /*0250*/  LEA.HI R6, R6, R0, RZ, 0x3 ;  /* 0x0000000006067211 */ /* 0x000fe400078f18ff */
[----:B------:R-:W-:Y:S02]  /*0260*/  LOP3.LUT R3, R8, R3, RZ, 0x3c, !PT ;  /* 0x0000000308037212 */ /* 0x000fe400078e3cff */
[----:B------:R-:W-:Y:S02]  /*0270*/  LOP3.LUT R7, R7, 0xfffffffe, RZ, 0xc0, !PT ;  /* 0xfffffffe07077812 */ /* 0x000fe400078ec0ff */
[C---:B------:R-:W-:Y:S01]  /*0280*/  LOP3.LUT R13, R2.reuse, 0x1ffffffe, RZ, 0xc0, !PT ;  /* 0x1ffffffe020d7812 */ /* 0x040fe200078ec0ff */
[----:B------:R-:W-:Y:S01]  /*0290*/  IMAD.SHL.U32 R2, R2, 0x20, RZ ;  /* 0x0000002002027824 */ /* 0x000fe200078e00ff */
[----:B------:R-:W-:Y:S01]  /*02a0*/  LOP3.LUT R8, R6, 0xfffffff8, RZ, 0xc0, !PT ;  /* 0xfffffff806087812 */ /* 0x000fe200078ec0ff */
[----:B------:R-:W-:Y:S01]  /*02b0*/  IMAD.IADD R7, R11, 0x1, -R7 ;  /* 0x000000010b077824 */ /* 0x000fe200078e0a07 */
[-C--:B------:R-:W-:Y:S01]  /*02c0*/  LEA.HI R12, R4, R17.reuse, RZ, 0x5 ;  /* 0x00000011040c7211 */ /* 0x080fe200078f28ff */
[----:B------:R-:W-:Y:S01]  /*02d0*/  IMAD.IADD R13, R10, 0x1, -R13 ;  /* 0x000000010a0d7824 */ /* 0x000fe200078e0a0d */
[----:B------:R-:W-:Y:S01]  /*02e0*/  LOP3.LUT R250, R250, 0x1c0, RZ, 0xc0, !PT ;  /* 0x000001c0fafa7812 */ /* 0x000fe200078ec0ff */
[----:B------:R-:W-:Y:S01]  /*02f0*/  IMAD.IADD R8, R0, 0x1, -R8 ;  /* 0x0000000100087824 */ /* 0x000fe200078e0a08 */
[----:B------:R-:W-:Y:S01]  /*0300*/  LEA.HI R0, R4, R17, RZ, 0x6 ;  /* 0x0000001104007211 */ /* 0x000fe200078f30ff */
[----:B------:R-:W-:Y:S01]  /*0310*/  IMAD.SHL.U32 R6, R6, 0x40, RZ ;  /* 0x0000004006067824 */ /* 0x000fe200078e00ff */
[--C-:B------:R-:W-:Y:S01]  /*0320*/  SHF.R.S32.HI R11, RZ, 0x5, R12.reuse ;  /* 0x00000005ff0b7819 */ /* 0x100fe2000001140c */
[----:B------:R-:W-:Y:S01]  /*0330*/  IMAD.SHL.U32 R246, R8, 0x40, RZ ;  /* 0x0000004008f67824 */ /* 0x000fe200078e00ff */
[----:B------:R-:W-:Y:S01]  /*0340*/  SHF.R.S32.HI R10, RZ, 0x1f, R12 ;  /* 0x0000001fff0a7819 */ /* 0x000fe2000001140c */
[----:B------:R-:W-:Y:S01]  /*0350*/  IMAD.SHL.U32 R0, R0, 0x8, RZ ;  /* 0x0000000800007824 */ /* 0x000fe200078e00ff */
[----:B------:R-:W-:-:S02]  /*0360*/  LOP3.LUT R12, R12, 0xffffffe0, RZ, 0xc0, !PT ;  /* 0xffffffe00c0c7812 */ /* 0x000fc400078ec0ff */
[----:B------:R-:W-:Y:S02]  /*0370*/  LEA.HI R10, R10, R11, RZ, 0x2 ;  /* 0x0000000b0a0a7211 */ /* 0x000fe400078f10ff */
[----:B------:R-:W-:Y:S01]  /*0380*/  LOP3.LUT R3, R3, 0x7ffffe00, R0, 0xf8, !PT ;  /* 0x7ffffe0003037812 */ /* 0x000fe200078ef800 */
[----:B------:R-:W-:Y:S01]  /*0390*/  IMAD.IADD R15, R17, 0x1, -R12 ;  /* 0x00000001110f7824 */ /* 0x000fe200078e0a0c */
[----:B------:R-:W-:Y:S01]  /*03a0*/  LOP3.LUT R9, R250, 0x8, R9, 0xf8, !PT ;  /* 0x00000008fa097812 */ /* 0x000fe200078ef809 */
[----:B------:R-:W-:Y:S01]  /*03b0*/  IMAD.SHL.U32 R12, R7, 0x8, RZ ;  /* 0x00000008070c7824 */ /* 0x000fe200078e00ff */
[----:B------:R-:W-:Y:S01]  /*03c0*/  SHF.R.U32.HI R250, RZ, 0x3, R250 ;  /* 0x00000003fffa7819 */ /* 0x000fe200000116fa */
[----:B------:R-:W-:Y:S01]  /*03d0*/  IMAD.SHL.U32 R3, R3, 0x2, RZ ;  /* 0x0000000203037824 */ /* 0x000fe200078e00ff */
[----:B------:R-:W-:Y:S02]  /*03e0*/  SHF.R.S32.HI R0, RZ, 0x1f, R15 ;  /* 0x0000001fff007819 */ /* 0x000fe4000001140f */
[----:B------:R-:W-:-:S02]  /*03f0*/  LOP3.LUT R10, R10, 0xffffffc, RZ, 0xc0, !PT ;  /* 0x0ffffffc0a0a7812 */ /* 0x000fc400078ec0ff */
[----:B------:R-:W-:Y:S02]  /*0400*/  LOP3.LUT R246, R246, 0x1c0, RZ, 0xc0, !PT ;  /* 0x000001c0f6f67812 */ /* 0x000fe400078ec0ff */
[----:B------:R-:W-:Y:S01]  /*0410*/  LEA.HI R0, R0, R15, RZ, 0x2 ;  /* 0x0000000f00007211 */ /* 0x000fe200078f10ff */
[----:B------:R-:W-:Y:S01]  /*0420*/  IMAD.IADD R10, R11, 0x1, -R10 ;  /* 0x000000010b0a7824 */ /* 0x000fe200078e0a0a */
[----:B------:R-:W-:Y:S02]  /*0430*/  LOP3.LUT R250, R9, R250, RZ, 0x3c, !PT ;  /* 0x000000fa09fa7212 */ /* 0x000fe400078e3cff */
[----:B------:R-:W-:Y:S02]  /*0440*/  LOP3.LUT R12, R246, 0x8, R12, 0xf8, !PT ;  /* 0x00000008f60c7812 */ /* 0x000fe400078ef80c */
[----:B------:R-:W-:Y:S01]  /*0450*/  SHF.R.S32.HI R9, RZ, 0x2, R0 ;  /* 0x00000002ff097819 */ /* 0x000fe20000011400 */
[----:B------:R-:W-:Y:S01]  /*0460*/  IMAD R250, R7, 0x200, R250 ;  /* 0x0000020007fa7824 */ /* 0x000fe200078e02fa */
[----:B------:R-:W-:-:S02]  /*0470*/  SHF.R.U32.HI R246, RZ, 0x3, R246 ;  /* 0x00000003fff67819 */ /* 0x000fc400000116f6 */
[----:B------:R-:W-:Y:S01]  /*0480*/  LOP3.LUT R6, R6, 0xfffffe00, RZ, 0xc0, !PT ;  /* 0xfffffe0006067812 */ /* 0x000fe200078ec0ff */
[----:B------:R-:W-:Y:S01]  /*0490*/  IMAD R14, R10, 0x10, R9 ;  /* 0x000000100a0e7824 */ /* 0x000fe200078e0209 */
[----:B------:R-:W-:Y:S02]  /*04a0*/  LOP3.LUT R246, R12, R246, RZ, 0x3c, !PT ;  /* 0x000000f60cf67212 */ /* 0x000fe400078e3cff */
[----:B------:R-:W-:Y:S01]  /*04b0*/  LOP3.LUT R2, R2, 0xffffffc0, RZ, 0xc0, !PT ;  /* 0xffffffc002027812 */ /* 0x000fe200078ec0ff */
[----:B------:R-:W-:Y:S01]  /*04c0*/  IMAD R251, R11, 0x400, R6 ;  /* 0x000004000bfb7824 */ /* 0x000fe200078e0206 */
[----:B------:R-:W-:Y:S01]  /*04d0*/  LOP3.LUT R0, R0, 0x7ffffffc, RZ, 0xc0, !PT ;  /* 0x7ffffffc00007812 */ /* 0x000fe200078ec0ff */
[----:B------:R1:W-:Y:S01]  /*04e0*/  STL [R1+0x14], R14 ;  /* 0x0000140e01007387 */ /* 0x0003e20000100800 */
[----:B------:R-:W-:Y:S01]  /*04f0*/  LEA.HI R4, R4, R17, RZ, 0x7 ;  /* 0x0000001104047211 */ /* 0x000fe200078f38ff */
[----:B------:R-:W-:Y:S01]  /*0500*/  IMAD.IADD R251, R251, 0x1, R246 ;  /* 0x00000001fbfb7824 */ /* 0x000fe200078e02f6 */
[----:B------:R-:W-:Y:S01]  /*0510*/  LOP3.LUT R246, R246, R6, RZ, 0xfc, !PT ;  /* 0x00000006f6f67212 */ /* 0x000fe200078efcff */
[----:B------:R-:W-:Y:S01]  /*0520*/  IMAD R2, R13, 0x8, R2 ;  /* 0x000000080d027824 */ /* 0x000fe200078e0202 */
[----:B------:R2:W-:Y:S01]  /*0530*/  STL [R1+0x1c], R5 ;  /* 0x00001c0501007387 */ /* 0x0005e20000100800 */
[----:B------:R-:W-:Y:S01]  /*0540*/  SHF.R.S32.HI R6, RZ, 0x7, R4 ;  /* 0x00000007ff067819 */ /* 0x000fe20000011404 */
[----:B------:R-:W-:Y:S01]  /*0550*/  IMAD.IADD R0, R15, 0x1, -R0 ;  /* 0x000000010f007824 */ /* 0x000fe200078e0a00 */
[----:B------:R-:W-:Y:S01]  /*0560*/  SHF.R.S32.HI R4, RZ, 0x1f, R16 ;  /* 0x0000001fff047819 */ /* 0x000fe20000011410 */
[----:B------:R-:W-:Y:S01]  /*0570*/  IMAD.IADD R2, R14, 0x1, R2 ;  /* 0x000000010e027824 */ /* 0x000fe200078e0202 */
[----:B------:R-:W-:Y:S01]  /*0580*/  R2P PR, R8, 0x6 ;  /* 0x0000000608007804 */ /* 0x000fe20000000000 */
[----:B------:R-:W-:Y:S01]  /*0590*/  IMAD.SHL.U32 R0, R0, 0x2, RZ ;  /* 0x0000000200007824 */ /* 0x000fe200078e00ff */
[----:B------:R-:W-:-:S02]  /*05a0*/  LEA R251, R251, 0x8100, 0x1 ;  /* 0x00008100fbfb7811 */ /* 0x000fc400078e08ff */
[----:B------:R-:W-:Y:S02]  /*05b0*/  LEA R246, R246, 0x100, 0x1 ;  /* 0x00000100f6f67811 */ /* 0x000fe400078e08ff */
[C---:B------:R-:W-:Y:S02]  /*05c0*/  IADD3 R15, R0.reuse, 0x8, RZ ;  /* 0x00000008000f7810 */ /* 0x040fe40007ffe0ff */
[C---:B------:R-:W-:Y:S02]  /*05d0*/  IADD3 R13, R0.reuse, 0x18, RZ ;  /* 0x00000018000d7810 */ /* 0x040fe40007ffe0ff */
[C---:B------:R-:W-:Y:S02]  /*05e0*/  IADD3 R12, R0.reuse, 0x20, RZ ;  /* 0x00000020000c7810 */ /* 0x040fe40007ffe0ff */
[C---:B------:R-:W-:Y:S02]  /*05f0*/  IADD3 R11, R0.reuse, 0x28, RZ ;  /* 0x00000028000b7810 */ /* 0x040fe40007ffe0ff */
[----:B------:R-:W-:-:S02]  /*0600*/  IADD3 R10, R0, 0x30, RZ ;  /* 0x00000030000a7810 */ /* 0x000fc40007ffe0ff */
[C---:B-1----:R-:W-:Y:S02]  /*0610*/  IADD3 R14, R0.reuse, 0x10, RZ ;  /* 0x00000010000e7810 */ /* 0x042fe40007ffe0ff */
[----:B------:R-:W-:Y:S02]  /*0620*/  IADD3 R9, R0, 0x38, RZ ;  /* 0x0000003800097810 */ /* 0x000fe40007ffe0ff */
[----:B--2---:R-:W-:Y:S02]  /*0630*/  IADD3 R5, R16, 0x40, RZ ;  /* 0x0000004010057810 */ /* 0x004fe40007ffe0ff */
[C---:B------:R-:W-:Y:S02]  /*0640*/  IADD3 R8, R0.reuse, 0x40, RZ ;  /* 0x0000004000087810 */ /* 0x040fe40007ffe0ff */
[----:B------:R-:W-:Y:S01]  /*0650*/  IADD3 R7, R0, 0x48, RZ ;  /* 0x0000004800077810 */ /* 0x000fe20007ffe0ff */
[----:B------:R1:W-:Y:S01]  /*0660*/  STL [R1+0x4], R5 ;  /* 0x0000040501007387 */ /* 0x0003e20000100800 */
[----:B------:R-:W-:-:S02]  /*0670*/  SHF.R.S32.HI R252, RZ, 0x1f, R5 ;  /* 0x0000001ffffc7819 */ /* 0x000fc40000011405 */
[----:B------:R-:W-:Y:S01]  /*0680*/  IADD3 R6, R0, 0x50, RZ ;  /* 0x0000005000067810 */ /* 0x000fe20007ffe0ff */
[----:B------:R2:W-:Y:S01]  /*0690*/  STL [R1], R4 ;  /* 0x0000000401007387 */ /* 0x0005e20000100800 */
[----:B------:R-:W-:Y:S02]  /*06a0*/  SEL R240, R240, 0xffffffe0, !P1 ;  /* 0xffffffe0f0f07807 */ /* 0x000fe40004800000 */
[----:B------:R-:W-:Y:S01]  /*06b0*/  SEL R243, R243, 0xffffffc0, !P2 ;  /* 0xffffffc0f3f37807 */ /* 0x000fe20005000000 */
[----:B------:R3:W-:Y:S01]  /*06c0*/  STL [R1+0x8], R3 ;  /* 0x0000080301007387 */ /* 0x0007e20000100800 */
[----:B------:R-:W-:Y:S01]  /*06d0*/  LEA R250, R250, 0x4100, 0x1 ;  /* 0x00004100fafa7811 */ /* 0x000fe200078e08ff */
[C---:B------:R-:W-:Y:S02]  /*06e0*/  IMAD.IADD R249, R251.reuse, 0x1, R240 ;  /* 0x00000001fbf97824 */ /* 0x040fe400078e02f0 */
[----:B------:R4:W-:Y:S01]  /*06f0*/  STL [R1+0x10], R2 ;  /* 0x0000100201007387 */ /* 0x0009e20000100800 */
[----:B------:R-:W-:-:S02]  /*0700*/  IMAD.IADD R248, R251, 0x1, R243 ;  /* 0x00000001fbf87824 */ /* 0x000fc400078e02f3 */
[C-C-:B------:R-:W-:Y:S01]  /*0710*/  IMAD.IADD R245, R240.reuse, 0x1, R246.reuse ;  /* 0x00000001f0f57824 */ /* 0x140fe200078e02f6 */
[----:B------:R-:W-:Y:S01]  /*0720*/  STL [R1+0xc], R0 ;  /* 0x00000c0001007387 */ /* 0x000fe20000100800 */
[----:B------:R-:W-:Y:S02]  /*0730*/  IMAD.IADD R244, R243, 0x1, R246 ;  /* 0x00000001f3f47824 */ /* 0x000fe400078e02f6 */
[----:B------:R-:W-:Y:S02]  /*0740*/  IMAD.IADD R247, R249, 0x1, R243 ;  /* 0x00000001f9f77824 */ /* 0x000fe400078e02f3 */
[----:B------:R-:W-:Y:S02]  /*0750*/  IMAD.IADD R240, R240, 0x1, R248 ;  /* 0x00000001f0f07824 */ /* 0x000fe400078e02f8 */
[----:B------:R-:W-:Y:S01]  /*0760*/  IMAD.IADD R243, R243, 0x1, R245 ;  /* 0x00000001f3f37824 */ /* 0x000fe200078e02f5 */
[C---:B-1----:R-:W-:Y:S02]  /*0770*/  IADD3 R5, R0.reuse, 0x58, RZ ;  /* 0x0000005800057810 */ /* 0x042fe40007ffe0ff */
[----:B--2---:R-:W-:-:S02]  /*0780*/  IADD3 R4, R0, 0x60, RZ ;  /* 0x0000006000047810 */ /* 0x004fc40007ffe0ff */
[----:B---3--:R-:W-:Y:S02]  /*0790*/  IADD3 R3, R0, 0x68, RZ ;  /* 0x0000006800037810 */ /* 0x008fe40007ffe0ff */
[----:B----4-:R-:W-:-:S05]  /*07a0*/  SHF.R.S32.HI R2, RZ, 0x1f, R0 ;  /* 0x0000001fff027819 */ /* 0x010fca0000011400 */
[----:B------:R1:W-:Y:S04]  /*07b0*/  STL [R1+0x54], R2 ;  /* 0x0000540201007387 */ /* 0x0003e80000100800 */
[----:B------:R2:W-:Y:S04]  /*07c0*/  STL [R1+0x90], R15 ;  /* 0x0000900f01007387 */ /* 0x0005e80000100800 */
[----:B------:R3:W-:Y:S04]  /*07d0*/  STL [R1+0x8c], R14 ;  /* 0x00008c0e01007387 */ /* 0x0007e80000100800 */
[----:B------:R4:W-:Y:S04]  /*07e0*/  STL [R1+0x88], R13 ;  /* 0x0000880d01007387 */ /* 0x0009e80000100800 */
[----:B------:R5:W-:Y:S04]  /*07f0*/  STL [R1+0x84], R12 ;  /* 0x0000840c01007387 */ /* 0x000be80000100800 */
[----:B------:R5:W-:Y:S04]  /*0800*/  STL [R1+0x80], R11 ;  /* 0x0000800b01007387 */ /* 0x000be80000100800 */
[----:B------:R5:W-:Y:S01]  /*0810*/  STL [R1+0x7c], R10 ;  /* 0x00007c0a01007387 */ /* 0x000be20000100800 */
[----:B-1----:R-:W-:-:S02]  /*0820*/  IADD3 R2, R0, 0x70, RZ ;  /* 0x0000007000027810 */ /* 0x002fc40007ffe0ff */
[----:B------:R-:W-:Y:S01]  /*0830*/  IADD3 R0, R0, 0x78, RZ ;  /* 0x0000007800007810 */ /* 0x000fe20007ffe0ff */
[----:B------:R1:W-:Y:S01]  /*0840*/  STL [R1+0x78], R9 ;  /* 0x0000780901007387 */ /* 0x0003e20000100800 */
[----:B--2---:R-:W-:-:S03]  /*0850*/  SHF.R.S32.HI R15, RZ, 0x1f, R15 ;  /* 0x0000001fff0f7819 */ /* 0x004fc6000001140f */
[----:B------:R2:W-:Y:S01]  /*0860*/  STL [R1+0x74], R8 ;  /* 0x0000740801007387 */ /* 0x0005e20000100800 */
[----:B---3--:R-:W-:-:S03]  /*0870*/  SHF.R.S32.HI R14, RZ, 0x1f, R14 ;  /* 0x0000001fff0e7819 */ /* 0x008fc6000001140e */
[----:B------:R3:W-:Y:S01]  /*0880*/  STL [R1+0x70], R7 ;  /* 0x0000700701007387 */ /* 0x0007e20000100800 */
[----:B----4-:R-:W-:-:S03]  /*0890*/  SHF.R.S32.HI R13, RZ, 0x1f, R13 ;  /* 0x0000001fff0d7819 */ /* 0x010fc6000001140d */
[----:B------:R4:W-:Y:S01]  /*08a0*/  STL [R1+0x6c], R6 ;  /* 0x00006c0601007387 */ /* 0x0009e20000100800 */
[----:B-----5:R-:W-:-:S03]  /*08b0*/  SHF.R.S32.HI R12, RZ, 0x1f, R12 ;  /* 0x0000001fff0c7819 */ /* 0x020fc6000001140c */
[----:B------:R5:W-:Y:S01]  /*08c0*/  STL [R1+0x68], R5 ;  /* 0x0000680501007387 */ /* 0x000be20000100800 */
[----:B------:R-:W-:-:S03]  /*08d0*/  SHF.R.S32.HI R11, RZ, 0x1f, R11 ;  /* 0x0000001fff0b7819 */ /* 0x000fc6000001140b */
[----:B------:R5:W-:Y:S01]  /*08e0*/  STL [R1+0x64], R4 ;  /* 0x0000640401007387 */ /* 0x000be20000100800 */
[----:B------:R-:W-:-:S03]  /*08f0*/  SHF.R.S32.HI R10, RZ, 0x1f, R10 ;  /* 0x0000001fff0a7819 */ /* 0x000fc6000001140a */
[----:B------:R5:W-:Y:S01]  /*0900*/  STL [R1+0x60], R3 ;  /* 0x0000600301007387 */ /* 0x000be20000100800 */
[----:B-1----:R-:W-:-:S03]  /*0910*/  SHF.R.S32.HI R9, RZ, 0x1f, R9 ;  /* 0x0000001fff097819 */ /* 0x002fc60000011409 */
[----:B------:R-:W-:Y:S01]  /*0920*/  STL [R1+0x50], R15 ;  /* 0x0000500f01007387 */ /* 0x000fe20000100800 */
[----:B--2---:R-:W-:-:S03]  /*0930*/  SHF.R.S32.HI R8, RZ, 0x1f, R8 ;  /* 0x0000001fff087819 */ /* 0x004fc60000011408 */
[----:B------:R1:W-:Y:S01]  /*0940*/  STL [R1+0x5c], R2 ;  /* 0x00005c0201007387 */ /* 0x0003e20000100800 */
[----:B---3--:R-:W-:-:S03]  /*0950*/  SHF.R.S32.HI R7, RZ, 0x1f, R7 ;  /* 0x0000001fff077819 */ /* 0x008fc60000011407 */
[----:B------:R-:W-:Y:S01]  /*0960*/  STL [R1+0x4c], R14 ;  /* 0x00004c0e01007387 */ /* 0x000fe20000100800 */
[----:B----4-:R-:W-:-:S03]  /*0970*/  SHF.R.S32.HI R6, RZ, 0x1f, R6 ;  /* 0x0000001fff067819 */ /* 0x010fc60000011406 */
[----:B------:R2:W-:Y:S01]  /*0980*/  STL [R1+0x58], R0 ;  /* 0x0000580001007387 */ /* 0x0005e20000100800 */
[----:B-----5:R-:W-:-:S03]  /*0990*/  SHF.R.S32.HI R5, RZ, 0x1f, R5 ;  /* 0x0000001fff057819 */ /* 0x020fc60000011405 */
[----:B------:R3:W-:Y:S01]  /*09a0*/  STL [R1+0x48], R13 ;  /* 0x0000480d01007387 */ /* 0x0007e20000100800 */
[----:B------:R-:W-:-:S03]  /*09b0*/  SHF.R.S32.HI R4, RZ, 0x1f, R4 ;  /* 0x0000001fff047819 */ /* 0x000fc60000011404 */
[----:B------:R3:W-:Y:S01]  /*09c0*/  STL [R1+0x44], R12 ;  /* 0x0000440c01007387 */ /* 0x0007e20000100800 */
[----:B------:R-:W-:-:S03]  /*09d0*/  SHF.R.S32.HI R3, RZ, 0x1f, R3 ;  /* 0x0000001fff037819 */ /* 0x000fc60000011403 */
[----:B------:R3:W-:Y:S04]  /*09e0*/  STL [R1+0x40], R11 ;  /* 0x0000400b01007387 */ /* 0x0007e80000100800 */
[----:B------:R3:W-:Y:S01]  /*09f0*/  STL [R1+0x3c], R10 ;  /* 0x00003c0a01007387 */ /* 0x0007e20000100800 */
[----:B-1----:R-:W-:-:S03]  /*0a00*/  SHF.R.S32.HI R2, RZ, 0x1f, R2 ;  /* 0x0000001fff027819 */ /* 0x002fc60000011402 */
[----:B------:R3:W-:Y:S04]  /*0a10*/  STL [R1+0x38], R9 ;  /* 0x0000380901007387 */ /* 0x0007e80000100800 */
[----:B------:R3:W-:Y:S01]  /*0a20*/  STL [R1+0x34], R8 ;  /* 0x0000340801007387 */ /* 0x0007e20000100800 */
[----:B--2---:R-:W-:-:S03]  /*0a30*/  SHF.R.S32.HI R0, RZ, 0x1f, R0 ;  /* 0x0000001fff007819 */ /* 0x004fc60000011400 */
[----:B------:R3:W-:Y:S04]  /*0a40*/  STL [R1+0x30], R7 ;  /* 0x0000300701007387 */ /* 0x0007e80000100800 */
[----:B------:R3:W-:Y:S04]  /*0a50*/  STL [R1+0x2c], R6 ;  /* 0x00002c0601007387 */ /* 0x0007e80000100800 */
[----:B------:R3:W-:Y:S04]  /*0a60*/  STL [R1+0x28], R5 ;  /* 0x0000280501007387 */ /* 0x0007e80000100800 */
[----:B------:R3:W-:Y:S04]  /*0a70*/  STL [R1+0x24], R4 ;  /* 0x0000240401007387 */ /* 0x0007e80000100800 */
[----:B------:R3:W-:Y:S04]  /*0a80*/  STL [R1+0x20], R3 ;  /* 0x0000200301007387 */ /* 0x0007e80000100800 */
[----:B------:R3:W-:Y:S04]  /*0a90*/  STL [R1+0x94], R2 ;  /* 0x0000940201007387 */ /* 0x0007e80000100800 */
[----:B------:R3:W-:Y:S02]  /*0aa0*/  STL [R1+0x98], R0 ;  /* 0x0000980001007387 */ /* 0x0007e40000100800 */
.L_x_1273:
[----:B---3--:R-:W2:Y:S01]  /*0ab0*/  LDL R2, [R1+0x1c] ;  /* 0x00001c0001027983 */ /* 0x008ea20000100800 */
        /* <DEDUP_REMOVED lines=11> */
[----:B------:R-:W-:Y:S02]  /*0b70*/  MOV R2, c[0x0][0x56c] ;  /* 0x00015b0000027a02 */ /* 0x000fe40000000f00 */
[----:B------:R-:W-:Y:S02]  /*0b80*/  MOV R4, R0 ;  /* 0x0000000000047202 */ /* 0x000fe40000000f00 */
[----:B------:R-:W-:-:S13]  /*0b90*/  ISETP.NE.AND P0, PT, R2, 0x1, PT ;  /* 0x000000010200780c */ /* 0x000fda0003f05270 */
[----:B------:R-:W-:-:S05]  /*0ba0*/  @P0 IMAD.HI.U32 R2, R0, c[0x0][0x570], RZ ;  /* 0x00015c0000020a27 */ /* 0x000fca00078e00ff */
[----:B------:R-:W-:-:S05]  /*0bb0*/  @P0 SHF.R.U32.HI R4, RZ, c[0x0][0x574], R2 ;  /* 0x00015d00ff040a19 */ /* 0x000fca0000011602 */
[----:B------:R-:W-:Y:S01]  /*0bc0*/  IMAD R3, R4, c[0x0][0x56c], RZ ;  /* 0x00015b0004037a24 */ /* 0x000fe200078e02ff */
[----:B------:R-:W-:Y:S05]  /*0bd0*/  BRA `(.L_x_1200) ;  /* 0x0000006000007947 */ /* 0x000fea0003800000 */
.L_x_1199:
[----:B------:R-:W-:Y:S02]  /*0be0*/  MOV R2, c[0x0][0x554] ;  /* 0x0001550000027a02 */ /* 0x000fe40000000f00 */
[----:B------:R-:W-:Y:S02]  /*0bf0*/  MOV R4, R0 ;  /* 0x0000000000047202 */ /* 0x000fe40000000f00 */
[----:B------:R-:W-:-:S13]  /*0c00*/  ISETP.NE.AND P0, PT, R2, 0x1, PT ;  /* 0x000000010200780c */ /* 0x000fda0003f05270 */
[----:B------:R-:W-:-:S05]  /*0c10*/  @P0 IMAD.HI.U32 R2, R0, c[0x0][0x558], RZ ;  /* 0x0001560000020a27 */ /* 0x000fca00078e00ff */
[----:B------:R-:W-:-:S05]  /*0c20*/  @P0 SHF.R.U32.HI R4, RZ, c[0x0][0x55c], R2 ;  /* 0x00015700ff040a19 */ /* 0x000fca0000011602 */
[----:B------:R-:W-:Y:S02]  /*0c30*/  IMAD R3, R4, c[0x0][0x554], RZ ;  /* 0x0001550004037a24 */ /* 0x000fe400078e02ff */
.L_x_1200:
[----:B------:R-:W-:Y:S05]  /*0c40*/  BSYNC B0 ;  /* 0x0000000000007941 */ /* 0x000fea0003800000 */
.L_x_1198:
        /* <DEDUP_REMOVED lines=12> */
[----:B------:R1:W-:Y:S04]  /*0d10*/  STL [R1+0xc4], R14 ;  /* 0x0000c40e01007387 */ /* 0x0003e80000100800 */
[----:B------:R2:W3:Y:S01]  /*0d20*/  @P0 LDG.E R6, [R2.64] ;  /* 0x0000000802060981 */ /* 0x0004e2000c1e1900 */
[----:B------:R-:W-:Y:S01]  /*0d30*/  IMAD.MOV.U32 R10, RZ, RZ, R4 ;  /* 0x000000ffff0a7224 */ /* 0x000fe200078e0004 */
[----:B------:R-:W-:Y:S01]  /*0d40*/  BSSY B0, `(.L_x_1201) ;  /* 0x0000042000007945 */ /* 0x000fe20003800000 */
[----:B--2---:R-:W-:-:S05]  /*0d50*/  IMAD.MOV.U32 R2, RZ, RZ, c[0x0][0x53c] ;  /* 0x00014f00ff027624 */ /* 0x004fca00078e00ff */
[----:B------:R-:W-:Y:S02]  /*0d60*/  ISETP.NE.AND P0, PT, R2, 0x1, PT ;  /* 0x000000010200780c */ /* 0x000fe40003f05270 */
[----:B------:R-:W-:-:S04]  /*0d70*/  LOP3.LUT R2, R4, 0x1ffffff, RZ, 0x3c, !PT ;  /* 0x01ffffff04027812 */ /* 0x000fc800078e3cff */
[----:B------:R-:W-:-:S07]  /*0d80*/  IADD3 R2, R2, c[0x0][0x53c], RZ ;  /* 0x00014f0002027a10 */ /* 0x000fce0007ffe0ff */
[----:B------:R-:W-:-:S05]  /*0d90*/  @P0 IMAD.HI.U32 R3, R4, c[0x0][0x540], RZ ;  /* 0x0001500004030a27 */ /* 0x000fca00078e00ff */
[----:B------:R-:W-:Y:S02]  /*0da0*/  @P0 SHF.R.U32.HI R10, RZ, c[0x0][0x544], R3 ;  /* 0x00015100ff0a0a19 */ /* 0x000fe40000011603 */
[----:B------:R-:W-:-:S03]  /*0db0*/  MOV R3, c[0x0][0x2c4] ;  /* 0x0000b10000037a02 */ /* 0x000fc60000000f00 */
[----:B------:R-:W-:Y:S01]  /*0dc0*/  IMAD R2, R10, c[0x0][0x53c], R2 ;  /* 0x00014f000a027a24 */ /* 0x000fe200078e0202 */
[----:B------:R-:W-:Y:S01]  /*0dd0*/  ISETP.NE.AND P4, PT, R3, 0x1, PT ;  /* 0x000000010300780c */ /* 0x000fe20003f85270 */
[----:B------:R-:W-:Y:S01]  /*0de0*/  IMAD.MOV.U32 R3, RZ, RZ, 0x40 ;  /* 0x00000040ff037424 */ /* 0x000fe200078e00ff */
[----:B------:R1:W-:Y:S01]  /*0df0*/  STL [R1+0xc0], R10 ;  /* 0x0000c00a01007387 */ /* 0x0003e20000100800 */
[----:B------:R-:W-:Y:S02]  /*0e00*/  IMAD.SHL.U32 R16, R2, 0x80, RZ ;  /* 0x0000008002107824 */ /* 0x000fe400078e00ff */
[----:B------:R-:W-:Y:S01]  /*0e10*/  IMAD.MOV.U32 R2, RZ, RZ, c[0x0][0x2ac] ;  /* 0x0000ab00ff027624 */ /* 0x000fe200078e00ff */
[----:B------:R-:W-:Y:S02]  /*0e20*/  IADD3 R3, R3, -c[0x0][0x168], RZ ;  /* 0x80005a0003037a10 */ /* 0x000fe40007ffe0ff */
[----:B------:R-:W-:Y:S01]  /*0e30*/  IADD3 R5, R16, 0x7f, RZ ;  /* 0x0000007f10057810 */ /* 0x000fe20007ffe0ff */
[C---:B------:R-:W-:Y:S01]  /*0e40*/  IMAD R65, R2.reuse, c[0x0][0x1d0], RZ ;  /* 0x0000740002417a24 */ /* 0x040fe200078e02ff */
[----:B------:R1:W-:Y:S01]  /*0e50*/  STL [R1+0xac], R16 ;  /* 0x0000ac1001007387 */ /* 0x0003e20000100800 */
[----:B------:R-:W-:-:S02]  /*0e60*/  IMAD R3, R2, c[0x0][0x1d0], R3 ;  /* 0x0000740002037a24 */ /* 0x000fc400078e0203 */
[----:B------:R-:W-:Y:S01]  /*0e70*/  @P4 IMAD.HI.U32 R4, R5, c[0x0][0x2c8], RZ ;  /* 0x0000b20005044a27 */ /* 0x000fe200078e00ff */
[----:B------:R-:W-:-:S04]  /*0e80*/  IADD3 R2, R65, 0x3f, RZ ;  /* 0x0000003f41027810 */ /* 0x000fc80007ffe0ff */
[----:B------:R-:W-:Y:S02]  /*0e90*/  @P4 SHF.R.U32.HI R5, RZ, c[0x0][0x2cc], R4 ;  /* 0x0000b300ff054a19 */ /* 0x000fe40000011604 */
[----:B------:R-:W-:Y:S02]  /*0ea0*/  SHF.R.S32.HI R4, RZ, 0x1f, R2 ;  /* 0x0000001fff047819 */ /* 0x000fe40000011402 */
[----:B------:R-:W-:Y:S02]  /*0eb0*/  IADD3 R5, R3, R5, RZ ;  /* 0x0000000503057210 */ /* 0x000fe40007ffe0ff */
[----:B------:R-:W-:Y:S01]  /*0ec0*/  LEA.HI R4, R4, R2, RZ, 0x6 ;  /* 0x0000000204047211 */ /* 0x000fe200078f30ff */
[----:B------:R-:W-:Y:S01]  /*0ed0*/  IMAD.MOV R2, RZ, RZ, -R14 ;  /* 0x000000ffff027224 */ /* 0x000fe200078e0a0e */
[----:B------:R-:W-:Y:S02]  /*0ee0*/  SHF.R.S32.HI R3, RZ, 0x1f, R5 ;  /* 0x0000001fff037819 */ /* 0x000fe40000011405 */
[----:B------:R-:W-:Y:S01]  /*0ef0*/  SHF.R.S32.HI R4, RZ, 0x6, R4 ;  /* 0x00000006ff047819 */ /* 0x000fe20000011404 */
[----:B------:R-:W-:Y:S01]  /*0f00*/  IMAD R7, R2, c[0x0][0x548], R0 ;  /* 0x0001520002077a24 */ /* 0x000fe200078e0200 */
[----:B------:R-:W-:-:S04]  /*0f10*/  LEA.HI R3, R3, R5, RZ, 0x6 ;  /* 0x0000000503037211 */ /* 0x000fc800078f30ff */
[----:B------:R-:W-:-:S04]  /*0f20*/  SHF.R.S32.HI R3, RZ, 0x6, R3 ;  /* 0x00000006ff037819 */ /* 0x000fc80000011403 */
[----:B------:R-:W-:Y:S01]  /*0f30*/  IMNMX R64, R4, R3, PT ;  /* 0x0000000304407217 */ /* 0x000fe20003800200 */
[----:B------:R-:W-:-:S03]  /*0f40*/  IMAD.MOV.U32 R3, RZ, RZ, RZ ;  /* 0x000000ffff037224 */ /* 0x000fc600078e00ff */
[----:B------:R-:W-:Y:S01]  /*0f50*/  ISETP.GE.AND P0, PT, R64, 0x1, PT ;  /* 0x000000014000780c */ /* 0x000fe20003f06270 */
[----:B---3--:R1:W-:Y:S04]  /*0f60*/  STL [R1+0xbc], R6 ;  /* 0x0000bc0601007387 */ /* 0x0083e80000100800 */
[----:B------:R1:W-:Y:S08]  /*0f70*/  STL [R1+0xb0], R7 ;  /* 0x0000b00701007387 */ /* 0x0003f00000100800 */
[----:B------:R-:W-:Y:S05]  /*0f80*/  @!P0 BRA `(.L_x_1202) ;  /* 0x000001d000008947 */ /* 0x000fea0003800000 */
[----:B------:R-:W-:-:S04]  /*0f90*/  SHF.R.U32.HI R3, RZ, 0x10, R10 ;  /* 0x00000010ff037819 */ /* 0x000fc8000001160a */
[----:B------:R-:W-:-:S04]  /*0fa0*/  ISETP.NE.AND P0, PT, R3, RZ, PT ;  /* 0x000000ff0300720c */ /* 0x000fc80003f05270 */
[----:B------:R-:W-:-:S04]  /*0fb0*/  SEL R3, R3, c[0x0][0x338], P0 ;  /* 0x0000ce0003037a07 */ /* 0x000fc80000000000 */
[-C--:B------:R-:W-:Y:S02]  /*0fc0*/  IABS R5, R3.reuse ;  /* 0x0000000300057213 */ /* 0x080fe40000000000 */
[----:B-1----:R-:W-:Y:S02]  /*0fd0*/  IADD3 R6, R3, -0x1, R64 ;  /* 0xffffffff03067810 */ /* 0x002fe40007ffe040 */
[----:B------:R-:W1:Y:S01]  /*0fe0*/  I2F.RP R8, R5 ;  /* 0x0000000500087306 */ /* 0x000e620000209400 */
[-C--:B------:R-:W-:Y:S02]  /*0ff0*/  IABS R0, R3.reuse ;  /* 0x0000000300007213 */ /* 0x080fe40000000000 */
[----:B------:R-:W-:Y:S02]  /*1000*/  IABS R2, R6 ;  /* 0x0000000600027213 */ /* 0x000fe40000000000 */
[----:B------:R-:W-:Y:S01]  /*1010*/  LOP3.LUT R6, R6, R3, RZ, 0x3c, !PT ;  /* 0x0000000306067212 */ /* 0x000fe200078e3cff */
        /* <DEDUP_REMOVED lines=18> */
[----:B------:R-:W-:-:S05]  /*1140*/  @!P1 LOP3.LUT R4, RZ, R3, RZ, 0x33, !PT ;  /* 0x00000003ff049212 */ /* 0x000fca00078e33ff */
[----:B------:R-:W-:Y:S02]  /*1150*/  IMAD.MOV.U32 R3, RZ, RZ, R4 ;  /* 0x000000ffff037224 */ /* 0x000fe400078e0004 */
.L_x_1202:
[----:B------:R-:W-:Y:S05]  /*1160*/  BSYNC B0 ;  /* 0x0000000000007941 */ /* 0x000fea0003800000 */
.L_x_1201:
[----:B------:R-:W-:Y:S01]  /*1170*/  LOP3.LUT R0, R10, 0xffff, RZ, 0xc0, !PT ;  /* 0x0000ffff0a007812 */ /* 0x000fe200078ec0ff */
[----:B------:R-:W-:Y:S01]  /*1180*/  IMAD.MOV.U32 R12, RZ, RZ, RZ ;  /* 0x000000ffff0c7224 */ /* 0x000fe200078e00ff */
[----:B------:R-:W-:Y:S01]  /*1190*/  PRMT R2, RZ, 0x7610, R2 ;  /* 0x00007610ff027816 */ /* 0x000fe20000000002 */
[----:B-1----:R-:W-:Y:S01]  /*11a0*/  CS2R R10, SRZ ;  /* 0x00000000000a7805 */ /* 0x002fe2000001ff00 */
[----:B------:R-:W-:Y:S01]  /*11b0*/  CS2R R126, SRZ ;  /* 0x00000000007e7805 */ /* 0x000fe2000001ff00 */
[----:B------:R-:W-:Y:S01]  /*11c0*/  IMAD R4, R0, R3, RZ ;  /* 0x0000000300047224 */ /* 0x000fe200078e02ff */
[----:B------:R-:W-:Y:S01]  /*11d0*/  CS2R R124, SRZ ;  /* 0x00000000007c7805 */ /* 0x000fe2000001ff00 */
[----:B------:R-:W-:Y:S01]  /*11e0*/  IMAD.MOV.U32 R0, RZ, RZ, RZ ;  /* 0x000000ffff007224 */ /* 0x000fe200078e00ff */
        /* <DEDUP_REMOVED lines=67> */
[----:B-1----:R-:W-:Y:S01]  /*1620*/  ISETP.NE.U32.AND P1, PT, RZ, c[0x0][0x340], PT ;  /* 0x0000d000ff007a0c */ /* 0x002fe20003f25070 */
[----:B------:R-:W2:Y:S03]  /*1630*/  LDL R15, [R1+0x18] ;  /* 0x00001800010f7983 */ /* 0x000ea60000100800 */
[----:B------:R-:W-:Y:S01]  /*1640*/  ISETP.NE.AND.EX P1, PT, RZ, c[0x0][0x344], PT, P1 ;  /* 0x0000d100ff007a0c */ /* 0x000fe20003f25310 */
[----:B------:R-:W3:Y:S04]  /*1650*/  LDL R9, [R1+0x4] ;  /* 0x0000040001097983 */ /* 0x000ee80000100800 */
[----:B------:R-:W1:Y:S08]  /*1660*/  S2R R6, SR_TID.X ;  /* 0x0000000000067919 */ /* 0x000e700000002100 */
[----:B------:R-:W-:-:S04]  /*1670*/  @P1 IMAD.MOV.U32 R0, RZ, RZ, 0x4 ;  /* 0x00000004ff001424 */ /* 0x000fc800078e00ff */
[----:B------:R-:W-:-:S05]  /*1680*/  @P1 IMAD.WIDE R2, R14, R0, c[0x0][0x340] ;  /* 0x0000d0000e021625 */ /* 0x000fca00078e0200 */
[----:B------:R4:W5:Y:S01]  /*1690*/  @P1 LDG.E R0, [R2.64] ;  /* 0x0000000802001981 */ /* 0x000962000c1e1900 */
[--C-:B-1----:R-:W-:Y:S02]  /*16a0*/  SHF.R.S32.HI R4, RZ, 0x1f, R6.reuse ;  /* 0x0000001fff047819 */ /* 0x102fe40000011406 */
[----:B------:R-:W-:Y:S02]  /*16b0*/  SHF.R.S32.HI R5, RZ, 0x1f, R6 ;  /* 0x0000001fff057819 */ /* 0x000fe40000011406 */
[-C--:B------:R-:W-:Y:S02]  /*16c0*/  LEA.HI R4, R4, R6.reuse, RZ, 0x3 ;  /* 0x0000000604047211 */ /* 0x080fe400078f18ff */
[----:B------:R-:W-:Y:S02]  /*16d0*/  LEA.HI R5, R5, R6, RZ, 0x3 ;  /* 0x0000000605057211 */ /* 0x000fe400078f18ff */
[----:B------:R-:W-:Y:S02]  /*16e0*/  LOP3.LUT R4, R4, 0xfffffff8, RZ, 0xc0, !PT ;  /* 0xfffffff804047812 */ /* 0x000fe400078ec0ff */
[----:B------:R-:W-:-:S03]  /*16f0*/  SHF.R.S32.HI R5, RZ, 0x3, R5 ;  /* 0x00000003ff057819 */ /* 0x000fc60000011405 */
[----:B------:R-:W-:Y:S01]  /*1700*/  IMAD.IADD R4, R6, 0x1, -R4 ;  /* 0x0000000106047824 */ /* 0x000fe200078e0a04 */
[----:B------:R-:W-:-:S04]  /*1710*/  SHF.R.S32.HI R10, RZ, 0x1f, R7 ;  /* 0x0000001fff0a7819 */ /* 0x000fc80000011407 */
[----:B----4-:R-:W-:Y:S01]  /*1720*/  LEA R2, R4, R5, 0x4 ;  /* 0x0000000504027211 */ /* 0x010fe200078e20ff */
[----:B------:R-:W-:Y:S01]  /*1730*/  IMAD R6, R10, c[0x0][0x1b8], RZ ;  /* 0x00006e000a067a24 */ /* 0x000fe200078e02ff */
[----:B------:R-:W-:Y:S01]  /*1740*/  SHF.R.S32.HI R8, RZ, 0x1f, R14 ;  /* 0x0000001fff087819 */ /* 0x000fe2000001140e */
[----:B------:R-:W-:-:S04]  /*1750*/  IMAD.WIDE.U32 R12, R7, c[0x0][0x1b8], RZ ;  /* 0x00006e00070c7a25 */ /* 0x000fc800078e00ff */
[----:B------:R-:W-:Y:S02]  /*1760*/  IMAD.IADD R2, R16, 0x1, R2 ;  /* 0x0000000110027824 */ /* 0x000fe400078e0202 */
[----:B------:R-:W-:Y:S02]  /*1770*/  IMAD R6, R7, c[0x0][0x1bc], R6 ;  /* 0x00006f0007067a24 */ /* 0x000fe400078e0206 */
[----:B------:R-:W-:Y:S01]  /*1780*/  @P4 IMAD.HI.U32 R3, R2, c[0x0][0x2c8], RZ ;  /* 0x0000b20002034a27 */ /* 0x000fe200078e00ff */
[----:B------:R-:W-:-:S03]  /*1790*/  MOV R5, R2 ;  /* 0x0000000200057202 */ /* 0x000fc60000000f00 */
[----:B------:R-:W-:Y:S01]  /*17a0*/  IMAD.IADD R7, R13, 0x1, R6 ;  /* 0x000000010d077824 */ /* 0x000fe200078e0206 */
[----:B------:R-:W-:Y:S01]  /*17b0*/  MOV R6, R12 ;  /* 0x0000000c00067202 */ /* 0x000fe20000000f00 */
[----:B------:R-:W-:Y:S01]  /*17c0*/  IMAD R8, R8, c[0x0][0x1c0], RZ ;  /* 0x0000700008087a24 */ /* 0x000fe200078e02ff */
[----:B------:R-:W-:-:S03]  /*17d0*/  @P4 SHF.R.U32.HI R5, RZ, c[0x0][0x2cc], R3 ;  /* 0x0000b300ff054a19 */ /* 0x000fc60000011603 */
[C---:B------:R-:W-:Y:S01]  /*17e0*/  IMAD R8, R14.reuse, c[0x0][0x1c4], R8 ;  /* 0x000071000e087a24 */ /* 0x040fe200078e0208 */
[----:B------:R-:W-:Y:S01]  /*17f0*/  SHF.R.S32.HI R4, RZ, 0x1f, R5 ;  /* 0x0000001fff047819 */ /* 0x000fe20000011405 */
[----:B------:R-:W-:-:S04]  /*1800*/  IMAD.WIDE.U32 R6, R14, c[0x0][0x1c0], R6 ;  /* 0x000070000e067a25 */ /* 0x000fc800078e0006 */
[----:B------:R-:W-:Y:S01]  /*1810*/  IMAD.MOV R3, RZ, RZ, -R5 ;  /* 0x000000ffff037224 */ /* 0x000fe200078e0a05 */
[----:B------:R-:W-:Y:S01]  /*1820*/  IADD3 R7, R7, R8, RZ ;  /* 0x0000000807077210 */ /* 0x000fe20007ffe0ff */
[----:B------:R-:W-:Y:S02]  /*1830*/  IMAD R4, R4, c[0x0][0x1b0], RZ ;  /* 0x00006c0004047a24 */ /* 0x000fe400078e02ff */
[----:B------:R-:W-:Y:S02]  /*1840*/  IMAD R3, R3, c[0x0][0x2c4], R2 ;  /* 0x0000b10003037a24 */ /* 0x000fe400078e0202 */
[C---:B------:R-:W-:Y:S02]  /*1850*/  IMAD R4, R5.reuse, c[0x0][0x1b4], R4 ;  /* 0x00006d0005047a24 */ /* 0x040fe400078e0204 */
[----:B------:R-:W-:Y:S01]  /*1860*/  IMAD.WIDE.U32 R6, R5, c[0x0][0x1b0], R6 ;  /* 0x00006c0005067a25 */ /* 0x000fe200078e0006 */
[----:B------:R-:W-:-:S03]  /*1870*/  SHF.R.S32.HI R2, RZ, 0x1f, R3 ;  /* 0x0000001fff027819 */ /* 0x000fc60000011403 */
[----:B------:R-:W-:Y:S01]  /*1880*/  IMAD.IADD R5, R7, 0x1, R4 ;  /* 0x0000000107057824 */ /* 0x000fe200078e0204 */
[----:B------:R-:W-:Y:S01]  /*1890*/  MOV R4, R6 ;  /* 0x0000000600047202 */ /* 0x000fe20000000f00 */
[----:B------:R-:W-:-:S04]  /*18a0*/  IMAD R2, R2, c[0x0][0x1a8], RZ ;  /* 0x00006a0002027a24 */ /* 0x000fc800078e02ff */
[C---:B------:R-:W-:Y:S02]  /*18b0*/  IMAD R2, R3.reuse, c[0x0][0x1ac], R2 ;  /* 0x00006b0003027a24 */ /* 0x040fe400078e0202 */
[----:B------:R-:W-:-:S04]  /*18c0*/  IMAD.WIDE.U32 R4, R3, c[0x0][0x1a8], R4 ;  /* 0x00006a0003047a25 */ /* 0x000fc800078e0004 */
[----:B------:R-:W-:Y:S01]  /*18d0*/  IMAD.IADD R2, R5, 0x1, R2 ;  /* 0x0000000105027824 */ /* 0x000fe200078e0202 */
[----:B------:R-:W-:Y:S02]  /*18e0*/  LEA R12, P0, R4, c[0x0][0x160], 0x1 ;  /* 0x00005800040c7a11 */ /* 0x000fe400078008ff */
[----:B------:R-:W-:Y:S02]  /*18f0*/  IADD3 R3, R64, -0x1, RZ ;  /* 0xffffffff40037810 */ /* 0x000fe40007ffe0ff */
[----:B------:R-:W-:Y:S02]  /*1900*/  LEA.HI.X R11, R4, c[0x0][0x164], R2, 0x1, P0 ;  /* 0x00005900040b7a11 */ /* 0x000fe400000f0c02 */
[----:B--2---:R-:W-:Y:S02]  /*1910*/  ISETP.GE.AND P5, PT, R15, c[0x0][0x198], PT ;  /* 0x000066000f007a0c */ /* 0x004fe40003fa6270 */
[----:B---3--:R-:W-:Y:S02]  /*1920*/  ISETP.GE.AND P3, PT, R9, c[0x0][0x198], PT ;  /* 0x0000660009007a0c */ /* 0x008fe40003f66270 */
[----:B------:R-:W-:Y:S01]  /*1930*/  @!P1 MOV R0, R14 ;  /* 0x0000000e00009202 */ /* 0x000fe20000000f00 */
[----:B------:R-:W-:Y:S08]  /*1940*/  BRA.DIV ~URZ, `(.L_x_1204) ;  /* 0x00011e427f007947 */ /* 0x000ff0000b800000 */
[----:B------:R1:W2:Y:S02]  /*1950*/  SHFL.IDX PT, R13, R11, RZ, 0x181f ;  /* 0x00181fff0b0d7589 */ /* 0x0002a400000e0000 */
.L_x_1274:
[----:B------:R-:W-:Y:S05]  /*1960*/  BRA.DIV ~URZ, `(.L_x_1205) ;  /* 0x00011e927f007947 */ /* 0x000fea000b800000 */
[----:B------:R3:W4:Y:S02]  /*1970*/  SHFL.IDX PT, R4, R12, RZ, 0x181f ;  /* 0x00181fff0c047589 */ /* 0x00072400000e0000 */
.L_x_1275:
[----:B---3--:R-:W3:Y:S04]  /*1980*/  LDL R5, [R1+0xac] ;  /* 0x0000ac0001057983 */ /* 0x008ee80000100800 */
[----:B------:R-:W1:Y:S01]  /*1990*/  S2R R6, SR_TID.X ;  /* 0x0000000000067919 */ /* 0x000e620000002100 */
[----:B------:R-:W-:-:S04]  /*19a0*/  IMAD.MOV.U32 R14, RZ, RZ, c[0x0][0x2c4] ;  /* 0x0000b100ff0e7624 */ /* 0x000fc800078e00ff */
[----:B------:R-:W-:Y:S01]  /*19b0*/  IMAD R14, R14, c[0x0][0x168], RZ ;  /* 0x00005a000e0e7a24 */ /* 0x000fe200078e02ff */
[----:B-1----:R-:W-:-:S04]  /*19c0*/  SHF.R.S32.HI R2, RZ, 0x1f, R6 ;  /* 0x0000001fff027819 */ /* 0x002fc80000011406 */
[----:B------:R-:W-:-:S04]  /*19d0*/  LEA.HI R2, R2, R6, RZ, 0x3 ;  /* 0x0000000602027211 */ /* 0x000fc800078f18ff */
[----:B------:R-:W-:Y:S01]  /*19e0*/  SHF.R.S32.HI R2, RZ, 0x3, R2 ;  /* 0x00000003ff027819 */ /* 0x000fe20000011402 */
[----:B------:R-:W-:Y:S04]  /*19f0*/  BSSY B0, `(.L_x_1206) ;  /* 0x0000011000007945 */ /* 0x000fe80003800000 */
[----:B---3--:R-:W-:-:S05]  /*1a00*/  IMAD.IADD R2, R2, 0x1, R5 ;  /* 0x0000000102027824 */ /* 0x008fca00078e0205 */
[----:B------:R-:W-:-:S13]  /*1a10*/  ISETP.GE.AND P0, PT, R2, R14, PT ;  /* 0x0000000e0200720c */ /* 0x000fda0003f06270 */
[----:B------:R-:W-:Y:S05]  /*1a20*/  @P0 BRA `(.L_x_1207) ;  /* 0x000000d000000947 */ /* 0x000fea0003800000 */
[----:B------:R-:W3:Y:S04]  /*1a30*/  LDL R15, [R1+0x18] ;  /* 0x00001800010f7983 */ /* 0x000ee80000100800 */
[----:B----4-:R-:W4:Y:S04]  /*1a40*/  LDL R9, [R1+0x4] ;  /* 0x0000040001097983 */ /* 0x010f280000100800 */
[----:B--2---:R-:W2:Y:S04]  /*1a50*/  LDL R16, [R1] ;  /* 0x0000000001107983 */ /* 0x004ea80000100800 */
[----:B------:R-:W2:Y:S01]  /*1a60*/  LDL R8, [R1+0x8] ;  /* 0x0000080001087983 */ /* 0x000ea20000100800 */
[----:B---3--:R-:W-:-:S02]  /*1a70*/  LEA R6, P1, R15, R4, 0x1 ;  /* 0x000000040f067211 */ /* 0x008fc400078208ff */
[----:B----4-:R-:W-:Y:S02]  /*1a80*/  LEA R4, P0, R9, R4, 0x1 ;  /* 0x0000000409047211 */ /* 0x010fe400078008ff */
[-C--:B--2---:R-:W-:Y:S02]  /*1a90*/  LEA.HI.X R7, R15, R13.reuse, R16, 0x1, P1 ;  /* 0x0000000d0f077211 */ /* 0x084fe400008f0c10 */
[----:B------:R-:W-:-:S03]  /*1aa0*/  LEA.HI.X R5, R9, R13, R252, 0x1, P0 ;  /* 0x0000000d09057211 */ /* 0x000fc600000f0cfc */
[----:B------:R-:W-:Y:S01]  /*1ab0*/  @!PT LDS RZ, [RZ] ;  /* 0x00000000fffff984 */ /* 0x000fe20000000800 */
[----:B------:R-:W-:Y:S01]  /*1ac0*/  @!PT LDS RZ, [RZ] ;  /* 0x00000000fffff984 */ /* 0x000fe20000000800 */
[----:B------:R-:W-:Y:S01]  /*1ad0*/  @!PT LDS RZ, [RZ] ;  /* 0x00000000fffff984 */ /* 0x000fe20000000800 */
[----:B------:R1:W-:Y:S04]  /*1ae0*/  LDGSTS.E.BYPASS.LTC128B.128 [R8+0x8100], [R6.64], !P5 ;  /* 0x0810000006087fae */ /* 0x0003e8000e901d48 */
[----:B------:R1:W-:Y:S02]  /*1af0*/  LDGSTS.E.BYPASS.LTC128B.128 [R8+0xc100], [R4.64], !P3 ;  /* 0x0c10000004087fae */ /* 0x0003e4000d901d48 */
.L_x_1207:
[----:B------:R-:W-:Y:S05]  /*1b00*/  BSYNC B0 ;  /* 0x0000000000007941 */ /* 0x000fea0003800000 */
.L_x_1206:
[----:B------:R-:W-:Y:S05]  /*1b10*/  BRA.DIV ~URZ, `(.L_x_1208) ;  /* 0x00011d527f007947 */ /* 0x000fea000b800000 */
[----:B--2---:R2:W3:Y:S04]  /*1b20*/  SHFL.IDX PT, R13, R11, 0x1, 0x181f ;  /* 0x00381f000b0d7f89 */ /* 0x0044e800000e0000 */
[----:B-1--4-:R2:W1:Y:S02]  /*1b30*/  SHFL.IDX PT, R4, R12, 0x1, 0x181f ;  /* 0x00381f000c047f89 */ /* 0x01246400000e0000 */
.L_x_1276:
[----:B------:R-:W-:Y:S01]  /*1b40*/  IADD3 R5, R2, 0x10, RZ ;  /* 0x0000001002057810 */ /* 0x000fe20007ffe0ff */
[----:B------:R-:W-:Y:S03]  /*1b50*/  BSSY B0, `(.L_x_1209) ;  /* 0x0000010000007945 */ /* 0x000fe60003800000 */
[----:B------:R-:W-:-:S13]  /*1b60*/  ISETP.GE.AND P0, PT, R5, R14, PT ;  /* 0x0000000e0500720c */ /* 0x000fda0003f06270 */
[----:B------:R-:W-:Y:S05]  /*1b70*/  @P0 BRA `(.L_x_1210) ;  /* 0x000000d000000947 */ /* 0x000fea0003800000 */
[----:B------:R-:W4:Y:S04]  /*1b80*/  LDL R15, [R1+0x18] ;  /* 0x00001800010f7983 */ /* 0x000f280000100800 */
[----:B--2---:R-:W2:Y:S04]  /*1b90*/  LDL R9, [R1+0x4] ;  /* 0x0000040001097983 */ /* 0x004ea80000100800 */
[----:B---3--:R-:W3:Y:S04]  /*1ba0*/  LDL R16, [R1] ;  /* 0x0000000001107983 */ /* 0x008ee80000100800 */
[----:B------:R-:W3:Y:S01]  /*1bb0*/  LDL R8, [R1+0x8] ;  /* 0x0000080001087983 */ /* 0x000ee20000100800 */
[----:B-1--4-:R-:W-:-:S02]  /*1bc0*/  LEA R6, P1, R15, R4, 0x1 ;  /* 0x000000040f067211 */ /* 0x012fc400078208ff */
[----:B--2---:R-:W-:Y:S02]  /*1bd0*/  LEA R4, P0, R9, R4, 0x1 ;  /* 0x0000000409047211 */ /* 0x004fe400078008ff */
[-C--:B---3--:R-:W-:Y:S02]  /*1be0*/  LEA.HI.X R7, R15, R13.reuse, R16, 0x1, P1 ;  /* 0x0000000d0f077211 */ /* 0x088fe400008f0c10 */
[----:B------:R-:W-:-:S03]  /*1bf0*/  LEA.HI.X R5, R9, R13, R252, 0x1, P0 ;  /* 0x0000000d09057211 */ /* 0x000fc600000f0cfc */
[----:B------:R-:W-:Y:S01]  /*1c00*/  @!PT LDS RZ, [RZ] ;  /* 0x00000000fffff984 */ /* 0x000fe20000000800 */
[----:B------:R-:W-:Y:S01]  /*1c10*/  @!PT LDS RZ, [RZ] ;  /* 0x00000000fffff984 */ /* 0x000fe20000000800 */
[----:B------:R-:W-:Y:S01]  /*1c20*/  @!PT LDS RZ, [RZ] ;  /* 0x00000000fffff984 */ /* 0x000fe20000000800 */
[----:B------:R1:W-:Y:S04]  /*1c30*/  LDGSTS.E.BYPASS.LTC128B.128 [R8+0x8900], [R6.64], !P5 ;  /* 0x0890000006087fae */ /* 0x0003e8000e901d48 */
[----:B------:R1:W-:Y:S02]  /*1c40*/  LDGSTS.E.BYPASS.LTC128B.128 [R8+0xc900], [R4.64], !P3 ;  /* 0x0c90000004087fae */ /* 0x0003e4000d901d48 */
.L_x_1210:
[----:B------:R-:W-:Y:S05]  /*1c50*/  BSYNC B0 ;  /* 0x0000000000007941 */ /* 0x000fea0003800000 */
.L_x_1209:
[----:B------:R-:W-:Y:S05]  /*1c60*/  BRA.DIV ~URZ, `(.L_x_1211) ;  /* 0x00011cd27f007947 */ /* 0x000fea000b800000 */
[----:B---3--:R3:W4:Y:S02]  /*1c70*/  SHFL.IDX PT, R13, R11, 0x2, 0x181f ;  /* 0x00581f000b0d7f89 */ /* 0x00872400000e0000 */
.L_x_1277:
[----:B------:R-:W-:Y:S05]  /*1c80*/  BRA.DIV ~URZ, `(.L_x_1212) ;  /* 0x00011d227f007947 */ /* 0x000fea000b800000 */
[----:B-1----:R1:W2:Y:S02]  /*1c90*/  SHFL.IDX PT, R4, R12, 0x2, 0x181f ;  /* 0x00581f000c047f89 */ /* 0x0022a400000e0000 */
.L_x_1278:
[----:B------:R-:W-:Y:S01]  /*1ca0*/  IADD3 R5, R2, 0x20, RZ ;  /* 0x0000002002057810 */ /* 0x000fe20007ffe0ff */
[----:B------:R-:W-:Y:S03]  /*1cb0*/  BSSY B0, `(.L_x_1213) ;  /* 0x0000010000007945 */ /* 0x000fe60003800000 */
[----:B------:R-:W-:-:S13]  /*1cc0*/  ISETP.GE.AND P0, PT, R5, R14, PT ;  /* 0x0000000e0500720c */ /* 0x000fda0003f06270 */
[----:B------:R-:W-:Y:S05]  /*1cd0*/  @P0 BRA `(.L_x_1214) ;  /* 0x000000d000000947 */ /* 0x000fea0003800000 */
[----:B---3--:R-:W3:Y:S04]  /*1ce0*/  LDL R15, [R1+0x18] ;  /* 0x00001800010f7983 */ /* 0x008ee80000100800 */
        /* <DEDUP_REMOVED lines=12> */
.L_x_1214:
[----:B------:R-:W-:Y:S05]  /*1db0*/  BSYNC B0 ;  /* 0x0000000000007941 */ /* 0x000fea0003800000 */
.L_x_1213:
[----:B------:R-:W-:Y:S05]  /*1dc0*/  BRA.DIV ~URZ, `(.L_x_1215) ;  /* 0x00011c527f007947 */ /* 0x000fea000b800000 */
[----:B----4-:R4:W1:Y:S04]  /*1dd0*/  SHFL.IDX PT, R13, R11, 0x3, 0x181f ;  /* 0x00781f000b0d7f89 */ /* 0x01086800000e0000 */
[----:B--2---:R4:W2:Y:S02]  /*1de0*/  SHFL.IDX PT, R4, R12, 0x3, 0x181f ;  /* 0x00781f000c047f89 */ /* 0x0048a400000e0000 */
.L_x_1279:
        /* <DEDUP_REMOVED lines=10> */
[-C--:B-12---:R-:W-:Y:S02]  /*1e90*/  LEA.HI.X R7, R15, R13.reuse, R16, 0x1, P1 ;  /* 0x0000000d0f077211 */ /* 0x086fe400008f0c10 */
[----:B------:R-:W-:-:S03]  /*1ea0*/  LEA.HI.X R5, R9, R13, R252, 0x1, P0 ;  /* 0x0000000d09057211 */ /* 0x000fc600000f0cfc */
[----:B------:R-:W-:Y:S01]  /*1eb0*/  @!PT LDS RZ, [RZ] ;  /* 0x00000000fffff984 */ /* 0x000fe20000000800 */
[----:B------:R-:W-:Y:S01]  /*1ec0*/  @!PT LDS RZ, [RZ] ;  /* 0x00000000fffff984 */ /* 0x000fe20000000800 */
[----:B------:R-:W-:Y:S01]  /*1ed0*/  @!PT LDS RZ, [RZ] ;  /* 0x00000000fffff984 */ /* 0x000fe20000000800 */
[----:B------:R1:W-:Y:S04]  /*1ee0*/  LDGSTS.E.BYPASS.LTC128B.128 [R8+0x9900], [R6.64], !P5 ;  /* 0x0990000006087fae */ /* 0x0003e8000e901d48 */
[----:B------:R1:W-:Y:S02]  /*1ef0*/  LDGSTS.E.BYPASS.LTC128B.128 [R8+0xd900], [R4.64], !P3 ;  /* 0x0d90000004087fae */ /* 0x0003e4000d901d48 */
.L_x_1217:
[----:B------:R-:W-:Y:S05]  /*1f00*/  BSYNC B0 ;  /* 0x0000000000007941 */ /* 0x000fea0003800000 */
.L_x_1216:
[----:B------:R-:W-:Y:S05]  /*1f10*/  BRA.DIV ~URZ, `(.L_x_1218) ;  /* 0x00011bd27f007947 */ /* 0x000fea000b800000 */
[----:B-1----:R1:W3:Y:S02]  /*1f20*/  SHFL.IDX PT, R13, R11, 0x4, 0x181f ;  /* 0x00981f000b0d7f89 */ /* 0x0022e400000e0000 */
.L_x_1280:
[----:B------:R-:W-:Y:S05]  /*1f30*/  BRA.DIV ~URZ, `(.L_x_1219) ;  /* 0x00011c227f007947 */ /* 0x000fea000b800000 */
[----:B--2---:R2:W1:Y:S02]  /*1f40*/  SHFL.IDX PT, R4, R12, 0x4, 0x181f ;  /* 0x00981f000c047f89 */ /* 0x00446400000e0000 */
.L_x_1281:
[----:B------:R-:W-:Y:S01]  /*1f50*/  IADD3 R5, R2, 0x40, RZ ;  /* 0x0000004002057810 */ /* 0x000fe20007ffe0ff */
[----:B------:R-:W-:Y:S03]  /*1f60*/  BSSY B0, `(.L_x_1220) ;  /* 0x0000010000007945 */ /* 0x000fe60003800000 */
[----:B------:R-:W-:-:S13]  /*1f70*/  ISETP.GE.AND P0, PT, R5, R14, PT ;  /* 0x0000000e0500720c */ /* 0x000fda0003f06270 */
[----:B------:R-:W-:Y:S05]  /*1f80*/  @P0 BRA `(.L_x_1221) ;  /* 0x000000d000000947 */ /* 0x000fea0003800000 */
[----:B--2---:R-:W2:Y:S04]  /*1f90*/  LDL R15, [R1+0x18] ;  /* 0x00001800010f7983 */ /* 0x004ea80000100800 */
[----:B----4-:R-:W4:Y:S04]  /*1fa0*/  LDL R9, [R1+0x4] ;  /* 0x0000040001097983 */ /* 0x010f280000100800 */
[----:B---3--:R-:W3:Y:S04]  /*1fb0*/  LDL R16, [R1] ;  /* 0x0000000001107983 */ /* 0x008ee80000100800 */
[----:B------:R-:W3:Y:S01]  /*1fc0*/  LDL R8, [R1+0x8] ;  /* 0x0000080001087983 */ /* 0x000ee20000100800 */
[----:B-12---:R-:W-:-:S02]  /*1fd0*/  LEA R6, P1, R15, R4, 0x1 ;  /* 0x000000040f067211 */ /* 0x006fc400078208ff */
[----:B----4-:R-:W-:Y:S02]  /*1fe0*/  LEA R4, P0, R9, R4, 0x1 ;  /* 0x0000000409047211 */ /* 0x010fe400078008ff */
[-C--:B---3--:R-:W-:Y:S02]  /*1ff0*/  LEA.HI.X R7, R15, R13.reuse, R16, 0x1, P1 ;  /* 0x0000000d0f077211 */ /* 0x088fe400008f0c10 */
[----:B------:R-:W-:-:S03]  /*2000*/  LEA.HI.X R5, R9, R13, R252, 0x1, P0 ;  /* 0x0000000d09057211 */ /* 0x000fc600000f0cfc */
[----:B------:R-:W-:Y:S01]  /*2010*/  @!PT LDS RZ, [RZ] ;  /* 0x00000000fffff984 */ /* 0x000fe20000000800 */
[----:B------:R-:W-:Y:S01]  /*2020*/  @!PT LDS RZ, [RZ] ;  /* 0x00000000fffff984 */ /* 0x000fe20000000800 */
[----:B------:R-:W-:Y:S01]  /*2030*/  @!PT LDS RZ, [RZ] ;  /* 0x00000000fffff984 */ /* 0x000fe20000000800 */
[----:B------:R1:W-:Y:S04]  /*2040*/  LDGSTS.E.BYPASS.LTC128B.128 [R8+0xa100], [R6.64], !P5 ;  /* 0x0a10000006087fae */ /* 0x0003e8000e901d48 */
[----:B------:R1:W-:Y:S02]  /*2050*/  LDGSTS.E.BYPASS.LTC128B.128 [R8+0xe100], [R4.64], !P3 ;  /* 0x0e10000004087fae */ /* 0x0003e4000d901d48 */
.L_x_1221:
[----:B------:R-:W-:Y:S05]  /*2060*/  BSYNC B0 ;  /* 0x0000000000007941 */ /* 0x000fea0003800000 */
.L_x_1220:
[----:B------:R-:W-:Y:S05]  /*2070*/  BRA.DIV ~URZ, `(.L_x_1222) ;  /* 0x00011b527f007947 */ /* 0x000fea000b800000 */
[----:B---3--:R3:W2:Y:S04]  /*2080*/  SHFL.IDX PT, R13, R11, 0x5, 0x181f ;  /* 0x00b81f000b0d7f89 */ /* 0x0086a800000e0000 */
[----:B-1----:R3:W1:Y:S02]  /*2090*/  SHFL.IDX PT, R4, R12, 0x5, 0x181f ;  /* 0x00b81f000c047f89 */ /* 0x00266400000e0000 */
.L_x_1282:
        /* <DEDUP_REMOVED lines=8> */
[----:B-1-3--:R-:W-:-:S02]  /*2120*/  LEA R6, P1, R15, R4, 0x1 ;  /* 0x000000040f067211 */ /* 0x00afc400078208ff */
        /* <DEDUP_REMOVED lines=8> */
.L_x_1224:
[----:B------:R-:W-:Y:S05]  /*21b0*/  BSYNC B0 ;  /* 0x0000000000007941 */ /* 0x000fea0003800000 */
.L_x_1223:
[----:B------:R-:W-:Y:S05]  /*21c0*/  BRA.DIV ~URZ, `(.L_x_1225) ;  /* 0x00011ad27f007947 */ /* 0x000fea000b800000 */
[----:B--2---:R2:W3:Y:S02]  /*21d0*/  SHFL.IDX PT, R13, R11, 0x6, 0x181f ;  /* 0x00d81f000b0d7f89 */ /* 0x0044e400000e0000 */
.L_x_1283:
[----:B------:R-:W-:Y:S05]  /*21e0*/  BRA.DIV ~URZ, `(.L_x_1226) ;  /* 0x00011b227f007947 */ /* 0x000fea000b800000 */
[----:B-1----:R1:W2:Y:S02]  /*21f0*/  SHFL.IDX PT, R4, R12, 0x6, 0x181f ;  /* 0x00d81f000c047f89 */ /* 0x0022a400000e0000 */
.L_x_1284:
[----:B------:R-:W-:Y:S01]  /*2200*/  IADD3 R5, R2, 0x60, RZ ;  /* 0x0000006002057810 */ /* 0x000fe20007ffe0ff */
[----:B------:R-:W-:Y:S03]  /*2210*/  BSSY B0, `(.L_x_1227) ;  /* 0x0000010000007945 */ /* 0x000fe60003800000 */
[----:B------:R-:W-:-:S13]  /*2220*/  ISETP.GE.AND P0, PT, R5, R14, PT ;  /* 0x0000000e0500720c */ /* 0x000fda0003f06270 */
[----:B------:R-:W-:Y:S05]  /*2230*/  @P0 BRA `(.L_x_1228) ;  /* 0x000000d000000947 */ /* 0x000fea0003800000 */
[----:B----4-:R-:W4:Y:S04]  /*2240*/  LDL R15, [R1+0x18] ;  /* 0x00001800010f7983 */ /* 0x010f280000100800 */
[----:B---3--:R-:W3:Y:S04]  /*2250*/  LDL R9, [R1+0x4] ;  /* 0x0000040001097983 */ /* 0x008ee80000100800 */
[----:B--2---:R-:W2:Y:S04]  /*2260*/  LDL R16, [R1] ;  /* 0x0000000001107983 */ /* 0x004ea80000100800 */
[----:B------:R-:W2:Y:S01]  /*2270*/  LDL R8, [R1+0x8] ;  /* 0x0000080001087983 */ /* 0x000ea20000100800 */
[----:B----4-:R-:W-:-:S02]  /*2280*/  LEA R6, P1, R15, R4, 0x1 ;  /* 0x000000040f067211 */ /* 0x010fc400078208ff */
[----:B---3--:R-:W-:Y:S02]  /*2290*/  LEA R4, P0, R9, R4, 0x1 ;  /* 0x0000000409047211 */ /* 0x008fe400078008ff */
[-C--:B--2---:R-:W-:Y:S02]  /*22a0*/  LEA.HI.X R7, R15, R13.reuse, R16, 0x1, P1 ;  /* 0x0000000d0f077211 */ /* 0x084fe400008f0c10 */
[----:B------:R-:W-:-:S03]  /*22b0*/  LEA.HI.X R5, R9, R13, R252, 0x1, P0 ;  /* 0x0000000d09057211 */ /* 0x000fc600000f0cfc */
[----:B------:R-:W-:Y:S01]  /*22c0*/  @!PT LDS RZ, [RZ] ;  /* 0x00000000fffff984 */ /* 0x000fe20000000800 */
[----:B------:R-:W-:Y:S01]  /*22d0*/  @!PT LDS RZ, [RZ] ;  /* 0x00000000fffff984 */ /* 0x000fe20000000800 */
[----:B------:R-:W-:Y:S01]  /*22e0*/  @!PT LDS RZ, [RZ] ;  /* 0x00000000fffff984 */ /* 0x000fe20000000800 */
[----:B------:R2:W-:Y:S04]  /*22f0*/  LDGSTS.E.BYPASS.LTC128B.128 [R8+0xb100], [R6.64], !P5 ;  /* 0x0b10000006087fae */ /* 0x0005e8000e901d48 */
[----:B------:R2:W-:Y:S02]  /*2300*/  LDGSTS.E.BYPASS.LTC128B.128 [R8+0xf100], [R4.64], !P3 ;  /* 0x0f10000004087fae */ /* 0x0005e4000d901d48 */
.L_x_1228:
[----:B------:R-:W-:Y:S05]  /*2310*/  BSYNC B0 ;  /* 0x0000000000007941 */ /* 0x000fea0003800000 */
.L_x_1227:
[----:B------:R-:W-:Y:S05]  /*2320*/  BRA.DIV ~URZ, `(.L_x_1229) ;  /* 0x00011a527f007947 */ /* 0x000fea000b800000 */
[----:B--234-:R-:W2:Y:S04]  /*2330*/  SHFL.IDX PT, R11, R11, 0x7, 0x181f ;  /* 0x00f81f000b0b7f89 */ /* 0x01cea800000e0000 */
[----:B-1----:R-:W1:Y:S02]  /*2340*/  SHFL.IDX PT, R12, R12, 0x7, 0x181f ;  /* 0x00f81f000c0c7f89 */ /* 0x002e6400000e0000 */
.L_x_1285:
[----:B------:R-:W3:Y:S04]  /*2350*/  LDL R25, [R1+0x18] ;  /* 0x0000180001197983 */ /* 0x000ee80000100800 */
[----:B------:R-:W4:Y:S04]  /*2360*/  LDL R85, [R1+0x4] ;  /* 0x0000040001557983 */ /* 0x000f280000100800 */
[----:B--2---:R-:W2:Y:S04]  /*2370*/  LDL R26, [R1] ;  /* 0x00000000011a7983 */ /* 0x004ea80000100800 */
[----:B------:R-:W2:Y:S01]  /*2380*/  LDL R84, [R1+0x8] ;  /* 0x0000080001547983 */ /* 0x000ea20000100800 */
[----:B------:R-:W-:-:S03]  /*2390*/  IADD3 R2, R2, 0x70, RZ ;  /* 0x0000007002027810 */ /* 0x000fc60007ffe0ff */
[----:B------:R-:W1:Y:S01]  /*23a0*/  S2R R6, SR_TID.X ;  /* 0x0000000000067919 */ /* 0x000e620000002100 */
[----:B------:R-:W-:Y:S02]  /*23b0*/  ISETP.GE.AND P2, PT, R2, R14, PT ;  /* 0x0000000e0200720c */ /* 0x000fe40003f46270 */
[----:B-----5:R-:W-:Y:S01]  /*23c0*/  SHF.R.S32.HI R2, RZ, 0x1f, R0 ;  /* 0x0000001fff027819 */ /* 0x020fe20000011400 */
[----:B------:R-:W-:-:S04]  /*23d0*/  IMAD.WIDE.U32 R144, R0, c[0x0][0x2b0], RZ ;  /* 0x0000ac0000907a25 */ /* 0x000fc800078e00ff */
[----:B------:R-:W-:-:S04]  /*23e0*/  IMAD R2, R2, c[0x0][0x2b0], RZ ;  /* 0x0000ac0002027a24 */ /* 0x000fc800078e02ff */
[----:B------:R-:W-:-:S04]  /*23f0*/  IMAD R0, R0, c[0x0][0x2b4], R2 ;  /* 0x0000ad0000007a24 */ /* 0x000fc800078e0202 */
[----:B------:R-:W-:Y:S01]  /*2400*/  IMAD.IADD R142, R145, 0x1, R0 ;  /* 0x00000001918e7824 */ /* 0x000fe200078e0200 */
[----:B------:R2:W-:Y:S04]  /*2410*/  STL.64 [R1+0xd8], R144 ;  /* 0x0000d89001007387 */ /* 0x0005e80000100a00 */
[----:B------:R2:W-:Y:S01]  /*2420*/  STL [R1+0xa4], R142 ;  /* 0x0000a48e01007387 */ /* 0x0005e20000100800 */
[--C-:B-1----:R-:W-:Y:S02]  /*2430*/  SHF.R.S32.HI R19, RZ, 0x1f, R6.reuse ;  /* 0x0000001fff137819 */ /* 0x102fe40000011406 */
[----:B------:R-:W-:Y:S02]  /*2440*/  SHF.R.S32.HI R15, RZ, 0x1f, R6 ;  /* 0x0000001fff0f7819 */ /* 0x000fe40000011406 */
[----:B------:R-:W-:-:S02]  /*2450*/  LEA.HI R19, R19, R6, RZ, 0x3 ;  /* 0x0000000613137211 */ /* 0x000fc400078f18ff */
[----:B------:R-:W-:Y:S02]  /*2460*/  LEA.HI R15, R15, R6, RZ, 0x3 ;  /* 0x000000060f0f7211 */ /* 0x000fe400078f18ff */
[----:B------:R-:W-:Y:S02]  /*2470*/  LOP3.LUT R19, R19, 0xfffffff8, RZ, 0xc0, !PT ;  /* 0xfffffff813137812 */ /* 0x000fe400078ec0ff */
[----:B------:R-:W-:-:S03]  /*2480*/  SHF.R.S32.HI R15, RZ, 0x3, R15 ;  /* 0x00000003ff0f7819 */ /* 0x000fc6000001140f */
[----:B------:R-:W-:-:S04]  /*2490*/  IMAD.IADD R19, R6, 0x1, -R19 ;  /* 0x0000000106137824 */ /* 0x000fc800078e0a13 */
[----:B------:R-:W-:Y:S01]  /*24a0*/  IMAD R66, R19, 0x10, R15 ;  /* 0x0000001013427824 */ /* 0x000fe200078e020f */
[-C--:B---3--:R-:W-:Y:S02]  /*24b0*/  @!P2 LEA R4, P1, R25, R12.reuse, 0x1 ;  /* 0x0000000c1904a211 */ /* 0x088fe400078208ff */
[----:B----4-:R-:W-:Y:S02]  /*24c0*/  @!P2 LEA R12, P0, R85, R12, 0x1 ;  /* 0x0000000c550ca211 */ /* 0x010fe400078008ff */
[-C--:B--2---:R-:W-:Y:S02]  /*24d0*/  @!P2 LEA.HI.X R5, R25, R11.reuse, R26, 0x1, P1 ;  /* 0x0000000b1905a211 */ /* 0x084fe400008f0c1a */
[----:B------:R-:W-:-:S03]  /*24e0*/  @!P2 LEA.HI.X R13, R85, R11, R252, 0x1, P0 ;  /* 0x0000000b550da211 */ /* 0x000fc600000f0cfc */
[----:B------:R-:W-:Y:S01]  /*24f0*/  @!PT LDS RZ, [RZ] ;  /* 0x00000000fffff984 */ /* 0x000fe20000000800 */
[----:B------:R-:W-:Y:S01]  /*2500*/  @!PT LDS RZ, [RZ] ;  /* 0x00000000fffff984 */ /* 0x000fe20000000800 */
[----:B------:R-:W-:Y:S01]  /*2510*/  @!PT LDS RZ, [RZ] ;  /* 0x00000000fffff984 */ /* 0x000fe20000000800 */
[----:B------:R1:W-:Y:S04]  /*2520*/  @!P2 LDGSTS.E.BYPASS.LTC128B.128 [R84+0xb900], [R4.64], !P5 ;  /* 0x0b9000000454afae */ /* 0x0003e8000e901d48 */
[----:B------:R1:W-:Y:S04]  /*2530*/  @!P2 LDGSTS.E.BYPASS.LTC128B.128 [R84+0xf900], [R12.64], !P3 ;  /* 0x0f9000000c54afae */ /* 0x0003e8000d901d48 */
[----:B------:R-:W0:Y:S01]  /*2540*/  LDGDEPBAR ;  /* 0x00000000000079af */ /* 0x000e220000000000 */
[----:B------:R-:W-:Y:S02]  /*2550*/  WARPSYNC 0xffffffff ;  /* 0xffffffff00007948 */ /* 0x000fe40003800000 */
[----:B------:R-:W2:Y:S01]  /*2560*/  LDL R143, [R1+0xbc] ;  /* 0x0000bc00018f7983 */ /* 0x000ea20000100800 */
[----:B------:R-:W-:-:S03]  /*2570*/  MOV R0, c[0x0][0x2b8] ;  /* 0x0000ae0000007a02 */ /* 0x000fc60000000f00 */
[----:B------:R-:W3:Y:S01]  /*2580*/  LDL R20, [R1+0xb0] ;  /* 0x0000b00001147983 */ /* 0x000ee20000100800 */
[----:B------:R-:W-:Y:S01]  /*2590*/  ISETP.NE.AND P3, PT, R0, 0x1, PT ;  /* 0x000000010000780c */ /* 0x000fe20003f65270 */
[----:B------:R-:W-:-:S05]  /*25a0*/  IMAD R0, R3, 0x40, R66 ;  /* 0x0000004003007824 */ /* 0x000fca00078e0242 */
[----:B------:R-:W-:-:S04]  /*25b0*/  ISETP.GE.AND P1, PT, R0, R65, PT ;  /* 0x000000410000720c */ /* 0x000fc80003f26270 */
[----:B------:R-:W-:Y:S02]  /*25c0*/  ISETP.GT.OR P1, PT, R66, 0x3f, P1 ;  /* 0x0000003f4200780c */ /* 0x000fe40000f24670 */
[----:B------:R-:W-:Y:S01]  /*25d0*/  MOV R18, RZ ;  /* 0x000000ff00127202 */ /* 0x000fe20000000f00 */
[----:B------:R-:W-:Y:S01]  /*25e0*/  BAR.SYNC.DEFER_BLOCKING 0x0 ;  /* 0x0000000000007b1d */ /* 0x000fe20000010000 */
[----:B--2---:R-:W-:-:S05]  /*25f0*/  IADD3 R0, R0, R143, RZ ;  /* 0x0000008f00007210 */ /* 0x004fca0007ffe0ff */
[----:B-1----:R-:W-:-:S04]  /*2600*/  @P3 IMAD.HI.U32 R4, R0, c[0x0][0x2bc], RZ ;  /* 0x0000af0000043a27 */ /* 0x002fc800078e00ff */
[----:B------:R-:W-:Y:S01]  /*2610*/  IMAD.MOV.U32 R2, RZ, RZ, R0 ;  /* 0x000000ffff027224 */ /* 0x000fe200078e0000 */
        /* <DEDUP_REMOVED lines=9> */
[----:B------:R-:W-:-:S04]  /*26b0*/  IMAD R4, R9, c[0x0][0x1e0], RZ ;  /* 0x0000780009047a24 */ /* 0x000fc800078e02ff */
[C---:B------:R-:W-:Y:S02]  /*26c0*/  IMAD R4, R21.reuse, c[0x0][0x1e4], R4 ;  /* 0x0000790015047a24 */ /* 0x040fe400078e0204 */
[----:B-1----:R-:W-:-:S04]  /*26d0*/  IMAD.WIDE.U32 R6, R21, c[0x0][0x1e0], RZ ;  /* 0x0000780015067a25 */ /* 0x002fc800078e00ff */
[----:B------:R-:W-:Y:S01]  /*26e0*/  IMAD R0, R10, c[0x0][0x1e8], RZ ;  /* 0x00007a000a007a24 */ /* 0x000fe200078e02ff */
[----:B------:R-:W-:Y:S01]  /*26f0*/  IADD3 R5, R7, R4, RZ ;  /* 0x0000000407057210 */ /* 0x000fe20007ffe0ff */
[----:B------:R-:W-:Y:S02]  /*2700*/  IMAD.MOV.U32 R4, RZ, RZ, R6 ;  /* 0x000000ffff047224 */ /* 0x000fe400078e0006 */
[----:B---3--:R-:W-:-:S04]  /*2710*/  IMAD.WIDE.U32 R140, R20, c[0x0][0x1e8], RZ ;  /* 0x00007a00148c7a25 */ /* 0x008fc800078e00ff */
[----:B------:R-:W-:-:S05]  /*2720*/  IMAD R0, R20, c[0x0][0x1ec], R0 ;  /* 0x00007b0014007a24 */ /* 0x000fca00078e0200 */
[----:B------:R-:W-:Y:S01]  /*2730*/  IADD3 R139, R141, R0, RZ ;  /* 0x000000008d8b7210 */ /* 0x000fe20007ffe0ff */
[----:B------:R-:W-:Y:S02]  /*2740*/  IMAD R2, R3, -0x40, R65 ;  /* 0xffffffc003027824 */ /* 0x000fe400078e0241 */
[----:B------:R-:W-:-:S04]  /*2750*/  IMAD R9, R9, c[0x0][0x208], RZ ;  /* 0x0000820009097a24 */ /* 0x000fc800078e02ff */
[----:B------:R-:W-:Y:S02]  /*2760*/  IMAD R9, R21, c[0x0][0x20c], R9 ;  /* 0x0000830015097a24 */ /* 0x000fe400078e0209 */
[----:B------:R-:W-:Y:S01]  /*2770*/  IMAD R10, R10, c[0x0][0x210], RZ ;  /* 0x000084000a0a7a24 */ /* 0x000fe200078e02ff */
[----:B------:R-:W-:Y:S03]  /*2780*/  STL [R1+0xb8], R21 ;  /* 0x0000b81501007387 */ /* 0x000fe60000100800 */
[----:B------:R-:W-:Y:S01]  /*2790*/  IMAD R10, R20, c[0x0][0x214], R10 ;  /* 0x00008500140a7a24 */ /* 0x000fe200078e020a */
[----:B------:R-:W-:Y:S01]  /*27a0*/  SHF.L.U32 R136, R25, 0x1, RZ ;  /* 0x0000000119887819 */ /* 0x000fe200000006ff */
[----:B------:R-:W-:Y:S01]  /*27b0*/  IMAD.SHL.U32 R138, R85, 0x2, RZ ;  /* 0x00000002558a7824 */ /* 0x000fe200078e00ff */
[----:B------:R-:W-:Y:S02]  /*27c0*/  IADD3 R242, R250, 0x20, RZ ;  /* 0x00000020faf27810 */ /* 0x000fe40007ffe0ff */
[----:B------:R-:W-:-:S02]  /*27d0*/  SHF.L.U64.HI R67, R25, 0x1, R26 ;  /* 0x0000000119437819 */ /* 0x000fc4000001021a */
[----:B------:R-:W-:Y:S02]  /*27e0*/  SHF.L.U64.HI R137, R85, 0x1, R252 ;  /* 0x0000000155897819 */ /* 0x000fe400000102fc */
[----:B--2---:R-:W-:Y:S01]  /*27f0*/  SHF.R.S32.HI R8, RZ, 0x1f, R18 ;  /* 0x0000001fff087819 */ /* 0x004fe20000011412 */
[----:B------:R-:W-:-:S04]  /*2800*/  IMAD.WIDE.U32 R4, R18, c[0x0][0x1f0], R4 ;  /* 0x00007c0012047a25 */ /* 0x000fc800078e0004 */
[----:B------:R-:W-:Y:S01]  /*2810*/  IMAD R12, R8, c[0x0][0x1f0], RZ ;  /* 0x00007c00080c7a24 */ /* 0x000fe200078e02ff */
[----:B------:R-:W-:-:S03]  /*2820*/  IADD3 R0, P0, R4, R140, RZ ;  /* 0x0000008c04007210 */ /* 0x000fc60007f1e0ff */
[----:B------:R-:W-:-:S05]  /*2830*/  IMAD R12, R18, c[0x0][0x1f4], R12 ;  /* 0x00007d00120c7a24 */ /* 0x000fca00078e020c */
[----:B------:R-:W-:Y:S02]  /*2840*/  IADD3.X R12, R139, R5, R12, P0, !PT ;  /* 0x000000058b0c7210 */ /* 0x000fe400007fe40c */
[----:B------:R-:W-:-:S04]  /*2850*/  LEA R13, P0, R0, c[0x0][0x1c8], 0x1 ;  /* 0x00007200000d7a11 */ /* 0x000fc800078008ff */
[----:B------:R-:W-:Y:S01]  /*2860*/  LEA.HI.X R12, R0, c[0x0][0x1cc], R12, 0x1, P0 ;  /* 0x00007300000c7a11 */ /* 0x000fe200000f0c0c */
[----:B------:R-:W1:Y:S01]  /*2870*/  SHFL.IDX PT, R16, R13, RZ, 0x181f ;  /* 0x00181fff0d107589 */ /* 0x000e6200000e0000 */
[----:B------:R-:W-:-:S03]  /*2880*/  IADD3 R0, -R15, R2, RZ ;  /* 0x000000020f007210 */ /* 0x000fc60007ffe1ff */
[----:B------:R-:W2:Y:S01]  /*2890*/  SHFL.IDX PT, R11, R12, RZ, 0x181f ;  /* 0x00181fff0c0b7589 */ /* 0x000ea200000e0000 */
[----:B------:R-:W-:-:S03]  /*28a0*/  ISETP.GE.AND P5, PT, R0, 0x1, PT ;  /* 0x000000010000780c */ /* 0x000fc60003fa6270 */
[----:B------:R-:W3:Y:S04]  /*28b0*/  SHFL.IDX PT, R6, R13, 0x1, 0x181f ;  /* 0x00381f000d067f89 */ /* 0x000ee800000e0000 */
[----:B------:R-:W4:Y:S01]  /*28c0*/  SHFL.IDX PT, R7, R12, 0x1, 0x181f ;  /* 0x00381f000c077f89 */ /* 0x000f2200000e0000 */
[----:B------:R-:W-:-:S05]  /*28d0*/  ISETP.GE.AND P2, PT, R0, 0x11, PT ;  /* 0x000000110000780c */ /* 0x000fca0003f46270 */
[C---:B------:R-:W-:Y:S01]  /*28e0*/  @P5 ISETP.GE.AND P1, PT, R25.reuse, c[0x0][0x1d4], PT ;  /* 0x0000750019005a0c */ /* 0x040fe20003f26270 */
[----:B------:R-:W5:Y:S01]  /*28f0*/  SHFL.IDX PT, R4, R13, 0x2, 0x181f ;  /* 0x00581f000d047f89 */ /* 0x000f6200000e0000 */
[----:B-1----:R-:W-:-:S04]  /*2900*/  @P5 LEA R14, P0, R25, R16, 0x1 ;  /* 0x00000010190e5211 */ /* 0x002fc800078008ff */
[----:B--2---:R-:W-:Y:S01]  /*2910*/  @P5 LEA.HI.X R15, R25, R11, R26, 0x1, P0 ;  /* 0x0000000b190f5211 */ /* 0x004fe200000f0c1a */
[----:B------:R-:W1:Y:S06]  /*2920*/  SHFL.IDX PT, R5, R12, 0x2, 0x181f ;  /* 0x00581f000c057f89 */ /* 0x000e6c00000e0000 */
[----:B------:R3:W-:Y:S01]  /*2930*/  @P5 LDGSTS.E.BYPASS.LTC128B.128 [R84+0x4100], [R14.64], !P1 ;  /* 0x041000000e545fae */ /* 0x0007e2000c901d48 */
[C---:B------:R-:W-:Y:S02]  /*2940*/  @P5 LEA R16, P1, R85.reuse, R16, 0x1 ;  /* 0x0000001055105211 */ /* 0x040fe400078208ff */
[----:B------:R-:W-:-:S02]  /*2950*/  @P5 ISETP.GE.AND P0, PT, R85, c[0x0][0x1d4], PT ;  /* 0x0000750055005a0c */ /* 0x000fc40003f06270 */
[----:B------:R-:W-:Y:S02]  /*2960*/  @P5 LEA.HI.X R17, R85, R11, R252, 0x1, P1 ;  /* 0x0000000b55115211 */ /* 0x000fe400008f0cfc */
[C---:B------:R-:W-:Y:S01]  /*2970*/  @P2 ISETP.GE.AND P1, PT, R25.reuse, c[0x0][0x1d4], PT ;  /* 0x0000750019002a0c */ /* 0x040fe20003f26270 */
[----:B------:R-:W2:Y:S04]  /*2980*/  SHFL.IDX PT, R13, R13, 0x3, 0x181f ;  /* 0x00781f000d0d7f89 */ /* 0x000ea800000e0000 */
[----:B------:R-:W1:Y:S04]  /*2990*/  SHFL.IDX PT, R12, R12, 0x3, 0x181f ;  /* 0x00781f000c0c7f89 */ /* 0x000e6800000e0000 */
[----:B------:R1:W-:Y:S01]  /*29a0*/  @P5 LDGSTS.E.BYPASS.LTC128B.128 [R84+0x6100], [R16.64], !P0 ;  /* 0x0610000010545fae */ /* 0x0003e2000c101d48 */
[----:B---3--:R-:W-:-:S04]  /*29b0*/  @P2 LEA R14, P6, R25, R6, 0x1 ;  /* 0x00000006190e2211 */ /* 0x008fc800078c08ff */
[-C--:B----4-:R-:W-:Y:S02]  /*29c0*/  @P2 LEA.HI.X R15, R25, R7.reuse, R26, 0x1, P6 ;  /* 0x00000007190f2211 */ /* 0x090fe400030f0c1a */
[----:B------:R-:W-:Y:S02]  /*29d0*/  ISETP.GE.AND P6, PT, R0, 0x21, PT ;  /* 0x000000210000780c */ /* 0x000fe40003fc6270 */
[C---:B------:R-:W-:Y:S01]  /*29e0*/  @P2 LEA R6, P0, R85.reuse, R6, 0x1 ;  /* 0x0000000655062211 */ /* 0x040fe200078008ff */
[----:B------:R5:W-:Y:S01]  /*29f0*/  @P2 LDGSTS.E.BYPASS.LTC128B.128 [R84+0x4900], [R14.64], !P1 ;  /* 0x049000000e542fae */ /* 0x000be2000c901d48 */
[C---:B------:R-:W-:Y:S02]  /*2a00*/  @P2 ISETP.GE.AND P1, PT, R85.reuse, c[0x0][0x1d4], PT ;  /* 0x0000750055002a0c */ /* 0x040fe40003f26270 */
[----:B------:R-:W-:-:S07]  /*2a10*/  @P2 LEA.HI.X R7, R85, R7, R252, 0x1, P0 ;  /* 0x0000000755072211 */ /* 0x000fce00000f0cfc */
[----:B------:R-:W-:-:S04]  /*2a20*/  @P6 ISETP.GE.AND P0, PT, R25, c[0x0][0x1d4], PT ;  /* 0x0000750019006a0c */ /* 0x000fc80003f06270 */
[----:B------:R2:W-:Y:S01]  /*2a30*/  @P2 LDGSTS.E.BYPASS.LTC128B.128 [R84+0x6900], [R6.64], !P1 ;  /* 0x0690000006542fae */ /* 0x0005e2000c901d48 */
[----:B-----5:R-:W-:-:S04]  /*2a40*/  @P6 LEA R14, P5, R25, R4, 0x1 ;  /* 0x00000004190e6211 */ /* 0x020fc800078a08ff */
[-C--:B-1----:R-:W-:Y:S02]  /*2a50*/  @P6 LEA.HI.X R15, R25, R5.reuse, R26, 0x1, P5 ;  /* 0x00000005190f6211 */ /* 0x082fe400028f0c1a */
[----:B------:R-:W-:Y:S02]  /*2a60*/  ISETP.GE.AND P5, PT, R0, 0x31, PT ;  /* 0x000000310000780c */ /* 0x000fe40003fa6270 */
[C---:B------:R-:W-:Y:S01]  /*2a70*/  @P6 LEA R4, P2, R85.reuse, R4, 0x1 ;  /* 0x0000000455046211 */ /* 0x040fe200078408ff */
[----:B------:R1:W-:Y:S03]  /*2a80*/  @P6 LDGSTS.E.BYPASS.LTC128B.128 [R84+0x5100], [R14.64], !P0 ;  /* 0x051000000e546fae */ /* 0x0003e6000c101d48 */
[C---:B------:R-:W-:Y:S02]  /*2a90*/  @P6 LEA.HI.X R5, R85.reuse, R5, R252, 0x1, P2 ;  /* 0x0000000555056211 */ /* 0x040fe400010f0cfc */
[----:B------:R-:W-:-:S05]  /*2aa0*/  @P6 ISETP.GE.AND P2, PT, R85, c[0x0][0x1d4], PT ;  /* 0x0000750055006a0c */ /* 0x000fca0003f46270 */
[----:B--2---:R-:W-:-:S04]  /*2ab0*/  @P5 LEA R6, P1, R25, R13, 0x1 ;  /* 0x0000000d19065211 */ /* 0x004fc800078208ff */
[C---:B------:R-:W-:Y:S02]  /*2ac0*/  @P5 LEA.HI.X R7, R25.reuse, R12, R26, 0x1, P1 ;  /* 0x0000000c19075211 */ /* 0x040fe400008f0c1a */
[----:B------:R-:W-:Y:S02]  /*2ad0*/  @P5 ISETP.GE.AND P1, PT, R25, c[0x0][0x1d4], PT ;  /* 0x0000750019005a0c */ /* 0x000fe40003f26270 */
[----:B------:R2:W-:Y:S01]  /*2ae0*/  @P6 LDGSTS.E.BYPASS.LTC128B.128 [R84+0x7100], [R4.64], !P2 ;  /* 0x0710000004546fae */ /* 0x0005e2000d101d48 */
[----:B-1----:R-:W-:-:S10]  /*2af0*/  @P5 LEA R14, P0, R85, R13, 0x1 ;  /* 0x0000000d550e5211 */ /* 0x002fd400078008ff */
[----:B------:R2:W-:Y:S01]  /*2b00*/  @P5 LDGSTS.E.BYPASS.LTC128B.128 [R84+0x5900], [R6.64], !P1 ;  /* 0x0590000006545fae */ /* 0x0005e2000c901d48 */
[C---:B------:R-:W-:Y:S02]  /*2b10*/  @P5 LEA.HI.X R15, R85.reuse, R12, R252, 0x1, P0 ;  /* 0x0000000c550f5211 */ /* 0x040fe400000f0cfc */
[----:B------:R-:W-:-:S13]  /*2b20*/  @P5 ISETP.GE.AND P0, PT, R85, c[0x0][0x1d4], PT ;  /* 0x0000750055005a0c */ /* 0x000fda0003f06270 */
[----:B------:R1:W-:Y:S04]  /*2b30*/  @P5 LDGSTS.E.BYPASS.LTC128B.128 [R84+0x7900], [R14.64], !P0 ;  /* 0x079000000e545fae */ /* 0x0003e8000c101d48 */
[----:B------:R-:W0:Y:S01]  /*2b40*/  LDGDEPBAR ;  /* 0x00000000000079af */ /* 0x000e220000000000 */
[----:B------:R-:W-:-:S04]  /*2b50*/  DEPBAR.LE SB0, 0x1 ;  /* 0x000080400000791a */ /* 0x000fc80000000000 */
[----:B------:R-:W-:-:S04]  /*2b60*/  DEPBAR.LE SB0, 0x0 ;  /* 0x000080000000791a */ /* 0x000fc80000000000 */
[----:B------:R-:W-:Y:S01]  /*2b70*/  BAR.SYNC.DEFER_BLOCKING 0x0 ;  /* 0x0000000000007b1d */ /* 0x000fe20000010000 */
[----:B------:R-:W-:-:S04]  /*2b80*/  IMAD.WIDE.U32 R12, R21, c[0x0][0x208], RZ ;  /* 0x00008200150c7a25 */ /* 0x000fc800078e00ff */
[----:B------:R-:W-:Y:S02]  /*2b90*/  IMAD.IADD R13, R13, 0x1, R9 ;  /* 0x000000010d0d7824 */ /* 0x000fe400078e0209 */
[----:B------:R-:W-:Y:S02]  /*2ba0*/  IMAD R21, R8, c[0x0][0x218], RZ ;  /* 0x0000860008157a24 */ /* 0x000fe400078e02ff */
[----:B-1----:R-:W-:Y:S01]  /*2bb0*/  IMAD.WIDE.U32 R14, R20, c[0x0][0x210], RZ ;  /* 0x00008400140e7a25 */ /* 0x002fe200078e00ff */
[----:B------:R-:W-:Y:S04]  /*2bc0*/  LDSM.16.M88.4 R28, [R251+0x2000] ;  /* 0x00200000fb1c783b */ /* 0x000fe80000000200 */
[----:B--2---:R-:W1:Y:S04]  /*2bd0*/  LDSM.16.M88.4 R4, [R250+0x1800] ;  /* 0x00180000fa04783b */ /* 0x004e680000000200 */
[----:B------:R-:W2:Y:S01]  /*2be0*/  LDSM.16.M88.4 R88, [R251] ;  /* 0x00000000fb58783b */ /* 0x000ea20000000200 */
[----:B------:R-:W-:Y:S01]  /*2bf0*/  IMAD.WIDE.U32 R8, R18, c[0x0][0x218], R12 ;  /* 0x0000860012087a25 */ /* 0x000fe200078e000c */
[----:B------:R-:W-:-:S02]  /*2c00*/  R2P PR, R19, 0x6 ;  /* 0x0000000613007804 */ /* 0x000fc40000000000 */
[----:B------:R-:W-:Y:S01]  /*2c10*/  IADD3 R10, R15, R10, RZ ;  /* 0x0000000a0f0a7210 */ /* 0x000fe20007ffe0ff */
[----:B------:R-:W-:Y:S01]  /*2c20*/  IMAD R21, R18, c[0x0][0x21c], R21 ;  /* 0x0000870012157a24 */ /* 0x000fe200078e0215 */
[----:B------:R-:W-:Y:S01]  /*2c30*/  IADD3 R8, P0, R8, R14, RZ ;  /* 0x0000000e08087210 */ /* 0x000fe20007f1e0ff */
[----:B------:R-:W-:Y:S03]  /*2c40*/  LDSM.16.M88.4 R112, [R250] ;  /* 0x00000000fa70783b */ /* 0x000fe60000000200 */
[----:B------:R-:W-:Y:S01]  /*2c50*/  IADD3.X R21, R10, R9, R21, P0, !PT ;  /* 0x000000090a157210 */ /* 0x000fe200007fe415 */
[----:B------:R-:W-:Y:S01]  /*2c60*/  LDSM.16.M88.4 R68, [R250+0x800] ;  /* 0x00080000fa44783b */ /* 0x000fe20000000200 */
[----:B------:R-:W-:-:S03]  /*2c70*/  LEA R20, P0, R8, c[0x0][0x1f8], 0x1 ;  /* 0x00007e0008147a11 */ /* 0x000fc600078008ff */
[----:B------:R-:W-:Y:S01]  /*2c80*/  LDSM.16.M88.4 R120, [R250+0x1000] ;  /* 0x00100000fa78783b */ /* 0x000fe20000000200 */
[----:B------:R-:W-:-:S03]  /*2c90*/  LEA.HI.X R21, R8, c[0x0][0x1fc], R21, 0x1, P0 ;  /* 0x00007f0008157a11 */ /* 0x000fc600000f0c15 */
[----:B------:R-:W3:Y:S04]  /*2ca0*/  SHFL.IDX PT, R60, R20, RZ, 0x181f ;  /* 0x00181fff143c7589 */ /* 0x000ee800000e0000 */
[----:B------:R-:W4:Y:S04]  /*2cb0*/  SHFL.IDX PT, R36, R20, 0x1, 0x181f ;  /* 0x00381f0014247f89 */ /* 0x000f2800000e0000 */
[----:B------:R-:W5:Y:S04]  /*2cc0*/  SHFL.IDX PT, R23, R21, RZ, 0x181f ;  /* 0x00181fff15177589 */ /* 0x000f6800000e0000 */
[----:B------:R-:W-:Y:S04]  /*2cd0*/  SHFL.IDX PT, R24, R20, 0x2, 0x181f ;  /* 0x00581f0014187f89 */ /* 0x000fe800000e0000 */
[----:B------:R-:W5:Y:S01]  /*2ce0*/  SHFL.IDX PT, R22, R21, 0x1, 0x181f ;  /* 0x00381f0015167f89 */ /* 0x000f6200000e0000 */
[-C--:B-1----:R-:W-:Y:S03]  /*2cf0*/  HMMA.16816.F32.BF16 R32, R28, R4.reuse, RZ ;  /* 0x000000041c20723c */ /* 0x082fe600000418ff */
[----:B------:R-:W-:Y:S05]  /*2d00*/  SHFL.IDX PT, R20, R20, 0x3, 0x181f ;  /* 0x00781f0014147f89 */ /* 0x000fea00000e0000 */
[----:B--2---:R-:W-:Y:S01]  /*2d10*/  HMMA.16816.F32.BF16 R92, R88, R4, RZ ;  /* 0x00000004585c723c */ /* 0x004fe200000418ff */
[----:B------:R-:W1:Y:S04]  /*2d20*/  SHFL.IDX PT, R4, R21, 0x2, 0x181f ;  /* 0x00581f0015047f89 */ /* 0x000e6800000e0000 */
[----:B------:R-:W2:Y:S01]  /*2d30*/  SHFL.IDX PT, R21, R21, 0x3, 0x181f ;  /* 0x00781f0015157f89 */ /* 0x000ea200000e0000 */
[----:B---3--:R-:W-:-:S02]  /*2d40*/  IADD3 R62, P0, R60, R136, RZ ;  /* 0x000000883c3e7210 */ /* 0x008fc40007f1e0ff */
[----:B------:R-:W-:Y:S02]  /*2d50*/  @P1 IADD3 R242, R250, -0x20, RZ ;  /* 0xffffffe0faf21810 */ /* 0x000fe40007ffe0ff */
[----:B------:R-:W-:Y:S02]  /*2d60*/  IADD3 R60, P5, R60, R138, RZ ;  /* 0x0000008a3c3c7210 */ /* 0x000fe40007fbe0ff */
[C---:B----4-:R-:W-:Y:S02]  /*2d70*/  IADD3 R38, P1, R36.reuse, R136, RZ ;  /* 0x0000008824267210 */ /* 0x050fe40007f3e0ff */
[----:B------:R-:W-:Y:S01]  /*2d80*/  ISETP.GE.AND P6, PT, R25, c[0x0][0x1d4], PT ;  /* 0x0000750019007a0c */ /* 0x000fe20003fc6270 */
[----:B------:R-:W-:Y:S01]  /*2d90*/  STL [R1+0xb4], R18 ;  /* 0x0000b41201007387 */ /* 0x000fe20000100800 */
[C---:B-----5:R-:W-:Y:S02]  /*2da0*/  IADD3.X R63, R23.reuse, R67, RZ, P0, !PT ;  /* 0x00000043173f7210 */ /* 0x060fe400007fe4ff */
[----:B------:R-:W-:Y:S01]  /*2db0*/  IADD3 R36, P0, R36, R138, RZ ;  /* 0x0000008a24247210 */ /* 0x000fe20007f1e0ff */
[----:B------:R-:W-:Y:S01]  /*2dc0*/  IMAD.X R39, R22, 0x1, R67, P1 ;  /* 0x0000000116277824 */ /* 0x000fe200008e0643 */
[----:B------:R-:W-:Y:S01]  /*2dd0*/  IADD3.X R61, R23, R137, RZ, P5, !PT ;  /* 0x00000089173d7210 */ /* 0x000fe20002ffe4ff */
[----:B------:R-:W-:Y:S01]  /*2de0*/  HMMA.16816.F32.BF16 R108, R28, R112, RZ ;  /* 0x000000701c6c723c */ /* 0x000fe200000418ff */
[C---:B------:R-:W-:Y:S01]  /*2df0*/  IADD3 R26, P5, R24.reuse, R136, RZ ;  /* 0x00000088181a7210 */ /* 0x040fe20007fbe0ff */
[----:B------:R-:W-:Y:S01]  /*2e00*/  LDSM.16.M88.4 R16, [R249+0x2000] ;  /* 0x00200000f910783b */ /* 0x000fe20000000200 */
[----:B------:R-:W-:-:S02]  /*2e10*/  IADD3 R24, P1, R24, R138, RZ ;  /* 0x0000008a18187210 */ /* 0x000fc40007f3e0ff */
[----:B------:R-:W-:Y:S01]  /*2e20*/  IADD3.X R37, R22, R137, RZ, P0, !PT ;  /* 0x0000008916257210 */ /* 0x000fe200007fe4ff */
[----:B------:R-:W3:Y:S01]  /*2e30*/  LDSM.16.M88.4 R96, [R242] ;  /* 0x00000000f260783b */ /* 0x000ee20000000200 */
[----:B------:R-:W-:Y:S01]  /*2e40*/  ISETP.LT.OR P0, PT, R0, 0x1, P6 ;  /* 0x000000010000780c */ /* 0x000fe20003701670 */
[C---:B-1----:R-:W-:Y:S01]  /*2e50*/  IMAD.X R25, R4.reuse, 0x1, R137, P1 ;  /* 0x0000000104197824 */ /* 0x042fe200008e0689 */
[-C--:B------:R-:W-:Y:S01]  /*2e60*/  IADD3.X R27, R4, R67.reuse, RZ, P5, !PT ;  /* 0x00000043041b7210 */ /* 0x080fe20002ffe4ff */
[C---:B------:R-:W-:Y:S01]  /*2e70*/  HMMA.16816.F32.BF16 R76, R28.reuse, R68, RZ ;  /* 0x000000441c4c723c */ /* 0x040fe200000418ff */
[----:B------:R-:W-:Y:S01]  /*2e80*/  IADD3 R22, P5, R20, R136, RZ ;  /* 0x0000008814167210 */ /* 0x000fe20007fbe0ff */
[----:B------:R-:W1:Y:S01]  /*2e90*/  LDSM.16.M88.4 R40, [R242+0x800] ;  /* 0x00080000f228783b */ /* 0x000e620000000200 */
[----:B------:R-:W-:Y:S02]  /*2ea0*/  ISETP.GE.AND P1, PT, R85, c[0x0][0x1d4], PT ;  /* 0x0000750055007a0c */ /* 0x000fe40003f26270 */
[----:B--2---:R-:W-:Y:S01]  /*2eb0*/  IADD3.X R23, R21, R67, RZ, P5, !PT ;  /* 0x0000004315177210 */ /* 0x004fe20002ffe4ff */
[----:B------:R-:W-:Y:S01]  /*2ec0*/  STL.64 [R1+0xd0], R140 ;  /* 0x0000d08c01007387 */ /* 0x000fe20000100a00 */
[----:B------:R-:W-:Y:S01]  /*2ed0*/  ISETP.LT.OR P5, PT, R0, 0x1, P1 ;  /* 0x000000010000780c */ /* 0x000fe20000fa1670 */
[C---:B------:R-:W-:Y:S02]  /*2ee0*/  HMMA.16816.F32.BF16 R48, R28.reuse, R120, RZ ;  /* 0x000000781c30723c */ /* 0x040fe400000418ff */
[----:B------:R-:W-:Y:S04]  /*2ef0*/  STL [R1+0xa0], R139 ;  /* 0x0000a08b01007387 */ /* 0x000fe80000100800 */
[----:B------:R-:W-:Y:S02]  /*2f00*/  STL.64 [R1+0xc8], R14 ;  /* 0x0000c80e01007387 */ /* 0x000fe40000100a00 */
[C---:B------:R-:W-:Y:S02]  /*2f10*/  HMMA.16816.F32.BF16 R116, R28.reuse, R114, RZ ;  /* 0x000000721c74723c */ /* 0x040fe400000418ff */
[----:B------:R-:W-:Y:S04]  /*2f20*/  STL [R1+0x9c], R10 ;  /* 0x00009c0a01007387 */ /* 0x000fe80000100800 */
[----:B------:R-:W2:Y:S02]  /*2f30*/  LDSM.16.M88.4 R12, [R242+0x1000] ;  /* 0x00100000f20c783b */ /* 0x000ea40000000200 */
[C---:B------:R-:W-:Y:S02]  /*2f40*/  HMMA.16816.F32.BF16 R72, R28.reuse, R70, RZ ;  /* 0x000000461c48723c */ /* 0x040fe400000418ff */
[----:B------:R-:W4:Y:S06]  /*2f50*/  LDSM.16.M88.4 R8, [R242+0x1800] ;  /* 0x00180000f208783b */ /* 0x000f2c0000000200 */
[----:B------:R-:W-:Y:S08]  /*2f60*/  HMMA.16816.F32.BF16 R44, R28, R122, RZ ;  /* 0x0000007a1c2c723c */ /* 0x000ff000000418ff */
[C---:B------:R-:W-:Y:S08]  /*2f70*/  HMMA.16816.F32.BF16 R56, R88.reuse, R112, RZ ;  /* 0x000000705838723c */ /* 0x040ff000000418ff */
[C---:B------:R-:W-:Y:S08]  /*2f80*/  HMMA.16816.F32.BF16 R80, R88.reuse, R68, RZ ;  /* 0x000000445850723c */ /* 0x040ff000000418ff */
[C---:B------:R-:W-:Y:S01]  /*2f90*/  HMMA.16816.F32.BF16 R52, R88.reuse, R120, RZ ;  /* 0x000000785834723c */ /* 0x040fe200000418ff */
[----:B------:R-:W-:Y:S01]  /*2fa0*/  IADD3 R239, R242, 0x2000, RZ ;  /* 0x00002000f2ef7810 */ /* 0x000fe20007ffe0ff */
[----:B------:R-:W5:Y:S06]  /*2fb0*/  LDL R146, [R1+0xa8] ;  /* 0x0000a80001927983 */ /* 0x000f6c0000100800 */
[C---:B------:R-:W-:Y:S08]  /*2fc0*/  HMMA.16816.F32.BF16 R112, R88.reuse, R114, RZ ;  /* 0x000000725870723c */ /* 0x040ff000000418ff */
[C---:B------:R-:W-:Y:S08]  /*2fd0*/  HMMA.16816.F32.BF16 R68, R88.reuse, R70, RZ ;  /* 0x000000465844723c */ /* 0x040ff000000418ff */
[----:B------:R-:W-:Y:S08]  /*2fe0*/  HMMA.16816.F32.BF16 R120, R88, R122, RZ ;  /* 0x0000007a5878723c */ /* 0x000ff000000418ff */
[-C--:B------:R-:W-:Y:S08]  /*2ff0*/  HMMA.16816.F32.BF16 R28, R28, R6.reuse, RZ ;  /* 0x000000061c1c723c */ /* 0x080ff000000418ff */
[----:B------:R-:W-:Y:S01]  /*3000*/  HMMA.16816.F32.BF16 R88, R88, R6, RZ ;  /* 0x000000065858723c */ /* 0x000fe200000418ff */
[----:B------:R-:W1:Y:S04]  /*3010*/  LDSM.16.M88.4 R4, [R249] ;  /* 0x00000000f904783b */ /* 0x000e680000000200 */
[----:B------:R-:W-:Y:S01]  /*3020*/  @!PT LDS RZ, [RZ] ;  /* 0x00000000fffff984 */ /* 0x000fe20000000800 */
[----:B------:R-:W-:Y:S01]  /*3030*/  @!PT LDS RZ, [RZ] ;  /* 0x00000000fffff984 */ /* 0x000fe20000000800 */
[----:B------:R-:W-:Y:S01]  /*3040*/  @!PT LDS RZ, [RZ] ;  /* 0x00000000fffff984 */ /* 0x000fe20000000800 */
[----:B------:R1:W-:Y:S01]  /*3050*/  LDGSTS.E.BYPASS.LTC128B.128 [R84+0x100], [R62.64], !P0 ;  /* 0x001000003e547fae */ /* 0x0003e2000c101d48 */
[----:B------:R-:W-:-:S03]  /*3060*/  ISETP.LT.OR P0, PT, R0, 0x11, P6 ;  /* 0x000000110000780c */ /* 0x000fc60003701670 */
[----:B------:R1:W-:Y:S01]  /*3070*/  LDGSTS.E.BYPASS.LTC128B.128 [R84+0x2100], [R60.64], !P5 ;  /* 0x021000003c547fae */ /* 0x0003e2000e901d48 */
[----:B------:R-:W-:-:S09]  /*3080*/  ISETP.LT.OR P5, PT, R0, 0x11, P1 ;  /* 0x000000110000780c */ /* 0x000fd20000fa1670 */
[----:B------:R1:W-:Y:S01]  /*3090*/  LDGSTS.E.BYPASS.LTC128B.128 [R84+0x900], [R38.64], !P0 ;  /* 0x0090000026547fae */ /* 0x0003e2000c101d48 */
[----:B------:R-:W-:-:S03]  /*30a0*/  ISETP.LT.OR P0, PT, R0, 0x21, P6 ;  /* 0x000000210000780c */ /* 0x000fc60003701670 */
[----:B------:R1:W-:Y:S01]  /*30b0*/  LDGSTS.E.BYPASS.LTC128B.128 [R84+0x2900], [R36.64], !P5 ;  /* 0x0290000024547fae */ /* 0x0003e2000e901d48 */
[C---:B------:R-:W-:Y:S02]  /*30c0*/  ISETP.LT.OR P5, PT, R0.reuse, 0x31, P6 ;  /* 0x000000310000780c */ /* 0x040fe400037a1670 */
[C---:B------:R-:W-:Y:S02]  /*30d0*/  ISETP.LT.OR P6, PT, R0.reuse, 0x21, P1 ;  /* 0x000000210000780c */ /* 0x040fe40000fc1670 */
[----:B------:R-:W-:Y:S02]  /*30e0*/  ISETP.LT.OR P1, PT, R0, 0x31, P1 ;  /* 0x000000310000780c */ /* 0x000fe40000f21670 */
[----:B------:R-:W-:-:S03]  /*30f0*/  MOV R0, 0x40 ;  /* 0x0000004000007802 */ /* 0x000fc60000000f00 */
[----:B------:R4:W-:Y:S01]  /*3100*/  LDGSTS.E.BYPASS.LTC128B.128 [R84+0x1100], [R26.64], !P0 ;  /* 0x011000001a547fae */ /* 0x0009e2000c101d48 */
[----:B------:R-:W-:Y:S02]  /*3110*/  IADD3 R20, P0, R20, R138, RZ ;  /* 0x0000008a14147210 */ /* 0x000fe40007f1e0ff */
[----:B------:R-:W-:-:S03]  /*3120*/  SEL R0, R0, 0xffffffc0, !P2 ;  /* 0xffffffc000007807 */ /* 0x000fc60005000000 */
[----:B------:R-:W-:Y:S01]  /*3130*/  IMAD.X R21, R21, 0x1, R137, P0 ;  /* 0x0000000115157824 */ /* 0x000fe200000e0689 */
[-C--:B------:R-:W-:Y:S01]  /*3140*/  IADD3 R241, R250, R0.reuse, RZ ;  /* 0x00000000faf17210 */ /* 0x080fe20007ffe0ff */
[----:B------:R4:W-:Y:S01]  /*3150*/  LDGSTS.E.BYPASS.LTC128B.128 [R84+0x3100], [R24.64], !P6 ;  /* 0x0310000018547fae */ /* 0x0009e2000f101d48 */
[C---:B---3--:R-:W-:Y:S03]  /*3160*/  HMMA.16816.F32.BF16 R108, R16.reuse, R96, R108 ;  /* 0x00000060106c723c */ /* 0x048fe6000004186c */
[----:B------:R3:W-:Y:S04]  /*3170*/  LDGSTS.E.BYPASS.LTC128B.128 [R84+0x1900], [R22.64], !P5 ;  /* 0x0190000016547fae */ /* 0x0007e8000e901d48 */
[----:B------:R3:W-:Y:S01]  /*3180*/  LDGSTS.E.BYPASS.LTC128B.128 [R84+0x3900], [R20.64], !P1 ;  /* 0x0390000014547fae */ /* 0x0007e2000c901d48 */
[C---:B-1----:R-:W-:Y:S08]  /*3190*/  HMMA.16816.F32.BF16 R76, R16.reuse, R40, R76 ;  /* 0x00000028104c723c */ /* 0x042ff0000004184c */
[C---:B--2---:R-:W-:Y:S08]  /*31a0*/  HMMA.16816.F32.BF16 R48, R16.reuse, R12, R48 ;  /* 0x0000000c1030723c */ /* 0x044ff00000041830 */
[C---:B----4-:R-:W-:Y:S08]  /*31b0*/  HMMA.16816.F32.BF16 R32, R16.reuse, R8, R32 ;  /* 0x000000081020723c */ /* 0x050ff00000041820 */
[C---:B------:R-:W-:Y:S08]  /*31c0*/  HMMA.16816.F32.BF16 R116, R16.reuse, R98, R116 ;  /* 0x000000621074723c */ /* 0x040ff00000041874 */
[C---:B------:R-:W-:Y:S01]  /*31d0*/  HMMA.16816.F32.BF16 R72, R16.reuse, R42, R72 ;  /* 0x0000002a1048723c */ /* 0x040fe20000041848 */
[----:B---3--:R-:W-:Y:S07]  /*31e0*/  LDSM.16.M88.4 R84, [R241] ;  /* 0x00000000f154783b */ /* 0x008fee0000000200 */
[C---:B------:R-:W-:Y:S08]  /*31f0*/  HMMA.16816.F32.BF16 R44, R16.reuse, R14, R44 ;  /* 0x0000000e102c723c */ /* 0x040ff0000004182c */
[----:B------:R-:W-:Y:S01]  /*3200*/  HMMA.16816.F32.BF16 R28, R16, R10, R28 ;  /* 0x0000000a101c723c */ /* 0x000fe2000004181c */
[----:B------:R-:W1:Y:S01]  /*3210*/  LDSM.16.M88.4 R16, [R248] ;  /* 0x00000000f810783b */ /* 0x000e620000000200 */
[----:B------:R-:W-:-:S03]  /*3220*/  IADD3 R238, R239, R0, RZ ;  /* 0x00000000efee7210 */ /* 0x000fc60007ffe0ff */
[----:B------:R-:W-:Y:S03]  /*3230*/  LDSM.16.M88.4 R100, [R247] ;  /* 0x00000000f764783b */ /* 0x000fe60000000200 */
[C---:B------:R-:W-:Y:S01]  /*3240*/  HMMA.16816.F32.BF16 R56, R4.reuse, R96, R56 ;  /* 0x000000600438723c */ /* 0x040fe20000041838 */
[----:B------:R-:W-:Y:S04]  /*3250*/  LDSM.16.M88.4 R60, [R248+0x2000] ;  /* 0x00200000f83c783b */ /* 0x000fe80000000200 */
[----:B------:R-:W-:Y:S03]  /*3260*/  LDSM.16.M88.4 R24, [R241+0x1000] ;  /* 0x00100000f118783b */ /* 0x000fe60000000200 */
[C---:B------:R-:W-:Y:S01]  /*3270*/  HMMA.16816.F32.BF16 R52, R4.reuse, R12, R52 ;  /* 0x0000000c0434723c */ /* 0x040fe20000041834 */
[----:B------:R-:W-:Y:S04]  /*3280*/  LDSM.16.M88.4 R132, [R250+0x2000] ;  /* 0x00200000fa84783b */ /* 0x000fe80000000200 */
[----:B------:R-:W-:Y:S03]  /*3290*/  LDSM.16.M88.4 R36, [R241+0x800] ;  /* 0x00080000f124783b */ /* 0x000fe60000000200 */
[C---:B------:R-:W-:Y:S01]  /*32a0*/  HMMA.16816.F32.BF16 R120, R4.reuse, R14, R120 ;  /* 0x0000000e0478723c */ /* 0x040fe20000041878 */
[----:B------:R-:W2:Y:S04]  /*32b0*/  LDSM.16.M88.4 R12, [R238+-0x2000] ;  /* 0xffe00000ee0c783b */ /* 0x000ea80000000200 */
[----:B------:R-:W-:Y:S03]  /*32c0*/  LDSM.16.M88.4 R20, [R241+0x1800] ;  /* 0x00180000f114783b */ /* 0x000fe60000000200 */
[----:B------:R-:W-:Y:S01]  /*32d0*/  HMMA.16816.F32.BF16 R80, R4, R40, R80 ;  /* 0x000000280450723c */ /* 0x000fe20000041850 */
[----:B------:R-:W-:Y:S04]  /*32e0*/  LDSM.16.M88.4 R128, [R239] ;  /* 0x00000000ef80783b */ /* 0x000fe80000000200 */
[----:B------:R-:W-:Y:S03]  /*32f0*/  LDSM.16.M88.4 R124, [R238+-0x1000] ;  /* 0xfff00000ee7c783b */ /* 0x000fe60000000200 */
[----:B-1----:R-:W-:Y:S01]  /*3300*/  HMMA.16816.F32.BF16 R56, R16, R84, R56 ;  /* 0x000000541038723c */ /* 0x002fe20000041838 */
[----:B------:R-:W-:Y:S01]  /*3310*/  LDSM.16.M88.4 R104, [R241+0x2000] ;  /* 0x00200000f168783b */ /* 0x000fe20000000200 */
[----:B------:R-:W-:-:S02]  /*3320*/  IADD3 R235, R242, 0x2800, RZ ;  /* 0x00002800f2eb7810 */ /* 0x000fc40007ffe0ff */
[----:B------:R-:W-:Y:S01]  /*3330*/  IADD3 R236, R242, 0x3000, RZ ;  /* 0x00003000f2ec7810 */ /* 0x000fe20007ffe0ff */
[----:B------:R-:W0:Y:S03]  /*3340*/  LDGDEPBAR ;  /* 0x00000000000079af */ /* 0x000e260000000000 */
[C---:B------:R-:W-:Y:S01]  /*3350*/  HMMA.16816.F32.BF16 R68, R4.reuse, R42, R68 ;  /* 0x0000002a0444723c */ /* 0x040fe20000041844 */
[----:B------:R-:W1:Y:S07]  /*3360*/  LDSM.16.M88.4 R40, [R251+0x4000] ;  /* 0x00400000fb28783b */ /* 0x000e6e0000000200 */
[----:B------:R-:W-:Y:S01]  /*3370*/  HMMA.16816.F32.BF16 R112, R4, R98, R112 ;  /* 0x000000620470723c */ /* 0x000fe20000041870 */
[----:B------:R-:W-:Y:S07]  /*3380*/  LDSM.16.M88.4 R96, [R238+-0x800] ;  /* 0xfff80000ee60783b */ /* 0x000fee0000000200 */
[----:B--2---:R-:W-:Y:S08]  /*3390*/  HMMA.16816.F32.BF16 R56, R100, R12, R56 ;  /* 0x0000000c6438723c */ /* 0x004ff00000041838 */
[C---:B------:R-:W-:Y:S08]  /*33a0*/  HMMA.16816.F32.BF16 R92, R4.reuse, R8, R92 ;  /* 0x00000008045c723c */ /* 0x040ff0000004185c */
[----:B------:R-:W-:Y:S01]  /*33b0*/  HMMA.16816.F32.BF16 R88, R4, R10, R88 ;  /* 0x0000000a0458723c */ /* 0x000fe20000041858 */
[----:B------:R-:W-:Y:S04]  /*33c0*/  LDSM.16.M88.4 R8, [R247+0x2000] ;  /* 0x00200000f708783b */ /* 0x000fe80000000200 */
[----:B------:R-:W-:Y:S03]  /*33d0*/  LDSM.16.M88.4 R4, [R238+-0x1800] ;  /* 0xffe80000ee04783b */ /* 0x000fe60000000200 */
[C---:B------:R-:W-:Y:S08]  /*33e0*/  HMMA.16816.F32.BF16 R48, R60.reuse, R24, R48 ;  /* 0x000000183c30723c */ /* 0x040ff00000041830 */
[----:B------:R-:W-:Y:S08]  /*33f0*/  HMMA.16816.F32.BF16 R44, R60, R26, R44 ;  /* 0x0000001a3c2c723c */ /* 0x000ff0000004182c */
[C---:B------:R-:W-:Y:S08]  /*3400*/  HMMA.16816.F32.BF16 R52, R16.reuse, R24, R52 ;  /* 0x000000181034723c */ /* 0x040ff00000041834 */
[----:B------:R-:W-:Y:S01]  /*3410*/  HMMA.16816.F32.BF16 R120, R16, R26, R120 ;  /* 0x0000001a1078723c */ /* 0x000fe20000041878 */
[----:B------:R-:W2:Y:S07]  /*3420*/  LDSM.16.M88.4 R24, [R249+0x4000] ;  /* 0x00400000f918783b */ /* 0x000eae0000000200 */
[----:B-1----:R-:W-:Y:S08]  /*3430*/  HMMA.16816.F32.BF16 R56, R40, R132, R56 ;  /* 0x000000842838723c */ /* 0x002ff00000041838 */
[C---:B------:R-:W-:Y:S08]  /*3440*/  HMMA.16816.F32.BF16 R108, R60.reuse, R84, R108 ;  /* 0x000000543c6c723c */ /* 0x040ff0000004186c */
[-C--:B------:R-:W-:Y:S08]  /*3450*/  HMMA.16816.F32.BF16 R116, R60, R86.reuse, R116 ;  /* 0x000000563c74723c */ /* 0x080ff00000041874 */
[----:B------:R-:W-:Y:S01]  /*3460*/  HMMA.16816.F32.BF16 R112, R16, R86, R112 ;  /* 0x000000561070723c */ /* 0x000fe20000041870 */
[----:B------:R-:W-:Y:S07]  /*3470*/  LDSM.16.M88.4 R84, [R250+0x2800] ;  /* 0x00280000fa54783b */ /* 0x000fee0000000200 */
[C---:B------:R-:W-:Y:S08]  /*3480*/  HMMA.16816.F32.BF16 R76, R60.reuse, R36, R76 ;  /* 0x000000243c4c723c */ /* 0x040ff0000004184c */
[C---:B------:R-:W-:Y:S08]  /*3490*/  HMMA.16816.F32.BF16 R32, R60.reuse, R20, R32 ;  /* 0x000000143c20723c */ /* 0x040ff00000041820 */
[C---:B------:R-:W-:Y:S08]  /*34a0*/  HMMA.16816.F32.BF16 R72, R60.reuse, R38, R72 ;  /* 0x000000263c48723c */ /* 0x040ff00000041848 */
[----:B------:R-:W-:Y:S01]  /*34b0*/  HMMA.16816.F32.BF16 R28, R60, R22, R28 ;  /* 0x000000163c1c723c */ /* 0x000fe2000004181c */
[----:B------:R-:W-:Y:S07]  /*34c0*/  LDSM.16.M88.4 R60, [R238] ;  /* 0x00000000ee3c783b */ /* 0x000fee0000000200 */
[C---:B------:R-:W-:Y:S08]  /*34d0*/  HMMA.16816.F32.BF16 R80, R16.reuse, R36, R80 ;  /* 0x000000241050723c */ /* 0x040ff00000041850 */
[C---:B------:R-:W-:Y:S01]  /*34e0*/  HMMA.16816.F32.BF16 R68, R16.reuse, R38, R68 ;  /* 0x000000261044723c */ /* 0x040fe20000041844 */
[----:B------:R-:W-:Y:S07]  /*34f0*/  LDSM.16.M88.4 R36, [R251+0x6000] ;  /* 0x00600000fb24783b */ /* 0x000fee0000000200 */
[C---:B------:R-:W-:Y:S08]  /*3500*/  HMMA.16816.F32.BF16 R92, R16.reuse, R20, R92 ;  /* 0x00000014105c723c */ /* 0x040ff0000004185c */
[----:B------:R-:W-:Y:S01]  /*3510*/  HMMA.16816.F32.BF16 R88, R16, R22, R88 ;  /* 0x000000161058723c */ /* 0x000fe20000041858 */
[----:B------:R-:W1:Y:S04]  /*3520*/  LDSM.16.M88.4 R16, [R248+0x4000] ;  /* 0x00400000f810783b */ /* 0x000e680000000200 */
[----:B------:R-:W-:Y:S03]  /*3530*/  LDSM.16.M88.4 R20, [R249+0x6000] ;  /* 0x00600000f914783b */ /* 0x000fe60000000200 */
[----:B--2---:R-:W-:Y:S08]  /*3540*/  HMMA.16816.F32.BF16 R56, R24, R128, R56 ;  /* 0x000000801838723c */ /* 0x004ff00000041838 */
[C---:B------:R-:W-:Y:S08]  /*3550*/  HMMA.16816.F32.BF16 R108, R8.reuse, R12, R108 ;  /* 0x0000000c086c723c */ /* 0x040ff0000004186c */
[-C--:B------:R-:W-:Y:S08]  /*3560*/  HMMA.16816.F32.BF16 R116, R8, R14.reuse, R116 ;  /* 0x0000000e0874723c */ /* 0x080ff00000041874 */
[----:B------:R-:W-:Y:S01]  /*3570*/  HMMA.16816.F32.BF16 R112, R100, R14, R112 ;  /* 0x0000000e6470723c */ /* 0x000fe20000041870 */
[----:B------:R-:W-:Y:S07]  /*3580*/  LDSM.16.M88.4 R12, [R248+0x6000] ;  /* 0x00600000f80c783b */ /* 0x000fee0000000200 */
[C---:B------:R-:W-:Y:S08]  /*3590*/  HMMA.16816.F32.BF16 R76, R8.reuse, R4, R76 ;  /* 0x00000004084c723c */ /* 0x040ff0000004184c */
[C---:B------:R-:W-:Y:S08]  /*35a0*/  HMMA.16816.F32.BF16 R72, R8.reuse, R6, R72 ;  /* 0x000000060848723c */ /* 0x040ff00000041848 */
[C---:B------:R-:W-:Y:S08]  /*35b0*/  HMMA.16816.F32.BF16 R48, R8.reuse, R124, R48 ;  /* 0x0000007c0830723c */ /* 0x040ff00000041830 */
[C---:B------:R-:W-:Y:S08]  /*35c0*/  HMMA.16816.F32.BF16 R44, R8.reuse, R126, R44 ;  /* 0x0000007e082c723c */ /* 0x040ff0000004182c */
[C---:B------:R-:W-:Y:S08]  /*35d0*/  HMMA.16816.F32.BF16 R32, R8.reuse, R96, R32 ;  /* 0x000000600820723c */ /* 0x040ff00000041820 */
[----:B------:R-:W-:Y:S01]  /*35e0*/  HMMA.16816.F32.BF16 R28, R8, R98, R28 ;  /* 0x00000062081c723c */ /* 0x000fe2000004181c */
[----:B------:R-:W2:Y:S07]  /*35f0*/  LDSM.16.M88.4 R8, [R247+0x4000] ;  /* 0x00400000f708783b */ /* 0x000eae0000000200 */
[----:B-1----:R-:W-:Y:S08]  /*3600*/  HMMA.16816.F32.BF16 R56, R16, R104, R56 ;  /* 0x000000681038723c */ /* 0x002ff00000041838 */
[----:B------:R-:W-:Y:S08]  /*3610*/  HMMA.16816.F32.BF16 R108, R36, R132, R108 ;  /* 0x00000084246c723c */ /* 0x000ff0000004186c */
[-C--:B------:R-:W-:Y:S08]  /*3620*/  HMMA.16816.F32.BF16 R112, R40, R134.reuse, R112 ;  /* 0x000000862870723c */ /* 0x080ff00000041870 */
[----:B------:R-:W-:Y:S08]  /*3630*/  HMMA.16816.F32.BF16 R116, R36, R134, R116 ;  /* 0x000000862474723c */ /* 0x000ff00000041874 */
[C---:B------:R-:W-:Y:S08]  /*3640*/  HMMA.16816.F32.BF16 R80, R100.reuse, R4, R80 ;  /* 0x000000046450723c */ /* 0x040ff00000041850 */
[C---:B------:R-:W-:Y:S01]  /*3650*/  HMMA.16816.F32.BF16 R68, R100.reuse, R6, R68 ;  /* 0x000000066444723c */ /* 0x040fe20000041844 */
[----:B------:R-:W-:Y:S07]  /*3660*/  LDSM.16.M88.4 R4, [R240+0x6000] ;  /* 0x00600000f004783b */ /* 0x000fee0000000200 */
[C---:B------:R-:W-:Y:S08]  /*3670*/  HMMA.16816.F32.BF16 R52, R100.reuse, R124, R52 ;  /* 0x0000007c6434723c */ /* 0x040ff00000041834 */
[----:B------:R-:W-:Y:S08]  /*3680*/  HMMA.16816.F32.BF16 R120, R100, R126, R120 ;  /* 0x0000007e6478723c */ /* 0x000ff00000041878 */
[----:B--2---:R-:W-:Y:S01]  /*3690*/  HMMA.16816.F32.BF16 R124, R8, R60, R56 ;  /* 0x0000003c087c723c */ /* 0x004fe20000041838 */
[----:B------:R-:W1:Y:S07]  /*36a0*/  LDSM.16.M88.4 R56, [R235] ;  /* 0x00000000eb38783b */ /* 0x000e6e0000000200 */
[----:B------:R-:W-:Y:S08]  /*36b0*/  HMMA.16816.F32.BF16 R108, R20, R128, R108 ;  /* 0x00000080146c723c */ /* 0x000ff0000004186c */
[-C--:B------:R-:W-:Y:S08]  /*36c0*/  HMMA.16816.F32.BF16 R112, R24, R130.reuse, R112 ;  /* 0x000000821870723c */ /* 0x080ff00000041870 */
[----:B------:R-:W-:Y:S08]  /*36d0*/  HMMA.16816.F32.BF16 R116, R20, R130, R116 ;  /* 0x000000821474723c */ /* 0x000ff00000041874 */
[-C--:B------:R-:W-:Y:S08]  /*36e0*/  HMMA.16816.F32.BF16 R80, R40, R84.reuse, R80 ;  /* 0x000000542850723c */ /* 0x080ff00000041850 */
[----:B------:R-:W-:Y:S08]  /*36f0*/  HMMA.16816.F32.BF16 R76, R36, R84, R76 ;  /* 0x00000054244c723c */ /* 0x000ff0000004184c */
[-C--:B------:R-:W-:Y:S08]  /*3700*/  HMMA.16816.F32.BF16 R68, R40, R86.reuse, R68 ;  /* 0x000000562844723c */ /* 0x080ff00000041844 */
[----:B------:R-:W-:Y:S01]  /*3710*/  HMMA.16816.F32.BF16 R72, R36, R86, R72 ;  /* 0x000000562448723c */ /* 0x000fe20000041848 */
[----:B------:R-:W-:Y:S07]  /*3720*/  LDSM.16.M88.4 R84, [R236] ;  /* 0x00000000ec54783b */ /* 0x000fee0000000200 */
[C---:B------:R-:W-:Y:S08]  /*3730*/  HMMA.16816.F32.BF16 R92, R100.reuse, R96, R92 ;  /* 0x00000060645c723c */ /* 0x040ff0000004185c */
[----:B------:R-:W-:Y:S01]  /*3740*/  HMMA.16816.F32.BF16 R88, R100, R98, R88 ;  /* 0x000000626458723c */ /* 0x000fe20000041858 */
[----:B------:R-:W2:Y:S07]  /*3750*/  LDSM.16.M88.4 R96, [R241+0x2800] ;  /* 0x00280000f160783b */ /* 0x000eae0000000200 */
[----:B------:R-:W-:Y:S08]  /*3760*/  HMMA.16816.F32.BF16 R108, R12, R104, R108 ;  /* 0x000000680c6c723c */ /* 0x000ff0000004186c */
[-C--:B------:R-:W-:Y:S08]  /*3770*/  HMMA.16816.F32.BF16 R112, R16, R106.reuse, R112 ;  /* 0x0000006a1070723c */ /* 0x080ff00000041870 */
[----:B------:R-:W-:Y:S08]  /*3780*/  HMMA.16816.F32.BF16 R116, R12, R106, R116 ;  /* 0x0000006a0c74723c */ /* 0x000ff00000041874 */
[-C--:B-1----:R-:W-:Y:S08]  /*3790*/  HMMA.16816.F32.BF16 R80, R24, R56.reuse, R80 ;  /* 0x000000381850723c */ /* 0x082ff00000041850 */
[----:B------:R-:W-:Y:S01]  /*37a0*/  HMMA.16816.F32.BF16 R100, R20, R56, R76 ;  /* 0x000000381464723c */ /* 0x000fe2000004184c */
[----:B------:R-:W1:Y:S07]  /*37b0*/  LDSM.16.M88.4 R76, [R238+0x800] ;  /* 0x00080000ee4c783b */ /* 0x000e6e0000000200 */
[-C--:B------:R-:W-:Y:S08]  /*37c0*/  HMMA.16816.F32.BF16 R68, R24, R58.reuse, R68 ;  /* 0x0000003a1844723c */ /* 0x080ff00000041844 */
[----:B------:R-:W-:Y:S01]  /*37d0*/  HMMA.16816.F32.BF16 R72, R20, R58, R72 ;  /* 0x0000003a1448723c */ /* 0x000fe20000041848 */
[----:B------:R-:W-:Y:S07]  /*37e0*/  LDSM.16.M88.4 R56, [R241+0x3000] ;  /* 0x00300000f138783b */ /* 0x000fee0000000200 */
[----:B------:R-:W-:Y:S08]  /*37f0*/  HMMA.16816.F32.BF16 R108, R4, R60, R108 ;  /* 0x0000003c046c723c */ /* 0x000ff0000004186c */
[-C--:B------:R-:W-:Y:S08]  /*3800*/  HMMA.16816.F32.BF16 R112, R8, R62.reuse, R112 ;  /* 0x0000003e0870723c */ /* 0x080ff00000041870 */
[----:B------:R-:W-:Y:S01]  /*3810*/  HMMA.16816.F32.BF16 R116, R4, R62, R116 ;  /* 0x0000003e0474723c */ /* 0x000fe20000041874 */
[----:B------:R-:W3:Y:S07]  /*3820*/  LDSM.16.M88.4 R60, [R250+0x3000] ;  /* 0x00300000fa3c783b */ /* 0x000eee0000000200 */
[-C--:B--2---:R-:W-:Y:S08]  /*3830*/  HMMA.16816.F32.BF16 R80, R16, R96.reuse, R80 ;  /* 0x000000601050723c */ /* 0x084ff00000041850 */
[----:B------:R-:W-:Y:S08]  /*3840*/  HMMA.16816.F32.BF16 R100, R12, R96, R100 ;  /* 0x000000600c64723c */ /* 0x000ff00000041864 */
[-C--:B------:R-:W-:Y:S08]  /*3850*/  HMMA.16816.F32.BF16 R68, R16, R98.reuse, R68 ;  /* 0x000000621044723c */ /* 0x080ff00000041844 */
[----:B------:R-:W-:Y:S08]  /*3860*/  HMMA.16816.F32.BF16 R72, R12, R98, R72 ;  /* 0x000000620c48723c */ /* 0x000ff00000041848 */
[----:B-1----:R-:W-:Y:S08]  /*3870*/  HMMA.16816.F32.BF16 R80, R8, R76, R80 ;  /* 0x0000004c0850723c */ /* 0x002ff00000041850 */
[-C--:B---3--:R-:W-:Y:S08]  /*3880*/  HMMA.16816.F32.BF16 R52, R40, R60.reuse, R52 ;  /* 0x0000003c2834723c */ /* 0x088ff00000041834 */
[----:B------:R-:W-:Y:S08]  /*3890*/  HMMA.16816.F32.BF16 R48, R36, R60, R48 ;  /* 0x0000003c2430723c */ /* 0x000ff00000041830 */
[----:B------:R-:W-:Y:S08]  /*38a0*/  HMMA.16816.F32.BF16 R100, R4, R76, R100 ;  /* 0x0000004c0464723c */ /* 0x000ff00000041864 */
[-C--:B------:R-:W-:Y:S08]  /*38b0*/  HMMA.16816.F32.BF16 R68, R8, R78.reuse, R68 ;  /* 0x0000004e0844723c */ /* 0x080ff00000041844 */
[----:B------:R-:W-:Y:S01]  /*38c0*/  HMMA.16816.F32.BF16 R72, R4, R78, R72 ;  /* 0x0000004e0448723c */ /* 0x000fe20000041848 */
[----:B------:R-:W1:Y:S01]  /*38d0*/  LDSM.16.M88.4 R76, [R250+0x3800] ;  /* 0x00380000fa4c783b */ /* 0x000e620000000200 */
[----:B------:R-:W-:-:S02]  /*38e0*/  FMUL.FTZ R80, R80, c[0x0][0x320] ;  /* 0x0000c80050507a20 */ /* 0x000fc40000410000 */
[----:B------:R-:W-:Y:S02]  /*38f0*/  FMUL.FTZ R81, R81, c[0x0][0x320] ;  /* 0x0000c80051517a20 */ /* 0x000fe40000410000 */
[----:B------:R-:W-:Y:S02]  /*3900*/  FMUL.FTZ R82, R82, c[0x0][0x320] ;  /* 0x0000c80052527a20 */ /* 0x000fe40000410000 */
[----:B------:R-:W-:Y:S01]  /*3910*/  FMUL.FTZ R83, R83, c[0x0][0x320] ;  /* 0x0000c80053537a20 */ /* 0x000fe20000410000 */
[----:B------:R-:W-:Y:S01]  /*3920*/  IADD3 R237, R242, 0x3800, RZ ;  /* 0x00003800f2ed7810 */ /* 0x000fe20007ffe0ff */
[----:B------:R-:W-:Y:S02]  /*3930*/  FMUL.FTZ R96, R114, c[0x0][0x320] ;  /* 0x0000c80072607a20 */ /* 0x000fe40000410000 */
[----:B------:R-:W-:Y:S01]  /*3940*/  FMUL.FTZ R97, R115, c[0x0][0x320] ;  /* 0x0000c80073617a20 */ /* 0x000fe20000410000 */
[----:B------:R-:W2:Y:S01]  /*3950*/  MUFU.TANH R98, R82 ;  /* 0x0000005200627308 */ /* 0x000ea20000002400 */
[----:B------:R-:W-:-:S02]  /*3960*/  FMUL.FTZ R114, R117, c[0x0][0x320] ;  /* 0x0000c80075727a20 */ /* 0x000fc40000410000 */
[----:B------:R-:W-:Y:S01]  /*3970*/  FMUL.FTZ R115, R118, c[0x0][0x320] ;  /* 0x0000c80076737a20 */ /* 0x000fe20000410000 */
[----:B------:R-:W-:Y:S04]  /*3980*/  HMMA.16816.F32.BF16 R52, R24, R84, R52 ;  /* 0x000000541834723c */ /* 0x000fe80000041834 */
[----:B------:R-:W3:Y:S04]  /*3990*/  MUFU.TANH R117, R80 ;  /* 0x0000005000757308 */ /* 0x000ee80000002400 */
[-C--:B------:R-:W-:Y:S04]  /*39a0*/  HMMA.16816.F32.BF16 R120, R40, R62.reuse, R120 ;  /* 0x0000003e2878723c */ /* 0x080fe80000041878 */
[----:B------:R-:W4:Y:S04]  /*39b0*/  MUFU.TANH R118, R81 ;  /* 0x0000005100767308 */ /* 0x000f280000002400 */
[----:B------:R-:W-:Y:S01]  /*39c0*/  HMMA.16816.F32.BF16 R44, R36, R62, R44 ;  /* 0x0000003e242c723c */ /* 0x000fe2000004182c */
[----:B------:R-:W2:Y:S03]  /*39d0*/  LDSM.16.M88.4 R60, [R237] ;  /* 0x00000000ed3c783b */ /* 0x000ea60000000200 */
[----:B------:R1:W1:Y:S04]  /*39e0*/  MUFU.TANH R99, R83 ;  /* 0x0000005300637308 */ /* 0x0002680000002400 */
[----:B-1----:R-:W-:Y:S01]  /*39f0*/  HMMA.16816.F32.BF16 R80, R20, R84, R48 ;  /* 0x000000541450723c */ /* 0x002fe20000041830 */
[----:B------:R-:W-:Y:S01]  /*3a00*/  FMUL.FTZ R68, R68, c[0x0][0x320] ;  /* 0x0000c80044447a20 */ /* 0x000fe20000410000 */
[----:B------:R-:W1:Y:S01]  /*3a10*/  LDSM.16.M88.4 R48, [R238+0x1000] ;  /* 0x00100000ee30783b */ /* 0x000e620000000200 */
[----:B------:R-:W-:-:S05]  /*3a20*/  FMUL.FTZ R69, R69, c[0x0][0x320] ;  /* 0x0000c80045457a20 */ /* 0x000fca0000410000 */
[-C--:B------:R-:W-:Y:S01]  /*3a30*/  HMMA.16816.F32.BF16 R32, R36, R76.reuse, R32 ;  /* 0x0000004c2420723c */ /* 0x080fe20000041820 */
[----:B------:R-:W-:Y:S02]  /*3a40*/  FMUL.FTZ R84, R101, c[0x0][0x320] ;  /* 0x0000c80065547a20 */ /* 0x000fe40000410000 */
[----:B------:R-:W-:Y:S02]  /*3a50*/  FMUL.FTZ R85, R102, c[0x0][0x320] ;  /* 0x0000c80066557a20 */ /* 0x000fe40000410000 */
[----:B------:R-:W-:Y:S01]  /*3a60*/  FMUL.FTZ R101, R103, c[0x0][0x320] ;  /* 0x0000c80067657a20 */ /* 0x000fe20000410000 */
[----:B------:R-:W1:Y:S02]  /*3a70*/  MUFU.TANH R102, R68 ;  /* 0x0000004400667308 */ /* 0x000e640000002400 */
[C---:B------:R-:W-:Y:S06]  /*3a80*/  HMMA.16816.F32.BF16 R92, R40.reuse, R76, R92 ;  /* 0x0000004c285c723c */ /* 0x040fec000004185c */
[----:B------:R1:W1:Y:S02]  /*3a90*/  MUFU.TANH R103, R69 ;  /* 0x0000004500677308 */ /* 0x0002640000002400 */
[----:B------:R-:W-:Y:S01]  /*3aa0*/  HMMA.16816.F32.BF16 R88, R40, R78, R88 ;  /* 0x0000004e2858723c */ /* 0x000fe20000041858 */
[----:B------:R-:W-:Y:S07]  /*3ab0*/  LDSM.16.M88.4 R40, [R238+0x1800] ;  /* 0x00180000ee28783b */ /* 0x000fee0000000200 */
[-C--:B------:R-:W-:Y:S08]  /*3ac0*/  HMMA.16816.F32.BF16 R52, R16, R56.reuse, R52 ;  /* 0x000000381034723c */ /* 0x080ff00000041834 */
[----:B------:R-:W-:Y:S07]  /*3ad0*/  HMMA.16816.F32.BF16 R80, R12, R56, R80 ;  /* 0x000000380c50723c */ /* 0x000fee0000041850 */
[----:B------:R-:W-:Y:S01]  /*3ae0*/  FMUL.FTZ R56, R70, c[0x0][0x320] ;  /* 0x0000c80046387a20 */ /* 0x000fe20000410000 */
[----:B------:R-:W-:Y:S01]  /*3af0*/  HMMA.16816.F32.BF16 R28, R36, R78, R28 ;  /* 0x0000004e241c723c */ /* 0x000fe2000004181c */
[----:B------:R-:W-:-:S02]  /*3b00*/  FMUL.FTZ R57, R71, c[0x0][0x320] ;  /* 0x0000c80047397a20 */ /* 0x000fc40000410000 */
[----:B-1----:R-:W1:Y:S05]  /*3b10*/  LDSM.16.M88.4 R68, [R241+0x3800] ;  /* 0x00380000f144783b */ /* 0x002e6a0000000200 */
[C---:B--2---:R-:W-:Y:S08]  /*3b20*/  HMMA.16816.F32.BF16 R32, R20.reuse, R60, R32 ;  /* 0x0000003c1420723c */ /* 0x044ff00000041820 */
[-C--:B------:R-:W-:Y:S08]  /*3b30*/  HMMA.16816.F32.BF16 R44, R20, R86.reuse, R44 ;  /* 0x00000056142c723c */ /* 0x080ff0000004182c */
[C---:B------:R-:W-:Y:S08]  /*3b40*/  HMMA.16816.F32.BF16 R120, R24.reuse, R86, R120 ;  /* 0x000000561878723c */ /* 0x040ff00000041878 */
[C---:B------:R-:W-:Y:S08]  /*3b50*/  HMMA.16816.F32.BF16 R92, R24.reuse, R60, R92 ;  /* 0x0000003c185c723c */ /* 0x040ff0000004185c */
[-C--:B------:R-:W-:Y:S08]  /*3b60*/  HMMA.16816.F32.BF16 R88, R24, R62.reuse, R88 ;  /* 0x0000003e1858723c */ /* 0x080ff00000041858 */
[----:B------:R-:W-:Y:S08]  /*3b70*/  HMMA.16816.F32.BF16 R28, R20, R62, R28 ;  /* 0x0000003e141c723c */ /* 0x000ff0000004181c */
[-C--:B------:R-:W-:Y:S08]  /*3b80*/  HMMA.16816.F32.BF16 R52, R8, R48.reuse, R52 ;  /* 0x000000300834723c */ /* 0x080ff00000041834 */
[----:B------:R-:W-:Y:S01]  /*3b90*/  HMMA.16816.F32.BF16 R80, R4, R48, R80 ;  /* 0x000000300450723c */ /* 0x000fe20000041850 */
[----:B------:R-:W-:-:S02]  /*3ba0*/  FMUL.FTZ R107, R108, c[0x0][0x320] ;  /* 0x0000c8006c6b7a20 */ /* 0x000fc40000410000 */
[----:B------:R-:W-:Y:S02]  /*3bb0*/  FMUL.FTZ R0, R124, c[0x0][0x320] ;  /* 0x0000c8007c007a20 */ /* 0x000fe40000410000 */
[----:B------:R-:W-:Y:S02]  /*3bc0*/  FMUL.FTZ R104, R125, c[0x0][0x320] ;  /* 0x0000c8007d687a20 */ /* 0x000fe40000410000 */
[----:B------:R-:W-:Y:S01]  /*3bd0*/  FMUL.FTZ R105, R126, c[0x0][0x320] ;  /* 0x0000c8007e697a20 */ /* 0x000fe20000410000 */
[----:B-1----:R-:W-:Y:S01]  /*3be0*/  HMMA.16816.F32.BF16 R32, R12, R68, R32 ;  /* 0x000000440c20723c */ /* 0x002fe20000041820 */
[----:B------:R-:W-:Y:S02]  /*3bf0*/  FMUL.FTZ R106, R127, c[0x0][0x320] ;  /* 0x0000c8007f6a7a20 */ /* 0x000fe40000410000 */
[----:B------:R-:W-:Y:S02]  /*3c00*/  FMUL.FTZ R100, R100, c[0x0][0x320] ;  /* 0x0000c80064647a20 */ /* 0x000fe40000410000 */
[----:B------:R-:W-:-:S02]  /*3c10*/  FMUL.FTZ R72, R72, c[0x0][0x320] ;  /* 0x0000c80048487a20 */ /* 0x000fc40000410000 */
[----:B------:R-:W-:Y:S01]  /*3c20*/  FMUL.FTZ R73, R73, c[0x0][0x320] ;  /* 0x0000c80049497a20 */ /* 0x000fe20000410000 */
[----:B------:R-:W-:Y:S01]  /*3c30*/  HMMA.16816.F32.BF16 R44, R12, R58, R44 ;  /* 0x0000003a0c2c723c */ /* 0x000fe2000004182c */
[----:B-----5:R-:W-:Y:S01]  /*3c40*/  ISETP.GT.AND P0, PT, R3, R146, PT ;  /* 0x000000920300720c */ /* 0x020fe20003f04270 */
[----:B------:R-:W1:Y:S01]  /*3c50*/  MUFU.TANH R96, R96 ;  /* 0x0000006000607308 */ /* 0x000e620000002400 */
[----:B------:R-:W-:-:S05]  /*3c60*/  DEPBAR.LE SB0, 0x0 ;  /* 0x000080000000791a */ /* 0x000fca0000000000 */
[C---:B------:R-:W-:Y:S08]  /*3c70*/  HMMA.16816.F32.BF16 R120, R16.reuse, R58, R120 ;  /* 0x0000003a1078723c */ /* 0x040ff00000041878 */
[C---:B------:R-:W-:Y:S08]  /*3c80*/  HMMA.16816.F32.BF16 R92, R16.reuse, R68, R92 ;  /* 0x00000044105c723c */ /* 0x040ff0000004185c */
[-C--:B------:R-:W-:Y:S08]  /*3c90*/  HMMA.16816.F32.BF16 R88, R16, R70.reuse, R88 ;  /* 0x000000461058723c */ /* 0x080ff00000041858 */
[----:B------:R-:W-:Y:S08]  /*3ca0*/  HMMA.16816.F32.BF16 R28, R12, R70, R28 ;  /* 0x000000460c1c723c */ /* 0x000ff0000004181c */
[C---:B------:R-:W-:Y:S08]  /*3cb0*/  HMMA.16816.F32.BF16 R32, R4.reuse, R40, R32 ;  /* 0x000000280420723c */ /* 0x040ff00000041820 */
[-C--:B------:R-:W-:Y:S08]  /*3cc0*/  HMMA.16816.F32.BF16 R44, R4, R50.reuse, R44 ;  /* 0x00000032042c723c */ /* 0x080ff0000004182c */
[C---:B------:R-:W-:Y:S08]  /*3cd0*/  HMMA.16816.F32.BF16 R120, R8.reuse, R50, R120 ;  /* 0x000000320878723c */ /* 0x040ff00000041878 */
[C---:B------:R-:W-:Y:S08]  /*3ce0*/  HMMA.16816.F32.BF16 R92, R8.reuse, R40, R92 ;  /* 0x00000028085c723c */ /* 0x040ff0000004185c */
[-C--:B------:R-:W-:Y:S08]  /*3cf0*/  HMMA.16816.F32.BF16 R88, R8, R42.reuse, R88 ;  /* 0x0000002a0858723c */ /* 0x080ff00000041858 */
[----:B------:R-:W-:Y:S01]  /*3d00*/  HMMA.16816.F32.BF16 R28, R4, R42, R28 ;  /* 0x0000002a041c723c */ /* 0x000fe2000004181c */
[----:B------:R-:W-:-:S02]  /*3d10*/  FMUL.FTZ R108, R109, c[0x0][0x320] ;  /* 0x0000c8006d6c7a20 */ /* 0x000fc40000410000 */
[----:B------:R-:W-:Y:S02]  /*3d20*/  FMUL.FTZ R52, R52, c[0x0][0x320] ;  /* 0x0000c80034347a20 */ /* 0x000fe40000410000 */
[----:B------:R-:W-:Y:S02]  /*3d30*/  FMUL.FTZ R53, R53, c[0x0][0x320] ;  /* 0x0000c80035357a20 */ /* 0x000fe40000410000 */
[----:B------:R-:W-:Y:S02]  /*3d40*/  FMUL.FTZ R109, R110, c[0x0][0x320] ;  /* 0x0000c8006e6d7a20 */ /* 0x000fe40000410000 */
[----:B------:R-:W-:Y:S02]  /*3d50*/  FMUL.FTZ R32, R32, c[0x0][0x320] ;  /* 0x0000c80020207a20 */ /* 0x000fe40000410000 */
[----:B------:R-:W-:Y:S02]  /*3d60*/  FMUL.FTZ R110, R111, c[0x0][0x320] ;  /* 0x0000c8006f6e7a20 */ /* 0x000fe40000410000 */
[----:B------:R-:W-:-:S02]  /*3d70*/  FMUL.FTZ R111, R112, c[0x0][0x320] ;  /* 0x0000c800706f7a20 */ /* 0x000fc40000410000 */
[----:B------:R-:W-:Y:S02]  /*3d80*/  FMUL.FTZ R48, R74, c[0x0][0x320] ;  /* 0x0000c8004a307a20 */ /* 0x000fe40000410000 */
[----:B------:R-:W-:Y:S01]  /*3d90*/  FMUL.FTZ R49, R75, c[0x0][0x320] ;  /* 0x0000c8004b317a20 */ /* 0x000fe20000410000 */
[----:B------:R2:W1:Y:S01]  /*3da0*/  MUFU.TANH R74, R52 ;  /* 0x00000034004a7308 */ /* 0x0004620000002400 */
[----:B------:R-:W-:Y:S02]  /*3db0*/  FMUL.FTZ R112, R113, c[0x0][0x320] ;  /* 0x0000c80071707a20 */ /* 0x000fe40000410000 */
[----:B------:R-:W-:Y:S02]  /*3dc0*/  FMUL.FTZ R113, R116, c[0x0][0x320] ;  /* 0x0000c80074717a20 */ /* 0x000fe40000410000 */
[----:B------:R-:W-:-:S03]  /*3dd0*/  FMUL.FTZ R20, R46, c[0x0][0x320] ;  /* 0x0000c8002e147a20 */ /* 0x000fc60000410000 */
[----:B------:R5:W1:Y:S01]  /*3de0*/  MUFU.TANH R75, R53 ;  /* 0x00000035004b7308 */ /* 0x000a620000002400 */
[----:B------:R-:W-:Y:S02]  /*3df0*/  FMUL.FTZ R116, R119, c[0x0][0x320] ;  /* 0x0000c80077747a20 */ /* 0x000fe40000410000 */
[----:B------:R-:W-:Y:S02]  /*3e00*/  FMUL.FTZ R58, R81, c[0x0][0x320] ;  /* 0x0000c800513a7a20 */ /* 0x000fe40000410000 */
[----:B------:R-:W-:Y:S02]  /*3e10*/  FMUL.FTZ R50, R83, c[0x0][0x320] ;  /* 0x0000c80053327a20 */ /* 0x000fe40000410000 */
[----:B------:R-:W-:Y:S01]  /*3e20*/  FMUL.FTZ R51, R120, c[0x0][0x320] ;  /* 0x0000c80078337a20 */ /* 0x000fe20000410000 */
[----:B------:R1:W1:Y:S01]  /*3e30*/  MUFU.TANH R40, R32 ;  /* 0x0000002000287308 */ /* 0x0002620000002400 */
[----:B--2---:R-:W-:Y:S02]  /*3e40*/  FMUL.FTZ R52, R54, c[0x0][0x320] ;  /* 0x0000c80036347a20 */ /* 0x004fe40000410000 */
[----:B------:R-:W-:-:S02]  /*3e50*/  FMUL.FTZ R54, R80, c[0x0][0x320] ;  /* 0x0000c80050367a20 */ /* 0x000fc40000410000 */
[----:B------:R-:W-:Y:S02]  /*3e60*/  FMUL.FTZ R36, R121, c[0x0][0x320] ;  /* 0x0000c80079247a20 */ /* 0x000fe40000410000 */
[----:B------:R-:W-:Y:S02]  /*3e70*/  FMUL.FTZ R25, R122, c[0x0][0x320] ;  /* 0x0000c8007a197a20 */ /* 0x000fe40000410000 */
[----:B-----5:R-:W-:Y:S02]  /*3e80*/  FMUL.FTZ R53, R55, c[0x0][0x320] ;  /* 0x0000c80037357a20 */ /* 0x020fe40000410000 */
[----:B------:R-:W-:Y:S02]  /*3e90*/  FMUL.FTZ R55, R82, c[0x0][0x320] ;  /* 0x0000c80052377a20 */ /* 0x000fe40000410000 */
[----:B------:R-:W-:Y:S02]  /*3ea0*/  FMUL.FTZ R79, R123, c[0x0][0x320] ;  /* 0x0000c8007b4f7a20 */ /* 0x000fe40000410000 */
[----:B------:R-:W-:-:S02]  /*3eb0*/  FMUL.FTZ R37, R44, c[0x0][0x320] ;  /* 0x0000c8002c257a20 */ /* 0x000fc40000410000 */
[----:B------:R-:W-:Y:S02]  /*3ec0*/  FMUL.FTZ R26, R45, c[0x0][0x320] ;  /* 0x0000c8002d1a7a20 */ /* 0x000fe40000410000 */
[----:B------:R-:W-:Y:S02]  /*3ed0*/  FMUL.FTZ R27, R47, c[0x0][0x320] ;  /* 0x0000c8002f1b7a20 */ /* 0x000fe40000410000 */
[----:B------:R-:W-:Y:S02]  /*3ee0*/  FMUL.FTZ R19, R92, c[0x0][0x320] ;  /* 0x0000c8005c137a20 */ /* 0x000fe40000410000 */
[----:B------:R-:W-:Y:S02]  /*3ef0*/  FMUL.FTZ R18, R93, c[0x0][0x320] ;  /* 0x0000c8005d127a20 */ /* 0x000fe40000410000 */
[----:B------:R-:W-:Y:S02]  /*3f00*/  FMUL.FTZ R78, R94, c[0x0][0x320] ;  /* 0x0000c8005e4e7a20 */ /* 0x000fe40000410000 */
[----:B------:R-:W-:-:S02]  /*3f10*/  FMUL.FTZ R77, R95, c[0x0][0x320] ;  /* 0x0000c8005f4d7a20 */ /* 0x000fc40000410000 */
[----:B-1----:R-:W-:Y:S02]  /*3f20*/  FMUL.FTZ R32, R33, c[0x0][0x320] ;  /* 0x0000c80021207a20 */ /* 0x002fe40000410000 */
[----:B------:R-:W-:Y:S02]  /*3f30*/  FMUL.FTZ R11, R34, c[0x0][0x320] ;  /* 0x0000c800220b7a20 */ /* 0x000fe40000410000 */
[----:B------:R-:W-:Y:S02]  /*3f40*/  FMUL.FTZ R10, R35, c[0x0][0x320] ;  /* 0x0000c800230a7a20 */ /* 0x000fe40000410000 */
[----:B------:R-:W-:Y:S02]  /*3f50*/  FMUL.FTZ R17, R88, c[0x0][0x320] ;  /* 0x0000c80058117a20 */ /* 0x000fe40000410000 */
[----:B------:R-:W-:Y:S02]  /*3f60*/  FMUL.FTZ R16, R89, c[0x0][0x320] ;  /* 0x0000c80059107a20 */ /* 0x000fe40000410000 */
[----:B------:R-:W-:-:S02]  /*3f70*/  FMUL.FTZ R76, R90, c[0x0][0x320] ;  /* 0x0000c8005a4c7a20 */ /* 0x000fc40000410000 */
[----:B------:R-:W-:Y:S02]  /*3f80*/  FMUL.FTZ R46, R91, c[0x0][0x320] ;  /* 0x0000c8005b2e7a20 */ /* 0x000fe40000410000 */
[----:B------:R-:W-:Y:S02]  /*3f90*/  FMUL.FTZ R28, R28, c[0x0][0x320] ;  /* 0x0000c8001c1c7a20 */ /* 0x000fe40000410000 */
[----:B------:R-:W-:Y:S02]  /*3fa0*/  FMUL.FTZ R29, R29, c[0x0][0x320] ;  /* 0x0000c8001d1d7a20 */ /* 0x000fe40000410000 */
[----:B------:R-:W-:Y:S02]  /*3fb0*/  FMUL.FTZ R30, R30, c[0x0][0x320] ;  /* 0x0000c8001e1e7a20 */ /* 0x000fe40000410000 */
[----:B------:R-:W-:Y:S01]  /*3fc0*/  FMUL.FTZ R31, R31, c[0x0][0x320] ;  /* 0x0000c8001f1f7a20 */ /* 0x000fe20000410000 */
[----:B------:R-:W1:Y:S08]  /*3fd0*/  MUFU.TANH R0, R0 ;  /* 0x0000000000007308 */ /* 0x000e700000002400 */
[----:B------:R-:W2:Y:S08]  /*3fe0*/  MUFU.TANH R104, R104 ;  /* 0x0000006800687308 */ /* 0x000eb00000002400 */
[----:B------:R-:W1:Y:S08]  /*3ff0*/  MUFU.TANH R105, R105 ;  /* 0x0000006900697308 */ /* 0x000e700000002400 */
        /* <DEDUP_REMOVED lines=47> */
[----:B------:R1:W1:Y:S08]  /*42f0*/  MUFU.TANH R33, R28 ;  /* 0x0000001c00217308 */ /* 0x0002700000002400 */
[----:B------:R1:W1:Y:S08]  /*4300*/  MUFU.TANH R47, R29 ;  /* 0x0000001d002f7308 */ /* 0x0002700000002400 */
[----:B------:R1:W1:Y:S08]  /*4310*/  MUFU.TANH R45, R30 ;  /* 0x0000001e002d7308 */ /* 0x0002700000002400 */
[----:B------:R1:W1:Y:S01]  /*4320*/  MUFU.TANH R44, R31 ;  /* 0x0000001f002c7308 */ /* 0x0002620000002400 */
[----:B------:R-:W-:Y:S01]  /*4330*/  BSSY B0, `(.L_x_1230) ;  /* 0x0000056000007945 */ /* 0x000fe20003800000 */
[----:B------:R-:W-:Y:S01]  /*4340*/  BAR.SYNC.DEFER_BLOCKING 0x0 ;  /* 0x0000000000007b1d */ /* 0x000fe20000010000 */
[----:B------:R-:W-:-:S02]  /*4350*/  ISETP.GT.AND P1, PT, R66, 0x3f, PT ;  /* 0x0000003f4200780c */ /* 0x000fc40003f24270 */
[C---:B------:R-:W-:Y:S02]  /*4360*/  IADD3 R234, R242.reuse, 0x1800, RZ ;  /* 0x00001800f2ea7810 */ /* 0x040fe40007ffe0ff */
[C---:B------:R-:W-:Y:S02]  /*4370*/  IADD3 R233, R242.reuse, 0x1000, RZ ;  /* 0x00001000f2e97810 */ /* 0x040fe40007ffe0ff */
[----:B------:R-:W-:Y:S01]  /*4380*/  IADD3 R232, R242, 0x800, RZ ;  /* 0x00000800f2e87810 */ /* 0x000fe20007ffe0ff */
[----:B------:R-:W-:Y:S05]  /*4390*/  @!P0 BRA `(.L_x_1231) ;  /* 0x000004f000008947 */ /* 0x000fea0003800000 */
[----:B--234-:R-:W-:Y:S01]  /*43a0*/  IMAD R4, R3, 0x40, R143 ;  /* 0x0000004003047824 */ /* 0x01cfe200078e028f */
[----:B------:R-:W-:-:S04]  /*43b0*/  MOV R13, RZ ;  /* 0x000000ff000d7202 */ /* 0x000fc80000000f00 */
[----:B------:R-:W-:-:S05]  /*43c0*/  IADD3 R66, R4, -0x40, R66 ;  /* 0xffffffc004427810 */ /* 0x000fca0007ffe042 */
[----:B------:R-:W-:-:S04]  /*43d0*/  @P3 IMAD.HI.U32 R5, R66, c[0x0][0x2bc], RZ ;  /* 0x0000af0042053a27 */ /* 0x000fc800078e00ff */
[----:B------:R-:W-:Y:S01]  /*43e0*/  IMAD.MOV.U32 R4, RZ, RZ, R66 ;  /* 0x000000ffff047224 */ /* 0x000fe200078e0042 */
        /* <DEDUP_REMOVED lines=9> */
[----:B------:R-:W-:Y:S01]  /*4480*/  SHF.R.S32.HI R4, RZ, 0x1f, R12 ;  /* 0x0000001fff047819 */ /* 0x000fe2000001140c */
[----:B------:R3:W-:Y:S04]  /*4490*/  STL [R1+0xb8], R12 ;  /* 0x0000b80c01007387 */ /* 0x0007e80000100800 */
[----:B------:R-:W-:-:S04]  /*44a0*/  IMAD R4, R4, c[0x0][0x1e0], RZ ;  /* 0x0000780004047a24 */ /* 0x000fc800078e02ff */
[----:B------:R-:W-:-:S05]  /*44b0*/  IMAD R4, R12, c[0x0][0x1e4], R4 ;  /* 0x000079000c047a24 */ /* 0x000fca00078e0204 */
[----:B------:R-:W-:Y:S02]  /*44c0*/  IADD3 R7, R7, R4, RZ ;  /* 0x0000000407077210 */ /* 0x000fe40007ffe0ff */
[----:B--2---:R-:W-:-:S03]  /*44d0*/  SHF.R.S32.HI R4, RZ, 0x1f, R13 ;  /* 0x0000001fff047819 */ /* 0x004fc6000001140d */
[----:B------:R-:W-:Y:S01]  /*44e0*/  IMAD.WIDE.U32 R6, R13, c[0x0][0x1f0], R6 ;  /* 0x00007c000d067a25 */ /* 0x000fe200078e0006 */
[----:B------:R2:W-:Y:S03]  /*44f0*/  STL [R1+0xb4], R13 ;  /* 0x0000b40d01007387 */ /* 0x0005e60000100800 */
[----:B------:R-:W-:Y:S01]  /*4500*/  IMAD R4, R4, c[0x0][0x1f0], RZ ;  /* 0x00007c0004047a24 */ /* 0x000fe200078e02ff */
[----:B---3--:R-:W-:-:S03]  /*4510*/  IADD3 R12, P2, R140, R6, RZ ;  /* 0x000000068c0c7210 */ /* 0x008fc60007f5e0ff */
[----:B------:R-:W-:-:S05]  /*4520*/  IMAD R4, R13, c[0x0][0x1f4], R4 ;  /* 0x00007d000d047a24 */ /* 0x000fca00078e0204 */
[----:B------:R-:W-:Y:S02]  /*4530*/  IADD3.X R4, R139, R7, R4, P2, !PT ;  /* 0x000000078b047210 */ /* 0x000fe400017fe404 */
[----:B--2---:R-:W-:-:S04]  /*4540*/  LEA R13, P0, R12, c[0x0][0x1c8], 0x1 ;  /* 0x000072000c0d7a11 */ /* 0x004fc800078008ff */
[----:B------:R-:W-:Y:S01]  /*4550*/  LEA.HI.X R12, R12, c[0x0][0x1cc], R4, 0x1, P0 ;  /* 0x000073000c0c7a11 */ /* 0x000fe200000f0c04 */
[----:B------:R-:W-:Y:S06]  /*4560*/  BRA.DIV ~URZ, `(.L_x_1232) ;  /* 0x0000f8e27f007947 */ /* 0x000fec000b800000 */
[----:B------:R2:W3:Y:S02]  /*4570*/  SHFL.IDX PT, R14, R12, RZ, 0x181f ;  /* 0x00181fff0c0e7589 */ /* 0x0004e400000e0000 */
.L_x_1286:
[----:B------:R-:W-:Y:S05]  /*4580*/  BRA.DIV ~URZ, `(.L_x_1233) ;  /* 0x0000f9327f007947 */ /* 0x000fea000b800000 */
[----:B------:R-:W4:Y:S04]  /*4590*/  LDL R22, [R1+0x18] ;  /* 0x0000180001167983 */ /* 0x000f280000100800 */
[----:B------:R-:W5:Y:S04]  /*45a0*/  LDL R9, [R1+0x4] ;  /* 0x0000040001097983 */ /* 0x000f680000100800 */
[----:B--2---:R-:W2:Y:S04]  /*45b0*/  LDL R24, [R1+0x8] ;  /* 0x0000080001187983 */ /* 0x004ea80000100800 */
[----:B------:R-:W3:Y:S04]  /*45c0*/  SHFL.IDX PT, R8, R13, RZ, 0x181f ;  /* 0x00181fff0d087589 */ /* 0x000ee800000e0000 */
[----:B------:R-:W1:Y:S04]  /*45d0*/  SHFL.IDX PT, R6, R13, 0x1, 0x181f ;  /* 0x00381f000d067f89 */ /* 0x000e6800000e0000 */
[----:B------:R-:W1:Y:S04]  /*45e0*/  SHFL.IDX PT, R7, R12, 0x1, 0x181f ;  /* 0x00381f000c077f89 */ /* 0x000e6800000e0000 */
[----:B------:R-:W1:Y:S04]  /*45f0*/  SHFL.IDX PT, R4, R13, 0x2, 0x181f ;  /* 0x00581f000d047f89 */ /* 0x000e6800000e0000 */
[----:B------:R-:W1:Y:S04]  /*4600*/  SHFL.IDX PT, R5, R12, 0x2, 0x181f ;  /* 0x00581f000c057f89 */ /* 0x000e6800000e0000 */
[----:B------:R-:W1:Y:S02]  /*4610*/  SHFL.IDX PT, R12, R12, 0x3, 0x181f ;  /* 0x00781f000c0c7f89 */ /* 0x000e6400000e0000 */
[----:B-1-3--:R-:W-:-:S02]  /*4620*/  IADD3 R28, P5, R8, R138, RZ ;  /* 0x0000008a081c7210 */ /* 0x00afc40007fbe0ff */
[----:B------:R-:W1:Y:S03]  /*4630*/  SHFL.IDX PT, R13, R13, 0x3, 0x181f ;  /* 0x00781f000d0d7f89 */ /* 0x000e6600000e0000 */
[----:B------:R-:W-:Y:S01]  /*4640*/  IMAD.X R29, R14, 0x1, R137, P5 ;  /* 0x000000010e1d7824 */ /* 0x000fe200028e0689 */
[----:B----4-:R-:W-:Y:S02]  /*4650*/  ISETP.GE.AND P2, PT, R22, c[0x0][0x1d4], PT ;  /* 0x0000750016007a0c */ /* 0x010fe40003f46270 */
[-C--:B------:R-:W-:Y:S02]  /*4660*/  IADD3 R22, P6, R8, R136.reuse, RZ ;  /* 0x0000008808167210 */ /* 0x080fe40007fde0ff */
[----:B-----5:R-:W-:Y:S02]  /*4670*/  ISETP.GE.AND P0, PT, R9, c[0x0][0x1d4], PT ;  /* 0x0000750009007a0c */ /* 0x020fe40003f06270 */
[----:B------:R-:W-:Y:S01]  /*4680*/  SEL R21, RZ, 0x10, P2 ;  /* 0x00000010ff157807 */ /* 0x000fe20001000000 */
[----:B------:R-:W-:Y:S01]  /*4690*/  IMAD.X R23, R14, 0x1, R67, P6 ;  /* 0x000000010e177824 */ /* 0x000fe200030e0643 */
[----:B------:R-:W-:-:S02]  /*46a0*/  IADD3 R8, P6, R6, R136, RZ ;  /* 0x0000008806087210 */ /* 0x000fc40007fde0ff */
[----:B------:R-:W-:-:S03]  /*46b0*/  IADD3 R14, P5, R6, R138, RZ ;  /* 0x0000008a060e7210 */ /* 0x000fc60007fbe0ff */
[C---:B------:R-:W-:Y:S01]  /*46c0*/  IMAD.X R9, R7.reuse, 0x1, R67, P6 ;  /* 0x0000000107097824 */ /* 0x040fe200030e0643 */
[C---:B------:R-:W-:Y:S01]  /*46d0*/  IADD3 R6, P6, R4.reuse, R136, RZ ;  /* 0x0000008804067210 */ /* 0x040fe20007fde0ff */
[----:B------:R-:W-:Y:S01]  /*46e0*/  IMAD.X R15, R7, 0x1, R137, P5 ;  /* 0x00000001070f7824 */ /* 0x000fe200028e0689 */
[----:B------:R-:W-:Y:S01]  /*46f0*/  IADD3 R4, P5, R4, R138, RZ ;  /* 0x0000008a04047210 */ /* 0x000fe20007fbe0ff */
[----:B--2---:R2:W-:Y:S02]  /*4700*/  LDGSTS.E.BYPASS.LTC128B.128 [R24+0x4100], [R22.64], !P2 ;  /* 0x0410000016187fae */ /* 0x0045e4000d101d48 */
[C---:B------:R-:W-:Y:S02]  /*4710*/  IMAD.X R7, R5.reuse, 0x1, R67, P6 ;  /* 0x0000000105077824 */ /* 0x040fe400030e0643 */
[----:B------:R-:W-:Y:S01]  /*4720*/  IMAD.X R5, R5, 0x1, R137, P5 ;  /* 0x0000000105057824 */ /* 0x000fe200028e0689 */
[----:B------:R2:W-:Y:S04]  /*4730*/  LDGSTS.E.BYPASS.LTC128B.128 [R24+0x6100], [R28.64], !P0 ;  /* 0x061000001c187fae */ /* 0x0005e8000c101d48 */
[----:B------:R2:W-:Y:S04]  /*4740*/  LDGSTS.E.BYPASS.LTC128B.128 [R24+0x4900], [R8.64], !P2 ;  /* 0x0490000008187fae */ /* 0x0005e8000d101d48 */
[----:B------:R3:W-:Y:S04]  /*4750*/  LDGSTS.E.BYPASS.LTC128B.128 [R24+0x6900], [R14.64], !P0 ;  /* 0x069000000e187fae */ /* 0x0007e8000c101d48 */
[----:B------:R2:W-:Y:S04]  /*4760*/  LDGSTS.E.BYPASS.LTC128B.128 [R24+0x5100], [R6.64], !P2 ;  /* 0x0510000006187fae */ /* 0x0005e8000d101d48 */
[----:B------:R2:W-:Y:S01]  /*4770*/  LDGSTS.E.BYPASS.LTC128B.128 [R24+0x7100], [R4.64], !P0 ;  /* 0x0710000004187fae */ /* 0x0005e2000c101d48 */
[----:B---3--:R-:W-:-:S03]  /*4780*/  SEL R15, RZ, 0x10, P0 ;  /* 0x00000010ff0f7807 */ /* 0x008fc60000000000 */
.L_x_1287:
[----:B-12---:R-:W2:Y:S01]  /*4790*/  LDL R8, [R1+0x8] ;  /* 0x0000080001087983 */ /* 0x006ea20000100800 */
[----:B------:R-:W-:-:S02]  /*47a0*/  IADD3 R5, -R21, 0x10, RZ ;  /* 0x0000001015057810 */ /* 0x000fc40007ffe1ff */
[----:B------:R-:W-:Y:S02]  /*47b0*/  IADD3 R4, -R15, 0x10, RZ ;  /* 0x000000100f047810 */ /* 0x000fe40007ffe1ff */
[----:B------:R-:W-:Y:S02]  /*47c0*/  LOP3.LUT R5, R5, 0xf, RZ, 0xc0, !PT ;  /* 0x0000000f05057812 */ /* 0x000fe400078ec0ff */
[----:B------:R-:W-:Y:S02]  /*47d0*/  ISETP.NE.U32.AND P6, PT, R21, RZ, PT ;  /* 0x000000ff1500720c */ /* 0x000fe40003fc5070 */
[----:B------:R-:W-:Y:S02]  /*47e0*/  IADD3 R6, P2, P0, R5, R13, R136 ;  /* 0x0000000d05067210 */ /* 0x000fe4000785e088 */
[----:B------:R-:W-:Y:S02]  /*47f0*/  LOP3.LUT R4, R4, 0xf, RZ, 0xc0, !PT ;  /* 0x0000000f04047812 */ /* 0x000fe400078ec0ff */
[----:B------:R-:W-:-:S02]  /*4800*/  ISETP.NE.U32.AND P5, PT, R15, RZ, PT ;  /* 0x000000ff0f00720c */ /* 0x000fc40003fa5070 */
[----:B------:R-:W-:Y:S02]  /*4810*/  IADD3.X R7, RZ, R12, R67, P2, P0 ;  /* 0x0000000cff077210 */ /* 0x000fe400017e0443 */
[----:B------:R-:W-:-:S04]  /*4820*/  IADD3 R4, P2, P0, R4, R13, R138 ;  /* 0x0000000d04047210 */ /* 0x000fc8000785e08a */
[----:B------:R-:W-:Y:S01]  /*4830*/  IADD3.X R5, RZ, R12, R137, P2, P0 ;  /* 0x0000000cff057210 */ /* 0x000fe200017e0489 */
[----:B------:R-:W-:Y:S01]  /*4840*/  @!PT LDS RZ, [RZ] ;  /* 0x00000000fffff984 */ /* 0x000fe20000000800 */
[----:B------:R-:W-:Y:S01]  /*4850*/  @!PT LDS RZ, [RZ] ;  /* 0x00000000fffff984 */ /* 0x000fe20000000800 */
[----:B------:R-:W-:Y:S01]  /*4860*/  @!PT LDS RZ, [RZ] ;  /* 0x00000000fffff984 */ /* 0x000fe20000000800 */
[----:B--2---:R1:W-:Y:S04]  /*4870*/  LDGSTS.E.BYPASS.LTC128B.128.ZFILL [R8+0x5900], [R6.64], P6 ;  /* 0x0590000006087fae */ /* 0x0043e8000b141d48 */
[----:B------:R1:W-:Y:S04]  /*4880*/  LDGSTS.E.BYPASS.LTC128B.128.ZFILL [R8+0x7900], [R4.64], P5 ;  /* 0x0790000004087fae */ /* 0x0003e8000a941d48 */
.L_x_1231:
[----:B--234-:R-:W-:Y:S05]  /*4890*/  BSYNC B0 ;  /* 0x0000000000007941 */ /* 0x01cfea0003800000 */
.L_x_1230:
[----:B-1----:R-:W2:Y:S04]  /*48a0*/  LDL R7, [R1+0xac] ;  /* 0x0000ac0001077983 */ /* 0x002ea80000100800 */
[----:B------:R-:W2:Y:S04]  /*48b0*/  LDL R4, [R1+0x10] ;  /* 0x0000100001047983 */ /* 0x000ea80000100800 */
[----:B------:R-:W3:Y:S01]  /*48c0*/  LDL R6, [R1+0xc] ;  /* 0x00000c0001067983 */ /* 0x000ee20000100800 */
[----:B------:R-:W-:-:S03]  /*48d0*/  MOV R5, 0xffffffc0 ;  /* 0xffffffc000057802 */ /* 0x000fc60000000f00 */
[----:B------:R-:W0:Y:S02]  /*48e0*/  LDGDEPBAR ;  /* 0x00000000000079af */ /* 0x000e240000000000 */
[----:B------:R-:W-:Y:S01]  /*48f0*/  IMAD R5, R3, R5, 0x1 ;  /* 0x0000000103057424 */ /* 0x000fe200078e0205 */
[----:B--2---:R-:W-:Y:S02]  /*4900*/  IADD3 R7, R4, R7, RZ ;  /* 0x0000000704077210 */ /* 0x004fe40007ffe0ff */
[----:B------:R-:W-:-:S03]  /*4910*/  MOV R4, c[0x0][0x2ac] ;  /* 0x0000ab0000047a02 */ /* 0x000fc60000000f00 */
[----:B------:R-:W-:Y:S01]  /*4920*/  @P4 IMAD.HI.U32 R3, R7, c[0x0][0x2c8], RZ ;  /* 0x0000b20007034a27 */ /* 0x000fe200078e00ff */
[----:B------:R1:W-:Y:S03]  /*4930*/  STL [R1+0xf0], R7 ;  /* 0x0000f00701007387 */ /* 0x0003e60000100800 */
[----:B------:R-:W-:Y:S01]  /*4940*/  IMAD R4, R4, c[0x0][0x1d0], R5 ;  /* 0x0000740004047a24 */ /* 0x000fe200078e0205 */
[----:B-1----:R-:W-:Y:S02]  /*4950*/  @P4 SHF.R.U32.HI R7, RZ, c[0x0][0x2cc], R3 ;  /* 0x0000b300ff074a19 */ /* 0x002fe40000011603 */
[----:B---3--:R-:W-:Y:S02]  /*4960*/  IADD3 R3, -R6, R2, RZ ;  /* 0x0000000206037210 */ /* 0x008fe40007ffe1ff */
[----:B------:R-:W-:Y:S01]  /*4970*/  IADD3 R2, R4, -c[0x0][0x168], -R6 ;  /* 0x80005a0004027a10 */ /* 0x000fe20007ffe806 */
[----:B------:R-:W-:Y:S05]  /*4980*/  BRA.DIV ~URZ, `(.L_x_1234) ;  /* 0x0000fab27f007947 */ /* 0x000fea000b800000 */
[----:B------:R1:W2:Y:S02]  /*4990*/  SHFL.IDX PT, R4, R7, RZ, 0x1c1f ;  /* 0x001c1fff07047589 */ /* 0x0002a400000e0000 */
.L_x_1288:
        /* <DEDUP_REMOVED lines=33> */
[----:B------:R-:W-:Y:S01]  /*4bb0*/  FSEL R16, R16, -INF , P0 ;  /* 0xff80000010107808 */ /* 0x000fe20000000000 */
[----:B------:R-:W-:Y:S05]  /*4bc0*/  BRA.DIV ~URZ, `(.L_x_1235) ;  /* 0x0000f8d27f007947 */ /* 0x000fea000b800000 */
[----:B------:R-:W2:Y:S04]  /*4bd0*/  SHFL.IDX PT, R5, R7, 0x2, 0x1c1f ;  /* 0x005c1f0007057f89 */ /* 0x000ea800000e0000 */
[----:B------:R-:W3:Y:S04]  /*4be0*/  SHFL.IDX PT, R0, R7, 0x1, 0x1c1f ;  /* 0x003c1f0007007f89 */ /* 0x000ee800000e0000 */
[----:B------:R-:W4:Y:S01]  /*4bf0*/  SHFL.IDX PT, R4, R7, 0x3, 0x1c1f ;  /* 0x007c1f0007047f89 */ /* 0x000f2200000e0000 */
[----:B--2---:R-:W-:-:S02]  /*4c00*/  IMAD.IADD R5, R2, 0x1, R5 ;  /* 0x0000000102057824 */ /* 0x004fc400078e0205 */
[C---:B---3--:R-:W-:Y:S02]  /*4c10*/  IMAD.IADD R0, R2.reuse, 0x1, R0 ;  /* 0x0000000102007824 */ /* 0x048fe400078e0200 */
[----:B----4-:R-:W-:Y:S01]  /*4c20*/  IMAD.IADD R4, R2, 0x1, R4 ;  /* 0x0000000102047824 */ /* 0x010fe200078e0204 */
[C---:B------:R-:W-:Y:S02]  /*4c30*/  IMNMX R2, R3.reuse, R5, PT ;  /* 0x0000000503027217 */ /* 0x040fe40003800200 */
[----:B------:R-:W-:Y:S02]  /*4c40*/  IMNMX R0, R3, R0, PT ;  /* 0x0000000003007217 */ /* 0x000fe40003800200 */
[C---:B------:R-:W-:Y:S02]  /*4c50*/  ISETP.GT.AND P6, PT, R2.reuse, RZ, PT ;  /* 0x000000ff0200720c */ /* 0x040fe40003fc4270 */
[C---:B------:R-:W-:Y:S02]  /*4c60*/  ISETP.GT.AND P5, PT, R2.reuse, 0x1, PT ;  /* 0x000000010200780c */ /* 0x040fe40003fa4270 */
[----:B------:R-:W-:-:S02]  /*4c70*/  ISETP.GT.AND P2, PT, R2, 0x8, PT ;  /* 0x000000080200780c */ /* 0x000fc40003f44270 */
[----:B------:R-:W-:Y:S02]  /*4c80*/  ISETP.GT.AND P0, PT, R2, 0x9, PT ;  /* 0x000000090200780c */ /* 0x000fe40003f04270 */
[----:B------:R-:W-:Y:S02]  /*4c90*/  FSEL R15, R107, -INF , P6 ;  /* 0xff8000006b0f7808 */ /* 0x000fe40003000000 */
[----:B------:R-:W-:Y:S02]  /*4ca0*/  FSEL R108, R108, -INF , P5 ;  /* 0xff8000006c6c7808 */ /* 0x000fe40002800000 */
[C---:B------:R-:W-:Y:S02]  /*4cb0*/  ISETP.GT.AND P6, PT, R2.reuse, 0x10, PT ;  /* 0x000000100200780c */ /* 0x040fe40003fc4270 */
[----:B------:R-:W-:Y:S02]  /*4cc0*/  ISETP.GT.AND P5, PT, R2, 0x11, PT ;  /* 0x000000110200780c */ /* 0x000fe40003fa4270 */
[----:B------:R-:W-:-:S02]  /*4cd0*/  FSEL R14, R113, -INF , P2 ;  /* 0xff800000710e7808 */ /* 0x000fc40001000000 */
[----:B------:R-:W-:Y:S02]  /*4ce0*/  FSEL R13, R114, -INF , P0 ;  /* 0xff800000720d7808 */ /* 0x000fe40000000000 */
[C---:B------:R-:W-:Y:S02]  /*4cf0*/  ISETP.GT.AND P2, PT, R2.reuse, 0x18, PT ;  /* 0x000000180200780c */ /* 0x040fe40003f44270 */
[----:B------:R-:W-:Y:S02]  /*4d00*/  ISETP.GT.AND P0, PT, R2, 0x19, PT ;  /* 0x000000190200780c */ /* 0x000fe40003f04270 */
[----:B------:R-:W-:Y:S02]  /*4d10*/  FSEL R12, R100, -INF , P6 ;  /* 0xff800000640c7808 */ /* 0x000fe40003000000 */
[----:B------:R-:W-:Y:S02]  /*4d20*/  FSEL R84, R84, -INF , P5 ;  /* 0xff80000054547808 */ /* 0x000fe40002800000 */
        /* <DEDUP_REMOVED lines=16> */
[C---:B------:R-:W-:Y:S02]  /*4e30*/  ISETP.GT.AND P6, PT, R0.reuse, RZ, PT ;  /* 0x000000ff0000720c */ /* 0x040fe40003fc4270 */
        /* <DEDUP_REMOVED lines=25> */
[----:B------:R-:W-:-:S02]  /*4fd0*/  IMNMX R3, R3, R4, PT ;  /* 0x0000000403037217 */ /* 0x000fc40003800200 */
[----:B------:R-:W-:Y:S02]  /*4fe0*/  FSEL R92, R25, -INF , P2 ;  /* 0xff800000195c7808 */ /* 0x000fe40001000000 */
[----:B------:R-:W-:Y:S02]  /*4ff0*/  FSEL R79, R79, -INF , P0 ;  /* 0xff8000004f4f7808 */ /* 0x000fe40000000000 */
[----:B------:R-:W-:Y:S02]  /*5000*/  FMNMX.FTZ R4, R41, R31, !PT ;  /* 0x0000001f29047209 */ /* 0x000fe40007810000 */
[C---:B------:R-:W-:Y:S02]  /*5010*/  ISETP.GT.AND P2, PT, R0.reuse, 0x38, PT ;  /* 0x000000380000780c */ /* 0x040fe40003f44270 */
[----:B------:R-:W-:Y:S02]  /*5020*/  ISETP.GT.AND P0, PT, R0, 0x39, PT ;  /* 0x000000390000780c */ /* 0x000fe40003f04270 */
[----:B------:R-:W-:-:S02]  /*5030*/  FSEL R78, R78, -INF , P6 ;  /* 0xff8000004e4e7808 */ /* 0x000fc40003000000 */
[----:B------:R-:W-:Y:S02]  /*5040*/  FSEL R77, R77, -INF , P5 ;  /* 0xff8000004d4d7808 */ /* 0x000fe40002800000 */
[C---:B------:R-:W-:Y:S02]  /*5050*/  ISETP.GT.AND P6, PT, R3.reuse, RZ, PT ;  /* 0x000000ff0300720c */ /* 0x040fe40003fc4270 */
[----:B------:R-:W-:Y:S02]  /*5060*/  ISETP.GT.AND P5, PT, R3, 0x1, PT ;  /* 0x000000010300780c */ /* 0x000fe40003fa4270 */
[----:B------:R-:W-:Y:S02]  /*5070*/  FMNMX.FTZ R2, R111, R4, !PT ;  /* 0x000000046f027209 */ /* 0x000fe40007810000 */
[----:B------:R-:W-:Y:S02]  /*5080*/  FSEL R76, R76, -INF , P2 ;  /* 0xff8000004c4c7808 */ /* 0x000fe40001000000 */
[----:B------:R-:W-:-:S02]  /*5090*/  FSEL R67, R46, -INF , P0 ;  /* 0xff8000002e437808 */ /* 0x000fc40000000000 */
[----:B------:R-:W-:Y:S02]  /*50a0*/  ISETP.GT.AND P2, PT, R3, 0x8, PT ;  /* 0x000000080300780c */ /* 0x000fe40003f44270 */
[----:B------:R-:W-:Y:S02]  /*50b0*/  FSEL R47, R109, -INF , P6 ;  /* 0xff8000006d2f7808 */ /* 0x000fe40003000000 */
[----:B------:R-:W-:Y:S02]  /*50c0*/  FSEL R46, R110, -INF , P5 ;  /* 0xff8000006e2e7808 */ /* 0x000fe40002800000 */
[----:B------:R-:W-:Y:S02]  /*50d0*/  FMNMX.FTZ R6, R43, R42, !PT ;  /* 0x0000002a2b067209 */ /* 0x000fe40007810000 */
[----:B------:R-:W-:Y:S02]  /*50e0*/  FMNMX.FTZ R4, R15, R108, !PT ;  /* 0x0000006c0f047209 */ /* 0x000fe40007810000 */
[----:B------:R-:W-:-:S02]  /*50f0*/  ISETP.GT.AND P0, PT, R3, 0x9, PT ;  /* 0x000000090300780c */ /* 0x000fc40003f04270 */
[----:B------:R-:W-:Y:S02]  /*5100*/  FSEL R115, R115, -INF , P2 ;  /* 0xff80000073737808 */ /* 0x000fe40001000000 */
[----:B------:R-:W-:Y:S02]  /*5110*/  FMNMX.FTZ R6, R96, R6, !PT ;  /* 0x0000000660067209 */ /* 0x000fe40007810000 */
[----:B------:R-:W-:Y:S02]  /*5120*/  FMNMX.FTZ R4, R14, R4, !PT ;  /* 0x000000040e047209 */ /* 0x000fe40007810000 */
[----:B------:R-:W-:Y:S02]  /*5130*/  FMNMX.FTZ R5, R47, R46, !PT ;  /* 0x0000002e2f057209 */ /* 0x000fe40007810000 */
[----:B------:R-:W-:Y:S02]  /*5140*/  FMNMX.FTZ R2, R112, R2, !PT ;  /* 0x0000000270027209 */ /* 0x000fe40007810000 */
[----:B------:R-:W-:-:S02]  /*5150*/  ISETP.GT.AND P6, PT, R3, 0x10, PT ;  /* 0x000000100300780c */ /* 0x000fc40003fc4270 */
[----:B------:R-:W-:Y:S02]  /*5160*/  FSEL R25, R116, -INF , P0 ;  /* 0xff80000074197808 */ /* 0x000fe40000000000 */
[----:B------:R-:W-:Y:S02]  /*5170*/  FMNMX.FTZ R6, R97, R6, !PT ;  /* 0x0000000661067209 */ /* 0x000fe40007810000 */
[----:B------:R-:W-:Y:S02]  /*5180*/  FMNMX.FTZ R4, R13, R4, !PT ;  /* 0x000000040d047209 */ /* 0x000fe40007810000 */
[----:B------:R-:W-:Y:S02]  /*5190*/  FMNMX.FTZ R5, R115, R5, !PT ;  /* 0x0000000573057209 */ /* 0x000fe40007810000 */
[----:B------:R-:W-:Y:S02]  /*51a0*/  ISETP.GT.AND P5, PT, R3, 0x11, PT ;  /* 0x000000110300780c */ /* 0x000fe40003fa4270 */
[----:B------:R-:W-:-:S02]  /*51b0*/  FSEL R85, R85, -INF , P6 ;  /* 0xff80000055557808 */ /* 0x000fc40003000000 */
[----:B------:R-:W-:Y:S02]  /*51c0*/  FMNMX.FTZ R2, R117, R2, !PT ;  /* 0x0000000275027209 */ /* 0x000fe40007810000 */
[----:B------:R-:W-:Y:S02]  /*51d0*/  FMNMX.FTZ R6, R98, R6, !PT ;  /* 0x0000000662067209 */ /* 0x000fe40007810000 */
[----:B------:R-:W-:Y:S02]  /*51e0*/  FMNMX.FTZ R4, R12, R4, !PT ;  /* 0x000000040c047209 */ /* 0x000fe40007810000 */
[----:B------:R-:W-:Y:S02]  /*51f0*/  FMNMX.FTZ R5, R25, R5, !PT ;  /* 0x0000000519057209 */ /* 0x000fe40007810000 */
[----:B------:R-:W-:Y:S02]  /*5200*/  ISETP.GT.AND P2, PT, R3, 0x18, PT ;  /* 0x000000180300780c */ /* 0x000fe40003f44270 */
[----:B------:R-:W-:-:S02]  /*5210*/  FSEL R40, R101, -INF , P5 ;  /* 0xff80000065287808 */ /* 0x000fc40002800000 */
[----:B-1----:R-:W-:Y:S02]  /*5220*/  FMNMX.FTZ R7, R30, R2, !PT ;  /* 0x000000021e077209 */ /* 0x002fe40007810000 */
        /* <DEDUP_REMOVED lines=57> */
[----:B------:R-:W-:Y:S02]  /*55c0*/  FMNMX.FTZ R7, R16, R7, !PT ;  /* 0x0000000710077209 */ /* 0x000fe40007810000 */
[----:B------:R-:W-:-:S02]  /*55d0*/  FMNMX.FTZ R6, R67, R6, !PT ;  /* 0x0000000643067209 */ /* 0x000fc40007810000 */
[----:B------:R-:W-:Y:S01]  /*55e0*/  FMNMX.FTZ R4, R32, R4, !PT ;  /* 0x0000000420047209 */ /* 0x000fe20007810000 */
[----:B------:R-:W1:Y:S01]  /*55f0*/  SHFL.BFLY PT, R3, R7, 0x2, 0x1f ;  /* 0x0c401f0007037f89 */ /* 0x000e6200000e0000 */
[----:B------:R-:W-:Y:S02]  /*5600*/  FSEL R100, R44, -INF , P0 ;  /* 0xff8000002c647808 */ /* 0x000fe40000000000 */
[----:B------:R-:W-:Y:S01]  /*5610*/  FMNMX.FTZ R5, R101, R5, !PT ;  /* 0x0000000565057209 */ /* 0x000fe20007810000 */
[----:B------:R-:W2:Y:S03]  /*5620*/  SHFL.BFLY PT, R2, R6, 0x2, 0x1f ;  /* 0x0c401f0006027f89 */ /* 0x000ea600000e0000 */
[----:B------:R-:W-:Y:S01]  /*5630*/  FMNMX.FTZ R5, R100, R5, !PT ;  /* 0x0000000564057209 */ /* 0x000fe20007810000 */
[----:B------:R-:W3:Y:S04]  /*5640*/  SHFL.BFLY PT, R0, R4, 0x2, 0x1f ;  /* 0x0c401f0004007f89 */ /* 0x000ee800000e0000 */
[----:B------:R-:W4:Y:S01]  /*5650*/  SHFL.BFLY PT, R196, R5, 0x2, 0x1f ;  /* 0x0c401f0005c47f89 */ /* 0x000f2200000e0000 */
[----:B-1----:R-:W-:-:S02]  /*5660*/  FMNMX.FTZ R7, R3, R7, !PT ;  /* 0x0000000703077209 */ /* 0x002fc40007810000 */
[----:B--2---:R-:W-:-:S03]  /*5670*/  FMNMX.FTZ R6, R6, R2, !PT ;  /* 0x0000000206067209 */ /* 0x004fc60007810000 */
[----:B------:R-:W1:Y:S01]  /*5680*/  SHFL.BFLY PT, R3, R7, 0x1, 0x1f ;  /* 0x0c201f0007037f89 */ /* 0x000e6200000e0000 */
[----:B---3--:R-:W-:-:S03]  /*5690*/  FMNMX.FTZ R4, R4, R0, !PT ;  /* 0x0000000004047209 */ /* 0x008fc60007810000 */
[----:B------:R-:W2:Y:S01]  /*56a0*/  SHFL.BFLY PT, R2, R6, 0x1, 0x1f ;  /* 0x0c201f0006027f89 */ /* 0x000ea200000e0000 */
[----:B----4-:R-:W-:-:S03]  /*56b0*/  FMNMX.FTZ R196, R5, R196, !PT ;  /* 0x000000c405c47209 */ /* 0x010fc60007810000 */
[----:B------:R-:W3:Y:S04]  /*56c0*/  SHFL.BFLY PT, R0, R4, 0x1, 0x1f ;  /* 0x0c201f0004007f89 */ /* 0x000ee800000e0000 */
[----:B------:R4:W4:Y:S01]  /*56d0*/  SHFL.BFLY PT, R5, R196, 0x1, 0x1f ;  /* 0x0c201f00c4057f89 */ /* 0x00092200000e0000 */
[----:B-1----:R-:W-:Y:S02]  /*56e0*/  FMNMX.FTZ R3, R7, R3, !PT ;  /* 0x0000000307037209 */ /* 0x002fe40007810000 */
[----:B--2---:R-:W-:Y:S02]  /*56f0*/  FMNMX.FTZ R2, R6, R2, !PT ;  /* 0x0000000206027209 */ /* 0x004fe40007810000 */
[----:B---3--:R-:W-:Y:S02]  /*5700*/  FMNMX.FTZ R0, R4, R0, !PT ;  /* 0x0000000004007209 */ /* 0x008fe40007810000 */
.L_x_1289:
[C---:B------:R-:W-:Y:S01]  /*5710*/  FMUL.FTZ R114, R3.reuse, c[0x0][0x2d0] ;  /* 0x0000b40003727a20 */ /* 0x040fe20000410000 */
[----:B------:R-:W-:Y:S01]  /*5720*/  FSETP.NEU.FTZ.AND P0, PT, R3, -INF , PT ;  /* 0xff8000000300780b */ /* 0x000fe20003f1d000 */
[----:B------:R-:W-:Y:S01]  /*5730*/  FMUL.FTZ R113, R2, c[0x0][0x2d0] ;  /* 0x0000b40002717a20 */ /* 0x000fe20000410000 */
[----:B----4-:R-:W-:Y:S01]  /*5740*/  FMNMX.FTZ R196, R5, R196, !PT ;  /* 0x000000c405c47209 */ /* 0x010fe20007810000 */
[----:B------:R-:W-:Y:S01]  /*5750*/  WARPSYNC 0xffffffff ;  /* 0xffffffff00007948 */ /* 0x000fe20003800000 */
[----:B------:R-:W-:Y:S01]  /*5760*/  FSEL R114, R114, RZ, P0 ;  /* 0x000000ff72727208 */ /* 0x000fe20000000000 */
[----:B------:R-:W1:Y:S01]  /*5770*/  LDSM.16.MT88.4 R156, [R246] ;  /* 0x00000000f69c783b */ /* 0x000e620000004200 */
[----:B------:R-:W-:Y:S01]  /*5780*/  FSETP.NEU.FTZ.AND P0, PT, R2, -INF , PT ;  /* 0xff8000000200780b */ /* 0x000fe20003f1d000 */
[----:B------:R-:W-:-:S02]  /*5790*/  FMUL.FTZ R168, R196, c[0x0][0x2d0] ;  /* 0x0000b400c4a87a20 */ /* 0x000fc40000410000 */
[--C-:B------:R-:W-:Y:S01]  /*57a0*/  FFMA.FTZ R118, R112, c[0x0][0x2d0], -R114.reuse ;  /* 0x0000b40070767a23 */ /* 0x100fe20000010872 */
[----:B------:R-:W-:Y:S01]  /*57b0*/  FSEL R113, R113, RZ, P0 ;  /* 0x000000ff71717208 */ /* 0x000fe20000000000 */
[C---:B------:R-:W-:Y:S01]  /*57c0*/  FMUL.FTZ R112, R0.reuse, c[0x0][0x2d0] ;  /* 0x0000b40000707a20 */ /* 0x040fe20000410000 */
[----:B------:R-:W-:Y:S01]  /*57d0*/  FSETP.NEU.FTZ.AND P0, PT, R0, -INF , PT ;  /* 0xff8000000000780b */ /* 0x000fe20003f1d000 */
[----:B------:R-:W2:Y:S01]  /*57e0*/  LDSM.16.MT88.4 R148, [R245] ;  /* 0x00000000f594783b */ /* 0x000ea20000004200 */
[--C-:B------:R-:W-:Y:S01]  /*57f0*/  FFMA.FTZ R123, R111, c[0x0][0x2d0], -R114.reuse ;  /* 0x0000b4006f7b7a23 */ /* 0x100fe20000010872 */
[----:B------:R-:W-:Y:S01]  /*5800*/  MUFU.EX2 R118, R118 ;  /* 0x0000007600767308 */ /* 0x000fe20000000800 */
[----:B------:R-:W-:Y:S01]  /*5810*/  FSEL R112, R112, RZ, P0 ;  /* 0x000000ff70707208 */ /* 0x000fe20000000000 */
[----:B------:R-:W3:Y:S01]  /*5820*/  LDSM.16.MT88.4 R140, [R244] ;  /* 0x00000000f48c783b */ /* 0x000ee20000004200 */
[----:B------:R-:W-:Y:S01]  /*5830*/  FSETP.NEU.FTZ.AND P0, PT, R196, -INF , PT ;  /* 0xff800000c400780b */ /* 0x000fe20003f1d000 */
[----:B------:R-:W-:-:S02]  /*5840*/  FFMA.FTZ R110, R117, c[0x0][0x2d0], -R114 ;  /* 0x0000b400756e7a23 */ /* 0x000fc40000010872 */
[----:B------:R-:W4:Y:S01]  /*5850*/  LDSM.16.MT88.4 R132, [R243] ;  /* 0x00000000f384783b */ /* 0x000f220000004200 */
[----:B------:R-:W-:Y:S01]  /*5860*/  FSEL R168, R168, RZ, P0 ;  /* 0x000000ffa8a87208 */ /* 0x000fe20000000000 */
[--C-:B------:R-:W-:Y:S01]  /*5870*/  FFMA.FTZ R178, R41, c[0x0][0x2d0], -R114.reuse ;  /* 0x0000b40029b27a23 */ /* 0x100fe20000010872 */
[----:B------:R-:W5:Y:S01]  /*5880*/  MUFU.EX2 R123, R123 ;  /* 0x0000007b007b7308 */ /* 0x000f620000000800 */
[----:B------:R-:W1:Y:S01]  /*5890*/  LDSM.16.MT88.4 R80, [R246+0x2000] ;  /* 0x00200000f650783b */ /* 0x000e620000004200 */
[----:B------:R-:W-:Y:S02]  /*58a0*/  FFMA.FTZ R177, R31, c[0x0][0x2d0], -R114 ;  /* 0x0000b4001fb17a23 */ /* 0x000fe40000010872 */
[--C-:B------:R-:W-:Y:S01]  /*58b0*/  FFMA.FTZ R176, R43, c[0x0][0x2d0], -R113.reuse ;  /* 0x0000b4002bb07a23 */ /* 0x100fe20000010871 */
[----:B------:R-:W-:Y:S01]  /*58c0*/  LDSM.16.MT88.4 R60, [R246+0x800] ;  /* 0x00080000f63c783b */ /* 0x000fe20000004200 */
[--C-:B------:R-:W-:Y:S02]  /*58d0*/  FFMA.FTZ R171, R42, c[0x0][0x2d0], -R113.reuse ;  /* 0x0000b4002aab7a23 */ /* 0x100fe40000010871 */
[--C-:B------:R-:W-:Y:S01]  /*58e0*/  FFMA.FTZ R122, R96, c[0x0][0x2d0], -R113.reuse ;  /* 0x0000b400607a7a23 */ /* 0x100fe20000010871 */
[----:B------:R-:W-:Y:S01]  /*58f0*/  MUFU.EX2 R178, R178 ;  /* 0x000000b200b27308 */ /* 0x000fe20000000800 */
[----:B------:R-:W-:Y:S01]  /*5900*/  FFMA.FTZ R117, R97, c[0x0][0x2d0], -R113 ;  /* 0x0000b40061757a23 */ /* 0x000fe20000010871 */
[----:B------:R-:W-:Y:S01]  /*5910*/  LDSM.16.MT88.4 R52, [R244+0x800] ;  /* 0x00080000f434783b */ /* 0x000fe20000004200 */
[----:B------:R-:W-:-:S02]  /*5920*/  FFMA.FTZ R170, R15, c[0x0][0x2d0], -R112 ;  /* 0x0000b4000faa7a23 */ /* 0x000fc40000010870 */
[--C-:B------:R-:W-:Y:S02]  /*5930*/  FFMA.FTZ R169, R108, c[0x0][0x2d0], -R112.reuse ;  /* 0x0000b4006ca97a23 */ /* 0x100fe40000010870 */
[--C-:B------:R-:W-:Y:S01]  /*5940*/  FFMA.FTZ R121, R14, c[0x0][0x2d0], -R112.reuse ;  /* 0x0000b4000e797a23 */ /* 0x100fe20000010870 */
[----:B------:R-:W2:Y:S01]  /*5950*/  MUFU.EX2 R177, R177 ;  /* 0x000000b100b17308 */ /* 0x000ea20000000800 */
[----:B------:R-:W-:Y:S01]  /*5960*/  FFMA.FTZ R116, R13, c[0x0][0x2d0], -R112 ;  /* 0x0000b4000d747a23 */ /* 0x000fe20000010870 */
[----:B-----5:R-:W-:Y:S01]  /*5970*/  F2FP.BF16.PACK_AB R130, R118, R123 ;  /* 0x0000007b7682723e */ /* 0x020fe200000010ff */
[--C-:B------:R-:W-:Y:S02]  /*5980*/  FFMA.FTZ R120, R47, c[0x0][0x2d0], -R168.reuse ;  /* 0x0000b4002f787a23 */ /* 0x100fe400000108a8 */
        /* <DEDUP_REMOVED lines=8> */
[----:B------:R-:W5:Y:S01]  /*5a10*/  MUFU.EX2 R171, R171 ;  /* 0x000000ab00ab7308 */ /* 0x000f620000000800 */
[----:B------:R-:W-:Y:S01]  /*5a20*/  FFMA.FTZ R8, R57, c[0x0][0x2d0], -R113 ;  /* 0x0000b40039087a23 */ /* 0x000fe20000010871 */
[----:B------:R-:W3:Y:S01]  /*5a30*/  LDSM.16.MT88.4 R96, [R245+0x2000] ;  /* 0x00200000f560783b */ /* 0x000ee20000004200 */
[--C-:B------:R-:W-:Y:S01]  /*5a40*/  FFMA.FTZ R4, R48, c[0x0][0x2d0], -R168.reuse ;  /* 0x0000b40030047a23 */ /* 0x100fe200000108a8 */
[----:B--2---:R-:W-:Y:S01]  /*5a50*/  F2FP.BF16.PACK_AB R128, R177, R178 ;  /* 0x000000b2b180723e */ /* 0x004fe200000010ff */
[----:B------:R-:W-:Y:S01]  /*5a60*/  FFMA.FTZ R20, R49, c[0x0][0x2d0], -R168 ;  /* 0x0000b40031147a23 */ /* 0x000fe200000108a8 */
[----:B------:R-:W2:Y:S01]  /*5a70*/  LDSM.16.MT88.4 R56, [R245+0x800] ;  /* 0x00080000f538783b */ /* 0x000ea20000004200 */
[--C-:B------:R-:W-:Y:S01]  /*5a80*/  FFMA.FTZ R66, R30, c[0x0][0x2d0], -R114.reuse ;  /* 0x0000b4001e427a23 */ /* 0x100fe20000010872 */
[----:B------:R-:W-:Y:S01]  /*5a90*/  MUFU.EX2 R122, R122 ;  /* 0x0000007a007a7308 */ /* 0x000fe20000000800 */
[--C-:B------:R-:W-:Y:S01]  /*5aa0*/  FFMA.FTZ R11, R29, c[0x0][0x2d0], -R114.reuse ;  /* 0x0000b4001d0b7a23 */ /* 0x100fe20000010872 */
[----:B------:R-:W2:Y:S01]  /*5ab0*/  LDSM.16.MT88.4 R48, [R243+0x800] ;  /* 0x00080000f330783b */ /* 0x000ea20000004200 */
[----:B------:R-:W-:-:S02]  /*5ac0*/  FFMA.FTZ R10, R28, c[0x0][0x2d0], -R114 ;  /* 0x0000b4001c0a7a23 */ /* 0x000fc40000010872 */
[--C-:B------:R-:W-:Y:S02]  /*5ad0*/  FFMA.FTZ R108, R12, c[0x0][0x2d0], -R112.reuse ;  /* 0x0000b4000c6c7a23 */ /* 0x100fe40000010870 */
[--C-:B------:R-:W-:Y:S01]  /*5ae0*/  FFMA.FTZ R26, R84, c[0x0][0x2d0], -R112.reuse ;  /* 0x0000b400541a7a23 */ /* 0x100fe20000010870 */
[----:B------:R-:W1:Y:S01]  /*5af0*/  MUFU.EX2 R117, R117 ;  /* 0x0000007500757308 */ /* 0x000e620000000800 */
[----:B-----5:R-:W-:Y:S01]  /*5b00*/  F2FP.BF16.PACK_AB R129, R171, R176 ;  /* 0x000000b0ab81723e */ /* 0x020fe200000010ff */
[--C-:B------:R-:W-:Y:S02]  /*5b10*/  FFMA.FTZ R7, R72, c[0x0][0x2d0], -R112.reuse ;  /* 0x0000b40048077a23 */ /* 0x100fe40000010870 */
[----:B------:R-:W-:Y:S02]  /*5b20*/  FFMA.FTZ R6, R73, c[0x0][0x2d0], -R112 ;  /* 0x0000b40049067a23 */ /* 0x000fe40000010870 */
[--C-:B------:R-:W-:Y:S02]  /*5b30*/  FFMA.FTZ R25, R85, c[0x0][0x2d0], -R168.reuse ;  /* 0x0000b40055197a23 */ /* 0x100fe400000108a8 */
[----:B------:R-:W-:Y:S01]  /*5b40*/  MUFU.EX2 R170, R170 ;  /* 0x000000aa00aa7308 */ /* 0x000fe20000000800 */
[----:B------:R-:W-:-:S02]  /*5b50*/  FFMA.FTZ R5, R40, c[0x0][0x2d0], -R168 ;  /* 0x0000b40028057a23 */ /* 0x000fc400000108a8 */
[----:B------:R-:W5:Y:S01]  /*5b60*/  LDSM.16.MT88.4 R40, [R245+0x2800] ;  /* 0x00280000f528783b */ /* 0x000f620000004200 */
[--C-:B------:R-:W-:Y:S02]  /*5b70*/  FFMA.FTZ R19, R19, c[0x0][0x2d0], -R114.reuse ;  /* 0x0000b40013137a23 */ /* 0x100fe40000010872 */
[--C-:B------:R-:W-:Y:S02]  /*5b80*/  FFMA.FTZ R18, R18, c[0x0][0x2d0], -R114.reuse ;  /* 0x0000b40012127a23 */ /* 0x100fe40000010872 */
[----:B------:R-:W3:Y:S01]  /*5b90*/  MUFU.EX2 R169, R169 ;  /* 0x000000a900a97308 */ /* 0x000ee20000000800 */
[----:B-1----:R-:W-:Y:S01]  /*5ba0*/  F2FP.BF16.PACK_AB R131, R117, R122 ;  /* 0x0000007a7583723e */ /* 0x002fe200000010ff */
[--C-:B------:R-:W-:Y:S02]  /*5bb0*/  FFMA.FTZ R17, R17, c[0x0][0x2d0], -R114.reuse ;  /* 0x0000b40011117a23 */ /* 0x100fe40000010872 */
[----:B------:R-:W-:Y:S02]  /*5bc0*/  FFMA.FTZ R16, R16, c[0x0][0x2d0], -R114 ;  /* 0x0000b40010107a23 */ /* 0x000fe40000010872 */
[----:B------:R-:W-:-:S02]  /*5bd0*/  FFMA.FTZ R94, R94, c[0x0][0x2d0], -R113 ;  /* 0x0000b4005e5e7a23 */ /* 0x000fc40000010871 */
[----:B------:R-:W-:Y:S01]  /*5be0*/  MUFU.EX2 R121, R121 ;  /* 0x0000007900797308 */ /* 0x000fe20000000800 */
[C---:B------:R-:W-:Y:S01]  /*5bf0*/  HMMA.16816.F32.BF16 R160, R128.reuse, R156, RZ ;  /* 0x0000009c80a0723c */ /* 0x040fe200000418ff */
[--C-:B------:R-:W-:Y:S02]  /*5c00*/  FFMA.FTZ R93, R93, c[0x0][0x2d0], -R113.reuse ;  /* 0x0000b4005d5d7a23 */ /* 0x100fe40000010871 */
[--C-:B------:R-:W-:Y:S02]  /*5c10*/  FFMA.FTZ R92, R92, c[0x0][0x2d0], -R113.reuse ;  /* 0x0000b4005c5c7a23 */ /* 0x100fe40000010871 */
[--C-:B------:R-:W-:Y:S02]  /*5c20*/  FFMA.FTZ R79, R79, c[0x0][0x2d0], -R113.reuse ;  /* 0x0000b4004f4f7a23 */ /* 0x100fe40000010871 */
[----:B------:R-:W1:Y:S01]  /*5c30*/  MUFU.EX2 R116, R116 ;  /* 0x0000007400747308 */ /* 0x000e620000000800 */
[----:B---3--:R-:W-:Y:S01]  /*5c40*/  F2FP.BF16.PACK_AB R28, R169, R170 ;  /* 0x000000aaa91c723e */ /* 0x008fe200000010ff */
[----:B------:R-:W-:Y:S01]  /*5c50*/  HMMA.16816.F32.BF16 R152, R128, R148, RZ ;  /* 0x000000948098723c */ /* 0x000fe200000418ff */
[----:B------:R-:W-:-:S02]  /*5c60*/  FFMA.FTZ R78, R78, c[0x0][0x2d0], -R113 ;  /* 0x0000b4004e4e7a23 */ /* 0x000fc40000010871 */
[--C-:B------:R-:W-:Y:S02]  /*5c70*/  FFMA.FTZ R77, R77, c[0x0][0x2d0], -R113.reuse ;  /* 0x0000b4004d4d7a23 */ /* 0x100fe40000010871 */
[--C-:B------:R-:W-:Y:S01]  /*5c80*/  FFMA.FTZ R76, R76, c[0x0][0x2d0], -R113.reuse ;  /* 0x0000b4004c4c7a23 */ /* 0x100fe20000010871 */
[----:B------:R-:W-:Y:S01]  /*5c90*/  MUFU.EX2 R120, R120 ;  /* 0x0000007800787308 */ /* 0x000fe20000000800 */
[----:B------:R-:W-:Y:S01]  /*5ca0*/  FFMA.FTZ R67, R67, c[0x0][0x2d0], -R113 ;  /* 0x0000b40043437a23 */ /* 0x000fe20000010871 */
[C---:B------:R-:W-:Y:S01]  /*5cb0*/  HMMA.16816.F32.BF16 R144, R128.reuse, R140, RZ ;  /* 0x0000008c8090723c */ /* 0x040fe200000418ff */
[----:B------:R-:W-:Y:S02]  /*5cc0*/  FADD.FTZ R177, R178, R177 ;  /* 0x000000b1b2b17221 */ /* 0x000fe40000010000 */
[----:B------:R-:W-:Y:S02]  /*5cd0*/  FADD.FTZ R169, R170, R169 ;  /* 0x000000a9aaa97221 */ /* 0x000fe40000010000 */
[----:B------:R-:W-:Y:S01]  /*5ce0*/  FADD.FTZ R123, R123, R177 ;  /* 0x000000b17b7b7221 */ /* 0x000fe20000010000 */
[----:B------:R-:W3:Y:S01]  /*5cf0*/  MUFU.EX2 R119, R119 ;  /* 0x0000007700777308 */ /* 0x000ee20000000800 */
[----:B-1----:R-:W-:Y:S01]  /*5d00*/  F2FP.BF16.PACK_AB R30, R116, R121 ;  /* 0x00000079741e723e */ /* 0x002fe200000010ff */
[----:B----4-:R-:W-:Y:S01]  /*5d10*/  HMMA.16816.F32.BF16 R136, R128, R132, RZ ;  /* 0x000000848088723c */ /* 0x010fe200000418ff */
[----:B------:R-:W-:-:S02]  /*5d20*/  FADD.FTZ R123, R118, R123 ;  /* 0x0000007b767b7221 */ /* 0x000fc40000010000 */
[----:B------:R-:W-:Y:S02]  /*5d30*/  FADD.FTZ R121, R121, R169 ;  /* 0x000000a979797221 */ /* 0x000fe40000010000 */
[----:B------:R-:W-:Y:S01]  /*5d40*/  FADD.FTZ R171, R176, R171 ;  /* 0x000000abb0ab7221 */ /* 0x000fe20000010000 */
[----:B------:R-:W1:Y:S01]  /*5d50*/  MUFU.EX2 R111, R111 ;  /* 0x0000006f006f7308 */ /* 0x000e620000000800 */
[----:B------:R-:W-:Y:S01]  /*5d60*/  FADD.FTZ R121, R116, R121 ;  /* 0x0000007974797221 */ /* 0x000fe20000010000 */
[----:B------:R-:W-:Y:S01]  /*5d70*/  HMMA.16816.F32.BF16 R68, R128, R80, RZ ;  /* 0x000000508044723c */ /* 0x000fe200000418ff */
[----:B------:R-:W-:-:S04]  /*5d80*/  FADD.FTZ R122, R122, R171 ;  /* 0x000000ab7a7a7221 */ /* 0x000fc80000010000 */
[----:B------:R-:W-:Y:S01]  /*5d90*/  FADD.FTZ R122, R117, R122 ;  /* 0x0000007a757a7221 */ /* 0x000fe20000010000 */
[----:B------:R-:W4:Y:S01]  /*5da0*/  MUFU.EX2 R95, R95 ;  /* 0x0000005f005f7308 */ /* 0x000f220000000800 */
[----:B---3--:R-:W-:Y:S01]  /*5db0*/  F2FP.BF16.PACK_AB R29, R119, R120 ;  /* 0x00000078771d723e */ /* 0x008fe200000010ff */
[----:B------:R-:W-:Y:S01]  /*5dc0*/  HMMA.16816.F32.BF16 R84, R128, R96, RZ ;  /* 0x000000608054723c */ /* 0x000fe200000418ff */
[----:B------:R-:W-:-:S05]  /*5dd0*/  FADD.FTZ R119, R120, R119 ;  /* 0x0000007778777221 */ /* 0x000fca0000010000 */
[----:B------:R-:W3:Y:S01]  /*5de0*/  MUFU.EX2 R110, R110 ;  /* 0x0000006e006e7308 */ /* 0x000ee20000000800 */
[----:B-1----:R-:W-:Y:S01]  /*5df0*/  FADD.FTZ R119, R111, R119 ;  /* 0x000000776f777221 */ /* 0x002fe20000010000 */
[----:B----4-:R-:W-:-:S06]  /*5e00*/  F2FP.BF16.PACK_AB R31, R95, R111 ;  /* 0x0000006f5f1f723e */ /* 0x010fcc00000010ff */
[----:B------:R-:W1:Y:S01]  /*5e10*/  MUFU.EX2 R66, R66 ;  /* 0x0000004200427308 */ /* 0x000e620000000800 */
[----:B------:R-:W-:Y:S01]  /*5e20*/  HMMA.16816.F32.BF16 R164, R28, R156, RZ ;  /* 0x0000009c1ca4723c */ /* 0x000fe200000418ff */
[----:B---3--:R-:W-:-:S06]  /*5e30*/  FADD.FTZ R123, R110, R123 ;  /* 0x0000007b6e7b7221 */ /* 0x008fcc0000010000 */
[----:B------:R-:W3:Y:S01]  /*5e40*/  MUFU.EX2 R11, R11 ;  /* 0x0000000b000b7308 */ /* 0x000ee20000000800 */
[C---:B------:R-:W-:Y:S07]  /*5e50*/  HMMA.16816.F32.BF16 R172, R28.reuse, R148, RZ ;  /* 0x000000941cac723c */ /* 0x040fee00000418ff */
[----:B------:R-:W4:Y:S01]  /*5e60*/  MUFU.EX2 R10, R10 ;  /* 0x0000000a000a7308 */ /* 0x000f220000000800 */
[C---:B-1----:R-:W-:Y:S01]  /*5e70*/  F2FP.BF16.PACK_AB R12, R66.reuse, R110 ;  /* 0x0000006e420c723e */ /* 0x042fe200000010ff */
[----:B------:R-:W-:Y:S01]  /*5e80*/  FADD.FTZ R66, R66, R123 ;  /* 0x0000007b42427221 */ /* 0x000fe20000010000 */
[----:B------:R-:W-:Y:S05]  /*5e90*/  HMMA.16816.F32.BF16 R180, R28, R140, RZ ;  /* 0x0000008c1cb4723c */ /* 0x000fea00000418ff */
[----:B------:R-:W1:Y:S01]  /*5ea0*/  MUFU.EX2 R109, R109 ;  /* 0x0000006d006d7308 */ /* 0x000e620000000800 */
[----:B---3--:R-:W-:-:S02]  /*5eb0*/  FADD.FTZ R66, R11, R66 ;  /* 0x000000420b427221 */ /* 0x008fc40000010000 */
[C---:B------:R-:W-:Y:S05]  /*5ec0*/  HMMA.16816.F32.BF16 R188, R28.reuse, R132, RZ ;  /* 0x000000841cbc723c */ /* 0x040fea00000418ff */
[----:B------:R-:W3:Y:S01]  /*5ed0*/  MUFU.EX2 R27, R27 ;  /* 0x0000001b001b7308 */ /* 0x000ee20000000800 */
[C---:B----4-:R-:W-:Y:S01]  /*5ee0*/  F2FP.BF16.PACK_AB R14, R10.reuse, R11 ;  /* 0x0000000b0a0e723e */ /* 0x050fe200000010ff */
[----:B------:R-:W-:Y:S01]  /*5ef0*/  FADD.FTZ R66, R10, R66 ;  /* 0x000000420a427221 */ /* 0x000fe20000010000 */
[----:B------:R-:W-:Y:S05]  /*5f00*/  HMMA.16816.F32.BF16 R72, R28, R80, RZ ;  /* 0x000000501c48723c */ /* 0x000fea00000418ff */
[----:B------:R-:W-:Y:S01]  /*5f10*/  MUFU.EX2 R9, R9 ;  /* 0x0000000900097308 */ /* 0x000fe20000000800 */
[----:B-1----:R-:W-:-:S02]  /*5f20*/  FADD.FTZ R122, R109, R122 ;  /* 0x0000007a6d7a7221 */ /* 0x002fc40000010000 */
[--C-:B------:R-:W-:Y:S01]  /*5f30*/  FFMA.FTZ R80, R24, c[0x0][0x2d0], -R114.reuse ;  /* 0x0000b40018507a23 */ /* 0x100fe20000010872 */
[----:B------:R-:W-:Y:S01]  /*5f40*/  HMMA.16816.F32.BF16 R88, R28, R96, RZ ;  /* 0x000000601c58723c */ /* 0x000fe200000418ff */
[----:B------:R-:W-:-:S03]  /*5f50*/  FFMA.FTZ R81, R23, c[0x0][0x2d0], -R114 ;  /* 0x0000b40017517a23 */ /* 0x000fc60000010872 */
[----:B------:R-:W1:Y:S01]  /*5f60*/  MUFU.EX2 R8, R8 ;  /* 0x0000000800087308 */ /* 0x000e620000000800 */
[----:B---3--:R-:W-:Y:S01]  /*5f70*/  F2FP.BF16.PACK_AB R13, R27, R109 ;  /* 0x0000006d1b0d723e */ /* 0x008fe200000010ff */
[--C-:B------:R-:W-:Y:S02]  /*5f80*/  FFMA.FTZ R23, R104, c[0x0][0x2d0], -R168.reuse ;  /* 0x0000b40068177a23 */ /* 0x100fe400000108a8 */
[----:B------:R-:W-:Y:S02]  /*5f90*/  FFMA.FTZ R24, R102, c[0x0][0x2d0], -R168 ;  /* 0x0000b40066187a23 */ /* 0x000fe400000108a8 */
[----:B------:R-:W-:Y:S02]  /*5fa0*/  FFMA.FTZ R96, R22, c[0x0][0x2d0], -R114 ;  /* 0x0000b40016607a23 */ /* 0x000fe40000010872 */
[----:B------:R-:W3:Y:S01]  /*5fb0*/  MUFU.EX2 R108, R108 ;  /* 0x0000006c006c7308 */ /* 0x000ee20000000800 */
[----:B------:R-:W-:-:S07]  /*5fc0*/  FFMA.FTZ R22, R107, c[0x0][0x2d0], -R168 ;  /* 0x0000b4006b167a23 */ /* 0x000fce00000108a8 */
[----:B------:R-:W4:Y:S01]  /*5fd0*/  MUFU.EX2 R26, R26 ;  /* 0x0000001a001a7308 */ /* 0x000f220000000800 */
[----:B-1----:R-:W-:-:S07]  /*5fe0*/  F2FP.BF16.PACK_AB R15, R8, R9 ;  /* 0x00000009080f723e */ /* 0x002fce00000010ff */
[----:B------:R-:W1:Y:S01]  /*5ff0*/  MUFU.EX2 R7, R7 ;  /* 0x0000000700077308 */ /* 0x000e620000000800 */
[----:B------:R-:W-:Y:S01]  /*6000*/  HMMA.16816.F32.BF16 R160, R12, R60, R160 ;  /* 0x0000003c0ca0723c */ /* 0x000fe200000418a0 */
[----:B---3--:R-:W-:-:S06]  /*6010*/  FADD.FTZ R121, R108, R121 ;  /* 0x000000796c797221 */ /* 0x008fcc0000010000 */
[----:B------:R-:W3:Y:S01]  /*6020*/  MUFU.EX2 R6, R6 ;  /* 0x0000000600067308 */ /* 0x000ee20000000800 */
[C---:B----4-:R-:W-:Y:S01]  /*6030*/  F2FP.BF16.PACK_AB R124, R26.reuse, R108 ;  /* 0x0000006c1a7c723e */ /* 0x050fe200000010ff */
[C---:B--2---:R-:W-:Y:S01]  /*6040*/  HMMA.16816.F32.BF16 R152, R12.reuse, R56, R152 ;  /* 0x000000380c98723c */ /* 0x044fe20000041898 */
[----:B------:R-:W-:Y:S02]  /*6050*/  FADD.FTZ R108, R95, R119 ;  /* 0x000000775f6c7221 */ /* 0x000fe40000010000 */
[----:B------:R-:W-:Y:S02]  /*6060*/  FADD.FTZ R26, R26, R121 ;  /* 0x000000791a1a7221 */ /* 0x000fe40000010000 */
[----:B------:R-:W-:Y:S01]  /*6070*/  FADD.FTZ R95, R27, R122 ;  /* 0x0000007a1b5f7221 */ /* 0x000fe20000010000 */
[----:B------:R-:W2:Y:S01]  /*6080*/  MUFU.EX2 R25, R25 ;  /* 0x0000001900197308 */ /* 0x000ea20000000800 */
[----:B-1----:R-:W-:Y:S01]  /*6090*/  FADD.FTZ R26, R7, R26 ;  /* 0x0000001a071a7221 */ /* 0x002fe20000010000 */
[----:B------:R-:W-:Y:S01]  /*60a0*/  HMMA.16816.F32.BF16 R144, R12, R52, R144 ;  /* 0x000000340c90723c */ /* 0x000fe20000041890 */
[----:B------:R-:W-:-:S04]  /*60b0*/  FADD.FTZ R95, R9, R95 ;  /* 0x0000005f095f7221 */ /* 0x000fc80000010000 */
[----:B------:R-:W-:Y:S01]  /*60c0*/  FADD.FTZ R95, R8, R95 ;  /* 0x0000005f085f7221 */ /* 0x000fe20000010000 */
[----:B------:R-:W1:Y:S01]  /*60d0*/  MUFU.EX2 R5, R5 ;  /* 0x0000000500057308 */ /* 0x000e620000000800 */
[C---:B---3--:R-:W-:Y:S01]  /*60e0*/  F2FP.BF16.PACK_AB R126, R6.reuse, R7 ;  /* 0x00000007067e723e */ /* 0x048fe200000010ff */
[----:B------:R-:W-:Y:S01]  /*60f0*/  HMMA.16816.F32.BF16 R136, R12, R48, R136 ;  /* 0x000000300c88723c */ /* 0x000fe20000041888 */
[----:B------:R-:W-:-:S05]  /*6100*/  FADD.FTZ R26, R6, R26 ;  /* 0x0000001a061a7221 */ /* 0x000fca0000010000 */
[----:B------:R-:W-:Y:S01]  /*6110*/  MUFU.EX2 R4, R4 ;  /* 0x0000000400047308 */ /* 0x000fe20000000800 */
[----:B--2---:R-:W-:Y:S01]  /*6120*/  FADD.FTZ R108, R25, R108 ;  /* 0x0000006c196c7221 */ /* 0x004fe20000010000 */
[C---:B------:R-:W-:Y:S06]  /*6130*/  HMMA.16816.F32.BF16 R68, R12.reuse, R44, R68 ;  /* 0x0000002c0c44723c */ /* 0x040fec0000041844 */
[----:B------:R-:W2:Y:S01]  /*6140*/  MUFU.EX2 R20, R20 ;  /* 0x0000001400147308 */ /* 0x000ea20000000800 */
[C---:B-1----:R-:W-:Y:S01]  /*6150*/  F2FP.BF16.PACK_AB R125, R5.reuse, R25 ;  /* 0x00000019057d723e */ /* 0x042fe200000010ff */
[----:B-----5:R-:W-:Y:S01]  /*6160*/  HMMA.16816.F32.BF16 R84, R12, R40, R84 ;  /* 0x000000280c54723c */ /* 0x020fe20000041854 */
[----:B------:R-:W-:-:S05]  /*6170*/  FADD.FTZ R108, R5, R108 ;  /* 0x0000006c056c7221 */ /* 0x000fca0000010000 */
[----:B------:R-:W1:Y:S01]  /*6180*/  MUFU.EX2 R80, R80 ;  /* 0x0000005000507308 */ /* 0x000e620000000800 */
[----:B--2---:R-:W-:-:S07]  /*6190*/  F2FP.BF16.PACK_AB R127, R20, R4 ;  /* 0x00000004147f723e */ /* 0x004fce00000010ff */
[----:B------:R-:W2:Y:S01]  /*61a0*/  MUFU.EX2 R81, R81 ;  /* 0x0000005100517308 */ /* 0x000ea20000000800 */
[----:B------:R-:W-:-:S07]  /*61b0*/  FADD.FTZ R4, R4, R108 ;  /* 0x0000006c04047221 */ /* 0x000fce0000010000 */
[----:B------:R-:W-:Y:S01]  /*61c0*/  MUFU.EX2 R111, R18 ;  /* 0x00000012006f7308 */ /* 0x000fe20000000800 */
[----:B------:R-:W-:Y:S01]  /*61d0*/  HMMA.16816.F32.BF16 R164, R124, R60, R164 ;  /* 0x0000003c7ca4723c */ /* 0x000fe200000418a4 */
[----:B-1----:R-:W-:Y:S02]  /*61e0*/  FADD.FTZ R5, R80, R66 ;  /* 0x0000004250057221 */ /* 0x002fe40000010000 */
[----:B------:R-:W-:-:S04]  /*61f0*/  FADD.FTZ R4, R20, R4 ;  /* 0x0000000414047221 */ /* 0x000fc80000010000 */
[----:B------:R-:W-:Y:S01]  /*6200*/  FFMA.FTZ R60, R21, c[0x0][0x2d0], -R114 ;  /* 0x0000b400153c7a23 */ /* 0x000fe20000010872 */
[C---:B------:R-:W-:Y:S01]  /*6210*/  HMMA.16816.F32.BF16 R172, R124.reuse, R56, R172 ;  /* 0x000000387cac723c */ /* 0x040fe200000418ac */
[--C-:B------:R-:W-:Y:S01]  /*6220*/  FFMA.FTZ R21, R39, c[0x0][0x2d0], -R112.reuse ;  /* 0x0000b40027157a23 */ /* 0x100fe20000010870 */
[----:B------:R-:W-:Y:S01]  /*6230*/  MUFU.EX2 R97, R17 ;  /* 0x0000001100617308 */ /* 0x000fe20000000800 */
[--C-:B------:R-:W-:Y:S01]  /*6240*/  FFMA.FTZ R61, R33, c[0x0][0x2d0], -R112.reuse ;  /* 0x0000b400213d7a23 */ /* 0x100fe20000010870 */
[C---:B--2---:R-:W-:Y:S01]  /*6250*/  F2FP.BF16.PACK_AB R20, R81.reuse, R80 ;  /* 0x000000505114723e */ /* 0x044fe200000010ff */
[----:B------:R-:W-:Y:S02]  /*6260*/  FADD.FTZ R5, R81, R5 ;  /* 0x0000000551057221 */ /* 0x000fe40000010000 */
[--C-:B------:R-:W-:Y:S01]  /*6270*/  FFMA.FTZ R56, R35, c[0x0][0x2d0], -R112.reuse ;  /* 0x0000b40023387a23 */ /* 0x100fe20000010870 */
[C---:B------:R-:W-:Y:S01]  /*6280*/  HMMA.16816.F32.BF16 R180, R124.reuse, R52, R180 ;  /* 0x000000347cb4723c */ /* 0x040fe200000418b4 */
[--C-:B------:R-:W-:Y:S01]  /*6290*/  FFMA.FTZ R57, R34, c[0x0][0x2d0], -R112.reuse ;  /* 0x0000b40022397a23 */ /* 0x100fe20000010870 */
[----:B------:R-:W1:Y:S05]  /*62a0*/  MUFU.EX2 R96, R96 ;  /* 0x0000006000607308 */ /* 0x000e6a0000000800 */
[--C-:B------:R-:W-:Y:S01]  /*62b0*/  FFMA.FTZ R52, R36, c[0x0][0x2d0], -R112.reuse ;  /* 0x0000b40024347a23 */ /* 0x100fe20000010870 */
[C---:B------:R-:W-:Y:S01]  /*62c0*/  HMMA.16816.F32.BF16 R188, R124.reuse, R48, R188 ;  /* 0x000000307cbc723c */ /* 0x040fe200000418bc */
[--C-:B------:R-:W-:Y:S01]  /*62d0*/  FFMA.FTZ R53, R32, c[0x0][0x2d0], -R112.reuse ;  /* 0x0000b40020357a23 */ /* 0x100fe20000010870 */
[----:B------:R-:W2:Y:S01]  /*62e0*/  MUFU.EX2 R60, R60 ;  /* 0x0000003c003c7308 */ /* 0x000ea20000000800 */
[----:B------:R-:W3:Y:S04]  /*62f0*/  LDSM.16.MT88.4 R32, [R243+0x2000] ;  /* 0x00200000f320783b */ /* 0x000ee80000004200 */
[----:B------:R-:W-:Y:S01]  /*6300*/  FFMA.FTZ R49, R37, c[0x0][0x2d0], -R112 ;  /* 0x0000b40025317a23 */ /* 0x000fe20000010870 */
[----:B------:R-:W-:Y:S01]  /*6310*/  HMMA.16816.F32.BF16 R72, R124, R44, R72 ;  /* 0x0000002c7c48723c */ /* 0x000fe20000041848 */
[----:B------:R-:W-:Y:S01]  /*6320*/  FFMA.FTZ R48, R106, c[0x0][0x2d0], -R168 ;  /* 0x0000b4006a307a23 */ /* 0x000fe200000108a8 */
[----:B------:R-:W4:Y:S01]  /*6330*/  MUFU.EX2 R94, R94 ;  /* 0x0000005e005e7308 */ /* 0x000f220000000800 */
[----:B-1----:R-:W-:-:S04]  /*6340*/  FADD.FTZ R6, R96, R5 ;  /* 0x0000000560067221 */ /* 0x002fc80000010000 */
[----:B------:R-:W-:Y:S01]  /*6350*/  FFMA.FTZ R44, R38, c[0x0][0x2d0], -R112 ;  /* 0x0000b400262c7a23 */ /* 0x000fe20000010870 */
[----:B------:R-:W-:Y:S01]  /*6360*/  HMMA.16816.F32.BF16 R88, R124, R40, R88 ;  /* 0x000000287c58723c */ /* 0x000fe20000041858 */
[----:B------:R-:W1:Y:S01]  /*6370*/  LDSM.16.MT88.4 R112, [R244+0x2000] ;  /* 0x00200000f470783b */ /* 0x000e620000004200 */
[----:B------:R-:W-:Y:S01]  /*6380*/  FFMA.FTZ R45, R105, c[0x0][0x2d0], -R168 ;  /* 0x0000b400692d7a23 */ /* 0x000fe200000108a8 */
[----:B------:R-:W5:Y:S01]  /*6390*/  MUFU.EX2 R93, R93 ;  /* 0x0000005d005d7308 */ /* 0x000f620000000800 */
[----:B--2---:R-:W-:Y:S01]  /*63a0*/  FADD.FTZ R6, R60, R6 ;  /* 0x000000063c067221 */ /* 0x004fe20000010000 */
[----:B------:R-:W2:Y:S02]  /*63b0*/  LDSM.16.MT88.4 R36, [R244+0x2800] ;  /* 0x00280000f424783b */ /* 0x000ea40000004200 */
[--C-:B------:R-:W-:Y:S02]  /*63c0*/  FFMA.FTZ R41, R103, c[0x0][0x2d0], -R168.reuse ;  /* 0x0000b40067297a23 */ /* 0x100fe400000108a8 */
[----:B------:R-:W-:-:S02]  /*63d0*/  FFMA.FTZ R40, R101, c[0x0][0x2d0], -R168 ;  /* 0x0000b40065287a23 */ /* 0x000fc400000108a8 */
[----:B------:R-:W-:Y:S01]  /*63e0*/  FFMA.FTZ R168, R100, c[0x0][0x2d0], -R168 ;  /* 0x0000b40064a87a23 */ /* 0x000fe200000108a8 */
[----:B------:R-:W-:Y:S01]  /*63f0*/  MUFU.EX2 R44, R44 ;  /* 0x0000002c002c7308 */ /* 0x000fe20000000800 */
[----:B----4-:R-:W-:-:S04]  /*6400*/  FADD.FTZ R95, R94, R95 ;  /* 0x0000005f5e5f7221 */ /* 0x010fc80000010000 */
[----:B-----5:R-:W-:-:S03]  /*6410*/  FADD.FTZ R5, R93, R95 ;  /* 0x0000005f5d057221 */ /* 0x020fc60000010000 */
[----:B------:R-:W-:Y:S01]  /*6420*/  MUFU.EX2 R49, R49 ;  /* 0x0000003100317308 */ /* 0x000fe20000000800 */
[-C--:B---3--:R-:W-:Y:S07]  /*6430*/  HMMA.16816.F32.BF16 R116, R128, R32.reuse, RZ ;  /* 0x000000208074723c */ /* 0x088fee00000418ff */
[----:B------:R-:W3:Y:S01]  /*6440*/  MUFU.EX2 R92, R92 ;  /* 0x0000005c005c7308 */ /* 0x000ee20000000800 */
[----:B------:R-:W-:Y:S07]  /*6450*/  HMMA.16816.F32.BF16 R120, R28, R32, RZ ;  /* 0x000000201c78723c */ /* 0x000fee00000418ff */
[----:B------:R-:W4:Y:S01]  /*6460*/  MUFU.EX2 R32, R21 ;  /* 0x0000001500207308 */ /* 0x000f220000000800 */
[-C--:B-1----:R-:W-:Y:S07]  /*6470*/  HMMA.16816.F32.BF16 R100, R128, R112.reuse, RZ ;  /* 0x000000708064723c */ /* 0x082fee00000418ff */
[----:B------:R-:W-:Y:S01]  /*6480*/  MUFU.EX2 R52, R52 ;  /* 0x0000003400347308 */ /* 0x000fe20000000800 */
[----:B---3--:R-:W-:Y:S01]  /*6490*/  FADD.FTZ R5, R92, R5 ;  /* 0x000000055c057221 */ /* 0x008fe20000010000 */
[----:B------:R-:W-:Y:S06]  /*64a0*/  HMMA.16816.F32.BF16 R104, R28, R112, RZ ;  /* 0x000000701c68723c */ /* 0x000fec00000418ff */
[----:B------:R-:W1:Y:S01]  /*64b0*/  MUFU.EX2 R79, R79 ;  /* 0x0000004f004f7308 */ /* 0x000e620000000800 */
[----:B----4-:R-:W-:Y:S01]  /*64c0*/  FADD.FTZ R8, R32, R26 ;  /* 0x0000001a20087221 */ /* 0x010fe20000010000 */
[----:B------:R-:W-:-:S03]  /*64d0*/  F2FP.BF16.PACK_AB R21, R93, R94 ;  /* 0x0000005e5d15723e */ /* 0x000fc600000010ff */
[----:B------:R-:W-:-:S03]  /*64e0*/  FADD.FTZ R8, R44, R8 ;  /* 0x000000082c087221 */ /* 0x000fc60000010000 */
[----:B------:R-:W-:Y:S08]  /*64f0*/  MUFU.EX2 R56, R56 ;  /* 0x0000003800387308 */ /* 0x000ff00000000800 */
[----:B------:R-:W-:Y:S01]  /*6500*/  MUFU.EX2 R77, R77 ;  /* 0x0000004d004d7308 */ /* 0x000fe20000000800 */
[----:B--2---:R-:W-:Y:S01]  /*6510*/  HMMA.16816.F32.BF16 R100, R12, R36, R100 ;  /* 0x000000240c64723c */ /* 0x004fe20000041864 */
[----:B-1----:R-:W-:Y:S01]  /*6520*/  FADD.FTZ R26, R79, R5 ;  /* 0x000000054f1a7221 */ /* 0x002fe20000010000 */
[----:B------:R-:W-:-:S05]  /*6530*/  F2FP.BF16.PACK_AB R10, R52, R49 ;  /* 0x00000031340a723e */ /* 0x000fca00000010ff */
[----:B------:R-:W1:Y:S01]  /*6540*/  MUFU.EX2 R25, R78 ;  /* 0x0000004e00197308 */ /* 0x000e620000000800 */
[----:B------:R-:W-:Y:S07]  /*6550*/  HMMA.16816.F32.BF16 R104, R124, R36, R104 ;  /* 0x000000247c68723c */ /* 0x000fee0000041868 */
[----:B------:R-:W2:Y:S08]  /*6560*/  MUFU.EX2 R36, R19 ;  /* 0x0000001300247308 */ /* 0x000eb00000000800 */
[----:B------:R3:W4:Y:S01]  /*6570*/  MUFU.EX2 R37, R16 ;  /* 0x0000001000257308 */ /* 0x0007220000000800 */
[----:B-1----:R-:W-:Y:S01]  /*6580*/  FADD.FTZ R26, R25, R26 ;  /* 0x0000001a191a7221 */ /* 0x002fe20000010000 */
[----:B------:R-:W-:Y:S01]  /*6590*/  F2FP.BF16.PACK_AB R25, R77, R25 ;  /* 0x000000194d19723e */ /* 0x000fe200000010ff */
[----:B--2---:R-:W-:-:S05]  /*65a0*/  FADD.FTZ R6, R36, R6 ;  /* 0x0000000624067221 */ /* 0x004fca0000010000 */
[----:B------:R-:W-:Y:S01]  /*65b0*/  MUFU.EX2 R57, R57 ;  /* 0x0000003900397308 */ /* 0x000fe20000000800 */
[----:B------:R-:W-:Y:S01]  /*65c0*/  FADD.FTZ R6, R111, R6 ;  /* 0x000000066f067221 */ /* 0x000fe20000010000 */
[----:B---3--:R-:W1:Y:S03]  /*65d0*/  LDSM.16.MT88.4 R16, [R243+0x2800] ;  /* 0x00280000f310783b */ /* 0x008e660000004200 */
[----:B------:R-:W-:-:S03]  /*65e0*/  FADD.FTZ R6, R97, R6 ;  /* 0x0000000661067221 */ /* 0x000fc60000010000 */
[----:B------:R2:W3:Y:S01]  /*65f0*/  MUFU.EX2 R9, R22 ;  /* 0x0000001600097308 */ /* 0x0004e20000000800 */
[----:B----4-:R-:W-:-:S05]  /*6600*/  FADD.FTZ R6, R37, R6 ;  /* 0x0000000625067221 */ /* 0x010fca0000010000 */
[----:B------:R5:W-:Y:S02]  /*6610*/  STL [R1+0xe0], R6 ;  /* 0x0000e00601007387 */ /* 0x000be40000100800 */
[----:B------:R5:W-:Y:S01]  /*6620*/  MUFU.EX2 R7, R23 ;  /* 0x0000001700077308 */ /* 0x000be20000000800 */
[----:B------:R-:W-:Y:S01]  /*6630*/  HMMA.16816.F32.BF16 R176, R28, R150, RZ ;  /* 0x000000961cb0723c */ /* 0x000fe200000418ff */
[----:B------:R-:W4:Y:S01]  /*6640*/  LDL R33, [R1+0xa8] ;  /* 0x0000a80001217983 */ /* 0x000f220000100800 */
[----:B--2---:R-:W-:-:S05]  /*6650*/  F2FP.BF16.PACK_AB R22, R60, R96 ;  /* 0x000000603c16723e */ /* 0x004fca00000010ff */
[----:B------:R-:W-:Y:S01]  /*6660*/  MUFU.EX2 R27, R76 ;  /* 0x0000004c001b7308 */ /* 0x000fe20000000800 */
[----:B------:R-:W-:Y:S01]  /*6670*/  HMMA.16816.F32.BF16 R184, R28, R142, RZ ;  /* 0x0000008e1cb8723c */ /* 0x000fe200000418ff */
[----:B---3--:R-:W-:-:S06]  /*6680*/  FADD.FTZ R4, R9, R4 ;  /* 0x0000000409047221 */ /* 0x008fcc0000010000 */
[----:B------:R-:W2:Y:S01]  /*6690*/  MUFU.EX2 R48, R48 ;  /* 0x0000003000307308 */ /* 0x000ea20000000800 */
[----:B-----5:R-:W-:Y:S01]  /*66a0*/  F2FP.BF16.PACK_AB R23, R79, R92 ;  /* 0x0000005c4f17723e */ /* 0x020fe200000010ff */
[----:B------:R-:W-:Y:S06]  /*66b0*/  HMMA.16816.F32.BF16 R192, R28, R134, RZ ;  /* 0x000000861cc0723c */ /* 0x000fec00000418ff */
[----:B------:R-:W3:Y:S02]  /*66c0*/  MUFU.EX2 R11, R45 ;  /* 0x0000002d000b7308 */ /* 0x000ee40000000800 */
[-C--:B-1----:R-:W-:Y:S06]  /*66d0*/  HMMA.16816.F32.BF16 R116, R12, R16.reuse, R116 ;  /* 0x000000100c74723c */ /* 0x082fec0000041874 */
[----:B------:R-:W1:Y:S01]  /*66e0*/  MUFU.EX2 R67, R67 ;  /* 0x0000004300437308 */ /* 0x000e620000000800 */
[----:B--2---:R-:W-:Y:S01]  /*66f0*/  FADD.FTZ R4, R48, R4 ;  /* 0x0000000430047221 */ /* 0x004fe20000010000 */
[----:B------:R-:W-:Y:S06]  /*6700*/  HMMA.16816.F32.BF16 R120, R124, R16, R120 ;  /* 0x000000107c78723c */ /* 0x000fec0000041878 */
[----:B------:R2:W-:Y:S01]  /*6710*/  MUFU.EX2 R16, R24 ;  /* 0x0000001800107308 */ /* 0x0005e20000000800 */
[----:B---3--:R-:W-:-:S02]  /*6720*/  FADD.FTZ R4, R11, R4 ;  /* 0x000000040b047221 */ /* 0x008fc40000010000 */
[----:B------:R-:W-:Y:S01]  /*6730*/  FADD.FTZ R17, R49, R8 ;  /* 0x0000000831117221 */ /* 0x000fe20000010000 */
[----:B------:R-:W-:Y:S01]  /*6740*/  F2FP.BF16.PACK_AB R8, R44, R32 ;  /* 0x000000202c08723e */ /* 0x000fe200000010ff */
[----:B------:R-:W-:Y:S01]  /*6750*/  FADD.FTZ R32, R77, R26 ;  /* 0x0000001a4d207221 */ /* 0x000fe20000010000 */
[----:B------:R-:W-:Y:S01]  /*6760*/  F2FP.BF16.PACK_AB R26, R37, R97 ;  /* 0x00000061251a723e */ /* 0x000fe200000010ff */
[----:B------:R-:W-:Y:S01]  /*6770*/  FADD.FTZ R17, R52, R17 ;  /* 0x0000001134117221 */ /* 0x000fe20000010000 */
[----:B------:R-:W3:Y:S01]  /*6780*/  MUFU.EX2 R5, R41 ;  /* 0x0000002900057308 */ /* 0x000ee20000000800 */
[----:B--2---:R-:W-:Y:S02]  /*6790*/  F2FP.BF16.PACK_AB R24, R111, R36 ;  /* 0x000000246f18723e */ /* 0x004fe400000010ff */
[----:B------:R-:W-:Y:S01]  /*67a0*/  FADD.FTZ R17, R56, R17 ;  /* 0x0000001138117221 */ /* 0x000fe20000010000 */
[----:B------:R-:W2:Y:S01]  /*67b0*/  LDL R36, [R1+0xac] ;  /* 0x0000ac0001247983 */ /* 0x000ea20000100800 */
[----:B------:R-:W-:Y:S01]  /*67c0*/  HMMA.16816.F32.BF16 R76, R28, R82, RZ ;  /* 0x000000521c4c723c */ /* 0x000fe200000418ff */
[----:B------:R-:W-:-:S02]  /*67d0*/  FADD.FTZ R32, R27, R32 ;  /* 0x000000201b207221 */ /* 0x000fc40000010000 */
[----:B------:R-:W5:Y:S01]  /*67e0*/  MUFU.EX2 R40, R40 ;  /* 0x0000002800287308 */ /* 0x000f620000000800 */
[----:B------:R-:W-:Y:S02]  /*67f0*/  FADD.FTZ R203, R57, R17 ;  /* 0x0000001139cb7221 */ /* 0x000fe40000010000 */
[----:B-1----:R-:W-:Y:S02]  /*6800*/  FADD.FTZ R6, R67, R32 ;  /* 0x0000002043067221 */ /* 0x002fe40000010000 */
[C---:B------:R-:W-:Y:S03]  /*6810*/  HMMA.16816.F32.BF16 R92, R28.reuse, R98, RZ ;  /* 0x000000621c5c723c */ /* 0x040fe600000418ff */
[----:B------:R1:W1:Y:S05]  /*6820*/  MUFU.EX2 R17, R168 ;  /* 0x000000a800117308 */ /* 0x00026a0000000800 */
[----:B------:R-:W-:Y:S03]  /*6830*/  HMMA.16816.F32.BF16 R108, R28, R114, RZ ;  /* 0x000000721c6c723c */ /* 0x000fe600000418ff */
[----:B------:R-:W-:Y:S05]  /*6840*/  MUFU.EX2 R61, R61 ;  /* 0x0000003d003d7308 */ /* 0x000fea0000000800 */
[----:B------:R-:W-:Y:S03]  /*6850*/  HMMA.16816.F32.BF16 R148, R128, R150, RZ ;  /* 0x000000968094723c */ /* 0x000fe600000418ff */
[----:B------:R-:W2:Y:S05]  /*6860*/  MUFU.EX2 R53, R53 ;  /* 0x0000003500357308 */ /* 0x000eaa0000000800 */
[-C--:B-1----:R-:W-:Y:S08]  /*6870*/  HMMA.16816.F32.BF16 R168, R28, R158.reuse, RZ ;  /* 0x0000009e1ca8723c */ /* 0x082ff000000418ff */
[C---:B------:R-:W-:Y:S08]  /*6880*/  HMMA.16816.F32.BF16 R156, R128.reuse, R158, RZ ;  /* 0x0000009e809c723c */ /* 0x040ff000000418ff */
[C---:B------:R-:W-:Y:S08]  /*6890*/  HMMA.16816.F32.BF16 R140, R128.reuse, R142, RZ ;  /* 0x0000008e808c723c */ /* 0x040ff000000418ff */
[C---:B------:R-:W-:Y:S08]  /*68a0*/  HMMA.16816.F32.BF16 R132, R128.reuse, R134, RZ ;  /* 0x000000868084723c */ /* 0x040ff000000418ff */
[C---:B------:R-:W-:Y:S08]  /*68b0*/  HMMA.16816.F32.BF16 R80, R128.reuse, R82, RZ ;  /* 0x000000528050723c */ /* 0x040ff000000418ff */
[C---:B------:R-:W-:Y:S08]  /*68c0*/  HMMA.16816.F32.BF16 R96, R128.reuse, R98, RZ ;  /* 0x000000628060723c */ /* 0x040ff000000418ff */
[C---:B------:R-:W-:Y:S08]  /*68d0*/  HMMA.16816.F32.BF16 R112, R128.reuse, R114, RZ ;  /* 0x000000728070723c */ /* 0x040ff000000418ff */
[-C--:B------:R-:W-:Y:S08]  /*68e0*/  HMMA.16816.F32.BF16 R128, R128, R34.reuse, RZ ;  /* 0x000000228080723c */ /* 0x080ff000000418ff */
[----:B------:R-:W-:Y:S01]  /*68f0*/  HMMA.16816.F32.BF16 R28, R28, R34, RZ ;  /* 0x000000221c1c723c */ /* 0x000fe200000418ff */
[----:B------:R-:W-:-:S04]  /*6900*/  FADD.FTZ R32, R7, R4 ;  /* 0x0000000407207221 */ /* 0x000fc80000010000 */
[----:B---3--:R-:W-:-:S03]  /*6910*/  FADD.FTZ R32, R5, R32 ;  /* 0x0000002005207221 */ /* 0x008fc60000010000 */
[----:B------:R-:W-:Y:S01]  /*6920*/  HMMA.16816.F32.BF16 R156, R12, R62, R156 ;  /* 0x0000003e0c9c723c */ /* 0x000fe2000004189c */
[----:B------:R-:W-:-:S07]  /*6930*/  FADD.FTZ R32, R16, R32 ;  /* 0x0000002010207221 */ /* 0x000fce0000010000 */
[C---:B------:R-:W-:Y:S08]  /*6940*/  HMMA.16816.F32.BF16 R148, R12.reuse, R58, R148 ;  /* 0x0000003a0c94723c */ /* 0x040ff00000041894 */
[C---:B------:R-:W-:Y:S08]  /*6950*/  HMMA.16816.F32.BF16 R140, R12.reuse, R54, R140 ;  /* 0x000000360c8c723c */ /* 0x040ff0000004188c */
[C---:B------:R-:W-:Y:S08]  /*6960*/  HMMA.16816.F32.BF16 R132, R12.reuse, R50, R132 ;  /* 0x000000320c84723c */ /* 0x040ff00000041884 */
[C---:B------:R-:W-:Y:S08]  /*6970*/  HMMA.16816.F32.BF16 R80, R12.reuse, R46, R80 ;  /* 0x0000002e0c50723c */ /* 0x040ff00000041850 */
[C---:B------:R-:W-:Y:S08]  /*6980*/  HMMA.16816.F32.BF16 R96, R12.reuse, R42, R96 ;  /* 0x0000002a0c60723c */ /* 0x040ff00000041860 */
[C---:B------:R-:W-:Y:S08]  /*6990*/  HMMA.16816.F32.BF16 R112, R12.reuse, R38, R112 ;  /* 0x000000260c70723c */ /* 0x040ff00000041870 */
[----:B------:R-:W-:Y:S01]  /*69a0*/  HMMA.16816.F32.BF16 R128, R12, R18, R128 ;  /* 0x000000120c80723c */ /* 0x000fe20000041880 */
[----:B------:R-:W1:Y:S01]  /*69b0*/  LDSM.16.MT88.4 R12, [R245+0x1000] ;  /* 0x00100000f50c783b */ /* 0x000e620000004200 */
[----:B-----5:R-:W-:Y:S01]  /*69c0*/  FADD.FTZ R32, R40, R32 ;  /* 0x0000002028207221 */ /* 0x020fe20000010000 */
[----:B------:R-:W-:-:S02]  /*69d0*/  F2FP.BF16.PACK_AB R11, R7, R11 ;  /* 0x0000000b070b723e */ /* 0x000fc400000010ff */
[----:B------:R-:W-:Y:S01]  /*69e0*/  F2FP.BF16.PACK_AB R5, R16, R5 ;  /* 0x000000051005723e */ /* 0x000fe200000010ff */
[C---:B------:R-:W-:Y:S01]  /*69f0*/  FADD.FTZ R202, R17.reuse, R32 ;  /* 0x0000002011ca7221 */ /* 0x040fe20000010000 */
[----:B------:R-:W-:Y:S01]  /*6a00*/  F2FP.BF16.PACK_AB R7, R17, R40 ;  /* 0x000000281107723e */ /* 0x000fe200000010ff */
        /* <DEDUP_REMOVED lines=8> */
[----:B------:R-:W3:Y:S01]  /*6a90*/  LDSM.16.MT88.4 R16, [R246+0x1000] ;  /* 0x00100000f610783b */ /* 0x000ee20000004200 */
[----:B------:R-:W-:-:S06]  /*6aa0*/  F2FP.BF16.PACK_AB R9, R48, R9 ;  /* 0x000000093009723e */ /* 0x000fcc00000010ff */
[-C--:B-1----:R-:W-:Y:S08]  /*6ab0*/  HMMA.16816.F32.BF16 R152, R20, R12.reuse, R152 ;  /* 0x0000000c1498723c */ /* 0x082ff00000041898 */
[----:B------:R-:W-:Y:S08]  /*6ac0*/  HMMA.16816.F32.BF16 R172, R8, R12, R172 ;  /* 0x0000000c08ac723c */ /* 0x000ff000000418ac */
[-C--:B------:R-:W-:Y:S08]  /*6ad0*/  HMMA.16816.F32.BF16 R148, R20, R14.reuse, R148 ;  /* 0x0000000e1494723c */ /* 0x080ff00000041894 */
[----:B------:R-:W-:Y:S01]  /*6ae0*/  HMMA.16816.F32.BF16 R176, R8, R14, R176 ;  /* 0x0000000e08b0723c */ /* 0x000fe200000418b0 */
[----:B------:R-:W1:Y:S07]  /*6af0*/  LDSM.16.MT88.4 R12, [R243+0x1000] ;  /* 0x00100000f30c783b */ /* 0x000e6e0000004200 */
[-C--:B---3--:R-:W-:Y:S08]  /*6b00*/  HMMA.16816.F32.BF16 R160, R20, R16.reuse, R160 ;  /* 0x0000001014a0723c */ /* 0x088ff000000418a0 */
[----:B------:R-:W-:Y:S08]  /*6b10*/  HMMA.16816.F32.BF16 R164, R8, R16, R164 ;  /* 0x0000001008a4723c */ /* 0x000ff000000418a4 */
[-C--:B------:R-:W-:Y:S08]  /*6b20*/  HMMA.16816.F32.BF16 R156, R20, R18.reuse, R156 ;  /* 0x00000012149c723c */ /* 0x080ff0000004189c */
[----:B------:R-:W-:Y:S01]  /*6b30*/  HMMA.16816.F32.BF16 R168, R8, R18, R168 ;  /* 0x0000001208a8723c */ /* 0x000fe200000418a8 */
[----:B------:R-:W3:Y:S07]  /*6b40*/  LDSM.16.MT88.4 R16, [R244+0x1000] ;  /* 0x00100000f410783b */ /* 0x000eee0000004200 */
        /* <DEDUP_REMOVED lines=20> */
[C---:B-1----:R-:W-:Y:S08]  /*6c90*/  HMMA.16816.F32.BF16 R116, R20.reuse, R12, R116 ;  /* 0x0000000c1474723c */ /* 0x042ff00000041874 */
[----:B------:R-:W-:Y:S08]  /*6ca0*/  HMMA.16816.F32.BF16 R128, R20, R14, R128 ;  /* 0x0000000e1480723c */ /* 0x000ff00000041880 */
[C---:B------:R-:W-:Y:S08]  /*6cb0*/  HMMA.16816.F32.BF16 R120, R8.reuse, R12, R120 ;  /* 0x0000000c0878723c */ /* 0x040ff00000041878 */
[C---:B------:R-:W-:Y:S01]  /*6cc0*/  HMMA.16816.F32.BF16 R124, R8.reuse, R14, R124 ;  /* 0x0000000e087c723c */ /* 0x040fe2000004187c */
[----:B------:R-:W1:Y:S07]  /*6cd0*/  LDSM.16.MT88.4 R12, [R244+0x1800] ;  /* 0x00180000f40c783b */ /* 0x000e6e0000004200 */
[C---:B---3--:R-:W-:Y:S08]  /*6ce0*/  HMMA.16816.F32.BF16 R104, R8.reuse, R16, R104 ;  /* 0x000000100868723c */ /* 0x048ff00000041868 */
[----:B------:R-:W-:Y:S01]  /*6cf0*/  HMMA.16816.F32.BF16 R108, R8, R18, R108 ;  /* 0x00000012086c723c */ /* 0x000fe2000004186c */
[----:B------:R-:W3:Y:S01]  /*6d00*/  LDSM.16.MT88.4 R8, [R243+0x1800] ;  /* 0x00180000f308783b */ /* 0x000ee20000004200 */
[----:B------:R-:W-:-:S02]  /*6d10*/  F2FP.BF16.PACK_AB R27, R67, R27 ;  /* 0x0000001b431b723e */ /* 0x000fc400000010ff */
[----:B------:R-:W-:Y:S01]  /*6d20*/  F2FP.BF16.PACK_AB R4, R57, R56 ;  /* 0x000000383904723e */ /* 0x000fe200000010ff */
[----:B------:R2:W-:Y:S03]  /*6d30*/  STL [R1+0xe4], R6 ;  /* 0x0000e40601007387 */ /* 0x0005e60000100800 */
[C---:B------:R-:W-:Y:S08]  /*6d40*/  HMMA.16816.F32.BF16 R100, R20.reuse, R16, R100 ;  /* 0x000000101464723c */ /* 0x040ff00000041864 */
[----:B------:R-:W-:Y:S01]  /*6d50*/  HMMA.16816.F32.BF16 R112, R20, R18, R112 ;  /* 0x000000121470723c */ /* 0x000fe20000041870 */
[----:B------:R-:W-:Y:S04]  /*6d60*/  LDSM.16.MT88.4 R20, [R246+0x1800] ;  /* 0x00180000f614783b */ /* 0x000fe80000004200 */
[----:B------:R-:W-:Y:S01]  /*6d70*/  LDSM.16.MT88.4 R16, [R245+0x1800] ;  /* 0x00180000f510783b */ /* 0x000fe20000004200 */
[----:B--2---:R-:W-:-:S02]  /*6d80*/  F2FP.BF16.PACK_AB R6, R53, R61 ;  /* 0x0000003d3506723e */ /* 0x004fc400000010ff */
        /* <DEDUP_REMOVED lines=9> */
[----:B------:R-:W2:Y:S07]  /*6e20*/  LDSM.16.MT88.4 R8, [R243+0x3800] ;  /* 0x00380000f308783b */ /* 0x000eae0000004200 */
[-C--:B-1----:R-:W-:Y:S08]  /*6e30*/  HMMA.16816.F32.BF16 R100, R24, R12.reuse, R100 ;  /* 0x0000000c1864723c */ /* 0x082ff00000041864 */
[----:B------:R-:W-:Y:S07]  /*6e40*/  HMMA.16816.F32.BF16 R104, R4, R12, R104 ;  /* 0x0000000c0468723c */ /* 0x000fee0000041868 */
[----:B------:R-:W-:Y:S01]  /*6e50*/  @P4 IMAD.HI.U32 R12, R36, c[0x0][0x2c8], RZ ;  /* 0x0000b200240c4a27 */ /* 0x000fe200078e00ff */
[----:B------:R-:W-:Y:S01]  /*6e60*/  MOV R13, R36 ;  /* 0x00000024000d7202 */ /* 0x000fe20000000f00 */
[----:B------:R-:W-:Y:S03]  /*6e70*/  HMMA.16816.F32.BF16 R160, R24, R20, R160 ;  /* 0x0000001418a0723c */ /* 0x000fe600000418a0 */
[----:B------:R-:W-:-:S05]  /*6e80*/  @P4 SHF.R.U32.HI R13, RZ, c[0x0][0x2cc], R12 ;  /* 0x0000b300ff0d4a19 */ /* 0x000fca000001160c */
[----:B------:R-:W-:Y:S01]  /*6e90*/  HMMA.16816.F32.BF16 R164, R4, R20, R164 ;  /* 0x0000001404a4723c */ /* 0x000fe200000418a4 */
[----:B------:R-:W-:-:S07]  /*6ea0*/  IADD3 R65, R13, -c[0x0][0x168], R65 ;  /* 0x80005a000d417a10 */ /* 0x000fce0007ffe041 */
[-C--:B------:R-:W-:Y:S08]  /*6eb0*/  HMMA.16816.F32.BF16 R156, R24, R22.reuse, R156 ;  /* 0x00000016189c723c */ /* 0x080ff0000004189c */
[----:B------:R-:W-:Y:S01]  /*6ec0*/  HMMA.16816.F32.BF16 R168, R4, R22, R168 ;  /* 0x0000001604a8723c */ /* 0x000fe200000418a8 */
[----:B------:R-:W1:Y:S07]  /*6ed0*/  LDSM.16.MT88.4 R20, [R246+0x3800] ;  /* 0x00380000f614783b */ /* 0x000e6e0000004200 */
[-C--:B------:R-:W-:Y:S08]  /*6ee0*/  HMMA.16816.F32.BF16 R152, R24, R16.reuse, R152 ;  /* 0x000000101898723c */ /* 0x080ff00000041898 */
[----:B------:R-:W-:Y:S08]  /*6ef0*/  HMMA.16816.F32.BF16 R172, R4, R16, R172 ;  /* 0x0000001004ac723c */ /* 0x000ff000000418ac */
[-C--:B------:R-:W-:Y:S08]  /*6f00*/  HMMA.16816.F32.BF16 R148, R24, R18.reuse, R148 ;  /* 0x000000121894723c */ /* 0x080ff00000041894 */
[----:B------:R-:W-:Y:S01]  /*6f10*/  HMMA.16816.F32.BF16 R176, R4, R18, R176 ;  /* 0x0000001204b0723c */ /* 0x000fe200000418b0 */
[----:B------:R-:W3:Y:S07]  /*6f20*/  LDSM.16.MT88.4 R16, [R245+0x3800] ;  /* 0x00380000f510783b */ /* 0x000eee0000004200 */
[-C--:B--2---:R-:W-:Y:S08]  /*6f30*/  HMMA.16816.F32.BF16 R116, R24, R8.reuse, R116 ;  /* 0x000000081874723c */ /* 0x084ff00000041874 */
[----:B------:R-:W-:Y:S07]  /*6f40*/  HMMA.16816.F32.BF16 R120, R4, R8, R120 ;  /* 0x000000080478723c */ /* 0x000fee0000041878 */
[----:B------:R-:W-:-:S04]  /*6f50*/  SHF.R.S32.HI R8, RZ, 0x1f, R65 ;  /* 0x0000001fff087819 */ /* 0x000fc80000011441 */
[----:B------:R-:W-:Y:S01]  /*6f60*/  LEA.HI R65, R8, R65, RZ, 0x6 ;  /* 0x0000004108417211 */ /* 0x000fe200078f30ff */
[----:B------:R-:W-:Y:S03]  /*6f70*/  HMMA.16816.F32.BF16 R112, R24, R14, R112 ;  /* 0x0000000e1870723c */ /* 0x000fe60000041870 */
[----:B------:R-:W-:-:S05]  /*6f80*/  SHF.R.S32.HI R65, RZ, 0x6, R65 ;  /* 0x00000006ff417819 */ /* 0x000fca0000011441 */
[----:B------:R-:W-:Y:S07]  /*6f90*/  HMMA.16816.F32.BF16 R108, R4, R14, R108 ;  /* 0x0000000e046c723c */ /* 0x000fee000004186c */
[----:B------:R-:W-:Y:S02]  /*6fa0*/  IADD3 R14, R64, -0x2, RZ ;  /* 0xfffffffe400e7810 */ /* 0x000fe40007ffe0ff */
[----:B----4-:R-:W-:-:S03]  /*6fb0*/  IMNMX R15, R33, R65, !PT ;  /* 0x00000041210f7217 */ /* 0x010fc60007800200 */
[----:B------:R2:W-:Y:S04]  /*6fc0*/  STL [R1+0xe8], R14 ;  /* 0x0000e80e01007387 */ /* 0x0005e80000100800 */
[----:B------:R2:W-:Y:S01]  /*6fd0*/  STL [R1+0xec], R15 ;  /* 0x0000ec0f01007387 */ /* 0x0005e20000100800 */
[----:B------:R-:W-:Y:S01]  /*6fe0*/  ISETP.GE.AND P0, PT, R14, R15, PT ;  /* 0x0000000f0e00720c */ /* 0x000fe20003f06270 */
[----:B------:R-:W-:Y:S01]  /*6ff0*/  FADD.FTZ R203, R61, R203 ;  /* 0x000000cb3dcb7221 */ /* 0x000fe20000010000 */
[----:B-1----:R-:W-:Y:S03]  /*7000*/  HMMA.16816.F32.BF16 R68, R24, R20, R68 ;  /* 0x000000141844723c */ /* 0x002fe60000041844 */
[----:B------:R-:W-:-:S05]  /*7010*/  FADD.FTZ R203, R53, R203 ;  /* 0x000000cb35cb7221 */ /* 0x000fca0000010000 */
[C---:B------:R-:W-:Y:S08]  /*7020*/  HMMA.16816.F32.BF16 R80, R24.reuse, R22, R80 ;  /* 0x000000161850723c */ /* 0x040ff00000041850 */
[C---:B---3--:R-:W-:Y:S08]  /*7030*/  HMMA.16816.F32.BF16 R84, R24.reuse, R16, R84 ;  /* 0x000000101854723c */ /* 0x048ff00000041854 */
[C---:B------:R-:W-:Y:S08]  /*7040*/  HMMA.16816.F32.BF16 R96, R24.reuse, R18, R96 ;  /* 0x000000121860723c */ /* 0x040ff00000041860 */
[----:B------:R-:W-:Y:S08]  /*7050*/  HMMA.16816.F32.BF16 R128, R24, R10, R128 ;  /* 0x0000000a1880723c */ /* 0x000ff00000041880 */
[C---:B------:R-:W-:Y:S08]  /*7060*/  HMMA.16816.F32.BF16 R72, R4.reuse, R20, R72 ;  /* 0x000000140448723c */ /* 0x040ff00000041848 */
[C---:B------:R-:W-:Y:S08]  /*7070*/  HMMA.16816.F32.BF16 R76, R4.reuse, R22, R76 ;  /* 0x00000016044c723c */ /* 0x040ff0000004184c */
[C---:B------:R-:W-:Y:S08]  /*7080*/  HMMA.16816.F32.BF16 R88, R4.reuse, R16, R88 ;  /* 0x000000100458723c */ /* 0x040ff00000041858 */
[C---:B------:R-:W-:Y:S08]  /*7090*/  HMMA.16816.F32.BF16 R92, R4.reuse, R18, R92 ;  /* 0x00000012045c723c */ /* 0x040ff0000004185c */
[----:B------:R-:W-:Y:S01]  /*70a0*/  HMMA.16816.F32.BF16 R124, R4, R10, R124 ;  /* 0x0000000a047c723c */ /* 0x000fe2000004187c */
[----:B------:R-:W-:Y:S01]  /*70b0*/  @!UPT UIADD3 URZ, URZ, URZ, URZ ;  /* 0x0000003f3f3ff290 */ /* 0x000fe2000fffe03f */
[----:B------:R-:W-:Y:S11]  /*70c0*/  @!P0 BRA `(.L_x_1236) ;  /* 0x0000533000008947 */ /* 0x000ff60003800000 */
[----:B--2---:R-:W-:Y:S01]  /*70d0*/  MOV R197, R0 ;  /* 0x0000000000c57202 */ /* 0x004fe20000000f00 */
[----:B------:R-:W-:Y:S01]  /*70e0*/  IMAD.MOV.U32 R0, RZ, RZ, R14 ;  /* 0x000000ffff007224 */ /* 0x000fe200078e000e */
[----:B------:R-:W-:Y:S01]  /*70f0*/  MOV R200, R2 ;  /* 0x0000000200c87202 */ /* 0x000fe20000000f00 */
[----:B------:R-:W-:Y:S01]  /*7100*/  IMAD.MOV.U32 R198, RZ, RZ, R196 ;  /* 0x000000ffffc67224 */ /* 0x000fe200078e00c4 */
[----:B------:R-:W-:-:S02]  /*7110*/  MOV R199, R3 ;  /* 0x0000000300c77202 */ /* 0x000fc40000000f00 */
[----:B------:R1:W-:Y:S05]  /*7120*/  STL [R1+0xe8], R0 ;  /* 0x0000e80001007387 */ /* 0x0003ea0000100800 */
.L_x_1247:
[----:B------:R-:W2:Y:S01]  /*7130*/  LDL R2, [R1+0xe8] ;  /* 0x0000e80001027983 */ /* 0x000ea20000100800 */
[----:B------:R-:W-:Y:S04]  /*7140*/  DEPBAR.LE SB0, 0x0 ;  /* 0x000080000000791a */ /* 0x000fe80000000000 */
[----:B-1----:R-:W2:Y:S01]  /*7150*/  LDL R0, [R1+0xa8] ;  /* 0x0000a80001007983 */ /* 0x002ea20000100800 */
[----:B------:R-:W-:Y:S01]  /*7160*/  WARPSYNC 0xffffffff ;  /* 0xffffffff00007948 */ /* 0x000fe20003800000 */
[----:B------:R-:W-:Y:S02]  /*7170*/  BSSY B0, `(.L_x_1237) ;  /* 0x000005f000007945 */ /* 0x000fe40003800000 */
[----:B------:R-:W-:Y:S06]  /*7180*/  BAR.SYNC.DEFER_BLOCKING 0x0 ;  /* 0x0000000000007b1d */ /* 0x000fec0000010000 */
[----:B------:R1:W3:Y:S04]  /*7190*/  LDSM.16.M88.4 R64, [R251] ;  /* 0x00000000fb40783b */ /* 0x0002e80000000200 */
[----:B------:R1:W4:Y:S04]  /*71a0*/  LDSM.16.M88.4 R60, [R251+0x2000] ;  /* 0x00200000fb3c783b */ /* 0x0003280000000200 */
[----:B------:R1:W1:Y:S04]  /*71b0*/  LDSM.16.M88.4 R16, [R250] ;  /* 0x00000000fa10783b */ /* 0x0002680000000200 */
[----:B------:R1:W1:Y:S04]  /*71c0*/  LDSM.16.M88.4 R32, [R250+0x800] ;  /* 0x00080000fa20783b */ /* 0x0002680000000200 */
[----:B------:R1:W1:Y:S04]  /*71d0*/  LDSM.16.M88.4 R48, [R250+0x1000] ;  /* 0x00100000fa30783b */ /* 0x0002680000000200 */
[----:B------:R1:W1:Y:S04]  /*71e0*/  LDSM.16.M88.4 R204, [R250+0x1800] ;  /* 0x00180000facc783b */ /* 0x0002680000000200 */
[----:B------:R1:W1:Y:S04]  /*71f0*/  LDSM.16.M88.4 R208, [R249] ;  /* 0x00000000f9d0783b */ /* 0x0002680000000200 */
[----:B------:R1:W1:Y:S04]  /*7200*/  LDSM.16.M88.4 R216, [R249+0x2000] ;  /* 0x00200000f9d8783b */ /* 0x0002680000000200 */
[----:B------:R1:W1:Y:S04]  /*7210*/  LDSM.16.M88.4 R212, [R242] ;  /* 0x00000000f2d4783b */ /* 0x0002680000000200 */
[----:B------:R1:W1:Y:S04]  /*7220*/  LDSM.16.M88.4 R220, [R232] ;  /* 0x00000000e8dc783b */ /* 0x0002680000000200 */
[----:B------:R1:W1:Y:S04]  /*7230*/  LDSM.16.M88.4 R224, [R233] ;  /* 0x00000000e9e0783b */ /* 0x0002680000000200 */
[----:B------:R1:W1:Y:S01]  /*7240*/  LDSM.16.M88.4 R228, [R234] ;  /* 0x00000000eae4783b */ /* 0x0002620000000200 */
[----:B--2---:R-:W-:Y:S11]  /*7250*/  ISETP.GT.AND P0, PT, R0, R2, PT ;  /* 0x000000020000720c */ /* 0x004ff60003f04270 */
[----:B------:R-:W-:Y:S02]  /*7260*/  @!UPT UIADD3 URZ, URZ, URZ, URZ ;  /* 0x0000003f3f3ff290 */ /* 0x000fe4000fffe03f */
[----:B------:R-:W-:-:S05]  /*7270*/  @P0 BRA `(.L_x_1238) ;  /* 0x000004e000000947 */ /* 0x000fca0003800000 */
[----:B-1-34-:R-:W2:Y:S04]  /*7280*/  LDL R11, [R1+0xb8] ;  /* 0x0000b800010b7983 */ /* 0x01aea80000100800 */
[----:B------:R-:W3:Y:S04]  /*7290*/  LDL R10, [R1+0xb4] ;  /* 0x0000b400010a7983 */ /* 0x000ee80000100800 */
[----:B------:R-:W4:Y:S04]  /*72a0*/  LDL.64 R8, [R1+0xc8] ;  /* 0x0000c80001087983 */ /* 0x000f280000100a00 */
[----:B------:R-:W5:Y:S04]  /*72b0*/  LDL R7, [R1+0x9c] ;  /* 0x00009c0001077983 */ /* 0x000f680000100800 */
[----:B------:R-:W4:Y:S04]  /*72c0*/  LDL R6, [R1+0x4] ;  /* 0x0000040001067983 */ /* 0x000f280000100800 */
[----:B------:R-:W4:Y:S04]  /*72d0*/  LDL R5, [R1] ;  /* 0x0000000001057983 */ /* 0x000f280000100800 */
[----:B------:R-:W5:Y:S01]  /*72e0*/  LDL R4, [R1+0x18] ;  /* 0x0000180001047983 */ /* 0x000f620000100800 */
[C---:B--2---:R-:W-:Y:S01]  /*72f0*/  IMAD.WIDE.U32 R2, R11.reuse, c[0x0][0x208], RZ ;  /* 0x000082000b027a25 */ /* 0x044fe200078e00ff */
[----:B------:R-:W-:Y:S05]  /*7300*/  SHF.R.S32.HI R0, RZ, 0x1f, R11 ;  /* 0x0000001fff007819 */ /* 0x000fea000001140b */
[----:B------:R-:W-:Y:S04]  /*7310*/  IMAD R0, R0, c[0x0][0x208], RZ ;  /* 0x0000820000007a24 */ /* 0x000fe800078e02ff */
[----:B------:R-:W-:Y:S01]  /*7320*/  IMAD R0, R11, c[0x0][0x20c], R0 ;  /* 0x000083000b007a24 */ /* 0x000fe200078e0200 */
[----:B---3--:R-:W-:Y:S03]  /*7330*/  SHF.R.S32.HI R11, RZ, 0x1f, R10 ;  /* 0x0000001fff0b7819 */ /* 0x008fe6000001140a */
[----:B------:R-:W-:Y:S02]  /*7340*/  IMAD.IADD R3, R3, 0x1, R0 ;  /* 0x0000000103037824 */ /* 0x000fe400078e0200 */
[----:B------:R-:W-:Y:S02]  /*7350*/  IMAD R11, R11, c[0x0][0x218], RZ ;  /* 0x000086000b0b7a24 */ /* 0x000fe400078e02ff */
[C---:B------:R-:W-:Y:S04]  /*7360*/  IMAD.WIDE.U32 R2, R10.reuse, c[0x0][0x218], R2 ;  /* 0x000086000a027a25 */ /* 0x040fe800078e0002 */
[----:B------:R-:W-:Y:S01]  /*7370*/  IMAD R11, R10, c[0x0][0x21c], R11 ;  /* 0x000087000a0b7a24 */ /* 0x000fe200078e020b */
[----:B----4-:R-:W-:Y:S02]  /*7380*/  IADD3 R0, P0, R8, R2, RZ ;  /* 0x0000000208007210 */ /* 0x010fe40007f1e0ff */
[----:B------:R-:W-:Y:S02]  /*7390*/  SHF.L.U64.HI R10, R6, 0x1, R252 ;  /* 0x00000001060a7819 */ /* 0x000fe400000102fc */
[----:B-----5:R-:W-:Y:S02]  /*73a0*/  IADD3.X R11, R7, R3, R11, P0, !PT ;  /* 0x00000003070b7210 */ /* 0x020fe400007fe40b */
[----:B------:R-:W-:Y:S02]  /*73b0*/  LEA R12, P0, R0, c[0x0][0x1f8], 0x1 ;  /* 0x00007e00000c7a11 */ /* 0x000fe400078008ff */
[----:B------:R-:W-:Y:S02]  /*73c0*/  SHF.L.U32 R3, R6, 0x1, RZ ;  /* 0x0000000106037819 */ /* 0x000fe400000006ff */
[----:B------:R-:W-:Y:S01]  /*73d0*/  LEA.HI.X R11, R0, c[0x0][0x1fc], R11, 0x1, P0 ;  /* 0x00007f00000b7a11 */ /* 0x000fe200000f0c0b */
[C---:B------:R-:W-:Y:S01]  /*73e0*/  IMAD.SHL.U32 R0, R4.reuse, 0x2, RZ ;  /* 0x0000000204007824 */ /* 0x040fe200078e00ff */
[----:B------:R-:W-:Y:S01]  /*73f0*/  SHF.L.U64.HI R2, R4, 0x1, R5 ;  /* 0x0000000104027819 */ /* 0x000fe20000010205 */
[----:B------:R-:W-:-:S05]  /*7400*/  BRA.DIV ~URZ, `(.L_x_1239) ;  /* 0x0000ddf27f007947 */ /* 0x000fca000b800000 */
[----:B------:R1:W2:Y:S02]  /*7410*/  SHFL.IDX PT, R13, R11, RZ, 0x181f ;  /* 0x00181fff0b0d7589 */ /* 0x0002a400000e0000 */
.L_x_1290:
[----:B------:R-:W-:-:S05]  /*7420*/  BRA.DIV ~URZ, `(.L_x_1240) ;  /* 0x0000de427f007947 */ /* 0x000fca000b800000 */
[----:B------:R-:W3:Y:S04]  /*7430*/  LDL R4, [R1+0x18] ;  /* 0x0000180001047983 */ /* 0x000ee80000100800 */
[----:B------:R-:W4:Y:S04]  /*7440*/  LDL R20, [R1+0x8] ;  /* 0x0000080001147983 */ /* 0x000f280000100800 */
[----:B------:R-:W5:Y:S04]  /*7450*/  LDL R7, [R1+0x4] ;  /* 0x0000040001077983 */ /* 0x000f680000100800 */
[----:B------:R-:W1:Y:S02]  /*7460*/  SHFL.IDX PT, R6, R12, RZ, 0x181f ;  /* 0x00181fff0c067589 */ /* 0x000e6400000e0000 */
[-C--:B-1----:R-:W-:Y:S05]  /*7470*/  IADD3 R8, P5, R6, R3.reuse, RZ ;  /* 0x0000000306087210 */ /* 0x082fea0007fbe0ff */
[C---:B--2---:R-:W-:Y:S01]  /*7480*/  IMAD.X R9, R13.reuse, 0x1, R10, P5 ;  /* 0x000000010d097824 */ /* 0x044fe200028e060a */
[----:B---3--:R-:W-:Y:S02]  /*7490*/  ISETP.GE.AND P2, PT, R4, c[0x0][0x1d4], PT ;  /* 0x0000750004007a0c */ /* 0x008fe40003f46270 */
[-C--:B------:R-:W-:Y:S05]  /*74a0*/  IADD3 R4, P0, R6, R0.reuse, RZ ;  /* 0x0000000006047210 */ /* 0x080fea0007f1e0ff */
[--C-:B------:R-:W-:Y:S01]  /*74b0*/  IMAD.X R5, R13, 0x1, R2.reuse, P0 ;  /* 0x000000010d057824 */ /* 0x100fe200000e0602 */
[----:B-----5:R-:W-:Y:S05]  /*74c0*/  ISETP.GE.AND P0, PT, R7, c[0x0][0x1d4], PT ;  /* 0x0000750007007a0c */ /* 0x020fea0003f06270 */
[----:B------:R-:W-:Y:S01]  /*74d0*/  @!PT LDS RZ, [RZ] ;  /* 0x00000000fffff984 */ /* 0x000fe20000000800 */
[----:B------:R-:W-:Y:S01]  /*74e0*/  @!PT LDS RZ, [RZ] ;  /* 0x00000000fffff984 */ /* 0x000fe20000000800 */
[----:B----4-:R1:W-:Y:S08]  /*74f0*/  LDGSTS.E.BYPASS.LTC128B.128 [R20+0x100], [R4.64], !P2 ;  /* 0x0010000004147fae */ /* 0x0103f0000d101d48 */
[----:B------:R2:W-:Y:S04]  /*7500*/  LDGSTS.E.BYPASS.LTC128B.128 [R20+0x2100], [R8.64], !P0 ;  /* 0x0210000008147fae */ /* 0x0005e8000c101d48 */
[----:B-1----:R-:W1:Y:S04]  /*7510*/  SHFL.IDX PT, R4, R12, 0x1, 0x181f ;  /* 0x00381f000c047f89 */ /* 0x002e6800000e0000 */
[----:B------:R-:W3:Y:S01]  /*7520*/  SHFL.IDX PT, R5, R11, 0x1, 0x181f ;  /* 0x00381f000b057f89 */ /* 0x000ee200000e0000 */
[CC--:B-1----:R-:W-:Y:S02]  /*7530*/  IADD3 R6, P6, R4.reuse, R0.reuse, RZ ;  /* 0x0000000004067210 */ /* 0x0c2fe40007fde0ff */
[-C--:B------:R-:W-:Y:S02]  /*7540*/  IADD3 R14, P5, R4, R3.reuse, RZ ;  /* 0x00000003040e7210 */ /* 0x080fe40007fbe0ff */
[----:B------:R-:W1:Y:S01]  /*7550*/  SHFL.IDX PT, R4, R12, 0x2, 0x181f ;  /* 0x00581f000c047f89 */ /* 0x000e6200000e0000 */
[C---:B---3--:R-:W-:Y:S02]  /*7560*/  IMAD.X R7, R5.reuse, 0x1, R2, P6 ;  /* 0x0000000105077824 */ /* 0x048fe400030e0602 */
[----:B------:R-:W-:Y:S02]  /*7570*/  IMAD.X R15, R5, 0x1, R10, P5 ;  /* 0x00000001050f7824 */ /* 0x000fe400028e060a */
[----:B------:R-:W3:Y:S04]  /*7580*/  SHFL.IDX PT, R5, R11, 0x2, 0x181f ;  /* 0x00581f000b057f89 */ /* 0x000ee800000e0000 */
[----:B------:R1:W-:Y:S04]  /*7590*/  LDGSTS.E.BYPASS.LTC128B.128 [R20+0x900], [R6.64], !P2 ;  /* 0x0090000006147fae */ /* 0x0003e8000d101d48 */
[----:B------:R4:W-:Y:S04]  /*75a0*/  LDGSTS.E.BYPASS.LTC128B.128 [R20+0x2900], [R14.64], !P0 ;  /* 0x029000000e147fae */ /* 0x0009e8000c101d48 */
[----:B------:R-:W2:Y:S01]  /*75b0*/  SHFL.IDX PT, R11, R11, 0x3, 0x181f ;  /* 0x00781f000b0b7f89 */ /* 0x000ea200000e0000 */
[C---:B-1----:R-:W-:Y:S02]  /*75c0*/  IADD3 R6, P5, R4.reuse, R0, RZ ;  /* 0x0000000004067210 */ /* 0x042fe40007fbe0ff */
[----:B----4-:R-:W-:Y:S03]  /*75d0*/  SEL R15, RZ, 0x10, P2 ;  /* 0x00000010ff0f7807 */ /* 0x010fe60001000000 */
[C---:B---3--:R-:W-:Y:S01]  /*75e0*/  IMAD.X R7, R5.reuse, 0x1, R2, P5 ;  /* 0x0000000105077824 */ /* 0x048fe200028e0602 */
[----:B------:R-:W-:Y:S04]  /*75f0*/  SEL R14, RZ, 0x10, P0 ;  /* 0x00000010ff0e7807 */ /* 0x000fe80000000000 */
[----:B------:R1:W-:Y:S02]  /*7600*/  LDGSTS.E.BYPASS.LTC128B.128 [R20+0x1100], [R6.64], !P2 ;  /* 0x0110000006147fae */ /* 0x0003e4000d101d48 */
[----:B-1----:R-:W-:Y:S05]  /*7610*/  IADD3 R6, P5, R4, R3, RZ ;  /* 0x0000000304067210 */ /* 0x002fea0007fbe0ff */
[----:B------:R-:W-:Y:S02]  /*7620*/  IMAD.X R7, R5, 0x1, R10, P5 ;  /* 0x0000000105077824 */ /* 0x000fe400028e060a */
[----:B------:R1:W3:Y:S04]  /*7630*/  SHFL.IDX PT, R5, R12, 0x3, 0x181f ;  /* 0x00781f000c057f89 */ /* 0x0002e800000e0000 */
[----:B------:R1:W-:Y:S02]  /*7640*/  LDGSTS.E.BYPASS.LTC128B.128 [R20+0x3100], [R6.64], !P0 ;  /* 0x0310000006147fae */ /* 0x0003e4000c101d48 */
.L_x_1291:
[C---:B--2---:R-:W-:Y:S01]  /*7650*/  IADD3 R4, -R15.reuse, 0x10, RZ ;  /* 0x000000100f047810 */ /* 0x044fe20007ffe1ff */
[----:B------:R-:W2:Y:S01]  /*7660*/  LDL R8, [R1+0x8] ;  /* 0x0000080001087983 */ /* 0x000ea20000100800 */
[----:B------:R-:W-:Y:S02]  /*7670*/  ISETP.NE.U32.AND P5, PT, R15, RZ, PT ;  /* 0x000000ff0f00720c */ /* 0x000fe40003fa5070 */
[----:B------:R-:W-:Y:S04]  /*7680*/  LOP3.LUT R4, R4, 0xf, RZ, 0xc0, !PT ;  /* 0x0000000f04047812 */ /* 0x000fe800078ec0ff */
[----:B-1-3--:R-:W-:Y:S02]  /*7690*/  IADD3 R6, P2, P0, R4, R5, R0 ;  /* 0x0000000504067210 */ /* 0x00afe4000785e000 */
[----:B------:R-:W-:Y:S02]  /*76a0*/  IADD3 R0, -R14, 0x10, RZ ;  /* 0x000000100e007810 */ /* 0x000fe40007ffe1ff */
[----:B------:R-:W-:Y:S02]  /*76b0*/  IADD3.X R7, RZ, R11, R2, P2, P0 ;  /* 0x0000000bff077210 */ /* 0x000fe400017e0402 */
[----:B------:R-:W-:Y:S04]  /*76c0*/  LOP3.LUT R0, R0, 0xf, RZ, 0xc0, !PT ;  /* 0x0000000f00007812 */ /* 0x000fe800078ec0ff */
[----:B------:R-:W-:Y:S04]  /*76d0*/  IADD3 R2, P2, P0, R0, R5, R3 ;  /* 0x0000000500027210 */ /* 0x000fe8000785e003 */
[----:B------:R-:W-:Y:S01]  /*76e0*/  IADD3.X R3, RZ, R11, R10, P2, P0 ;  /* 0x0000000bff037210 */ /* 0x000fe200017e040a */
[----:B------:R-:W-:Y:S01]  /*76f0*/  @!PT LDS RZ, [RZ] ;  /* 0x00000000fffff984 */ /* 0x000fe20000000800 */
[----:B------:R-:W-:Y:S01]  /*7700*/  @!PT LDS RZ, [RZ] ;  /* 0x00000000fffff984 */ /* 0x000fe20000000800 */
[----:B------:R-:W-:Y:S01]  /*7710*/  @!PT LDS RZ, [RZ] ;  /* 0x00000000fffff984 */ /* 0x000fe20000000800 */
[----:B--2---:R1:W-:Y:S01]  /*7720*/  LDGSTS.E.BYPASS.LTC128B.128.ZFILL [R8+0x1900], [R6.64], P5 ;  /* 0x0190000006087fae */ /* 0x0043e2000a941d48 */
[----:B------:R-:W-:Y:S11]  /*7730*/  ISETP.NE.U32.AND P5, PT, R14, RZ, PT ;  /* 0x000000ff0e00720c */ /* 0x000ff60003fa5070 */
[----:B------:R-:W-:Y:S02]  /*7740*/  @!UPT UIADD3 URZ, URZ, URZ, URZ ;  /* 0x0000003f3f3ff290 */ /* 0x000fe4000fffe03f */
[----:B------:R1:W-:Y:S02]  /*7750*/  LDGSTS.E.BYPASS.LTC128B.128.ZFILL [R8+0x3900], [R2.64], P5 ;  /* 0x0390000002087fae */ /* 0x0003e4000a941d48 */
.L_x_1238:
[----:B-1-34-:R-:W-:Y:S05]  /*7760*/  BSYNC B0 ;  /* 0x0000000000007941 */ /* 0x01afea0003800000 */
.L_x_1237:
[----:B------:R-:W0:Y:S01]  /*7770*/  LDGDEPBAR ;  /* 0x00000000000079af */ /* 0x000e220000000000 */
[----:B------:R-:W-:Y:S01]  /*7780*/  WARPSYNC 0xffffffff ;  /* 0xffffffff00007948 */ /* 0x000fe20003800000 */
[-C--:B------:R-:W-:Y:S01]  /*7790*/  HMMA.16816.F32.BF16 R4, R64, R16.reuse, RZ ;  /* 0x000000104004723c */ /* 0x080fe200000418ff */
[----:B------:R-:W-:Y:S07]  /*77a0*/  BSSY B0, `(.L_x_1241) ;  /* 0x0000191000007945 */ /* 0x000fee0003800000 */
        /* <DEDUP_REMOVED lines=15> */
[----:B------:R-:W-:Y:S07]  /*78a0*/  LDSM.16.M88.4 R204, [R248] ;  /* 0x00000000f8cc783b */ /* 0x000fee0000000200 */
[-C--:B------:R-:W-:Y:S08]  /*78b0*/  HMMA.16816.F32.BF16 R4, R208, R212.reuse, R4 ;  /* 0x000000d4d004723c */ /* 0x080ff00000041804 */
[C---:B------:R-:W-:Y:S08]  /*78c0*/  HMMA.16816.F32.BF16 R8, R216.reuse, R212, R8 ;  /* 0x000000d4d808723c */ /* 0x040ff00000041808 */
[-C--:B------:R-:W-:Y:S08]  /*78d0*/  HMMA.16816.F32.BF16 R12, R216, R214.reuse, R12 ;  /* 0x000000d6d80c723c */ /* 0x080ff0000004180c */
[C---:B------:R-:W-:Y:S01]  /*78e0*/  HMMA.16816.F32.BF16 R16, R208.reuse, R214, R16 ;  /* 0x000000d6d010723c */ /* 0x040fe20000041810 */
[----:B------:R-:W1:Y:S07]  /*78f0*/  LDSM.16.M88.4 R212, [R241] ;  /* 0x00000000f1d4783b */ /* 0x000e6e0000000200 */
        /* <DEDUP_REMOVED lines=11> */
[C---:B------:R-:W-:Y:S01]  /*79b0*/  HMMA.16816.F32.BF16 R56, R216.reuse, R228, R56 ;  /* 0x000000e4d838723c */ /* 0x040fe20000041838 */
[----:B------:R-:W3:Y:S07]  /*79c0*/  LDL R229, [R1+0xa8] ;  /* 0x0000a80001e57983 */ /* 0x000eee0000100800 */
[-C--:B------:R-:W-:Y:S01]  /*79d0*/  HMMA.16816.F32.BF16 R60, R216, R230.reuse, R60 ;  /* 0x000000e6d83c723c */ /* 0x080fe2000004183c */
[----:B------:R-:W-:Y:S07]  /*79e0*/  LDSM.16.M88.4 R216, [R241+0x1000] ;  /* 0x00100000f1d8783b */ /* 0x000fee0000000200 */
[----:B------:R-:W-:Y:S01]  /*79f0*/  HMMA.16816.F32.BF16 R64, R208, R230, R64 ;  /* 0x000000e6d040723c */ /* 0x000fe20000041840 */
[----:B------:R-:W4:Y:S07]  /*7a00*/  LDSM.16.M88.4 R208, [R241+0x800] ;  /* 0x00080000f1d0783b */ /* 0x000f2e0000000200 */
[-C--:B-1----:R-:W-:Y:S08]  /*7a10*/  HMMA.16816.F32.BF16 R4, R204, R212.reuse, R4 ;  /* 0x000000d4cc04723c */ /* 0x082ff00000041804 */
[C---:B--2---:R-:W-:Y:S08]  /*7a20*/  HMMA.16816.F32.BF16 R8, R220.reuse, R212, R8 ;  /* 0x000000d4dc08723c */ /* 0x044ff00000041808 */
[-C--:B------:R-:W-:Y:S08]  /*7a30*/  HMMA.16816.F32.BF16 R12, R220, R214.reuse, R12 ;  /* 0x000000d6dc0c723c */ /* 0x080ff0000004180c */
[C---:B------:R-:W-:Y:S01]  /*7a40*/  HMMA.16816.F32.BF16 R16, R204.reuse, R214, R16 ;  /* 0x000000d6cc10723c */ /* 0x040fe20000041810 */
[----:B------:R-:W-:Y:S07]  /*7a50*/  LDSM.16.M88.4 R212, [R238+-0x2000] ;  /* 0xffe00000eed4783b */ /* 0x000fee0000000200 */
[-C--:B----4-:R-:W-:Y:S08]  /*7a60*/  HMMA.16816.F32.BF16 R20, R204, R208.reuse, R20 ;  /* 0x000000d0cc14723c */ /* 0x090ff00000041814 */
        /* <DEDUP_REMOVED lines=12> */
[----:B------:R-:W-:Y:S07]  /*7b30*/  LDSM.16.M88.4 R220, [R238+-0x1000] ;  /* 0xfff00000eedc783b */ /* 0x000fee0000000200 */
[----:B------:R-:W-:Y:S01]  /*7b40*/  HMMA.16816.F32.BF16 R64, R204, R226, R64 ;  /* 0x000000e2cc40723c */ /* 0x000fe20000041840 */
[----:B------:R-:W4:Y:S07]  /*7b50*/  LDSM.16.M88.4 R204, [R238+-0x1800] ;  /* 0xffe80000eecc783b */ /* 0x000f2e0000000200 */
[-C--:B-1----:R-:W-:Y:S01]  /*7b60*/  HMMA.16816.F32.BF16 R4, R208, R212.reuse, R4 ;  /* 0x000000d4d004723c */ /* 0x082fe20000041804 */
[----:B------:R-:W1:Y:S07]  /*7b70*/  LDSM.16.M88.4 R224, [R238+-0x800] ;  /* 0xfff80000eee0783b */ /* 0x000e6e0000000200 */
[C---:B--2---:R-:W-:Y:S08]  /*7b80*/  HMMA.16816.F32.BF16 R8, R216.reuse, R212, R8 ;  /* 0x000000d4d808723c */ /* 0x044ff00000041808 */
[-C--:B------:R-:W-:Y:S08]  /*7b90*/  HMMA.16816.F32.BF16 R12, R216, R214.reuse, R12 ;  /* 0x000000d6d80c723c */ /* 0x080ff0000004180c */
[C---:B------:R-:W-:Y:S01]  /*7ba0*/  HMMA.16816.F32.BF16 R16, R208.reuse, R214, R16 ;  /* 0x000000d6d010723c */ /* 0x040fe20000041810 */
[----:B------:R-:W-:Y:S07]  /*7bb0*/  LDSM.16.M88.4 R212, [R250+0x2000] ;  /* 0x00200000fad4783b */ /* 0x000fee0000000200 */
[-C--:B----4-:R-:W-:Y:S08]  /*7bc0*/  HMMA.16816.F32.BF16 R20, R208, R204.reuse, R20 ;  /* 0x000000ccd014723c */ /* 0x090ff00000041814 */
        /* <DEDUP_REMOVED lines=8> */
[----:B------:R-:W4:Y:S07]  /*7c50*/  LDSM.16.M88.4 R220, [R251+0x6000] ;  /* 0x00600000fbdc783b */ /* 0x000f2e0000000200 */
        /* <DEDUP_REMOVED lines=8> */
[C---:B----4-:R-:W-:Y:S08]  /*7ce0*/  HMMA.16816.F32.BF16 R8, R220.reuse, R212, R8 ;  /* 0x000000d4dc08723c */ /* 0x050ff00000041808 */
        /* <DEDUP_REMOVED lines=12> */
[----:B------:R-:W4:Y:S07]  /*7db0*/  LDSM.16.M88.4 R216, [R249+0x6000] ;  /* 0x00600000f9d8783b */ /* 0x000f2e0000000200 */
        /* <DEDUP_REMOVED lines=8> */
[C---:B----4-:R-:W-:Y:S08]  /*7e40*/  HMMA.16816.F32.BF16 R8, R216.reuse, R212, R8 ;  /* 0x000000d4d808723c */ /* 0x050ff00000041808 */
        /* <DEDUP_REMOVED lines=16> */
[----:B------:R-:W1:Y:S07]  /*7f50*/  LDSM.16.M88.4 R216, [R241+0x2800] ;  /* 0x00280000f1d8783b */ /* 0x000e6e0000000200 */
[----:B------:R-:W-:Y:S01]  /*7f60*/  HMMA.16816.F32.BF16 R64, R208, R226, R64 ;  /* 0x000000e2d040723c */ /* 0x000fe20000041840 */
[----:B------:R-:W5:Y:S07]  /*7f70*/  LDSM.16.M88.4 R208, [R241+0x3000] ;  /* 0x00300000f1d0783b */ /* 0x000f6e0000000200 */
[-C--:B--2---:R-:W-:Y:S01]  /*7f80*/  HMMA.16816.F32.BF16 R4, R204, R212.reuse, R4 ;  /* 0x000000d4cc04723c */ /* 0x084fe20000041804 */
[----:B------:R-:W2:Y:S07]  /*7f90*/  LDSM.16.M88.4 R224, [R241+0x3800] ;  /* 0x00380000f1e0783b */ /* 0x000eae0000000200 */
[C---:B----4-:R-:W-:Y:S08]  /*7fa0*/  HMMA.16816.F32.BF16 R8, R220.reuse, R212, R8 ;  /* 0x000000d4dc08723c */ /* 0x050ff00000041808 */
[-C--:B------:R-:W-:Y:S08]  /*7fb0*/  HMMA.16816.F32.BF16 R12, R220, R214.reuse, R12 ;  /* 0x000000d6dc0c723c */ /* 0x080ff0000004180c */
[C---:B------:R-:W-:Y:S01]  /*7fc0*/  HMMA.16816.F32.BF16 R16, R204.reuse, R214, R16 ;  /* 0x000000d6cc10723c */ /* 0x040fe20000041810 */
[----:B------:R-:W-:Y:S07]  /*7fd0*/  LDSM.16.M88.4 R212, [R247+0x4000] ;  /* 0x00400000f7d4783b */ /* 0x000fee0000000200 */
[-C--:B-1----:R-:W-:Y:S08]  /*7fe0*/  HMMA.16816.F32.BF16 R20, R204, R216.reuse, R20 ;  /* 0x000000d8cc14723c */ /* 0x082ff00000041814 */
[C---:B------:R-:W-:Y:S08]  /*7ff0*/  HMMA.16816.F32.BF16 R24, R220.reuse, R216, R24 ;  /* 0x000000d8dc18723c */ /* 0x040ff00000041818 */
[-C--:B------:R-:W-:Y:S08]  /*8000*/  HMMA.16816.F32.BF16 R28, R220, R218.reuse, R28 ;  /* 0x000000dadc1c723c */ /* 0x080ff0000004181c */
[C---:B------:R-:W-:Y:S01]  /*8010*/  HMMA.16816.F32.BF16 R32, R204.reuse, R218, R32 ;  /* 0x000000dacc20723c */ /* 0x040fe20000041820 */
[----:B------:R-:W1:Y:S07]  /*8020*/  LDSM.16.M88.4 R216, [R238] ;  /* 0x00000000eed8783b */ /* 0x000e6e0000000200 */
[-C--:B-----5:R-:W-:Y:S08]  /*8030*/  HMMA.16816.F32.BF16 R36, R204, R208.reuse, R36 ;  /* 0x000000d0cc24723c */ /* 0x0a0ff00000041824 */
[C---:B------:R-:W-:Y:S08]  /*8040*/  HMMA.16816.F32.BF16 R40, R220.reuse, R208, R40 ;  /* 0x000000d0dc28723c */ /* 0x040ff00000041828 */
[-C--:B------:R-:W-:Y:S08]  /*8050*/  HMMA.16816.F32.BF16 R44, R220, R210.reuse, R44 ;  /* 0x000000d2dc2c723c */ /* 0x080ff0000004182c */
[C---:B------:R-:W-:Y:S01]  /*8060*/  HMMA.16816.F32.BF16 R48, R204.reuse, R210, R48 ;  /* 0x000000d2cc30723c */ /* 0x040fe20000041830 */
[----:B------:R-:W4:Y:S07]  /*8070*/  LDSM.16.M88.4 R208, [R240+0x6000] ;  /* 0x00600000f0d0783b */ /* 0x000f2e0000000200 */
[-C--:B--2---:R-:W-:Y:S08]  /*8080*/  HMMA.16816.F32.BF16 R52, R204, R224.reuse, R52 ;  /* 0x000000e0cc34723c */ /* 0x084ff00000041834 */
[C---:B------:R-:W-:Y:S01]  /*8090*/  HMMA.16816.F32.BF16 R56, R220.reuse, R224, R56 ;  /* 0x000000e0dc38723c */ /* 0x040fe20000041838 */
[----:B------:R-:W3:Y:S07]  /*80a0*/  LDL R225, [R1+0xe8] ;  /* 0x0000e80001e17983 */ /* 0x000eee0000100800 */
[-C--:B------:R-:W-:Y:S08]  /*80b0*/  HMMA.16816.F32.BF16 R60, R220, R226.reuse, R60 ;  /* 0x000000e2dc3c723c */ /* 0x080ff0000004183c */
[----:B------:R-:W-:Y:S08]  /*80c0*/  HMMA.16816.F32.BF16 R64, R204, R226, R64 ;  /* 0x000000e2cc40723c */ /* 0x000ff00000041840 */
[-C--:B-1----:R-:W-:Y:S08]  /*80d0*/  HMMA.16816.F32.BF16 R4, R212, R216.reuse, R4 ;  /* 0x000000d8d404723c */ /* 0x082ff00000041804 */
[C---:B----4-:R-:W-:Y:S08]  /*80e0*/  HMMA.16816.F32.BF16 R8, R208.reuse, R216, R8 ;  /* 0x000000d8d008723c */ /* 0x050ff00000041808 */
[-C--:B------:R-:W-:Y:S08]  /*80f0*/  HMMA.16816.F32.BF16 R12, R208, R218.reuse, R12 ;  /* 0x000000dad00c723c */ /* 0x080ff0000004180c */
[----:B------:R-:W-:Y:S01]  /*8100*/  FMUL.FTZ R7, R7, c[0x0][0x320] ;  /* 0x0000c80007077a20 */ /* 0x000fe20000410000 */
[C---:B------:R-:W-:Y:S03]  /*8110*/  HMMA.16816.F32.BF16 R16, R212.reuse, R218, R16 ;  /* 0x000000dad410723c */ /* 0x040fe60000041810 */
[----:B------:R1:W2:Y:S01]  /*8120*/  MUFU.TANH R196, R7 ;  /* 0x0000000700c47308 */ /* 0x0002a20000002400 */
[----:B------:R-:W-:Y:S02]  /*8130*/  FMUL.FTZ R0, R4, c[0x0][0x320] ;  /* 0x0000c80004007a20 */ /* 0x000fe40000410000 */
[----:B------:R-:W-:Y:S02]  /*8140*/  FMUL.FTZ R2, R5, c[0x0][0x320] ;  /* 0x0000c80005027a20 */ /* 0x000fe40000410000 */
[----:B------:R-:W-:Y:S04]  /*8150*/  FMUL.FTZ R3, R6, c[0x0][0x320] ;  /* 0x0000c80006037a20 */ /* 0x000fe80000410000 */
[----:B------:R-:W-:Y:S01]  /*8160*/  FMUL.FTZ R8, R8, c[0x0][0x320] ;  /* 0x0000c80008087a20 */ /* 0x000fe20000410000 */
[----:B------:R-:W4:Y:S01]  /*8170*/  MUFU.TANH R0, R0 ;  /* 0x0000000000007308 */ /* 0x000f220000002400 */
        /* <DEDUP_REMOVED lines=8> */
[----:B-1----:R-:W1:Y:S01]  /*8200*/  LDSM.16.M88.4 R4, [R238+0x800] ;  /* 0x00080000ee04783b */ /* 0x002e620000000200 */
[----:B------:R-:W-:Y:S02]  /*8210*/  FMUL.FTZ R16, R16, c[0x0][0x320] ;  /* 0x0000c80010107a20 */ /* 0x000fe40000410000 */
[----:B------:R-:W-:Y:S02]  /*8220*/  FMUL.FTZ R17, R17, c[0x0][0x320] ;  /* 0x0000c80011117a20 */ /* 0x000fe40000410000 */
[----:B------:R-:W-:Y:S01]  /*8230*/  FMUL.FTZ R18, R18, c[0x0][0x320] ;  /* 0x0000c80012127a20 */ /* 0x000fe20000410000 */
[----:B------:R-:W1:Y:S01]  /*8240*/  MUFU.TANH R204, R9 ;  /* 0x0000000900cc7308 */ /* 0x000e620000002400 */
[----:B------:R-:W-:Y:S09]  /*8250*/  FMUL.FTZ R19, R19, c[0x0][0x320] ;  /* 0x0000c80013137a20 */ /* 0x000ff20000410000 */
[----:B------:R-:W1:Y:S10]  /*8260*/  MUFU.TANH R205, R10 ;  /* 0x0000000a00cd7308 */ /* 0x000e740000002400 */
[----:B------:R5:W2:Y:S10]  /*8270*/  MUFU.TANH R206, R11 ;  /* 0x0000000b00ce7308 */ /* 0x000ab40000002400 */
[----:B------:R-:W2:Y:S01]  /*8280*/  MUFU.TANH R2, R2 ;  /* 0x0000000200027308 */ /* 0x000ea20000002400 */
[-C--:B-1----:R-:W-:Y:S09]  /*8290*/  HMMA.16816.F32.BF16 R20, R212, R4.reuse, R20 ;  /* 0x00000004d414723c */ /* 0x082ff20000041814 */
[----:B------:R-:W1:Y:S01]  /*82a0*/  MUFU.TANH R3, R3 ;  /* 0x0000000300037308 */ /* 0x000e620000002400 */
[C---:B------:R-:W-:Y:S01]  /*82b0*/  HMMA.16816.F32.BF16 R24, R208.reuse, R4, R24 ;  /* 0x00000004d018723c */ /* 0x040fe20000041818 */
[----:B-----5:R-:W5:Y:S08]  /*82c0*/  LDSM.16.M88.4 R8, [R238+0x1000] ;  /* 0x00100000ee08783b */ /* 0x020f700000000200 */
[----:B------:R-:W1:Y:S01]  /*82d0*/  MUFU.TANH R12, R12 ;  /* 0x0000000c000c7308 */ /* 0x000e620000002400 */
[-C--:B------:R-:W-:Y:S04]  /*82e0*/  HMMA.16816.F32.BF16 R28, R208, R6.reuse, R28 ;  /* 0x00000006d01c723c */ /* 0x080fe8000004181c */
[----:B------:R-:W-:Y:S04]  /*82f0*/  FMUL.FTZ R20, R20, c[0x0][0x320] ;  /* 0x0000c80014147a20 */ /* 0x000fe80000410000 */
[C---:B------:R-:W-:Y:S01]  /*8300*/  HMMA.16816.F32.BF16 R32, R212.reuse, R6, R32 ;  /* 0x00000006d420723c */ /* 0x040fe20000041820 */
[----:B------:R-:W1:Y:S01]  /*8310*/  MUFU.TANH R13, R13 ;  /* 0x0000000d000d7308 */ /* 0x000e620000002400 */
[----:B------:R-:W1:Y:S01]  /*8320*/  LDSM.16.M88.4 R4, [R238+0x1800] ;  /* 0x00180000ee04783b */ /* 0x000e620000000200 */
[----:B------:R-:W-:Y:S04]  /*8330*/  DEPBAR.LE SB0, 0x0 ;  /* 0x000080000000791a */ /* 0x000fe80000000000 */
[----:B------:R-:W-:Y:S02]  /*8340*/  FMUL.FTZ R21, R21, c[0x0][0x320] ;  /* 0x0000c80015157a20 */ /* 0x000fe40000410000 */
[----:B------:R-:W-:Y:S02]  /*8350*/  FMUL.FTZ R22, R22, c[0x0][0x320] ;  /* 0x0000c80016167a20 */ /* 0x000fe40000410000 */
[----:B------:R-:W1:Y:S01]  /*8360*/  MUFU.TANH R14, R14 ;  /* 0x0000000e000e7308 */ /* 0x000e620000002400 */
[----:B------:R-:W-:Y:S01]  /*8370*/  BAR.SYNC.DEFER_BLOCKING 0x0 ;  /* 0x0000000000007b1d */ /* 0x000fe20000010000 */
[----:B------:R-:W-:Y:S02]  /*8380*/  FMUL.FTZ R23, R23, c[0x0][0x320] ;  /* 0x0000c80017177a20 */ /* 0x000fe40000410000 */
[----:B------:R-:W-:Y:S02]  /*8390*/  FMUL.FTZ R24, R24, c[0x0][0x320] ;  /* 0x0000c80018187a20 */ /* 0x000fe40000410000 */
[----:B------:R-:W-:Y:S02]  /*83a0*/  FMUL.FTZ R25, R25, c[0x0][0x320] ;  /* 0x0000c80019197a20 */ /* 0x000fe40000410000 */
[----:B------:R-:W-:Y:S02]  /*83b0*/  FMUL.FTZ R26, R26, c[0x0][0x320] ;  /* 0x0000c8001a1a7a20 */ /* 0x000fe40000410000 */
[----:B------:R-:W1:Y:S01]  /*83c0*/  MUFU.TANH R15, R15 ;  /* 0x0000000f000f7308 */ /* 0x000e620000002400 */
[----:B------:R-:W-:Y:S02]  /*83d0*/  FMUL.FTZ R27, R27, c[0x0][0x320] ;  /* 0x0000c8001b1b7a20 */ /* 0x000fe40000410000 */
[----:B------:R-:W-:Y:S01]  /*83e0*/  FMUL.FTZ R28, R28, c[0x0][0x320] ;  /* 0x0000c8001c1c7a20 */ /* 0x000fe20000410000 */
[-C--:B-----5:R-:W-:Y:S05]  /*83f0*/  HMMA.16816.F32.BF16 R36, R212, R8.reuse, R36 ;  /* 0x00000008d424723c */ /* 0x0a0fea0000041824 */
[----:B------:R-:W-:Y:S01]  /*8400*/  FMUL.FTZ R29, R29, c[0x0][0x320] ;  /* 0x0000c8001d1d7a20 */ /* 0x000fe20000410000 */
[----:B------:R-:W1:Y:S01]  /*8410*/  MUFU.TANH R16, R16 ;  /* 0x0000001000107308 */ /* 0x000e620000002400 */
[----:B------:R-:W-:Y:S01]  /*8420*/  FMUL.FTZ R30, R30, c[0x0][0x320] ;  /* 0x0000c8001e1e7a20 */ /* 0x000fe20000410000 */
[C---:B------:R-:W-:Y:S04]  /*8430*/  HMMA.16816.F32.BF16 R40, R208.reuse, R8, R40 ;  /* 0x00000008d028723c */ /* 0x040fe80000041828 */
[----:B------:R-:W-:Y:S02]  /*8440*/  FMUL.FTZ R31, R31, c[0x0][0x320] ;  /* 0x0000c8001f1f7a20 */ /* 0x000fe40000410000 */
[----:B------:R-:W-:Y:S02]  /*8450*/  FMUL.FTZ R32, R32, c[0x0][0x320] ;  /* 0x0000c80020207a20 */ /* 0x000fe40000410000 */
[----:B------:R-:W2:Y:S01]  /*8460*/  MUFU.TANH R17, R17 ;  /* 0x0000001100117308 */ /* 0x000ea20000002400 */
[-C--:B------:R-:W-:Y:S03]  /*8470*/  HMMA.16816.F32.BF16 R44, R208, R10.reuse, R44 ;  /* 0x0000000ad02c723c */ /* 0x080fe6000004182c */
[----:B------:R-:W-:Y:S02]  /*8480*/  FMUL.FTZ R33, R33, c[0x0][0x320] ;  /* 0x0000c80021217a20 */ /* 0x000fe40000410000 */
[----:B------:R-:W-:Y:S02]  /*8490*/  FMUL.FTZ R34, R34, c[0x0][0x320] ;  /* 0x0000c80022227a20 */ /* 0x000fe40000410000 */
[----:B------:R-:W-:Y:S01]  /*84a0*/  FMUL.FTZ R35, R35, c[0x0][0x320] ;  /* 0x0000c80023237a20 */ /* 0x000fe20000410000 */
[C---:B------:R-:W-:Y:S01]  /*84b0*/  HMMA.16816.F32.BF16 R48, R212.reuse, R10, R48 ;  /* 0x0000000ad430723c */ /* 0x040fe20000041830 */
[----:B------:R-:W2:Y:S03]  /*84c0*/  MUFU.TANH R18, R18 ;  /* 0x0000001200127308 */ /* 0x000ea60000002400 */
[----:B------:R-:W-:Y:S02]  /*84d0*/  FMUL.FTZ R36, R36, c[0x0][0x320] ;  /* 0x0000c80024247a20 */ /* 0x000fe40000410000 */
[----:B------:R-:W-:Y:S02]  /*84e0*/  FMUL.FTZ R37, R37, c[0x0][0x320] ;  /* 0x0000c80025257a20 */ /* 0x000fe40000410000 */
[-C--:B-1----:R-:W-:Y:S03]  /*84f0*/  HMMA.16816.F32.BF16 R52, R212, R4.reuse, R52 ;  /* 0x00000004d434723c */ /* 0x082fe60000041834 */
[----:B------:R-:W1:Y:S01]  /*8500*/  MUFU.TANH R19, R19 ;  /* 0x0000001300137308 */ /* 0x000e620000002400 */
[----:B------:R-:W-:Y:S02]  /*8510*/  FMUL.FTZ R38, R38, c[0x0][0x320] ;  /* 0x0000c80026267a20 */ /* 0x000fe40000410000 */
[----:B------:R-:W-:Y:S02]  /*8520*/  FMUL.FTZ R39, R39, c[0x0][0x320] ;  /* 0x0000c80027277a20 */ /* 0x000fe40000410000 */
[C---:B------:R-:W-:Y:S04]  /*8530*/  HMMA.16816.F32.BF16 R56, R208.reuse, R4, R56 ;  /* 0x00000004d038723c */ /* 0x040fe80000041838 */
[----:B------:R-:W-:Y:S01]  /*8540*/  FMUL.FTZ R40, R40, c[0x0][0x320] ;  /* 0x0000c80028287a20 */ /* 0x000fe20000410000 */
[----:B------:R-:W1:Y:S01]  /*8550*/  MUFU.TANH R20, R20 ;  /* 0x0000001400147308 */ /* 0x000e620000002400 */
[----:B------:R-:W-:Y:S02]  /*8560*/  FMUL.FTZ R41, R41, c[0x0][0x320] ;  /* 0x0000c80029297a20 */ /* 0x000fe40000410000 */
[-C--:B------:R-:W-:Y:S04]  /*8570*/  HMMA.16816.F32.BF16 R60, R208, R6.reuse, R60 ;  /* 0x00000006d03c723c */ /* 0x080fe8000004183c */
[----:B------:R-:W-:Y:S02]  /*8580*/  FMUL.FTZ R49, R49, c[0x0][0x320] ;  /* 0x0000c80031317a20 */ /* 0x000fe40000410000 */
[----:B------:R-:W-:Y:S01]  /*8590*/  FMUL.FTZ R42, R42, c[0x0][0x320] ;  /* 0x0000c8002a2a7a20 */ /* 0x000fe20000410000 */
[----:B------:R-:W1:Y:S01]  /*85a0*/  MUFU.TANH R21, R21 ;  /* 0x0000001500157308 */ /* 0x000e620000002400 */
[----:B------:R-:W-:Y:S04]  /*85b0*/  HMMA.16816.F32.BF16 R64, R212, R6, R64 ;  /* 0x00000006d440723c */ /* 0x000fe80000041840 */
[----:B------:R-:W-:Y:S02]  /*85c0*/  FMUL.FTZ R43, R43, c[0x0][0x320] ;  /* 0x0000c8002b2b7a20 */ /* 0x000fe40000410000 */
[----:B------:R-:W-:Y:S02]  /*85d0*/  FMUL.FTZ R10, R44, c[0x0][0x320] ;  /* 0x0000c8002c0a7a20 */ /* 0x000fe40000410000 */
[----:B------:R-:W-:Y:S01]  /*85e0*/  FMUL.FTZ R11, R45, c[0x0][0x320] ;  /* 0x0000c8002d0b7a20 */ /* 0x000fe20000410000 */
        /* <DEDUP_REMOVED lines=20> */
[----:B------:R-:W-:Y:S02]  /*8730*/  FMUL.FTZ R57, R57, c[0x0][0x320] ;  /* 0x0000c80039397a20 */ /* 0x000fe40000410000 */
[----:B------:R-:W-:Y:S02]  /*8740*/  FMUL.FTZ R58, R58, c[0x0][0x320] ;  /* 0x0000c8003a3a7a20 */ /* 0x000fe40000410000 */
[----:B------:R-:W-:Y:S01]  /*8750*/  FMUL.FTZ R64, R64, c[0x0][0x320] ;  /* 0x0000c80040407a20 */ /* 0x000fe20000410000 */
[----:B------:R-:W2:Y:S01]  /*8760*/  MUFU.TANH R24, R24 ;  /* 0x0000001800187308 */ /* 0x000ea20000002400 */
[----:B------:R-:W-:Y:S02]  /*8770*/  FMUL.FTZ R66, R66, c[0x0][0x320] ;  /* 0x0000c80042427a20 */ /* 0x000fe40000410000 */
[----:B-1----:R-:W-:Y:S07]  /*8780*/  FMUL.FTZ R60, R62, c[0x0][0x320] ;  /* 0x0000c8003e3c7a20 */ /* 0x002fee0000410000 */
[----:B------:R-:W1:Y:S10]  /*8790*/  MUFU.TANH R25, R25 ;  /* 0x0000001900197308 */ /* 0x000e740000002400 */
[----:B------:R-:W1:Y:S01]  /*87a0*/  MUFU.TANH R26, R26 ;  /* 0x0000001a001a7308 */ /* 0x000e620000002400 */
[----:B---3--:R-:W-:Y:S09]  /*87b0*/  ISETP.GT.AND P0, PT, R225, R229, PT ;  /* 0x000000e5e100720c */ /* 0x008ff20003f04270 */
        /* <DEDUP_REMOVED lines=33> */
[----:B------:R-:W1:Y:S10]  /*89d0*/  MUFU.TANH R60, R60 ;  /* 0x0000003c003c7308 */ /* 0x000e740000002400 */
[----:B------:R-:W1:Y:S10]  /*89e0*/  MUFU.TANH R59, R59 ;  /* 0x0000003b003b7308 */ /* 0x000e740000002400 */
[----:B------:R1:W1:Y:S10]  /*89f0*/  MUFU.TANH R218, R64 ;  /* 0x0000004000da7308 */ /* 0x0002740000002400 */
[----:B------:R-:W1:Y:S10]  /*8a00*/  MUFU.TANH R49, R49 ;  /* 0x0000003100317308 */ /* 0x000e740000002400 */
[----:B------:R1:W1:Y:S10]  /*8a10*/  MUFU.TANH R214, R66 ;  /* 0x0000004200d67308 */ /* 0x0002740000002400 */
[----:B------:R-:W1:Y:S01]  /*8a20*/  MUFU.TANH R63, R63 ;  /* 0x0000003f003f7308 */ /* 0x000e620000002400 */
[----:B------:R-:W-:-:S05]  /*8a30*/  @!P0 BRA `(.L_x_1242) ;  /* 0x0000067000008947 */ /* 0x000fca0003800000 */
[----:B--234-:R-:W2:Y:S01]  /*8a40*/  LDL R220, [R1+0xbc] ;  /* 0x0000bc0001dc7983 */ /* 0x01cea20000100800 */
[----:B-1----:R-:W-:Y:S03]  /*8a50*/  IMAD.MOV.U32 R54, RZ, RZ, RZ ;  /* 0x000000ffff367224 */ /* 0x002fe600078e00ff */
[----:B------:R-:W3:Y:S04]  /*8a60*/  LDL.64 R226, [R1+0xd8] ;  /* 0x0000d80001e27983 */ /* 0x000ee80000100a00 */
[----:B------:R-:W4:Y:S04]  /*8a70*/  LDL R230, [R1+0xa4] ;  /* 0x0000a40001e67983 */ /* 0x000f280000100800 */
[----:B------:R-:W1:Y:S04]  /*8a80*/  S2R R229, SR_TID.X ;  /* 0x0000000000e57919 */ /* 0x000e680000002100 */
[----:B------:R-:W5:Y:S04]  /*8a90*/  LDL.64 R52, [R1+0xd0] ;  /* 0x0000d00001347983 */ /* 0x000f680000100a00 */
[----:B------:R-:W4:Y:S04]  /*8aa0*/  LDL R50, [R1+0xa0] ;  /* 0x0000a00001327983 */ /* 0x000f280000100800 */
[----:B------:R-:W5:Y:S04]  /*8ab0*/  LDL R228, [R1+0x4] ;  /* 0x0000040001e47983 */ /* 0x000f680000100800 */
[----:B------:R-:W5:Y:S01]  /*8ac0*/  LDL R51, [R1] ;  /* 0x0000000001337983 */ /* 0x000f620000100800 */
[--C-:B-1----:R-:W-:Y:S02]  /*8ad0*/  SHF.R.S32.HI R219, RZ, 0x1f, R229.reuse ;  /* 0x0000001fffdb7819 */ /* 0x102fe400000114e5 */
        /* <DEDUP_REMOVED lines=16> */
[----:B------:R-:W-:Y:S01]  /*8be0*/  @!P1 LEA R8, P0, R7, c[0x0][0x2a0], 0x2 ;  /* 0x0000a80007089a11 */ /* 0x000fe200078010ff */
[----:B-----5:R-:W-:Y:S02]  /*8bf0*/  IMAD.SHL.U32 R53, R228, 0x2, RZ ;  /* 0x00000002e4357824 */ /* 0x020fe400078e00ff */
[----:B------:R-:W-:Y:S01]  /*8c00*/  IMAD R48, R5, c[0x0][0x2b8], R4 ;  /* 0x0000ae0005307a24 */ /* 0x000fe200078e0204 */
[----:B------:R-:W-:Y:S03]  /*8c10*/  @!P1 LEA.HI.X R9, R7, c[0x0][0x2a4], R6, 0x2, P0 ;  /* 0x0000a90007099a11 */ /* 0x000fe600000f1406 */
[----:B------:R-:W-:Y:S01]  /*8c20*/  IMAD.WIDE.U32 R4, R48, c[0x0][0x1e0], RZ ;  /* 0x0000780030047a25 */ /* 0x000fe200078e00ff */
[----:B------:R-:W-:Y:S01]  /*8c30*/  SHF.R.S32.HI R6, RZ, 0x1f, R48 ;  /* 0x0000001fff067819 */ /* 0x000fe20000011430 */
[----:B------:R-:W2:Y:S04]  /*8c40*/  @!P1 LDG.E R54, [R8.64] ;  /* 0x0000000808369981 */ /* 0x000ea8000c1e1900 */
[----:B------:R-:W-:Y:S01]  /*8c50*/  IMAD R6, R6, c[0x0][0x1e0], RZ ;  /* 0x0000780006067a24 */ /* 0x000fe200078e02ff */
[----:B------:R2:W-:Y:S03]  /*8c60*/  STL [R1+0xb8], R48 ;  /* 0x0000b83001007387 */ /* 0x0005e60000100800 */
[----:B------:R-:W-:Y:S04]  /*8c70*/  IMAD R6, R48, c[0x0][0x1e4], R6 ;  /* 0x0000790030067a24 */ /* 0x000fe800078e0206 */
[----:B------:R-:W-:Y:S01]  /*8c80*/  IMAD.IADD R5, R5, 0x1, R6 ;  /* 0x0000000105057824 */ /* 0x000fe200078e0206 */
[----:B--2---:R-:W-:Y:S01]  /*8c90*/  SHF.R.S32.HI R48, RZ, 0x1f, R54 ;  /* 0x0000001fff307819 */ /* 0x004fe20000011436 */
[----:B------:R1:W-:Y:S02]  /*8ca0*/  STL [R1+0xb4], R54 ;  /* 0x0000b43601007387 */ /* 0x0003e40000100800 */
[----:B------:R-:W-:Y:S04]  /*8cb0*/  IMAD.WIDE.U32 R4, R54, c[0x0][0x1f0], R4 ;  /* 0x00007c0036047a25 */ /* 0x000fe800078e0004 */
[----:B------:R-:W-:Y:S01]  /*8cc0*/  IMAD R48, R48, c[0x0][0x1f0], RZ ;  /* 0x00007c0030307a24 */ /* 0x000fe200078e02ff */
[----:B------:R-:W-:Y:S02]  /*8cd0*/  IADD3 R4, P0, R52, R4, RZ ;  /* 0x0000000434047210 */ /* 0x000fe40007f1e0ff */
[C---:B------:R-:W-:Y:S01]  /*8ce0*/  SHF.L.U64.HI R52, R229.reuse, 0x1, R51 ;  /* 0x00000001e5347819 */ /* 0x040fe20000010233 */
[----:B------:R-:W-:Y:S02]  /*8cf0*/  IMAD R48, R54, c[0x0][0x1f4], R48 ;  /* 0x00007d0036307a24 */ /* 0x000fe400078e0230 */
[----:B------:R-:W-:Y:S03]  /*8d00*/  IMAD.SHL.U32 R51, R229, 0x2, RZ ;  /* 0x00000002e5337824 */ /* 0x000fe600078e00ff */
[----:B------:R-:W-:Y:S02]  /*8d10*/  IADD3.X R48, R50, R5, R48, P0, !PT ;  /* 0x0000000532307210 */ /* 0x000fe400007fe430 */
[C---:B------:R-:W-:Y:S04]  /*8d20*/  LEA R50, P0, R4.reuse, c[0x0][0x1c8], 0x1 ;  /* 0x0000720004327a11 */ /* 0x040fe800078008ff */
[----:B------:R-:W-:Y:S02]  /*8d30*/  LEA.HI.X R48, R4, c[0x0][0x1cc], R48, 0x1, P0 ;  /* 0x0000730004307a11 */ /* 0x000fe400000f0c30 */
[----:B-1----:R-:W-:Y:S01]  /*8d40*/  SHF.L.U64.HI R54, R228, 0x1, R252 ;  /* 0x00000001e4367819 */ /* 0x002fe200000102fc */
[----:B------:R-:W-:-:S05]  /*8d50*/  BRA.DIV ~URZ, `(.L_x_1243) ;  /* 0x0000caa27f007947 */ /* 0x000fca000b800000 */
[----:B------:R1:W2:Y:S02]  /*8d60*/  SHFL.IDX PT, R55, R48, RZ, 0x181f ;  /* 0x00181fff30377589 */ /* 0x0002a400000e0000 */
.L_x_1292:
[----:B------:R-:W-:-:S05]  /*8d70*/  BRA.DIV ~URZ, `(.L_x_1244) ;  /* 0x0000caf27f007947 */ /* 0x000fca000b800000 */
[----:B------:R-:W3:Y:S04]  /*8d80*/  LDL R4, [R1+0x18] ;  /* 0x0000180001047983 */ /* 0x000ee80000100800 */
[----:B------:R-:W4:Y:S04]  /*8d90*/  LDL R58, [R1+0x8] ;  /* 0x00000800013a7983 */ /* 0x000f280000100800 */
[----:B------:R-:W5:Y:S04]  /*8da0*/  LDL R7, [R1+0x4] ;  /* 0x0000040001077983 */ /* 0x000f680000100800 */
[----:B------:R-:W1:Y:S02]  /*8db0*/  SHFL.IDX PT, R6, R50, RZ, 0x181f ;  /* 0x00181fff32067589 */ /* 0x000e6400000e0000 */
[----:B-1----:R-:W-:Y:S05]  /*8dc0*/  IADD3 R8, P5, R6, R53, RZ ;  /* 0x0000003506087210 */ /* 0x002fea0007fbe0ff */
        /* <DEDUP_REMOVED lines=11> */
[C---:B-1----:R-:W-:Y:S02]  /*8e80*/  IADD3 R6, P6, R4.reuse, R51, RZ ;  /* 0x0000003304067210 */ /* 0x042fe40007fde0ff */
[----:B------:R-:W-:Y:S02]  /*8e90*/  IADD3 R56, P5, R4, R53, RZ ;  /* 0x0000003504387210 */ /* 0x000fe40007fbe0ff */
        /* <DEDUP_REMOVED lines=16> */
.L_x_1293:
[C---:B--2---:R-:W-:Y:S01]  /*8fa0*/  IADD3 R4, -R57.reuse, 0x10, RZ ;  /* 0x0000001039047810 */ /* 0x044fe20007ffe1ff */
[----:B------:R-:W2:Y:S01]  /*8fb0*/  LDL R8, [R1+0x8] ;  /* 0x0000080001087983 */ /* 0x000ea20000100800 */
[----:B------:R-:W-:Y:S02]  /*8fc0*/  ISETP.NE.U32.AND P5, PT, R57, RZ, PT ;  /* 0x000000ff3900720c */ /* 0x000fe40003fa5070 */
[----:B------:R-:W-:Y:S04]  /*8fd0*/  LOP3.LUT R4, R4, 0xf, RZ, 0xc0, !PT ;  /* 0x0000000f04047812 */ /* 0x000fe800078ec0ff */
[-C--:B-1-3--:R-:W-:Y:S02]  /*8fe0*/  IADD3 R6, P2, P0, R4, R5.reuse, R51 ;  /* 0x0000000504067210 */ /* 0x08afe4000785e033 */
[----:B------:R-:W-:Y:S02]  /*8ff0*/  IADD3 R4, -R56, 0x10, RZ ;  /* 0x0000001038047810 */ /* 0x000fe40007ffe1ff */
[-C--:B------:R-:W-:Y:S02]  /*9000*/  IADD3.X R7, RZ, R48.reuse, R52, P2, P0 ;  /* 0x00000030ff077210 */ /* 0x080fe400017e0434 */
        /* <DEDUP_REMOVED lines=10> */
.L_x_1242:
[----:B--234-:R-:W-:Y:S05]  /*90b0*/  BSYNC B0 ;  /* 0x0000000000007941 */ /* 0x01cfea0003800000 */
.L_x_1241:
[----:B-1----:R-:W2:Y:S04]  /*90c0*/  LDL R5, [R1+0xf0] ;  /* 0x0000f00001057983 */ /* 0x002ea80000100800 */
[----:B------:R-:W3:Y:S04]  /*90d0*/  LDL R8, [R1+0xe8] ;  /* 0x0000e80001087983 */ /* 0x000ee80000100800 */
[----:B------:R-:W4:Y:S04]  /*90e0*/  LDL R6, [R1+0xc] ;  /* 0x00000c0001067983 */ /* 0x000f280000100800 */
[----:B------:R-:W0:Y:S01]  /*90f0*/  LDGDEPBAR ;  /* 0x00000000000079af */ /* 0x000e220000000000 */
[----:B--2---:R-:W-:Y:S01]  /*9100*/  MOV R7, R5 ;  /* 0x0000000500077202 */ /* 0x004fe20000000f00 */
[----:B------:R-:W-:Y:S01]  /*9110*/  @P4 IMAD.HI.U32 R4, R5, c[0x0][0x2c8], RZ ;  /* 0x0000b20005044a27 */ /* 0x000fe200078e00ff */
[----:B------:R-:W-:Y:S04]  /*9120*/  MOV R5, 0xffffffc0 ;  /* 0xffffffc000057802 */ /* 0x000fe80000000f00 */
[----:B------:R-:W-:Y:S01]  /*9130*/  @P4 SHF.R.U32.HI R7, RZ, c[0x0][0x2cc], R4 ;  /* 0x0000b300ff074a19 */ /* 0x000fe20000011604 */
[----:B---3--:R-:W-:Y:S01]  /*9140*/  IMAD R5, R8, R5, 0x1 ;  /* 0x0000000108057424 */ /* 0x008fe200078e0205 */
[----:B------:R-:W-:Y:S04]  /*9150*/  MOV R4, c[0x0][0x2ac] ;  /* 0x0000ab0000047a02 */ /* 0x000fe80000000f00 */
[----:B----4-:R-:W-:Y:S05]  /*9160*/  IADD3 R5, -R6, R5, RZ ;  /* 0x0000000506057210 */ /* 0x010fea0007ffe1ff */
[----:B------:R-:W-:Y:S05]  /*9170*/  IMAD R5, R4, c[0x0][0x1d0], R5 ;  /* 0x0000740004057a24 */ /* 0x000fea00078e0205 */
[----:B------:R-:W-:Y:S01]  /*9180*/  IADD3 R62, R5, -c[0x0][0x168], RZ ;  /* 0x80005a00053e7a10 */ /* 0x000fe20007ffe0ff */
[----:B------:R-:W-:-:S05]  /*9190*/  BRA.DIV ~URZ, `(.L_x_1245) ;  /* 0x0000cc627f007947 */ /* 0x000fca000b800000 */
[----:B------:R1:W2:Y:S02]  /*91a0*/  SHFL.IDX PT, R5, R7, RZ, 0x1c1f ;  /* 0x001c1fff07057589 */ /* 0x0002a400000e0000 */
.L_x_1294:
[----:B--2---:R-:W-:Y:S05]  /*91b0*/  IMAD.IADD R5, R62, 0x1, R5 ;  /* 0x000000013e057824 */ /* 0x004fea00078e0205 */
[C---:B------:R-:W-:Y:S02]  /*91c0*/  ISETP.GT.AND P6, PT, R5.reuse, RZ, PT ;  /* 0x000000ff0500720c */ /* 0x040fe40003fc4270 */
[C---:B------:R-:W-:Y:S02]  /*91d0*/  ISETP.GT.AND P5, PT, R5.reuse, 0x1, PT ;  /* 0x000000010500780c */ /* 0x040fe40003fa4270 */
[C---:B------:R-:W-:Y:S02]  /*91e0*/  ISETP.GT.AND P2, PT, R5.reuse, 0x8, PT ;  /* 0x000000080500780c */ /* 0x040fe40003f44270 */
[C---:B------:R-:W-:Y:S02]  /*91f0*/  ISETP.GT.AND P0, PT, R5.reuse, 0x9, PT ;  /* 0x000000090500780c */ /* 0x040fe40003f04270 */
        /* <DEDUP_REMOVED lines=24> */
[----:B------:R-:W-:Y:S02]  /*9380*/  FSEL R222, R222, -INF , P6 ;  /* 0xff800000dede7808 */ /* 0x000fe40003000000 */
[----:B------:R-:W-:Y:S02]  /*9390*/  FSEL R221, R221, -INF , P5 ;  /* 0xff800000dddd7808 */ /* 0x000fe40002800000 */
[----:B------:R-:W-:Y:S02]  /*93a0*/  FSEL R218, R218, -INF , P2 ;  /* 0xff800000dada7808 */ /* 0x000fe40001000000 */
[----:B------:R-:W-:Y:S01]  /*93b0*/  FSEL R49, R49, -INF , P0 ;  /* 0xff80000031317808 */ /* 0x000fe20000000000 */
[----:B------:R-:W-:-:S05]  /*93c0*/  BRA.DIV ~URZ, `(.L_x_1246) ;  /* 0x0000ca827f007947 */ /* 0x000fca000b800000 */
[----:B------:R-:W2:Y:S08]  /*93d0*/  SHFL.IDX PT, R2, R7, 0x1, 0x1c1f ;  /* 0x003c1f0007027f89 */ /* 0x000eb000000e0000 */
[----:B------:R-:W3:Y:S08]  /*93e0*/  SHFL.IDX PT, R0, R7, 0x2, 0x1c1f ;  /* 0x005c1f0007007f89 */ /* 0x000ef000000e0000 */
[----:B------:R-:W4:Y:S01]  /*93f0*/  SHFL.IDX PT, R4, R7, 0x3, 0x1c1f ;  /* 0x007c1f0007047f89 */ /* 0x000f2200000e0000 */
[----:B--2---:R-:W-:Y:S05]  /*9400*/  IMAD.IADD R2, R62, 0x1, R2 ;  /* 0x000000013e027824 */ /* 0x004fea00078e0202 */
[C---:B------:R-:W-:Y:S02]  /*9410*/  ISETP.GT.AND P6, PT, R2.reuse, RZ, PT ;  /* 0x000000ff0200720c */ /* 0x040fe40003fc4270 */
[----:B------:R-:W-:Y:S01]  /*9420*/  ISETP.GT.AND P5, PT, R2, 0x1, PT ;  /* 0x000000010200780c */ /* 0x000fe20003fa4270 */
[----:B---3--:R-:W-:Y:S01]  /*9430*/  IMAD.IADD R0, R62, 0x1, R0 ;  /* 0x000000013e007824 */ /* 0x008fe200078e0200 */
[C---:B------:R-:W-:Y:S02]  /*9440*/  ISETP.GT.AND P2, PT, R2.reuse, 0x8, PT ;  /* 0x000000080200780c */ /* 0x040fe40003f44270 */
[C---:B------:R-:W-:Y:S02]  /*9450*/  ISETP.GT.AND P0, PT, R2.reuse, 0x9, PT ;  /* 0x000000090200780c */ /* 0x040fe40003f04270 */
[----:B------:R-:W-:Y:S02]  /*9460*/  FSEL R32, R3, -INF , P6 ;  /* 0xff80000003207808 */ /* 0x000fe40003000000 */
[----:B------:R-:W-:Y:S01]  /*9470*/  ISETP.GT.AND P6, PT, R2, 0x10, PT ;  /* 0x000000100200780c */ /* 0x000fe20003fc4270 */
[----:B----4-:R-:W-:Y:S01]  /*9480*/  IMAD.IADD R62, R62, 0x1, R4 ;  /* 0x000000013e3e7824 */ /* 0x010fe200078e0204 */
        /* <DEDUP_REMOVED lines=23> */
[C---:B------:R-:W-:Y:S02]  /*9600*/  ISETP.GT.AND P6, PT, R0.reuse, RZ, PT ;  /* 0x000000ff0000720c */ /* 0x040fe40003fc4270 */
        /* <DEDUP_REMOVED lines=38> */
[----:B------:R-:W-:Y:S02]  /*9870*/  FMNMX.FTZ R0, R58, R0, !PT ;  /* 0x000000003a007209 */ /* 0x000fe40007810000 */
[C---:B------:R-:W-:Y:S02]  /*9880*/  ISETP.GT.AND P6, PT, R62.reuse, RZ, PT ;  /* 0x000000ff3e00720c */ /* 0x040fe40003fc4270 */
[----:B------:R-:W-:Y:S02]  /*9890*/  FMNMX.FTZ R0, R57, R0, !PT ;  /* 0x0000000039007209 */ /* 0x000fe40007810000 */
[----:B------:R-:W-:Y:S02]  /*98a0*/  ISETP.GT.AND P5, PT, R62, 0x1, PT ;  /* 0x000000013e00780c */ /* 0x000fe40003fa4270 */
[----:B------:R-:W-:Y:S02]  /*98b0*/  FMNMX.FTZ R0, R220, R0, !PT ;  /* 0x00000000dc007209 */ /* 0x000fe40007810000 */
[----:B------:R-:W-:Y:S02]  /*98c0*/  FSEL R12, R205, -INF , P6 ;  /* 0xff800000cd0c7808 */ /* 0x000fe40003000000 */
        /* <DEDUP_REMOVED lines=17> */
[C---:B------:R-:W-:Y:S02]  /*99e0*/  ISETP.GT.AND P2, PT, R62.reuse, 0x18, PT ;  /* 0x000000183e00780c */ /* 0x040fe40003f44270 */
[----:B------:R-:W-:Y:S01]  /*99f0*/  FSEL R27, R27, -INF , P5 ;  /* 0xff8000001b1b7808 */ /* 0x000fe20002800000 */
[----:B------:R-:W2:Y:S01]  /*9a00*/  SHFL.BFLY PT, R2, R0, 0x2, 0x1f ;  /* 0x0c401f0000027f89 */ /* 0x000ea200000e0000 */
        /* <DEDUP_REMOVED lines=12> */
[----:B--2---:R-:W-:Y:S02]  /*9ad0*/  FMNMX.FTZ R0, R2, R0, !PT ;  /* 0x0000000002007209 */ /* 0x004fe40007810000 */
[----:B------:R-:W-:Y:S02]  /*9ae0*/  FMNMX.FTZ R2, R32, R200, !PT ;  /* 0x000000c820027209 */ /* 0x000fe40007810000 */
[----:B------:R-:W-:Y:S01]  /*9af0*/  ISETP.GT.AND P5, PT, R62, 0x31, PT ;  /* 0x000000313e00780c */ /* 0x000fe20003fa4270 */
[----:B------:R-:W2:Y:S01]  /*9b00*/  SHFL.BFLY PT, R3, R0, 0x1, 0x1f ;  /* 0x0c201f0000037f89 */ /* 0x000ea200000e0000 */
        /* <DEDUP_REMOVED lines=11> */
[----:B------:R-:W-:Y:S02]  /*9bc0*/  FSEL R8, R59, -INF , P0 ;  /* 0xff8000003b087808 */ /* 0x000fe40000000000 */
[----:B------:R-:W-:Y:S02]  /*9bd0*/  FMNMX.FTZ R2, R35, R2, !PT ;  /* 0x0000000223027209 */ /* 0x000fe40007810000 */
        /* <DEDUP_REMOVED lines=51> */
[----:B------:R2:W3:Y:S02]  /*9f10*/  SHFL.BFLY PT, R196, R4, 0x1, 0x1f ;  /* 0x0c201f0004c47f89 */ /* 0x0004e400000e0000 */
.L_x_1295:
[----:B-1----:R-:W4:Y:S01]  /*9f20*/  LDL.LU R7, [R1+0xe0] ;  /* 0x0000e00001077983 */ /* 0x002f220000300800 */
[C---:B------:R-:W-:Y:S01]  /*9f30*/  FSETP.NEU.FTZ.AND P0, PT, R3.reuse, -INF , PT ;  /* 0xff8000000300780b */ /* 0x040fe20003f1d000 */
[C---:B------:R-:W-:Y:S01]  /*9f40*/  FMUL.FTZ R217, R3.reuse, c[0x0][0x2d0] ;  /* 0x0000b40003d97a20 */ /* 0x040fe20000410000 */
[----:B---3--:R-:W-:Y:S01]  /*9f50*/  FMNMX.FTZ R196, R196, R4, !PT ;  /* 0x00000004c4c47209 */ /* 0x008fe20007810000 */
[----:B------:R-:W3:Y:S01]  /*9f60*/  LDL.LU R6, [R1+0xe4] ;  /* 0x0000e40001067983 */ /* 0x000ee20000300800 */
[----:B--2---:R-:W-:Y:S01]  /*9f70*/  FSEL R4, R3, RZ, P0 ;  /* 0x000000ff03047208 */ /* 0x004fe20000000000 */
[----:B------:R-:W-:Y:S01]  /*9f80*/  FMUL.FTZ R213, R2, c[0x0][0x2d0] ;  /* 0x0000b40002d57a20 */ /* 0x000fe20000410000 */
[----:B------:R-:W-:Y:S01]  /*9f90*/  FSEL R217, R217, RZ, P0 ;  /* 0x000000ffd9d97208 */ /* 0x000fe20000000000 */
[----:B------:R-:W-:Y:S01]  /*9fa0*/  FMUL.FTZ R209, R0, c[0x0][0x2d0] ;  /* 0x0000b40000d17a20 */ /* 0x000fe20000410000 */
[----:B------:R-:W-:Y:S01]  /*9fb0*/  FSETP.NEU.FTZ.AND P0, PT, R2, -INF , PT ;  /* 0xff8000000200780b */ /* 0x000fe20003f1d000 */
[----:B------:R-:W-:Y:S01]  /*9fc0*/  FADD.FTZ R4, -R4, R199 ;  /* 0x000000c704047221 */ /* 0x000fe20000010100 */
[----:B------:R-:W-:Y:S01]  /*9fd0*/  WARPSYNC 0xffffffff ;  /* 0xffffffff00007948 */ /* 0x000fe20003800000 */
[--C-:B------:R-:W-:Y:S01]  /*9fe0*/  FFMA.FTZ R50, R50, c[0x0][0x2d0], -R217.reuse ;  /* 0x0000b40032327a23 */ /* 0x100fe200000108d9 */
[----:B------:R-:W-:Y:S01]  /*9ff0*/  FSEL R213, R213, RZ, P0 ;  /* 0x000000ffd5d57208 */ /* 0x000fe20000000000 */
[----:B------:R-:W-:Y:S01]  /*a000*/  FMUL.FTZ R201, R4, c[0x0][0x2d0] ;  /* 0x0000b40004c97a20 */ /* 0x000fe20000410000 */
[----:B------:R-:W-:Y:S01]  /*a010*/  FSEL R4, R2, RZ, P0 ;  /* 0x000000ff02047208 */ /* 0x000fe20000000000 */
[--C-:B------:R-:W-:Y:S01]  /*a020*/  FFMA.FTZ R51, R51, c[0x0][0x2d0], -R217.reuse ;  /* 0x0000b40033337a23 */ /* 0x100fe200000108d9 */
[----:B------:R-:W-:Y:S01]  /*a030*/  FSETP.NEU.FTZ.AND P0, PT, R0, -INF , PT ;  /* 0xff8000000000780b */ /* 0x000fe20003f1d000 */
[----:B------:R-:W-:Y:S01]  /*a040*/  MUFU.EX2 R50, R50 ;  /* 0x0000003200327308 */ /* 0x000fe20000000800 */
[--C-:B------:R-:W-:Y:S02]  /*a050*/  FFMA.FTZ R5, R53, c[0x0][0x2d0], -R217.reuse ;  /* 0x0000b40035057a23 */ /* 0x100fe400000108d9 */
[----:B------:R-:W-:Y:S01]  /*a060*/  FADD.FTZ R4, -R4, R200 ;  /* 0x000000c804047221 */ /* 0x000fe20000010100 */
[----:B------:R-:W-:Y:S01]  /*a070*/  FSEL R209, R209, RZ, P0 ;  /* 0x000000ffd1d17208 */ /* 0x000fe20000000000 */
[--C-:B------:R-:W-:Y:S02]  /*a080*/  FFMA.FTZ R52, R52, c[0x0][0x2d0], -R217.reuse ;  /* 0x0000b40034347a23 */ /* 0x100fe400000108d9 */
[----:B------:R-:W-:Y:S02]  /*a090*/  FMUL.FTZ R4, R4, c[0x0][0x2d0] ;  /* 0x0000b40004047a20 */ /* 0x000fe40000410000 */
[----:B------:R-:W-:Y:S01]  /*a0a0*/  FFMA.FTZ R55, R55, c[0x0][0x2d0], -R217 ;  /* 0x0000b40037377a23 */ /* 0x000fe200000108d9 */
[----:B------:R-:W-:Y:S01]  /*a0b0*/  MUFU.EX2 R201, R201 ;  /* 0x000000c900c97308 */ /* 0x000fe20000000800 */
[----:B------:R-:W-:Y:S02]  /*a0c0*/  FFMA.FTZ R53, R23, c[0x0][0x2d0], -R213 ;  /* 0x0000b40017357a23 */ /* 0x000fe400000108d5 */
        /* <DEDUP_REMOVED lines=9> */
[--C-:B------:R-:W-:Y:S01]  /*a160*/  FFMA.FTZ R207, R36, c[0x0][0x2d0], -R213.reuse ;  /* 0x0000b40024cf7a23 */ /* 0x100fe200000108d5 */
[----:B------:R-:W-:Y:S01]  /*a170*/  MUFU.EX2 R199, R4 ;  /* 0x0000000400c77308 */ /* 0x000fe20000000800 */
[--C-:B------:R-:W-:Y:S02]  /*a180*/  FFMA.FTZ R63, R37, c[0x0][0x2d0], -R213.reuse ;  /* 0x0000b400253f7a23 */ /* 0x100fe400000108d5 */
[--C-:B------:R-:W-:Y:S02]  /*a190*/  FFMA.FTZ R59, R35, c[0x0][0x2d0], -R213.reuse ;  /* 0x0000b400233b7a23 */ /* 0x100fe400000108d5 */
[----:B------:R-:W-:Y:S02]  /*a1a0*/  FFMA.FTZ R67, R39, c[0x0][0x2d0], -R213 ;  /* 0x0000b40027437a23 */ /* 0x000fe400000108d5 */
[--C-:B------:R-:W-:Y:S02]  /*a1b0*/  FFMA.FTZ R220, R220, c[0x0][0x2d0], -R217.reuse ;  /* 0x0000b400dcdc7a23 */ /* 0x100fe400000108d9 */
[--C-:B------:R-:W-:Y:S01]  /*a1c0*/  FFMA.FTZ R219, R219, c[0x0][0x2d0], -R217.reuse ;  /* 0x0000b400dbdb7a23 */ /* 0x100fe200000108d9 */
        /* <DEDUP_REMOVED lines=22> */
[----:B------:R-:W-:Y:S03]  /*a330*/  FFMA.FTZ R212, R212, c[0x0][0x2d0], -R209 ;  /* 0x0000b400d4d47a23 */ /* 0x000fe600000108d1 */
[----:B------:R-:W-:Y:S10]  /*a340*/  MUFU.EX2 R207, R207 ;  /* 0x000000cf00cf7308 */ /* 0x000ff40000000800 */
[----:B------:R-:W-:Y:S10]  /*a350*/  MUFU.EX2 R226, R226 ;  /* 0x000000e200e27308 */ /* 0x000ff40000000800 */
[----:B------:R-:W-:Y:S10]  /*a360*/  MUFU.EX2 R224, R224 ;  /* 0x000000e000e07308 */ /* 0x000ff40000000800 */
[----:B------:R-:W-:Y:S10]  /*a370*/  MUFU.EX2 R216, R216 ;  /* 0x000000d800d87308 */ /* 0x000ff40000000800 */
[----:B------:R-:W-:Y:S10]  /*a380*/  MUFU.EX2 R215, R215 ;  /* 0x000000d700d77308 */ /* 0x000ff40000000800 */
[----:B------:R-:W-:Y:S10]  /*a390*/  MUFU.EX2 R214, R214 ;  /* 0x000000d600d67308 */ /* 0x000ff40000000800 */
[----:B------:R-:W-:Y:S01]  /*a3a0*/  MUFU.EX2 R212, R212 ;  /* 0x000000d400d47308 */ /* 0x000fe20000000800 */
[----:B---3--:R-:W-:Y:S01]  /*a3b0*/  FFMA.FTZ R6, R199, R6, R32 ;  /* 0x00000006c7067223 */ /* 0x008fe20000010020 */
[----:B------:R-:W-:Y:S01]  /*a3c0*/  F2FP.BF16.PACK_AB R204, R51, R50 ;  /* 0x0000003233cc723e */ /* 0x000fe200000010ff */
[----:B----4-:R-:W-:Y:S01]  /*a3d0*/  FFMA.FTZ R46, R201, R7, R50 ;  /* 0x00000007c92e7223 */ /* 0x010fe20000010032 */
[----:B------:R-:W-:Y:S01]  /*a3e0*/  MOV R50, R5 ;  /* 0x0000000500327202 */ /* 0x000fe20000000f00 */
[--C-:B------:R-:W-:Y:S01]  /*a3f0*/  FFMA.FTZ R7, R48, c[0x0][0x2d0], -R213.reuse ;  /* 0x0000b40030077a23 */ /* 0x100fe200000108d5 */
[----:B------:R-:W-:Y:S01]  /*a400*/  FSEL R5, R0, RZ, P0 ;  /* 0x000000ff00057208 */ /* 0x000fe20000000000 */
[----:B------:R-:W-:Y:S01]  /*a410*/  FADD.FTZ R46, R51, R46 ;  /* 0x0000002e332e7221 */ /* 0x000fe20000010000 */
[C---:B------:R-:W-:Y:S01]  /*a420*/  FSETP.NEU.FTZ.AND P0, PT, R196.reuse, -INF , PT ;  /* 0xff800000c400780b */ /* 0x040fe20003f1d000 */
[----:B------:R-:W-:Y:S01]  /*a430*/  FFMA.FTZ R48, R47, c[0x0][0x2d0], -R213 ;  /* 0x0000b4002f307a23 */ /* 0x000fe200000108d5 */
[----:B------:R-:W-:Y:S01]  /*a440*/  F2FP.BF16.PACK_AB R205, R33, R32 ;  /* 0x0000002021cd723e */ /* 0x000fe200000010ff */
[----:B------:R-:W-:Y:S01]  /*a450*/  FADD.FTZ R5, -R5, R197 ;  /* 0x000000c505057221 */ /* 0x000fe20000010100 */
[----:B------:R-:W-:Y:S01]  /*a460*/  FSEL R4, R196, RZ, P0 ;  /* 0x000000ffc4047208 */ /* 0x000fe20000000000 */
[--C-:B------:R-:W-:Y:S02]  /*a470*/  FFMA.FTZ R51, R38, c[0x0][0x2d0], -R213.reuse ;  /* 0x0000b40026337a23 */ /* 0x100fe400000108d5 */
[----:B------:R-:W-:Y:S02]  /*a480*/  FFMA.FTZ R213, R21, c[0x0][0x2d0], -R213 ;  /* 0x0000b40015d57a23 */ /* 0x000fe400000108d5 */
[--C-:B------:R-:W-:Y:S02]  /*a490*/  FFMA.FTZ R21, R16, c[0x0][0x2d0], -R209.reuse ;  /* 0x0000b40010157a23 */ /* 0x100fe400000108d1 */
[----:B------:R-:W-:Y:S02]  /*a4a0*/  FMUL.FTZ R5, R5, c[0x0][0x2d0] ;  /* 0x0000b40005057a20 */ /* 0x000fe40000410000 */
[----:B------:R-:W-:Y:S01]  /*a4b0*/  FADD.FTZ R4, -R4, R198 ;  /* 0x000000c604047221 */ /* 0x000fe20000010100 */
[----:B------:R-:W-:Y:S01]  /*a4c0*/  MUFU.EX2 R213, R213 ;  /* 0x000000d500d57308 */ /* 0x000fe20000000800 */
[--C-:B------:R-:W-:Y:S02]  /*a4d0*/  FFMA.FTZ R16, R20, c[0x0][0x2d0], -R209.reuse ;  /* 0x0000b40014107a23 */ /* 0x100fe400000108d1 */
[----:B------:R-:W-:Y:S02]  /*a4e0*/  FMUL.FTZ R4, R4, c[0x0][0x2d0] ;  /* 0x0000b40004047a20 */ /* 0x000fe40000410000 */
[----:B------:R-:W-:Y:S02]  /*a4f0*/  FMUL.FTZ R197, R196, c[0x0][0x2d0] ;  /* 0x0000b400c4c57a20 */ /* 0x000fe40000410000 */
[--C-:B------:R-:W-:Y:S02]  /*a500*/  FFMA.FTZ R38, R41, c[0x0][0x2d0], -R209.reuse ;  /* 0x0000b40029267a23 */ /* 0x100fe400000108d1 */
[----:B------:R-:W-:Y:S01]  /*a510*/  FADD.FTZ R46, R22, R46 ;  /* 0x0000002e162e7221 */ /* 0x000fe20000010000 */
[----:B------:R-:W-:Y:S01]  /*a520*/  MUFU.EX2 R21, R21 ;  /* 0x0000001500157308 */ /* 0x000fe20000000800 */
[----:B------:R-:W-:Y:S01]  /*a530*/  FSEL R197, R197, RZ, P0 ;  /* 0x000000ffc5c57208 */ /* 0x000fe20000000000 */
[--C-:B------:R-:W-:Y:S02]  /*a540*/  FFMA.FTZ R47, R25, c[0x0][0x2d0], -R209.reuse ;  /* 0x0000b400192f7a23 */ /* 0x100fe400000108d1 */
[----:B------:R-:W-:Y:S02]  /*a550*/  FFMA.FTZ R209, R10, c[0x0][0x2d0], -R209 ;  /* 0x0000b4000ad17a23 */ /* 0x000fe400000108d1 */
[--C-:B------:R-:W-:Y:S02]  /*a560*/  FFMA.FTZ R23, R26, c[0x0][0x2d0], -R197.reuse ;  /* 0x0000b4001a177a23 */ /* 0x100fe400000108c5 */
[--C-:B------:R-:W-:Y:S02]  /*a570*/  FFMA.FTZ R208, R208, c[0x0][0x2d0], -R197.reuse ;  /* 0x0000b400d0d07a23 */ /* 0x100fe400000108c5 */
[----:B------:R-:W1:Y:S01]  /*a580*/  MUFU.EX2 R5, R5 ;  /* 0x0000000500057308 */ /* 0x000e620000000800 */
[--C-:B------:R-:W-:Y:S01]  /*a590*/  FFMA.FTZ R32, R206, c[0x0][0x2d0], -R197.reuse ;  /* 0x0000b400ce207a23 */ /* 0x100fe200000108c5 */
[----:B------:R-:W-:Y:S01]  /*a5a0*/  F2FP.BF16.PACK_AB R206, R54, R22 ;  /* 0x0000001636ce723e */ /* 0x000fe200000010ff */
[--C-:B------:R-:W-:Y:S02]  /*a5b0*/  FFMA.FTZ R19, R14, c[0x0][0x2d0], -R197.reuse ;  /* 0x0000b4000e137a23 */ /* 0x100fe400000108c5 */
[--C-:B------:R-:W-:Y:S02]  /*a5c0*/  FFMA.FTZ R34, R27, c[0x0][0x2d0], -R197.reuse ;  /* 0x0000b4001b227a23 */ /* 0x100fe400000108c5 */
[--C-:B------:R-:W-:Y:S02]  /*a5d0*/  FFMA.FTZ R229, R43, c[0x0][0x2d0], -R197.reuse ;  /* 0x0000b4002be57a23 */ /* 0x100fe400000108c5 */
[--C-:B------:R-:W-:Y:S01]  /*a5e0*/  FFMA.FTZ R227, R45, c[0x0][0x2d0], -R197.reuse ;  /* 0x0000b4002de37a23 */ /* 0x100fe200000108c5 */
[----:B------:R2:W3:Y:S01]  /*a5f0*/  MUFU.EX2 R20, R17 ;  /* 0x0000001100147308 */ /* 0x0004e20000000800 */
[--C-:B------:R-:W-:Y:S02]  /*a600*/  FFMA.FTZ R200, R11, c[0x0][0x2d0], -R197.reuse ;  /* 0x0000b4000bc87a23 */ /* 0x100fe400000108c5 */
[--C-:B------:R-:W-:Y:S02]  /*a610*/  FFMA.FTZ R10, R12, c[0x0][0x2d0], -R197.reuse ;  /* 0x0000b4000c0a7a23 */ /* 0x100fe400000108c5 */
[--C-:B------:R-:W-:Y:S02]  /*a620*/  FFMA.FTZ R225, R30, c[0x0][0x2d0], -R197.reuse ;  /* 0x0000b4001ee17a23 */ /* 0x100fe400000108c5 */
[--C-:B------:R-:W-:Y:S02]  /*a630*/  FFMA.FTZ R223, R31, c[0x0][0x2d0], -R197.reuse ;  /* 0x0000b4001fdf7a23 */ /* 0x100fe400000108c5 */
[--C-:B------:R-:W-:Y:S01]  /*a640*/  FFMA.FTZ R230, R42, c[0x0][0x2d0], -R197.reuse ;  /* 0x0000b4002ae67a23 */ /* 0x100fe200000108c5 */
[----:B------:R-:W4:Y:S01]  /*a650*/  MUFU.EX2 R4, R4 ;  /* 0x0000000400047308 */ /* 0x000f220000000800 */
[--C-:B------:R-:W-:Y:S02]  /*a660*/  FFMA.FTZ R228, R44, c[0x0][0x2d0], -R197.reuse ;  /* 0x0000b4002ce47a23 */ /* 0x100fe400000108c5 */
[----:B------:R-:W-:Y:S02]  /*a670*/  FFMA.FTZ R198, R9, c[0x0][0x2d0], -R197 ;  /* 0x0000b40009c67a23 */ /* 0x000fe400000108c5 */
[C---:B-1----:R-:W-:Y:S02]  /*a680*/  FFMA.FTZ R203, R5.reuse, R203, R21 ;  /* 0x000000cb05cb7223 */ /* 0x042fe40000010015 */
[C---:B------:R-:W-:Y:S02]  /*a690*/  FMUL.FTZ R9, R5.reuse, R165 ;  /* 0x000000a505097220 */ /* 0x040fe40000410000 */
[C---:B------:R-:W-:Y:S01]  /*a6a0*/  FMUL.FTZ R12, R5.reuse, R168 ;  /* 0x000000a8050c7220 */ /* 0x040fe20000410000 */
[----:B------:R1:W-:Y:S01]  /*a6b0*/  MUFU.EX2 R165, R10 ;  /* 0x0000000a00a57308 */ /* 0x0003e20000000800 */
[C---:B------:R-:W-:Y:S02]  /*a6c0*/  FMUL.FTZ R13, R5.reuse, R169 ;  /* 0x000000a9050d7220 */ /* 0x040fe40000410000 */
[----:B------:R-:W-:Y:S02]  /*a6d0*/  FMUL.FTZ R24, R5, R172 ;  /* 0x000000ac05187220 */ /* 0x000fe40000410000 */
[--C-:B--2---:R-:W-:Y:S02]  /*a6e0*/  FFMA.FTZ R17, R15, c[0x0][0x2d0], -R197.reuse ;  /* 0x0000b4000f117a23 */ /* 0x104fe400000108c5 */
[----:B------:R-:W-:Y:S02]  /*a6f0*/  FFMA.FTZ R197, R8, c[0x0][0x2d0], -R197 ;  /* 0x0000b40008c57a23 */ /* 0x000fe400000108c5 */
[C---:B------:R-:W-:Y:S01]  /*a700*/  FMUL.FTZ R8, R5.reuse, R164 ;  /* 0x000000a405087220 */ /* 0x040fe20000410000 */
[----:B---3--:R-:W-:Y:S01]  /*a710*/  F2FP.BF16.PACK_AB R164, R20, R21 ;  /* 0x0000001514a4723e */ /* 0x008fe200000010ff */
[----:B------:R-:W-:Y:S01]  /*a720*/  FMUL.FTZ R25, R5, R173 ;  /* 0x000000ad05197220 */ /* 0x000fe20000410000 */
[----:B------:R-:W-:Y:S01]  /*a730*/  MUFU.EX2 R169, R16 ;  /* 0x0000001000a97308 */ /* 0x000fe20000000800 */
[----:B------:R-:W-:Y:S02]  /*a740*/  FADD.FTZ R6, R33, R6 ;  /* 0x0000000621067221 */ /* 0x000fe40000010000 */
[----:B----4-:R-:W-:Y:S02]  /*a750*/  FMUL.FTZ R15, R4, R171 ;  /* 0x000000ab040f7220 */ /* 0x010fe40000410000 */
[----:B------:R-:W-:Y:S01]  /*a760*/  FADD.FTZ R171, R20, R203 ;  /* 0x000000cb14ab7221 */ /* 0x000fe20000010000 */
[----:B------:R-:W-:Y:S01]  /*a770*/  MOV R203, R65 ;  /* 0x0000004100cb7202 */ /* 0x000fe20000000f00 */
[C---:B------:R-:W-:Y:S01]  /*a780*/  FMUL.FTZ R43, R4.reuse, R183 ;  /* 0x000000b7042b7220 */ /* 0x040fe20000410000 */
[----:B------:R-:W-:Y:S01]  /*a790*/  MOV R183, R23 ;  /* 0x0000001700b77202 */ /* 0x000fe20000000f00 */
[C---:B------:R-:W-:Y:S01]  /*a7a0*/  FMUL.FTZ R26, R4.reuse, R174 ;  /* 0x000000ae041a7220 */ /* 0x040fe20000410000 */
[----:B------:R-:W2:Y:S01]  /*a7b0*/  LDSM.16.MT88.4 R20, [R246] ;  /* 0x00000000f614783b */ /* 0x000ea20000004200 */
[----:B------:R-:W-:Y:S01]  /*a7c0*/  MUFU.EX2 R174, R7 ;  /* 0x0000000700ae7308 */ /* 0x000fe20000000800 */
[----:B------:R-:W-:Y:S02]  /*a7d0*/  FMUL.FTZ R27, R4, R175 ;  /* 0x000000af041b7220 */ /* 0x000fe40000410000 */
[----:B------:R-:W-:Y:S02]  /*a7e0*/  FADD.FTZ R35, R54, R46 ;  /* 0x0000002e36237221 */ /* 0x000fe40000010000 */
[C---:B------:R-:W-:Y:S01]  /*a7f0*/  FMUL.FTZ R28, R5.reuse, R176 ;  /* 0x000000b0051c7220 */ /* 0x040fe20000410000 */
[----:B------:R-:W-:Y:S01]  /*a800*/  MOV R176, R38 ;  /* 0x0000002600b07202 */ /* 0x000fe20000000f00 */
[C---:B------:R-:W-:Y:S01]  /*a810*/  FMUL.FTZ R29, R5.reuse, R177 ;  /* 0x000000b1051d7220 */ /* 0x040fe20000410000 */
[----:B------:R-:W-:Y:S01]  /*a820*/  MOV R177, R37 ;  /* 0x0000002500b17202 */ /* 0x000fe20000000f00 */
[C---:B------:R-:W-:Y:S01]  /*a830*/  FMUL.FTZ R40, R5.reuse, R180 ;  /* 0x000000b405287220 */ /* 0x040fe20000410000 */
[----:B------:R-:W-:Y:S01]  /*a840*/  MUFU.EX2 R175, R32 ;  /* 0x0000002000af7308 */ /* 0x000fe20000000800 */
[C---:B------:R-:W-:Y:S01]  /*a850*/  FMUL.FTZ R41, R5.reuse, R181 ;  /* 0x000000b505297220 */ /* 0x040fe20000410000 */
[----:B------:R-:W-:Y:S01]  /*a860*/  MOV R181, R39 ;  /* 0x0000002700b57202 */ /* 0x000fe20000000f00 */
[C---:B------:R-:W-:Y:S01]  /*a870*/  FMUL.FTZ R45, R5.reuse, R185 ;  /* 0x000000b9052d7220 */ /* 0x040fe20000410000 */
[----:B------:R-:W-:Y:S01]  /*a880*/  MOV R180, R36 ;  /* 0x0000002400b47202 */ /* 0x000fe20000000f00 */
[C---:B------:R-:W-:Y:S01]  /*a890*/  FMUL.FTZ R56, R5.reuse, R188 ;  /* 0x000000bc05387220 */ /* 0x040fe20000410000 */
[----:B------:R-:W3:Y:S01]  /*a8a0*/  LDSM.16.MT88.4 R36, [R245] ;  /* 0x00000000f524783b */ /* 0x000ee20000004200 */
[C---:B------:R-:W-:Y:S01]  /*a8b0*/  FMUL.FTZ R57, R5.reuse, R189 ;  /* 0x000000bd05397220 */ /* 0x040fe20000410000 */
[----:B------:R-:W-:Y:S01]  /*a8c0*/  MOV R185, R53 ;  /* 0x0000003500b97202 */ /* 0x000fe20000000f00 */
[C---:B------:R-:W-:Y:S01]  /*a8d0*/  FMUL.FTZ R60, R5.reuse, R192 ;  /* 0x000000c0053c7220 */ /* 0x040fe20000410000 */
[----:B------:R-:W-:Y:S01]  /*a8e0*/  MUFU.EX2 R172, R19 ;  /* 0x0000001300ac7308 */ /* 0x000fe20000000800 */
[C---:B------:R-:W-:Y:S01]  /*a8f0*/  FMUL.FTZ R61, R5.reuse, R193 ;  /* 0x000000c1053d7220 */ /* 0x040fe20000410000 */
[----:B------:R-:W-:Y:S01]  /*a900*/  MOV R193, R55 ;  /* 0x0000003700c17202 */ /* 0x000fe20000000f00 */
[C---:B------:R-:W-:Y:S01]  /*a910*/  FMUL.FTZ R72, R5.reuse, R72 ;  /* 0x0000004805487220 */ /* 0x040fe20000410000 */
[----:B------:R-:W4:Y:S01]  /*a920*/  LDSM.16.MT88.4 R52, [R244] ;  /* 0x00000000f434783b */ /* 0x000f220000004200 */
[C---:B------:R-:W-:Y:S01]  /*a930*/  FMUL.FTZ R73, R5.reuse, R73 ;  /* 0x0000004905497220 */ /* 0x040fe20000410000 */
[----:B------:R-:W-:Y:S01]  /*a940*/  MOV R192, R50 ;  /* 0x0000003200c07202 */ /* 0x000fe20000000f00 */
[C---:B------:R-:W-:Y:S01]  /*a950*/  FMUL.FTZ R76, R5.reuse, R76 ;  /* 0x0000004c054c7220 */ /* 0x040fe20000410000 */
[----:B------:R-:W-:Y:S01]  /*a960*/  MOV R189, R51 ;  /* 0x0000003300bd7202 */ /* 0x000fe20000000f00 */
[C---:B------:R-:W-:Y:S01]  /*a970*/  FMUL.FTZ R77, R5.reuse, R77 ;  /* 0x0000004d054d7220 */ /* 0x040fe20000410000 */
[----:B------:R-:W5:Y:S01]  /*a980*/  MUFU.EX2 R173, R18 ;  /* 0x0000001200ad7308 */ /* 0x000f620000000800 */
[C---:B------:R-:W-:Y:S01]  /*a990*/  FMUL.FTZ R88, R5.reuse, R88 ;  /* 0x0000005805587220 */ /* 0x040fe20000410000 */
[----:B------:R-:W-:Y:S01]  /*a9a0*/  MOV R188, R67 ;  /* 0x0000004300bc7202 */ /* 0x000fe20000000f00 */
        /* <DEDUP_REMOVED lines=23> */
[C---:B------:R-:W-:Y:S01]  /*ab20*/  FMUL.FTZ R44, R5.reuse, R184 ;  /* 0x000000b8052c7220 */ /* 0x040fe20000410000 */
[----:B------:R-:W-:Y:S01]  /*ab30*/  MOV R184, R49 ;  /* 0x0000003100b87202 */ /* 0x000fe20000000f00 */
[C---:B------:R-:W-:Y:S02]  /*ab40*/  FMUL.FTZ R120, R5.reuse, R120 ;  /* 0x0000007805787220 */ /* 0x040fe40000410000 */
[C---:B------:R-:W-:Y:S02]  /*ab50*/  FMUL.FTZ R121, R5.reuse, R121 ;  /* 0x0000007905797220 */ /* 0x040fe40000410000 */
[C---:B------:R-:W-:Y:S02]  /*ab60*/  FMUL.FTZ R124, R5.reuse, R124 ;  /* 0x0000007c057c7220 */ /* 0x040fe40000410000 */
[----:B------:R-:W-:Y:S01]  /*ab70*/  FMUL.FTZ R125, R5, R125 ;  /* 0x0000007d057d7220 */ /* 0x000fe20000410000 */
[----:B------:R-:W-:Y:S01]  /*ab80*/  MUFU.EX2 R177, R177 ;  /* 0x000000b100b17308 */ /* 0x000fe20000000800 */
[C---:B-1----:R-:W-:Y:S01]  /*ab90*/  FMUL.FTZ R10, R4.reuse, R166 ;  /* 0x000000a6040a7220 */ /* 0x042fe20000410000 */
[----:B-----5:R-:W-:Y:S01]  /*aba0*/  F2FP.BF16.PACK_AB R166, R169, R173 ;  /* 0x000000ada9a6723e */ /* 0x020fe200000010ff */
[----:B------:R-:W-:Y:S01]  /*abb0*/  FMUL.FTZ R11, R4, R167 ;  /* 0x000000a7040b7220 */ /* 0x000fe20000410000 */
[----:B------:R-:W-:Y:S01]  /*abc0*/  F2FP.BF16.PACK_AB R167, R168, R172 ;  /* 0x000000aca8a7723e */ /* 0x000fe200000010ff */
[C---:B------:R-:W-:Y:S02]  /*abd0*/  FMUL.FTZ R14, R4.reuse, R170 ;  /* 0x000000aa040e7220 */ /* 0x040fe40000410000 */
        /* <DEDUP_REMOVED lines=19> */
[----:B------:R-:W-:Y:S01]  /*ad10*/  MUFU.EX2 R230, R230 ;  /* 0x000000e600e67308 */ /* 0x000fe20000000800 */
[C---:B------:R-:W-:Y:S02]  /*ad20*/  FMUL.FTZ R123, R4.reuse, R123 ;  /* 0x0000007b047b7220 */ /* 0x040fe40000410000 */
[C---:B------:R-:W-:Y:S02]  /*ad30*/  FMUL.FTZ R126, R4.reuse, R126 ;  /* 0x0000007e047e7220 */ /* 0x040fe40000410000 */
[C---:B------:R-:W-:Y:S02]  /*ad40*/  FMUL.FTZ R127, R4.reuse, R127 ;  /* 0x0000007f047f7220 */ /* 0x040fe40000410000 */
[----:B------:R-:W-:Y:S01]  /*ad50*/  FFMA.FTZ R202, R4, R202, R165 ;  /* 0x000000ca04ca7223 */ /* 0x000fe200000100a5 */
[----:B------:R-:W-:Y:S01]  /*ad60*/  F2FP.BF16.PACK_AB R165, R175, R165 ;  /* 0x000000a5afa5723e */ /* 0x000fe200000010ff */
[----:B------:R-:W-:Y:S01]  /*ad70*/  FADD.FTZ R170, R207, R6 ;  /* 0x00000006cfaa7221 */ /* 0x000fe20000010000 */
[C---:B------:R-:W-:Y:S01]  /*ad80*/  F2FP.BF16.PACK_AB R207, R174.reuse, R207 ;  /* 0x000000cfaecf723e */ /* 0x040fe200000010ff */
[C---:B------:R-:W-:Y:S01]  /*ad90*/  FMUL.FTZ R4, R201.reuse, R160 ;  /* 0x000000a0c9047220 */ /* 0x040fe20000410000 */
[----:B------:R-:W-:Y:S01]  /*ada0*/  MOV R160, R64 ;  /* 0x0000004000a07202 */ /* 0x000fe20000000f00 */
[----:B------:R-:W-:Y:S01]  /*adb0*/  FMUL.FTZ R5, R201, R161 ;  /* 0x000000a1c9057220 */ /* 0x000fe20000410000 */
[----:B------:R-:W-:Y:S01]  /*adc0*/  MUFU.EX2 R229, R229 ;  /* 0x000000e500e57308 */ /* 0x000fe20000000800 */
[C---:B------:R-:W-:Y:S02]  /*add0*/  FMUL.FTZ R6, R199.reuse, R162 ;  /* 0x000000a2c7067220 */ /* 0x040fe40000410000 */
[C---:B------:R-:W-:Y:S02]  /*ade0*/  FMUL.FTZ R7, R199.reuse, R163 ;  /* 0x000000a3c7077220 */ /* 0x040fe40000410000 */
[----:B------:R-:W-:Y:S02]  /*adf0*/  FMUL.FTZ R19, R199, R159 ;  /* 0x0000009fc7137220 */ /* 0x000fe40000410000 */
[C---:B------:R-:W-:Y:S02]  /*ae00*/  FMUL.FTZ R32, R201.reuse, R148 ;  /* 0x00000094c9207220 */ /* 0x040fe40000410000 */
[----:B------:R-:W-:Y:S01]  /*ae10*/  FMUL.FTZ R33, R201, R149 ;  /* 0x00000095c9217220 */ /* 0x000fe20000410000 */
[-C--:B--2---:R-:W-:Y:S01]  /*ae20*/  HMMA.16816.F32.BF16 R4, R204, R20.reuse, R4 ;  /* 0x00000014cc04723c */ /* 0x084fe20000041804 */
[----:B------:R-:W-:Y:S04]  /*ae30*/  MUFU.EX2 R161, R194 ;  /* 0x000000c200a17308 */ /* 0x000fe80000000800 */
[C---:B------:R-:W-:Y:S02]  /*ae40*/  FMUL.FTZ R34, R199.reuse, R150 ;  /* 0x00000096c7227220 */ /* 0x040fe40000410000 */
[----:B------:R-:W-:Y:S01]  /*ae50*/  FMUL.FTZ R35, R199, R151 ;  /* 0x00000097c7237220 */ /* 0x000fe20000410000 */
[C---:B------:R-:W-:Y:S01]  /*ae60*/  HMMA.16816.F32.BF16 R8, R164.reuse, R20, R8 ;  /* 0x00000014a408723c */ /* 0x040fe20000041808 */
[----:B------:R-:W-:Y:S02]  /*ae70*/  LDSM.16.MT88.4 R148, [R244+0x800] ;  /* 0x00080000f494783b */ /* 0x000fe40000004200 */
[----:B------:R-:W-:Y:S01]  /*ae80*/  MUFU.EX2 R163, R183 ;  /* 0x000000b700a37308 */ /* 0x000fe20000000800 */
[C---:B------:R-:W-:Y:S02]  /*ae90*/  FMUL.FTZ R48, R201.reuse, R140 ;  /* 0x0000008cc9307220 */ /* 0x040fe40000410000 */
[C---:B------:R-:W-:Y:S02]  /*aea0*/  FMUL.FTZ R49, R201.reuse, R141 ;  /* 0x0000008dc9317220 */ /* 0x040fe40000410000 */
[-C--:B------:R-:W-:Y:S04]  /*aeb0*/  HMMA.16816.F32.BF16 R12, R164, R22.reuse, R12 ;  /* 0x00000016a40c723c */ /* 0x080fe8000004180c */
[C---:B------:R-:W-:Y:S01]  /*aec0*/  FMUL.FTZ R16, R201.reuse, R156 ;  /* 0x0000009cc9107220 */ /* 0x040fe20000410000 */
[----:B------:R-:W-:Y:S01]  /*aed0*/  MUFU.EX2 R162, R182 ;  /* 0x000000b600a27308 */ /* 0x000fe20000000800 */
[----:B------:R-:W-:Y:S02]  /*aee0*/  FMUL.FTZ R17, R201, R157 ;  /* 0x0000009dc9117220 */ /* 0x000fe40000410000 */
[C---:B------:R-:W-:Y:S04]  /*aef0*/  FMUL.FTZ R18, R199.reuse, R158 ;  /* 0x0000009ec7127220 */ /* 0x040fe80000410000 */
[C---:B------:R-:W-:Y:S02]  /*af00*/  FMUL.FTZ R50, R199.reuse, R142 ;  /* 0x0000008ec7327220 */ /* 0x040fe40000410000 */
[----:B------:R-:W-:Y:S01]  /*af10*/  FMUL.FTZ R51, R199, R143 ;  /* 0x0000008fc7337220 */ /* 0x000fe20000410000 */
[C---:B------:R-:W-:Y:S01]  /*af20*/  HMMA.16816.F32.BF16 R16, R204.reuse, R22, R16 ;  /* 0x00000016cc10723c */ /* 0x040fe20000041810 */
[----:B------:R-:W1:Y:S01]  /*af30*/  LDSM.16.MT88.4 R140, [R243] ;  /* 0x00000000f38c783b */ /* 0x000e620000004200 */
[----:B------:R-:W-:Y:S02]  /*af40*/  MUFU.EX2 R156, R178 ;  /* 0x000000b2009c7308 */ /* 0x000fe40000000800 */
[C---:B------:R-:W-:Y:S02]  /*af50*/  FMUL.FTZ R20, R201.reuse, R152 ;  /* 0x00000098c9147220 */ /* 0x040fe40000410000 */
[----:B------:R-:W-:Y:S02]  /*af60*/  FMUL.FTZ R21, R201, R153 ;  /* 0x00000099c9157220 */ /* 0x000fe40000410000 */
[C---:B------:R-:W-:Y:S04]  /*af70*/  FMUL.FTZ R23, R199.reuse, R155 ;  /* 0x0000009bc7177220 */ /* 0x040fe80000410000 */
[----:B------:R-:W-:Y:S01]  /*af80*/  FMUL.FTZ R22, R199, R154 ;  /* 0x0000009ac7167220 */ /* 0x000fe20000410000 */
[----:B------:R-:W2:Y:S01]  /*af90*/  MUFU.EX2 R152, R195 ;  /* 0x000000c300987308 */ /* 0x000ea20000000800 */
[C---:B------:R-:W-:Y:S02]  /*afa0*/  FMUL.FTZ R64, R201.reuse, R132 ;  /* 0x00000084c9407220 */ /* 0x040fe40000410000 */
[----:B------:R-:W-:Y:S02]  /*afb0*/  FMUL.FTZ R65, R201, R133 ;  /* 0x00000085c9417220 */ /* 0x000fe40000410000 */
[C---:B------:R-:W-:Y:S01]  /*afc0*/  FMUL.FTZ R66, R199.reuse, R134 ;  /* 0x00000086c7427220 */ /* 0x040fe20000410000 */
[-C--:B---3--:R-:W-:Y:S03]  /*afd0*/  HMMA.16816.F32.BF16 R20, R204, R36.reuse, R20 ;  /* 0x00000024cc14723c */ /* 0x088fe60000041814 */
[----:B------:R-:W-:Y:S01]  /*afe0*/  FMUL.FTZ R67, R199, R135 ;  /* 0x00000087c7437220 */ /* 0x000fe20000410000 */
[----:B------:R-:W-:Y:S01]  /*aff0*/  MUFU.EX2 R153, R187 ;  /* 0x000000bb00997308 */ /* 0x000fe20000000800 */
[----:B------:R-:W3:Y:S01]  /*b000*/  LDSM.16.MT88.4 R132, [R246+0x2000] ;  /* 0x00200000f684783b */ /* 0x000ee20000004200 */
[C---:B------:R-:W-:Y:S02]  /*b010*/  FMUL.FTZ R68, R201.reuse, R68 ;  /* 0x00000044c9447220 */ /* 0x040fe40000410000 */
[C---:B------:R-:W-:Y:S04]  /*b020*/  HMMA.16816.F32.BF16 R24, R164.reuse, R36, R24 ;  /* 0x00000024a418723c */ /* 0x040fe80000041818 */
[C---:B------:R-:W-:Y:S02]  /*b030*/  FMUL.FTZ R69, R201.reuse, R69 ;  /* 0x00000045c9457220 */ /* 0x040fe40000410000 */
[----:B------:R-:W-:Y:S01]  /*b040*/  MUFU.EX2 R158, R193 ;  /* 0x000000c1009e7308 */ /* 0x000fe20000000800 */
[C---:B------:R-:W-:Y:S01]  /*b050*/  FMUL.FTZ R36, R201.reuse, R144 ;  /* 0x00000090c9247220 */ /* 0x040fe20000410000 */
[-C--:B------:R-:W-:Y:S04]  /*b060*/  HMMA.16816.F32.BF16 R28, R164, R38.reuse, R28 ;  /* 0x00000026a41c723c */ /* 0x080fe8000004181c */
[----:B------:R-:W-:Y:S02]  /*b070*/  FMUL.FTZ R37, R201, R145 ;  /* 0x00000091c9257220 */ /* 0x000fe40000410000 */
[C---:B------:R-:W-:Y:S02]  /*b080*/  FMUL.FTZ R70, R199.reuse, R70 ;  /* 0x00000046c7467220 */ /* 0x040fe40000410000 */
[C---:B------:R-:W-:Y:S01]  /*b090*/  HMMA.16816.F32.BF16 R32, R204.reuse, R38, R32 ;  /* 0x00000026cc20723c */ /* 0x040fe20000041820 */
[----:B------:R-:W-:Y:S03]  /*b0a0*/  MUFU.EX2 R155, R192 ;  /* 0x000000c0009b7308 */ /* 0x000fe60000000800 */
[----:B------:R-:W-:Y:S02]  /*b0b0*/  FMUL.FTZ R71, R199, R71 ;  /* 0x00000047c7477220 */ /* 0x000fe40000410000 */
[----:B------:R-:W-:Y:S02]  /*b0c0*/  FMUL.FTZ R80, R201, R80 ;  /* 0x00000050c9507220 */ /* 0x000fe40000410000 */
[C---:B------:R-:W-:Y:S03]  /*b0d0*/  FMUL.FTZ R38, R199.reuse, R146 ;  /* 0x00000092c7267220 */ /* 0x040fe60000410000 */
[----:B------:R-:W-:Y:S01]  /*b0e0*/  MUFU.EX2 R157, R231 ;  /* 0x000000e7009d7308 */ /* 0x000fe20000000800 */
[----:B------:R-:W-:Y:S02]  /*b0f0*/  FMUL.FTZ R39, R199, R147 ;  /* 0x00000093c7277220 */ /* 0x000fe40000410000 */
[----:B------:R-:W-:Y:S01]  /*b100*/  LDSM.16.MT88.4 R144, [R245+0x800] ;  /* 0x00080000f590783b */ /* 0x000fe20000004200 */
[----:B------:R-:W-:Y:S02]  /*b110*/  FMUL.FTZ R81, R201, R81 ;  /* 0x00000051c9517220 */ /* 0x000fe40000410000 */
[C---:B------:R-:W-:Y:S02]  /*b120*/  FMUL.FTZ R82, R199.reuse, R82 ;  /* 0x00000052c7527220 */ /* 0x040fe40000410000 */
[-C--:B----4-:R-:W-:Y:S02]  /*b130*/  HMMA.16816.F32.BF16 R36, R204, R52.reuse, R36 ;  /* 0x00000034cc24723c */ /* 0x090fe40000041824 */
[----:B------:R-:W-:Y:S01]  /*b140*/  MUFU.EX2 R231, R184 ;  /* 0x000000b800e77308 */ /* 0x000fe20000000800 */
[----:B------:R-:W-:Y:S02]  /*b150*/  FMUL.FTZ R83, R199, R83 ;  /* 0x00000053c7537220 */ /* 0x000fe40000410000 */
[C---:B------:R-:W-:Y:S02]  /*b160*/  FMUL.FTZ R84, R201.reuse, R84 ;  /* 0x00000054c9547220 */ /* 0x040fe40000410000 */
[----:B------:R-:W-:Y:S01]  /*b170*/  FMUL.FTZ R85, R201, R85 ;  /* 0x00000055c9557220 */ /* 0x000fe20000410000 */
[C---:B------:R-:W-:Y:S04]  /*b180*/  HMMA.16816.F32.BF16 R40, R164.reuse, R52, R40 ;  /* 0x00000034a428723c */ /* 0x040fe80000041828 */
[C---:B------:R-:W-:Y:S01]  /*b190*/  FMUL.FTZ R86, R199.reuse, R86 ;  /* 0x00000056c7567220 */ /* 0x040fe20000410000 */
[----:B------:R-:W-:Y:S01]  /*b1a0*/  MUFU.EX2 R178, R180 ;  /* 0x000000b400b27308 */ /* 0x000fe20000000800 */
[----:B------:R-:W-:Y:S02]  /*b1b0*/  FMUL.FTZ R87, R199, R87 ;  /* 0x00000057c7577220 */ /* 0x000fe40000410000 */
[-C--:B------:R-:W-:Y:S04]  /*b1c0*/  HMMA.16816.F32.BF16 R44, R164, R54.reuse, R44 ;  /* 0x00000036a42c723c */ /* 0x080fe8000004182c */
[C---:B------:R-:W-:Y:S02]  /*b1d0*/  FMUL.FTZ R52, R201.reuse, R136 ;  /* 0x00000088c9347220 */ /* 0x040fe40000410000 */
[C---:B------:R-:W-:Y:S01]  /*b1e0*/  FMUL.FTZ R53, R201.reuse, R137 ;  /* 0x00000089c9357220 */ /* 0x040fe20000410000 */
[----:B------:R-:W4:Y:S01]  /*b1f0*/  MUFU.EX2 R136, R160 ;  /* 0x000000a000887308 */ /* 0x000f220000000800 */
[C---:B------:R-:W-:Y:S04]  /*b200*/  HMMA.16816.F32.BF16 R48, R204.reuse, R54, R48 ;  /* 0x00000036cc30723c */ /* 0x040fe80000041830 */
[C---:B------:R-:W-:Y:S02]  /*b210*/  FMUL.FTZ R96, R201.reuse, R96 ;  /* 0x00000060c9607220 */ /* 0x040fe40000410000 */
[----:B------:R-:W-:Y:S02]  /*b220*/  FMUL.FTZ R97, R201, R97 ;  /* 0x00000061c9617220 */ /* 0x000fe40000410000 */
[C---:B------:R-:W-:Y:S01]  /*b230*/  FMUL.FTZ R54, R199.reuse, R138 ;  /* 0x0000008ac7367220 */ /* 0x040fe20000410000 */
[----:B------:R-:W-:Y:S03]  /*b240*/  MUFU.EX2 R137, R219 ;  /* 0x000000db00897308 */ /* 0x000fe60000000800 */
[C---:B------:R-:W-:Y:S02]  /*b250*/  FMUL.FTZ R55, R199.reuse, R139 ;  /* 0x0000008bc7377220 */ /* 0x040fe40000410000 */
[C---:B------:R-:W-:Y:S02]  /*b260*/  FMUL.FTZ R98, R199.reuse, R98 ;  /* 0x00000062c7627220 */ /* 0x040fe40000410000 */
[----:B------:R-:W-:Y:S02]  /*b270*/  FMUL.FTZ R99, R199, R99 ;  /* 0x00000063c7637220 */ /* 0x000fe40000410000 */
[C---:B------:R-:W-:Y:S01]  /*b280*/  FMUL.FTZ R100, R201.reuse, R100 ;  /* 0x00000064c9647220 */ /* 0x040fe20000410000 */
[-C--:B-1----:R-:W-:Y:S01]  /*b290*/  HMMA.16816.F32.BF16 R52, R204, R140.reuse, R52 ;  /* 0x0000008ccc34723c */ /* 0x082fe20000041834 */
[----:B------:R-:W-:Y:S02]  /*b2a0*/  MUFU.EX2 R160, R186 ;  /* 0x000000ba00a07308 */ /* 0x000fe40000000800 */
[----:B------:R-:W-:Y:S02]  /*b2b0*/  FMUL.FTZ R101, R201, R101 ;  /* 0x00000065c9657220 */ /* 0x000fe40000410000 */
[C---:B------:R-:W-:Y:S02]  /*b2c0*/  FMUL.FTZ R102, R199.reuse, R102 ;  /* 0x00000066c7667220 */ /* 0x040fe40000410000 */
[----:B------:R-:W-:Y:S01]  /*b2d0*/  FMUL.FTZ R103, R199, R103 ;  /* 0x00000067c7677220 */ /* 0x000fe20000410000 */
[C---:B------:R-:W-:Y:S03]  /*b2e0*/  HMMA.16816.F32.BF16 R56, R164.reuse, R140, R56 ;  /* 0x0000008ca438723c */ /* 0x040fe60000041838 */
[----:B------:R1:W5:Y:S01]  /*b2f0*/  MUFU.EX2 R139, R203 ;  /* 0x000000cb008b7308 */ /* 0x0003620000000800 */
[C---:B------:R-:W-:Y:S02]  /*b300*/  FMUL.FTZ R112, R201.reuse, R112 ;  /* 0x00000070c9707220 */ /* 0x040fe40000410000 */
[----:B------:R-:W-:Y:S02]  /*b310*/  FMUL.FTZ R113, R201, R113 ;  /* 0x00000071c9717220 */ /* 0x000fe40000410000 */
[-C--:B------:R-:W-:Y:S04]  /*b320*/  HMMA.16816.F32.BF16 R60, R164, R142.reuse, R60 ;  /* 0x0000008ea43c723c */ /* 0x080fe8000004183c */
[C---:B------:R-:W-:Y:S01]  /*b330*/  FMUL.FTZ R114, R199.reuse, R114 ;  /* 0x00000072c7727220 */ /* 0x040fe20000410000 */
[----:B------:R-:W4:Y:S01]  /*b340*/  MUFU.EX2 R138, R220 ;  /* 0x000000dc008a7308 */ /* 0x000f220000000800 */
[----:B------:R-:W-:Y:S02]  /*b350*/  FMUL.FTZ R115, R199, R115 ;  /* 0x00000073c7737220 */ /* 0x000fe40000410000 */
[C---:B------:R-:W-:Y:S01]  /*b360*/  HMMA.16816.F32.BF16 R64, R204.reuse, R142, R64 ;  /* 0x0000008ecc40723c */ /* 0x040fe20000041840 */
[----:B------:R-:W-:Y:S03]  /*b370*/  LDSM.16.MT88.4 R140, [R246+0x800] ;  /* 0x00080000f68c783b */ /* 0x000fe60000004200 */
[----:B------:R-:W-:Y:S02]  /*b380*/  FADD.FTZ R171, R173, R171 ;  /* 0x000000abadab7221 */ /* 0x000fe40000010000 */
[----:B------:R-:W-:Y:S01]  /*b390*/  FADD.FTZ R170, R174, R170 ;  /* 0x000000aaaeaa7221 */ /* 0x000fe20000010000 */
[----:B------:R-:W-:Y:S01]  /*b3a0*/  MUFU.EX2 R173, R189 ;  /* 0x000000bd00ad7308 */ /* 0x000fe20000000800 */
[-C--:B---3--:R-:W-:Y:S04]  /*b3b0*/  HMMA.16816.F32.BF16 R68, R204, R132.reuse, R68 ;  /* 0x00000084cc44723c */ /* 0x088fe80000041844 */
[----:B--2---:R-:W-:Y:S01]  /*b3c0*/  FADD.FTZ R170, R152, R170 ;  /* 0x000000aa98aa7221 */ /* 0x004fe20000010000 */
[----:B-1----:R-:W-:Y:S01]  /*b3d0*/  F2FP.BF16.PACK_AB R203, R213, R214 ;  /* 0x000000d6d5cb723e */ /* 0x002fe200000010ff */
[C---:B------:R-:W-:Y:S02]  /*b3e0*/  FMUL.FTZ R116, R201.reuse, R116 ;  /* 0x00000074c9747220 */ /* 0x040fe40000410000 */
[C---:B------:R-:W-:Y:S01]  /*b3f0*/  HMMA.16816.F32.BF16 R72, R164.reuse, R132, R72 ;  /* 0x00000084a448723c */ /* 0x040fe20000041848 */
[----:B------:R-:W-:Y:S03]  /*b400*/  MUFU.EX2 R220, R191 ;  /* 0x000000bf00dc7308 */ /* 0x000fe60000000800 */
[----:B------:R-:W-:Y:S02]  /*b410*/  FMUL.FTZ R117, R201, R117 ;  /* 0x00000075c9757220 */ /* 0x000fe40000410000 */
[C---:B------:R-:W-:Y:S02]  /*b420*/  FMUL.FTZ R118, R199.reuse, R118 ;  /* 0x00000076c7767220 */ /* 0x040fe40000410000 */
[-C--:B------:R-:W-:Y:S03]  /*b430*/  HMMA.16816.F32.BF16 R76, R164, R134.reuse, R76 ;  /* 0x00000086a44c723c */ /* 0x080fe6000004184c */
[----:B------:R-:W1:Y:S01]  /*b440*/  MUFU.EX2 R219, R190 ;  /* 0x000000be00db7308 */ /* 0x000e620000000800 */
[----:B------:R-:W-:Y:S02]  /*b450*/  FMUL.FTZ R119, R199, R119 ;  /* 0x00000077c7777220 */ /* 0x000fe40000410000 */
[----:B----4-:R-:W-:Y:S01]  /*b460*/  FADD.FTZ R154, R136, R179 ;  /* 0x000000b3889a7221 */ /* 0x010fe20000010000 */
[C---:B-----5:R-:W-:Y:S01]  /*b470*/  F2FP.BF16.PACK_AB R136, R139.reuse, R136 ;  /* 0x000000888b88723e */ /* 0x060fe200000010ff */
[C---:B------:R-:W-:Y:S01]  /*b480*/  HMMA.16816.F32.BF16 R80, R204.reuse, R134, R80 ;  /* 0x00000086cc50723c */ /* 0x040fe20000041850 */
[----:B------:R-:W2:Y:S03]  /*b490*/  LDSM.16.MT88.4 R132, [R245+0x2000] ;  /* 0x00200000f584783b */ /* 0x000ea60000004200 */
[----:B------:R-:W-:Y:S01]  /*b4a0*/  FADD.FTZ R154, R139, R154 ;  /* 0x0000009a8b9a7221 */ /* 0x000fe20000010000 */
[----:B------:R-:W-:Y:S01]  /*b4b0*/  MUFU.EX2 R174, R181 ;  /* 0x000000b500ae7308 */ /* 0x000fe20000000800 */
[----:B------:R-:W-:Y:S02]  /*b4c0*/  FMUL.FTZ R128, R201, R128 ;  /* 0x00000080c9807220 */ /* 0x000fe40000410000 */
[----:B------:R-:W-:Y:S01]  /*b4d0*/  FADD.FTZ R154, R138, R154 ;  /* 0x0000009a8a9a7221 */ /* 0x000fe20000010000 */
[C---:B------:R-:W-:Y:S03]  /*b4e0*/  F2FP.BF16.PACK_AB R138, R137.reuse, R138 ;  /* 0x0000008a898a723e */ /* 0x040fe600000010ff */
[----:B------:R-:W-:Y:S01]  /*b4f0*/  FADD.FTZ R154, R137, R154 ;  /* 0x0000009a899a7221 */ /* 0x000fe20000010000 */
[----:B------:R-:W-:Y:S01]  /*b500*/  F2FP.BF16.PACK_AB R137, R161, R152 ;  /* 0x00000098a189723e */ /* 0x000fe200000010ff */
[----:B------:R-:W-:Y:S01]  /*b510*/  FMUL.FTZ R129, R201, R129 ;  /* 0x00000081c9817220 */ /* 0x000fe20000410000 */
[----:B------:R-:W-:Y:S01]  /*b520*/  F2FP.BF16.PACK_AB R201, R215, R216 ;  /* 0x000000d8d7c9723e */ /* 0x000fe200000010ff */
[C---:B------:R-:W-:Y:S01]  /*b530*/  FMUL.FTZ R130, R199.reuse, R130 ;  /* 0x00000082c7827220 */ /* 0x040fe20000410000 */
[----:B------:R-:W-:Y:S01]  /*b540*/  MUFU.EX2 R228, R228 ;  /* 0x000000e400e47308 */ /* 0x000fe20000000800 */
[----:B------:R-:W-:Y:S01]  /*b550*/  FMUL.FTZ R131, R199, R131 ;  /* 0x00000083c7837220 */ /* 0x000fe20000410000 */
[----:B-1----:R-:W-:Y:S01]  /*b560*/  F2FP.BF16.PACK_AB R139, R219, R220 ;  /* 0x000000dcdb8b723e */ /* 0x002fe200000010ff */
[----:B------:R-:W-:Y:S04]  /*b570*/  FADD.FTZ R202, R175, R202 ;  /* 0x000000caafca7221 */ /* 0x000fe80000010000 */
[----:B------:R-:W-:Y:S03]  /*b580*/  FADD.FTZ R172, R172, R202 ;  /* 0x000000caacac7221 */ /* 0x000fe60000010000 */
[----:B------:R-:W-:Y:S01]  /*b590*/  MUFU.EX2 R175, R188 ;  /* 0x000000bc00af7308 */ /* 0x000fe20000000800 */
[----:B------:R-:W-:Y:S04]  /*b5a0*/  FADD.FTZ R172, R168, R172 ;  /* 0x000000aca8ac7221 */ /* 0x000fe80000010000 */
[----:B------:R-:W-:Y:S05]  /*b5b0*/  FADD.FTZ R172, R163, R172 ;  /* 0x000000aca3ac7221 */ /* 0x000fea0000010000 */
[----:B------:R-:W-:Y:S01]  /*b5c0*/  MUFU.EX2 R199, R185 ;  /* 0x000000b900c77308 */ /* 0x000fe20000000800 */
[-C--:B--2---:R-:W-:Y:S09]  /*b5d0*/  HMMA.16816.F32.BF16 R84, R204, R132.reuse, R84 ;  /* 0x00000084cc54723c */ /* 0x084ff20000041854 */
[----:B------:R-:W-:Y:S01]  /*b5e0*/  MUFU.EX2 R202, R218 ;  /* 0x000000da00ca7308 */ /* 0x000fe20000000800 */
[C---:B------:R-:W-:Y:S08]  /*b5f0*/  HMMA.16816.F32.BF16 R88, R164.reuse, R132, R88 ;  /* 0x00000084a458723c */ /* 0x040ff00000041858 */
[-C--:B------:R-:W-:Y:S01]  /*b600*/  HMMA.16816.F32.BF16 R92, R164, R134.reuse, R92 ;  /* 0x00000086a45c723c */ /* 0x080fe2000004185c */
[----:B------:R-:W-:Y:S07]  /*b610*/  MUFU.EX2 R218, R210 ;  /* 0x000000d200da7308 */ /* 0x000fee0000000800 */
[C---:B------:R-:W-:Y:S01]  /*b620*/  HMMA.16816.F32.BF16 R96, R204.reuse, R134, R96 ;  /* 0x00000086cc60723c */ /* 0x040fe20000041860 */
[----:B------:R-:W1:Y:S02]  /*b630*/  LDSM.16.MT88.4 R132, [R244+0x2000] ;  /* 0x00200000f484783b */ /* 0x000e640000004200 */
[----:B------:R-:W-:Y:S10]  /*b640*/  MUFU.EX2 R168, R217 ;  /* 0x000000d900a87308 */ /* 0x000ff40000000800 */
[----:B------:R-:W2:Y:S10]  /*b650*/  MUFU.EX2 R217, R211 ;  /* 0x000000d300d97308 */ /* 0x000eb40000000800 */
[----:B------:R-:W-:Y:S10]  /*b660*/  MUFU.EX2 R227, R227 ;  /* 0x000000e300e37308 */ /* 0x000ff40000000800 */
[----:B------:R-:W-:Y:S01]  /*b670*/  MUFU.EX2 R179, R200 ;  /* 0x000000c800b37308 */ /* 0x000fe20000000800 */
[-C--:B-1----:R-:W-:Y:S09]  /*b680*/  HMMA.16816.F32.BF16 R100, R204, R132.reuse, R100 ;  /* 0x00000084cc64723c */ /* 0x082ff20000041864 */
[----:B------:R-:W-:Y:S01]  /*b690*/  MUFU.EX2 R198, R198 ;  /* 0x000000c600c67308 */ /* 0x000fe20000000800 */
[C---:B------:R-:W-:Y:S09]  /*b6a0*/  HMMA.16816.F32.BF16 R104, R164.reuse, R132, R104 ;  /* 0x00000084a468723c */ /* 0x040ff20000041868 */
[----:B------:R-:W1:Y:S01]  /*b6b0*/  MUFU.EX2 R197, R197 ;  /* 0x000000c500c57308 */ /* 0x000e620000000800 */
[-C--:B------:R-:W-:Y:S08]  /*b6c0*/  HMMA.16816.F32.BF16 R108, R164, R134.reuse, R108 ;  /* 0x00000086a46c723c */ /* 0x080ff0000004186c */
[C---:B------:R-:W-:Y:S01]  /*b6d0*/  HMMA.16816.F32.BF16 R112, R204.reuse, R134, R112 ;  /* 0x00000086cc70723c */ /* 0x040fe20000041870 */
[----:B------:R-:W3:Y:S07]  /*b6e0*/  LDSM.16.MT88.4 R132, [R243+0x2000] ;  /* 0x00200000f384783b */ /* 0x000eee0000004200 */
[-C--:B---3--:R-:W-:Y:S08]  /*b6f0*/  HMMA.16816.F32.BF16 R116, R204, R132.reuse, R116 ;  /* 0x00000084cc74723c */ /* 0x088ff00000041874 */
[C---:B------:R-:W-:Y:S07]  /*b700*/  HMMA.16816.F32.BF16 R120, R164.reuse, R132, R120 ;  /* 0x00000084a478723c */ /* 0x040fee0000041878 */
[----:B------:R-:W-:Y:S01]  /*b710*/  F2FP.BF16.PACK_AB R132, R160, R153 ;  /* 0x00000099a084723e */ /* 0x000fe200000010ff */
[-C--:B------:R-:W-:Y:S01]  /*b720*/  HMMA.16816.F32.BF16 R124, R164, R134.reuse, R124 ;  /* 0x00000086a47c723c */ /* 0x080fe2000004187c */
[----:B------:R-:W-:Y:S03]  /*b730*/  MUFU.EX2 R166, R222 ;  /* 0x000000de00a67308 */ /* 0x000fe60000000800 */
[----:B------:R-:W-:Y:S03]  /*b740*/  F2FP.BF16.PACK_AB R133, R162, R163 ;  /* 0x000000a3a285723e */ /* 0x000fe600000010ff */
[----:B------:R-:W-:Y:S01]  /*b750*/  FADD.FTZ R165, R169, R171 ;  /* 0x000000aba9a57221 */ /* 0x000fe20000010000 */
[----:B------:R-:W-:Y:S03]  /*b760*/  HMMA.16816.F32.BF16 R128, R204, R134, R128 ;  /* 0x00000086cc80723c */ /* 0x000fe60000041880 */
[----:B------:R-:W3:Y:S01]  /*b770*/  MUFU.EX2 R222, R208 ;  /* 0x000000d000de7308 */ /* 0x000ee20000000800 */
[----:B------:R-:W-:Y:S03]  /*b780*/  FADD.FTZ R165, R153, R165 ;  /* 0x000000a599a57221 */ /* 0x000fe60000010000 */
[----:B------:R-:W-:Y:S01]  /*b790*/  F2FP.BF16.PACK_AB R134, R224, R226 ;  /* 0x000000e2e086723e */ /* 0x000fe200000010ff */
[-C--:B------:R-:W-:Y:S05]  /*b7a0*/  HMMA.16816.F32.BF16 R4, R136, R140.reuse, R4 ;  /* 0x0000008c8804723c */ /* 0x080fea0000041804 */
[----:B------:R-:W-:Y:S01]  /*b7b0*/  F2FP.BF16.PACK_AB R135, R223, R225 ;  /* 0x000000e1df87723e */ /* 0x000fe200000010ff */
[----:B------:R-:W4:Y:S01]  /*b7c0*/  MUFU.EX2 R167, R221 ;  /* 0x000000dd00a77308 */ /* 0x000f220000000800 */
[----:B--2---:R-:W-:Y:S02]  /*b7d0*/  F2FP.BF16.PACK_AB R204, R217, R212 ;  /* 0x000000d4d9cc723e */ /* 0x004fe400000010ff */
[----:B-1----:R-:W-:Y:S03]  /*b7e0*/  F2FP.BF16.PACK_AB R207, R197, R198 ;  /* 0x000000c6c5cf723e */ /* 0x002fe600000010ff */
[C---:B------:R-:W-:Y:S04]  /*b7f0*/  HMMA.16816.F32.BF16 R8, R132.reuse, R140, R8 ;  /* 0x0000008c8408723c */ /* 0x040fe80000041808 */
[----:B------:R1:W2:Y:S01]  /*b800*/  MUFU.EX2 R221, R209 ;  /* 0x000000d100dd7308 */ /* 0x0002a20000000800 */
[----:B---3--:R-:W-:Y:S03]  /*b810*/  F2FP.BF16.PACK_AB R205, R179, R222 ;  /* 0x000000deb3cd723e */ /* 0x008fe600000010ff */
[-C--:B------:R-:W-:Y:S08]  /*b820*/  HMMA.16816.F32.BF16 R12, R132, R142.reuse, R12 ;  /* 0x0000008e840c723c */ /* 0x080ff0000004180c */
[C---:B------:R-:W-:Y:S01]  /*b830*/  HMMA.16816.F32.BF16 R16, R136.reuse, R142, R16 ;  /* 0x0000008e8810723c */ /* 0x040fe20000041810 */
[----:B------:R-:W3:Y:S03]  /*b840*/  LDSM.16.MT88.4 R140, [R243+0x800] ;  /* 0x00080000f38c783b */ /* 0x000ee60000004200 */
[----:B----4-:R-:W-:Y:S04]  /*b850*/  F2FP.BF16.PACK_AB R200, R167, R166 ;  /* 0x000000a6a7c8723e */ /* 0x010fe800000010ff */
[-C--:B------:R-:W-:Y:S01]  /*b860*/  HMMA.16816.F32.BF16 R20, R136, R144.reuse, R20 ;  /* 0x000000908814723c */ /* 0x080fe20000041814 */
[----:B-1----:R-:W-:Y:S03]  /*b870*/  LDSM.16.MT88.4 R208, [R246+0x3800] ;  /* 0x00380000f6d0783b */ /* 0x002fe60000004200 */
[----:B--2---:R-:W-:Y:S04]  /*b880*/  F2FP.BF16.PACK_AB R206, R221, R218 ;  /* 0x000000daddce723e */ /* 0x004fe800000010ff */
[C---:B------:R-:W-:Y:S08]  /*b890*/  HMMA.16816.F32.BF16 R24, R132.reuse, R144, R24 ;  /* 0x000000908418723c */ /* 0x040ff00000041818 */
[-C--:B------:R-:W-:Y:S08]  /*b8a0*/  HMMA.16816.F32.BF16 R28, R132, R146.reuse, R28 ;  /* 0x00000092841c723c */ /* 0x080ff0000004181c */
[C---:B------:R-:W-:Y:S01]  /*b8b0*/  HMMA.16816.F32.BF16 R32, R136.reuse, R146, R32 ;  /* 0x000000928820723c */ /* 0x040fe20000041820 */
[----:B------:R-:W1:Y:S07]  /*b8c0*/  LDSM.16.MT88.4 R144, [R246+0x2800] ;  /* 0x00280000f690783b */ /* 0x000e6e0000004200 */
[-C--:B------:R-:W-:Y:S08]  /*b8d0*/  HMMA.16816.F32.BF16 R36, R136, R148.reuse, R36 ;  /* 0x000000948824723c */ /* 0x080ff00000041824 */
[C---:B------:R-:W-:Y:S08]  /*b8e0*/  HMMA.16816.F32.BF16 R40, R132.reuse, R148, R40 ;  /* 0x000000948428723c */ /* 0x040ff00000041828 */
[-C--:B------:R-:W-:Y:S08]  /*b8f0*/  HMMA.16816.F32.BF16 R44, R132, R150.reuse, R44 ;  /* 0x00000096842c723c */ /* 0x080ff0000004182c */
[C---:B------:R-:W-:Y:S01]  /*b900*/  HMMA.16816.F32.BF16 R48, R136.reuse, R150, R48 ;  /* 0x000000968830723c */ /* 0x040fe20000041830 */
[----:B------:R-:W2:Y:S07]  /*b910*/  LDSM.16.MT88.4 R148, [R245+0x2800] ;  /* 0x00280000f594783b */ /* 0x000eae0000004200 */
[-C--:B---3--:R-:W-:Y:S08]  /*b920*/  HMMA.16816.F32.BF16 R52, R136, R140.reuse, R52 ;  /* 0x0000008c8834723c */ /* 0x088ff00000041834 */
[C---:B------:R-:W-:Y:S08]  /*b930*/  HMMA.16816.F32.BF16 R56, R132.reuse, R140, R56 ;  /* 0x0000008c8438723c */ /* 0x040ff00000041838 */
[-C--:B------:R-:W-:Y:S08]  /*b940*/  HMMA.16816.F32.BF16 R60, R132, R142.reuse, R60 ;  /* 0x0000008e843c723c */ /* 0x080ff0000004183c */
[C---:B------:R-:W-:Y:S01]  /*b950*/  HMMA.16816.F32.BF16 R64, R136.reuse, R142, R64 ;  /* 0x0000008e8840723c */ /* 0x040fe20000041840 */
[----:B------:R-:W3:Y:S07]  /*b960*/  LDSM.16.MT88.4 R140, [R244+0x2800] ;  /* 0x00280000f48c783b */ /* 0x000eee0000004200 */
[-C--:B-1----:R-:W-:Y:S08]  /*b970*/  HMMA.16816.F32.BF16 R68, R136, R144.reuse, R68 ;  /* 0x000000908844723c */ /* 0x082ff00000041844 */
[C---:B------:R-:W-:Y:S08]  /*b980*/  HMMA.16816.F32.BF16 R72, R132.reuse, R144, R72 ;  /* 0x000000908448723c */ /* 0x040ff00000041848 */
[-C--:B------:R-:W-:Y:S08]  /*b990*/  HMMA.16816.F32.BF16 R76, R132, R146.reuse, R76 ;  /* 0x00000092844c723c */ /* 0x080ff0000004184c */
[C---:B------:R-:W-:Y:S01]  /*b9a0*/  HMMA.16816.F32.BF16 R80, R136.reuse, R146, R80 ;  /* 0x000000928850723c */ /* 0x040fe20000041850 */
[----:B------:R-:W1:Y:S07]  /*b9b0*/  LDSM.16.MT88.4 R144, [R243+0x2800] ;  /* 0x00280000f390783b */ /* 0x000e6e0000004200 */
[-C--:B--2---:R-:W-:Y:S08]  /*b9c0*/  HMMA.16816.F32.BF16 R84, R136, R148.reuse, R84 ;  /* 0x000000948854723c */ /* 0x084ff00000041854 */
        /* <DEDUP_REMOVED lines=10> */
[C---:B------:R-:W-:Y:S07]  /*ba70*/  HMMA.16816.F32.BF16 R120, R132.reuse, R144, R120 ;  /* 0x000000908478723c */ /* 0x040fee0000041878 */
[----:B------:R-:W-:Y:S01]  /*ba80*/  FADD.FTZ R144, R156, R154 ;  /* 0x0000009a9c907221 */ /* 0x000fe20000010000 */
[-C--:B------:R-:W-:Y:S04]  /*ba90*/  HMMA.16816.F32.BF16 R124, R132, R146.reuse, R124 ;  /* 0x00000092847c723c */ /* 0x080fe8000004187c */
[C---:B------:R-:W-:Y:S03]  /*baa0*/  FADD.FTZ R144, R158.reuse, R144 ;  /* 0x000000909e907221 */ /* 0x040fe60000010000 */
[----:B------:R-:W-:Y:S01]  /*bab0*/  F2FP.BF16.PACK_AB R132, R158, R156 ;  /* 0x0000009c9e84723e */ /* 0x000fe200000010ff */
[----:B------:R-:W-:Y:S04]  /*bac0*/  HMMA.16816.F32.BF16 R128, R136, R146, R128 ;  /* 0x000000928880723c */ /* 0x000fe80000041880 */
[----:B------:R-:W-:Y:S01]  /*bad0*/  F2FP.BF16.PACK_AB R134, R157, R155 ;  /* 0x0000009b9d86723e */ /* 0x000fe200000010ff */
[----:B------:R-:W-:Y:S01]  /*bae0*/  FADD.FTZ R144, R155, R144 ;  /* 0x000000909b907221 */ /* 0x000fe20000010000 */
[----:B------:R-:W-:Y:S01]  /*baf0*/  F2FP.BF16.PACK_AB R133, R175, R173 ;  /* 0x000000adaf85723e */ /* 0x000fe200000010ff */
[----:B------:R-:W-:Y:S01]  /*bb00*/  LDSM.16.MT88.4 R152, [R246+0x3000] ;  /* 0x00300000f698783b */ /* 0x000fe20000004200 */
[----:B------:R-:W-:Y:S01]  /*bb10*/  F2FP.BF16.PACK_AB R135, R231, R199 ;  /* 0x000000c7e787723e */ /* 0x000fe200000010ff */
[----:B------:R-:W-:Y:S03]  /*bb20*/  FADD.FTZ R164, R157, R144 ;  /* 0x000000909da47221 */ /* 0x000fe60000010000 */
[----:B------:R-:W-:Y:S01]  /*bb30*/  F2FP.BF16.PACK_AB R136, R176, R174 ;  /* 0x000000aeb088723e */ /* 0x000fe200000010ff */
[----:B------:R-:W-:Y:S01]  /*bb40*/  FADD.FTZ R164, R166, R164 ;  /* 0x000000a4a6a47221 */ /* 0x000fe20000010000 */
[----:B------:R-:W-:Y:S01]  /*bb50*/  F2FP.BF16.PACK_AB R138, R178, R177 ;  /* 0x000000b1b28a723e */ /* 0x000fe200000010ff */
[-C--:B--2---:R-:W-:Y:S01]  /*bb60*/  HMMA.16816.F32.BF16 R4, R132, R148.reuse, R4 ;  /* 0x000000948404723c */ /* 0x084fe20000041804 */
[----:B------:R-:W1:Y:S04]  /*bb70*/  LDSM.16.MT88.4 R144, [R244+0x1000] ;  /* 0x00100000f490783b */ /* 0x000e680000004200 */
[----:B------:R-:W-:Y:S02]  /*bb80*/  F2FP.BF16.PACK_AB R137, R229, R230 ;  /* 0x000000e6e589723e */ /* 0x000fe400000010ff */
[----:B------:R-:W-:Y:S02]  /*bb90*/  F2FP.BF16.PACK_AB R139, R227, R228 ;  /* 0x000000e4e38b723e */ /* 0x000fe400000010ff */
[----:B------:R-:W-:Y:S05]  /*bba0*/  LDSM.16.MT88.4 R156, [R245+0x3000] ;  /* 0x00300000f59c783b */ /* 0x000fea0000004200 */
        /* <DEDUP_REMOVED lines=18> */
[----:B------:R-:W-:Y:S07]  /*bcd0*/  LDSM.16.MT88.4 R148, [R245+0x1800] ;  /* 0x00180000f594783b */ /* 0x000fee0000004200 */
[-C--:B------:R-:W-:Y:S08]  /*bce0*/  HMMA.16816.F32.BF16 R68, R132, R152.reuse, R68 ;  /* 0x000000988444723c */ /* 0x080ff00000041844 */
[C---:B------:R-:W-:Y:S08]  /*bcf0*/  HMMA.16816.F32.BF16 R72, R136.reuse, R152, R72 ;  /* 0x000000988848723c */ /* 0x040ff00000041848 */
[-C--:B------:R-:W-:Y:S08]  /*bd00*/  HMMA.16816.F32.BF16 R76, R136, R154.reuse, R76 ;  /* 0x0000009a884c723c */ /* 0x080ff0000004184c */
[C---:B------:R-:W-:Y:S08]  /*bd10*/  HMMA.16816.F32.BF16 R80, R132.reuse, R154, R80 ;  /* 0x0000009a8450723c */ /* 0x040ff00000041850 */
[-C--:B------:R-:W-:Y:S08]  /*bd20*/  HMMA.16816.F32.BF16 R84, R132, R156.reuse, R84 ;  /* 0x0000009c8454723c */ /* 0x080ff00000041854 */
[C---:B------:R-:W-:Y:S08]  /*bd30*/  HMMA.16816.F32.BF16 R88, R136.reuse, R156, R88 ;  /* 0x0000009c8858723c */ /* 0x040ff00000041858 */
[-C--:B------:R-:W-:Y:S08]  /*bd40*/  HMMA.16816.F32.BF16 R92, R136, R158.reuse, R92 ;  /* 0x0000009e885c723c */ /* 0x080ff0000004185c */
[C---:B------:R-:W-:Y:S01]  /*bd50*/  HMMA.16816.F32.BF16 R96, R132.reuse, R158, R96 ;  /* 0x0000009e8460723c */ /* 0x040fe20000041860 */
[----:B------:R-:W2:Y:S07]  /*bd60*/  LDSM.16.MT88.4 R156, [R246+0x1800] ;  /* 0x00180000f69c783b */ /* 0x000eae0000004200 */
[-C--:B---3--:R-:W-:Y:S08]  /*bd70*/  HMMA.16816.F32.BF16 R100, R132, R140.reuse, R100 ;  /* 0x0000008c8464723c */ /* 0x088ff00000041864 */
[C---:B------:R-:W-:Y:S07]  /*bd80*/  HMMA.16816.F32.BF16 R104, R136.reuse, R140, R104 ;  /* 0x0000008c8868723c */ /* 0x040fee0000041868 */
[----:B------:R-:W-:Y:S01]  /*bd90*/  FADD.FTZ R140, R167, R164 ;  /* 0x000000a4a78c7221 */ /* 0x000fe20000010000 */
[-C--:B------:R-:W-:Y:S04]  /*bda0*/  HMMA.16816.F32.BF16 R108, R136, R142.reuse, R108 ;  /* 0x0000008e886c723c */ /* 0x080fe8000004186c */
[----:B------:R-:W-:Y:S01]  /*bdb0*/  FADD.FTZ R140, R202, R140 ;  /* 0x0000008cca8c7221 */ /* 0x000fe20000010000 */
[C---:B------:R-:W-:Y:S03]  /*bdc0*/  F2FP.BF16.PACK_AB R202, R168.reuse, R202 ;  /* 0x000000caa8ca723e */ /* 0x040fe600000010ff */
[C---:B------:R-:W-:Y:S08]  /*bdd0*/  HMMA.16816.F32.BF16 R112, R132.reuse, R142, R112 ;  /* 0x0000008e8470723c */ /* 0x040ff00000041870 */
[-C--:B-1----:R-:W-:Y:S08]  /*bde0*/  HMMA.16816.F32.BF16 R116, R132, R144.reuse, R116 ;  /* 0x000000908474723c */ /* 0x082ff00000041874 */
[C---:B------:R-:W-:Y:S08]  /*bdf0*/  HMMA.16816.F32.BF16 R120, R136.reuse, R144, R120 ;  /* 0x000000908878723c */ /* 0x040ff00000041878 */
[-C--:B------:R-:W-:Y:S07]  /*be00*/  HMMA.16816.F32.BF16 R124, R136, R146.reuse, R124 ;  /* 0x00000092887c723c */ /* 0x080fee000004187c */
[----:B------:R-:W-:Y:S01]  /*be10*/  FADD.FTZ R136, R168, R140 ;  /* 0x0000008ca8887221 */ /* 0x000fe20000010000 */
[----:B------:R-:W-:Y:S01]  /*be20*/  HMMA.16816.F32.BF16 R128, R132, R146, R128 ;  /* 0x000000928480723c */ /* 0x000fe20000041880 */
[----:B------:R-:W1:Y:S03]  /*be30*/  LDSM.16.MT88.4 R140, [R244+0x1800] ;  /* 0x00180000f48c783b */ /* 0x000e660000004200 */
[----:B------:R-:W-:Y:S02]  /*be40*/  FADD.FTZ R137, R161, R170 ;  /* 0x000000aaa1897221 */ /* 0x000fe40000010000 */
[----:B------:R-:W-:Y:S03]  /*be50*/  FADD.FTZ R138, R162, R172 ;  /* 0x000000aca28a7221 */ /* 0x000fe60000010000 */
[----:B------:R3:W-:Y:S04]  /*be60*/  STL [R1+0xe0], R136 ;  /* 0x0000e08801007387 */ /* 0x0007e80000100800 */
[----:B------:R-:W4:Y:S01]  /*be70*/  LDSM.16.MT88.4 R132, [R243+0x1800] ;  /* 0x00180000f384783b */ /* 0x000f220000004200 */
[----:B---3--:R-:W-:Y:S02]  /*be80*/  FADD.FTZ R136, R160, R165 ;  /* 0x000000a5a0887221 */ /* 0x008fe40000010000 */
[-C--:B--2---:R-:W-:Y:S05]  /*be90*/  HMMA.16816.F32.BF16 R160, R200, R156.reuse, R4 ;  /* 0x0000009cc8a0723c */ /* 0x084fea0000041804 */
[----:B------:R-:W2:Y:S03]  /*bea0*/  LDSM.16.MT88.4 R4, [R245+0x3800] ;  /* 0x00380000f504783b */ /* 0x000ea60000004200 */
[C---:B------:R-:W-:Y:S05]  /*beb0*/  HMMA.16816.F32.BF16 R164, R204.reuse, R156, R8 ;  /* 0x0000009ccca4723c */ /* 0x040fea0000041808 */
[----:B------:R-:W3:Y:S03]  /*bec0*/  LDSM.16.MT88.4 R8, [R244+0x3800] ;  /* 0x00380000f408783b */ /* 0x000ee60000004200 */
[-C--:B------:R-:W-:Y:S05]  /*bed0*/  HMMA.16816.F32.BF16 R168, R204, R158.reuse, R12 ;  /* 0x0000009ecca8723c */ /* 0x080fea000004180c */
[----:B------:R-:W5:Y:S03]  /*bee0*/  LDSM.16.MT88.4 R12, [R243+0x3800] ;  /* 0x00380000f30c783b */ /* 0x000f660000004200 */
[C---:B------:R-:W-:Y:S07]  /*bef0*/  HMMA.16816.F32.BF16 R156, R200.reuse, R158, R16 ;  /* 0x0000009ec89c723c */ /* 0x040fee0000041810 */
[----:B------:R-:W-:Y:S01]  /*bf00*/  MOV R19, R179 ;  /* 0x000000b300137202 */ /* 0x000fe20000000f00 */
[-C--:B------:R-:W-:Y:S04]  /*bf10*/  HMMA.16816.F32.BF16 R152, R200, R148.reuse, R20 ;  /* 0x00000094c898723c */ /* 0x080fe80000041814 */
[----:B------:R-:W-:Y:S02]  /*bf20*/  MOV R18, R178 ;  /* 0x000000b200127202 */ /* 0x000fe40000000f00 */
[----:B------:R-:W-:Y:S02]  /*bf30*/  MOV R17, R177 ;  /* 0x000000b100117202 */ /* 0x000fe40000000f00 */
[----:B------:R-:W-:Y:S04]  /*bf40*/  MOV R23, R175 ;  /* 0x000000af00177202 */ /* 0x000fe80000000f00 */
[----:B------:R-:W-:Y:S02]  /*bf50*/  MOV R21, R173 ;  /* 0x000000ad00157202 */ /* 0x000fe40000000f00 */
[----:B------:R-:W-:Y:S02]  /*bf60*/  MOV R22, R174 ;  /* 0x000000ae00167202 */ /* 0x000fe40000000f00 */
[C---:B------:R-:W-:Y:S04]  /*bf70*/  HMMA.16816.F32.BF16 R172, R204.reuse, R148, R24 ;  /* 0x00000094ccac723c */ /* 0x040fe80000041818 */
[----:B------:R-:W-:Y:S02]  /*bf80*/  MOV R16, R176 ;  /* 0x000000b000107202 */ /* 0x000fe40000000f00 */
[----:B------:R-:W-:Y:S02]  /*bf90*/  MOV R20, R138 ;  /* 0x0000008a00147202 */ /* 0x000fe40000000f00 */
[-C--:B------:R-:W-:Y:S04]  /*bfa0*/  HMMA.16816.F32.BF16 R176, R204, R150.reuse, R28 ;  /* 0x00000096ccb0723c */ /* 0x080fe8000004181c */
[----:B------:R-:W-:Y:S01]  /*bfb0*/  MOV R26, R137 ;  /* 0x00000089001a7202 */ /* 0x000fe20000000f00 */
[----:B------:R-:W-:Y:S01]  /*bfc0*/  FADD.FTZ R225, R225, R20 ;  /* 0x00000014e1e17221 */ /* 0x000fe20000010000 */
[----:B------:R-:W-:Y:S02]  /*bfd0*/  MOV R27, R136 ;  /* 0x00000088001b7202 */ /* 0x000fe40000000f00 */
[C---:B------:R-:W-:Y:S04]  /*bfe0*/  HMMA.16816.F32.BF16 R148, R200.reuse, R150, R32 ;  /* 0x00000096c894723c */ /* 0x040fe80000041820 */
[----:B------:R-:W-:Y:S02]  /*bff0*/  FADD.FTZ R220, R220, R26 ;  /* 0x0000001adcdc7221 */ /* 0x000fe40000010000 */
[----:B------:R-:W-:Y:S02]  /*c000*/  FADD.FTZ R226, R226, R27 ;  /* 0x0000001be2e27221 */ /* 0x000fe40000010000 */
[-C--:B-1----:R-:W-:Y:S04]  /*c010*/  HMMA.16816.F32.BF16 R144, R200, R140.reuse, R36 ;  /* 0x0000008cc890723c */ /* 0x082fe80000041824 */
[----:B------:R-:W-:Y:S02]  /*c020*/  FADD.FTZ R220, R219, R220 ;  /* 0x000000dcdbdc7221 */ /* 0x000fe40000010000 */
[----:B------:R-:W-:Y:S02]  /*c030*/  FADD.FTZ R226, R224, R226 ;  /* 0x000000e2e0e27221 */ /* 0x000fe40000010000 */
[C---:B------:R-:W-:Y:S04]  /*c040*/  HMMA.16816.F32.BF16 R180, R204.reuse, R140, R40 ;  /* 0x0000008cccb4723c */ /* 0x040fe80000041828 */
[----:B------:R-:W-:Y:S02]  /*c050*/  FADD.FTZ R220, R21, R220 ;  /* 0x000000dc15dc7221 */ /* 0x000fe40000010000 */
[----:B------:R-:W-:Y:S02]  /*c060*/  FADD.FTZ R225, R223, R225 ;  /* 0x000000e1dfe17221 */ /* 0x000fe40000010000 */
[-C--:B------:R-:W-:Y:S04]  /*c070*/  HMMA.16816.F32.BF16 R184, R204, R142.reuse, R44 ;  /* 0x0000008eccb8723c */ /* 0x080fe8000004182c */
[----:B------:R-:W-:Y:S02]  /*c080*/  FADD.FTZ R220, R23, R220 ;  /* 0x000000dc17dc7221 */ /* 0x000fe40000010000 */
[----:B------:R-:W-:Y:S02]  /*c090*/  FADD.FTZ R226, R22, R226 ;  /* 0x000000e216e27221 */ /* 0x000fe40000010000 */
[C---:B------:R-:W-:Y:S04]  /*c0a0*/  HMMA.16816.F32.BF16 R140, R200.reuse, R142, R48 ;  /* 0x0000008ec88c723c */ /* 0x040fe80000041830 */
[----:B------:R-:W-:Y:S01]  /*c0b0*/  FADD.FTZ R220, R199, R220 ;  /* 0x000000dcc7dc7221 */ /* 0x000fe20000010000 */
[----:B------:R-:W-:Y:S01]  /*c0c0*/  MOV R199, R3 ;  /* 0x0000000300c77202 */ /* 0x000fe20000000f00 */
[----:B------:R-:W-:Y:S02]  /*c0d0*/  FADD.FTZ R225, R230, R225 ;  /* 0x000000e1e6e17221 */ /* 0x000fe40000010000 */
[-C--:B----4-:R-:W-:Y:S04]  /*c0e0*/  HMMA.16816.F32.BF16 R136, R200, R132.reuse, R52 ;  /* 0x00000084c888723c */ /* 0x090fe80000041834 */
        /* <DEDUP_REMOVED lines=22> */
[----:B------:R-:W-:Y:S01]  /*c250*/  FADD.FTZ R225, R198, R225 ;  /* 0x000000e1c6e17221 */ /* 0x000fe20000010000 */
[----:B------:R-:W-:Y:S01]  /*c260*/  MOV R198, R196 ;  /* 0x000000c400c67202 */ /* 0x000fe20000000f00 */
[-C--:B--2---:R-:W-:Y:S08]  /*c270*/  HMMA.16816.F32.BF16 R84, R200, R4.reuse, R84 ;  /* 0x00000004c854723c */ /* 0x084ff00000041854 */
[C---:B------:R-:W-:Y:S01]  /*c280*/  HMMA.16816.F32.BF16 R88, R204.reuse, R4, R88 ;  /* 0x00000004cc58723c */ /* 0x040fe20000041858 */
[----:B------:R-:W2:Y:S04]  /*c290*/  LDL R5, [R1+0xec] ;  /* 0x0000ec0001057983 */ /* 0x000ea80000100800 */
[----:B------:R-:W2:Y:S03]  /*c2a0*/  LDL.LU R4, [R1+0xe8] ;  /* 0x0000e80001047983 */ /* 0x000ea60000300800 */
[-C--:B------:R-:W-:Y:S08]  /*c2b0*/  HMMA.16816.F32.BF16 R92, R204, R6.reuse, R92 ;  /* 0x00000006cc5c723c */ /* 0x080ff0000004185c */
[C---:B------:R-:W-:Y:S07]  /*c2c0*/  HMMA.16816.F32.BF16 R96, R200.reuse, R6, R96 ;  /* 0x00000006c860723c */ /* 0x040fee0000041860 */
[----:B------:R-:W-:Y:S01]  /*c2d0*/  FADD.FTZ R6, R213, R220 ;  /* 0x000000dcd5067221 */ /* 0x000fe20000010000 */
[-C--:B---3--:R-:W-:Y:S04]  /*c2e0*/  HMMA.16816.F32.BF16 R100, R200, R8.reuse, R100 ;  /* 0x00000008c864723c */ /* 0x088fe80000041864 */
[----:B------:R1:W-:Y:S04]  /*c2f0*/  STL [R1+0xe4], R6 ;  /* 0x0000e40601007387 */ /* 0x0003e80000100800 */
[C---:B------:R-:W-:Y:S08]  /*c300*/  HMMA.16816.F32.BF16 R104, R204.reuse, R8, R104 ;  /* 0x00000008cc68723c */ /* 0x040ff00000041868 */
[-C--:B------:R-:W-:Y:S08]  /*c310*/  HMMA.16816.F32.BF16 R108, R204, R10.reuse, R108 ;  /* 0x0000000acc6c723c */ /* 0x080ff0000004186c */
[C---:B------:R-:W-:Y:S08]  /*c320*/  HMMA.16816.F32.BF16 R112, R200.reuse, R10, R112 ;  /* 0x0000000ac870723c */ /* 0x040ff00000041870 */
[-C--:B-----5:R-:W-:Y:S08]  /*c330*/  HMMA.16816.F32.BF16 R116, R200, R12.reuse, R116 ;  /* 0x0000000cc874723c */ /* 0x0a0ff00000041874 */
[C---:B------:R-:W-:Y:S08]  /*c340*/  HMMA.16816.F32.BF16 R120, R204.reuse, R12, R120 ;  /* 0x0000000ccc78723c */ /* 0x040ff00000041878 */
[-C--:B------:R-:W-:Y:S08]  /*c350*/  HMMA.16816.F32.BF16 R124, R204, R14.reuse, R124 ;  /* 0x0000000ecc7c723c */ /* 0x080ff0000004187c */
[----:B------:R-:W-:Y:S07]  /*c360*/  HMMA.16816.F32.BF16 R128, R200, R14, R128 ;  /* 0x0000000ec880723c */ /* 0x000fee0000041880 */
[----:B------:R-:W-:Y:S01]  /*c370*/  FADD.FTZ R203, R221, R226 ;  /* 0x000000e2ddcb7221 */ /* 0x000fe20000010000 */
[----:B------:R-:W-:Y:S01]  /*c380*/  MOV R200, R2 ;  /* 0x0000000200c87202 */ /* 0x000fe20000000f00 */
[----:B------:R-:W-:Y:S03]  /*c390*/  FADD.FTZ R202, R197, R225 ;  /* 0x000000e1c5ca7221 */ /* 0x000fe60000010000 */
[----:B------:R-:W-:Y:S02]  /*c3a0*/  MOV R197, R0 ;  /* 0x0000000000c57202 */ /* 0x000fe40000000f00 */
[C---:B--2---:R-:W-:Y:S02]  /*c3b0*/  ISETP.GT.AND P0, PT, R4.reuse, R5, PT ;  /* 0x000000050400720c */ /* 0x044fe40003f04270 */
[----:B------:R-:W-:Y:S05]  /*c3c0*/  IADD3 R4, R4, -0x1, RZ ;  /* 0xffffffff04047810 */ /* 0x000fea0007ffe0ff */
[----:B------:R1:W-:Y:S04]  /*c3d0*/  STL [R1+0xe8], R4 ;  /* 0x0000e80401007387 */ /* 0x0003e80000100800 */
[----:B------:R1:W-:Y:S02]  /*c3e0*/  STL [R1+0xe8], R4 ;  /* 0x0000e80401007387 */ /* 0x0003e40000100800 */
[----:B-1----:R-:W-:-:S05]  /*c3f0*/  @P0 BRA `(.L_x_1247) ;  /* 0xffffad3000000947 */ /* 0x002fca000383ffff */
.L_x_1236:
[----:B--2---:R-:W2:Y:S04]  /*c400*/  LDL R5, [R1+0xa8] ;  /* 0x0000a80001057983 */ /* 0x004ea80000100800 */
[----:B------:R-:W2:Y:S02]  /*c410*/  LDL R4, [R1+0xe8] ;  /* 0x0000e80001047983 */ /* 0x000ea40000100800 */
[----:B--2---:R-:W-:-:S13]  /*c420*/  ISETP.GE.AND P0, PT, R4, R5, PT ;  /* 0x000000050400720c */ /* 0x004fda0003f06270 */
[----:B------:R-:W-:Y:S05]  /*c430*/  @!P0 BRA `(.L_x_1248) ;  /* 0x0000479000008947 */ /* 0x000fea0003800000 */
[----:B------:R-:W-:Y:S01]  /*c440*/  IMAD.MOV.U32 R200, RZ, RZ, R2 ;  /* 0x000000ffffc87224 */ /* 0x000fe200078e0002 */
[----:B------:R-:W-:Y:S01]  /*c450*/  MOV R198, R196 ;  /* 0x000000c400c67202 */ /* 0x000fe20000000f00 */
[----:B------:R-:W-:Y:S01]  /*c460*/  IMAD.MOV.U32 R199, RZ, RZ, R3 ;  /* 0x000000ffffc77224 */ /* 0x000fe200078e0003 */
[----:B------:R-:W-:Y:S02]  /*c470*/  MOV R197, R0 ;  /* 0x0000000000c57202 */ /* 0x000fe40000000f00 */
.L_x_1255:
[----:B------:R-:W2:Y:S01]  /*c480*/  LDL R11, [R1+0xb8] ;  /* 0x0000b800010b7983 */ /* 0x000ea20000100800 */
[----:B------:R-:W-:Y:S04]  /*c490*/  DEPBAR.LE SB0, 0x0 ;  /* 0x000080000000791a */ /* 0x000fe80000000000 */
[----:B------:R-:W3:Y:S01]  /*c4a0*/  LDL R10, [R1+0xb4] ;  /* 0x0000b400010a7983 */ /* 0x000ee20000100800 */
[----:B------:R-:W-:Y:S03]  /*c4b0*/  WARPSYNC 0xffffffff ;  /* 0xffffffff00007948 */ /* 0x000fe60003800000 */
[----:B------:R-:W4:Y:S04]  /*c4c0*/  LDL.64 R8, [R1+0xc8] ;  /* 0x0000c80001087983 */ /* 0x000f280000100a00 */
[----:B------:R-:W5:Y:S04]  /*c4d0*/  LDL R7, [R1+0x9c] ;  /* 0x00009c0001077983 */ /* 0x000f680000100800 */
[----:B------:R-:W4:Y:S04]  /*c4e0*/  LDL R6, [R1+0x4] ;  /* 0x0000040001067983 */ /* 0x000f280000100800 */
[----:B------:R-:W5:Y:S04]  /*c4f0*/  LDL R5, [R1] ;  /* 0x0000000001057983 */ /* 0x000f680000100800 */
[----:B------:R-:W5:Y:S04]  /*c500*/  LDL R4, [R1+0x18] ;  /* 0x0000180001047983 */ /* 0x000f680000100800 */
[----:B------:R-:W-:Y:S06]  /*c510*/  BAR.SYNC.DEFER_BLOCKING 0x0 ;  /* 0x0000000000007b1d */ /* 0x000fec0000010000 */
[----:B------:R1:W1:Y:S04]  /*c520*/  LDSM.16.M88.4 R64, [R251] ;  /* 0x00000000fb40783b */ /* 0x0002680000000200 */
[----:B------:R1:W1:Y:S04]  /*c530*/  LDSM.16.M88.4 R60, [R251+0x2000] ;  /* 0x00200000fb3c783b */ /* 0x0002680000000200 */
        /* <DEDUP_REMOVED lines=10> */
[C---:B--2---:R-:W-:Y:S01]  /*c5e0*/  IMAD.WIDE.U32 R2, R11.reuse, c[0x0][0x208], RZ ;  /* 0x000082000b027a25 */ /* 0x044fe200078e00ff */
[----:B------:R-:W-:Y:S02]  /*c5f0*/  SHF.R.S32.HI R0, RZ, 0x1f, R11 ;  /* 0x0000001fff007819 */ /* 0x000fe4000001140b */
[----:B---3--:R-:W-:Y:S03]  /*c600*/  SHF.R.S32.HI R52, RZ, 0x1f, R10 ;  /* 0x0000001fff347819 */ /* 0x008fe6000001140a */
[----:B------:R-:W-:Y:S04]  /*c610*/  IMAD R0, R0, c[0x0][0x208], RZ ;  /* 0x0000820000007a24 */ /* 0x000fe800078e02ff */
[----:B------:R-:W-:Y:S02]  /*c620*/  IMAD R0, R11, c[0x0][0x20c], R0 ;  /* 0x000083000b007a24 */ /* 0x000fe400078e0200 */
[----:B------:R-:W-:Y:S02]  /*c630*/  IMAD R52, R52, c[0x0][0x218], RZ ;  /* 0x0000860034347a24 */ /* 0x000fe400078e02ff */
[----:B------:R-:W-:Y:S02]  /*c640*/  IMAD.IADD R3, R3, 0x1, R0 ;  /* 0x0000000103037824 */ /* 0x000fe400078e0200 */
[----:B------:R-:W-:Y:S01]  /*c650*/  IMAD R52, R10, c[0x0][0x21c], R52 ;  /* 0x000087000a347a24 */ /* 0x000fe200078e0234 */
[----:B----4-:R-:W-:Y:S01]  /*c660*/  SHF.L.U32 R44, R6, 0x1, RZ ;  /* 0x00000001062c7819 */ /* 0x010fe200000006ff */
[----:B------:R-:W-:Y:S05]  /*c670*/  IMAD.WIDE.U32 R2, R10, c[0x0][0x218], R2 ;  /* 0x000086000a027a25 */ /* 0x000fea00078e0002 */
[----:B------:R-:W-:Y:S02]  /*c680*/  IADD3 R0, P0, R8, R2, RZ ;  /* 0x0000000208007210 */ /* 0x000fe40007f1e0ff */
[----:B------:R-:W-:Y:S01]  /*c690*/  SHF.L.U64.HI R2, R6, 0x1, R252 ;  /* 0x0000000106027819 */ /* 0x000fe200000102fc */
[----:B-----5:R-:W-:Y:S01]  /*c6a0*/  IMAD.SHL.U32 R40, R4, 0x2, RZ ;  /* 0x0000000204287824 */ /* 0x020fe200078e00ff */
[----:B------:R-:W-:Y:S02]  /*c6b0*/  IADD3.X R52, R7, R3, R52, P0, !PT ;  /* 0x0000000307347210 */ /* 0x000fe400007fe434 */
[----:B------:R-:W-:Y:S02]  /*c6c0*/  LEA R45, P0, R0, c[0x0][0x1f8], 0x1 ;  /* 0x00007e00002d7a11 */ /* 0x000fe400078008ff */
[----:B------:R-:W-:Y:S02]  /*c6d0*/  SHF.L.U64.HI R3, R4, 0x1, R5 ;  /* 0x0000000104037819 */ /* 0x000fe40000010205 */
[----:B------:R-:W-:Y:S01]  /*c6e0*/  LEA.HI.X R52, R0, c[0x0][0x1fc], R52, 0x1, P0 ;  /* 0x00007f0000347a11 */ /* 0x000fe200000f0c34 */
[----:B------:R-:W-:-:S06]  /*c6f0*/  BRA.DIV ~URZ, `(.L_x_1249) ;  /* 0x0000a4827f007947 */ /* 0x000fcc000b800000 */
[----:B-1----:R1:W2:Y:S02]  /*c700*/  SHFL.IDX PT, R28, R52, RZ, 0x181f ;  /* 0x00181fff341c7589 */ /* 0x0022a400000e0000 */
.L_x_1296:
[-C--:B------:R-:W-:Y:S01]  /*c710*/  HMMA.16816.F32.BF16 R4, R64, R16.reuse, RZ ;  /* 0x000000104004723c */ /* 0x080fe200000418ff */
[----:B------:R-:W3:Y:S01]  /*c720*/  LDL R196, [R1+0x18] ;  /* 0x0000180001c47983 */ /* 0x000ee20000100800 */
[----:B------:R-:W-:Y:S03]  /*c730*/  BSSY B0, `(.L_x_1250) ;  /* 0x00001b4000007945 */ /* 0x000fe60003800000 */
[----:B------:R-:W4:Y:S03]  /*c740*/  LDL R201, [R1+0x4] ;  /* 0x0000040001c97983 */ /* 0x000f260000100800 */
[C---:B------:R-:W-:Y:S01]  /*c750*/  HMMA.16816.F32.BF16 R8, R60.reuse, R16, RZ ;  /* 0x000000103c08723c */ /* 0x040fe200000418ff */
[----:B------:R-:W5:Y:S04]  /*c760*/  LDL R53, [R1+0x8] ;  /* 0x0000080001357983 */ /* 0x000f680000100800 */
[----:B------:R-:W1:Y:S03]  /*c770*/  SHFL.IDX PT, R36, R45, RZ, 0x181f ;  /* 0x00181fff2d247589 */ /* 0x000e6600000e0000 */
[-C--:B------:R-:W-:Y:S05]  /*c780*/  HMMA.16816.F32.BF16 R12, R60, R18.reuse, RZ ;  /* 0x000000123c0c723c */ /* 0x080fea00000418ff */
[----:B------:R-:W2:Y:S03]  /*c790*/  SHFL.IDX PT, R38, R45, 0x1, 0x181f ;  /* 0x00381f002d267f89 */ /* 0x000ea600000e0000 */
[C---:B------:R-:W-:Y:S05]  /*c7a0*/  HMMA.16816.F32.BF16 R16, R64.reuse, R18, RZ ;  /* 0x000000124010723c */ /* 0x040fea00000418ff */
[----:B------:R-:W1:Y:S03]  /*c7b0*/  SHFL.IDX PT, R0, R52, 0x1, 0x181f ;  /* 0x00381f0034007f89 */ /* 0x000e6600000e0000 */
[-C--:B------:R-:W-:Y:S05]  /*c7c0*/  HMMA.16816.F32.BF16 R20, R64, R32.reuse, RZ ;  /* 0x000000204014723c */ /* 0x080fea00000418ff */
[----:B------:R-:W1:Y:S03]  /*c7d0*/  SHFL.IDX PT, R41, R45, 0x2, 0x181f ;  /* 0x00581f002d297f89 */ /* 0x000e6600000e0000 */
[C---:B------:R-:W-:Y:S05]  /*c7e0*/  HMMA.16816.F32.BF16 R24, R60.reuse, R32, RZ ;  /* 0x000000203c18723c */ /* 0x040fea00000418ff */
[----:B------:R-:W2:Y:S08]  /*c7f0*/  SHFL.IDX PT, R42, R52, 0x2, 0x181f ;  /* 0x00581f00342a7f89 */ /* 0x000eb000000e0000 */
[----:B------:R-:W3:Y:S08]  /*c800*/  SHFL.IDX PT, R45, R45, 0x3, 0x181f ;  /* 0x00781f002d2d7f89 */ /* 0x000ef000000e0000 */
[----:B-1----:R-:W1:Y:S01]  /*c810*/  SHFL.IDX PT, R52, R52, 0x3, 0x181f ;  /* 0x00781f0034347f89 */ /* 0x002e6200000e0000 */
[C---:B------:R-:W-:Y:S02]  /*c820*/  IADD3 R30, P4, R36.reuse, R40, RZ ;  /* 0x00000028241e7210 */ /* 0x040fe40007f9e0ff */
[----:B------:R-:W-:Y:S02]  /*c830*/  IADD3 R36, P5, R36, R44, RZ ;  /* 0x0000002c24247210 */ /* 0x000fe40007fbe0ff */
[CC--:B--2---:R-:W-:Y:S02]  /*c840*/  IADD3.X R31, R28.reuse, R3.reuse, RZ, P4, !PT ;  /* 0x000000031c1f7210 */ /* 0x0c4fe400027fe4ff */
[----:B------:R-:W-:Y:S02]  /*c850*/  IADD3.X R37, R28, R2, RZ, P5, !PT ;  /* 0x000000021c257210 */ /* 0x000fe40002ffe4ff */
[C---:B------:R-:W-:Y:S02]  /*c860*/  IADD3 R46, P4, R38.reuse, R40, RZ ;  /* 0x00000028262e7210 */ /* 0x040fe40007f9e0ff */
[----:B------:R-:W-:Y:S02]  /*c870*/  IADD3 R38, P5, R38, R44, RZ ;  /* 0x0000002c26267210 */ /* 0x000fe40007fbe0ff */
[CC--:B------:R-:W-:Y:S02]  /*c880*/  IADD3.X R47, R0.reuse, R3.reuse, RZ, P4, !PT ;  /* 0x00000003002f7210 */ /* 0x0c0fe400027fe4ff */
[----:B------:R-:W-:Y:S02]  /*c890*/  IADD3.X R39, R0, R2, RZ, P5, !PT ;  /* 0x0000000200277210 */ /* 0x000fe40002ffe4ff */
[----:B---3--:R-:W-:Y:S02]  /*c8a0*/  ISETP.GE.AND P2, PT, R196, c[0x0][0x1d4], PT ;  /* 0x00007500c4007a0c */ /* 0x008fe40003f46270 */
[----:B----4-:R-:W-:Y:S02]  /*c8b0*/  ISETP.GE.AND P0, PT, R201, c[0x0][0x1d4], PT ;  /* 0x00007500c9007a0c */ /* 0x010fe40003f06270 */
[----:B------:R-:W-:Y:S04]  /*c8c0*/  SEL R0, RZ, 0x10, P2 ;  /* 0x00000010ff007807 */ /* 0x000fe80001000000 */
[C---:B------:R-:W-:Y:S02]  /*c8d0*/  IADD3 R54, -R0.reuse, 0x10, RZ ;  /* 0x0000001000367810 */ /* 0x040fe40007ffe1ff */
[----:B------:R-:W-:Y:S03]  /*c8e0*/  ISETP.NE.U32.AND P6, PT, R0, RZ, PT ;  /* 0x000000ff0000720c */ /* 0x000fe60003fc5070 */
[----:B-----5:R2:W-:Y:S01]  /*c8f0*/  LDGSTS.E.BYPASS.LTC128B.128 [R53+0x100], [R30.64], !P2 ;  /* 0x001000001e357fae */ /* 0x0205e2000d101d48 */
[----:B------:R-:W-:Y:S07]  /*c900*/  LOP3.LUT R54, R54, 0xf, RZ, 0xc0, !PT ;  /* 0x0000000f36367812 */ /* 0x000fee00078ec0ff */
[----:B------:R3:W-:Y:S08]  /*c910*/  LDGSTS.E.BYPASS.LTC128B.128 [R53+0x2100], [R36.64], !P0 ;  /* 0x0210000024357fae */ /* 0x0007f0000c101d48 */
[----:B------:R4:W-:Y:S08]  /*c920*/  LDGSTS.E.BYPASS.LTC128B.128 [R53+0x900], [R46.64], !P2 ;  /* 0x009000002e357fae */ /* 0x0009f0000d101d48 */
[----:B------:R5:W-:Y:S01]  /*c930*/  LDGSTS.E.BYPASS.LTC128B.128 [R53+0x2900], [R38.64], !P0 ;  /* 0x0290000026357fae */ /* 0x000be2000c101d48 */
[-C--:B--2---:R-:W-:Y:S08]  /*c940*/  HMMA.16816.F32.BF16 R28, R60, R34.reuse, RZ ;  /* 0x000000223c1c723c */ /* 0x084ff000000418ff */
[C---:B------:R-:W-:Y:S04]  /*c950*/  HMMA.16816.F32.BF16 R32, R64.reuse, R34, RZ ;  /* 0x000000224020723c */ /* 0x040fe800000418ff */
[C---:B---3--:R-:W-:Y:S04]  /*c960*/  IADD3 R36, P4, R41.reuse, R40, RZ ;  /* 0x0000002829247210 */ /* 0x048fe80007f9e0ff */
[----:B------:R-:W-:Y:S04]  /*c970*/  IADD3.X R37, R42, R3, RZ, P4, !PT ;  /* 0x000000032a257210 */ /* 0x000fe800027fe4ff */
[----:B----4-:R-:W-:Y:S01]  /*c980*/  SEL R46, RZ, 0x10, P0 ;  /* 0x00000010ff2e7807 */ /* 0x010fe20000000000 */
[----:B------:R5:W-:Y:S01]  /*c990*/  LDGSTS.E.BYPASS.LTC128B.128 [R53+0x1100], [R36.64], !P2 ;  /* 0x0110000024357fae */ /* 0x000be2000d101d48 */
[----:B------:R-:W-:Y:S02]  /*c9a0*/  IADD3 R58, P2, R41, R44, RZ ;  /* 0x0000002c293a7210 */ /* 0x000fe40007f5e0ff */
[----:B------:R-:W-:Y:S02]  /*c9b0*/  ISETP.NE.U32.AND P5, PT, R46, RZ, PT ;  /* 0x000000ff2e00720c */ /* 0x000fe40003fa5070 */
[----:B------:R-:W-:Y:S02]  /*c9c0*/  IADD3.X R59, R42, R2, RZ, P2, !PT ;  /* 0x000000022a3b7210 */ /* 0x000fe400017fe4ff */
[-C--:B------:R-:W-:Y:S02]  /*c9d0*/  IADD3 R54, P4, P2, R54, R45.reuse, R40 ;  /* 0x0000002d36367210 */ /* 0x080fe40007a9e028 */
[----:B------:R-:W-:Y:S01]  /*c9e0*/  IADD3 R46, -R46, 0x10, RZ ;  /* 0x000000102e2e7810 */ /* 0x000fe20007ffe1ff */
[----:B------:R2:W-:Y:S01]  /*c9f0*/  LDGSTS.E.BYPASS.LTC128B.128 [R53+0x3100], [R58.64], !P0 ;  /* 0x031000003a357fae */ /* 0x0005e2000c101d48 */
[-C--:B-1----:R-:W-:Y:S02]  /*ca00*/  IADD3.X R55, RZ, R52.reuse, R3, P4, P2 ;  /* 0x00000034ff377210 */ /* 0x082fe400027e4403 */
[----:B------:R-:W-:Y:S04]  /*ca10*/  LOP3.LUT R46, R46, 0xf, RZ, 0xc0, !PT ;  /* 0x0000000f2e2e7812 */ /* 0x000fe800078ec0ff */
[----:B------:R-:W-:Y:S01]  /*ca20*/  IADD3 R56, P4, P2, R46, R45, R44 ;  /* 0x0000002d2e387210 */ /* 0x000fe20007a9e02c */
[----:B------:R2:W-:Y:S03]  /*ca30*/  LDGSTS.E.BYPASS.LTC128B.128.ZFILL [R53+0x1900], [R54.64], P6 ;  /* 0x0190000036357fae */ /* 0x0005e6000b141d48 */
[----:B------:R-:W-:Y:S05]  /*ca40*/  IADD3.X R57, RZ, R52, R2, P4, P2 ;  /* 0x00000034ff397210 */ /* 0x000fea00027e4402 */
[----:B------:R-:W3:Y:S01]  /*ca50*/  LDL R2, [R1+0xa8] ;  /* 0x0000a80001027983 */ /* 0x000ee20000100800 */
[-C--:B-----5:R-:W-:Y:S03]  /*ca60*/  HMMA.16816.F32.BF16 R36, R64, R48.reuse, RZ ;  /* 0x000000304024723c */ /* 0x0a0fe600000418ff */
[----:B------:R2:W-:Y:S05]  /*ca70*/  LDGSTS.E.BYPASS.LTC128B.128.ZFILL [R53+0x3900], [R56.64], P5 ;  /* 0x0390000038357fae */ /* 0x0005ea000a941d48 */
[C---:B------:R-:W-:Y:S03]  /*ca80*/  HMMA.16816.F32.BF16 R40, R60.reuse, R48, RZ ;  /* 0x000000303c28723c */ /* 0x040fe600000418ff */
[----:B------:R-:W3:Y:S04]  /*ca90*/  LDL R3, [R1+0xe8] ;  /* 0x0000e80001037983 */ /* 0x000ee80000100800 */
[----:B------:R-:W0:Y:S01]  /*caa0*/  LDGDEPBAR ;  /* 0x00000000000079af */ /* 0x000e220000000000 */
[-C--:B------:R-:W-:Y:S08]  /*cab0*/  HMMA.16816.F32.BF16 R44, R60, R50.reuse, RZ ;  /* 0x000000323c2c723c */ /* 0x080ff000000418ff */
[C---:B------:R-:W-:Y:S08]  /*cac0*/  HMMA.16816.F32.BF16 R48, R64.reuse, R50, RZ ;  /* 0x000000324030723c */ /* 0x040ff000000418ff */
[-C--:B--2---:R-:W-:Y:S08]  /*cad0*/  HMMA.16816.F32.BF16 R52, R64, R204.reuse, RZ ;  /* 0x000000cc4034723c */ /* 0x084ff000000418ff */
        /* <DEDUP_REMOVED lines=43> */
[----:B------:R-:W-:Y:S02]  /*cd90*/  LDSM.16.M88.4 R220, [R238+-0x1000] ;  /* 0xfff00000eedc783b */ /* 0x000fe40000000200 */
[----:B---3--:R-:W-:Y:S05]  /*cda0*/  ISETP.GT.AND P2, PT, R3, R2, PT ;  /* 0x000000020300720c */ /* 0x008fea0003f44270 */
[----:B------:R-:W-:Y:S01]  /*cdb0*/  HMMA.16816.F32.BF16 R64, R204, R226, R64 ;  /* 0x000000e2cc40723c */ /* 0x000fe20000041840 */
[----:B------:R-:W3:Y:S07]  /*cdc0*/  LDSM.16.M88.4 R204, [R238+-0x1800] ;  /* 0xffe80000eecc783b */ /* 0x000eee0000000200 */
[-C--:B-1----:R-:W-:Y:S01]  /*cdd0*/  HMMA.16816.F32.BF16 R4, R208, R212.reuse, R4 ;  /* 0x000000d4d004723c */ /* 0x082fe20000041804 */
[----:B------:R-:W1:Y:S07]  /*cde0*/  LDSM.16.M88.4 R224, [R238+-0x800] ;  /* 0xfff80000eee0783b */ /* 0x000e6e0000000200 */
        /* <DEDUP_REMOVED lines=104> */
[----:B------:R-:W-:Y:S03]  /*d470*/  FMUL.FTZ R19, R19, c[0x0][0x320] ;  /* 0x0000c80013137a20 */ /* 0x000fe60000410000 */
[----:B------:R4:W1:Y:S10]  /*d480*/  MUFU.TANH R216, R7 ;  /* 0x0000000700d87308 */ /* 0x0008740000002400 */
[----:B------:R-:W1:Y:S10]  /*d490*/  MUFU.TANH R222, R8 ;  /* 0x0000000800de7308 */ /* 0x000e740000002400 */
[----:B------:R-:W1:Y:S01]  /*d4a0*/  MUFU.TANH R223, R9 ;  /* 0x0000000900df7308 */ /* 0x000e620000002400 */
[----:B----4-:R-:W4:Y:S09]  /*d4b0*/  LDSM.16.M88.4 R4, [R238+0x800] ;  /* 0x00080000ee04783b */ /* 0x010f320000000200 */
[----:B------:R-:W1:Y:S10]  /*d4c0*/  MUFU.TANH R206, R10 ;  /* 0x0000000a00ce7308 */ /* 0x000e740000002400 */
[----:B------:R5:W1:Y:S10]  /*d4d0*/  MUFU.TANH R207, R11 ;  /* 0x0000000b00cf7308 */ /* 0x000a740000002400 */
[----:B------:R1:W1:Y:S10]  /*d4e0*/  MUFU.TANH R225, R12 ;  /* 0x0000000c00e17308 */ /* 0x0002740000002400 */
[----:B------:R2:W2:Y:S01]  /*d4f0*/  MUFU.TANH R226, R13 ;  /* 0x0000000d00e27308 */ /* 0x0004a20000002400 */
[----:B-----5:R-:W5:Y:S01]  /*d500*/  LDSM.16.M88.4 R8, [R238+0x1000] ;  /* 0x00100000ee08783b */ /* 0x020f620000000200 */
[-C--:B----4-:R-:W-:Y:S08]  /*d510*/  HMMA.16816.F32.BF16 R20, R212, R4.reuse, R20 ;  /* 0x00000004d414723c */ /* 0x090ff00000041814 */
[----:B------:R-:W4:Y:S01]  /*d520*/  MUFU.TANH R218, R16 ;  /* 0x0000001000da7308 */ /* 0x000f220000002400 */
[C---:B------:R-:W-:Y:S04]  /*d530*/  HMMA.16816.F32.BF16 R24, R208.reuse, R4, R24 ;  /* 0x00000004d018723c */ /* 0x040fe80000041818 */
[----:B-1----:R-:W-:Y:S05]  /*d540*/  FMUL.FTZ R12, R14, c[0x0][0x320] ;  /* 0x0000c8000e0c7a20 */ /* 0x002fea0000410000 */
[----:B------:R-:W1:Y:S01]  /*d550*/  MUFU.TANH R219, R17 ;  /* 0x0000001100db7308 */ /* 0x000e620000002400 */
[-C--:B------:R-:W-:Y:S03]  /*d560*/  HMMA.16816.F32.BF16 R28, R208, R6.reuse, R28 ;  /* 0x00000006d01c723c */ /* 0x080fe6000004181c */
[----:B--2---:R-:W-:Y:S05]  /*d570*/  FMUL.FTZ R13, R15, c[0x0][0x320] ;  /* 0x0000c8000f0d7a20 */ /* 0x004fea0000410000 */
[C---:B------:R-:W-:Y:S01]  /*d580*/  HMMA.16816.F32.BF16 R32, R212.reuse, R6, R32 ;  /* 0x00000006d420723c */ /* 0x040fe20000041820 */
[----:B------:R2:W1:Y:S01]  /*d590*/  MUFU.TANH R227, R18 ;  /* 0x0000001200e37308 */ /* 0x0004620000002400 */
[----:B------:R-:W1:Y:S01]  /*d5a0*/  LDSM.16.M88.4 R4, [R238+0x1800] ;  /* 0x00180000ee04783b */ /* 0x000e620000000200 */
[----:B------:R-:W-:Y:S04]  /*d5b0*/  DEPBAR.LE SB0, 0x0 ;  /* 0x000080000000791a */ /* 0x000fe80000000000 */
[----:B------:R-:W-:Y:S02]  /*d5c0*/  FMUL.FTZ R20, R20, c[0x0][0x320] ;  /* 0x0000c80014147a20 */ /* 0x000fe40000410000 */
[----:B------:R-:W-:Y:S02]  /*d5d0*/  FMUL.FTZ R21, R21, c[0x0][0x320] ;  /* 0x0000c80015157a20 */ /* 0x000fe40000410000 */
[----:B------:R3:W1:Y:S01]  /*d5e0*/  MUFU.TANH R228, R19 ;  /* 0x0000001300e47308 */ /* 0x0006620000002400 */
[----:B------:R-:W-:Y:S01]  /*d5f0*/  BAR.SYNC.DEFER_BLOCKING 0x0 ;  /* 0x0000000000007b1d */ /* 0x000fe20000010000 */
[----:B------:R-:W-:Y:S01]  /*d600*/  FMUL.FTZ R22, R22, c[0x0][0x320] ;  /* 0x0000c80016167a20 */ /* 0x000fe20000410000 */
[-C--:B-----5:R-:W-:Y:S05]  /*d610*/  HMMA.16816.F32.BF16 R36, R212, R8.reuse, R36 ;  /* 0x00000008d424723c */ /* 0x0a0fea0000041824 */
[----:B------:R-:W-:Y:S02]  /*d620*/  FMUL.FTZ R15, R26, c[0x0][0x320] ;  /* 0x0000c8001a0f7a20 */ /* 0x000fe40000410000 */
[----:B------:R5:W1:Y:S01]  /*d630*/  MUFU.TANH R224, R20 ;  /* 0x0000001400e07308 */ /* 0x000a620000002400 */
[----:B------:R-:W-:Y:S01]  /*d640*/  FMUL.FTZ R14, R27, c[0x0][0x320] ;  /* 0x0000c8001b0e7a20 */ /* 0x000fe20000410000 */
[C---:B------:R-:W-:Y:S04]  /*d650*/  HMMA.16816.F32.BF16 R40, R208.reuse, R8, R40 ;  /* 0x00000008d028723c */ /* 0x040fe80000041828 */
[----:B--2---:R-:W-:Y:S02]  /*d660*/  FMUL.FTZ R18, R24, c[0x0][0x320] ;  /* 0x0000c80018127a20 */ /* 0x004fe40000410000 */
[----:B------:R-:W-:Y:S02]  /*d670*/  FMUL.FTZ R17, R30, c[0x0][0x320] ;  /* 0x0000c8001e117a20 */ /* 0x000fe40000410000 */
[----:B------:R2:W2:Y:S01]  /*d680*/  MUFU.TANH R221, R21 ;  /* 0x0000001500dd7308 */ /* 0x0004a20000002400 */
[-C--:B------:R-:W-:Y:S03]  /*d690*/  HMMA.16816.F32.BF16 R44, R208, R10.reuse, R44 ;  /* 0x0000000ad02c723c */ /* 0x080fe6000004182c */
[----:B---3--:R-:W-:Y:S02]  /*d6a0*/  FMUL.FTZ R19, R25, c[0x0][0x320] ;  /* 0x0000c80019137a20 */ /* 0x008fe40000410000 */
[----:B------:R-:W-:Y:S02]  /*d6b0*/  FMUL.FTZ R16, R31, c[0x0][0x320] ;  /* 0x0000c8001f107a20 */ /* 0x000fe40000410000 */
[----:B------:R-:W-:Y:S01]  /*d6c0*/  FMUL.FTZ R31, R32, c[0x0][0x320] ;  /* 0x0000c800201f7a20 */ /* 0x000fe20000410000 */
[C---:B------:R-:W-:Y:S01]  /*d6d0*/  HMMA.16816.F32.BF16 R48, R212.reuse, R10, R48 ;  /* 0x0000000ad430723c */ /* 0x040fe20000041830 */
[----:B------:R3:W3:Y:S03]  /*d6e0*/  MUFU.TANH R229, R22 ;  /* 0x0000001600e57308 */ /* 0x0006e60000002400 */
[----:B------:R-:W-:Y:S02]  /*d6f0*/  FMUL.FTZ R32, R33, c[0x0][0x320] ;  /* 0x0000c80021207a20 */ /* 0x000fe40000410000 */
[----:B-----5:R-:W-:Y:S02]  /*d700*/  FMUL.FTZ R20, R29, c[0x0][0x320] ;  /* 0x0000c8001d147a20 */ /* 0x020fe40000410000 */
[-C--:B-1----:R-:W-:Y:S03]  /*d710*/  HMMA.16816.F32.BF16 R52, R212, R4.reuse, R52 ;  /* 0x00000004d434723c */ /* 0x082fe60000041834 */
[----:B------:R-:W1:Y:S01]  /*d720*/  MUFU.TANH R12, R12 ;  /* 0x0000000c000c7308 */ /* 0x000e620000002400 */
[----:B------:R-:W-:Y:S02]  /*d730*/  FMUL.FTZ R42, R42, c[0x0][0x320] ;  /* 0x0000c8002a2a7a20 */ /* 0x000fe40000410000 */
[----:B------:R-:W-:Y:S02]  /*d740*/  FMUL.FTZ R27, R35, c[0x0][0x320] ;  /* 0x0000c800231b7a20 */ /* 0x000fe40000410000 */
[C---:B------:R-:W-:Y:S04]  /*d750*/  HMMA.16816.F32.BF16 R56, R208.reuse, R4, R56 ;  /* 0x00000004d038723c */ /* 0x040fe80000041838 */
[----:B------:R-:W-:Y:S01]  /*d760*/  FMUL.FTZ R45, R45, c[0x0][0x320] ;  /* 0x0000c8002d2d7a20 */ /* 0x000fe20000410000 */
[----:B------:R-:W1:Y:S01]  /*d770*/  MUFU.TANH R230, R42 ;  /* 0x0000002a00e67308 */ /* 0x000e620000002400 */
[----:B--2---:R-:W-:Y:S02]  /*d780*/  FMUL.FTZ R21, R28, c[0x0][0x320] ;  /* 0x0000c8001c157a20 */ /* 0x004fe40000410000 */
[-C--:B------:R-:W-:Y:S04]  /*d790*/  HMMA.16816.F32.BF16 R60, R208, R6.reuse, R60 ;  /* 0x00000006d03c723c */ /* 0x080fe8000004183c */
[----:B---3--:R-:W-:Y:S02]  /*d7a0*/  FMUL.FTZ R22, R23, c[0x0][0x320] ;  /* 0x0000c80017167a20 */ /* 0x008fe40000410000 */
[----:B------:R-:W-:Y:S01]  /*d7b0*/  FMUL.FTZ R28, R34, c[0x0][0x320] ;  /* 0x0000c800221c7a20 */ /* 0x000fe20000410000 */
[----:B------:R2:W3:Y:S01]  /*d7c0*/  MUFU.TANH R231, R45 ;  /* 0x0000002d00e77308 */ /* 0x0004e20000002400 */
[----:B------:R-:W-:Y:S04]  /*d7d0*/  HMMA.16816.F32.BF16 R64, R212, R6, R64 ;  /* 0x00000006d440723c */ /* 0x000fe80000041840 */
[----:B------:R-:W-:Y:S02]  /*d7e0*/  FMUL.FTZ R34, R36, c[0x0][0x320] ;  /* 0x0000c80024227a20 */ /* 0x000fe40000410000 */
[----:B------:R-:W-:Y:S02]  /*d7f0*/  FMUL.FTZ R33, R37, c[0x0][0x320] ;  /* 0x0000c80025217a20 */ /* 0x000fe40000410000 */
[----:B------:R-:W-:Y:S01]  /*d800*/  FMUL.FTZ R30, R38, c[0x0][0x320] ;  /* 0x0000c800261e7a20 */ /* 0x000fe20000410000 */
[----:B------:R-:W1:Y:S03]  /*d810*/  MUFU.TANH R13, R13 ;  /* 0x0000000d000d7308 */ /* 0x000e660000002400 */
        /* <DEDUP_REMOVED lines=8> */
[----:B--2---:R-:W-:Y:S02]  /*d8a0*/  FMUL.FTZ R45, R48, c[0x0][0x320] ;  /* 0x0000c800302d7a20 */ /* 0x004fe40000410000 */
[----:B------:R-:W-:Y:S01]  /*d8b0*/  FMUL.FTZ R44, R49, c[0x0][0x320] ;  /* 0x0000c800312c7a20 */ /* 0x000fe20000410000 */
[----:B------:R-:W2:Y:S01]  /*d8c0*/  MUFU.TANH R18, R18 ;  /* 0x0000001200127308 */ /* 0x000ea20000002400 */
        /* <DEDUP_REMOVED lines=20> */
[----:B------:R-:W-:Y:S05]  /*da10*/  FMUL.FTZ R66, R66, c[0x0][0x320] ;  /* 0x0000c80042427a20 */ /* 0x000fea0000410000 */
        /* <DEDUP_REMOVED lines=29> */
[----:B------:R-:W1:Y:S10]  /*dbf0*/  MUFU.TANH R35, R35 ;  /* 0x0000002300237308 */ /* 0x000e740000002400 */
[----:B------:R1:W1:Y:S10]  /*dc00*/  MUFU.TANH R210, R60 ;  /* 0x0000003c00d27308 */ /* 0x0002740000002400 */
[----:B------:R-:W1:Y:S10]  /*dc10*/  MUFU.TANH R43, R43 ;  /* 0x0000002b002b7308 */ /* 0x000e740000002400 */
[----:B------:R-:W1:Y:S10]  /*dc20*/  MUFU.TANH R37, R37 ;  /* 0x0000002500257308 */ /* 0x000e740000002400 */
[----:B------:R-:W1:Y:S10]  /*dc30*/  MUFU.TANH R36, R36 ;  /* 0x0000002400247308 */ /* 0x000e740000002400 */
[----:B------:R-:W1:Y:S10]  /*dc40*/  MUFU.TANH R50, R50 ;  /* 0x0000003200327308 */ /* 0x000e740000002400 */
[----:B------:R-:W1:Y:S10]  /*dc50*/  MUFU.TANH R49, R49 ;  /* 0x0000003100317308 */ /* 0x000e740000002400 */
[----:B------:R1:W1:Y:S10]  /*dc60*/  MUFU.TANH R214, R66 ;  /* 0x0000004200d67308 */ /* 0x0002740000002400 */
[----:B------:R-:W1:Y:S01]  /*dc70*/  MUFU.TANH R48, R48 ;  /* 0x0000003000307308 */ /* 0x000e620000002400 */
[----:B------:R-:W-:-:S05]  /*dc80*/  @!P2 BRA `(.L_x_1251) ;  /* 0x000005e00000a947 */ /* 0x000fca0003800000 */
[----:B--234-:R-:W2:Y:S04]  /*dc90*/  LDL R51, [R1+0xbc] ;  /* 0x0000bc0001337983 */ /* 0x01cea80000100800 */
[----:B------:R-:W3:Y:S04]  /*dca0*/  LDL.64 R54, [R1+0xd8] ;  /* 0x0000d80001367983 */ /* 0x000ee80000100a00 */
[----:B------:R-:W4:Y:S04]  /*dcb0*/  LDL R9, [R1+0xa4] ;  /* 0x0000a40001097983 */ /* 0x000f280000100800 */
[----:B------:R-:W5:Y:S04]  /*dcc0*/  S2R R217, SR_TID.X ;  /* 0x0000000000d97919 */ /* 0x000f680000002100 */
[----:B------:R-:W3:Y:S01]  /*dcd0*/  LDL.64 R52, [R1+0xd0] ;  /* 0x0000d00001347983 */ /* 0x000ee20000100a00 */
[----:B--2---:R-:W-:Y:S01]  /*dce0*/  IMAD R3, R3, 0x40, R51 ;  /* 0x0000004003037824 */ /* 0x004fe200078e0233 */
[--C-:B-----5:R-:W-:Y:S02]  /*dcf0*/  SHF.R.S32.HI R2, RZ, 0x1f, R217.reuse ;  /* 0x0000001fff027819 */ /* 0x120fe400000114d9 */
[----:B------:R-:W-:Y:S02]  /*dd00*/  SHF.R.S32.HI R8, RZ, 0x1f, R217 ;  /* 0x0000001fff087819 */ /* 0x000fe400000114d9 */
[-C--:B------:R-:W-:Y:S02]  /*dd10*/  LEA.HI R2, R2, R217.reuse, RZ, 0x3 ;  /* 0x000000d902027211 */ /* 0x080fe400078f18ff */
[----:B------:R-:W-:Y:S02]  /*dd20*/  LEA.HI R8, R8, R217, RZ, 0x3 ;  /* 0x000000d908087211 */ /* 0x000fe400078f18ff */
[----:B------:R-:W-:Y:S02]  /*dd30*/  LOP3.LUT R2, R2, 0xfffffff8, RZ, 0xc0, !PT ;  /* 0xfffffff802027812 */ /* 0x000fe400078ec0ff */
[----:B------:R-:W-:Y:S03]  /*dd40*/  SHF.R.S32.HI R8, RZ, 0x3, R8 ;  /* 0x00000003ff087819 */ /* 0x000fe60000011408 */
[----:B------:R-:W-:Y:S02]  /*dd50*/  IMAD.IADD R2, R217, 0x1, -R2 ;  /* 0x00000001d9027824 */ /* 0x000fe400078e0a02 */
[----:B---3--:R-:W-:Y:S01]  /*dd60*/  IMAD.SHL.U32 R53, R201, 0x2, RZ ;  /* 0x00000002c9357824 */ /* 0x008fe200078e00ff */
[----:B------:R-:W2:Y:S01]  /*dd70*/  LDL R217, [R1+0xa0] ;  /* 0x0000a00001d97983 */ /* 0x000ea20000100800 */
[----:B------:R-:W-:Y:S03]  /*dd80*/  IMAD R2, R2, 0x10, R8 ;  /* 0x0000001002027824 */ /* 0x000fe600078e0208 */
[----:B------:R-:W3:Y:S02]  /*dd90*/  LDL R8, [R1] ;  /* 0x0000000001087983 */ /* 0x000ee40000100800 */
[----:B------:R-:W-:Y:S05]  /*dda0*/  IADD3 R2, R3, -0x40, R2 ;  /* 0xffffffc003027810 */ /* 0x000fea0007ffe002 */
[----:B------:R-:W-:Y:S04]  /*ddb0*/  @P3 IMAD.HI.U32 R4, R2, c[0x0][0x2bc], RZ ;  /* 0x0000af0002043a27 */ /* 0x000fe800078e00ff */
[----:B------:R-:W-:Y:S01]  /*ddc0*/  IMAD.MOV.U32 R3, RZ, RZ, R2 ;  /* 0x000000ffff037224 */ /* 0x000fe200078e0002 */
[----:B------:R-:W-:Y:S04]  /*ddd0*/  @P3 SHF.R.U32.HI R3, RZ, c[0x0][0x2c0], R4 ;  /* 0x0000b000ff033a19 */ /* 0x000fe80000011604 */
[----:B------:R-:W-:Y:S02]  /*dde0*/  @!P1 IADD3 R5, P2, R3, R54, RZ ;  /* 0x0000003603059210 */ /* 0x000fe40007f5e0ff */
[----:B------:R-:W-:Y:S02]  /*ddf0*/  SHF.L.U64.HI R54, R201, 0x1, R252 ;  /* 0x00000001c9367819 */ /* 0x000fe400000102fc */
[----:B----4-:R-:W-:Y:S01]  /*de00*/  @!P1 LEA.HI.X.SX32 R4, R3, R9, 0x1, P2 ;  /* 0x0000000903049211 */ /* 0x010fe200010f0eff */
[----:B------:R-:W-:Y:S01]  /*de10*/  IMAD.MOV.U32 R9, RZ, RZ, RZ ;  /* 0x000000ffff097224 */ /* 0x000fe200078e00ff */
[C---:B------:R-:W-:Y:S01]  /*de20*/  @!P1 LEA R6, P2, R5.reuse, c[0x0][0x2a0], 0x2 ;  /* 0x0000a80005069a11 */ /* 0x040fe200078410ff */
[----:B------:R-:W-:Y:S03]  /*de30*/  IMAD.MOV R3, RZ, RZ, -R3 ;  /* 0x000000ffff037224 */ /* 0x000fe600078e0a03 */
[----:B------:R-:W-:Y:S01]  /*de40*/  @!P1 LEA.HI.X R7, R5, c[0x0][0x2a4], R4, 0x2, P2 ;  /* 0x0000a90005079a11 */ /* 0x000fe200010f1404 */
[----:B------:R-:W-:Y:S04]  /*de50*/  IMAD R51, R3, c[0x0][0x2b8], R2 ;  /* 0x0000ae0003337a24 */ /* 0x000fe800078e0202 */
[C---:B------:R-:W-:Y:S01]  /*de60*/  IMAD.WIDE.U32 R4, R51.reuse, c[0x0][0x1e0], RZ ;  /* 0x0000780033047a25 */ /* 0x040fe200078e00ff */
[----:B------:R-:W4:Y:S01]  /*de70*/  @!P1 LDG.E R9, [R6.64] ;  /* 0x0000000806099981 */ /* 0x000f22000c1e1900 */
[----:B------:R-:W-:Y:S03]  /*de80*/  SHF.R.S32.HI R2, RZ, 0x1f, R51 ;  /* 0x0000001fff027819 */ /* 0x000fe60000011433 */
[----:B------:R5:W-:Y:S02]  /*de90*/  STL [R1+0xb8], R51 ;  /* 0x0000b83301007387 */ /* 0x000be40000100800 */
[----:B------:R-:W-:Y:S04]  /*dea0*/  IMAD R2, R2, c[0x0][0x1e0], RZ ;  /* 0x0000780002027a24 */ /* 0x000fe800078e02ff */
[----:B------:R-:W-:Y:S04]  /*deb0*/  IMAD R2, R51, c[0x0][0x1e4], R2 ;  /* 0x0000790033027a24 */ /* 0x000fe800078e0202 */
[----:B------:R-:W-:Y:S02]  /*dec0*/  IMAD.IADD R5, R5, 0x1, R2 ;  /* 0x0000000105057824 */ /* 0x000fe400078e0202 */
[----:B-----5:R-:W-:Y:S01]  /*ded0*/  IMAD.SHL.U32 R51, R196, 0x2, RZ ;  /* 0x00000002c4337824 */ /* 0x020fe200078e00ff */
[----:B----4-:R-:W-:Y:S01]  /*dee0*/  SHF.R.S32.HI R2, RZ, 0x1f, R9 ;  /* 0x0000001fff027819 */ /* 0x010fe20000011409 */
[----:B------:R4:W-:Y:S01]  /*def0*/  STL [R1+0xb4], R9 ;  /* 0x0000b40901007387 */ /* 0x0009e20000100800 */
[C---:B------:R-:W-:Y:S04]  /*df00*/  IMAD.WIDE.U32 R4, R9.reuse, c[0x0][0x1f0], R4 ;  /* 0x00007c0009047a25 */ /* 0x040fe800078e0004 */
[----:B------:R-:W-:Y:S01]  /*df10*/  IMAD R2, R2, c[0x0][0x1f0], RZ ;  /* 0x00007c0002027a24 */ /* 0x000fe200078e02ff */
[----:B------:R-:W-:Y:S02]  /*df20*/  IADD3 R4, P2, R52, R4, RZ ;  /* 0x0000000434047210 */ /* 0x000fe40007f5e0ff */
[----:B---3--:R-:W-:Y:S01]  /*df30*/  SHF.L.U64.HI R52, R196, 0x1, R8 ;  /* 0x00000001c4347819 */ /* 0x008fe20000010208 */
[----:B------:R-:W-:Y:S05]  /*df40*/  IMAD R2, R9, c[0x0][0x1f4], R2 ;  /* 0x00007d0009027a24 */ /* 0x000fea00078e0202 */
[----:B--2---:R-:W-:Y:S02]  /*df50*/  IADD3.X R2, R217, R5, R2, P2, !PT ;  /* 0x00000005d9027210 */ /* 0x004fe400017fe402 */
[C---:B------:R-:W-:Y:S04]  /*df60*/  LEA R3, P2, R4.reuse, c[0x0][0x1c8], 0x1 ;  /* 0x0000720004037a11 */ /* 0x040fe800078408ff */
[----:B------:R-:W-:Y:S01]  /*df70*/  LEA.HI.X R2, R4, c[0x0][0x1cc], R2, 0x1, P2 ;  /* 0x0000730004027a11 */ /* 0x000fe200010f0c02 */
[----:B------:R-:W-:-:S06]  /*df80*/  BRA.DIV ~URZ, `(.L_x_1252) ;  /* 0x00008c627f007947 */ /* 0x000fcc000b800000 */
[----:B------:R2:W3:Y:S02]  /*df90*/  SHFL.IDX PT, R55, R2, RZ, 0x181f ;  /* 0x00181fff02377589 */ /* 0x0004e400000e0000 */
.L_x_1297:
[----:B------:R-:W-:-:S05]  /*dfa0*/  BRA.DIV ~URZ, `(.L_x_1253) ;  /* 0x00008cb27f007947 */ /* 0x000fca000b800000 */
[----:B-1----:R-:W5:Y:S01]  /*dfb0*/  LDL R58, [R1+0x8] ;  /* 0x00000800013a7983 */ /* 0x002f620000100800 */
[C---:B------:R-:W-:Y:S02]  /*dfc0*/  ISETP.NE.U32.AND P2, PT, R0.reuse, RZ, PT ;  /* 0x000000ff0000720c */ /* 0x040fe40003f45070 */
[----:B------:R-:W-:Y:S01]  /*dfd0*/  IADD3 R4, -R0, 0x10, RZ ;  /* 0x0000001000047810 */ /* 0x000fe20007ffe1ff */
[----:B------:R-:W1:Y:S03]  /*dfe0*/  SHFL.IDX PT, R5, R3, RZ, 0x181f ;  /* 0x00181fff03057589 */ /* 0x000e6600000e0000 */
[----:B------:R-:W-:Y:S04]  /*dff0*/  LOP3.LUT R4, R4, 0xf, RZ, 0xc0, !PT ;  /* 0x0000000f04047812 */ /* 0x000fe800078ec0ff */
[C-C-:B-1----:R-:W-:Y:S04]  /*e000*/  IADD3 R6, P5, P4, R4.reuse, R5, R51.reuse ;  /* 0x0000000504067210 */ /* 0x142fe80007cbe033 */
[----:B---3--:R-:W-:Y:S05]  /*e010*/  IADD3.X R7, RZ, R55, R52, P5, P4 ;  /* 0x00000037ff077210 */ /* 0x008fea0002fe8434 */
[----:B------:R-:W-:Y:S01]  /*e020*/  @!PT LDS RZ, [RZ] ;  /* 0x00000000fffff984 */ /* 0x000fe20000000800 */
[----:B------:R-:W-:Y:S01]  /*e030*/  @!PT LDS RZ, [RZ] ;  /* 0x00000000fffff984 */ /* 0x000fe20000000800 */
[----:B-----5:R1:W-:Y:S02]  /*e040*/  LDGSTS.E.BYPASS.LTC128B.128.ZFILL [R58+0x4100], [R6.64], P2 ;  /* 0x04100000063a7fae */ /* 0x0203e40009141d48 */
[----:B-1----:R-:W-:Y:S02]  /*e050*/  IADD3 R6, P4, R5, R53, RZ ;  /* 0x0000003505067210 */ /* 0x002fe40007f9e0ff */
[----:B------:R-:W1:Y:S03]  /*e060*/  SHFL.IDX PT, R5, R3, 0x1, 0x181f ;  /* 0x00381f0003057f89 */ /* 0x000e6600000e0000 */
[----:B------:R-:W-:Y:S05]  /*e070*/  IMAD.X R7, R55, 0x1, R54, P4 ;  /* 0x0000000137077824 */ /* 0x000fea00020e0636 */
[----:B------:R3:W-:Y:S01]  /*e080*/  LDGSTS.E.BYPASS.LTC128B.128 [R58+0x6100], [R6.64], !P0 ;  /* 0x06100000063a7fae */ /* 0x0007e2000c101d48 */
[--C-:B-1----:R-:W-:Y:S03]  /*e090*/  IADD3 R8, P5, P4, R4, R5, R51.reuse ;  /* 0x0000000504087210 */ /* 0x102fe60007cbe033 */
[----:B---3--:R-:W1:Y:S02]  /*e0a0*/  SHFL.IDX PT, R6, R2, 0x1, 0x181f ;  /* 0x00381f0002067f89 */ /* 0x008e6400000e0000 */
[----:B-1--4-:R-:W-:Y:S02]  /*e0b0*/  IADD3.X R9, RZ, R6, R52, P5, P4 ;  /* 0x00000006ff097210 */ /* 0x012fe40002fe8434 */
[----:B------:R-:W-:Y:S02]  /*e0c0*/  IADD3 R56, P4, R5, R53, RZ ;  /* 0x0000003505387210 */ /* 0x000fe40007f9e0ff */
[----:B------:R-:W1:Y:S03]  /*e0d0*/  SHFL.IDX PT, R5, R3, 0x2, 0x181f ;  /* 0x00581f0003057f89 */ /* 0x000e6600000e0000 */
[----:B------:R-:W-:Y:S01]  /*e0e0*/  IMAD.X R57, R6, 0x1, R54, P4 ;  /* 0x0000000106397824 */ /* 0x000fe200020e0636 */
[----:B------:R1:W-:Y:S04]  /*e0f0*/  LDGSTS.E.BYPASS.LTC128B.128.ZFILL [R58+0x4900], [R8.64], P2 ;  /* 0x04900000083a7fae */ /* 0x0003e80009141d48 */
[----:B------:R-:W3:Y:S04]  /*e100*/  SHFL.IDX PT, R6, R2, 0x2, 0x181f ;  /* 0x00581f0002067f89 */ /* 0x000ee800000e0000 */
[----:B------:R4:W-:Y:S04]  /*e110*/  LDGSTS.E.BYPASS.LTC128B.128 [R58+0x6900], [R56.64], !P0 ;  /* 0x06900000383a7fae */ /* 0x0009e8000c101d48 */
[----:B--2---:R-:W2:Y:S01]  /*e120*/  SHFL.IDX PT, R2, R2, 0x3, 0x181f ;  /* 0x00781f0002027f89 */ /* 0x004ea200000e0000 */
[----:B-1----:R-:W-:Y:S04]  /*e130*/  IADD3 R8, P5, P4, R4, R5, R51 ;  /* 0x0000000504087210 */ /* 0x002fe80007cbe033 */
[----:B---3--:R-:W-:Y:S05]  /*e140*/  IADD3.X R9, RZ, R6, R52, P5, P4 ;  /* 0x00000006ff097210 */ /* 0x008fea0002fe8434 */
[----:B------:R1:W-:Y:S02]  /*e150*/  LDGSTS.E.BYPASS.LTC128B.128.ZFILL [R58+0x5100], [R8.64], P2 ;  /* 0x05100000083a7fae */ /* 0x0003e40009141d48 */
[----:B-1----:R-:W-:Y:S02]  /*e160*/  IADD3 R8, P2, R5, R53, RZ ;  /* 0x0000003505087210 */ /* 0x002fe40007f5e0ff */
[----:B------:R4:W1:Y:S03]  /*e170*/  SHFL.IDX PT, R5, R3, 0x3, 0x181f ;  /* 0x00781f0003057f89 */ /* 0x00086600000e0000 */
[----:B------:R-:W-:Y:S05]  /*e180*/  IMAD.X R9, R6, 0x1, R54, P2 ;  /* 0x0000000106097824 */ /* 0x000fea00010e0636 */
[----:B------:R4:W-:Y:S03]  /*e190*/  LDGSTS.E.BYPASS.LTC128B.128 [R58+0x7100], [R8.64], !P0 ;  /* 0x07100000083a7fae */ /* 0x0009e6000c101d48 */
.L_x_1298:
[C---:B--2---:R-:W-:Y:S01]  /*e1a0*/  ISETP.NE.U32.AND P2, PT, R0.reuse, RZ, PT ;  /* 0x000000ff0000720c */ /* 0x044fe20003f45070 */
[----:B----4-:R-:W2:Y:S01]  /*e1b0*/  LDL R3, [R1+0x8] ;  /* 0x0000080001037983 */ /* 0x010ea20000100800 */
[----:B------:R-:W-:Y:S04]  /*e1c0*/  IADD3 R0, -R0, 0x10, RZ ;  /* 0x0000001000007810 */ /* 0x000fe80007ffe1ff */
[----:B------:R-:W-:Y:S04]  /*e1d0*/  LOP3.LUT R0, R0, 0xf, RZ, 0xc0, !PT ;  /* 0x0000000f00007812 */ /* 0x000fe800078ec0ff */
[----:B-1----:R-:W-:Y:S04]  /*e1e0*/  IADD3 R6, P5, P4, R0, R5, R51 ;  /* 0x0000000500067210 */ /* 0x002fe80007cbe033 */
[----:B------:R-:W-:Y:S05]  /*e1f0*/  IADD3.X R7, RZ, R2, R52, P5, P4 ;  /* 0x00000002ff077210 */ /* 0x000fea0002fe8434 */
[----:B------:R-:W-:Y:S01]  /*e200*/  @!PT LDS RZ, [RZ] ;  /* 0x00000000fffff984 */ /* 0x000fe20000000800 */
[----:B------:R-:W-:Y:S01]  /*e210*/  @!PT LDS RZ, [RZ] ;  /* 0x00000000fffff984 */ /* 0x000fe20000000800 */
[----:B------:R-:W-:Y:S01]  /*e220*/  @!PT LDS RZ, [RZ] ;  /* 0x00000000fffff984 */ /* 0x000fe20000000800 */
[----:B--2---:R1:W-:Y:S01]  /*e230*/  LDGSTS.E.BYPASS.LTC128B.128.ZFILL [R3+0x5900], [R6.64], P2 ;  /* 0x0590000006037fae */ /* 0x0043e20009141d48 */
[----:B------:R-:W-:Y:S05]  /*e240*/  IADD3 R4, P2, R5, R53, RZ ;  /* 0x0000003505047210 */ /* 0x000fea0007f5e0ff */
[----:B------:R-:W-:Y:S05]  /*e250*/  IMAD.X R5, R2, 0x1, R54, P2 ;  /* 0x0000000102057824 */ /* 0x000fea00010e0636 */
[----:B------:R1:W-:Y:S03]  /*e260*/  LDGSTS.E.BYPASS.LTC128B.128 [R3+0x7900], [R4.64], !P0 ;  /* 0x0790000004037fae */ /* 0x0003e6000c101d48 */
.L_x_1251:
[----:B--234-:R-:W-:Y:S05]  /*e270*/  BSYNC B0 ;  /* 0x0000000000007941 */ /* 0x01cfea0003800000 */
.L_x_1250:
        /* <DEDUP_REMOVED lines=80> */
[----:B------:R1:W2:Y:S02]  /*e780*/  SHFL.BFLY PT, R196, R4, 0x1, 0x1f ;  /* 0x0c201f0004c47f89 */ /* 0x0002a400000e0000 */
.L_x_1299:
[----:B------:R-:W3:Y:S01]  /*e790*/  LDL.LU R5, [R1+0xe0] ;  /* 0x0000e00001057983 */ /* 0x000ee20000300800 */
[C---:B------:R-:W-:Y:S01]  /*e7a0*/  FMUL.FTZ R217, R3.reuse, c[0x0][0x2d0] ;  /* 0x0000b40003d97a20 */ /* 0x040fe20000410000 */
[----:B--2---:R-:W-:Y:S01]  /*e7b0*/  FMNMX.FTZ R196, R196, R4, !PT ;  /* 0x00000004c4c47209 */ /* 0x004fe20007810000 */
[----:B------:R-:W-:Y:S01]  /*e7c0*/  FADD.FTZ R201, -R3, R199 ;  /* 0x000000c703c97221 */ /* 0x000fe20000010100 */
[----:B------:R-:W2:Y:S01]  /*e7d0*/  LDL.LU R54, [R1+0xe4] ;  /* 0x0000e40001367983 */ /* 0x000ea20000300800 */
[--C-:B------:R-:W-:Y:S01]  /*e7e0*/  FFMA.FTZ R204, R204, c[0x0][0x2d0], -R217.reuse ;  /* 0x0000b400cccc7a23 */ /* 0x100fe200000108d9 */
[----:B------:R-:W-:Y:S01]  /*e7f0*/  WARPSYNC 0xffffffff ;  /* 0xffffffff00007948 */ /* 0x000fe20003800000 */
[----:B------:R-:W-:Y:S02]  /*e800*/  FMUL.FTZ R201, R201, c[0x0][0x2d0] ;  /* 0x0000b400c9c97a20 */ /* 0x000fe40000410000 */
[--C-:B-1----:R-:W-:Y:S02]  /*e810*/  FFMA.FTZ R4, R220, c[0x0][0x2d0], -R217.reuse ;  /* 0x0000b400dc047a23 */ /* 0x102fe400000108d9 */
[----:B------:R-:W-:Y:S01]  /*e820*/  MUFU.EX2 R204, R204 ;  /* 0x000000cc00cc7308 */ /* 0x000fe20000000800 */
[----:B------:R-:W-:Y:S02]  /*e830*/  FMUL.FTZ R213, R2, c[0x0][0x2d0] ;  /* 0x0000b40002d57a20 */ /* 0x000fe40000410000 */
[----:B------:R-:W-:Y:S02]  /*e840*/  FFMA.FTZ R53, R32, c[0x0][0x2d0], -R217 ;  /* 0x0000b40020357a23 */ /* 0x000fe400000108d9 */
[----:B------:R-:W-:Y:S02]  /*e850*/  FFMA.FTZ R205, R205, c[0x0][0x2d0], -R213 ;  /* 0x0000b400cdcd7a23 */ /* 0x000fe400000108d5 */
[--C-:B------:R-:W-:Y:S02]  /*e860*/  FFMA.FTZ R9, R218, c[0x0][0x2d0], -R217.reuse ;  /* 0x0000b400da097a23 */ /* 0x100fe400000108d9 */
[----:B------:R-:W-:Y:S01]  /*e870*/  FFMA.FTZ R51, R219, c[0x0][0x2d0], -R217 ;  /* 0x0000b400db337a23 */ /* 0x000fe200000108d9 */
[----:B------:R-:W1:Y:S01]  /*e880*/  MUFU.EX2 R201, R201 ;  /* 0x000000c900c97308 */ /* 0x000e620000000800 */
[--C-:B------:R-:W-:Y:S02]  /*e890*/  FFMA.FTZ R59, R27, c[0x0][0x2d0], -R213.reuse ;  /* 0x0000b4001b3b7a23 */ /* 0x100fe400000108d5 */
[----:B------:R-:W-:Y:S02]  /*e8a0*/  FMUL.FTZ R209, R0, c[0x0][0x2d0] ;  /* 0x0000b40000d17a20 */ /* 0x000fe40000410000 */
[----:B------:R-:W-:Y:S02]  /*e8b0*/  FFMA.FTZ R62, R28, c[0x0][0x2d0], -R213 ;  /* 0x0000b4001c3e7a23 */ /* 0x000fe400000108d5 */
[--C-:B------:R-:W-:Y:S02]  /*e8c0*/  FFMA.FTZ R222, R222, c[0x0][0x2d0], -R209.reuse ;  /* 0x0000b400dede7a23 */ /* 0x100fe400000108d1 */
[--C-:B------:R-:W-:Y:S01]  /*e8d0*/  FFMA.FTZ R28, R223, c[0x0][0x2d0], -R209.reuse ;  /* 0x0000b400df1c7a23 */ /* 0x100fe200000108d1 */
[----:B------:R-:W4:Y:S01]  /*e8e0*/  MUFU.EX2 R4, R4 ;  /* 0x0000000400047308 */ /* 0x000f220000000800 */
[----:B------:R-:W-:Y:S02]  /*e8f0*/  FFMA.FTZ R223, R20, c[0x0][0x2d0], -R209 ;  /* 0x0000b40014df7a23 */ /* 0x000fe400000108d1 */
[----:B------:R-:W-:Y:S02]  /*e900*/  FFMA.FTZ R57, R33, c[0x0][0x2d0], -R217 ;  /* 0x0000b40021397a23 */ /* 0x000fe400000108d9 */
[--C-:B------:R-:W-:Y:S02]  /*e910*/  FFMA.FTZ R33, R226, c[0x0][0x2d0], -R209.reuse ;  /* 0x0000b400e2217a23 */ /* 0x100fe400000108d1 */
[----:B------:R-:W-:Y:S02]  /*e920*/  FFMA.FTZ R226, R21, c[0x0][0x2d0], -R209 ;  /* 0x0000b40015e27a23 */ /* 0x000fe400000108d1 */
[----:B------:R-:W-:Y:S01]  /*e930*/  FFMA.FTZ R219, R31, c[0x0][0x2d0], -R217 ;  /* 0x0000b4001fdb7a23 */ /* 0x000fe200000108d9 */
[----:B------:R-:W-:Y:S01]  /*e940*/  MUFU.EX2 R205, R205 ;  /* 0x000000cd00cd7308 */ /* 0x000fe20000000800 */
[----:B------:R-:W-:Y:S02]  /*e950*/  FFMA.FTZ R31, R22, c[0x0][0x2d0], -R213 ;  /* 0x0000b400161f7a23 */ /* 0x000fe400000108d5 */
[----:B------:R-:W-:Y:S02]  /*e960*/  FFMA.FTZ R58, R18, c[0x0][0x2d0], -R209 ;  /* 0x0000b400123a7a23 */ /* 0x000fe400000108d1 */
[--C-:B------:R-:W-:Y:S02]  /*e970*/  FFMA.FTZ R220, R221, c[0x0][0x2d0], -R217.reuse ;  /* 0x0000b400dddc7a23 */ /* 0x100fe400000108d9 */
[----:B------:R-:W-:Y:S02]  /*e980*/  FFMA.FTZ R221, R47, c[0x0][0x2d0], -R217 ;  /* 0x0000b4002fdd7a23 */ /* 0x000fe400000108d9 */
[----:B------:R-:W-:Y:S01]  /*e990*/  FFMA.FTZ R47, R19, c[0x0][0x2d0], -R209 ;  /* 0x0000b400132f7a23 */ /* 0x000fe200000108d1 */
[----:B------:R-:W5:Y:S01]  /*e9a0*/  MUFU.EX2 R9, R9 ;  /* 0x0000000900097308 */ /* 0x000f620000000800 */
[--C-:B------:R-:W-:Y:S02]  /*e9b0*/  FFMA.FTZ R52, R224, c[0x0][0x2d0], -R217.reuse ;  /* 0x0000b400e0347a23 */ /* 0x100fe400000108d9 */
[--C-:B------:R-:W-:Y:S02]  /*e9c0*/  FFMA.FTZ R67, R44, c[0x0][0x2d0], -R217.reuse ;  /* 0x0000b4002c437a23 */ /* 0x100fe400000108d9 */
[--C-:B------:R-:W-:Y:S02]  /*e9d0*/  FFMA.FTZ R224, R46, c[0x0][0x2d0], -R217.reuse ;  /* 0x0000b4002ee07a23 */ /* 0x100fe400000108d9 */
[--C-:B------:R-:W-:Y:S02]  /*e9e0*/  FFMA.FTZ R218, R50, c[0x0][0x2d0], -R217.reuse ;  /* 0x0000b40032da7a23 */ /* 0x100fe400000108d9 */
[--C-:B------:R-:W-:Y:S01]  /*e9f0*/  FFMA.FTZ R56, R34, c[0x0][0x2d0], -R217.reuse ;  /* 0x0000b40022387a23 */ /* 0x100fe200000108d9 */
[----:B------:R1:W1:Y:S01]  /*ea00*/  MUFU.EX2 R27, R51 ;  /* 0x00000033001b7308 */ /* 0x0002620000000800 */
[--C-:B------:R-:W-:Y:S02]  /*ea10*/  FFMA.FTZ R45, R45, c[0x0][0x2d0], -R217.reuse ;  /* 0x0000b4002d2d7a23 */ /* 0x100fe400000108d9 */
[----:B------:R-:W-:Y:S02]  /*ea20*/  FFMA.FTZ R217, R49, c[0x0][0x2d0], -R217 ;  /* 0x0000b40031d97a23 */ /* 0x000fe400000108d9 */
[--C-:B------:R-:W-:Y:S02]  /*ea30*/  FFMA.FTZ R49, R229, c[0x0][0x2d0], -R213.reuse ;  /* 0x0000b400e5317a23 */ /* 0x100fe400000108d5 */
[--C-:B------:R-:W-:Y:S02]  /*ea40*/  FFMA.FTZ R63, R39, c[0x0][0x2d0], -R213.reuse ;  /* 0x0000b400273f7a23 */ /* 0x100fe400000108d5 */
[--C-:B------:R-:W-:Y:S01]  /*ea50*/  FFMA.FTZ R7, R227, c[0x0][0x2d0], -R213.reuse ;  /* 0x0000b400e3077a23 */ /* 0x100fe200000108d5 */
[----:B------:R2:W-:Y:S01]  /*ea60*/  MUFU.EX2 R20, R222 ;  /* 0x000000de00147308 */ /* 0x0005e20000000800 */
[----:B------:R-:W-:Y:S02]  /*ea70*/  FFMA.FTZ R6, R228, c[0x0][0x2d0], -R213 ;  /* 0x0000b400e4067a23 */ /* 0x000fe400000108d5 */
[--C-:B------:R-:W-:Y:S02]  /*ea80*/  FFMA.FTZ R34, R225, c[0x0][0x2d0], -R209.reuse ;  /* 0x0000b400e1227a23 */ /* 0x100fe400000108d1 */
[----:B------:R-:W-:Y:S02]  /*ea90*/  FFMA.FTZ R55, R24, c[0x0][0x2d0], -R209 ;  /* 0x0000b40018377a23 */ /* 0x000fe400000108d1 */
[--C-:B------:R-:W-:Y:S02]  /*eaa0*/  FFMA.FTZ R66, R30, c[0x0][0x2d0], -R213.reuse ;  /* 0x0000b4001e427a23 */ /* 0x100fe400000108d5 */
[--C-:B------:R-:W-:Y:S01]  /*eab0*/  FFMA.FTZ R65, R29, c[0x0][0x2d0], -R213.reuse ;  /* 0x0000b4001d417a23 */ /* 0x100fe200000108d5 */
[----:B------:R-:W-:Y:S01]  /*eac0*/  MUFU.EX2 R21, R28 ;  /* 0x0000001c00157308 */ /* 0x000fe20000000800 */
[--C-:B------:R-:W-:Y:S02]  /*ead0*/  FFMA.FTZ R64, R40, c[0x0][0x2d0], -R213.reuse ;  /* 0x0000b40028407a23 */ /* 0x100fe400000108d5 */
[--C-:B------:R-:W-:Y:S01]  /*eae0*/  FFMA.FTZ R215, R41, c[0x0][0x2d0], -R213.reuse ;  /* 0x0000b40029d77a23 */ /* 0x100fe200000108d5 */
[----:B-1----:R-:W-:Y:S01]  /*eaf0*/  MOV R51, R45 ;  /* 0x0000002d00337202 */ /* 0x002fe20000000f00 */
[----:B------:R-:W-:Y:S02]  /*eb00*/  FFMA.FTZ R214, R214, c[0x0][0x2d0], -R213 ;  /* 0x0000b400d6d67a23 */ /* 0x000fe400000108d5 */
[--C-:B------:R-:W-:Y:S01]  /*eb10*/  FFMA.FTZ R212, R38, c[0x0][0x2d0], -R209.reuse ;  /* 0x0000b40026d47a23 */ /* 0x100fe200000108d1 */
[----:B------:R-:W-:Y:S01]  /*eb20*/  MOV R38, R57 ;  /* 0x0000003900267202 */ /* 0x000fe20000000f00 */
[--C-:B------:R-:W-:Y:S01]  /*eb30*/  FFMA.FTZ R211, R211, c[0x0][0x2d0], -R209.reuse ;  /* 0x0000b400d3d37a23 */ /* 0x100fe200000108d1 */
[----:B------:R-:W-:Y:S01]  /*eb40*/  MUFU.EX2 R226, R226 ;  /* 0x000000e200e27308 */ /* 0x000fe20000000800 */
[--C-:B------:R-:W-:Y:S02]  /*eb50*/  FFMA.FTZ R210, R210, c[0x0][0x2d0], -R209.reuse ;  /* 0x0000b400d2d27a23 */ /* 0x100fe400000108d1 */
[--C-:B------:R-:W-:Y:S02]  /*eb60*/  FFMA.FTZ R50, R26, c[0x0][0x2d0], -R209.reuse ;  /* 0x0000b4001a327a23 */ /* 0x100fe400000108d1 */
[----:B------:R-:W-:Y:S05]  /*eb70*/  FFMA.FTZ R231, R231, c[0x0][0x2d0], -R209 ;  /* 0x0000b400e7e77a23 */ /* 0x000fea00000108d1 */
[----:B------:R-:W-:Y:S10]  /*eb80*/  MUFU.EX2 R223, R223 ;  /* 0x000000df00df7308 */ /* 0x000ff40000000800 */
[----:B------:R-:W-:Y:S10]  /*eb90*/  MUFU.EX2 R231, R231 ;  /* 0x000000e700e77308 */ /* 0x000ff40000000800 */
[----:B------:R-:W-:Y:S10]  /*eba0*/  MUFU.EX2 R215, R215 ;  /* 0x000000d700d77308 */ /* 0x000ff40000000800 */
[----:B------:R-:W-:Y:S10]  /*ebb0*/  MUFU.EX2 R214, R214 ;  /* 0x000000d600d67308 */ /* 0x000ff40000000800 */
[----:B------:R-:W-:Y:S01]  /*ebc0*/  MUFU.EX2 R212, R212 ;  /* 0x000000d400d47308 */ /* 0x000fe20000000800 */
        /* <DEDUP_REMOVED lines=16> */
[----:B---3--:R-:W-:Y:S01]  /*ecd0*/  FFMA.FTZ R8, R201, R5, R204 ;  /* 0x00000005c9087223 */ /* 0x008fe200000100cc */
[----:B----4-:R-:W-:Y:S01]  /*ece0*/  F2FP.BF16.PACK_AB R204, R4, R204 ;  /* 0x000000cc04cc723e */ /* 0x010fe200000010ff */
[--C-:B------:R-:W-:Y:S02]  /*ecf0*/  FFMA.FTZ R5, R216, c[0x0][0x2d0], -R213.reuse ;  /* 0x0000b400d8057a23 */ /* 0x100fe400000108d5 */
[----:B------:R-:W-:Y:S02]  /*ed00*/  FADD.FTZ R8, R4, R8 ;  /* 0x0000000804087221 */ /* 0x000fe40000010000 */
[----:B------:R-:W-:Y:S02]  /*ed10*/  FADD.FTZ R4, -R2, R200 ;  /* 0x000000c802047221 */ /* 0x000fe40000010100 */
[----:B------:R-:W-:Y:S01]  /*ed20*/  MUFU.EX2 R5, R5 ;  /* 0x0000000500057308 */ /* 0x000fe20000000800 */
[----:B-----5:R-:W-:Y:S02]  /*ed30*/  FADD.FTZ R8, R9, R8 ;  /* 0x0000000809087221 */ /* 0x020fe40000010000 */
[----:B------:R-:W-:Y:S02]  /*ed40*/  FMUL.FTZ R4, R4, c[0x0][0x2d0] ;  /* 0x0000b40004047a20 */ /* 0x000fe40000410000 */
[----:B--2---:R-:W-:Y:S02]  /*ed50*/  FADD.FTZ R222, R27, R8 ;  /* 0x000000081bde7221 */ /* 0x004fe40000010000 */
[--C-:B------:R-:W-:Y:S02]  /*ed60*/  FFMA.FTZ R216, R42, c[0x0][0x2d0], -R213.reuse ;  /* 0x0000b4002ad87a23 */ /* 0x100fe400000108d5 */
[----:B------:R-:W-:Y:S01]  /*ed70*/  FFMA.FTZ R213, R48, c[0x0][0x2d0], -R213 ;  /* 0x0000b40030d57a23 */ /* 0x000fe200000108d5 */
[----:B------:R-:W1:Y:S10]  /*ed80*/  MUFU.EX2 R199, R4 ;  /* 0x0000000400c77308 */ /* 0x000e740000000800 */
[----:B------:R-:W-:Y:S10]  /*ed90*/  MUFU.EX2 R213, R213 ;  /* 0x000000d500d57308 */ /* 0x000ff40000000800 */
[----:B------:R-:W-:Y:S01]  /*eda0*/  MUFU.EX2 R216, R216 ;  /* 0x000000d800d87308 */ /* 0x000fe20000000800 */
[----:B-1----:R-:W-:Y:S01]  /*edb0*/  FFMA.FTZ R32, R199, R54, R205 ;  /* 0x00000036c7207223 */ /* 0x002fe200000100cd */
[C---:B------:R-:W-:Y:S01]  /*edc0*/  F2FP.BF16.PACK_AB R205, R5.reuse, R205 ;  /* 0x000000cd05cd723e */ /* 0x040fe200000010ff */
[----:B------:R-:W-:Y:S02]  /*edd0*/  FADD.FTZ R4, -R196, R198 ;  /* 0x000000c6c4047221 */ /* 0x000fe40000010100 */
[----:B------:R-:W-:Y:S02]  /*ede0*/  FADD.FTZ R32, R5, R32 ;  /* 0x0000002005207221 */ /* 0x000fe40000010000 */
[----:B------:R-:W-:Y:S02]  /*edf0*/  FADD.FTZ R5, -R0, R197 ;  /* 0x000000c500057221 */ /* 0x000fe40000010100 */
[----:B------:R-:W-:Y:S02]  /*ee00*/  FMUL.FTZ R197, R196, c[0x0][0x2d0] ;  /* 0x0000b400c4c57a20 */ /* 0x000fe40000410000 */
[----:B------:R-:W-:Y:S02]  /*ee10*/  FMUL.FTZ R5, R5, c[0x0][0x2d0] ;  /* 0x0000b40005057a20 */ /* 0x000fe40000410000 */
[----:B------:R-:W-:Y:S02]  /*ee20*/  FMUL.FTZ R4, R4, c[0x0][0x2d0] ;  /* 0x0000b40004047a20 */ /* 0x000fe40000410000 */
[--C-:B------:R-:W-:Y:S01]  /*ee30*/  FFMA.FTZ R22, R206, c[0x0][0x2d0], -R197.reuse ;  /* 0x0000b400ce167a23 */ /* 0x100fe200000108c5 */
[----:B------:R-:W-:Y:S01]  /*ee40*/  F2FP.BF16.PACK_AB R206, R27, R9 ;  /* 0x000000091bce723e */ /* 0x000fe200000010ff */
[----:B------:R-:W1:Y:S01]  /*ee50*/  MUFU.EX2 R5, R5 ;  /* 0x0000000500057308 */ /* 0x000e620000000800 */
[--C-:B------:R-:W-:Y:S01]  /*ee60*/  FFMA.FTZ R229, R23, c[0x0][0x2d0], -R197.reuse ;  /* 0x0000b40017e57a23 */ /* 0x100fe200000108c5 */
[----:B------:R-:W-:Y:S01]  /*ee70*/  MOV R23, R31 ;  /* 0x0000001f00177202 */ /* 0x000fe20000000f00 */
[--C-:B------:R-:W-:Y:S02]  /*ee80*/  FFMA.FTZ R39, R14, c[0x0][0x2d0], -R197.reuse ;  /* 0x0000b4000e277a23 */ /* 0x100fe400000108c5 */
[--C-:B------:R-:W-:Y:S02]  /*ee90*/  FFMA.FTZ R16, R16, c[0x0][0x2d0], -R197.reuse ;  /* 0x0000b40010107a23 */ /* 0x100fe400000108c5 */
[----:B------:R-:W-:Y:S02]  /*eea0*/  FFMA.FTZ R207, R207, c[0x0][0x2d0], -R197 ;  /* 0x0000b400cfcf7a23 */ /* 0x000fe400000108c5 */
[----:B------:R-:W-:Y:S01]  /*eeb0*/  FFMA.FTZ R54, R25, c[0x0][0x2d0], -R209 ;  /* 0x0000b40019367a23 */ /* 0x000fe200000108d1 */
[----:B------:R-:W2:Y:S01]  /*eec0*/  MUFU.EX2 R4, R4 ;  /* 0x0000000400047308 */ /* 0x000ea20000000800 */
[--C-:B------:R-:W-:Y:S02]  /*eed0*/  FFMA.FTZ R19, R12, c[0x0][0x2d0], -R197.reuse ;  /* 0x0000b4000c137a23 */ /* 0x100fe400000108c5 */
[--C-:B------:R-:W-:Y:S02]  /*eee0*/  FFMA.FTZ R18, R13, c[0x0][0x2d0], -R197.reuse ;  /* 0x0000b4000d127a23 */ /* 0x100fe400000108c5 */
[----:B------:R-:W-:Y:S02]  /*eef0*/  FFMA.FTZ R48, R15, c[0x0][0x2d0], -R197 ;  /* 0x0000b4000f307a23 */ /* 0x000fe400000108c5 */
[----:B------:R-:W-:Y:S02]  /*ef00*/  FFMA.FTZ R209, R43, c[0x0][0x2d0], -R209 ;  /* 0x0000b4002bd17a23 */ /* 0x000fe400000108d1 */
[--C-:B------:R-:W-:Y:S01]  /*ef10*/  FFMA.FTZ R225, R17, c[0x0][0x2d0], -R197.reuse ;  /* 0x0000b40011e17a23 */ /* 0x100fe200000108c5 */
[----:B------:R-:W-:Y:S01]  /*ef20*/  MOV R17, R56 ;  /* 0x0000003800117202 */ /* 0x000fe20000000f00 */
[--C-:B------:R-:W-:Y:S01]  /*ef30*/  FFMA.FTZ R228, R11, c[0x0][0x2d0], -R197.reuse ;  /* 0x0000b4000be47a23 */ /* 0x100fe200000108c5 */
[----:B------:R-:W-:Y:S01]  /*ef40*/  MUFU.EX2 R229, R229 ;  /* 0x000000e500e57308 */ /* 0x000fe20000000800 */
[----:B------:R-:W-:Y:S02]  /*ef50*/  FFMA.FTZ R227, R10, c[0x0][0x2d0], -R197 ;  /* 0x0000b4000ae37a23 */ /* 0x000fe400000108c5 */
[C---:B-1----:R-:W-:Y:S02]  /*ef60*/  FMUL.FTZ R9, R5.reuse, R165 ;  /* 0x000000a505097220 */ /* 0x042fe40000410000 */
[C---:B------:R-:W-:Y:S02]  /*ef70*/  FFMA.FTZ R203, R5.reuse, R203, R20 ;  /* 0x000000cb05cb7223 */ /* 0x040fe40000010014 */
[----:B------:R-:W-:Y:S01]  /*ef80*/  FMUL.FTZ R8, R5, R164 ;  /* 0x000000a405087220 */ /* 0x000fe20000410000 */
[----:B------:R-:W-:Y:S01]  /*ef90*/  F2FP.BF16.PACK_AB R164, R21, R20 ;  /* 0x0000001415a4723e */ /* 0x000fe200000010ff */
[C---:B------:R-:W-:Y:S01]  /*efa0*/  FMUL.FTZ R25, R5.reuse, R173 ;  /* 0x000000ad05197220 */ /* 0x040fe20000410000 */
[----:B------:R1:W-:Y:S01]  /*efb0*/  MUFU.EX2 R165, R22 ;  /* 0x0000001600a57308 */ /* 0x0003e20000000800 */
[----:B------:R-:W-:Y:S02]  /*efc0*/  FMUL.FTZ R12, R5, R168 ;  /* 0x000000a8050c7220 */ /* 0x000fe40000410000 */
[C---:B--2---:R-:W-:Y:S02]  /*efd0*/  FMUL.FTZ R14, R4.reuse, R170 ;  /* 0x000000aa040e7220 */ /* 0x044fe40000410000 */
[----:B------:R-:W-:Y:S01]  /*efe0*/  FADD.FTZ R170, R21, R203 ;  /* 0x000000cb15aa7221 */ /* 0x000fe20000010000 */
        /* <DEDUP_REMOVED lines=15> */
[C---:B------:R-:W-:Y:S02]  /*f0e0*/  FMUL.FTZ R13, R5.reuse, R169 ;  /* 0x000000a9050d7220 */ /* 0x040fe40000410000 */
[C---:B------:R-:W-:Y:S01]  /*f0f0*/  FMUL.FTZ R24, R5.reuse, R172 ;  /* 0x000000ac05187220 */ /* 0x040fe20000410000 */
[----:B-1----:R-:W1:Y:S01]  /*f100*/  LDSM.16.MT88.4 R20, [R246] ;  /* 0x00000000f614783b */ /* 0x002e620000004200 */
[C---:B------:R-:W-:Y:S02]  /*f110*/  FMUL.FTZ R15, R4.reuse, R171 ;  /* 0x000000ab040f7220 */ /* 0x040fe40000410000 */
[C---:B------:R-:W-:Y:S01]  /*f120*/  FMUL.FTZ R28, R5.reuse, R176 ;  /* 0x000000b0051c7220 */ /* 0x040fe20000410000 */
[----:B------:R-:W2:Y:S01]  /*f130*/  MUFU.EX2 R16, R7 ;  /* 0x0000000700107308 */ /* 0x000ea20000000800 */
        /* <DEDUP_REMOVED lines=9> */
[----:B------:R2:W-:Y:S01]  /*f1d0*/  MUFU.EX2 R175, R207 ;  /* 0x000000cf00af7308 */ /* 0x0005e20000000800 */
[C---:B------:R-:W-:Y:S01]  /*f1e0*/  FMUL.FTZ R72, R5.reuse, R72 ;  /* 0x0000004805487220 */ /* 0x040fe20000410000 */
[----:B------:R-:W-:Y:S01]  /*f1f0*/  MOV R193, R38 ;  /* 0x0000002600c17202 */ /* 0x000fe20000000f00 */
[C---:B------:R-:W-:Y:S01]  /*f200*/  FMUL.FTZ R73, R5.reuse, R73 ;  /* 0x0000004905497220 */ /* 0x040fe20000410000 */
[----:B------:R-:W-:Y:S01]  /*f210*/  MOV R188, R66 ;  /* 0x0000004200bc7202 */ /* 0x000fe20000000f00 */
        /* <DEDUP_REMOVED lines=9> */
[----:B------:R-:W3:Y:S01]  /*f2b0*/  MUFU.EX2 R169, R33 ;  /* 0x0000002100a97308 */ /* 0x000ee20000000800 */
[C---:B------:R-:W-:Y:S02]  /*f2c0*/  FMUL.FTZ R108, R5.reuse, R108 ;  /* 0x0000006c056c7220 */ /* 0x040fe40000410000 */
[----:B------:R-:W-:Y:S01]  /*f2d0*/  FMUL.FTZ R109, R5, R109 ;  /* 0x0000006d056d7220 */ /* 0x000fe20000410000 */
[----:B--2---:R-:W-:Y:S01]  /*f2e0*/  F2FP.BF16.PACK_AB R207, R173, R16 ;  /* 0x00000010adcf723e */ /* 0x004fe200000010ff */
[C---:B------:R-:W-:Y:S01]  /*f2f0*/  FMUL.FTZ R42, R4.reuse, R182 ;  /* 0x000000b6042a7220 */ /* 0x040fe20000410000 */
[----:B------:R-:W-:Y:S01]  /*f300*/  MOV R182, R39 ;  /* 0x0000002700b67202 */ /* 0x000fe20000000f00 */
        /* <DEDUP_REMOVED lines=29> */
[----:B------:R-:W-:Y:S02]  /*f4e0*/  FMUL.FTZ R125, R5, R125 ;  /* 0x0000007d057d7220 */ /* 0x000fe40000410000 */
[C---:B------:R-:W-:Y:S01]  /*f4f0*/  FMUL.FTZ R10, R4.reuse, R166 ;  /* 0x000000a6040a7220 */ /* 0x040fe20000410000 */
[----:B---3--:R-:W-:Y:S01]  /*f500*/  F2FP.BF16.PACK_AB R166, R169, R172 ;  /* 0x000000aca9a6723e */ /* 0x008fe200000010ff */
[----:B------:R-:W-:Y:S01]  /*f510*/  FMUL.FTZ R11, R4, R167 ;  /* 0x000000a7040b7220 */ /* 0x000fe20000410000 */
[----:B--2---:R-:W-:Y:S01]  /*f520*/  F2FP.BF16.PACK_AB R167, R168, R171 ;  /* 0x000000aba8a7723e */ /* 0x004fe200000010ff */
[C---:B------:R-:W-:Y:S01]  /*f530*/  FMUL.FTZ R26, R4.reuse, R174 ;  /* 0x000000ae041a7220 */ /* 0x040fe20000410000 */
[----:B------:R-:W-:Y:S01]  /*f540*/  MUFU.EX2 R177, R177 ;  /* 0x000000b100b17308 */ /* 0x000fe20000000800 */
        /* <DEDUP_REMOVED lines=9> */
[----:B------:R-:W-:Y:S01]  /*f5e0*/  FFMA.FTZ R202, R4, R202, R165 ;  /* 0x000000ca04ca7223 */ /* 0x000fe200000100a5 */
[----:B------:R-:W-:Y:S01]  /*f5f0*/  F2FP.BF16.PACK_AB R165, R175, R165 ;  /* 0x000000a5afa5723e */ /* 0x000fe200000010ff */
[C---:B------:R-:W-:Y:S01]  /*f600*/  FMUL.FTZ R4, R201.reuse, R160 ;  /* 0x000000a0c9047220 */ /* 0x040fe20000410000 */
[----:B------:R-:W-:Y:S01]  /*f610*/  MOV R160, R52 ;  /* 0x0000003400a07202 */ /* 0x000fe20000000f00 */
[----:B------:R-:W-:Y:S01]  /*f620*/  FMUL.FTZ R5, R201, R161 ;  /* 0x000000a1c9057220 */ /* 0x000fe20000410000 */
[----:B------:R-:W-:Y:S01]  /*f630*/  LDSM.16.MT88.4 R52, [R244] ;  /* 0x00000000f434783b */ /* 0x000fe20000004200 */
[C---:B------:R-:W-:Y:S01]  /*f640*/  FMUL.FTZ R6, R199.reuse, R162 ;  /* 0x000000a2c7067220 */ /* 0x040fe20000410000 */
[----:B------:R-:W-:Y:S01]  /*f650*/  MUFU.EX2 R161, R194 ;  /* 0x000000c200a17308 */ /* 0x000fe20000000800 */
[----:B------:R-:W-:Y:S02]  /*f660*/  FMUL.FTZ R7, R199, R163 ;  /* 0x000000a3c7077220 */ /* 0x000fe40000410000 */
[--C-:B------:R-:W-:Y:S02]  /*f670*/  FFMA.FTZ R208, R208, c[0x0][0x2d0], -R197.reuse ;  /* 0x0000b400d0d07a23 */ /* 0x100fe400000108c5 */
[--C-:B------:R-:W-:Y:S02]  /*f680*/  FFMA.FTZ R198, R37, c[0x0][0x2d0], -R197.reuse ;  /* 0x0000b40025c67a23 */ /* 0x100fe400000108c5 */
[--C-:B------:R-:W-:Y:S01]  /*f690*/  FFMA.FTZ R230, R230, c[0x0][0x2d0], -R197.reuse ;  /* 0x0000b400e6e67a23 */ /* 0x100fe200000108c5 */
[-C--:B-1----:R-:W-:Y:S02]  /*f6a0*/  HMMA.16816.F32.BF16 R4, R204, R20.reuse, R4 ;  /* 0x00000014cc04723c */ /* 0x082fe40000041804 */
[----:B------:R-:W-:Y:S03]  /*f6b0*/  MUFU.EX2 R163, R183 ;  /* 0x000000b700a37308 */ /* 0x000fe60000000800 */
[--C-:B------:R-:W-:Y:S02]  /*f6c0*/  FFMA.FTZ R200, R35, c[0x0][0x2d0], -R197.reuse ;  /* 0x0000b40023c87a23 */ /* 0x100fe400000108c5 */
[----:B------:R-:W-:Y:S01]  /*f6d0*/  FFMA.FTZ R197, R36, c[0x0][0x2d0], -R197 ;  /* 0x0000b40024c57a23 */ /* 0x000fe200000108c5 */
[C---:B------:R-:W-:Y:S01]  /*f6e0*/  HMMA.16816.F32.BF16 R8, R164.reuse, R20, R8 ;  /* 0x00000014a408723c */ /* 0x040fe20000041808 */
[----:B------:R-:W1:Y:S03]  /*f6f0*/  LDSM.16.MT88.4 R36, [R245] ;  /* 0x00000000f524783b */ /* 0x000e660000004200 */
[----:B------:R-:W-:Y:S01]  /*f700*/  FMUL.FTZ R19, R199, R159 ;  /* 0x0000009fc7137220 */ /* 0x000fe20000410000 */
[----:B------:R-:W-:Y:S01]  /*f710*/  MUFU.EX2 R162, R182 ;  /* 0x000000b600a27308 */ /* 0x000fe20000000800 */
[C---:B------:R-:W-:Y:S02]  /*f720*/  FMUL.FTZ R33, R201.reuse, R149 ;  /* 0x00000095c9217220 */ /* 0x040fe40000410000 */
[-C--:B------:R-:W-:Y:S04]  /*f730*/  HMMA.16816.F32.BF16 R12, R164, R22.reuse, R12 ;  /* 0x00000016a40c723c */ /* 0x080fe8000004180c */
[----:B------:R-:W-:Y:S02]  /*f740*/  FADD.FTZ R174, R16, R32 ;  /* 0x0000002010ae7221 */ /* 0x000fe40000010000 */
[C---:B------:R-:W-:Y:S01]  /*f750*/  FMUL.FTZ R16, R201.reuse, R156 ;  /* 0x0000009cc9107220 */ /* 0x040fe20000410000 */
[----:B------:R-:W-:Y:S01]  /*f760*/  MUFU.EX2 R230, R230 ;  /* 0x000000e600e67308 */ /* 0x000fe20000000800 */
[----:B------:R-:W-:Y:S04]  /*f770*/  FMUL.FTZ R17, R201, R157 ;  /* 0x0000009dc9117220 */ /* 0x000fe80000410000 */
[----:B------:R-:W-:Y:S02]  /*f780*/  FMUL.FTZ R18, R199, R158 ;  /* 0x0000009ec7127220 */ /* 0x000fe40000410000 */
[----:B------:R-:W-:Y:S02]  /*f790*/  FMUL.FTZ R32, R201, R148 ;  /* 0x00000094c9207220 */ /* 0x000fe40000410000 */
[C---:B------:R-:W-:Y:S01]  /*f7a0*/  FMUL.FTZ R34, R199.reuse, R150 ;  /* 0x00000096c7227220 */ /* 0x040fe20000410000 */
[----:B------:R-:W-:Y:S01]  /*f7b0*/  MUFU.EX2 R156, R178 ;  /* 0x000000b2009c7308 */ /* 0x000fe20000000800 */
[----:B------:R-:W-:Y:S01]  /*f7c0*/  FMUL.FTZ R35, R199, R151 ;  /* 0x00000097c7237220 */ /* 0x000fe20000410000 */
[C---:B------:R-:W-:Y:S01]  /*f7d0*/  HMMA.16816.F32.BF16 R16, R204.reuse, R22, R16 ;  /* 0x00000016cc10723c */ /* 0x040fe20000041810 */
[----:B------:R-:W-:Y:S03]  /*f7e0*/  LDSM.16.MT88.4 R148, [R244+0x800] ;  /* 0x00080000f494783b */ /* 0x000fe60000004200 */
[C---:B------:R-:W-:Y:S02]  /*f7f0*/  FMUL.FTZ R20, R201.reuse, R152 ;  /* 0x00000098c9147220 */ /* 0x040fe40000410000 */
[----:B------:R-:W-:Y:S02]  /*f800*/  FMUL.FTZ R21, R201, R153 ;  /* 0x00000099c9157220 */ /* 0x000fe40000410000 */
[C---:B------:R-:W-:Y:S01]  /*f810*/  FMUL.FTZ R23, R199.reuse, R155 ;  /* 0x0000009bc7177220 */ /* 0x040fe20000410000 */
[----:B------:R-:W2:Y:S03]  /*f820*/  MUFU.EX2 R152, R195 ;  /* 0x000000c300987308 */ /* 0x000ea60000000800 */
[----:B------:R-:W-:Y:S02]  /*f830*/  FMUL.FTZ R22, R199, R154 ;  /* 0x0000009ac7167220 */ /* 0x000fe40000410000 */
[C---:B------:R-:W-:Y:S02]  /*f840*/  FMUL.FTZ R48, R201.reuse, R140 ;  /* 0x0000008cc9307220 */ /* 0x040fe40000410000 */
[----:B------:R-:W-:Y:S02]  /*f850*/  FMUL.FTZ R49, R201, R141 ;  /* 0x0000008dc9317220 */ /* 0x000fe40000410000 */
[C---:B------:R-:W-:Y:S01]  /*f860*/  FMUL.FTZ R50, R199.reuse, R142 ;  /* 0x0000008ec7327220 */ /* 0x040fe20000410000 */
[-C--:B-1----:R-:W-:Y:S01]  /*f870*/  HMMA.16816.F32.BF16 R20, R204, R36.reuse, R20 ;  /* 0x00000024cc14723c */ /* 0x082fe20000041814 */
[----:B------:R-:W-:Y:S02]  /*f880*/  MUFU.EX2 R153, R187 ;  /* 0x000000bb00997308 */ /* 0x000fe40000000800 */
[----:B------:R-:W-:Y:S02]  /*f890*/  FMUL.FTZ R51, R199, R143 ;  /* 0x0000008fc7337220 */ /* 0x000fe40000410000 */
[----:B------:R-:W1:Y:S01]  /*f8a0*/  LDSM.16.MT88.4 R140, [R243] ;  /* 0x00000000f38c783b */ /* 0x000e620000004200 */
[C---:B------:R-:W-:Y:S02]  /*f8b0*/  FMUL.FTZ R64, R201.reuse, R132 ;  /* 0x00000084c9407220 */ /* 0x040fe40000410000 */
[C---:B------:R-:W-:Y:S03]  /*f8c0*/  HMMA.16816.F32.BF16 R24, R164.reuse, R36, R24 ;  /* 0x00000024a418723c */ /* 0x040fe60000041818 */
[----:B------:R-:W-:Y:S01]  /*f8d0*/  MUFU.EX2 R158, R193 ;  /* 0x000000c1009e7308 */ /* 0x000fe20000000800 */
[----:B------:R-:W-:Y:S02]  /*f8e0*/  FMUL.FTZ R65, R201, R133 ;  /* 0x00000085c9417220 */ /* 0x000fe40000410000 */
[----:B------:R-:W-:Y:S02]  /*f8f0*/  FMUL.FTZ R66, R199, R134 ;  /* 0x00000086c7427220 */ /* 0x000fe40000410000 */
[-C--:B------:R-:W-:Y:S04]  /*f900*/  HMMA.16816.F32.BF16 R28, R164, R38.reuse, R28 ;  /* 0x00000026a41c723c */ /* 0x080fe8000004181c */
[C---:B------:R-:W-:Y:S01]  /*f910*/  FMUL.FTZ R36, R201.reuse, R144 ;  /* 0x00000090c9247220 */ /* 0x040fe20000410000 */
[----:B------:R-:W-:Y:S01]  /*f920*/  MUFU.EX2 R155, R192 ;  /* 0x000000c0009b7308 */ /* 0x000fe20000000800 */
[----:B------:R-:W-:Y:S02]  /*f930*/  FMUL.FTZ R37, R201, R145 ;  /* 0x00000091c9257220 */ /* 0x000fe40000410000 */
[C---:B------:R-:W-:Y:S04]  /*f940*/  HMMA.16816.F32.BF16 R32, R204.reuse, R38, R32 ;  /* 0x00000026cc20723c */ /* 0x040fe80000041820 */
[C---:B------:R-:W-:Y:S02]  /*f950*/  FMUL.FTZ R67, R199.reuse, R135 ;  /* 0x00000087c7437220 */ /* 0x040fe40000410000 */
[----:B------:R-:W3:Y:S01]  /*f960*/  LDSM.16.MT88.4 R132, [R246+0x2000] ;  /* 0x00200000f684783b */ /* 0x000ee20000004200 */
[C---:B------:R-:W-:Y:S01]  /*f970*/  FMUL.FTZ R38, R199.reuse, R146 ;  /* 0x00000092c7267220 */ /* 0x040fe20000410000 */
[----:B------:R-:W-:Y:S01]  /*f980*/  MUFU.EX2 R157, R189 ;  /* 0x000000bd009d7308 */ /* 0x000fe20000000800 */
[C---:B------:R-:W-:Y:S03]  /*f990*/  FMUL.FTZ R39, R199.reuse, R147 ;  /* 0x00000093c7277220 */ /* 0x040fe60000410000 */
[C---:B------:R-:W-:Y:S02]  /*f9a0*/  FMUL.FTZ R70, R199.reuse, R70 ;  /* 0x00000046c7467220 */ /* 0x040fe40000410000 */
[----:B------:R-:W-:Y:S01]  /*f9b0*/  LDSM.16.MT88.4 R144, [R245+0x800] ;  /* 0x00080000f590783b */ /* 0x000fe20000004200 */
[C---:B------:R-:W-:Y:S01]  /*f9c0*/  FMUL.FTZ R71, R199.reuse, R71 ;  /* 0x00000047c7477220 */ /* 0x040fe20000410000 */
[-C--:B------:R-:W-:Y:S02]  /*f9d0*/  HMMA.16816.F32.BF16 R36, R204, R52.reuse, R36 ;  /* 0x00000034cc24723c */ /* 0x080fe40000041824 */
[----:B------:R-:W-:Y:S01]  /*f9e0*/  MUFU.EX2 R178, R181 ;  /* 0x000000b500b27308 */ /* 0x000fe20000000800 */
[C---:B------:R-:W-:Y:S02]  /*f9f0*/  FMUL.FTZ R82, R199.reuse, R82 ;  /* 0x00000052c7527220 */ /* 0x040fe40000410000 */
[C---:B------:R-:W-:Y:S02]  /*fa00*/  FMUL.FTZ R83, R199.reuse, R83 ;  /* 0x00000053c7537220 */ /* 0x040fe40000410000 */
[C---:B------:R-:W-:Y:S01]  /*fa10*/  FMUL.FTZ R86, R199.reuse, R86 ;  /* 0x00000056c7567220 */ /* 0x040fe20000410000 */
[C---:B------:R-:W-:Y:S04]  /*fa20*/  HMMA.16816.F32.BF16 R40, R164.reuse, R52, R40 ;  /* 0x00000034a428723c */ /* 0x040fe80000041828 */
[C---:B------:R-:W-:Y:S01]  /*fa30*/  FMUL.FTZ R87, R199.reuse, R87 ;  /* 0x00000057c7577220 */ /* 0x040fe20000410000 */
[----:B------:R-:W-:Y:S01]  /*fa40*/  MUFU.EX2 R227, R227 ;  /* 0x000000e300e37308 */ /* 0x000fe20000000800 */
[----:B------:R-:W-:Y:S02]  /*fa50*/  FMUL.FTZ R98, R199, R98 ;  /* 0x00000062c7627220 */ /* 0x000fe40000410000 */
[-C--:B------:R-:W-:Y:S04]  /*fa60*/  HMMA.16816.F32.BF16 R44, R164, R54.reuse, R44 ;  /* 0x00000036a42c723c */ /* 0x080fe8000004182c */
[C---:B------:R-:W-:Y:S02]  /*fa70*/  FMUL.FTZ R52, R201.reuse, R136 ;  /* 0x00000088c9347220 */ /* 0x040fe40000410000 */
[----:B------:R-:W-:Y:S01]  /*fa80*/  FMUL.FTZ R53, R201, R137 ;  /* 0x00000089c9357220 */ /* 0x000fe20000410000 */
[----:B------:R-:W-:Y:S01]  /*fa90*/  F2FP.BF16.PACK_AB R201, R215, R216 ;  /* 0x000000d8d7c9723e */ /* 0x000fe200000010ff */
[C---:B------:R-:W-:Y:S01]  /*faa0*/  HMMA.16816.F32.BF16 R48, R204.reuse, R54, R48 ;  /* 0x00000036cc30723c */ /* 0x040fe20000041830 */
[----:B------:R-:W4:Y:S03]  /*fab0*/  MUFU.EX2 R136, R160 ;  /* 0x000000a000887308 */ /* 0x000f260000000800 */
[C---:B------:R-:W-:Y:S02]  /*fac0*/  FMUL.FTZ R99, R199.reuse, R99 ;  /* 0x00000063c7637220 */ /* 0x040fe40000410000 */
[C---:B------:R-:W-:Y:S02]  /*fad0*/  FMUL.FTZ R102, R199.reuse, R102 ;  /* 0x00000066c7667220 */ /* 0x040fe40000410000 */
[C---:B------:R-:W-:Y:S03]  /*fae0*/  FMUL.FTZ R54, R199.reuse, R138 ;  /* 0x0000008ac7367220 */ /* 0x040fe60000410000 */
[----:B------:R-:W-:Y:S01]  /*faf0*/  MUFU.EX2 R138, R219 ;  /* 0x000000db008a7308 */ /* 0x000fe20000000800 */
[C---:B------:R-:W-:Y:S02]  /*fb00*/  FMUL.FTZ R55, R199.reuse, R139 ;  /* 0x0000008bc7377220 */ /* 0x040fe40000410000 */
[C---:B------:R-:W-:Y:S02]  /*fb10*/  FMUL.FTZ R103, R199.reuse, R103 ;  /* 0x00000067c7677220 */ /* 0x040fe40000410000 */
[C---:B------:R-:W-:Y:S02]  /*fb20*/  FMUL.FTZ R114, R199.reuse, R114 ;  /* 0x00000072c7727220 */ /* 0x040fe40000410000 */
[----:B------:R-:W-:Y:S01]  /*fb30*/  FMUL.FTZ R115, R199, R115 ;  /* 0x00000073c7737220 */ /* 0x000fe20000410000 */
[-C--:B-1----:R-:W-:Y:S02]  /*fb40*/  HMMA.16816.F32.BF16 R52, R204, R140.reuse, R52 ;  /* 0x0000008ccc34723c */ /* 0x082fe40000041834 */
[----:B------:R1:W-:Y:S01]  /*fb50*/  MUFU.EX2 R137, R203 ;  /* 0x000000cb00897308 */ /* 0x0003e20000000800 */
[----:B------:R-:W-:Y:S02]  /*fb60*/  FADD.FTZ R170, R172, R170 ;  /* 0x000000aaacaa7221 */ /* 0x000fe40000010000 */
[----:B------:R-:W-:Y:S02]  /*fb70*/  FADD.FTZ R174, R173, R174 ;  /* 0x000000aeadae7221 */ /* 0x000fe40000010000 */
[C---:B------:R-:W-:Y:S01]  /*fb80*/  FMUL.FTZ R118, R199.reuse, R118 ;  /* 0x00000076c7767220 */ /* 0x040fe20000410000 */
[C---:B------:R-:W-:Y:S04]  /*fb90*/  HMMA.16816.F32.BF16 R56, R164.reuse, R140, R56 ;  /* 0x0000008ca438723c */ /* 0x040fe80000041838 */
[----:B--2---:R-:W-:Y:S01]  /*fba0*/  FADD.FTZ R174, R152, R174 ;  /* 0x000000ae98ae7221 */ /* 0x004fe20000010000 */
[----:B------:R-:W-:Y:S01]  /*fbb0*/  MUFU.EX2 R160, R186 ;  /* 0x000000ba00a07308 */ /* 0x000fe20000000800 */
[C---:B------:R-:W-:Y:S02]  /*fbc0*/  FMUL.FTZ R119, R199.reuse, R119 ;  /* 0x00000077c7777220 */ /* 0x040fe40000410000 */
[-C--:B------:R-:W-:Y:S04]  /*fbd0*/  HMMA.16816.F32.BF16 R60, R164, R142.reuse, R60 ;  /* 0x0000008ea43c723c */ /* 0x080fe8000004183c */
[----:B----4-:R-:W-:Y:S02]  /*fbe0*/  FADD.FTZ R154, R136, R222 ;  /* 0x000000de889a7221 */ /* 0x010fe40000010000 */
[----:B------:R-:W-:Y:S01]  /*fbf0*/  FMUL.FTZ R130, R199, R130 ;  /* 0x00000082c7827220 */ /* 0x000fe20000410000 */
[----:B------:R-:W-:Y:S01]  /*fc00*/  MUFU.EX2 R172, R188 ;  /* 0x000000bc00ac7308 */ /* 0x000fe20000000800 */
[C---:B------:R-:W-:Y:S01]  /*fc10*/  HMMA.16816.F32.BF16 R64, R204.reuse, R142, R64 ;  /* 0x0000008ecc40723c */ /* 0x040fe20000041840 */
[----:B------:R-:W-:Y:S03]  /*fc20*/  LDSM.16.MT88.4 R140, [R246+0x800] ;  /* 0x00080000f68c783b */ /* 0x000fe60000004200 */
[----:B-1----:R-:W-:Y:S01]  /*fc30*/  F2FP.BF16.PACK_AB R203, R213, R214 ;  /* 0x000000d6d5cb723e */ /* 0x002fe200000010ff */
[----:B------:R-:W-:Y:S02]  /*fc40*/  FMUL.FTZ R131, R199, R131 ;  /* 0x00000083c7837220 */ /* 0x000fe40000410000 */
[----:B------:R-:W-:Y:S01]  /*fc50*/  FADD.FTZ R202, R175, R202 ;  /* 0x000000caafca7221 */ /* 0x000fe20000010000 */
[-C--:B---3--:R-:W-:Y:S01]  /*fc60*/  HMMA.16816.F32.BF16 R68, R204, R132.reuse, R68 ;  /* 0x00000084cc44723c */ /* 0x088fe20000041844 */
[----:B------:R-:W-:Y:S03]  /*fc70*/  MUFU.EX2 R175, R185 ;  /* 0x000000b900af7308 */ /* 0x000fe60000000800 */
[----:B------:R-:W-:Y:S04]  /*fc80*/  FADD.FTZ R171, R171, R202 ;  /* 0x000000caabab7221 */ /* 0x000fe80000010000 */
[C---:B------:R-:W-:Y:S03]  /*fc90*/  HMMA.16816.F32.BF16 R72, R164.reuse, R132, R72 ;  /* 0x00000084a448723c */ /* 0x040fe60000041848 */
[----:B------:R-:W-:Y:S01]  /*fca0*/  MUFU.EX2 R199, R184 ;  /* 0x000000b800c77308 */ /* 0x000fe20000000800 */
[----:B------:R-:W-:Y:S04]  /*fcb0*/  FADD.FTZ R171, R168, R171 ;  /* 0x000000aba8ab7221 */ /* 0x000fe80000010000 */
[-C--:B------:R-:W-:Y:S04]  /*fcc0*/  HMMA.16816.F32.BF16 R76, R164, R134.reuse, R76 ;  /* 0x00000086a44c723c */ /* 0x080fe8000004184c */
[----:B------:R-:W-:Y:S01]  /*fcd0*/  FADD.FTZ R171, R163, R171 ;  /* 0x000000aba3ab7221 */ /* 0x000fe20000010000 */
[----:B------:R-:W-:Y:S03]  /*fce0*/  MUFU.EX2 R202, R218 ;  /* 0x000000da00ca7308 */ /* 0x000fe60000000800 */
[C---:B------:R-:W-:Y:S01]  /*fcf0*/  HMMA.16816.F32.BF16 R80, R204.reuse, R134, R80 ;  /* 0x00000086cc50723c */ /* 0x040fe20000041850 */
[----:B------:R-:W1:Y:S06]  /*fd00*/  LDSM.16.MT88.4 R132, [R245+0x2000] ;  /* 0x00200000f584783b */ /* 0x000e6c0000004200 */
[----:B------:R-:W-:Y:S10]  /*fd10*/  MUFU.EX2 R218, R210 ;  /* 0x000000d200da7308 */ /* 0x000ff40000000800 */
[----:B------:R-:W-:Y:S10]  /*fd20*/  MUFU.EX2 R168, R217 ;  /* 0x000000d900a87308 */ /* 0x000ff40000000800 */
[----:B------:R-:W-:Y:S10]  /*fd30*/  MUFU.EX2 R217, R211 ;  /* 0x000000d300d97308 */ /* 0x000ff40000000800 */
[----:B------:R-:W2:Y:S01]  /*fd40*/  MUFU.EX2 R139, R220 ;  /* 0x000000dc008b7308 */ /* 0x000ea20000000800 */
[-C--:B-1----:R-:W-:Y:S09]  /*fd50*/  HMMA.16816.F32.BF16 R84, R204, R132.reuse, R84 ;  /* 0x00000084cc54723c */ /* 0x082ff20000041854 */
[----:B------:R-:W-:Y:S01]  /*fd60*/  MUFU.EX2 R220, R191 ;  /* 0x000000bf00dc7308 */ /* 0x000fe20000000800 */
[C---:B------:R-:W-:Y:S08]  /*fd70*/  HMMA.16816.F32.BF16 R88, R164.reuse, R132, R88 ;  /* 0x00000084a458723c */ /* 0x040ff00000041858 */
[-C--:B------:R-:W-:Y:S01]  /*fd80*/  HMMA.16816.F32.BF16 R92, R164, R134.reuse, R92 ;  /* 0x00000086a45c723c */ /* 0x080fe2000004185c */
[----:B------:R-:W1:Y:S03]  /*fd90*/  MUFU.EX2 R219, R190 ;  /* 0x000000be00db7308 */ /* 0x000e660000000800 */
[C---:B--2---:R-:W-:Y:S01]  /*fda0*/  F2FP.BF16.PACK_AB R136, R139.reuse, R136 ;  /* 0x000000888b88723e */ /* 0x044fe200000010ff */
[----:B------:R-:W-:Y:S03]  /*fdb0*/  FADD.FTZ R154, R139, R154 ;  /* 0x0000009a8b9a7221 */ /* 0x000fe60000010000 */
[C---:B------:R-:W-:Y:S01]  /*fdc0*/  HMMA.16816.F32.BF16 R96, R204.reuse, R134, R96 ;  /* 0x00000086cc60723c */ /* 0x040fe20000041860 */
[----:B------:R-:W2:Y:S02]  /*fdd0*/  LDSM.16.MT88.4 R132, [R244+0x2000] ;  /* 0x00200000f484783b */ /* 0x000ea40000004200 */
[----:B------:R-:W3:Y:S01]  /*fde0*/  MUFU.EX2 R222, R179 ;  /* 0x000000b300de7308 */ /* 0x000ee20000000800 */
[----:B------:R-:W-:Y:S01]  /*fdf0*/  FADD.FTZ R154, R138, R154 ;  /* 0x0000009a8a9a7221 */ /* 0x000fe20000010000 */
[C---:B------:R-:W-:Y:S03]  /*fe00*/  F2FP.BF16.PACK_AB R138, R137.reuse, R138 ;  /* 0x0000008a898a723e */ /* 0x040fe600000010ff */
[----:B------:R-:W-:Y:S01]  /*fe10*/  FADD.FTZ R154, R137, R154 ;  /* 0x0000009a899a7221 */ /* 0x000fe20000010000 */
[----:B------:R-:W-:Y:S04]  /*fe20*/  F2FP.BF16.PACK_AB R137, R161, R152 ;  /* 0x00000098a189723e */ /* 0x000fe800000010ff */
[----:B------:R-:W-:Y:S01]  /*fe30*/  MUFU.EX2 R173, R180 ;  /* 0x000000b400ad7308 */ /* 0x000fe20000000800 */
[----:B-1----:R-:W-:Y:S09]  /*fe40*/  F2FP.BF16.PACK_AB R139, R219, R220 ;  /* 0x000000dcdb8b723e */ /* 0x002ff200000010ff */
[----:B------:R-:W-:Y:S10]  /*fe50*/  MUFU.EX2 R179, R200 ;  /* 0x000000c800b37308 */ /* 0x000ff40000000800 */
[----:B------:R-:W-:Y:S01]  /*fe60*/  MUFU.EX2 R198, R198 ;  /* 0x000000c600c67308 */ /* 0x000fe20000000800 */
[-C--:B--2---:R-:W-:Y:S09]  /*fe70*/  HMMA.16816.F32.BF16 R100, R204, R132.reuse, R100 ;  /* 0x00000084cc64723c */ /* 0x084ff20000041864 */
[----:B------:R-:W1:Y:S01]  /*fe80*/  MUFU.EX2 R197, R197 ;  /* 0x000000c500c57308 */ /* 0x000e620000000800 */
[C---:B------:R-:W-:Y:S08]  /*fe90*/  HMMA.16816.F32.BF16 R104, R164.reuse, R132, R104 ;  /* 0x00000084a468723c */ /* 0x040ff00000041868 */
[-C--:B------:R-:W-:Y:S08]  /*fea0*/  HMMA.16816.F32.BF16 R108, R164, R134.reuse, R108 ;  /* 0x00000086a46c723c */ /* 0x080ff0000004186c */
[C---:B------:R-:W-:Y:S01]  /*feb0*/  HMMA.16816.F32.BF16 R112, R204.reuse, R134, R112 ;  /* 0x00000086cc70723c */ /* 0x040fe20000041870 */
[----:B------:R-:W2:Y:S07]  /*fec0*/  LDSM.16.MT88.4 R132, [R243+0x2000] ;  /* 0x00200000f384783b */ /* 0x000eae0000004200 */
[-C--:B--2---:R-:W-:Y:S08]  /*fed0*/  HMMA.16816.F32.BF16 R116, R204, R132.reuse, R116 ;  /* 0x00000084cc74723c */ /* 0x084ff00000041874 */
[C---:B------:R-:W-:Y:S07]  /*fee0*/  HMMA.16816.F32.BF16 R120, R164.reuse, R132, R120 ;  /* 0x00000084a478723c */ /* 0x040fee0000041878 */
[----:B------:R-:W-:Y:S01]  /*fef0*/  F2FP.BF16.PACK_AB R132, R160, R153 ;  /* 0x00000099a084723e */ /* 0x000fe200000010ff */
[-C--:B------:R-:W-:Y:S01]  /*ff00*/  HMMA.16816.F32.BF16 R124, R164, R134.reuse, R124 ;  /* 0x00000086a47c723c */ /* 0x080fe2000004187c */
[----:B------:R-:W-:Y:S03]  /*ff10*/  MUFU.EX2 R166, R224 ;  /* 0x000000e000a67308 */ /* 0x000fe60000000800 */
[----:B------:R-:W-:Y:S03]  /*ff20*/  F2FP.BF16.PACK_AB R133, R162, R163 ;  /* 0x000000a3a285723e */ /* 0x000fe600000010ff */
[----:B------:R-:W-:Y:S01]  /*ff30*/  FADD.FTZ R165, R169, R170 ;  /* 0x000000aaa9a57221 */ /* 0x000fe20000010000 */
[----:B------:R-:W-:Y:S03]  /*ff40*/  HMMA.16816.F32.BF16 R128, R204, R134, R128 ;  /* 0x00000086cc80723c */ /* 0x000fe60000041880 */
[----:B------:R-:W2:Y:S01]  /*ff50*/  MUFU.EX2 R224, R208 ;  /* 0x000000d000e07308 */ /* 0x000ea20000000800 */
[----:B------:R-:W-:Y:S03]  /*ff60*/  FADD.FTZ R165, R153, R165 ;  /* 0x000000a599a57221 */ /* 0x000fe60000010000 */
[----:B------:R-:W-:Y:S01]  /*ff70*/  F2FP.BF16.PACK_AB R134, R223, R226 ;  /* 0x000000e2df86723e */ /* 0x000fe200000010ff */
[-C--:B------:R-:W-:Y:S05]  /*ff80*/  HMMA.16816.F32.BF16 R4, R136, R140.reuse, R4 ;  /* 0x0000008c8804723c */ /* 0x080fea0000041804 */
[----:B---3--:R-:W-:Y:S01]  /*ff90*/  F2FP.BF16.PACK_AB R135, R222, R225 ;  /* 0x000000e1de87723e */ /* 0x008fe200000010ff */
[----:B------:R-:W3:Y:S01]  /*ffa0*/  MUFU.EX2 R167, R221 ;  /* 0x000000dd00a77308 */ /* 0x000ee20000000800 */
[----:B------:R-:W-:Y:S02]  /*ffb0*/  F2FP.BF16.PACK_AB R204, R217, R212 ;  /* 0x000000d4d9cc723e */ /* 0x000fe400000010ff */
[----:B-1----:R-:W-:Y:S03]  /*ffc0*/  F2FP.BF16.PACK_AB R207, R197, R198 ;  /* 0x000000c6c5cf723e */ /* 0x002fe600000010ff */
[C---:B------:R-:W-:Y:S04]  /*ffd0*/  HMMA.16816.F32.BF16 R8, R132.reuse, R140, R8 ;  /* 0x0000008c8408723c */ /* 0x040fe80000041808 */
[----:B------:R1:W4:Y:S01]  /*ffe0*/  MUFU.EX2 R221, R209 ;  /* 0x000000d100dd7308 */ /* 0x0003220000000800 */
[----:B--2---:R-:W-:Y:S03]  /*fff0*/  F2FP.BF16.PACK_AB R205, R179, R224 ;  /* 0x000000e0b3cd723e */ /* 0x004fe600000010ff */
[-C--:B------:R-:W-:Y:S08]  /*10000*/  HMMA.16816.F32.BF16 R12, R132, R142.reuse, R12 ;  /* 0x0000008e840c723c */ /* 0x080ff0000004180c */
[C---:B------:R-:W-:Y:S01]  /*10010*/  HMMA.16816.F32.BF16 R16, R136.reuse, R142, R16 ;  /* 0x0000008e8810723c */ /* 0x040fe20000041810 */
[----:B------:R-:W2:Y:S03]  /*10020*/  LDSM.16.MT88.4 R140, [R243+0x800] ;  /* 0x00080000f38c783b */ /* 0x000ea60000004200 */
[----:B---3--:R-:W-:Y:S04]  /*10030*/  F2FP.BF16.PACK_AB R200, R167, R166 ;  /* 0x000000a6a7c8723e */ /* 0x008fe800000010ff */
[-C--:B------:R-:W-:Y:S01]  /*10040*/  HMMA.16816.F32.BF16 R20, R136, R144.reuse, R20 ;  /* 0x000000908814723c */ /* 0x080fe20000041814 */
[----:B-1----:R-:W-:Y:S03]  /*10050*/  LDSM.16.MT88.4 R208, [R246+0x3800] ;  /* 0x00380000f6d0783b */ /* 0x002fe60000004200 */
[----:B----4-:R-:W-:Y:S04]  /*10060*/  F2FP.BF16.PACK_AB R206, R221, R218 ;  /* 0x000000daddce723e */ /* 0x010fe800000010ff */
        /* <DEDUP_REMOVED lines=14> */
[-C--:B-1----:R-:W-:Y:S08]  /*10150*/  HMMA.16816.F32.BF16 R68, R136, R144.reuse, R68 ;  /* 0x000000908844723c */ /* 0x082ff00000041844 */
[C---:B------:R-:W-:Y:S08]  /*10160*/  HMMA.16816.F32.BF16 R72, R132.reuse, R144, R72 ;  /* 0x000000908448723c */ /* 0x040ff00000041848 */
[-C--:B------:R-:W-:Y:S08]  /*10170*/  HMMA.16816.F32.BF16 R76, R132, R146.reuse, R76 ;  /* 0x00000092844c723c */ /* 0x080ff0000004184c */
[C---:B------:R-:W-:Y:S01]  /*10180*/  HMMA.16816.F32.BF16 R80, R136.reuse, R146, R80 ;  /* 0x000000928850723c */ /* 0x040fe20000041850 */
[----:B------:R-:W1:Y:S07]  /*10190*/  LDSM.16.MT88.4 R144, [R243+0x2800] ;  /* 0x00280000f390783b */ /* 0x000e6e0000004200 */
[-C--:B---3--:R-:W-:Y:S08]  /*101a0*/  HMMA.16816.F32.BF16 R84, R136, R148.reuse, R84 ;  /* 0x000000948854723c */ /* 0x088ff00000041854 */
        /* <DEDUP_REMOVED lines=25> */
[-C--:B---3--:R-:W-:Y:S01]  /*10340*/  HMMA.16816.F32.BF16 R4, R132, R148.reuse, R4 ;  /* 0x000000948404723c */ /* 0x088fe20000041804 */
[----:B------:R-:W1:Y:S04]  /*10350*/  LDSM.16.MT88.4 R144, [R244+0x1000] ;  /* 0x00100000f490783b */ /* 0x000e680000004200 */
[----:B------:R-:W-:Y:S02]  /*10360*/  F2FP.BF16.PACK_AB R137, R229, R230 ;  /* 0x000000e6e589723e */ /* 0x000fe400000010ff */
[----:B------:R-:W-:Y:S02]  /*10370*/  F2FP.BF16.PACK_AB R139, R227, R228 ;  /* 0x000000e4e38b723e */ /* 0x000fe400000010ff */
[----:B------:R-:W-:Y:S05]  /*10380*/  LDSM.16.MT88.4 R156, [R245+0x3000] ;  /* 0x00300000f59c783b */ /* 0x000fea0000004200 */
        /* <DEDUP_REMOVED lines=45> */
[----:B--2---:R-:W-:Y:S02]  /*10660*/  FADD.FTZ R136, R160, R165 ;  /* 0x000000a5a0887221 */ /* 0x004fe40000010000 */
[-C--:B---3--:R-:W-:Y:S05]  /*10670*/  HMMA.16816.F32.BF16 R160, R200, R156.reuse, R4 ;  /* 0x0000009cc8a0723c */ /* 0x088fea0000041804 */
        /* <DEDUP_REMOVED lines=66> */
[C---:B------:R-:W-:Y:S08]  /*10aa0*/  HMMA.16816.F32.BF16 R96, R200.reuse, R6, R96 ;  /* 0x00000006c860723c */ /* 0x040ff00000041860 */
[-C--:B---3--:R-:W-:Y:S08]  /*10ab0*/  HMMA.16816.F32.BF16 R100, R200, R8.reuse, R100 ;  /* 0x00000008c864723c */ /* 0x088ff00000041864 */
        /* <DEDUP_REMOVED lines=11> */
[C---:B--2---:R-:W-:Y:S01]  /*10b70*/  ISETP.GT.AND P0, PT, R4.reuse, R5, PT ;  /* 0x000000050400720c */ /* 0x044fe20003f04270 */
[----:B------:R-:W-:Y:S01]  /*10b80*/  FADD.FTZ R5, R213, R220 ;  /* 0x000000dcd5057221 */ /* 0x000fe20000010000 */
[----:B------:R-:W-:Y:S04]  /*10b90*/  IADD3 R4, R4, -0x1, RZ ;  /* 0xffffffff04047810 */ /* 0x000fe80007ffe0ff */
[----:B------:R1:W-:Y:S04]  /*10ba0*/  STL [R1+0xe4], R5 ;  /* 0x0000e40501007387 */ /* 0x0003e80000100800 */
[----:B------:R1:W-:Y:S03]  /*10bb0*/  STL [R1+0xe8], R4 ;  /* 0x0000e80401007387 */ /* 0x0003e60000100800 */
[----:B-1----:R-:W-:-:S05]  /*10bc0*/  @P0 BRA `(.L_x_1255) ;  /* 0xffffb8b000000947 */ /* 0x002fca000383ffff */
.L_x_1248:
[----:B------:R-:W-:Y:S05]  /*10bd0*/  BRA.DIV ~URZ, `(.L_x_1256) ;  /* 0x000067a27f007947 */ /* 0x000fea000b800000 */
[----:B------:R-:W2:Y:S04]  /*10be0*/  LDL R4, [R1+0xe0] ;  /* 0x0000e00001047983 */ /* 0x000ea80000100800 */
[----:B--2---:R1:W2:Y:S02]  /*10bf0*/  SHFL.BFLY PT, R10, R4, 0x2, 0x1f ;  /* 0x0c401f00040a7f89 */ /* 0x0042a400000e0000 */
.L_x_1300:
[----:B-1----:R-:W3:Y:S02]  /*10c00*/  LDL.LU R4, [R1+0xe0] ;  /* 0x0000e00001047983 */ /* 0x002ee40000300800 */
[----:B--23--:R-:W-:Y:S01]  /*10c10*/  FADD.FTZ R10, R10, R4 ;  /* 0x000000040a0a7221 */ /* 0x00cfe20000010000 */
[----:B------:R-:W-:Y:S05]  /*10c20*/  BRA.DIV ~URZ, `(.L_x_1257) ;  /* 0x000067b27f007947 */ /* 0x000fea000b800000 */
[----:B------:R-:W2:Y:S04]  /*10c30*/  LDL.LU R6, [R1+0xe4] ;  /* 0x0000e40001067983 */ /* 0x000ea80000300800 */
[----:B------:R-:W1:Y:S04]  /*10c40*/  SHFL.BFLY PT, R5, R203, 0x2, 0x1f ;  /* 0x0c401f00cb057f89 */ /* 0x000e6800000e0000 */
[----:B------:R-:W3:Y:S01]  /*10c50*/  SHFL.BFLY PT, R4, R202, 0x2, 0x1f ;  /* 0x0c401f00ca047f89 */ /* 0x000ee200000e0000 */
[----:B-1----:R-:W-:-:S02]  /*10c60*/  FADD.FTZ R203, R5, R203 ;  /* 0x000000cb05cb7221 */ /* 0x002fc40000010000 */
[----:B---3--:R-:W-:-:S03]  /*10c70*/  FADD.FTZ R202, R4, R202 ;  /* 0x000000ca04ca7221 */ /* 0x008fc60000010000 */
[----:B------:R-:W1:Y:S04]  /*10c80*/  SHFL.BFLY PT, R8, R203, 0x1, 0x1f ;  /* 0x0c201f00cb087f89 */ /* 0x000e6800000e0000 */
[----:B------:R-:W-:Y:S01]  /*10c90*/  SHFL.BFLY PT, R4, R202, 0x1, 0x1f ;  /* 0x0c201f00ca047f89 */ /* 0x000fe200000e0000 */
[----:B-1----:R-:W-:-:S03]  /*10ca0*/  FADD.FTZ R8, R203, R8 ;  /* 0x00000008cb087221 */ /* 0x002fc60000010000 */
[----:B--2---:R-:W1:Y:S02]  /*10cb0*/  SHFL.BFLY PT, R9, R6, 0x2, 0x1f ;  /* 0x0c401f0006097f89 */ /* 0x004e6400000e0000 */
[----:B-1----:R-:W-:Y:S02]  /*10cc0*/  FADD.FTZ R9, R9, R6 ;  /* 0x0000000609097221 */ /* 0x002fe40000010000 */
[----:B------:R-:W1:Y:S04]  /*10cd0*/  SHFL.BFLY PT, R6, R10, 0x1, 0x1f ;  /* 0x0c201f000a067f89 */ /* 0x000e6800000e0000 */
[----:B------:R-:W2:Y:S01]  /*10ce0*/  SHFL.BFLY PT, R5, R9, 0x1, 0x1f ;  /* 0x0c201f0009057f89 */ /* 0x000ea200000e0000 */
[----:B-1----:R-:W-:Y:S02]  /*10cf0*/  FADD.FTZ R10, R10, R6 ;  /* 0x000000060a0a7221 */ /* 0x002fe40000010000 */
[----:B--2---:R-:W-:-:S05]  /*10d00*/  FADD.FTZ R9, R9, R5 ;  /* 0x0000000509097221 */ /* 0x004fca0000010000 */
.L_x_1301:
[----:B------:R-:W-:Y:S01]  /*10d10*/  FSETP.NE.FTZ.AND P2, PT, R9, RZ, PT ;  /* 0x000000ff0900720b */ /* 0x000fe20003f55000 */
[----:B------:R-:W-:Y:S01]  /*10d20*/  FADD.FTZ R4, R4, R202 ;  /* 0x000000ca04047221 */ /* 0x000fe20000010000 */
[----:B------:R-:W-:-:S02]  /*10d30*/  FSETP.NE.FTZ.AND P3, PT, R10, RZ, PT ;  /* 0x000000ff0a00720b */ /* 0x000fc40003f75000 */
[----:B------:R-:W-:Y:S02]  /*10d40*/  MOV R5, RZ ;  /* 0x000000ff00057202 */ /* 0x000fe40000000f00 */
[----:B------:R-:W-:Y:S02]  /*10d50*/  MOV R6, RZ ;  /* 0x000000ff00067202 */ /* 0x000fe40000000f00 */
[----:B------:R-:W-:Y:S02]  /*10d60*/  FSETP.NE.FTZ.AND P1, PT, R8, RZ, PT ;  /* 0x000000ff0800720b */ /* 0x000fe40003f35000 */
[----:B------:R-:W-:Y:S02]  /*10d70*/  FSETP.NE.FTZ.AND P0, PT, R4, RZ, PT ;  /* 0x000000ff0400720b */ /* 0x000fe40003f15000 */
[----:B------:R-:W-:Y:S01]  /*10d80*/  MOV R12, 0xff800000 ;  /* 0xff800000000c7802 */ /* 0x000fe20000000f00 */
[----:B------:R-:W1:Y:S01]  /*10d90*/  @P2 MUFU.RCP R5, R9 ;  /* 0x0000000900052308 */ /* 0x000e620000001000 */
[----:B------:R-:W-:-:S02]  /*10da0*/  @P2 MOV R13, 0x3f317218 ;  /* 0x3f317218000d2802 */ /* 0x000fc40000000f00 */
[----:B------:R-:W-:Y:S02]  /*10db0*/  @P3 MOV R14, 0x3f317218 ;  /* 0x3f317218000e3802 */ /* 0x000fe40000000f00 */
[----:B------:R-:W-:Y:S01]  /*10dc0*/  MOV R11, 0xff800000 ;  /* 0xff800000000b7802 */ /* 0x000fe20000000f00 */
[----:B------:R-:W-:Y:S02]  /*10dd0*/  @P2 FMUL.FTZ R13, R13, c[0x0][0x2d0] ;  /* 0x0000b4000d0d2a20 */ /* 0x000fe40000410000 */
[----:B------:R-:W2:Y:S01]  /*10de0*/  @P3 MUFU.RCP R6, R10 ;  /* 0x0000000a00063308 */ /* 0x000ea20000001000 */
[----:B------:R-:W-:Y:S02]  /*10df0*/  @P3 FMUL.FTZ R14, R14, c[0x0][0x2d0] ;  /* 0x0000b4000e0e3a20 */ /* 0x000fe40000410000 */
[----:B-1----:R-:W-:-:S05]  /*10e00*/  FMUL.FTZ R162, R5, R162 ;  /* 0x000000a205a27220 */ /* 0x002fca0000410000 */
[----:B------:R1:W3:Y:S01]  /*10e10*/  @P3 MUFU.LG2 R7, R10 ;  /* 0x0000000a00073308 */ /* 0x0002e20000000c00 */
[C---:B------:R-:W-:Y:S02]  /*10e20*/  FMUL.FTZ R163, R5.reuse, R163 ;  /* 0x000000a305a37220 */ /* 0x040fe40000410000 */
[C---:B------:R-:W-:Y:S02]  /*10e30*/  FMUL.FTZ R158, R5.reuse, R158 ;  /* 0x0000009e059e7220 */ /* 0x040fe40000410000 */
[C---:B------:R-:W-:Y:S02]  /*10e40*/  FMUL.FTZ R159, R5.reuse, R159 ;  /* 0x0000009f059f7220 */ /* 0x040fe40000410000 */
[C---:B------:R-:W-:Y:S01]  /*10e50*/  FMUL.FTZ R154, R5.reuse, R154 ;  /* 0x0000009a059a7220 */ /* 0x040fe20000410000 */
[----:B------:R-:W4:Y:S01]  /*10e60*/  @P2 MUFU.LG2 R9, R9 ;  /* 0x0000000900092308 */ /* 0x000f220000000c00 */
[C---:B------:R-:W-:Y:S02]  /*10e70*/  FMUL.FTZ R155, R5.reuse, R155 ;  /* 0x0000009b059b7220 */ /* 0x040fe40000410000 */
[----:B------:R-:W-:-:S02]  /*10e80*/  FMUL.FTZ R150, R5, R150 ;  /* 0x0000009605967220 */ /* 0x000fc40000410000 */
[C---:B------:R-:W-:Y:S02]  /*10e90*/  FMUL.FTZ R151, R5.reuse, R151 ;  /* 0x0000009705977220 */ /* 0x040fe40000410000 */
[C---:B------:R-:W-:Y:S01]  /*10ea0*/  FMUL.FTZ R146, R5.reuse, R146 ;  /* 0x0000009205927220 */ /* 0x040fe20000410000 */
[----:B-1----:R-:W-:Y:S01]  /*10eb0*/  MOV R10, 0xff800000 ;  /* 0xff800000000a7802 */ /* 0x002fe20000000f00 */
        /* <DEDUP_REMOVED lines=56> */
[----:B------:R-:W-:Y:S01]  /*11240*/  MOV R6, RZ ;  /* 0x000000ff00067202 */ /* 0x000fe20000000f00 */
[----:B------:R-:W-:Y:S01]  /*11250*/  @P1 FMUL.FTZ R15, R5, c[0x0][0x2d0] ;  /* 0x0000b400050f1a20 */ /* 0x000fe20000410000 */
[----:B------:R-:W-:Y:S01]  /*11260*/  MOV R5, RZ ;  /* 0x000000ff00057202 */ /* 0x000fe20000000f00 */
[----:B---3--:R-:W-:Y:S02]  /*11270*/  @P3 FMUL.FTZ R7, R7, 0.69314718246459960938 ;  /* 0x3f31721807073820 */ /* 0x008fe40000410000 */
[----:B----4-:R-:W-:Y:S01]  /*11280*/  @P2 FMUL.FTZ R9, R9, 0.69314718246459960938 ;  /* 0x3f31721809092820 */ /* 0x010fe20000410000 */
[----:B------:R-:W1:Y:S01]  /*11290*/  @P1 MUFU.RCP R6, R8 ;  /* 0x0000000800061308 */ /* 0x000e620000001000 */
[----:B------:R-:W-:Y:S01]  /*112a0*/  @P3 FFMA.FTZ R10, R14, R3, R7 ;  /* 0x000000030e0a3223 */ /* 0x000fe20000010007 */
[----:B------:R-:W-:Y:S01]  /*112b0*/  @P0 MOV R3, 0x3f317218 ;  /* 0x3f31721800030802 */ /* 0x000fe20000000f00 */
[----:B------:R-:W-:Y:S01]  /*112c0*/  @P2 FFMA.FTZ R11, R13, R2, R9 ;  /* 0x000000020d0b2223 */ /* 0x000fe20000010009 */
[----:B------:R-:W-:-:S03]  /*112d0*/  MOV R2, 0x1 ;  /* 0x0000000100027802 */ /* 0x000fc60000000f00 */
[----:B------:R-:W-:Y:S01]  /*112e0*/  @P0 FMUL.FTZ R3, R3, c[0x0][0x2d0] ;  /* 0x0000b40003030a20 */ /* 0x000fe20000410000 */
[----:B------:R-:W2:Y:S08]  /*112f0*/  @P1 MUFU.LG2 R8, R8 ;  /* 0x0000000800081308 */ /* 0x000eb00000000c00 */
[----:B------:R-:W-:Y:S01]  /*11300*/  @P0 MUFU.RCP R5, R4 ;  /* 0x0000000400050308 */ /* 0x000fe20000001000 */
[----:B-1----:R-:W-:-:S02]  /*11310*/  FMUL.FTZ R164, R6, R164 ;  /* 0x000000a406a47220 */ /* 0x002fc40000410000 */
[C---:B------:R-:W-:Y:S02]  /*11320*/  FMUL.FTZ R165, R6.reuse, R165 ;  /* 0x000000a506a57220 */ /* 0x040fe40000410000 */
[C---:B------:R-:W-:Y:S02]  /*11330*/  FMUL.FTZ R168, R6.reuse, R168 ;  /* 0x000000a806a87220 */ /* 0x040fe40000410000 */
[----:B------:R-:W-:Y:S01]  /*11340*/  FMUL.FTZ R169, R6, R169 ;  /* 0x000000a906a97220 */ /* 0x000fe20000410000 */
[----:B------:R-:W1:Y:S01]  /*11350*/  @P0 MUFU.LG2 R4, R4 ;  /* 0x0000000400040308 */ /* 0x000e620000000c00 */
[----:B--2---:R-:W-:Y:S02]  /*11360*/  @P1 FMUL.FTZ R8, R8, 0.69314718246459960938 ;  /* 0x3f31721808081820 */ /* 0x004fe40000410000 */
[C---:B------:R-:W-:Y:S02]  /*11370*/  FMUL.FTZ R172, R6.reuse, R172 ;  /* 0x000000ac06ac7220 */ /* 0x040fe40000410000 */
[----:B------:R-:W-:Y:S01]  /*11380*/  @P1 FFMA.FTZ R12, R15, R0, R8 ;  /* 0x000000000f0c1223 */ /* 0x000fe20000010008 */
[----:B------:R-:W-:Y:S01]  /*11390*/  MOV R0, 0xff800000 ;  /* 0xff80000000007802 */ /* 0x000fe20000000f00 */
[----:B------:R-:W-:-:S02]  /*113a0*/  FMUL.FTZ R173, R6, R173 ;  /* 0x000000ad06ad7220 */ /* 0x000fc40000410000 */
[C---:B------:R-:W-:Y:S02]  /*113b0*/  FMUL.FTZ R176, R6.reuse, R176 ;  /* 0x000000b006b07220 */ /* 0x040fe40000410000 */
[C---:B------:R-:W-:Y:S02]  /*113c0*/  FMUL.FTZ R177, R6.reuse, R177 ;  /* 0x000000b106b17220 */ /* 0x040fe40000410000 */
[C---:B------:R-:W-:Y:S02]  /*113d0*/  FMUL.FTZ R180, R6.reuse, R180 ;  /* 0x000000b406b47220 */ /* 0x040fe40000410000 */
[----:B------:R-:W-:Y:S02]  /*113e0*/  FMUL.FTZ R181, R6, R181 ;  /* 0x000000b506b57220 */ /* 0x000fe40000410000 */
[----:B-1----:R-:W-:Y:S02]  /*113f0*/  @P0 FMUL.FTZ R4, R4, 0.69314718246459960938 ;  /* 0x3f31721804040820 */ /* 0x002fe40000410000 */
        /* <DEDUP_REMOVED lines=53> */
[----:B------:R-:W-:Y:S02]  /*11750*/  FMUL.FTZ R127, R5, R127 ;  /* 0x0000007f057f7220 */ /* 0x000fe40000410000 */
[----:B------:R-:W-:-:S02]  /*11760*/  @P0 FFMA.FTZ R0, R3, R196, R4 ;  /* 0x000000c403000223 */ /* 0x000fc40000010004 */
.L_x_1203:
[----:B-1----:R1:W5:Y:S01]  /*11770*/  LDL R9, [R1+0x1c] ;  /* 0x00001c0001097983 */ /* 0x0023620000100800 */
[----:B------:R-:W-:Y:S03]  /*11780*/  BSSY B0, `(.L_x_1258) ;  /* 0x0000012000007945 */ /* 0x000fe60003800000 */
[----:B------:R-:W2:Y:S02]  /*11790*/  S2R R8, SR_TID.X ;  /* 0x0000000000087919 */ /* 0x000ea40000002100 */
[----:B--2---:R-:W-:-:S13]  /*117a0*/  LOP3.LUT P0, RZ, R8, 0x7f, RZ, 0xc0, !PT ;  /* 0x0000007f08ff7812 */ /* 0x004fda000780c0ff */
[----:B------:R-:W-:Y:S05]  /*117b0*/  @P0 BRA `(.L_x_1259) ;  /* 0x000000e000000947 */ /* 0x000fea0003800000 */
[----:B-1----:R-:W1:Y:S01]  /*117c0*/  S2R R3, SR_LANEID ;  /* 0x0000000000037919 */ /* 0x002e620000000000 */
[----:B------:R-:W-:Y:S01]  /*117d0*/  VOTEU.ANY UR4, UPT, PT ;  /* 0x0000000000047886 */ /* 0x000fe200038e0100 */
[----:B------:R-:W-:Y:S01]  /*117e0*/  IMAD.MOV.U32 R6, RZ, RZ, c[0x0][0x580] ;  /* 0x00016000ff067624 */ /* 0x000fe200078e00ff */
[----:B------:R-:W1:Y:S01]  /*117f0*/  FLO.U32 R5, UR4 ;  /* 0x0000000400057d00 */ /* 0x000e6200080e0000 */
[----:B------:R-:W-:-:S07]  /*11800*/  IMAD.MOV.U32 R7, RZ, RZ, c[0x0][0x584] ;  /* 0x00016100ff077624 */ /* 0x000fce00078e00ff */
[----:B------:R-:W2:Y:S01]  /*11810*/  POPC R4, UR4 ;  /* 0x0000000400047d09 */ /* 0x000ea20008000000 */
[----:B-1----:R-:W-:-:S13]  /*11820*/  ISETP.EQ.U32.AND P0, PT, R5, R3, PT ;  /* 0x000000030500720c */ /* 0x002fda0003f02070 */
[----:B--2---:R-:W2:Y:S04]  /*11830*/  @P0 ATOMG.E.ADD.STRONG.GPU PT, R4, [R6.64], R4 ;  /* 0x00000004060409a8 */ /* 0x004ea800081ee1c8 */
[----:B------:R-:W1:Y:S02]  /*11840*/  S2R R3, SR_LTMASK ;  /* 0x0000000000037919 */ /* 0x000e640000003900 */
[----:B-1----:R-:W-:-:S06]  /*11850*/  LOP3.LUT R3, R3, UR4, RZ, 0xc0, !PT ;  /* 0x0000000403037c12 */ /* 0x002fcc000f8ec0ff */
[----:B------:R-:W1:Y:S01]  /*11860*/  POPC R3, R3 ;  /* 0x0000000300037309 */ /* 0x000e620000000000 */
[----:B--2---:R-:W1:Y:S02]  /*11870*/  SHFL.IDX PT, R4, R4, R5, 0x1f ;  /* 0x00001f0504047589 */ /* 0x004e6400000e0000 */
[----:B-1---5:R-:W-:-:S05]  /*11880*/  IADD3 R9, R4, c[0x0][0xc], R3 ;  /* 0x0000030004097a10 */ /* 0x022fca0007ffe003 */
[----:B------:R1:W-:Y:S02]  /*11890*/  STL [R1+0x1c], R9 ;  /* 0x00001c0901007387 */ /* 0x0003e40000100800 */
.L_x_1259:
[----:B-1----:R-:W-:Y:S05]  /*118a0*/  BSYNC B0 ;  /* 0x0000000000007941 */ /* 0x002fea0003800000 */
.L_x_1258:
[----:B------:R-:W-:Y:S01]  /*118b0*/  PRMT R2, R2, 0x9910, RZ ;  /* 0x0000991002027816 */ /* 0x000fe200000000ff */
[----:B------:R-:W-:Y:S03]  /*118c0*/  BSSY B1, `(.L_x_1260) ;  /* 0x00001d7000017945 */ /* 0x000fe60003800000 */
[----:B------:R-:W-:Y:S01]  /*118d0*/  ISETP.NE.AND P0, PT, R2, RZ, PT ;  /* 0x000000ff0200720c */ /* 0x000fe20003f05270 */
[----:B-----5:R-:W-:-:S12]  /*118e0*/  IMAD.MOV.U32 R2, RZ, RZ, R9 ;  /* 0x000000ffff027224 */ /* 0x020fd800078e0009 */
[----:B------:R-:W-:Y:S05]  /*118f0*/  @!P0 BRA `(.L_x_1261) ;  /* 0x00001a7000008947 */ /* 0x000fea0003800000 */
[----:B------:R-:W-:Y:S01]  /*11900*/  WARPSYNC 0xffffffff ;  /* 0xffffffff00007948 */ /* 0x000fe20003800000 */
[----:B------:R-:W-:Y:S06]  /*11910*/  BAR.SYNC.DEFER_BLOCKING 0x1, 0x80 ;  /* 0x0042000000007b1d */ /* 0x000fec0000010000 */
[----:B------:R-:W-:Y:S05]  /*11920*/  BRA.CONV ~URZ, `(.L_x_1262) ;  /* 0x000000837f007947 */ /* 0x000fea000b800000 */
[----:B------:R-:W-:Y:S01]  /*11930*/  SHF.R.S32.HI R3, RZ, 0x1f, R8 ;  /* 0x0000001fff037819 */ /* 0x000fe20000011408 */
[----:B------:R-:W-:Y:S01]  /*11940*/  IMAD.MOV.U32 R6, RZ, RZ, RZ ;  /* 0x000000ffff067224 */ /* 0x000fe200078e00ff */
[----:B------:R-:W-:Y:S01]  /*11950*/  MOV R4, 0x119b0 ;  /* 0x000119b000047802 */ /* 0x000fe20000000f00 */
[----:B------:R-:W-:Y:S01]  /*11960*/  IMAD.MOV.U32 R5, RZ, RZ, 0x1f ;  /* 0x0000001fff057424 */ /* 0x000fe200078e00ff */
[----:B------:R-:W-:-:S04]  /*11970*/  LEA.HI R3, R3, R8, RZ, 0x7 ;  /* 0x0000000803037211 */ /* 0x000fc800078f38ff */
[----:B------:R-:W-:-:S05]  /*11980*/  SHF.R.S32.HI R3, RZ, 0x7, R3 ;  /* 0x00000007ff037819 */ /* 0x000fca0000011403 */
[----:B------:R-:W-:Y:S02]  /*11990*/  IMAD.MOV.U32 R7, RZ, RZ, R3 ;  /* 0x000000ffff077224 */ /* 0x000fe400078e0003 */
[----:B------:R-:W-:Y:S05]  /*119a0*/  CALL.REL.NOINC `($__internal_19_$__cuda_sm70_shflsync_idx_p) ;  /* 0x00005d4000007944 */ /* 0x000fea0003c00000 */
.L_x_1262:
[----:B------:R-:W2:Y:S04]  /*119b0*/  LDL.LU R6, [R1+0xb0] ;  /* 0x0000b00001067983 */ /* 0x000ea80000300800 */
[----:B------:R-:W3:Y:S04]  /*119c0*/  LDL R8, [R1+0x10] ;  /* 0x0000100001087983 */ /* 0x000ee80000100800 */
[----:B------:R-:W4:Y:S04]  /*119d0*/  LDL.LU R13, [R1+0xc4] ;  /* 0x0000c400010d7983 */ /* 0x000f280000300800 */
[----:B------:R-:W3:Y:S04]  /*119e0*/  LDL.LU R18, [R1+0xc0] ;  /* 0x0000c00001127983 */ /* 0x000ee80000300800 */
[----:B------:R-:W3:Y:S01]  /*119f0*/  LDL.LU R21, [R1+0xac] ;  /* 0x0000ac0001157983 */ /* 0x000ee20000300800 */
[----:B------:R-:W-:-:S03]  /*11a00*/  MOV R3, 0x1 ;  /* 0x0000000100037802 */ /* 0x000fc60000000f00 */
[----:B------:R-:W3:Y:S01]  /*11a10*/  LDL R20, [R1+0x14] ;  /* 0x0000140001147983 */ /* 0x000ee20000100800 */
[----:B------:R-:W-:-:S03]  /*11a20*/  ISETP.NE.AND P0, PT, R3, c[0x0][0x4e8], PT ;  /* 0x00013a0003007a0c */ /* 0x000fc60003f05270 */
[----:B------:R-:W1:Y:S04]  /*11a30*/  S2R R25, SR_TID.X ;  /* 0x0000000000197919 */ /* 0x000e680000002100 */
[----:B------:R2:W5:Y:S04]  /*11a40*/  LDL R55, [R1+0x54] ;  /* 0x0000540001377983 */ /* 0x0005680000100800 */
[----:B------:R2:W5:Y:S04]  /*11a50*/  LDL R54, [R1+0xc] ;  /* 0x00000c0001367983 */ /* 0x0005680000100800 */
[----:B------:R2:W5:Y:S04]  /*11a60*/  LDL R53, [R1+0x50] ;  /* 0x0000500001357983 */ /* 0x0005680000100800 */
[----:B------:R2:W5:Y:S04]  /*11a70*/  LDL R52, [R1+0x90] ;  /* 0x0000900001347983 */ /* 0x0005680000100800 */
[----:B------:R2:W5:Y:S01]  /*11a80*/  LDL R51, [R1+0x4c] ;  /* 0x00004c0001337983 */ /* 0x0005620000100800 */
[----:B-1----:R-:W-:-:S03]  /*11a90*/  SHF.R.S32.HI R24, RZ, 0x1f, R25 ;  /* 0x0000001fff187819 */ /* 0x002fc60000011419 */
[----:B------:R1:W5:Y:S01]  /*11aa0*/  LDL R50, [R1+0x8c] ;  /* 0x00008c0001327983 */ /* 0x0003620000100800 */
[----:B------:R-:W-:-:S03]  /*11ab0*/  LEA.HI R24, R24, R25, RZ, 0x5 ;  /* 0x0000001918187211 */ /* 0x000fc600078f28ff */
[----:B------:R1:W5:Y:S01]  /*11ac0*/  LDL R49, [R1+0x48] ;  /* 0x0000480001317983 */ /* 0x0003620000100800 */
[----:B------:R-:W-:-:S03]  /*11ad0*/  LOP3.LUT R24, R24, 0xffffffe0, RZ, 0xc0, !PT ;  /* 0xffffffe018187812 */ /* 0x000fc600078ec0ff */
[----:B------:R1:W5:Y:S01]  /*11ae0*/  LDL R48, [R1+0x88] ;  /* 0x0000880001307983 */ /* 0x0003620000100800 */
[----:B------:R-:W-:-:S03]  /*11af0*/  IADD3 R24, -R24, R25, RZ ;  /* 0x0000001918187210 */ /* 0x000fc60007ffe1ff */
[----:B------:R1:W5:Y:S01]  /*11b00*/  LDL R47, [R1+0x44] ;  /* 0x00004400012f7983 */ /* 0x0003620000100800 */
[----:B------:R-:W-:-:S03]  /*11b10*/  LOP3.LUT P1, RZ, R24, 0x3, RZ, 0xc0, !PT ;  /* 0x0000000318ff7812 */ /* 0x000fc6000782c0ff */
        /* <DEDUP_REMOVED lines=23> */
[----:B------:R-:W-:-:S02]  /*11c90*/  ULDC UR5, c[0x0][0x4e8] ;  /* 0x00013a0000057ab9 */ /* 0x000fc40000000800 */
[----:B------:R-:W-:Y:S02]  /*11ca0*/  ULDC UR4, c[0x0][0x388] ;  /* 0x0000e20000047ab9 */ /* 0x000fe40000000800 */
[----:B------:R-:W-:Y:S01]  /*11cb0*/  UIMAD UR4, UR5, UR4, URZ ;  /* 0x00000004050472a4 */ /* 0x000fe2000f8e023f */
[----:B------:R-:W-:Y:S01]  /*11cc0*/  BSSY B0, `(.L_x_1263) ;  /* 0x000009b000007945 */ /* 0x000fe20003800000 */
[----:B--2---:R-:W-:Y:S01]  /*11cd0*/  SHF.R.S32.HI R16, RZ, 0x1f, R6 ;  /* 0x0000001fff107819 */ /* 0x004fe20000011406 */
[----:B------:R-:W-:-:S04]  /*11ce0*/  IMAD.WIDE.U32 R4, R6, c[0x0][0x4d0], RZ ;  /* 0x0001340006047a25 */ /* 0x000fc800078e00ff */
[C---:B------:R-:W-:Y:S02]  /*11cf0*/  IMAD R14, R16.reuse, c[0x0][0x4d0], RZ ;  /* 0x00013400100e7a24 */ /* 0x040fe400078e02ff */
[----:B------:R-:W-:Y:S02]  /*11d00*/  IMAD R16, R16, c[0x0][0x438], RZ ;  /* 0x00010e0010107a24 */ /* 0x000fe400078e02ff */
[C---:B------:R-:W-:Y:S02]  /*11d10*/  IMAD R14, R6.reuse, c[0x0][0x4d4], R14 ;  /* 0x00013500060e7a24 */ /* 0x040fe400078e020e */
[C---:B------:R-:W-:Y:S02]  /*11d20*/  IMAD R16, R6.reuse, c[0x0][0x43c], R16 ;  /* 0x00010f0006107a24 */ /* 0x040fe400078e0210 */
[----:B------:R-:W-:Y:S01]  /*11d30*/  IMAD.WIDE.U32 R6, R6, c[0x0][0x438], RZ ;  /* 0x00010e0006067a25 */ /* 0x000fe200078e00ff */
[----:B------:R-:W-:Y:S02]  /*11d40*/  IADD3 R15, R5, R14, RZ ;  /* 0x0000000e050f7210 */ /* 0x000fe40007ffe0ff */
[----:B----4-:R-:W-:Y:S01]  /*11d50*/  SHF.R.S32.HI R5, RZ, 0x1f, R13 ;  /* 0x0000001fff057819 */ /* 0x010fe2000001140d */
[----:B------:R-:W-:Y:S01]  /*11d60*/  IMAD.IADD R17, R7, 0x1, R16 ;  /* 0x0000000107117824 */ /* 0x000fe200078e0210 */
[----:B------:R-:W-:Y:S01]  /*11d70*/  MOV R14, R4 ;  /* 0x00000004000e7202 */ /* 0x000fe20000000f00 */
[----:B---3--:R-:W-:Y:S01]  /*11d80*/  IMAD.IADD R4, R8, 0x1, R21 ;  /* 0x0000000108047824 */ /* 0x008fe200078e0215 */
[----:B------:R-:W-:Y:S01]  /*11d90*/  MOV R16, R6 ;  /* 0x0000000600107202 */ /* 0x000fe20000000f00 */
[----:B------:R-:W-:-:S02]  /*11da0*/  IMAD R6, R5, c[0x0][0x4d8], RZ ;  /* 0x0001360005067a24 */ /* 0x000fc400078e02ff */
[----:B------:R-:W-:Y:S01]  /*11db0*/  IMAD R5, R5, c[0x0][0x440], RZ ;  /* 0x0001100005057a24 */ /* 0x000fe200078e02ff */
[----:B------:R-:W-:Y:S01]  /*11dc0*/  MOV R7, R4 ;  /* 0x0000000400077202 */ /* 0x000fe20000000f00 */
[----:B------:R-:W-:-:S04]  /*11dd0*/  @P0 IMAD.HI.U32 R8, R4, c[0x0][0x4ec], RZ ;  /* 0x00013b0004080a27 */ /* 0x000fc800078e00ff */
[----:B------:R-:W-:Y:S01]  /*11de0*/  IMAD.MOV.U32 R9, RZ, RZ, R4 ;  /* 0x000000ffff097224 */ /* 0x000fe200078e0004 */
[----:B------:R-:W-:Y:S01]  /*11df0*/  @P0 SHF.R.U32.HI R9, RZ, c[0x0][0x4f0], R8 ;  /* 0x00013c00ff090a19 */ /* 0x000fe20000011608 */
[C---:B------:R-:W-:Y:S02]  /*11e00*/  IMAD R5, R13.reuse, c[0x0][0x444], R5 ;  /* 0x000111000d057a24 */ /* 0x040fe400078e0205 */
[----:B------:R-:W-:-:S04]  /*11e10*/  IMAD.WIDE.U32 R16, R13, c[0x0][0x440], R16 ;  /* 0x000110000d107a25 */ /* 0x000fc800078e0010 */
[----:B------:R-:W-:Y:S02]  /*11e20*/  IMAD R6, R13, c[0x0][0x4dc], R6 ;  /* 0x000137000d067a24 */ /* 0x000fe400078e0206 */
[----:B------:R-:W-:Y:S01]  /*11e30*/  @P0 IMAD.HI.U32 R3, R4, c[0x0][0x4ec], RZ ;  /* 0x00013b0004030a27 */ /* 0x000fe200078e00ff */
[----:B------:R-:W-:-:S03]  /*11e40*/  IADD3 R17, R17, R5, RZ ;  /* 0x0000000511117210 */ /* 0x000fc60007ffe0ff */
[----:B------:R-:W-:Y:S01]  /*11e50*/  IMAD.WIDE.U32 R14, R13, c[0x0][0x4d8], R14 ;  /* 0x000136000d0e7a25 */ /* 0x000fe200078e000e */
[----:B------:R-:W-:Y:S02]  /*11e60*/  SHF.R.S32.HI R13, RZ, 0x1f, R18 ;  /* 0x0000001fff0d7819 */ /* 0x000fe40000011412 */
[----:B------:R-:W-:Y:S01]  /*11e70*/  @P0 SHF.R.U32.HI R7, RZ, c[0x0][0x4f0], R3 ;  /* 0x00013c00ff070a19 */ /* 0x000fe20000011603 */
[----:B------:R-:W-:Y:S02]  /*11e80*/  IMAD.IADD R15, R15, 0x1, R6 ;  /* 0x000000010f0f7824 */ /* 0x000fe400078e0206 */
[----:B------:R-:W-:Y:S02]  /*11e90*/  IMAD.MOV R5, RZ, RZ, -R9 ;  /* 0x000000ffff057224 */ /* 0x000fe400078e0a09 */
[C---:B------:R-:W-:Y:S02]  /*11ea0*/  IMAD R3, R13.reuse, c[0x0][0x4e0], RZ ;  /* 0x000138000d037a24 */ /* 0x040fe400078e02ff */
[----:B------:R-:W-:-:S02]  /*11eb0*/  IMAD R13, R13, c[0x0][0x448], RZ ;  /* 0x000112000d0d7a24 */ /* 0x000fc400078e02ff */
[----:B------:R-:W-:Y:S02]  /*11ec0*/  IMAD R5, R5, c[0x0][0x4e8], R4 ;  /* 0x00013a0005057a24 */ /* 0x000fe400078e0204 */
[----:B------:R-:W-:Y:S01]  /*11ed0*/  IMAD.WIDE.U32 R14, R18, c[0x0][0x4e0], R14 ;  /* 0x00013800120e7a25 */ /* 0x000fe200078e000e */
[----:B------:R-:W-:-:S03]  /*11ee0*/  SHF.R.S32.HI R8, RZ, 0x1f, R9 ;  /* 0x0000001fff087819 */ /* 0x000fc60000011409 */
[C---:B------:R-:W-:Y:S02]  /*11ef0*/  IMAD R3, R18.reuse, c[0x0][0x4e4], R3 ;  /* 0x0001390012037a24 */ /* 0x040fe400078e0203 */
[C---:B------:R-:W-:Y:S01]  /*11f00*/  IMAD R13, R18.reuse, c[0x0][0x44c], R13 ;  /* 0x00011300120d7a24 */ /* 0x040fe200078e020d */
[----:B------:R-:W-:Y:S01]  /*11f10*/  IADD3 R14, P0, R9, R14, RZ ;  /* 0x0000000e090e7210 */ /* 0x000fe20007f1e0ff */
[----:B------:R-:W-:Y:S01]  /*11f20*/  IMAD.WIDE.U32 R18, R18, c[0x0][0x448], R16 ;  /* 0x0001120012127a25 */ /* 0x000fe200078e0010 */
[----:B------:R-:W-:Y:S02]  /*11f30*/  SHF.R.S32.HI R16, RZ, 0x1f, R5 ;  /* 0x0000001fff107819 */ /* 0x000fe40000011405 */
[----:B------:R-:W-:-:S03]  /*11f40*/  IADD3.X R15, R8, R15, R3, P0, !PT ;  /* 0x0000000f080f7210 */ /* 0x000fc600007fe403 */
[----:B------:R-:W-:Y:S01]  /*11f50*/  IMAD R16, R16, c[0x0][0x4c8], RZ ;  /* 0x0001320010107a24 */ /* 0x000fe200078e02ff */
[----:B------:R-:W-:Y:S01]  /*11f60*/  SHF.R.S32.HI R6, RZ, 0x1f, R7 ;  /* 0x0000001fff067819 */ /* 0x000fe20000011407 */
[----:B------:R-:W-:-:S04]  /*11f70*/  IMAD.WIDE.U32 R8, R5, c[0x0][0x4c8], R14 ;  /* 0x0001320005087a25 */ /* 0x000fc800078e000e */
[----:B------:R-:W-:Y:S01]  /*11f80*/  IMAD R16, R5, c[0x0][0x4cc], R16 ;  /* 0x0001330005107a24 */ /* 0x000fe200078e0210 */
[----:B------:R-:W-:Y:S01]  /*11f90*/  IADD3 R19, R19, R13, RZ ;  /* 0x0000000d13137210 */ /* 0x000fe20007ffe0ff */
[----:B------:R-:W-:Y:S01]  /*11fa0*/  IMAD.MOV R3, RZ, RZ, -R7 ;  /* 0x000000ffff037224 */ /* 0x000fe200078e0a07 */
[----:B------:R-:W-:Y:S01]  /*11fb0*/  LEA R14, P0, R8, c[0x0][0x4a8], 0x2 ;  /* 0x00012a00080e7a11 */ /* 0x000fe200078010ff */
[----:B------:R-:W-:Y:S02]  /*11fc0*/  IMAD.IADD R16, R9, 0x1, R16 ;  /* 0x0000000109107824 */ /* 0x000fe400078e0210 */
[----:B------:R-:W-:Y:S02]  /*11fd0*/  IMAD R6, R6, c[0x0][0x430], RZ ;  /* 0x00010c0006067a24 */ /* 0x000fe400078e02ff */
[----:B------:R-:W-:Y:S01]  /*11fe0*/  IMAD R4, R3, c[0x0][0x4e8], R4 ;  /* 0x00013a0003047a24 */ /* 0x000fe200078e0204 */
[----:B------:R-:W-:Y:S01]  /*11ff0*/  LEA.HI.X R3, R8, c[0x0][0x4ac], R16, 0x2, P0 ;  /* 0x00012b0008037a11 */ /* 0x000fe200000f1410 */
[----:B------:R-:W-:-:S02]  /*12000*/  IMAD R6, R7, c[0x0][0x434], R6 ;  /* 0x00010d0007067a24 */ /* 0x000fc400078e0206 */
[----:B------:R-:W-:-:S04]  /*12010*/  IMAD.WIDE.U32 R18, R7, c[0x0][0x430], R18 ;  /* 0x00010c0007127a25 */ /* 0x000fc800078e0012 */
[----:B------:R-:W-:Y:S01]  /*12020*/  IMAD.IADD R5, R20, 0x1, R21 ;  /* 0x0000000114057824 */ /* 0x000fe200078e0215 */
[----:B------:R-:W-:Y:S01]  /*12030*/  IADD3 R23, R19, R6, RZ ;  /* 0x0000000613177210 */ /* 0x000fe20007ffe0ff */
[----:B------:R-:W-:Y:S01]  /*12040*/  SHFL.IDX PT, R20, R14, RZ, 0x1c1f ;  /* 0x001c1fff0e147589 */ /* 0x000fe200000e0000 */
[----:B------:R-:W-:-:S03]  /*12050*/  MOV R22, R18 ;  /* 0x0000001200167202 */ /* 0x000fc60000000f00 */
[----:B------:R-:W2:Y:S04]  /*12060*/  SHFL.IDX PT, R21, R3, RZ, 0x1c1f ;  /* 0x001c1fff03157589 */ /* 0x000ea800000e0000 */
[----:B------:R-:W-:Y:S04]  /*12070*/  SHFL.IDX PT, R18, R14, 0x1, 0x1c1f ;  /* 0x003c1f000e127f89 */ /* 0x000fe800000e0000 */
[----:B------:R-:W3:Y:S01]  /*12080*/  SHFL.IDX PT, R19, R3, 0x1, 0x1c1f ;  /* 0x003c1f0003137f89 */ /* 0x000ee200000e0000 */
[C---:B------:R-:W-:Y:S02]  /*12090*/  IADD3 R8, R5.reuse, 0x8, RZ ;  /* 0x0000000805087810 */ /* 0x040fe40007ffe0ff */
[----:B------:R-:W-:Y:S01]  /*120a0*/  ISETP.GE.OR P4, PT, R5, UR4, P1 ;  /* 0x0000000405007c0c */ /* 0x000fe20008f86670 */
[----:B------:R-:W-:Y:S01]  /*120b0*/  SHFL.IDX PT, R16, R14, 0x2, 0x1c1f ;  /* 0x005c1f000e107f89 */ /* 0x000fe200000e0000 */
[----:B------:R-:W-:-:S03]  /*120c0*/  ISETP.GE.OR P3, PT, R8, UR4, P1 ;  /* 0x0000000408007c0c */ /* 0x000fc60008f66670 */
[----:B------:R-:W4:Y:S01]  /*120d0*/  SHFL.IDX PT, R17, R3, 0x2, 0x1c1f ;  /* 0x005c1f0003117f89 */ /* 0x000f2200000e0000 */
[----:B------:R-:W-:-:S03]  /*120e0*/  SHF.R.S32.HI R6, RZ, 0x1f, R4 ;  /* 0x0000001fff067819 */ /* 0x000fc60000011404 */
[----:B------:R-:W-:Y:S04]  /*120f0*/  SHFL.IDX PT, R14, R14, 0x3, 0x1c1f ;  /* 0x007c1f000e0e7f89 */ /* 0x000fe800000e0000 */
[----:B------:R1:W4:Y:S01]  /*12100*/  SHFL.IDX PT, R15, R3, 0x3, 0x1c1f ;  /* 0x007c1f00030f7f89 */ /* 0x00032200000e0000 */
[----:B------:R-:W-:Y:S01]  /*12110*/  IADD3 R7, R5, 0x40, RZ ;  /* 0x0000004005077810 */ /* 0x000fe20007ffe0ff */
[----:B------:R-:W-:Y:S02]  /*12120*/  IMAD.WIDE.U32 R22, R4, c[0x0][0x428], R22 ;  /* 0x00010a0004167a25 */ /* 0x000fe400078e0016 */
[----:B--2---:R2:W-:Y:S01]  /*12130*/  @!P4 ST.E [R20.64], R10 ;  /* 0x0000000a1400c985 */ /* 0x0045e2000c101908 */
[----:B------:R-:W-:-:S03]  /*12140*/  ISETP.GE.OR P2, PT, R7, UR4, P1 ;  /* 0x0000000407007c0c */ /* 0x000fc60008f46670 */
[----:B---3--:R2:W-:Y:S01]  /*12150*/  @!P3 ST.E [R18.64], R11 ;  /* 0x0000000b1200b985 */ /* 0x0085e2000c101908 */
[C---:B------:R-:W-:Y:S01]  /*12160*/  ISETP.GE.AND P3, PT, R5.reuse, UR4, PT ;  /* 0x0000000405007c0c */ /* 0x040fe2000bf66270 */
[----:B-1----:R-:W-:Y:S01]  /*12170*/  IMAD R3, R6, c[0x0][0x428], RZ ;  /* 0x00010a0006037a24 */ /* 0x002fe200078e02ff */
[----:B------:R-:W-:-:S03]  /*12180*/  IADD3 R6, R5, 0x48, RZ ;  /* 0x0000004805067810 */ /* 0x000fc60007ffe0ff */
[----:B------:R-:W-:Y:S01]  /*12190*/  IMAD R3, R4, c[0x0][0x42c], R3 ;  /* 0x00010b0004037a24 */ /* 0x000fe200078e0203 */
[----:B------:R-:W-:Y:S02]  /*121a0*/  ISETP.GE.OR P1, PT, R6, UR4, P1 ;  /* 0x0000000406007c0c */ /* 0x000fe40008f26670 */
[C---:B------:R-:W-:Y:S01]  /*121b0*/  LEA R4, P0, R22.reuse, c[0x0][0x400], 0x2 ;  /* 0x0001000016047a11 */ /* 0x040fe200078010ff */
[----:B------:R-:W-:Y:S01]  /*121c0*/  IMAD.IADD R3, R23, 0x1, R3 ;  /* 0x0000000117037824 */ /* 0x000fe200078e0203 */
[----:B----4-:R2:W-:Y:S04]  /*121d0*/  @!P2 ST.E [R16.64], R12 ;  /* 0x0000000c1000a985 */ /* 0x0105e8000c101908 */
[----:B------:R-:W-:Y:S01]  /*121e0*/  LEA.HI.X R3, R22, c[0x0][0x404], R3, 0x2, P0 ;  /* 0x0001010016037a11 */ /* 0x000fe200000f1403 */
[----:B------:R2:W1:Y:S01]  /*121f0*/  SHFL.IDX PT, R9, R4, RZ, 0x1c1f ;  /* 0x001c1fff04097589 */ /* 0x00046200000e0000 */
[----:B------:R-:W-:-:S02]  /*12200*/  ISETP.GE.AND P2, PT, R8, UR4, PT ;  /* 0x0000000408007c0c */ /* 0x000fc4000bf46270 */
[----:B------:R-:W-:Y:S01]  /*12210*/  ISETP.GE.AND P0, PT, R6, UR4, PT ;  /* 0x0000000406007c0c */ /* 0x000fe2000bf06270 */
[----:B------:R2:W-:Y:S01]  /*12220*/  @!P1 ST.E [R14.64], R0 ;  /* 0x000000000e009985 */ /* 0x0005e2000c101908 */
[----:B------:R-:W-:-:S03]  /*12230*/  ISETP.GE.AND P1, PT, R7, UR4, PT ;  /* 0x0000000407007c0c */ /* 0x000fc6000bf26270 */
[----:B------:R2:W3:Y:S01]  /*12240*/  SHFL.IDX PT, R10, R3, RZ, 0x1c1f ;  /* 0x001c1fff030a7589 */ /* 0x0004e200000e0000 */
[----:B------:R-:W-:Y:S05]  /*12250*/  @P3 BRA `(.L_x_1264) ;  /* 0x0000041000003947 */ /* 0x000fea0003800000 */
[----:B-----5:R-:W-:Y:S02]  /*12260*/  ISETP.GE.AND P5, PT, R54, c[0x0][0x3c8], PT ;  /* 0x0000f20036007a0c */ /* 0x020fe40003fa6270 */
[----:B------:R-:W-:Y:S02]  /*12270*/  ISETP.GE.AND P4, PT, R52, c[0x0][0x3c8], PT ;  /* 0x0000f20034007a0c */ /* 0x000fe40003f86270 */
[----:B------:R-:W-:-:S09]  /*12280*/  ISETP.GE.AND P6, PT, R28, c[0x0][0x3c8], PT ;  /* 0x0000f2001c007a0c */ /* 0x000fd20003fc6270 */
[----:B-1----:R-:W-:-:S04]  /*12290*/  @!P5 LEA R6, P3, R54, R9, 0x2 ;  /* 0x000000093606d211 */ /* 0x002fc800078610ff */
[----:B---3--:R-:W-:Y:S02]  /*122a0*/  @!P5 LEA.HI.X R7, R54, R10, R55, 0x2, P3 ;  /* 0x0000000a3607d211 */ /* 0x008fe400018f1437 */
[----:B------:R-:W-:-:S03]  /*122b0*/  ISETP.GE.AND P3, PT, R50, c[0x0][0x3c8], PT ;  /* 0x0000f20032007a0c */ /* 0x000fc60003f66270 */
[----:B------:R1:W-:Y:S02]  /*122c0*/  @!P5 ST.E.64 [R6.64], R160 ;  /* 0x000000a00600d985 */ /* 0x0003e4000c101b08 */
[----:B-1----:R-:W-:-:S04]  /*122d0*/  @!P4 LEA R6, P5, R52, R9, 0x2 ;  /* 0x000000093406c211 */ /* 0x002fc800078a10ff */
[----:B------:R-:W-:Y:S02]  /*122e0*/  @!P4 LEA.HI.X R7, R52, R10, R53, 0x2, P5 ;  /* 0x0000000a3407c211 */ /* 0x000fe400028f1435 */
        /* <DEDUP_REMOVED lines=41> */
[----:B------:R1:W-:Y:S01]  /*12580*/  @!P3 ST.E.64 [R6.64], R96 ;  /* 0x000000600600b985 */ /* 0x0003e2000c101b08 */
[----:B--2---:R-:W-:-:S04]  /*12590*/  @!P5 LEA R14, P3, R30, R9, 0x2 ;  /* 0x000000091e0ed211 */ /* 0x004fc800078610ff */
[----:B------:R-:W-:Y:S02]  /*125a0*/  @!P5 LEA.HI.X R15, R30, R10, R31, 0x2, P3 ;  /* 0x0000000a1e0fd211 */ /* 0x000fe400018f141f */
[----:B------:R-:W-:Y:S02]  /*125b0*/  ISETP.GE.AND P5, PT, R26, c[0x0][0x3c8], PT ;  /* 0x0000f2001a007a0c */ /* 0x000fe40003fa6270 */
[----:B------:R-:W-:-:S04]  /*125c0*/  @!P6 LEA R12, P3, R28, R9, 0x2 ;  /* 0x000000091c0ce211 */ /* 0x000fc800078610ff */
[----:B------:R-:W-:-:S07]  /*125d0*/  @!P6 LEA.HI.X R13, R28, R10, R29, 0x2, P3 ;  /* 0x0000000a1c0de211 */ /* 0x000fce00018f141d */
[----:B-1----:R-:W-:-:S04]  /*125e0*/  @!P5 LEA R6, P3, R26, R9, 0x2 ;  /* 0x000000091a06d211 */ /* 0x002fc800078610ff */
[----:B------:R-:W-:Y:S02]  /*125f0*/  @!P5 LEA.HI.X R7, R26, R10, R27, 0x2, P3 ;  /* 0x0000000a1a07d211 */ /* 0x000fe400018f141b */
[----:B------:R-:W-:-:S04]  /*12600*/  @!P4 LEA R8, P3, R24, R9, 0x2 ;  /* 0x000000091808c211 */ /* 0x000fc800078610ff */
[----:B------:R-:W-:Y:S02]  /*12610*/  @!P4 LEA.HI.X R9, R24, R10, R25, 0x2, P3 ;  /* 0x0000000a1809c211 */ /* 0x000fe400018f1419 */
[----:B------:R-:W-:-:S13]  /*12620*/  ISETP.GE.AND P3, PT, R30, c[0x0][0x3c8], PT ;  /* 0x0000f2001e007a0c */ /* 0x000fda0003f66270 */
[----:B------:R1:W-:Y:S04]  /*12630*/  @!P3 ST.E.64 [R14.64], R100 ;  /* 0x000000640e00b985 */ /* 0x0003e8000c101b08 */
[----:B------:R1:W-:Y:S04]  /*12640*/  @!P6 ST.E.64 [R12.64], R112 ;  /* 0x000000700c00e985 */ /* 0x0003e8000c101b08 */
[----:B------:R1:W-:Y:S04]  /*12650*/  @!P5 ST.E.64 [R6.64], R116 ;  /* 0x000000740600d985 */ /* 0x0003e8000c101b08 */
[----:B------:R1:W-:Y:S02]  /*12660*/  @!P4 ST.E.64 [R8.64], R128 ;  /* 0x000000800800c985 */ /* 0x0003e4000c101b08 */
.L_x_1264:
[----:B------:R-:W-:Y:S05]  /*12670*/  BSYNC B0 ;  /* 0x0000000000007941 */ /* 0x000fea0003800000 */
.L_x_1263:
[----:B------:R4:W2:Y:S01]  /*12680*/  SHFL.IDX PT, R5, R3, 0x1, 0x1c1f ;  /* 0x003c1f0003057f89 */ /* 0x0008a200000e0000 */
[----:B------:R-:W-:Y:S03]  /*12690*/  BSSY B0, `(.L_x_1265) ;  /* 0x0000043000007945 */ /* 0x000fe60003800000 */
[----:B--2---:R4:W2:Y:S01]  /*126a0*/  SHFL.IDX PT, R0, R4, 0x1, 0x1c1f ;  /* 0x003c1f0004007f89 */ /* 0x0048a200000e0000 */
[----:B------:R-:W-:Y:S05]  /*126b0*/  @P2 BRA `(.L_x_1266) ;  /* 0x0000040000002947 */ /* 0x000fea0003800000 */
[----:B-----5:R-:W-:Y:S02]  /*126c0*/  ISETP.GE.AND P5, PT, R54, c[0x0][0x3c8], PT ;  /* 0x0000f20036007a0c */ /* 0x020fe40003fa6270 */
[----:B------:R-:W-:-:S02]  /*126d0*/  ISETP.GE.AND P2, PT, R52, c[0x0][0x3c8], PT ;  /* 0x0000f20034007a0c */ /* 0x000fc40003f46270 */
[----:B------:R-:W-:-:S09]  /*126e0*/  ISETP.GE.AND P3, PT, R50, c[0x0][0x3c8], PT ;  /* 0x0000f20032007a0c */ /* 0x000fd20003f66270 */
[----:B-12---:R-:W-:-:S04]  /*126f0*/  @!P5 LEA R8, P4, R54, R0, 0x2 ;  /* 0x000000003608d211 */ /* 0x006fc800078810ff */
[----:B------:R-:W-:Y:S02]  /*12700*/  @!P5 LEA.HI.X R9, R54, R5, R55, 0x2, P4 ;  /* 0x000000053609d211 */ /* 0x000fe400020f1437 */
[----:B------:R-:W-:-:S03]  /*12710*/  @!P2 LEA R6, P4, R52, R0, 0x2 ;  /* 0x000000003406a211 */ /* 0x000fc600078810ff */
[----:B------:R1:W-:Y:S01]  /*12720*/  @!P5 ST.E.64 [R8.64], R162 ;  /* 0x000000a20800d985 */ /* 0x0003e2000c101b08 */
[----:B------:R-:W-:Y:S02]  /*12730*/  ISETP.GE.AND P5, PT, R48, c[0x0][0x3c8], PT ;  /* 0x0000f20030007a0c */ /* 0x000fe40003fa6270 */
[----:B------:R-:W-:-:S05]  /*12740*/  @!P2 LEA.HI.X R7, R52, R5, R53, 0x2, P4 ;  /* 0x000000053407a211 */ /* 0x000fca00020f1435 */
[----:B------:R2:W-:Y:S01]  /*12750*/  @!P2 ST.E.64 [R6.64], R158 ;  /* 0x0000009e0600a985 */ /* 0x0005e2000c101b08 */
[----:B------:R-:W-:Y:S02]  /*12760*/  ISETP.GE.AND P2, PT, R46, c[0x0][0x3c8], PT ;  /* 0x0000f2002e007a0c */ /* 0x000fe40003f46270 */
[----:B-1----:R-:W-:-:S04]  /*12770*/  @!P3 LEA R8, P4, R50, R0, 0x2 ;  /* 0x000000003208b211 */ /* 0x002fc800078810ff */
[----:B------:R-:W-:Y:S02]  /*12780*/  @!P3 LEA.HI.X R9, R50, R5, R51, 0x2, P4 ;  /* 0x000000053209b211 */ /* 0x000fe400020f1433 */
[----:B--2---:R-:W-:-:S03]  /*12790*/  @!P5 LEA R6, P4, R48, R0, 0x2 ;  /* 0x000000003006d211 */ /* 0x004fc600078810ff */
        /* <DEDUP_REMOVED lines=35> */
[----:B------:R-:W-:Y:S01]  /*129d0*/  @!P3 ST.E.64 [R6.64], R98 ;  /* 0x000000620600b985 */ /* 0x000fe2000c101b08 */
[----:B------:R-:W-:Y:S02]  /*129e0*/  ISETP.GE.AND P3, PT, R26, c[0x0][0x3c8], PT ;  /* 0x0000f2001a007a0c */ /* 0x000fe40003f66270 */
[----:B-1----:R-:W-:-:S04]  /*129f0*/  @!P5 LEA R8, P2, R30, R0, 0x2 ;  /* 0x000000001e08d211 */ /* 0x002fc800078410ff */
[----:B------:R-:W-:Y:S02]  /*12a00*/  @!P5 LEA.HI.X R9, R30, R5, R31, 0x2, P2 ;  /* 0x000000051e09d211 */ /* 0x000fe400010f141f */
[----:B------:R-:W-:-:S03]  /*12a10*/  ISETP.GE.AND P2, PT, R24, c[0x0][0x3c8], PT ;  /* 0x0000f20018007a0c */ /* 0x000fc60003f46270 */
[----:B------:R1:W-:Y:S02]  /*12a20*/  @!P5 ST.E.64 [R8.64], R102 ;  /* 0x000000660800d985 */ /* 0x0003e4000c101b08 */
[----:B-1----:R-:W-:-:S04]  /*12a30*/  @!P4 LEA R8, P5, R28, R0, 0x2 ;  /* 0x000000001c08c211 */ /* 0x002fc800078a10ff */
[----:B------:R-:W-:Y:S02]  /*12a40*/  @!P4 LEA.HI.X R9, R28, R5, R29, 0x2, P5 ;  /* 0x000000051c09c211 */ /* 0x000fe400028f141d */
[----:B------:R-:W-:-:S03]  /*12a50*/  @!P3 LEA R6, P5, R26, R0, 0x2 ;  /* 0x000000001a06b211 */ /* 0x000fc600078a10ff */
[----:B------:R1:W-:Y:S01]  /*12a60*/  @!P4 ST.E.64 [R8.64], R114 ;  /* 0x000000720800c985 */ /* 0x0003e2000c101b08 */
[----:B------:R-:W-:Y:S02]  /*12a70*/  @!P3 LEA.HI.X R7, R26, R5, R27, 0x2, P5 ;  /* 0x000000051a07b211 */ /* 0x000fe400028f141b */
[----:B---3--:R-:W-:-:S03]  /*12a80*/  @!P2 LEA R10, P5, R24, R0, 0x2 ;  /* 0x00000000180aa211 */ /* 0x008fc600078a10ff */
[----:B------:R1:W-:Y:S01]  /*12a90*/  @!P3 ST.E.64 [R6.64], R118 ;  /* 0x000000760600b985 */ /* 0x0003e2000c101b08 */
[----:B------:R-:W-:-:S05]  /*12aa0*/  @!P2 LEA.HI.X R11, R24, R5, R25, 0x2, P5 ;  /* 0x00000005180ba211 */ /* 0x000fca00028f1419 */
[----:B------:R1:W-:Y:S04]  /*12ab0*/  @!P2 ST.E.64 [R10.64], R130 ;  /* 0x000000820a00a985 */ /* 0x0003e8000c101b08 */
.L_x_1266:
[----:B------:R-:W-:Y:S05]  /*12ac0*/  BSYNC B0 ;  /* 0x0000000000007941 */ /* 0x000fea0003800000 */
.L_x_1265:
[----:B------:R4:W3:Y:S01]  /*12ad0*/  SHFL.IDX PT, R5, R3, 0x2, 0x1c1f ;  /* 0x005c1f0003057f89 */ /* 0x0008e200000e0000 */
[----:B------:R-:W-:Y:S03]  /*12ae0*/  BSSY B0, `(.L_x_1267) ;  /* 0x0000043000007945 */ /* 0x000fe60003800000 */
[----:B--2---:R4:W2:Y:S01]  /*12af0*/  SHFL.IDX PT, R0, R4, 0x2, 0x1c1f ;  /* 0x005c1f0004007f89 */ /* 0x0048a200000e0000 */
[----:B------:R-:W-:Y:S05]  /*12b00*/  @P1 BRA `(.L_x_1268) ;  /* 0x0000040000001947 */ /* 0x000fea0003800000 */
[----:B-----5:R-:W-:Y:S02]  /*12b10*/  ISETP.GE.AND P3, PT, R54, c[0x0][0x3c8], PT ;  /* 0x0000f20036007a0c */ /* 0x020fe40003f66270 */
[----:B------:R-:W-:Y:S02]  /*12b20*/  ISETP.GE.AND P5, PT, R52, c[0x0][0x3c8], PT ;  /* 0x0000f20034007a0c */ /* 0x000fe40003fa6270 */
[----:B------:R-:W-:Y:S02]  /*12b30*/  ISETP.GE.AND P2, PT, R50, c[0x0][0x3c8], PT ;  /* 0x0000f20032007a0c */ /* 0x000fe40003f46270 */
[----:B------:R-:W-:-:S07]  /*12b40*/  ISETP.GE.AND P1, PT, R48, c[0x0][0x3c8], PT ;  /* 0x0000f20030007a0c */ /* 0x000fce0003f26270 */
[----:B-12---:R-:W-:-:S04]  /*12b50*/  @!P3 LEA R8, P4, R54, R0, 0x2 ;  /* 0x000000003608b211 */ /* 0x006fc800078810ff */
[----:B---3--:R-:W-:Y:S02]  /*12b60*/  @!P3 LEA.HI.X R9, R54, R5, R55, 0x2, P4 ;  /* 0x000000053609b211 */ /* 0x008fe400020f1437 */
        /* <DEDUP_REMOVED lines=39> */
[----:B--2---:R-:W-:Y:S02]  /*12de0*/  @!P1 LEA R6, P5, R32, R0, 0x2 ;  /* 0x0000000020069211 */ /* 0x004fe400078a10ff */
[----:B------:R-:W-:Y:S01]  /*12df0*/  ISETP.GE.AND P3, PT, R28, c[0x0][0x3c8], PT ;  /* 0x0000f2001c007a0c */ /* 0x000fe20003f66270 */
[----:B------:R1:W-:Y:S01]  /*12e00*/  @!P2 ST.E.64 [R8.64], R88 ;  /* 0x000000580800a985 */ /* 0x0003e2000c101b08 */
[----:B------:R-:W-:Y:S02]  /*12e10*/  @!P1 LEA.HI.X R7, R32, R5, R33, 0x2, P5 ;  /* 0x0000000520079211 */ /* 0x000fe400028f1421 */
[----:B------:R-:W-:-:S03]  /*12e20*/  ISETP.GE.AND P2, PT, R26, c[0x0][0x3c8], PT ;  /* 0x0000f2001a007a0c */ /* 0x000fc60003f46270 */
[----:B------:R2:W-:Y:S01]  /*12e30*/  @!P1 ST.E.64 [R6.64], R92 ;  /* 0x0000005c06009985 */ /* 0x0005e2000c101b08 */
[----:B------:R-:W-:Y:S02]  /*12e40*/  ISETP.GE.AND P1, PT, R24, c[0x0][0x3c8], PT ;  /* 0x0000f20018007a0c */ /* 0x000fe40003f26270 */
[----:B-1----:R-:W-:-:S04]  /*12e50*/  @!P4 LEA R8, P5, R30, R0, 0x2 ;  /* 0x000000001e08c211 */ /* 0x002fc800078a10ff */
[----:B------:R-:W-:Y:S02]  /*12e60*/  @!P4 LEA.HI.X R9, R30, R5, R31, 0x2, P5 ;  /* 0x000000051e09c211 */ /* 0x000fe400028f141f */
[----:B------:R-:W-:-:S03]  /*12e70*/  @!P3 LEA R10, P5, R28, R0, 0x2 ;  /* 0x000000001c0ab211 */ /* 0x000fc600078a10ff */
[----:B------:R1:W-:Y:S01]  /*12e80*/  @!P4 ST.E.64 [R8.64], R104 ;  /* 0x000000680800c985 */ /* 0x0003e2000c101b08 */
        /* <DEDUP_REMOVED lines=8> */
.L_x_1268:
[----:B------:R-:W-:Y:S05]  /*12f10*/  BSYNC B0 ;  /* 0x0000000000007941 */ /* 0x000fea0003800000 */
.L_x_1267:
[----:B----4-:R-:W4:Y:S04]  /*12f20*/  SHFL.IDX PT, R3, R3, 0x3, 0x1c1f ;  /* 0x007c1f0003037f89 */ /* 0x010f2800000e0000 */
[----:B------:R-:W3:Y:S01]  /*12f30*/  SHFL.IDX PT, R4, R4, 0x3, 0x1c1f ;  /* 0x007c1f0004047f89 */ /* 0x000ee200000e0000 */
[----:B------:R-:W-:Y:S05]  /*12f40*/  @P0 BRA `(.L_x_1269) ;  /* 0x000006e000000947 */ /* 0x000fea0003800000 */
[----:B-----5:R-:W-:Y:S02]  /*12f50*/  ISETP.GE.AND P1, PT, R54, c[0x0][0x3c8], PT ;  /* 0x0000f20036007a0c */ /* 0x020fe40003f26270 */
[----:B------:R-:W-:Y:S02]  /*12f60*/  ISETP.GE.AND P2, PT, R52, c[0x0][0x3c8], PT ;  /* 0x0000f20034007a0c */ /* 0x000fe40003f46270 */
[----:B------:R-:W-:-:S09]  /*12f70*/  ISETP.GE.AND P3, PT, R50, c[0x0][0x3c8], PT ;  /* 0x0000f20032007a0c */ /* 0x000fd20003f66270 */
[-C--:B-1-3--:R-:W-:Y:S02]  /*12f80*/  @!P1 LEA R8, P0, R54, R4.reuse, 0x2 ;  /* 0x0000000436089211 */ /* 0x08afe400078010ff */
[----:B------:R-:W-:Y:S02]  /*12f90*/  @!P2 LEA R6, P5, R52, R4, 0x2 ;  /* 0x000000043406a211 */ /* 0x000fe400078a10ff */
[-C--:B----4-:R-:W-:Y:S02]  /*12fa0*/  @!P1 LEA.HI.X R9, R54, R3.reuse, R55, 0x2, P0 ;  /* 0x0000000336099211 */ /* 0x090fe400000f1437 */
[----:B------:R-:W-:Y:S02]  /*12fb0*/  ISETP.GE.AND P0, PT, R48, c[0x0][0x3c8], PT ;  /* 0x0000f20030007a0c */ /* 0x000fe40003f06270 */
[----:B------:R-:W-:Y:S01]  /*12fc0*/  @!P2 LEA.HI.X R7, R52, R3, R53, 0x2, P5 ;  /* 0x000000033407a211 */ /* 0x000fe200028f1435 */
[----:B------:R1:W-:Y:S01]  /*12fd0*/  @!P1 ST.E.64 [R8.64], R166 ;  /* 0x000000a608009985 */ /* 0x0003e2000c101b08 */
[----:B------:R-:W-:-:S03]  /*12fe0*/  ISETP.GE.AND P1, PT, R46, c[0x0][0x3c8], PT ;  /* 0x0000f2002e007a0c */ /* 0x000fc60003f26270 */
[----:B------:R3:W-:Y:S01]  /*12ff0*/  @!P2 ST.E.64 [R6.64], R170 ;  /* 0x000000aa0600a985 */ /* 0x0007e2000c101b08 */
[----:B------:R-:W-:Y:S02]  /*13000*/  ISETP.GE.AND P2, PT, R44, c[0x0][0x3c8], PT ;  /* 0x0000f2002c007a0c */ /* 0x000fe40003f46270 */
[----:B-1----:R-:W-:-:S04]  /*13010*/  @!P3 LEA R8, P4, R50, R4, 0x2 ;  /* 0x000000043208b211 */ /* 0x002fc800078810ff */
[-C--:B------:R-:W-:Y:S02]  /*13020*/  @!P3 LEA.HI.X R9, R50, R3.reuse, R51, 0x2, P4 ;  /* 0x000000033209b211 */ /* 0x080fe400020f1433 */
[----:B---3--:R-:W-:Y:S02]  /*13030*/  @!P0 LEA R6, P5, R48, R4, 0x2 ;  /* 0x0000000430068211 */ /* 0x008fe400078a10ff */
[----:B------:R-:W-:Y:S01]  /*13040*/  ISETP.GE.AND P4, PT, R42, c[0x0][0x3c8], PT ;  /* 0x0000f2002a007a0c */ /* 0x000fe20003f86270 */
[----:B------:R1:W-:Y:S01]  /*13050*/  @!P3 ST.E.64 [R8.64], R174 ;  /* 0x000000ae0800b985 */ /* 0x0003e2000c101b08 */
[----:B------:R-:W-:-:S05]  /*13060*/  @!P0 LEA.HI.X R7, R48, R3, R49, 0x2, P5 ;  /* 0x0000000330078211 */ /* 0x000fca00028f1431 */
[----:B------:R3:W-:Y:S01]  /*13070*/  @!P0 ST.E.64 [R6.64], R178 ;  /* 0x000000b206008985 */ /* 0x0007e2000c101b08 */
[----:B-1----:R-:W-:-:S04]  /*13080*/  @!P1 LEA R8, P3, R46, R4, 0x2 ;  /* 0x000000042e089211 */ /* 0x002fc800078610ff */
[-C--:B------:R-:W-:Y:S02]  /*13090*/  @!P1 LEA.HI.X R9, R46, R3.reuse, R47, 0x2, P3 ;  /* 0x000000032e099211 */ /* 0x080fe400018f142f */
[----:B------:R-:W-:Y:S02]  /*130a0*/  ISETP.GE.AND P3, PT, R40, c[0x0][0x3c8], PT ;  /* 0x0000f20028007a0c */ /* 0x000fe40003f66270 */
[----:B---3--:R-:W-:Y:S01]  /*130b0*/  @!P2 LEA R6, P0, R44, R4, 0x2 ;  /* 0x000000042c06a211 */ /* 0x008fe200078010ff */
[----:B------:R1:W-:Y:S01]  /*130c0*/  @!P1 ST.E.64 [R8.64], R182 ;  /* 0x000000b608009985 */ /* 0x0003e2000c101b08 */
[----:B------:R-:W-:Y:S02]  /*130d0*/  ISETP.GE.AND P1, PT, R38, c[0x0][0x3c8], PT ;  /* 0x0000f20026007a0c */ /* 0x000fe40003f26270 */
[----:B------:R-:W-:Y:S02]  /*130e0*/  @!P2 LEA.HI.X R7, R44, R3, R45, 0x2, P0 ;  /* 0x000000032c07a211 */ /* 0x000fe400000f142d */
[----:B------:R-:W-:-:S03]  /*130f0*/  ISETP.GE.AND P0, PT, R36, c[0x0][0x3c8], PT ;  /* 0x0000f20024007a0c */ /* 0x000fc60003f06270 */
[----:B------:R3:W-:Y:S01]  /*13100*/  @!P2 ST.E.64 [R6.64], R186 ;  /* 0x000000ba0600a985 */ /* 0x0007e2000c101b08 */
[----:B-1----:R-:W-:-:S04]  /*13110*/  @!P4 LEA R8, P5, R42, R4, 0x2 ;  /* 0x000000042a08c211 */ /* 0x002fc800078a10ff */
[-C--:B------:R-:W-:Y:S02]  /*13120*/  @!P4 LEA.HI.X R9, R42, R3.reuse, R43, 0x2, P5 ;  /* 0x000000032a09c211 */ /* 0x080fe400028f142b */
[-C--:B------:R-:W-:Y:S02]  /*13130*/  @!P1 LEA R10, P5, R38, R4.reuse, 0x2 ;  /* 0x00000004260a9211 */ /* 0x080fe400078a10ff */
[----:B---3--:R-:W-:Y:S01]  /*13140*/  @!P3 LEA R6, P2, R40, R4, 0x2 ;  /* 0x000000042806b211 */ /* 0x008fe200078410ff */
[----:B------:R1:W-:Y:S01]  /*13150*/  @!P4 ST.E.64 [R8.64], R190 ;  /* 0x000000be0800c985 */ /* 0x0003e2000c101b08 */
[----:B------:R-:W-:Y:S02]  /*13160*/  ISETP.GE.AND P4, PT, R34, c[0x0][0x3c8], PT ;  /* 0x0000f20022007a0c */ /* 0x000fe40003f86270 */
[-C--:B------:R-:W-:Y:S02]  /*13170*/  @!P3 LEA.HI.X R7, R40, R3.reuse, R41, 0x2, P2 ;  /* 0x000000032807b211 */ /* 0x080fe400010f1429 */
[----:B------:R-:W-:-:S03]  /*13180*/  @!P1 LEA.HI.X R11, R38, R3, R39, 0x2, P5 ;  /* 0x00000003260b9211 */ /* 0x000fc600028f1427 */
[----:B------:R3:W-:Y:S01]  /*13190*/  @!P3 ST.E.64 [R6.64], R194 ;  /* 0x000000c20600b985 */ /* 0x0007e2000c101b08 */
[----:B------:R-:W-:-:S03]  /*131a0*/  ISETP.GE.AND P3, PT, R32, c[0x0][0x3c8], PT ;  /* 0x0000f20020007a0c */ /* 0x000fc60003f66270 */
[----:B------:R-:W-:Y:S01]  /*131b0*/  @!P1 ST.E.64 [R10.64], R74 ;  /* 0x0000004a0a009985 */ /* 0x000fe2000c101b08 */
[----:B------:R-:W-:Y:S02]  /*131c0*/  ISETP.GE.AND P1, PT, R28, c[0x0][0x3c8], PT ;  /* 0x0000f2001c007a0c */ /* 0x000fe40003f26270 */
[----:B-1----:R-:W-:-:S04]  /*131d0*/  @!P0 LEA R8, P2, R36, R4, 0x2 ;  /* 0x0000000424088211 */ /* 0x002fc800078410ff */
[-C--:B------:R-:W-:Y:S02]  /*131e0*/  @!P0 LEA.HI.X R9, R36, R3.reuse, R37, 0x2, P2 ;  /* 0x0000000324098211 */ /* 0x080fe400010f1425 */
[----:B------:R-:W-:Y:S02]  /*131f0*/  ISETP.GE.AND P2, PT, R30, c[0x0][0x3c8], PT ;  /* 0x0000f2001e007a0c */ /* 0x000fe40003f46270 */
[----:B---3--:R-:W-:Y:S01]  /*13200*/  @!P4 LEA R6, P5, R34, R4, 0x2 ;  /* 0x000000042206c211 */ /* 0x008fe200078a10ff */
[----:B------:R1:W-:Y:S01]  /*13210*/  @!P0 ST.E.64 [R8.64], R78 ;  /* 0x0000004e08008985 */ /* 0x0003e2000c101b08 */
[----:B------:R-:W-:Y:S02]  /*13220*/  ISETP.GE.AND P0, PT, R26, c[0x0][0x3c8], PT ;  /* 0x0000f2001a007a0c */ /* 0x000fe40003f06270 */
[----:B------:R-:W-:-:S05]  /*13230*/  @!P4 LEA.HI.X R7, R34, R3, R35, 0x2, P5 ;  /* 0x000000032207c211 */ /* 0x000fca00028f1423 */
[----:B------:R3:W-:Y:S02]  /*13240*/  @!P4 ST.E.64 [R6.64], R90 ;  /* 0x0000005a0600c985 */ /* 0x0007e4000c101b08 */
[----:B------:R-:W-:-:S04]  /*13250*/  @!P2 LEA R12, P4, R30, R4, 0x2 ;  /* 0x000000041e0ca211 */ /* 0x000fc800078810ff */
[----:B------:R-:W-:Y:S02]  /*13260*/  @!P2 LEA.HI.X R13, R30, R3, R31, 0x2, P4 ;  /* 0x000000031e0da211 */ /* 0x000fe400020f141f */
[----:B-1----:R-:W-:-:S04]  /*13270*/  @!P3 LEA R8, P5, R32, R4, 0x2 ;  /* 0x000000042008b211 */ /* 0x002fc800078a10ff */
[-C--:B------:R-:W-:Y:S02]  /*13280*/  @!P3 LEA.HI.X R9, R32, R3.reuse, R33, 0x2, P5 ;  /* 0x000000032009b211 */ /* 0x080fe400028f1421 */
[-C--:B------:R-:W-:Y:S02]  /*13290*/  @!P1 LEA R10, P5, R28, R4.reuse, 0x2 ;  /* 0x000000041c0a9211 */ /* 0x080fe400078a10ff */
[----:B---3--:R-:W-:Y:S01]  /*132a0*/  @!P0 LEA R6, P4, R26, R4, 0x2 ;  /* 0x000000041a068211 */ /* 0x008fe200078810ff */
[----:B------:R1:W-:Y:S01]  /*132b0*/  @!P3 ST.E.64 [R8.64], R94 ;  /* 0x0000005e0800b985 */ /* 0x0003e2000c101b08 */
[-C--:B------:R-:W-:Y:S02]  /*132c0*/  @!P1 LEA.HI.X R11, R28, R3.reuse, R29, 0x2, P5 ;  /* 0x000000031c0b9211 */ /* 0x080fe400028f141d */
[----:B------:R-:W-:Y:S01]  /*132d0*/  @!P0 LEA.HI.X R7, R26, R3, R27, 0x2, P4 ;  /* 0x000000031a078211 */ /* 0x000fe200020f141b */
[----:B------:R1:W-:Y:S04]  /*132e0*/  @!P2 ST.E.64 [R12.64], R106 ;  /* 0x0000006a0c00a985 */ /* 0x0003e8000c101b08 */
[----:B------:R1:W-:Y:S04]  /*132f0*/  @!P1 ST.E.64 [R10.64], R110 ;  /* 0x0000006e0a009985 */ /* 0x0003e8000c101b08 */
[----:B------:R1:W-:Y:S01]  /*13300*/  @!P0 ST.E.64 [R6.64], R122 ;  /* 0x0000007a06008985 */ /* 0x0003e2000c101b08 */
[----:B------:R-:W-:-:S13]  /*13310*/  ISETP.GE.AND P0, PT, R24, c[0x0][0x3c8], PT ;  /* 0x0000f20018007a0c */ /* 0x000fda0003f06270 */
[----:B------:R-:W-:Y:S05]  /*13320*/  @P0 BRA `(.L_x_1269) ;  /* 0x0000030000000947 */ /* 0x000fea0003800000 */
[----:B------:R-:W-:-:S04]  /*13330*/  LEA R4, P0, R24, R4, 0x2 ;  /* 0x0000000418047211 */ /* 0x000fc800078010ff */
[----:B------:R-:W-:-:S05]  /*13340*/  LEA.HI.X R5, R24, R3, R25, 0x2, P0 ;  /* 0x0000000318057211 */ /* 0x000fca00000f1419 */
[----:B------:R3:W-:Y:S01]  /*13350*/  ST.E.64 [R4.64], R126 ;  /* 0x0000007e04007985 */ /* 0x0007e2000c101b08 */
[----:B------:R-:W-:Y:S05]  /*13360*/  BRA `(.L_x_1269) ;  /* 0x000002c000007947 */ /* 0x000fea0003800000 */
.L_x_1261:
[----:B------:R-:W1:Y:S02]  /*13370*/  S2R R5, SR_TID.X ;  /* 0x0000000000057919 */ /* 0x000e640000002100 */
[----:B-1----:R-:W-:-:S13]  /*13380*/  ISETP.GT.AND P0, PT, R5, 0x7f, PT ;  /* 0x0000007f0500780c */ /* 0x002fda0003f04270 */
        /* <DEDUP_REMOVED lines=10> */
[----:B------:R-:W-:Y:S02]  /*13430*/  ISETP.NE.AND P0, PT, R4, 0x1, PT ;  /* 0x000000010400780c */ /* 0x000fe40003f05270 */
[----:B------:R-:W-:-:S02]  /*13440*/  MOV R6, R3 ;  /* 0x0000000300067202 */ /* 0x000fc40000000f00 */
[----:B--2---:R-:W-:Y:S01]  /*13450*/  SHF.R.S32.HI R4, RZ, 0x1f, R5 ;  /* 0x0000001fff047819 */ /* 0x004fe20000011405 */
[----:B------:R-:W-:Y:S01]  /*13460*/  IMAD.WIDE.U32 R8, R5, c[0x0][0x4d0], RZ ;  /* 0x0001340005087a25 */ /* 0x000fe200078e00ff */
[----:B---3--:R-:W-:-:S03]  /*13470*/  SHF.R.S32.HI R0, RZ, 0x1f, R10 ;  /* 0x0000001fff007819 */ /* 0x008fc6000001140a */
[----:B------:R-:W-:-:S04]  /*13480*/  IMAD R4, R4, c[0x0][0x4d0], RZ ;  /* 0x0001340004047a24 */ /* 0x000fc800078e02ff */
[----:B------:R-:W-:Y:S02]  /*13490*/  IMAD R4, R5, c[0x0][0x4d4], R4 ;  /* 0x0001350005047a24 */ /* 0x000fe400078e0204 */
[----:B------:R-:W-:-:S03]  /*134a0*/  @P0 IMAD.HI.U32 R5, R3, c[0x0][0x4ec], RZ ;  /* 0x00013b0003050a27 */ /* 0x000fc600078e00ff */
[----:B------:R-:W-:Y:S01]  /*134b0*/  IADD3 R9, R9, R4, RZ ;  /* 0x0000000409097210 */ /* 0x000fe20007ffe0ff */
[----:B------:R-:W-:Y:S01]  /*134c0*/  IMAD R0, R0, c[0x0][0x4d8], RZ ;  /* 0x0001360000007a24 */ /* 0x000fe200078e02ff */
[----:B------:R-:W-:Y:S02]  /*134d0*/  @P0 SHF.R.U32.HI R6, RZ, c[0x0][0x4f0], R5 ;  /* 0x00013c00ff060a19 */ /* 0x000fe40000011605 */
[----:B----4-:R-:W-:Y:S01]  /*134e0*/  SHF.R.S32.HI R4, RZ, 0x1f, R7 ;  /* 0x0000001fff047819 */ /* 0x010fe20000011407 */
[----:B------:R-:W-:Y:S01]  /*134f0*/  IMAD R0, R10, c[0x0][0x4dc], R0 ;  /* 0x000137000a007a24 */ /* 0x000fe200078e0200 */
[----:B------:R-:W-:Y:S01]  /*13500*/  IADD3 R5, -R6, RZ, RZ ;  /* 0x000000ff06057210 */ /* 0x000fe20007ffe1ff */
[----:B------:R-:W-:-:S04]  /*13510*/  IMAD.WIDE.U32 R8, R10, c[0x0][0x4d8], R8 ;  /* 0x000136000a087a25 */ /* 0x000fc800078e0008 */
[----:B------:R-:W-:Y:S01]  /*13520*/  IMAD R4, R4, c[0x0][0x4e0], RZ ;  /* 0x0001380004047a24 */ /* 0x000fe200078e02ff */
[----:B------:R-:W-:Y:S01]  /*13530*/  IADD3 R9, R9, R0, RZ ;  /* 0x0000000009097210 */ /* 0x000fe20007ffe0ff */
[----:B------:R-:W-:Y:S01]  /*13540*/  IMAD R5, R5, c[0x0][0x4e8], R3 ;  /* 0x00013a0005057a24 */ /* 0x000fe200078e0203 */
[----:B------:R-:W-:Y:S01]  /*13550*/  SHF.R.S32.HI R0, RZ, 0x1f, R6 ;  /* 0x0000001fff007819 */ /* 0x000fe20000011406 */
[C---:B------:R-:W-:Y:S02]  /*13560*/  IMAD R4, R7.reuse, c[0x0][0x4e4], R4 ;  /* 0x0001390007047a24 */ /* 0x040fe400078e0204 */
[----:B------:R-:W-:Y:S01]  /*13570*/  IMAD.WIDE.U32 R8, R7, c[0x0][0x4e0], R8 ;  /* 0x0001380007087a25 */ /* 0x000fe200078e0008 */
[----:B------:R-:W-:-:S04]  /*13580*/  SHF.R.S32.HI R3, RZ, 0x1f, R5 ;  /* 0x0000001fff037819 */ /* 0x000fc80000011405 */
[----:B------:R-:W-:Y:S01]  /*13590*/  IADD3 R6, P0, R6, R8, RZ ;  /* 0x0000000806067210 */ /* 0x000fe20007f1e0ff */
[----:B------:R-:W-:-:S03]  /*135a0*/  IMAD R3, R3, c[0x0][0x4c8], RZ ;  /* 0x0001320003037a24 */ /* 0x000fc600078e02ff */
[----:B------:R-:W-:Y:S01]  /*135b0*/  IADD3.X R7, R0, R9, R4, P0, !PT ;  /* 0x0000000900077210 */ /* 0x000fe200007fe404 */
[----:B------:R-:W-:Y:S01]  /*135c0*/  IMAD R3, R5, c[0x0][0x4cc], R3 ;  /* 0x0001330005037a24 */ /* 0x000fe200078e0203 */
[----:B------:R-:W-:-:S03]  /*135d0*/  MOV R0, 0xff800000 ;  /* 0xff80000000007802 */ /* 0x000fc60000000f00 */
[----:B------:R-:W-:-:S05]  /*135e0*/  IMAD.WIDE.U32 R6, R5, c[0x0][0x4c8], R6 ;  /* 0x0001320005067a25 */ /* 0x000fca00078e0006 */
[----:B------:R-:W-:Y:S02]  /*135f0*/  IADD3 R3, R7, R3, RZ ;  /* 0x0000000307037210 */ /* 0x000fe40007ffe0ff */
[----:B------:R-:W-:-:S04]  /*13600*/  LEA R4, P0, R6, c[0x0][0x4a8], 0x2 ;  /* 0x00012a0006047a11 */ /* 0x000fc800078010ff */
[----:B------:R-:W-:-:S05]  /*13610*/  LEA.HI.X R5, R6, c[0x0][0x4ac], R3, 0x2, P0 ;  /* 0x00012b0006057a11 */ /* 0x000fca00000f1403 */
[----:B------:R1:W-:Y:S04]  /*13620*/  STG.E [R4.64], R0 ;  /* 0x0000000004007986 */ /* 0x0003e8000c101908 */
.L_x_1269:
[----:B------:R-:W-:Y:S05]  /*13630*/  BSYNC B1 ;  /* 0x0000000000017941 */ /* 0x000fea0003800000 */
.L_x_1260:
[----:B------:R-:W-:-:S13]  /*13640*/  ISETP.NE.AND P0, PT, RZ, UR6, PT ;  /* 0x00000006ff007c0c */ /* 0x000fda000bf05270 */
[----:B------:R-:W-:Y:S01]  /*13650*/  @P0 WARPSYNC 0xffffffff ;  /* 0xffffffff00000948 */ /* 0x000fe20003800000 */
[----:B------:R-:W-:Y:S06]  /*13660*/  @P0 BAR.SYNC.DEFER_BLOCKING 0x5, 0x80 ;  /* 0x0142000000000b1d */ /* 0x000fec0000010000 */
[----:B-12---:R-:W1:Y:S04]  /*13670*/  @P0 LDS R0, [0x10100] ;  /* 0x01010000ff000984 */ /* 0x006e680000000800 */
[----:B-1----:R1:W-:Y:S04]  /*13680*/  @P0 STL [R1+0x1c], R0 ;  /* 0x00001c0001000387 */ /* 0x0023e80000100800 */
[----:B------:R-:W-:Y:S06]  /*13690*/  @P0 BAR.ARV 0x4, 0x80 ;  /* 0x0102000000000b1d */ /* 0x000fec0000002000 */
[----:B------:R-:W-:Y:S05]  /*136a0*/  @P0 BRA `(.L_x_1270) ;  /* 0x0000009000000947 */ /* 0x000fea0003800000 */
[----:B------:R-:W-:Y:S05]  /*136b0*/  BRA.DIV ~URZ, `(.L_x_1271) ;  /* 0x00003f727f007947 */ /* 0x000fea000b800000 */
[----:B---3--:R2:W3:Y:S02]  /*136c0*/  SHFL.IDX PT, R5, R2, RZ, 0x1f ;  /* 0x00001fff02057589 */ /* 0x0084e400000e0000 */
.L_x_1302:
[----:B-1----:R-:W1:Y:S01]  /*136d0*/  S2R R0, SR_TID.X ;  /* 0x0000000000007919 */ /* 0x002e620000002100 */
[----:B------:R-:W-:Y:S03]  /*136e0*/  WARPSYNC 0xffffffff ;  /* 0xffffffff00007948 */ /* 0x000fe60003800000 */
[----:B------:R-:W-:Y:S06]  /*136f0*/  BAR.SYNC.DEFER_BLOCKING 0x4, 0x80 ;  /* 0x0102000000007b1d */ /* 0x000fec0000010000 */
[----:B---3--:R3:W-:Y:S01]  /*13700*/  STL [R1+0x1c], R5 ;  /* 0x00001c0501007387 */ /* 0x0087e20000100800 */
[----:B-1----:R-:W-:-:S13]  /*13710*/  LOP3.LUT P0, RZ, R0, 0x7f, RZ, 0xc0, !PT ;  /* 0x0000007f00ff7812 */ /* 0x002fda000780c0ff */
[----:B------:R3:W-:Y:S04]  /*13720*/  @!P0 STS [0x10100], R2 ;  /* 0x01010002ff008388 */ /* 0x0007e80000000800 */
[----:B------:R-:W-:Y:S06]  /*13730*/  BAR.ARV 0x5, 0x80 ;  /* 0x0142000000007b1d */ /* 0x000fec0000002000 */
.L_x_1270:
[----:B-12---:R-:W2:Y:S02]  /*13740*/  LDL R0, [R1+0x1c] ;  /* 0x00001c0001007983 */ /* 0x006ea40000100800 */
[----:B--2---:R-:W-:-:S13]  /*13750*/  ISETP.GE.AND P0, PT, R0, c[0x0][0x538], PT ;  /* 0x00014e0000007a0c */ /* 0x004fda0003f06270 */
[----:B---345:R-:W-:Y:S01]  /*13760*/  @P0 CALL.REL.NOINC `(.L_x_1272) ;  /* 0x0000001000000944 */ /* 0x038fe20003c00000 */
[----:B------:R-:W-:Y:S05]  /*13770*/  BRA `(.L_x_1273) ;  /* 0xfffed33000007947 */ /* 0x000fea000383ffff */
.L_x_1272:
[----:B------:R-:W-:Y:S05]  /*13780*/  EXIT ;  /* 0x000000000000794d */ /* 0x000fea0003800000 */
.L_x_1204:
[----:B------:R-:W-:Y:S01]  /*13790*/  IMAD.MOV.U32 R7, RZ, RZ, R11 ;  /* 0x000000ffff077224 */ /* 0x000fe200078e000b */
[----:B------:R-:W-:Y:S01]  /*137a0*/  MOV R6, RZ ;  /* 0x000000ff00067202 */ /* 0x000fe20000000f00 */
[----:B------:R-:W-:Y:S01]  /*137b0*/  IMAD.MOV.U32 R5, RZ, RZ, 0x181f ;  /* 0x0000181fff057424 */ /* 0x000fe200078e00ff */
[----:B------:R-:W-:Y:S02]  /*137c0*/  MOV R4, 0x137e0 ;  /* 0x000137e000047802 */ /* 0x000fe40000000f00 */
[----:B-----5:R-:W-:Y:S05]  /*137d0*/  CALL.REL.NOINC `($__internal_19_$__cuda_sm70_shflsync_idx_p) ;  /* 0x00003f1000007944 */ /* 0x020fea0003c00000 */
[----:B------:R-:W-:Y:S01]  /*137e0*/  MOV R13, R5 ;  /* 0x00000005000d7202 */ /* 0x000fe20000000f00 */
[----:B------:R-:W-:Y:S05]  /*137f0*/  BRA `(.L_x_1274) ;  /* 0xfffee16000007947 */ /* 0x000fea000383ffff */
.L_x_1205:
[----:B------:R-:W-:Y:S01]  /*13800*/  IMAD.MOV.U32 R7, RZ, RZ, R12 ;  /* 0x000000ffff077224 */ /* 0x000fe200078e000c */
[----:B------:R-:W-:Y:S01]  /*13810*/  MOV R6, RZ ;  /* 0x000000ff00067202 */ /* 0x000fe20000000f00 */
[----:B------:R-:W-:Y:S01]  /*13820*/  IMAD.MOV.U32 R5, RZ, RZ, 0x181f ;  /* 0x0000181fff057424 */ /* 0x000fe200078e00ff */
[----:B------:R-:W-:Y:S02]  /*13830*/  MOV R4, 0x13850 ;  /* 0x0001385000047802 */ /* 0x000fe40000000f00 */
[----:B-12--5:R-:W-:Y:S05]  /*13840*/  CALL.REL.NOINC `($__internal_19_$__cuda_sm70_shflsync_idx_p) ;  /* 0x00003ea000007944 */ /* 0x026fea0003c00000 */
[----:B------:R-:W-:Y:S01]  /*13850*/  MOV R4, R5 ;  /* 0x0000000500047202 */ /* 0x000fe20000000f00 */
[----:B------:R-:W-:Y:S05]  /*13860*/  BRA `(.L_x_1275) ;  /* 0xfffee11000007947 */ /* 0x000fea000383ffff */
.L_x_1208:
[----:B-1----:R-:W-:Y:S01]  /*13870*/  IMAD.MOV.U32 R7, RZ, RZ, R11 ;  /* 0x000000ffff077224 */ /* 0x002fe200078e000b */
[----:B------:R-:W-:Y:S01]  /*13880*/  MOV R6, 0x1 ;  /* 0x0000000100067802 */ /* 0x000fe20000000f00 */
[----:B------:R-:W-:Y:S01]  /*13890*/  IMAD.MOV.U32 R5, RZ, RZ, 0x181f ;  /* 0x0000181fff057424 */ /* 0x000fe200078e00ff */
[----:B----4-:R-:W-:-:S02]  /*138a0*/  MOV R4, 0x138c0 ;  /* 0x000138c000047802 */ /* 0x010fc40000000f00 */
[----:B--2--5:R-:W-:Y:S05]  /*138b0*/  CALL.REL.NOINC `($__internal_19_$__cuda_sm70_shflsync_idx_p) ;  /* 0x00003e3000007944 */ /* 0x024fea0003c00000 */
[----:B------:R-:W-:Y:S01]  /*138c0*/  IMAD.MOV.U32 R13, RZ, RZ, R5 ;  /* 0x000000ffff0d7224 */ /* 0x000fe200078e0005 */
[----:B------:R-:W-:Y:S01]  /*138d0*/  MOV R6, 0x1 ;  /* 0x0000000100067802 */ /* 0x000fe20000000f00 */
[----:B------:R-:W-:Y:S01]  /*138e0*/  IMAD.MOV.U32 R7, RZ, RZ, R12 ;  /* 0x000000ffff077224 */ /* 0x000fe200078e000c */
[----:B------:R-:W-:-:S02]  /*138f0*/  MOV R5, 0x181f ;  /* 0x0000181f00057802 */ /* 0x000fc40000000f00 */
[----:B------:R-:W-:Y:S02]  /*13900*/  MOV R4, 0x13920 ;  /* 0x0001392000047802 */ /* 0x000fe40000000f00 */
[----:B------:R-:W-:Y:S05]  /*13910*/  CALL.REL.NOINC `($__internal_19_$__cuda_sm70_shflsync_idx_p) ;  /* 0x00003dd000007944 */ /* 0x000fea0003c00000 */
[----:B------:R-:W-:Y:S01]  /*13920*/  MOV R4, R5 ;  /* 0x0000000500047202 */ /* 0x000fe20000000f00 */
[----:B------:R-:W-:Y:S05]  /*13930*/  BRA `(.L_x_1276) ;  /* 0xfffee20000007947 */ /* 0x000fea000383ffff */
.L_x_1211:
[----:B-1----:R-:W-:Y:S01]  /*13940*/  IMAD.MOV.U32 R7, RZ, RZ, R11 ;  /* 0x000000ffff077224 */ /* 0x002fe200078e000b */
[----:B------:R-:W-:Y:S01]  /*13950*/  MOV R6, 0x2 ;  /* 0x0000000200067802 */ /* 0x000fe20000000f00 */
[----:B------:R-:W-:Y:S01]  /*13960*/  IMAD.MOV.U32 R5, RZ, RZ, 0x181f ;  /* 0x0000181fff057424 */ /* 0x000fe200078e00ff */
[----:B------:R-:W-:Y:S02]  /*13970*/  MOV R4, 0x13990 ;  /* 0x0001399000047802 */ /* 0x000fe40000000f00 */
[----:B--23-5:R-:W-:Y:S05]  /*13980*/  CALL.REL.NOINC `($__internal_19_$__cuda_sm70_shflsync_idx_p) ;  /* 0x00003d6000007944 */ /* 0x02cfea0003c00000 */
[----:B------:R-:W-:Y:S01]  /*13990*/  MOV R13, R5 ;  /* 0x00000005000d7202 */ /* 0x000fe20000000f00 */
[----:B------:R-:W-:Y:S05]  /*139a0*/  BRA `(.L_x_1277) ;  /* 0xfffee2d000007947 */ /* 0x000fea000383ffff */
.L_x_1212:
[----:B-1----:R-:W-:Y:S01]  /*139b0*/  IMAD.MOV.U32 R7, RZ, RZ, R12 ;  /* 0x000000ffff077224 */ /* 0x002fe200078e000c */
[----:B------:R-:W-:Y:S01]  /*139c0*/  MOV R6, 0x2 ;  /* 0x0000000200067802 */ /* 0x000fe20000000f00 */
[----:B------:R-:W-:Y:S01]  /*139d0*/  IMAD.MOV.U32 R5, RZ, RZ, 0x181f ;  /* 0x0000181fff057424 */ /* 0x000fe200078e00ff */
[----:B------:R-:W-:Y:S02]  /*139e0*/  MOV R4, 0x13a00 ;  /* 0x00013a0000047802 */ /* 0x000fe40000000f00 */
[----:B--2345:R-:W-:Y:S05]  /*139f0*/  CALL.REL.NOINC `($__internal_19_$__cuda_sm70_shflsync_idx_p) ;  /* 0x00003cf000007944 */ /* 0x03cfea0003c00000 */
[----:B------:R-:W-:Y:S01]  /*13a00*/  MOV R4, R5 ;  /* 0x0000000500047202 */ /* 0x000fe20000000f00 */
[----:B------:R-:W-:Y:S05]  /*13a10*/  BRA `(.L_x_1278) ;  /* 0xfffee28000007947 */ /* 0x000fea000383ffff */
.L_x_1215:
[----:B--2---:R-:W-:Y:S01]  /*13a20*/  IMAD.MOV.U32 R7, RZ, RZ, R11 ;  /* 0x000000ffff077224 */ /* 0x004fe200078e000b */
[----:B------:R-:W-:Y:S01]  /*13a30*/  MOV R6, 0x3 ;  /* 0x0000000300067802 */ /* 0x000fe20000000f00 */
[----:B------:R-:W-:Y:S01]  /*13a40*/  IMAD.MOV.U32 R5, RZ, RZ, 0x181f ;  /* 0x0000181fff057424 */ /* 0x000fe200078e00ff */
[----:B------:R-:W-:-:S02]  /*13a50*/  MOV R4, 0x13a70 ;  /* 0x00013a7000047802 */ /* 0x000fc40000000f00 */
[----:B-1-345:R-:W-:Y:S05]  /*13a60*/  CALL.REL.NOINC `($__internal_19_$__cuda_sm70_shflsync_idx_p) ;  /* 0x00003c8000007944 */ /* 0x03afea0003c00000 */
        /* <DEDUP_REMOVED lines=8> */
.L_x_1218:
[----:B-1----:R-:W-:Y:S01]  /*13af0*/  IMAD.MOV.U32 R7, RZ, RZ, R11 ;  /* 0x000000ffff077224 */ /* 0x002fe200078e000b */
[----:B------:R-:W-:Y:S01]  /*13b00*/  MOV R6, 0x4 ;  /* 0x0000000400067802 */ /* 0x000fe20000000f00 */
[----:B------:R-:W-:Y:S01]  /*13b10*/  IMAD.MOV.U32 R5, RZ, RZ, 0x181f ;  /* 0x0000181fff057424 */ /* 0x000fe200078e00ff */
[----:B--2---:R-:W-:Y:S02]  /*13b20*/  MOV R4, 0x13b40 ;  /* 0x00013b4000047802 */ /* 0x004fe40000000f00 */
[----:B---345:R-:W-:Y:S05]  /*13b30*/  CALL.REL.NOINC `($__internal_19_$__cuda_sm70_shflsync_idx_p) ;  /* 0x00003bb000007944 */ /* 0x038fea0003c00000 */
[----:B------:R-:W-:Y:S01]  /*13b40*/  MOV R13, R5 ;  /* 0x00000005000d7202 */ /* 0x000fe20000000f00 */
[----:B------:R-:W-:Y:S05]  /*13b50*/  BRA `(.L_x_1280) ;  /* 0xfffee3d000007947 */ /* 0x000fea000383ffff */
.L_x_1219:
[----:B------:R-:W-:Y:S01]  /*13b60*/  IMAD.MOV.U32 R7, RZ, RZ, R12 ;  /* 0x000000ffff077224 */ /* 0x000fe200078e000c */
[----:B------:R-:W-:Y:S01]  /*13b70*/  MOV R6, 0x4 ;  /* 0x0000000400067802 */ /* 0x000fe20000000f00 */
[----:B------:R-:W-:Y:S01]  /*13b80*/  IMAD.MOV.U32 R5, RZ, RZ, 0x181f ;  /* 0x0000181fff057424 */ /* 0x000fe200078e00ff */
[----:B--2---:R-:W-:Y:S02]  /*13b90*/  MOV R4, 0x13bb0 ;  /* 0x00013bb000047802 */ /* 0x004fe40000000f00 */
[----:B-1-345:R-:W-:Y:S05]  /*13ba0*/  CALL.REL.NOINC `($__internal_19_$__cuda_sm70_shflsync_idx_p) ;  /* 0x00003b4000007944 */ /* 0x03afea0003c00000 */
[----:B------:R-:W-:Y:S01]  /*13bb0*/  MOV R4, R5 ;  /* 0x0000000500047202 */ /* 0x000fe20000000f00 */
[----:B------:R-:W-:Y:S05]  /*13bc0*/  BRA `(.L_x_1281) ;  /* 0xfffee38000007947 */ /* 0x000fea000383ffff */
.L_x_1222:
[----:B-1----:R-:W-:Y:S01]  /*13bd0*/  IMAD.MOV.U32 R7, RZ, RZ, R11 ;  /* 0x000000ffff077224 */ /* 0x002fe200078e000b */
[----:B------:R-:W-:Y:S01]  /*13be0*/  MOV R6, 0x5 ;  /* 0x0000000500067802 */ /* 0x000fe20000000f00 */
[----:B------:R-:W-:Y:S01]  /*13bf0*/  IMAD.MOV.U32 R5, RZ, RZ, 0x181f ;  /* 0x0000181fff057424 */ /* 0x000fe200078e00ff */
[----:B------:R-:W-:-:S02]  /*13c00*/  MOV R4, 0x13c20 ;  /* 0x00013c2000047802 */ /* 0x000fc40000000f00 */
[----:B--2345:R-:W-:Y:S05]  /*13c10*/  CALL.REL.NOINC `($__internal_19_$__cuda_sm70_shflsync_idx_p) ;  /* 0x00003ad000007944 */ /* 0x03cfea0003c00000 */
        /* <DEDUP_REMOVED lines=8> */
.L_x_1225:
[----:B-1----:R-:W-:Y:S01]  /*13ca0*/  IMAD.MOV.U32 R7, RZ, RZ, R11 ;  /* 0x000000ffff077224 */ /* 0x002fe200078e000b */
[----:B------:R-:W-:Y:S01]  /*13cb0*/  MOV R6, 0x6 ;  /* 0x0000000600067802 */ /* 0x000fe20000000f00 */
[----:B------:R-:W-:Y:S01]  /*13cc0*/  IMAD.MOV.U32 R5, RZ, RZ, 0x181f ;  /* 0x0000181fff057424 */ /* 0x000fe200078e00ff */
[----:B------:R-:W-:Y:S02]  /*13cd0*/  MOV R4, 0x13cf0 ;  /* 0x00013cf000047802 */ /* 0x000fe40000000f00 */
[----:B--2345:R-:W-:Y:S05]  /*13ce0*/  CALL.REL.NOINC `($__internal_19_$__cuda_sm70_shflsync_idx_p) ;  /* 0x00003a0000007944 */ /* 0x03cfea0003c00000 */
[----:B------:R-:W-:Y:S01]  /*13cf0*/  MOV R13, R5 ;  /* 0x00000005000d7202 */ /* 0x000fe20000000f00 */
[----:B------:R-:W-:Y:S05]  /*13d00*/  BRA `(.L_x_1283) ;  /* 0xfffee4d000007947 */ /* 0x000fea000383ffff */
.L_x_1226:
[----:B-1----:R-:W-:Y:S01]  /*13d10*/  IMAD.MOV.U32 R7, RZ, RZ, R12 ;  /* 0x000000ffff077224 */ /* 0x002fe200078e000c */
[----:B------:R-:W-:Y:S01]  /*13d20*/  MOV R6, 0x6 ;  /* 0x0000000600067802 */ /* 0x000fe20000000f00 */
[----:B------:R-:W-:Y:S01]  /*13d30*/  IMAD.MOV.U32 R5, RZ, RZ, 0x181f ;  /* 0x0000181fff057424 */ /* 0x000fe200078e00ff */
[----:B------:R-:W-:Y:S02]  /*13d40*/  MOV R4, 0x13d60 ;  /* 0x00013d6000047802 */ /* 0x000fe40000000f00 */
[----:B--2345:R-:W-:Y:S05]  /*13d50*/  CALL.REL.NOINC `($__internal_19_$__cuda_sm70_shflsync_idx_p) ;  /* 0x0000399000007944 */ /* 0x03cfea0003c00000 */
[----:B------:R-:W-:Y:S01]  /*13d60*/  MOV R4, R5 ;  /* 0x0000000500047202 */ /* 0x000fe20000000f00 */
[----:B------:R-:W-:Y:S05]  /*13d70*/  BRA `(.L_x_1284) ;  /* 0xfffee48000007947 */ /* 0x000fea000383ffff */
.L_x_1229:
        /* <DEDUP_REMOVED lines=13> */
.L_x_1232:
[----:B------:R-:W-:Y:S01]  /*13e50*/  IMAD.MOV.U32 R7, RZ, RZ, R12 ;  /* 0x000000ffff077224 */ /* 0x000fe200078e000c */
[----:B------:R-:W-:Y:S01]  /*13e60*/  MOV R6, RZ ;  /* 0x000000ff00067202 */ /* 0x000fe20000000f00 */
[----:B------:R-:W-:Y:S01]  /*13e70*/  IMAD.MOV.U32 R5, RZ, RZ, 0x181f ;  /* 0x0000181fff057424 */ /* 0x000fe200078e00ff */
[----:B------:R-:W-:Y:S02]  /*13e80*/  MOV R4, 0x13ea0 ;  /* 0x00013ea000047802 */ /* 0x000fe40000000f00 */
[----:B-1----:R-:W-:Y:S05]  /*13e90*/  CALL.REL.NOINC `($__internal_19_$__cuda_sm70_shflsync_idx_p) ;  /* 0x0000385000007944 */ /* 0x002fea0003c00000 */
[----:B------:R-:W-:Y:S01]  /*13ea0*/  MOV R14, R5 ;  /* 0x00000005000e7202 */ /* 0x000fe20000000f00 */
[----:B------:R-:W-:Y:S05]  /*13eb0*/  BRA `(.L_x_1286) ;  /* 0xffff06c000007947 */ /* 0x000fea000383ffff */
.L_x_1233:
[----:B------:R-:W-:Y:S01]  /*13ec0*/  IMAD.MOV.U32 R7, RZ, RZ, R13 ;  /* 0x000000ffff077224 */ /* 0x000fe200078e000d */
[----:B------:R-:W-:Y:S01]  /*13ed0*/  MOV R6, RZ ;  /* 0x000000ff00067202 */ /* 0x000fe20000000f00 */
[----:B------:R-:W-:Y:S01]  /*13ee0*/  IMAD.MOV.U32 R5, RZ, RZ, 0x181f ;  /* 0x0000181fff057424 */ /* 0x000fe200078e00ff */
[----:B------:R-:W-:Y:S02]  /*13ef0*/  MOV R4, 0x13f10 ;  /* 0x00013f1000047802 */ /* 0x000fe40000000f00 */
[----:B-123--:R-:W-:Y:S05]  /*13f00*/  CALL.REL.NOINC `($__internal_19_$__cuda_sm70_shflsync_idx_p) ;  /* 0x000037e000007944 */ /* 0x00efea0003c00000 */
[----:B------:R-:W2:Y:S04]  /*13f10*/  LDL R6, [R1+0x18] ;  /* 0x0000180001067983 */ /* 0x000ea80000100800 */
[----:B------:R-:W3:Y:S04]  /*13f20*/  LDL R4, [R1+0x4] ;  /* 0x0000040001047983 */ /* 0x000ee80000100800 */
[----:B------:R-:W4:Y:S01]  /*13f30*/  LDL R8, [R1+0x8] ;  /* 0x0000080001087983 */ /* 0x000f220000100800 */
[----:B--2---:R-:W-:-:S02]  /*13f40*/  ISETP.GE.AND P2, PT, R6, c[0x0][0x1d4], PT ;  /* 0x0000750006007a0c */ /* 0x004fc40003f46270 */
[C---:B------:R-:W-:Y:S02]  /*13f50*/  IADD3 R6, P5, R5.reuse, R138, RZ ;  /* 0x0000008a05067210 */ /* 0x040fe40007fbe0ff */
[----:B---3--:R-:W-:Y:S02]  /*13f60*/  ISETP.GE.AND P0, PT, R4, c[0x0][0x1d4], PT ;  /* 0x0000750004007a0c */ /* 0x008fe40003f06270 */
[----:B------:R-:W-:Y:S01]  /*13f70*/  IADD3 R4, P6, R5, R136, RZ ;  /* 0x0000008805047210 */ /* 0x000fe20007fde0ff */
[C---:B------:R-:W-:Y:S01]  /*13f80*/  IMAD.X R7, R14.reuse, 0x1, R137, P5 ;  /* 0x000000010e077824 */ /* 0x040fe200028e0689 */
[----:B------:R-:W-:Y:S02]  /*13f90*/  SEL R21, RZ, 0x10, P2 ;  /* 0x00000010ff157807 */ /* 0x000fe40001000000 */
[----:B------:R-:W-:Y:S01]  /*13fa0*/  SEL R15, RZ, 0x10, P0 ;  /* 0x00000010ff0f7807 */ /* 0x000fe20000000000 */
[----:B------:R-:W-:-:S05]  /*13fb0*/  IMAD.X R5, R14, 0x1, R67, P6 ;  /* 0x000000010e057824 */ /* 0x000fca00030e0643 */
[----:B------:R-:W-:Y:S01]  /*13fc0*/  @!PT LDS RZ, [RZ] ;  /* 0x00000000fffff984 */ /* 0x000fe20000000800 */
[----:B------:R-:W-:Y:S01]  /*13fd0*/  @!PT LDS RZ, [RZ] ;  /* 0x00000000fffff984 */ /* 0x000fe20000000800 */
[----:B------:R-:W-:Y:S01]  /*13fe0*/  @!PT LDS RZ, [RZ] ;  /* 0x00000000fffff984 */ /* 0x000fe20000000800 */
[----:B----4-:R1:W-:Y:S04]  /*13ff0*/  LDGSTS.E.BYPASS.LTC128B.128 [R8+0x4100], [R4.64], !P2 ;  /* 0x0410000004087fae */ /* 0x0103e8000d101d48 */
[----:B------:R2:W-:Y:S01]  /*14000*/  LDGSTS.E.BYPASS.LTC128B.128 [R8+0x6100], [R6.64], !P0 ;  /* 0x0610000006087fae */ /* 0x0005e2000c101d48 */
[----:B-1----:R-:W-:Y:S01]  /*14010*/  IMAD.MOV.U32 R5, RZ, RZ, 0x181f ;  /* 0x0000181fff057424 */ /* 0x002fe200078e00ff */
[----:B------:R-:W-:Y:S01]  /*14020*/  MOV R4, 0x14060 ;  /* 0x0001406000047802 */ /* 0x000fe20000000f00 */
[----:B--2---:R-:W-:Y:S02]  /*14030*/  IMAD.MOV.U32 R7, RZ, RZ, R12 ;  /* 0x000000ffff077224 */ /* 0x004fe400078e000c */
[----:B------:R-:W-:Y:S02]  /*14040*/  IMAD.MOV.U32 R6, RZ, RZ, 0x1 ;  /* 0x00000001ff067424 */ /* 0x000fe400078e00ff */
[----:B------:R-:W-:Y:S05]  /*14050*/  CALL.REL.NOINC `($__internal_19_$__cuda_sm70_shflsync_idx_p) ;  /* 0x0000369000007944 */ /* 0x000fea0003c00000 */
[----:B------:R-:W-:Y:S01]  /*14060*/  IMAD.MOV.U32 R14, RZ, RZ, R5 ;  /* 0x000000ffff0e7224 */ /* 0x000fe200078e0005 */
[----:B------:R-:W-:Y:S01]  /*14070*/  MOV R6, 0x1 ;  /* 0x0000000100067802 */ /* 0x000fe20000000f00 */
[----:B------:R-:W-:Y:S01]  /*14080*/  IMAD.MOV.U32 R7, RZ, RZ, R13 ;  /* 0x000000ffff077224 */ /* 0x000fe200078e000d */
[----:B------:R-:W-:-:S02]  /*14090*/  MOV R5, 0x181f ;  /* 0x0000181f00057802 */ /* 0x000fc40000000f00 */
[----:B------:R-:W-:Y:S02]  /*140a0*/  MOV R4, 0x140c0 ;  /* 0x000140c000047802 */ /* 0x000fe40000000f00 */
[----:B------:R-:W-:Y:S05]  /*140b0*/  CALL.REL.NOINC `($__internal_19_$__cuda_sm70_shflsync_idx_p) ;  /* 0x0000363000007944 */ /* 0x000fea0003c00000 */
[----:B------:R-:W2:Y:S01]  /*140c0*/  LDL R8, [R1+0x8] ;  /* 0x0000080001087983 */ /* 0x000ea20000100800 */
[----:B------:R-:W-:Y:S02]  /*140d0*/  IADD3 R6, -R21, 0x10, RZ ;  /* 0x0000001015067810 */ /* 0x000fe40007ffe1ff */
[----:B------:R-:W-:Y:S02]  /*140e0*/  IADD3 R4, -R15, 0x10, RZ ;  /* 0x000000100f047810 */ /* 0x000fe40007ffe1ff */
[----:B------:R-:W-:Y:S02]  /*140f0*/  LOP3.LUT R6, R6, 0xf, RZ, 0xc0, !PT ;  /* 0x0000000f06067812 */ /* 0x000fe400078ec0ff */
[----:B------:R-:W-:Y:S02]  /*14100*/  ISETP.NE.U32.AND P6, PT, R21, RZ, PT ;  /* 0x000000ff1500720c */ /* 0x000fe40003fc5070 */
[----:B------:R-:W-:Y:S02]  /*14110*/  IADD3 R6, P2, P0, R6, R5, R136 ;  /* 0x0000000506067210 */ /* 0x000fe4000785e088 */
[----:B------:R-:W-:-:S02]  /*14120*/  LOP3.LUT R4, R4, 0xf, RZ, 0xc0, !PT ;  /* 0x0000000f04047812 */ /* 0x000fc400078ec0ff */
[----:B------:R-:W-:Y:S02]  /*14130*/  ISETP.NE.U32.AND P5, PT, R15, RZ, PT ;  /* 0x000000ff0f00720c */ /* 0x000fe40003fa5070 */
[----:B------:R-:W-:Y:S02]  /*14140*/  IADD3.X R7, RZ, R14, R67, P2, P0 ;  /* 0x0000000eff077210 */ /* 0x000fe400017e0443 */
[----:B------:R-:W-:-:S04]  /*14150*/  IADD3 R4, P2, P0, R4, R5, R138 ;  /* 0x0000000504047210 */ /* 0x000fc8000785e08a */
[----:B------:R-:W-:Y:S01]  /*14160*/  IADD3.X R5, RZ, R14, R137, P2, P0 ;  /* 0x0000000eff057210 */ /* 0x000fe200017e0489 */
[----:B------:R-:W-:Y:S01]  /*14170*/  @!PT LDS RZ, [RZ] ;  /* 0x00000000fffff984 */ /* 0x000fe20000000800 */
[----:B------:R-:W-:Y:S01]  /*14180*/  @!PT LDS RZ, [RZ] ;  /* 0x00000000fffff984 */ /* 0x000fe20000000800 */
[----:B------:R-:W-:Y:S01]  /*14190*/  @!PT LDS RZ, [RZ] ;  /* 0x00000000fffff984 */ /* 0x000fe20000000800 */
[----:B--2---:R1:W-:Y:S04]  /*141a0*/  LDGSTS.E.BYPASS.LTC128B.128.ZFILL [R8+0x4900], [R6.64], P6 ;  /* 0x0490000006087fae */ /* 0x0043e8000b141d48 */
[----:B------:R2:W-:Y:S01]  /*141b0*/  LDGSTS.E.BYPASS.LTC128B.128.ZFILL [R8+0x6900], [R4.64], P5 ;  /* 0x0690000004087fae */ /* 0x0005e2000a941d48 */
[----:B-1----:R-:W-:Y:S02]  /*141c0*/  IMAD.MOV.U32 R7, RZ, RZ, R12 ;  /* 0x000000ffff077224 */ /* 0x002fe400078e000c */
[----:B------:R-:W-:Y:S02]  /*141d0*/  IMAD.MOV.U32 R6, RZ, RZ, 0x2 ;  /* 0x00000002ff067424 */ /* 0x000fe400078e00ff */
[----:B--2---:R-:W-:Y:S01]  /*141e0*/  IMAD.MOV.U32 R5, RZ, RZ, 0x181f ;  /* 0x0000181fff057424 */ /* 0x004fe200078e00ff */
[----:B------:R-:W-:-:S02]  /*141f0*/  MOV R4, 0x14210 ;  /* 0x0001421000047802 */ /* 0x000fc40000000f00 */
        /* <DEDUP_REMOVED lines=36> */
.L_x_1234:
[----:B------:R-:W-:Y:S01]  /*14440*/  IMAD.MOV.U32 R6, RZ, RZ, RZ ;  /* 0x000000ffff067224 */ /* 0x000fe200078e00ff */
[----:B------:R-:W-:Y:S02]  /*14450*/  MOV R5, 0x1c1f ;  /* 0x00001c1f00057802 */ /* 0x000fe40000000f00 */
[----:B------:R-:W-:Y:S02]  /*14460*/  MOV R4, 0x14480 ;  /* 0x0001448000047802 */ /* 0x000fe40000000f00 */
[----:B------:R-:W-:Y:S05]  /*14470*/  CALL.REL.NOINC `($__internal_19_$__cuda_sm70_shflsync_idx_p) ;  /* 0x0000327000007944 */ /* 0x000fea0003c00000 */
[----:B------:R-:W-:Y:S01]  /*14480*/  MOV R4, R5 ;  /* 0x0000000500047202 */ /* 0x000fe20000000f00 */
[----:B------:R-:W-:Y:S05]  /*14490*/  BRA `(.L_x_1288) ;  /* 0xffff050000007947 */ /* 0x000fea000383ffff */
.L_x_1235:
[----:B------:R-:W-:Y:S01]  /*144a0*/  IMAD.MOV.U32 R6, RZ, RZ, 0x1 ;  /* 0x00000001ff067424 */ /* 0x000fe200078e00ff */
[----:B------:R-:W-:Y:S02]  /*144b0*/  MOV R5, 0x1c1f ;  /* 0x00001c1f00057802 */ /* 0x000fe40000000f00 */
[----:B------:R-:W-:Y:S02]  /*144c0*/  MOV R4, 0x144e0 ;  /* 0x000144e000047802 */ /* 0x000fe40000000f00 */
[----:B-1----:R-:W-:Y:S05]  /*144d0*/  CALL.REL.NOINC `($__internal_19_$__cuda_sm70_shflsync_idx_p) ;  /* 0x0000321000007944 */ /* 0x002fea0003c00000 */
[----:B------:R-:W-:Y:S01]  /*144e0*/  IMAD.IADD R0, R2, 0x1, R5 ;  /* 0x0000000102007824 */ /* 0x000fe200078e0205 */
[----:B------:R-:W-:Y:S01]  /*144f0*/  MOV R4, 0x14740 ;  /* 0x0001474000047802 */ /* 0x000fe20000000f00 */
[----:B------:R-:W-:-:S02]  /*14500*/  IMAD.MOV.U32 R6, RZ, RZ, 0x2 ;  /* 0x00000002ff067424 */ /* 0x000fc400078e00ff */
[----:B------:R-:W-:Y:S01]  /*14510*/  IMAD.MOV.U32 R5, RZ, RZ, 0x1c1f ;  /* 0x00001c1fff057424 */ /* 0x000fe200078e00ff */
        /* <DEDUP_REMOVED lines=33> */
[----:B------:R-:W-:Y:S05]  /*14730*/  CALL.REL.NOINC `($__internal_19_$__cuda_sm70_shflsync_idx_p) ;  /* 0x00002fb000007944 */ /* 0x000fea0003c00000 */
[----:B------:R-:W-:Y:S01]  /*14740*/  IMAD.IADD R0, R2, 0x1, R5 ;  /* 0x0000000102007824 */ /* 0x000fe200078e0205 */
[----:B------:R-:W-:Y:S01]  /*14750*/  MOV R4, 0x149a0 ;  /* 0x000149a000047802 */ /* 0x000fe20000000f00 */
[----:B------:R-:W-:Y:S02]  /*14760*/  IMAD.MOV.U32 R6, RZ, RZ, 0x3 ;  /* 0x00000003ff067424 */ /* 0x000fe400078e00ff */
[----:B------:R-:W-:Y:S01]  /*14770*/  IMAD.MOV.U32 R5, RZ, RZ, 0x1c1f ;  /* 0x00001c1fff057424 */ /* 0x000fe200078e00ff */
[----:B------:R-:W-:-:S04]  /*14780*/  IMNMX R0, R3, R0, PT ;  /* 0x0000000003007217 */ /* 0x000fc80003800200 */
[C---:B------:R-:W-:Y:S02]  /*14790*/  ISETP.GT.AND P5, PT, R0.reuse, 0x1, PT ;  /* 0x000000010000780c */ /* 0x040fe40003fa4270 */
[C---:B------:R-:W-:Y:S02]  /*147a0*/  ISETP.GT.AND P6, PT, R0.reuse, RZ, PT ;  /* 0x000000ff0000720c */ /* 0x040fe40003fc4270 */
[C---:B------:R-:W-:Y:S02]  /*147b0*/  ISETP.GT.AND P2, PT, R0.reuse, 0x8, PT ;  /* 0x000000080000780c */ /* 0x040fe40003f44270 */
[----:B------:R-:W-:Y:S02]  /*147c0*/  ISETP.GT.AND P0, PT, R0, 0x9, PT ;  /* 0x000000090000780c */ /* 0x000fe40003f04270 */
[----:B------:R-:W-:Y:S02]  /*147d0*/  FSEL R108, R108, -INF , P5 ;  /* 0xff8000006c6c7808 */ /* 0x000fe40002800000 */
[----:B------:R-:W-:-:S02]  /*147e0*/  FSEL R15, R107, -INF , P6 ;  /* 0xff8000006b0f7808 */ /* 0x000fc40003000000 */
[----:B------:R-:W-:Y:S02]  /*147f0*/  ISETP.GT.AND P5, PT, R0, 0x11, PT ;  /* 0x000000110000780c */ /* 0x000fe40003fa4270 */
[----:B------:R-:W-:Y:S02]  /*14800*/  FSEL R14, R113, -INF , P2 ;  /* 0xff800000710e7808 */ /* 0x000fe40001000000 */
[----:B------:R-:W-:Y:S02]  /*14810*/  FSEL R13, R114, -INF , P0 ;  /* 0xff800000720d7808 */ /* 0x000fe40000000000 */
[C---:B------:R-:W-:Y:S02]  /*14820*/  ISETP.GT.AND P6, PT, R0.reuse, 0x10, PT ;  /* 0x000000100000780c */ /* 0x040fe40003fc4270 */
[C---:B------:R-:W-:Y:S02]  /*14830*/  ISETP.GT.AND P2, PT, R0.reuse, 0x18, PT ;  /* 0x000000180000780c */ /* 0x040fe40003f44270 */
[----:B------:R-:W-:-:S02]  /*14840*/  ISETP.GT.AND P0, PT, R0, 0x19, PT ;  /* 0x000000190000780c */ /* 0x000fc40003f04270 */
[----:B------:R-:W-:Y:S02]  /*14850*/  FSEL R84, R84, -INF , P5 ;  /* 0xff80000054547808 */ /* 0x000fe40002800000 */
[----:B------:R-:W-:Y:S02]  /*14860*/  FSEL R12, R100, -INF , P6 ;  /* 0xff800000640c7808 */ /* 0x000fe40003000000 */
[----:B------:R-:W-:Y:S02]  /*14870*/  ISETP.GT.AND P5, PT, R0, 0x21, PT ;  /* 0x000000210000780c */ /* 0x000fe40003fa4270 */
[----:B------:R-:W-:Y:S02]  /*14880*/  FSEL R72, R72, -INF , P2 ;  /* 0xff80000048487808 */ /* 0x000fe40001000000 */
[----:B------:R-:W-:Y:S02]  /*14890*/  FSEL R73, R73, -INF , P0 ;  /* 0xff80000049497808 */ /* 0x000fe40000000000 */
[----:B------:R-:W-:-:S02]  /*148a0*/  ISETP.GT.AND P6, PT, R0, 0x20, PT ;  /* 0x000000200000780c */ /* 0x000fc40003fc4270 */
[C---:B------:R-:W-:Y:S02]  /*148b0*/  ISETP.GT.AND P2, PT, R0.reuse, 0x28, PT ;  /* 0x000000280000780c */ /* 0x040fe40003f44270 */
[----:B------:R-:W-:Y:S02]  /*148c0*/  ISETP.GT.AND P0, PT, R0, 0x29, PT ;  /* 0x000000290000780c */ /* 0x000fe40003f04270 */
[----:B------:R-:W-:Y:S02]  /*148d0*/  FSEL R38, R58, -INF , P5 ;  /* 0xff8000003a267808 */ /* 0x000fe40002800000 */
[----:B------:R-:W-:Y:S02]  /*148e0*/  FSEL R39, R54, -INF , P6 ;  /* 0xff80000036277808 */ /* 0x000fe40003000000 */
[----:B------:R-:W-:Y:S02]  /*148f0*/  ISETP.GT.AND P5, PT, R0, 0x31, PT ;  /* 0x000000310000780c */ /* 0x000fe40003fa4270 */
[----:B------:R-:W-:-:S02]  /*14900*/  FSEL R37, R37, -INF , P2 ;  /* 0xff80000025257808 */ /* 0x000fc40001000000 */
[----:B------:R-:W-:Y:S02]  /*14910*/  FSEL R36, R26, -INF , P0 ;  /* 0xff8000001a247808 */ /* 0x000fe40000000000 */
        /* <DEDUP_REMOVED lines=9> */
[----:B------:R-:W-:Y:S01]  /*149b0*/  FMNMX.FTZ R0, R43, R42, !PT ;  /* 0x0000002a2b007209 */ /* 0x000fe20007810000 */
[----:B------:R-:W-:Y:S01]  /*149c0*/  IMAD.MOV.U32 R5, RZ, RZ, 0x2 ;  /* 0x00000002ff057424 */ /* 0x000fe200078e00ff */
[----:B------:R-:W-:Y:S02]  /*149d0*/  FMNMX.FTZ R4, R15, R108, !PT ;  /* 0x0000006c0f047209 */ /* 0x000fe40007810000 */
[----:B------:R-:W-:Y:S02]  /*149e0*/  IMNMX R3, R3, R2, PT ;  /* 0x0000000203037217 */ /* 0x000fe40003800200 */
[----:B------:R-:W-:Y:S02]  /*149f0*/  FMNMX.FTZ R2, R41, R31, !PT ;  /* 0x0000001f29027209 */ /* 0x000fe40007810000 */
[----:B------:R-:W-:-:S02]  /*14a00*/  ISETP.GT.AND P6, PT, R3, RZ, PT ;  /* 0x000000ff0300720c */ /* 0x000fc40003fc4270 */
[C---:B------:R-:W-:Y:S02]  /*14a10*/  ISETP.GT.AND P5, PT, R3.reuse, 0x1, PT ;  /* 0x000000010300780c */ /* 0x040fe40003fa4270 */
[C---:B------:R-:W-:Y:S02]  /*14a20*/  ISETP.GT.AND P2, PT, R3.reuse, 0x8, PT ;  /* 0x000000080300780c */ /* 0x040fe40003f44270 */
[----:B------:R-:W-:Y:S02]  /*14a30*/  ISETP.GT.AND P0, PT, R3, 0x9, PT ;  /* 0x000000090300780c */ /* 0x000fe40003f04270 */
[----:B------:R-:W-:Y:S02]  /*14a40*/  FSEL R47, R109, -INF , P6 ;  /* 0xff8000006d2f7808 */ /* 0x000fe40003000000 */
[----:B------:R-:W-:Y:S02]  /*14a50*/  FSEL R46, R110, -INF , P5 ;  /* 0xff8000006e2e7808 */ /* 0x000fe40002800000 */
[----:B------:R-:W-:-:S02]  /*14a60*/  FSEL R115, R115, -INF , P2 ;  /* 0xff80000073737808 */ /* 0x000fc40001000000 */
[----:B------:R-:W-:Y:S02]  /*14a70*/  FSEL R25, R116, -INF , P0 ;  /* 0xff80000074197808 */ /* 0x000fe40000000000 */
[C---:B------:R-:W-:Y:S02]  /*14a80*/  ISETP.GT.AND P6, PT, R3.reuse, 0x10, PT ;  /* 0x000000100300780c */ /* 0x040fe40003fc4270 */
[C---:B------:R-:W-:Y:S02]  /*14a90*/  ISETP.GT.AND P5, PT, R3.reuse, 0x11, PT ;  /* 0x000000110300780c */ /* 0x040fe40003fa4270 */
[C---:B------:R-:W-:Y:S02]  /*14aa0*/  ISETP.GT.AND P2, PT, R3.reuse, 0x18, PT ;  /* 0x000000180300780c */ /* 0x040fe40003f44270 */
[----:B------:R-:W-:Y:S02]  /*14ab0*/  ISETP.GT.AND P0, PT, R3, 0x19, PT ;  /* 0x000000190300780c */ /* 0x000fe40003f04270 */
[----:B------:R-:W-:-:S02]  /*14ac0*/  FSEL R85, R85, -INF , P6 ;  /* 0xff80000055557808 */ /* 0x000fc40003000000 */
[----:B------:R-:W-:Y:S02]  /*14ad0*/  FSEL R40, R101, -INF , P5 ;  /* 0xff80000065287808 */ /* 0x000fe40002800000 */
[----:B------:R-:W-:Y:S02]  /*14ae0*/  FSEL R48, R48, -INF , P2 ;  /* 0xff80000030307808 */ /* 0x000fe40001000000 */
[----:B------:R-:W-:Y:S02]  /*14af0*/  FSEL R49, R49, -INF , P0 ;  /* 0xff80000031317808 */ /* 0x000fe40000000000 */
[C---:B------:R-:W-:Y:S02]  /*14b00*/  ISETP.GT.AND P6, PT, R3.reuse, 0x20, PT ;  /* 0x000000200300780c */ /* 0x040fe40003fc4270 */
[C---:B------:R-:W-:Y:S02]  /*14b10*/  ISETP.GT.AND P5, PT, R3.reuse, 0x21, PT ;  /* 0x000000210300780c */ /* 0x040fe40003fa4270 */
[----:B------:R-:W-:-:S02]  /*14b20*/  ISETP.GT.AND P2, PT, R3, 0x28, PT ;  /* 0x000000280300780c */ /* 0x000fc40003f44270 */
[----:B------:R-:W-:Y:S02]  /*14b30*/  ISETP.GT.AND P0, PT, R3, 0x29, PT ;  /* 0x000000290300780c */ /* 0x000fe40003f04270 */
[----:B------:R-:W-:Y:S02]  /*14b40*/  FSEL R107, R55, -INF , P6 ;  /* 0xff800000376b7808 */ /* 0x000fe40003000000 */
[----:B------:R-:W-:Y:S02]  /*14b50*/  FSEL R106, R50, -INF , P5 ;  /* 0xff800000326a7808 */ /* 0x000fe40002800000 */
[----:B------:R-:W-:Y:S02]  /*14b60*/  FSEL R105, R20, -INF , P2 ;  /* 0xff80000014697808 */ /* 0x000fe40001000000 */
[----:B------:R-:W-:Y:S02]  /*14b70*/  FSEL R104, R27, -INF , P0 ;  /* 0xff8000001b687808 */ /* 0x000fe40000000000 */
[----:B------:R-:W-:-:S02]  /*14b80*/  ISETP.GT.AND P6, PT, R3, 0x30, PT ;  /* 0x000000300300780c */ /* 0x000fc40003fc4270 */
[C---:B------:R-:W-:Y:S02]  /*14b90*/  ISETP.GT.AND P5, PT, R3.reuse, 0x31, PT ;  /* 0x000000310300780c */ /* 0x040fe40003fa4270 */
[C---:B------:R-:W-:Y:S02]  /*14ba0*/  ISETP.GT.AND P2, PT, R3.reuse, 0x38, PT ;  /* 0x000000380300780c */ /* 0x040fe40003f44270 */
[----:B------:R-:W-:Y:S02]  /*14bb0*/  ISETP.GT.AND P0, PT, R3, 0x39, PT ;  /* 0x000000390300780c */ /* 0x000fe40003f04270 */
        /* <DEDUP_REMOVED lines=39> */
[----:B------:R-:W-:Y:S02]  /*14e30*/  FSEL R103, R11, -INF , P6 ;  /* 0xff8000000b677808 */ /* 0x000fe40003000000 */
[----:B------:R-:W-:Y:S02]  /*14e40*/  FMNMX.FTZ R2, R79, R2, !PT ;  /* 0x000000024f027209 */ /* 0x000fe40007810000 */
[----:B------:R-:W-:Y:S02]  /*14e50*/  FMNMX.FTZ R0, R36, R0, !PT ;  /* 0x0000000024007209 */ /* 0x000fe40007810000 */
[----:B------:R-:W-:Y:S02]  /*14e60*/  FMNMX.FTZ R196, R104, R196, !PT ;  /* 0x000000c468c47209 */ /* 0x000fe40007810000 */
[----:B------:R-:W-:Y:S02]  /*14e70*/  FMNMX.FTZ R3, R18, R3, !PT ;  /* 0x0000000312037209 */ /* 0x000fe40007810000 */
[----:B------:R-:W-:-:S02]  /*14e80*/  FSEL R102, R10, -INF , P5 ;  /* 0xff8000000a667808 */ /* 0x000fc40002800000 */
[----:B------:R-:W-:Y:S02]  /*14e90*/  FMNMX.FTZ R2, R78, R2, !PT ;  /* 0x000000024e027209 */ /* 0x000fe40007810000 */
[----:B------:R-:W-:Y:S02]  /*14ea0*/  FMNMX.FTZ R0, R35, R0, !PT ;  /* 0x0000000023007209 */ /* 0x000fe40007810000 */
[----:B------:R-:W-:Y:S02]  /*14eb0*/  FMNMX.FTZ R196, R103, R196, !PT ;  /* 0x000000c467c47209 */ /* 0x000fe40007810000 */
[----:B------:R-:W-:Y:S02]  /*14ec0*/  FMNMX.FTZ R3, R17, R3, !PT ;  /* 0x0000000311037209 */ /* 0x000fe40007810000 */
[----:B------:R-:W-:Y:S02]  /*14ed0*/  FSEL R101, R45, -INF , P2 ;  /* 0xff8000002d657808 */ /* 0x000fe40001000000 */
[----:B------:R-:W-:-:S02]  /*14ee0*/  FMNMX.FTZ R2, R77, R2, !PT ;  /* 0x000000024d027209 */ /* 0x000fc40007810000 */
[----:B------:R-:W-:Y:S02]  /*14ef0*/  FMNMX.FTZ R0, R34, R0, !PT ;  /* 0x0000000022007209 */ /* 0x000fe40007810000 */
[----:B------:R-:W-:Y:S02]  /*14f00*/  FMNMX.FTZ R196, R102, R196, !PT ;  /* 0x000000c466c47209 */ /* 0x000fe40007810000 */
[----:B------:R-:W-:Y:S02]  /*14f10*/  FMNMX.FTZ R3, R16, R3, !PT ;  /* 0x0000000310037209 */ /* 0x000fe40007810000 */
[----:B------:R-:W-:Y:S02]  /*14f20*/  FSEL R100, R44, -INF , P0 ;  /* 0xff8000002c647808 */ /* 0x000fe40000000000 */
[----:B------:R-:W-:Y:S01]  /*14f30*/  FMNMX.FTZ R2, R76, R2, !PT ;  /* 0x000000024c027209 */ /* 0x000fe20007810000 */
[----:B------:R-:W-:Y:S01]  /*14f40*/  IMAD.MOV.U32 R4, RZ, RZ, R3 ;  /* 0x000000ffff047224 */ /* 0x000fe200078e0003 */
[----:B------:R-:W-:-:S02]  /*14f50*/  FMNMX.FTZ R0, R33, R0, !PT ;  /* 0x0000000021007209 */ /* 0x000fc40007810000 */
[----:B------:R-:W-:Y:S02]  /*14f60*/  FMNMX.FTZ R196, R101, R196, !PT ;  /* 0x000000c465c47209 */ /* 0x000fe40007810000 */
[----:B------:R-:W-:Y:S02]  /*14f70*/  FMNMX.FTZ R2, R67, R2, !PT ;  /* 0x0000000243027209 */ /* 0x000fe40007810000 */
[----:B------:R-:W-:Y:S02]  /*14f80*/  FMNMX.FTZ R0, R32, R0, !PT ;  /* 0x0000000020007209 */ /* 0x000fe40007810000 */
[----:B------:R-:W-:Y:S02]  /*14f90*/  FMNMX.FTZ R196, R100, R196, !PT ;  /* 0x000000c464c47209 */ /* 0x000fe40007810000 */
[----:B------:R-:W-:Y:S02]  /*14fa0*/  MOV R6, 0x14fc0 ;  /* 0x00014fc000067802 */ /* 0x000fe40000000f00 */
[----:B------:R-:W-:Y:S05]  /*14fb0*/  CALL.REL.NOINC `($__internal_18_$__cuda_sm70_shflsync_bfly_p) ;  /* 0x000026d000007944 */ /* 0x000fea0003c00000 */
[----:B------:R-:W-:Y:S01]  /*14fc0*/  FMNMX.FTZ R3, R3, R5, !PT ;  /* 0x0000000503037209 */ /* 0x000fe20007810000 */
[----:B------:R-:W-:Y:S01]  /*14fd0*/  IMAD.MOV.U32 R5, RZ, RZ, 0x1 ;  /* 0x00000001ff057424 */ /* 0x000fe200078e00ff */
[----:B------:R-:W-:-:S03]  /*14fe0*/  MOV R6, 0x15010 ;  /* 0x0001501000067802 */ /* 0x000fc60000000f00 */
[----:B------:R-:W-:Y:S02]  /*14ff0*/  IMAD.MOV.U32 R4, RZ, RZ, R3 ;  /* 0x000000ffff047224 */ /* 0x000fe400078e0003 */
[----:B------:R-:W-:Y:S05]  /*15000*/  CALL.REL.NOINC `($__internal_18_$__cuda_sm70_shflsync_bfly_p) ;  /* 0x0000268000007944 */ /* 0x000fea0003c00000 */
[----:B------:R-:W-:Y:S01]  /*15010*/  FMNMX.FTZ R3, R3, R5, !PT ;  /* 0x0000000503037209 */ /* 0x000fe20007810000 */
[----:B------:R-:W-:Y:S01]  /*15020*/  IMAD.MOV.U32 R4, RZ, RZ, R2 ;  /* 0x000000ffff047224 */ /* 0x000fe200078e0002 */
[----:B------:R-:W-:Y:S01]  /*15030*/  MOV R6, 0x15060 ;  /* 0x0001506000067802 */ /* 0x000fe20000000f00 */
[----:B------:R-:W-:Y:S02]  /*15040*/  IMAD.MOV.U32 R5, RZ, RZ, 0x2 ;  /* 0x00000002ff057424 */ /* 0x000fe400078e00ff */
        /* <DEDUP_REMOVED lines=26> */
[----:B------:R-:W-:Y:S05]  /*151f0*/  BRA `(.L_x_1289) ;  /* 0xffff051000007947 */ /* 0x000fea000383ffff */
.L_x_1239:
[----:B------:R-:W-:Y:S01]  /*15200*/  MOV R6, RZ ;  /* 0x000000ff00067202 */ /* 0x000fe20000000f00 */
[----:B------:R-:W-:Y:S01]  /*15210*/  IMAD.MOV.U32 R7, RZ, RZ, R11 ;  /* 0x000000ffff077224 */ /* 0x000fe200078e000b */
[----:B------:R-:W-:Y:S01]  /*15220*/  MOV R4, 0x15250 ;  /* 0x0001525000047802 */ /* 0x000fe20000000f00 */
[----:B------:R-:W-:Y:S02]  /*15230*/  IMAD.MOV.U32 R5, RZ, RZ, 0x181f ;  /* 0x0000181fff057424 */ /* 0x000fe400078e00ff */
[----:B------:R-:W-:Y:S05]  /*15240*/  CALL.REL.NOINC `($__internal_19_$__cuda_sm70_shflsync_idx_p) ;  /* 0x000024a000007944 */ /* 0x000fea0003c00000 */
[----:B------:R-:W-:Y:S01]  /*15250*/  MOV R13, R5 ;  /* 0x00000005000d7202 */ /* 0x000fe20000000f00 */
[----:B------:R-:W-:-:S05]  /*15260*/  BRA `(.L_x_1290) ;  /* 0xffff21b000007947 */ /* 0x000fca000383ffff */
.L_x_1240:
[----:B------:R-:W-:Y:S01]  /*15270*/  MOV R6, RZ ;  /* 0x000000ff00067202 */ /* 0x000fe20000000f00 */
[----:B------:R-:W-:Y:S01]  /*15280*/  IMAD.MOV.U32 R7, RZ, RZ, R12 ;  /* 0x000000ffff077224 */ /* 0x000fe200078e000c */
[----:B------:R-:W-:Y:S01]  /*15290*/  MOV R4, 0x152c0 ;  /* 0x000152c000047802 */ /* 0x000fe20000000f00 */
[----:B------:R-:W-:Y:S02]  /*152a0*/  IMAD.MOV.U32 R5, RZ, RZ, 0x181f ;  /* 0x0000181fff057424 */ /* 0x000fe400078e00ff */
[----:B-12---:R-:W-:Y:S05]  /*152b0*/  CALL.REL.NOINC `($__internal_19_$__cuda_sm70_shflsync_idx_p) ;  /* 0x0000243000007944 */ /* 0x006fea0003c00000 */
[----:B------:R-:W2:Y:S04]  /*152c0*/  LDL R6, [R1+0x18] ;  /* 0x0000180001067983 */ /* 0x000ea80000100800 */
[----:B------:R-:W3:Y:S04]  /*152d0*/  LDL R4, [R1+0x4] ;  /* 0x0000040001047983 */ /* 0x000ee80000100800 */
[----:B------:R-:W4:Y:S01]  /*152e0*/  LDL R8, [R1+0x8] ;  /* 0x0000080001087983 */ /* 0x000f220000100800 */
[----:B--2---:R-:W-:Y:S02]  /*152f0*/  ISETP.GE.AND P5, PT, R6, c[0x0][0x1d4], PT ;  /* 0x0000750006007a0c */ /* 0x004fe40003fa6270 */
[----:B------:R-:W-:Y:S02]  /*15300*/  IADD3 R6, P2, R5, R0, RZ ;  /* 0x0000000005067210 */ /* 0x000fe40007f5e0ff */
[----:B---3--:R-:W-:Y:S02]  /*15310*/  ISETP.GE.AND P0, PT, R4, c[0x0][0x1d4], PT ;  /* 0x0000750004007a0c */ /* 0x008fe40003f06270 */
[----:B------:R-:W-:Y:S01]  /*15320*/  SEL R15, RZ, 0x10, P5 ;  /* 0x00000010ff0f7807 */ /* 0x000fe20002800000 */
[----:B------:R-:W-:Y:S01]  /*15330*/  IMAD.X R7, R13, 0x1, R2, P2 ;  /* 0x000000010d077824 */ /* 0x000fe200010e0602 */
[----:B------:R-:W-:Y:S02]  /*15340*/  IADD3 R4, P2, R5, R3, RZ ;  /* 0x0000000305047210 */ /* 0x000fe40007f5e0ff */
[----:B------:R-:W-:Y:S03]  /*15350*/  SEL R14, RZ, 0x10, P0 ;  /* 0x00000010ff0e7807 */ /* 0x000fe60000000000 */
[----:B------:R-:W-:Y:S01]  /*15360*/  @!PT LDS RZ, [RZ] ;  /* 0x00000000fffff984 */ /* 0x000fe20000000800 */
[----:B------:R-:W-:Y:S01]  /*15370*/  @!PT LDS RZ, [RZ] ;  /* 0x00000000fffff984 */ /* 0x000fe20000000800 */
[----:B------:R-:W-:Y:S01]  /*15380*/  @!PT LDS RZ, [RZ] ;  /* 0x00000000fffff984 */ /* 0x000fe20000000800 */
[----:B----4-:R1:W-:Y:S01]  /*15390*/  LDGSTS.E.BYPASS.LTC128B.128 [R8+0x100], [R6.64], !P5 ;  /* 0x0010000006087fae */ /* 0x0103e2000e901d48 */
[----:B------:R-:W-:Y:S05]  /*153a0*/  IMAD.X R5, R13, 0x1, R10, P2 ;  /* 0x000000010d057824 */ /* 0x000fea00010e060a */
[----:B------:R2:W-:Y:S01]  /*153b0*/  LDGSTS.E.BYPASS.LTC128B.128 [R8+0x2100], [R4.64], !P0 ;  /* 0x0210000004087fae */ /* 0x0005e2000c101d48 */
[----:B-1----:R-:W-:Y:S02]  /*153c0*/  IMAD.MOV.U32 R7, RZ, RZ, R11 ;  /* 0x000000ffff077224 */ /* 0x002fe400078e000b */
[----:B------:R-:W-:Y:S01]  /*153d0*/  IMAD.MOV.U32 R6, RZ, RZ, 0x1 ;  /* 0x00000001ff067424 */ /* 0x000fe200078e00ff */
[----:B--2---:R-:W-:Y:S01]  /*153e0*/  MOV R4, 0x15410 ;  /* 0x0001541000047802 */ /* 0x004fe20000000f00 */
[----:B------:R-:W-:Y:S02]  /*153f0*/  IMAD.MOV.U32 R5, RZ, RZ, 0x181f ;  /* 0x0000181fff057424 */ /* 0x000fe400078e00ff */
[----:B------:R-:W-:Y:S05]  /*15400*/  CALL.REL.NOINC `($__internal_19_$__cuda_sm70_shflsync_idx_p) ;  /* 0x000022e000007944 */ /* 0x000fea0003c00000 */
[----:B------:R-:W-:Y:S01]  /*15410*/  MOV R6, 0x1 ;  /* 0x0000000100067802 */ /* 0x000fe20000000f00 */
[----:B------:R-:W-:Y:S01]  /*15420*/  IMAD.MOV.U32 R13, RZ, RZ, R5 ;  /* 0x000000ffff0d7224 */ /* 0x000fe200078e0005 */
[----:B------:R-:W-:Y:S01]  /*15430*/  MOV R5, 0x181f ;  /* 0x0000181f00057802 */ /* 0x000fe20000000f00 */
[----:B------:R-:W-:Y:S01]  /*15440*/  IMAD.MOV.U32 R7, RZ, RZ, R12 ;  /* 0x000000ffff077224 */ /* 0x000fe200078e000c */
[----:B------:R-:W-:Y:S02]  /*15450*/  MOV R4, 0x15470 ;  /* 0x0001547000047802 */ /* 0x000fe40000000f00 */
[----:B------:R-:W-:Y:S05]  /*15460*/  CALL.REL.NOINC `($__internal_19_$__cuda_sm70_shflsync_idx_p) ;  /* 0x0000228000007944 */ /* 0x000fea0003c00000 */
[C---:B------:R-:W-:Y:S01]  /*15470*/  IADD3 R4, -R15.reuse, 0x10, RZ ;  /* 0x000000100f047810 */ /* 0x040fe20007ffe1ff */
[----:B------:R-:W2:Y:S01]  /*15480*/  LDL R8, [R1+0x8] ;  /* 0x0000080001087983 */ /* 0x000ea20000100800 */
[----:B------:R-:W-:Y:S02]  /*15490*/  ISETP.NE.U32.AND P5, PT, R15, RZ, PT ;  /* 0x000000ff0f00720c */ /* 0x000fe40003fa5070 */
[----:B------:R-:W-:Y:S04]  /*154a0*/  LOP3.LUT R4, R4, 0xf, RZ, 0xc0, !PT ;  /* 0x0000000f04047812 */ /* 0x000fe800078ec0ff */
[----:B------:R-:W-:Y:S02]  /*154b0*/  IADD3 R6, P2, P0, R4, R5, R0 ;  /* 0x0000000504067210 */ /* 0x000fe4000785e000 */
        /* <DEDUP_REMOVED lines=11> */
[----:B------:R2:W-:Y:S01]  /*15570*/  LDGSTS.E.BYPASS.LTC128B.128.ZFILL [R8+0x2900], [R4.64], P5 ;  /* 0x0290000004087fae */ /* 0x0005e2000a941d48 */
        /* <DEDUP_REMOVED lines=39> */
[----:B------:R-:W-:-:S05]  /*157f0*/  BRA `(.L_x_1291) ;  /* 0xffff1e5000007947 */ /* 0x000fca000383ffff */
.L_x_1243:
[----:B------:R-:W-:Y:S01]  /*15800*/  MOV R6, RZ ;  /* 0x000000ff00067202 */ /* 0x000fe20000000f00 */
[----:B------:R-:W-:Y:S01]  /*15810*/  IMAD.MOV.U32 R7, RZ, RZ, R48 ;  /* 0x000000ffff077224 */ /* 0x000fe200078e0030 */
[----:B------:R-:W-:Y:S01]  /*15820*/  MOV R4, 0x15850 ;  /* 0x0001585000047802 */ /* 0x000fe20000000f00 */
[----:B------:R-:W-:Y:S02]  /*15830*/  IMAD.MOV.U32 R5, RZ, RZ, 0x181f ;  /* 0x0000181fff057424 */ /* 0x000fe400078e00ff */
[----:B------:R-:W-:Y:S05]  /*15840*/  CALL.REL.NOINC `($__internal_19_$__cuda_sm70_shflsync_idx_p) ;  /* 0x00001ea000007944 */ /* 0x000fea0003c00000 */
[----:B------:R-:W-:Y:S01]  /*15850*/  MOV R55, R5 ;  /* 0x0000000500377202 */ /* 0x000fe20000000f00 */
[----:B------:R-:W-:-:S05]  /*15860*/  BRA `(.L_x_1292) ;  /* 0xffff350000007947 */ /* 0x000fca000383ffff */
.L_x_1244:
        /* <DEDUP_REMOVED lines=89> */
.L_x_1245:
[----:B------:R-:W-:Y:S01]  /*15e00*/  MOV R5, 0x1c1f ;  /* 0x00001c1f00057802 */ /* 0x000fe20000000f00 */
[----:B------:R-:W-:Y:S01]  /*15e10*/  IMAD.MOV.U32 R6, RZ, RZ, RZ ;  /* 0x000000ffff067224 */ /* 0x000fe200078e00ff */
[----:B------:R-:W-:Y:S02]  /*15e20*/  MOV R4, 0x15e40 ;  /* 0x00015e4000047802 */ /* 0x000fe40000000f00 */
[----:B------:R-:W-:Y:S05]  /*15e30*/  CALL.REL.NOINC `($__internal_19_$__cuda_sm70_shflsync_idx_p) ;  /* 0x000018b000007944 */ /* 0x000fea0003c00000 */
[----:B------:R-:W-:-:S05]  /*15e40*/  BRA `(.L_x_1294) ;  /* 0xffff336000007947 */ /* 0x000fca000383ffff */
.L_x_1246:
[----:B------:R-:W-:Y:S01]  /*15e50*/  MOV R5, 0x1c1f ;  /* 0x00001c1f00057802 */ /* 0x000fe20000000f00 */
[----:B------:R-:W-:Y:S01]  /*15e60*/  IMAD.MOV.U32 R6, RZ, RZ, 0x1 ;  /* 0x00000001ff067424 */ /* 0x000fe200078e00ff */
[----:B------:R-:W-:Y:S02]  /*15e70*/  MOV R4, 0x15e90 ;  /* 0x00015e9000047802 */ /* 0x000fe40000000f00 */
[----:B-1----:R-:W-:Y:S05]  /*15e80*/  CALL.REL.NOINC `($__internal_19_$__cuda_sm70_shflsync_idx_p) ;  /* 0x0000186000007944 */ /* 0x002fea0003c00000 */
[----:B------:R-:W-:Y:S01]  /*15e90*/  MOV R4, 0x160e0 ;  /* 0x000160e000047802 */ /* 0x000fe20000000f00 */
[----:B------:R-:W-:Y:S02]  /*15ea0*/  IMAD.IADD R5, R62, 0x1, R5 ;  /* 0x000000013e057824 */ /* 0x000fe400078e0205 */
[----:B------:R-:W-:Y:S03]  /*15eb0*/  IMAD.MOV.U32 R6, RZ, RZ, 0x2 ;  /* 0x00000002ff067424 */ /* 0x000fe600078e00ff */
[C---:B------:R-:W-:Y:S02]  /*15ec0*/  ISETP.GT.AND P6, PT, R5.reuse, RZ, PT ;  /* 0x000000ff0500720c */ /* 0x040fe40003fc4270 */
[C---:B------:R-:W-:Y:S02]  /*15ed0*/  ISETP.GT.AND P5, PT, R5.reuse, 0x1, PT ;  /* 0x000000010500780c */ /* 0x040fe40003fa4270 */
[C---:B------:R-:W-:Y:S02]  /*15ee0*/  ISETP.GT.AND P2, PT, R5.reuse, 0x8, PT ;  /* 0x000000080500780c */ /* 0x040fe40003f44270 */
        /* <DEDUP_REMOVED lines=24> */
[----:B------:R-:W-:Y:S01]  /*16070*/  ISETP.GT.AND P0, PT, R5, 0x39, PT ;  /* 0x000000390500780c */ /* 0x000fe20003f04270 */
[----:B------:R-:W-:Y:S01]  /*16080*/  IMAD.MOV.U32 R5, RZ, RZ, 0x1c1f ;  /* 0x00001c1fff057424 */ /* 0x000fe200078e00ff */
[----:B------:R-:W-:Y:S02]  /*16090*/  FSEL R216, R224, -INF , P6 ;  /* 0xff800000e0d87808 */ /* 0x000fe40003000000 */
[----:B------:R-:W-:Y:S02]  /*160a0*/  FSEL R215, R223, -INF , P5 ;  /* 0xff800000dfd77808 */ /* 0x000fe40002800000 */
[----:B------:R-:W-:Y:S02]  /*160b0*/  FSEL R214, R214, -INF , P2 ;  /* 0xff800000d6d67808 */ /* 0x000fe40001000000 */
[----:B------:R-:W-:Y:S02]  /*160c0*/  FSEL R21, R63, -INF , P0 ;  /* 0xff8000003f157808 */ /* 0x000fe40000000000 */
[----:B------:R-:W-:Y:S05]  /*160d0*/  CALL.REL.NOINC `($__internal_19_$__cuda_sm70_shflsync_idx_p) ;  /* 0x0000161000007944 */ /* 0x000fea0003c00000 */
        /* <DEDUP_REMOVED lines=37> */
[----:B------:R-:W-:Y:S01]  /*16330*/  FMNMX.FTZ R3, R50, R199, !PT ;  /* 0x000000c732037209 */ /* 0x000fe20007810000 */
[----:B------:R-:W-:Y:S01]  /*16340*/  IMAD.IADD R5, R62, 0x1, R5 ;  /* 0x000000013e057824 */ /* 0x000fe200078e0205 */
[----:B------:R-:W-:Y:S02]  /*16350*/  FMNMX.FTZ R2, R32, R200, !PT ;  /* 0x000000c820027209 */ /* 0x000fe40007810000 */
[----:B------:R-:W-:Y:S02]  /*16360*/  FMNMX.FTZ R0, R16, R197, !PT ;  /* 0x000000c510007209 */ /* 0x000fe40007810000 */
[C---:B------:R-:W-:Y:S02]  /*16370*/  ISETP.GT.AND P5, PT, R5.reuse, 0x1, PT ;  /* 0x000000010500780c */ /* 0x040fe40003fa4270 */
[C---:B------:R-:W-:Y:S02]  /*16380*/  ISETP.GT.AND P6, PT, R5.reuse, RZ, PT ;  /* 0x000000ff0500720c */ /* 0x040fe40003fc4270 */
[----:B------:R-:W-:Y:S02]  /*16390*/  FSEL R206, R206, -INF , P5 ;  /* 0xff800000cece7808 */ /* 0x000fe40002800000 */
[----:B------:R-:W-:Y:S02]  /*163a0*/  ISETP.GT.AND P5, PT, R5, 0x11, PT ;  /* 0x000000110500780c */ /* 0x000fe40003fa4270 */
[----:B------:R-:W-:Y:S02]  /*163b0*/  FSEL R12, R205, -INF , P6 ;  /* 0xff800000cd0c7808 */ /* 0x000fe40003000000 */
[----:B------:R-:W-:Y:S02]  /*163c0*/  FSEL R27, R27, -INF , P5 ;  /* 0xff8000001b1b7808 */ /* 0x000fe40002800000 */
[C---:B------:R-:W-:Y:S02]  /*163d0*/  ISETP.GT.AND P5, PT, R5.reuse, 0x21, PT ;  /* 0x000000210500780c */ /* 0x040fe40003fa4270 */
[----:B------:R-:W-:Y:S02]  /*163e0*/  ISETP.GT.AND P2, PT, R5, 0x8, PT ;  /* 0x000000080500780c */ /* 0x000fe40003f44270 */
[----:B------:R-:W-:Y:S02]  /*163f0*/  FSEL R43, R43, -INF , P5 ;  /* 0xff8000002b2b7808 */ /* 0x000fe40002800000 */
[C---:B------:R-:W-:Y:S02]  /*16400*/  ISETP.GT.AND P5, PT, R5.reuse, 0x31, PT ;  /* 0x000000310500780c */ /* 0x040fe40003fa4270 */
[----:B------:R-:W-:Y:S02]  /*16410*/  FMNMX.FTZ R4, R12, R198, !PT ;  /* 0x000000c60c047209 */ /* 0x000fe40007810000 */
[----:B------:R-:W-:Y:S02]  /*16420*/  ISETP.GT.AND P0, PT, R5, 0x9, PT ;  /* 0x000000090500780c */ /* 0x000fe40003f04270 */
[----:B------:R-:W-:Y:S02]  /*16430*/  FSEL R14, R14, -INF , P2 ;  /* 0xff8000000e0e7808 */ /* 0x000fe40001000000 */
[----:B------:R-:W-:Y:S02]  /*16440*/  FMNMX.FTZ R3, R51, R3, !PT ;  /* 0x0000000333037209 */ /* 0x000fe40007810000 */
[----:B------:R-:W-:Y:S02]  /*16450*/  FMNMX.FTZ R2, R33, R2, !PT ;  /* 0x0000000221027209 */ /* 0x000fe40007810000 */
[----:B------:R-:W-:Y:S02]  /*16460*/  FMNMX.FTZ R0, R17, R0, !PT ;  /* 0x0000000011007209 */ /* 0x000fe40007810000 */
[----:B------:R-:W-:Y:S02]  /*16470*/  FSEL R11, R46, -INF , P5 ;  /* 0xff8000002e0b7808 */ /* 0x000fe40002800000 */
[----:B------:R-:W-:Y:S02]  /*16480*/  FMNMX.FTZ R46, R206, R4, !PT ;  /* 0x00000004ce2e7209 */ /* 0x000fe40007810000 */
[----:B------:R-:W-:Y:S02]  /*16490*/  ISETP.GT.AND P6, PT, R5, 0x10, PT ;  /* 0x000000100500780c */ /* 0x000fe40003fc4270 */
[----:B------:R-:W-:Y:S02]  /*164a0*/  FSEL R15, R15, -INF , P0 ;  /* 0xff8000000f0f7808 */ /* 0x000fe40000000000 */
[----:B------:R-:W-:Y:S02]  /*164b0*/  FMNMX.FTZ R3, R52, R3, !PT ;  /* 0x0000000334037209 */ /* 0x000fe40007810000 */
[----:B------:R-:W-:Y:S02]  /*164c0*/  FMNMX.FTZ R2, R36, R2, !PT ;  /* 0x0000000224027209 */ /* 0x000fe40007810000 */
[----:B------:R-:W-:Y:S02]  /*164d0*/  FMNMX.FTZ R0, R18, R0, !PT ;  /* 0x0000000012007209 */ /* 0x000fe40007810000 */
[----:B------:R-:W-:Y:S02]  /*164e0*/  FMNMX.FTZ R46, R14, R46, !PT ;  /* 0x0000002e0e2e7209 */ /* 0x000fe40007810000 */
[----:B------:R-:W-:Y:S02]  /*164f0*/  FSEL R26, R26, -INF , P6 ;  /* 0xff8000001a1a7808 */ /* 0x000fe40003000000 */
[----:B------:R-:W-:Y:S02]  /*16500*/  FMNMX.FTZ R3, R54, R3, !PT ;  /* 0x0000000336037209 */ /* 0x000fe40007810000 */
[----:B------:R-:W-:Y:S02]  /*16510*/  FMNMX.FTZ R2, R48, R2, !PT ;  /* 0x0000000230027209 */ /* 0x000fe40007810000 */
[----:B------:R-:W-:Y:S02]  /*16520*/  FMNMX.FTZ R0, R20, R0, !PT ;  /* 0x0000000014007209 */ /* 0x000fe40007810000 */
[----:B------:R-:W-:Y:S02]  /*16530*/  FMNMX.FTZ R46, R15, R46, !PT ;  /* 0x0000002e0f2e7209 */ /* 0x000fe40007810000 */
[----:B------:R-:W-:Y:S02]  /*16540*/  ISETP.GT.AND P2, PT, R5, 0x18, PT ;  /* 0x000000180500780c */ /* 0x000fe40003f44270 */
[----:B------:R-:W-:Y:S02]  /*16550*/  FMNMX.FTZ R4, R58, R3, !PT ;  /* 0x000000033a047209 */ /* 0x000fe40007810000 */
[----:B------:R-:W-:Y:S02]  /*16560*/  FMNMX.FTZ R2, R47, R2, !PT ;  /* 0x000000022f027209 */ /* 0x000fe40007810000 */
[----:B------:R-:W-:Y:S02]  /*16570*/  FMNMX.FTZ R0, R24, R0, !PT ;  /* 0x0000000018007209 */ /* 0x000fe40007810000 */
[----:B------:R-:W-:Y:S02]  /*16580*/  FMNMX.FTZ R46, R26, R46, !PT ;  /* 0x0000002e1a2e7209 */ /* 0x000fe40007810000 */
[----:B------:R-:W-:Y:S02]  /*16590*/  ISETP.GT.AND P0, PT, R5, 0x19, PT ;  /* 0x000000190500780c */ /* 0x000fe40003f04270 */
[----:B------:R-:W-:Y:S02]  /*165a0*/  FSEL R30, R30, -INF , P2 ;  /* 0xff8000001e1e7808 */ /* 0x000fe40001000000 */
        /* <DEDUP_REMOVED lines=15> */
[C---:B------:R-:W-:Y:S02]  /*166a0*/  ISETP.GT.AND P2, PT, R5.reuse, 0x28, PT ;  /* 0x000000280500780c */ /* 0x040fe40003f44270 */
        /* <DEDUP_REMOVED lines=26> */
[----:B------:R-:W-:Y:S01]  /*16850*/  ISETP.GT.AND P0, PT, R5, 0x39, PT ;  /* 0x000000390500780c */ /* 0x000fe20003f04270 */
[----:B------:R-:W-:Y:S01]  /*16860*/  IMAD.MOV.U32 R5, RZ, RZ, 0x2 ;  /* 0x00000002ff057424 */ /* 0x000fe200078e00ff */
        /* <DEDUP_REMOVED lines=18> */
[----:B------:R-:W-:Y:S02]  /*16990*/  MOV R6, 0x169b0 ;  /* 0x000169b000067802 */ /* 0x000fe40000000f00 */
        /* <DEDUP_REMOVED lines=28> */
[----:B------:R-:W-:Y:S01]  /*16b60*/  MOV R196, R5 ;  /* 0x0000000500c47202 */ /* 0x000fe20000000f00 */
[----:B------:R-:W-:-:S05]  /*16b70*/  BRA `(.L_x_1295) ;  /* 0xffff33a000007947 */ /* 0x000fca000383ffff */
.L_x_1249:
[----:B-1----:R-:W-:Y:S01]  /*16b80*/  MOV R6, RZ ;  /* 0x000000ff00067202 */ /* 0x002fe20000000f00 */
[----:B------:R-:W-:Y:S01]  /*16b90*/  IMAD.MOV.U32 R7, RZ, RZ, R52 ;  /* 0x000000ffff077224 */ /* 0x000fe200078e0034 */
[----:B------:R-:W-:Y:S01]  /*16ba0*/  MOV R4, 0x16bd0 ;  /* 0x00016bd000047802 */ /* 0x000fe20000000f00 */
[----:B------:R-:W-:Y:S02]  /*16bb0*/  IMAD.MOV.U32 R5, RZ, RZ, 0x181f ;  /* 0x0000181fff057424 */ /* 0x000fe400078e00ff */
[----:B------:R-:W-:Y:S05]  /*16bc0*/  CALL.REL.NOINC `($__internal_19_$__cuda_sm70_shflsync_idx_p) ;  /* 0x00000b2000007944 */ /* 0x000fea0003c00000 */
[----:B------:R-:W-:Y:S01]  /*16bd0*/  MOV R28, R5 ;  /* 0x00000005001c7202 */ /* 0x000fe20000000f00 */
[----:B------:R-:W-:-:S05]  /*16be0*/  BRA `(.L_x_1296) ;  /* 0xffff5b2000007947 */ /* 0x000fca000383ffff */
.L_x_1252:
[----:B------:R-:W-:Y:S01]  /*16bf0*/  MOV R6, RZ ;  /* 0x000000ff00067202 */ /* 0x000fe20000000f00 */
[----:B------:R-:W-:Y:S01]  /*16c00*/  IMAD.MOV.U32 R7, RZ, RZ, R2 ;  /* 0x000000ffff077224 */ /* 0x000fe200078e0002 */
[----:B------:R-:W-:Y:S01]  /*16c10*/  MOV R4, 0x16c40 ;  /* 0x00016c4000047802 */ /* 0x000fe20000000f00 */
[----:B------:R-:W-:Y:S02]  /*16c20*/  IMAD.MOV.U32 R5, RZ, RZ, 0x181f ;  /* 0x0000181fff057424 */ /* 0x000fe400078e00ff */
[----:B-1--4-:R-:W-:Y:S05]  /*16c30*/  CALL.REL.NOINC `($__internal_19_$__cuda_sm70_shflsync_idx_p) ;  /* 0x00000ab000007944 */ /* 0x012fea0003c00000 */
[----:B------:R-:W-:Y:S01]  /*16c40*/  MOV R55, R5 ;  /* 0x0000000500377202 */ /* 0x000fe20000000f00 */
[----:B------:R-:W-:-:S05]  /*16c50*/  BRA `(.L_x_1297) ;  /* 0xffff734000007947 */ /* 0x000fca000383ffff */
.L_x_1253:
[----:B------:R-:W-:Y:S01]  /*16c60*/  MOV R6, RZ ;  /* 0x000000ff00067202 */ /* 0x000fe20000000f00 */
[----:B------:R-:W-:Y:S01]  /*16c70*/  IMAD.MOV.U32 R7, RZ, RZ, R3 ;  /* 0x000000ffff077224 */ /* 0x000fe200078e0003 */
[----:B------:R-:W-:Y:S01]  /*16c80*/  MOV R4, 0x16cb0 ;  /* 0x00016cb000047802 */ /* 0x000fe20000000f00 */
[----:B------:R-:W-:Y:S02]  /*16c90*/  IMAD.MOV.U32 R5, RZ, RZ, 0x181f ;  /* 0x0000181fff057424 */ /* 0x000fe400078e00ff */
[----:B-1234-:R-:W-:Y:S05]  /*16ca0*/  CALL.REL.NOINC `($__internal_19_$__cuda_sm70_shflsync_idx_p) ;  /* 0x00000a4000007944 */ /* 0x01efea0003c00000 */
[C---:B------:R-:W-:Y:S01]  /*16cb0*/  IADD3 R4, -R0.reuse, 0x10, RZ ;  /* 0x0000001000047810 */ /* 0x040fe20007ffe1ff */
[----:B------:R-:W2:Y:S01]  /*16cc0*/  LDL R8, [R1+0x8] ;  /* 0x0000080001087983 */ /* 0x000ea20000100800 */
[----:B------:R-:W-:Y:S02]  /*16cd0*/  ISETP.NE.U32.AND P2, PT, R0, RZ, PT ;  /* 0x000000ff0000720c */ /* 0x000fe40003f45070 */
[----:B------:R-:W-:Y:S04]  /*16ce0*/  LOP3.LUT R4, R4, 0xf, RZ, 0xc0, !PT ;  /* 0x0000000f04047812 */ /* 0x000fe800078ec0ff */
[----:B------:R-:W-:Y:S04]  /*16cf0*/  IADD3 R6, P5, P4, R4, R5, R51 ;  /* 0x0000000504067210 */ /* 0x000fe80007cbe033 */
[----:B------:R-:W-:Y:S02]  /*16d00*/  IADD3.X R7, RZ, R55, R52, P5, P4 ;  /* 0x00000037ff077210 */ /* 0x000fe40002fe8434 */
[----:B------:R-:W-:Y:S05]  /*16d10*/  IADD3 R4, P4, R5, R53, RZ ;  /* 0x0000003505047210 */ /* 0x000fea0007f9e0ff */
[----:B------:R-:W-:Y:S01]  /*16d20*/  IMAD.X R5, R55, 0x1, R54, P4 ;  /* 0x0000000137057824 */ /* 0x000fe200020e0636 */
[----:B------:R-:W-:Y:S01]  /*16d30*/  @!PT LDS RZ, [RZ] ;  /* 0x00000000fffff984 */ /* 0x000fe20000000800 */
[----:B------:R-:W-:Y:S01]  /*16d40*/  @!PT LDS RZ, [RZ] ;  /* 0x00000000fffff984 */ /* 0x000fe20000000800 */
[----:B------:R-:W-:Y:S01]  /*16d50*/  @!PT LDS RZ, [RZ] ;  /* 0x00000000fffff984 */ /* 0x000fe20000000800 */
[----:B--2---:R1:W-:Y:S04]  /*16d60*/  LDGSTS.E.BYPASS.LTC128B.128.ZFILL [R8+0x4100], [R6.64], P2 ;  /* 0x0410000006087fae */ /* 0x0043e80009141d48 */
        /* <DEDUP_REMOVED lines=61> */
.L_x_1254:
[----:B------:R-:W-:Y:S02]  /*17140*/  MOV R5, 0x2 ;  /* 0x0000000200057802 */ /* 0x000fe40000000f00 */
        /* <DEDUP_REMOVED lines=35> */
.L_x_1256:
[----:B------:R1:W5:Y:S01]  /*17380*/  LDL R4, [R1+0xe0] ;  /* 0x0000e00001047983 */ /* 0x0003620000100800 */
[----:B------:R-:W-:-:S02]  /*17390*/  MOV R5, 0x2 ;  /* 0x0000000200057802 */ /* 0x000fc40000000f00 */
[----:B------:R-:W-:Y:S02]  /*173a0*/  MOV R6, 0x173c0 ;  /* 0x000173c000067802 */ /* 0x000fe40000000f00 */
[----:B-1---5:R-:W-:Y:S05]  /*173b0*/  CALL.REL.NOINC `($__internal_18_$__cuda_sm70_shflsync_bfly_p) ;  /* 0x000002d000007944 */ /* 0x022fea0003c00000 */
[----:B------:R-:W-:Y:S01]  /*173c0*/  MOV R10, R5 ;  /* 0x00000005000a7202 */ /* 0x000fe20000000f00 */
[----:B------:R-:W-:Y:S05]  /*173d0*/  BRA `(.L_x_1300) ;  /* 0xffff982000007947 */ /* 0x000fea000383ffff */
.L_x_1257:
[----:B------:R-:W-:Y:S01]  /*173e0*/  IMAD.MOV.U32 R4, RZ, RZ, R10 ;  /* 0x000000ffff047224 */ /* 0x000fe200078e000a */
[----:B------:R-:W-:Y:S02]  /*173f0*/  MOV R5, 0x1 ;  /* 0x0000000100057802 */ /* 0x000fe40000000f00 */
[----:B------:R-:W-:Y:S02]  /*17400*/  MOV R6, 0x17420 ;  /* 0x0001742000067802 */ /* 0x000fe40000000f00 */
[----:B------:R-:W-:Y:S05]  /*17410*/  CALL.REL.NOINC `($__internal_18_$__cuda_sm70_shflsync_bfly_p) ;  /* 0x0000027000007944 */ /* 0x000fea0003c00000 */
[----:B------:R1:W5:Y:S01]  /*17420*/  LDL R4, [R1+0xe4] ;  /* 0x0000e40001047983 */ /* 0x0003620000100800 */
[----:B------:R-:W-:Y:S01]  /*17430*/  FADD.FTZ R10, R10, R5 ;  /* 0x000000050a0a7221 */ /* 0x000fe20000010000 */
[----:B------:R-:W-:Y:S02]  /*17440*/  MOV R5, 0x2 ;  /* 0x0000000200057802 */ /* 0x000fe40000000f00 */
[----:B------:R-:W-:Y:S02]  /*17450*/  MOV R6, 0x17470 ;  /* 0x0001747000067802 */ /* 0x000fe40000000f00 */
[----:B-1---5:R-:W-:Y:S05]  /*17460*/  CALL.REL.NOINC `($__internal_18_$__cuda_sm70_shflsync_bfly_p) ;  /* 0x0000022000007944 */ /* 0x022fea0003c00000 */
[----:B------:R-:W2:Y:S01]  /*17470*/  LDL.LU R4, [R1+0xe4] ;  /* 0x0000e40001047983 */ /* 0x000ea20000300800 */
[----:B------:R-:W-:Y:S01]  /*17480*/  MOV R6, 0x174d0 ;  /* 0x000174d000067802 */ /* 0x000fe20000000f00 */
[----:B--2---:R-:W-:Y:S01]  /*17490*/  FADD.FTZ R9, R4, R5 ;  /* 0x0000000504097221 */ /* 0x004fe20000010000 */
[----:B------:R-:W-:-:S04]  /*174a0*/  MOV R5, 0x1 ;  /* 0x0000000100057802 */ /* 0x000fc80000000f00 */
[----:B------:R-:W-:Y:S02]  /*174b0*/  MOV R4, R9 ;  /* 0x0000000900047202 */ /* 0x000fe40000000f00 */
[----:B------:R-:W-:Y:S05]  /*174c0*/  CALL.REL.NOINC `($__internal_18_$__cuda_sm70_shflsync_bfly_p) ;  /* 0x000001c000007944 */ /* 0x000fea0003c00000 */
[----:B------:R-:W-:Y:S01]  /*174d0*/  FADD.FTZ R9, R9, R5 ;  /* 0x0000000509097221 */ /* 0x000fe20000010000 */
[----:B------:R-:W-:Y:S02]  /*174e0*/  MOV R4, R203 ;  /* 0x000000cb00047202 */ /* 0x000fe40000000f00 */
[----:B------:R-:W-:Y:S02]  /*174f0*/  MOV R5, 0x2 ;  /* 0x0000000200057802 */ /* 0x000fe40000000f00 */
[----:B------:R-:W-:Y:S02]  /*17500*/  MOV R6, 0x17520 ;  /* 0x0001752000067802 */ /* 0x000fe40000000f00 */
[----:B------:R-:W-:Y:S05]  /*17510*/  CALL.REL.NOINC `($__internal_18_$__cuda_sm70_shflsync_bfly_p) ;  /* 0x0000017000007944 */ /* 0x000fea0003c00000 */
[----:B------:R-:W-:Y:S01]  /*17520*/  FADD.FTZ R8, R203, R5 ;  /* 0x00000005cb087221 */ /* 0x000fe20000010000 */
[----:B------:R-:W-:Y:S02]  /*17530*/  MOV R5, 0x1 ;  /* 0x0000000100057802 */ /* 0x000fe40000000f00 */
[----:B------:R-:W-:Y:S02]  /*17540*/  MOV R6, 0x17570 ;  /* 0x0001757000067802 */ /* 0x000fe40000000f00 */
[----:B------:R-:W-:-:S02]  /*17550*/  MOV R4, R8 ;  /* 0x0000000800047202 */ /* 0x000fc40000000f00 */
[----:B------:R-:W-:Y:S05]  /*17560*/  CALL.REL.NOINC `($__internal_18_$__cuda_sm70_shflsync_bfly_p) ;  /* 0x0000012000007944 */ /* 0x000fea0003c00000 */
[----:B------:R-:W-:Y:S01]  /*17570*/  FADD.FTZ R8, R8, R5 ;  /* 0x0000000508087221 */ /* 0x000fe20000010000 */
[----:B------:R-:W-:-:S02]  /*17580*/  MOV R4, R202 ;  /* 0x000000ca00047202 */ /* 0x000fc40000000f00 */
[----:B------:R-:W-:Y:S02]  /*17590*/  MOV R5, 0x2 ;  /* 0x0000000200057802 */ /* 0x000fe40000000f00 */
[----:B------:R-:W-:Y:S02]  /*175a0*/  MOV R6, 0x175c0 ;  /* 0x000175c000067802 */ /* 0x000fe40000000f00 */
[----:B------:R-:W-:Y:S05]  /*175b0*/  CALL.REL.NOINC `($__internal_18_$__cuda_sm70_shflsync_bfly_p) ;  /* 0x000000d000007944 */ /* 0x000fea0003c00000 */
[----:B------:R-:W-:Y:S01]  /*175c0*/  FADD.FTZ R202, R202, R5 ;  /* 0x00000005caca7221 */ /* 0x000fe20000010000 */
[----:B------:R-:W-:Y:S02]  /*175d0*/  MOV R5, 0x1 ;  /* 0x0000000100057802 */ /* 0x000fe40000000f00 */
[----:B------:R-:W-:Y:S02]  /*175e0*/  MOV R6, 0x17610 ;  /* 0x0001761000067802 */ /* 0x000fe40000000f00 */
[----:B------:R-:W-:Y:S02]  /*175f0*/  MOV R4, R202 ;  /* 0x000000ca00047202 */ /* 0x000fe40000000f00 */
[----:B------:R-:W-:Y:S05]  /*17600*/  CALL.REL.NOINC `($__internal_18_$__cuda_sm70_shflsync_bfly_p) ;  /* 0x0000008000007944 */ /* 0x000fea0003c00000 */
[----:B------:R-:W-:Y:S01]  /*17610*/  MOV R4, R5 ;  /* 0x0000000500047202 */ /* 0x000fe20000000f00 */
[----:B------:R-:W-:Y:S05]  /*17620*/  BRA `(.L_x_1301) ;  /* 0xffff96e000007947 */ /* 0x000fea000383ffff */
.L_x_1271:
[----:B------:R-:W-:Y:S01]  /*17630*/  IMAD.MOV.U32 R7, RZ, RZ, R2 ;  /* 0x000000ffff077224 */ /* 0x000fe200078e0002 */
[----:B------:R-:W-:Y:S01]  /*17640*/  MOV R6, RZ ;  /* 0x000000ff00067202 */ /* 0x000fe20000000f00 */
[----:B---3--:R-:W-:Y:S01]  /*17650*/  IMAD.MOV.U32 R5, RZ, RZ, 0x1f ;  /* 0x0000001fff057424 */ /* 0x008fe200078e00ff */
[----:B------:R-:W-:-:S02]  /*17660*/  MOV R4, 0x17680 ;  /* 0x0001768000047802 */ /* 0x000fc40000000f00 */
[----:B-1--45:R-:W-:Y:S05]  /*17670*/  CALL.REL.NOINC `($__internal_19_$__cuda_sm70_shflsync_idx_p) ;  /* 0x0000007000007944 */ /* 0x032fea0003c00000 */
[----:B------:R-:W-:Y:S05]  /*17680*/  BRA `(.L_x_1302) ;  /* 0xffffc04000007947 */ /* 0x000fea000383ffff */
        .weak           $__internal_18_$__cuda_sm70_shflsync_bfly_p
        .type           $__internal_18_$__cuda_sm70_shflsync_bfly_p,@function
        .size           $__internal_18_$__cuda_sm70_shflsync_bfly_p,($__internal_19_$__cuda_sm70_shflsync_idx_p - $__internal_18_$__cuda_sm70_shflsync_bfly_p)
$__internal_18_$__cuda_sm70_shflsync_bfly_p:
[----:B------:R-:W-:Y:S02]  /*17690*/  MOV R59, 0xffffffff ;  /* 0xffffffff003b7802 */ /* 0x000fe40000000f00 */
[----:B------:R-:W-:-:S02]  /*176a0*/  MOV R7, 0x1f ;  /* 0x0000001f00077802 */ /* 0x000fc40000000f00 */
[----:B------:R-:W-:Y:S04]  /*176b0*/  WARPSYNC R59 ;  /* 0x0000003b00007348 */ /* 0x000fe80003800000 */
[----:B------:R1:W2:Y:S02]  /*176c0*/  SHFL.BFLY PT, R5, R4, R5, R7 ;  /* 0x0c00000504057389 */ /* 0x0002a400000e0007 */
[----:B-1----:R-:W-:-:S04]  /*176d0*/  MOV R7, 0x0 ;  /* 0x0000000000077802 */ /* 0x002fc80000000f00 */
[----:B--2---:R-:W-:Y:S05]  /*176e0*/  RET.REL.NODEC R6 `(_ZN7cutlass13device_kernelIN5flash19enable_sm80_to_sm89INS1_16FlashAttnFwdSm80INS1_25CollectiveMainloopFwdSm80ILi4ELi1ELb0EN4cute5tupleIJNS5_1CILi128EEENS7_ILi64EEES8_EEELi128ENS_10bfloat16_tEfNS_4arch4Sm80ELb1ELb0ELb1ELb0ELb1ELb0ELb1ELb1EEENS1_21CollectiveEpilogueFwdINS6_IJS8_S8_S9_EEENS6_IJNS7_ILi1EEESH_SH_EEESB_SD_Li128ELb0ELb1ELb1ELb0EEENS1_30DynamicPersistentTileSchedulerILi128ELi128ELb1ELb1ELb0EEEEEEEEEvNT_6ParamsE) ;  /* 0xfffe891006007950 */ /* 0x004fea0003c3ffff */
        .weak           $__internal_19_$__cuda_sm70_shflsync_idx_p
        .type           $__internal_19_$__cuda_sm70_shflsync_idx_p,@function
        .size           $__internal_19_$__cuda_sm70_shflsync_idx_p,(.L_x_3595 - $__internal_19_$__cuda_sm70_shflsync_idx_p)
$__internal_19_$__cuda_sm70_shflsync_idx_p:
[----:B------:R-:W-:Y:S02]  /*176f0*/  MOV R8, 0xffffffff ;  /* 0xffffffff00087802 */ /* 0x000fe40000000f00 */
[----:B------:R-:W-:Y:S02]  /*17700*/  MOV R9, 0x0 ;  /* 0x0000000000097802 */ /* 0x000fe40000000f00 */
[----:B------:R-:W-:Y:S04]  /*17710*/  WARPSYNC R8 ;  /* 0x0000000800007348 */ /* 0x000fe80003800000 */
[----:B------:R1:W2:Y:S02]  /*17720*/  SHFL.IDX PT, R5, R7, R6, R5 ;  /* 0x0000000607057389 */ /* 0x0002a400000e0005 */
[----:B-1----:R-:W-:-:S04]  /*17730*/  MOV R8, R4 ;  /* 0x0000000400087202 */ /* 0x002fc80000000f00 */
[----:B--2---:R-:W-:Y:S05]  /*17740*/  RET.REL.NODEC R8 `(_ZN7cutlass13device_kernelIN5flash19enable_sm80_to_sm89INS1_16FlashAttnFwdSm80INS1_25CollectiveMainloopFwdSm80ILi4ELi1ELb0EN4cute5tupleIJNS5_1CILi128EEENS7_ILi64EEES8_EEELi128ENS_10bfloat16_tEfNS_4arch4Sm80ELb1ELb0ELb1ELb0ELb1ELb0ELb1ELb1EEENS1_21CollectiveEpilogueFwdINS6_IJS8_S8_S9_EEENS6_IJNS7_ILi1EEESH_SH_EEESB_SD_Li128ELb0ELb1ELb1ELb0EEENS1_30DynamicPersistentTileSchedulerILi128ELi128ELb1ELb1ELb0EEEEEEEEEvNT_6ParamsE) ;  /* 0xfffe88b008007950 */ /* 0x004fea0003c3ffff */
.L_x_1303:
        /* <DEDUP_REMOVED lines=11> */
.L_x_3595:


//--------------------- .text._ZN7cutlass13device_kernelIN5flash19enable_sm80_to_sm89INS1_16FlashAttnFwdSm80INS1_25CollectiveMainloopFwdSm80ILi8ELi1ELb1EN4cute5tupleIJNS5_1CILi128EEENS7_ILi112EEES8_EEELi128ENS_10bfloat16_tEfNS_4arch4Sm80ELb1ELb0ELb1ELb1ELb1ELb0ELb1ELb1EEENS1_21CollectiveEpilogueFwdINS6_IJS8_S8_S9_EEENS6_IJNS7_ILi1EEESH_SH_EEESB_SD_Li256ELb1ELb1ELb1ELb0EEENS1_36VarlenDynamicPersistentTileSchedulerILi128ELi112ELi256ELi256ELb1ELb1ELb0ELb1ELb1ELb1EEEEEEEEEvNT_6ParamsE --------------------------
	.section	.text._ZN7cutlass13device_kernelIN5flash19enable_sm80_to_sm89INS1_16FlashAttnFwdSm80INS1_25CollectiveMainloopFwdSm80ILi8ELi1ELb1EN4cute5tupleIJNS5_1CILi128EEENS7_ILi112EEES8_EEELi128ENS_10bfloat16_tEfNS_4arch4Sm80ELb1ELb0ELb1ELb1ELb1ELb0ELb1ELb1EEENS1_21CollectiveEpilogueFwdINS6_IJS8_S8_S9_EEENS6_IJNS7_ILi1EEESH_SH_EEESB_SD_Li256ELb1ELb1ELb1ELb0EEENS1_36VarlenDynamicPersistentTileSchedulerILi128ELi112ELi256ELi256ELb1ELb1ELb0ELb1ELb1ELb1EEEEEEEEEvNT_6ParamsE,"ax",@progbits
	.sectioninfo	@"SHI_REGISTERS=255"
	.align	128
.text._ZN7cutlass13device_kernelIN5flash19enable_sm80_to_sm89INS1_16FlashAttnFwdSm80INS1_25CollectiveMainloopFwdSm80ILi8ELi1ELb1EN4cute5tupleIJNS5_1CILi128EEENS7_ILi112EEES8_EEELi128ENS_10bfloat16_tEfNS_4arch4Sm80ELb1ELb0ELb1ELb1ELb1ELb0ELb1ELb1EEENS1_21CollectiveEpilogueFwdINS6_IJS8_S8_S9_EEENS6_IJNS7_ILi1EEESH_SH_EEESB_SD_Li256ELb1ELb1ELb1ELb0EEENS1_36VarlenDynamicPersistentTileSchedulerILi128ELi112ELi256ELi256ELb1ELb1ELb0ELb1ELb1ELb1EEEEEEEEEvNT_6ParamsE:
        .type           _ZN7cutlass13device_kernelIN5flash19enable_sm80_to_sm89INS1_16FlashAttnFwdSm80INS1_25CollectiveMainloopFwdSm80ILi8ELi1ELb1EN4cute5tupleIJNS5_1CILi128EEENS7_ILi112EEES8_EEELi128ENS_10bfloat16_tEfNS_4arch4Sm80ELb1ELb0ELb1ELb1ELb1ELb0ELb1ELb1EEENS1_21CollectiveEpilogueFwdINS6_IJS8_S8_S9_EEENS6_IJNS7_ILi1EEESH_SH_EEESB_SD_Li256ELb1ELb1ELb1ELb0EEENS1_36VarlenDynamicPersistentTileSchedulerILi128ELi112ELi256ELi256ELb1ELb1ELb0ELb1ELb1ELb1EEEEEEEEEvNT_6ParamsE,@function
        .size           _ZN7cutlass13device_kernelIN5flash19enable_sm80_to_sm89INS1_16FlashAttnFwdSm80INS1_25CollectiveMainloopFwdSm80ILi8ELi1ELb1EN4cute5tupleIJNS5_1CILi128EEENS7_ILi112EEES8_EEELi128ENS_10bfloat16_tEfNS_4arch4Sm80ELb1ELb0ELb1ELb1ELb1ELb0ELb1ELb1EEENS1_21CollectiveEpilogueFwdINS6_IJS8_S8_S9_EEENS6_IJNS7_ILi1EEESH_SH_EEESB_SD_Li256ELb1ELb1ELb1ELb0EEENS1_36VarlenDynamicPersistentTileSchedulerILi128ELi112ELi256ELi256ELb1ELb1ELb0ELb1ELb1ELb1EEEEEEEEEvNT_6ParamsE,(.L_x_3598 - _ZN7cutlass13device_kernelIN5flash19enable_sm80_to_sm89INS1_16FlashAttnFwdSm80INS1_25CollectiveMainloopFwdSm80ILi8ELi1ELb1EN4cute5tupleIJNS5_1CILi128EEENS7_ILi112EEES8_EEELi128ENS_10bfloat16_tEfNS_4arch4Sm80ELb1ELb0ELb1ELb1ELb1ELb0ELb1ELb1EEENS1_21CollectiveEpilogueFwdINS6_IJS8_S8_S9_EEENS6_IJNS7_ILi1EEESH_SH_EEESB_SD_Li256ELb1ELb1ELb1ELb0EEENS1_36VarlenDynamicPersistentTileSchedulerILi128ELi112ELi256ELi256ELb1ELb1ELb0ELb1ELb1ELb1EEEEEEEEEvNT_6ParamsE)
        .other          _ZN7cutlass13device_kernelIN5flash19enable_sm80_to_sm89INS1_16FlashAttnFwdSm80INS1_25CollectiveMainloopFwdSm80ILi8ELi1ELb1EN4cute5tupleIJNS5_1CILi128EEENS7_ILi112EEES8_EEELi128ENS_10bfloat16_tEfNS_4arch4Sm80ELb1ELb0ELb1ELb1ELb1ELb0ELb1ELb1EEENS1_21CollectiveEpilogueFwdINS6_IJS8_S8_S9_EEENS6_IJNS7_ILi1EEESH_SH_EEESB_SD_Li256ELb1ELb1ELb1ELb0EEENS1_36VarlenDynamicPersistentTileSchedulerILi128ELi112ELi256ELi256ELb1ELb1ELb0ELb1ELb1ELb1EEEEEEEEEvNT_6ParamsE,@"STO_CUDA_ENTRY STV_DEFAULT"
_ZN7cutlass13device_kernelIN5flash19enable_sm80_to_sm89INS1_16FlashAttnFwdSm80INS1_25CollectiveMainloopFwdSm80ILi8ELi1ELb1EN4cute5tupleIJNS5_1CILi128EEENS7_ILi112EEES8_EEELi128ENS_10bfloat16_tEfNS_4arch4Sm80ELb1ELb0ELb1ELb1ELb1ELb0ELb1ELb1EEENS1_21CollectiveEpilogueFwdINS6_IJS8_S8_S9_EEENS6_IJNS7_ILi1EEESH_SH_EEESB_SD_Li256ELb1ELb1ELb1ELb0EEENS1_36VarlenDynamicPersistentTileSchedulerILi128ELi112ELi256ELi256ELb1ELb1ELb0ELb1ELb1ELb1EEEEEEEEEvNT_6ParamsE:
        /* <DEDUP_REMOVED lines=54> */
.L_x_1309:
        /* <DEDUP_REMOVED lines=16> */
.L_x_1440:
        /* <DEDUP_REMOVED lines=16> */
.L_x_1441:
[----:B--2---:R-:W-:-:S05]  /*0560*/  IMAD R0, R0, c[0x0][0x538], RZ ;  /* 0x00014e0000007a24 */ /* 0x004fca00078e02ff */
[----:B------:R-:W-:-:S04]  /*0570*/  IADD3 R6, R0, R6, RZ ;  /* 0x0000000600067210 */ /* 0x000fc80007ffe0ff */
[----:B------:R-:W-:-:S13]  /*0580*/  ISETP.GT.AND P0, PT, R6, UR4, PT ;  /* 0x0000000406007c0c */ /* 0x000fda000bf04270 */
[----:B-1----:R-:W-:Y:S05]  /*0590*/  @!P0 BRA `(.L_x_1309) ;  /* 0xfffffdc000008947 */ /* 0x002fea000383ffff */
.L_x_1305:
[----:B------:R-:W-:-:S05]  /*05a0*/  IADD3 R10, -R0, R6, RZ ;  /* 0x00000006000a7210 */ /* 0x000fca0007ffe1ff */
[----:B------:R-:W-:-:S05]  /*05b0*/  IMAD R0, R4, c[0x0][0x538], R10 ;  /* 0x00014e0004007a24 */ /* 0x000fca00078e020a */
[----:B------:R-:W-:Y:S01]  /*05c0*/  ISETP.GT.AND P0, PT, R0, UR4, PT ;  /* 0x0000000400007c0c */ /* 0x000fe2000bf04270 */
[----:B------:R-:W-:-:S12]  /*05d0*/  BRA.DIV ~URZ, `(.L_x_1310) ;  /* 0x00013fb27f007947 */ /* 0x000fd8000b800000 */
[----:B------:R-:W-:-:S04]  /*05e0*/  VOTE.ANY R6, PT, !P0 ;  /* 0x0000000000067806 */ /* 0x000fc800040e0100 */
.L_x_1442:
[----:B------:R-:W1:Y:S02]  /*05f0*/  POPC R0, R6 ;  /* 0x0000000600007309 */ /* 0x000e640000000000 */
[----:B-1----:R-:W-:-:S05]  /*0600*/  IADD3 R2, R0, R7, RZ ;  /* 0x0000000700027210 */ /* 0x002fca0007ffe0ff */
[----:B------:R1:W-:Y:S01]  /*0610*/  STL [R1+0x54], R2 ;  /* 0x0000540201007387 */ /* 0x0003e20000100800 */
[----:B------:R-:W-:Y:S05]  /*0620*/  BRA.DIV ~URZ, `(.L_x_1311) ;  /* 0x00013fb27f007947 */ /* 0x000fea000b800000 */
[----:B------:R2:W3:Y:S01]  /*0630*/  SHFL.IDX PT, R12, R9, R0, 0x1f ;  /* 0x00001f00090c7589 */ /* 0x0004e200000e0000 */
[----:B------:R-:W-:-:S03]  /*0640*/  MOV R5, RZ ;  /* 0x000000ff00057202 */ /* 0x000fc60000000f00 */
[----:B------:R2:W4:Y:S04]  /*0650*/  SHFL.IDX PT, R9, R8, R0, 0x1f ;  /* 0x00001f0008097589 */ /* 0x00052800000e0000 */
.L_x_1443:
[----:B------:R-:W-:Y:S01]  /*0660*/  ISETP.NE.AND P0, PT, R6, RZ, PT ;  /* 0x000000ff0600720c */ /* 0x000fe20003f05270 */
[----:B------:R-:W-:-:S12]  /*0670*/  BSSY B0, `(.L_x_1312) ;  /* 0x0000005000007945 */ /* 0x000fd80003800000 */
[----:B------:R-:W-:Y:S05]  /*0680*/  @!P0 BRA `(.L_x_1313) ;  /* 0x0000003000008947 */ /* 0x000fea0003800000 */
[----:B--2---:R-:W-:Y:S01]  /*0690*/  IADD3 R0, R0, -0x1, RZ ;  /* 0xffffffff00007810 */ /* 0x004fe20007ffe0ff */
[----:B------:R-:W-:Y:S05]  /*06a0*/  BRA.DIV ~URZ, `(.L_x_1314) ;  /* 0x000140127f007947 */ /* 0x000fea000b800000 */
[----:B------:R2:W1:Y:S02]  /*06b0*/  SHFL.IDX PT, R5, R4, R0, 0x1f ;  /* 0x00001f0004057589 */ /* 0x00046400000e0000 */
.L_x_1313:
[----:B------:R-:W-:Y:S05]  /*06c0*/  BSYNC B0 ;  /* 0x0000000000007941 */ /* 0x000fea0003800000 */
.L_x_1312:
        /* <DEDUP_REMOVED lines=69> */
.L_x_1316:
        /* <DEDUP_REMOVED lines=70> */
.L_x_1317:
[----:B------:R-:W-:Y:S05]  /*0f80*/  BSYNC B0 ;  /* 0x0000000000007941 */ /* 0x000fea0003800000 */
.L_x_1315:
[----:B------:R-:W-:-:S04]  /*0f90*/  LOP3.LUT R0, RZ, R0, RZ, 0x33, !PT ;  /* 0x00000000ff007212 */ /* 0x000fc800078e33ff */
[----:B------:R-:W-:-:S05]  /*0fa0*/  IADD3 R0, R0, R12, RZ ;  /* 0x0000000c00007210 */ /* 0x000fca0007ffe0ff */
[----:B------:R2:W-:Y:S01]  /*0fb0*/  STL [R1+0x4c], R0 ;  /* 0x00004c0001007387 */ /* 0x0005e20000100800 */
[----:B------:R-:W-:Y:S05]  /*0fc0*/  BRA `(.L_x_1318) ;  /* 0x0000006000007947 */ /* 0x000fea0003800000 */
.L_x_1306:
[----:B------:R-:W-:Y:S01]  /*0fd0*/  MOV R0, UR4 ;  /* 0x0000000400007c02 */ /* 0x000fe20008000f00 */
[----:B------:R-:W-:Y:S04]  /*0fe0*/  STL [R1+0x4c], RZ ;  /* 0x00004cff01007387 */ /* 0x000fe80000100800 */
[----:B------:R-:W-:Y:S04]  /*0ff0*/  STL [R1+0x50], RZ ;  /* 0x000050ff01007387 */ /* 0x000fe80000100800 */
[----:B------:R1:W-:Y:S02]  /*1000*/  STL [R1+0x48], R0 ;  /* 0x0000480001007387 */ /* 0x0003e40000100800 */
[----:B-1----:R-:W-:-:S05]  /*1010*/  MOV R0, c[0x0][0x53c] ;  /* 0x00014f0000007a02 */ /* 0x002fca0000000f00 */
[----:B------:R1:W-:Y:S02]  /*1020*/  STL [R1+0x54], R0 ;  /* 0x0000540001007387 */ /* 0x0003e40000100800 */
.L_x_1318:
        /* <DEDUP_REMOVED lines=8> */
.L_x_1304:
[----:B-12---:R-:W2:Y:S02]  /*10b0*/  LDL R0, [R1+0x54] ;  /* 0x0000540001007983 */ /* 0x006ea40000100800 */
[----:B--2---:R-:W-:-:S13]  /*10c0*/  ISETP.GE.AND P0, PT, R0, c[0x0][0x53c], PT ;  /* 0x00014f0000007a0c */ /* 0x004fda0003f06270 */
[----:B------:R-:W-:Y:S05]  /*10d0*/  @P0 EXIT ;  /* 0x000000000000094d */ /* 0x000fea0003800000 */
[----:B------:R-:W1:Y:S01]  /*10e0*/  S2R R16, SR_TID.X ;  /* 0x0000000000107919 */ /* 0x000e620000002100 */
[----:B------:R-:W-:Y:S02]  /*10f0*/  ULDC UR5, c[0x0][0x2ac] ;  /* 0x0000ab0000057ab9 */ /* 0x000fe40000000800 */
[----:B------:R-:W-:Y:S02]  /*1100*/  ULDC UR4, c[0x0][0x1d0] ;  /* 0x0000740000047ab9 */ /* 0x000fe40000000800 */
[----:B------:R-:W-:Y:S01]  /*1110*/  UIMAD UR5, UR5, UR4, URZ ;  /* 0x00000004050572a4 */ /* 0x000fe2000f8e023f */
[----:B-1-3--:R-:W-:-:S04]  /*1120*/  SHF.R.S32.HI R7, RZ, 0x1f, R16 ;  /* 0x0000001fff077819 */ /* 0x00afc80000011410 */
        /* <DEDUP_REMOVED lines=30> */
[----:B------:R-:W-:Y:S02]  /*1310*/  LOP3.LUT R3, R10, 0xffffffe0, RZ, 0xc0, !PT ;  /* 0xffffffe00a037812 */ /* 0x000fe400078ec0ff */
[----:B------:R-:W-:Y:S01]  /*1320*/  LOP3.LUT R0, R6, 0x1c0, RZ, 0xc0, !PT ;  /* 0x000001c006007812 */ /* 0x000fe200078ec0ff */
[----:B------:R-:W-:Y:S01]  /*1330*/  IMAD.IADD R6, R2, 0x1, -R4 ;  /* 0x0000000102067824 */ /* 0x000fe200078e0a04 */
        /* <DEDUP_REMOVED lines=22> */
[C---:B------:R-:W-:Y:S01]  /*14a0*/  R2P PR, R8.reuse, 0x6 ;  /* 0x0000000608007804 */ /* 0x040fe20000000000 */
[----:B------:R-:W-:Y:S01]  /*14b0*/  IMAD.SHL.U32 R5, R8, 0x40, RZ ;  /* 0x0000004008057824 */ /* 0x000fe200078e00ff */
[C---:B------:R-:W-:Y:S01]  /*14c0*/  LOP3.LUT P4, RZ, R6.reuse, 0x2, RZ, 0xc0, !PT ;  /* 0x0000000206ff7812 */ /* 0x040fe2000788c0ff */
[----:B------:R-:W-:Y:S01]  /*14d0*/  IMAD.IADD R8, R3, 0x1, -R4 ;  /* 0x0000000103087824 */ /* 0x000fe200078e0a04 */
[----:B------:R-:W-:Y:S01]  /*14e0*/  LOP3.LUT P3, RZ, R6, 0x4, RZ, 0xc0, !PT ;  /* 0x0000000406ff7812 */ /* 0x000fe2000786c0ff */
[----:B------:R-:W-:Y:S01]  /*14f0*/  IMAD.SHL.U32 R6, R13, 0x8, RZ ;  /* 0x000000080d067824 */ /* 0x000fe200078e00ff */
[----:B------:R-:W-:Y:S01]  /*1500*/  LOP3.LUT R2, R2, 0x1c0, RZ, 0xc0, !PT ;  /* 0x000001c002027812 */ /* 0x000fe200078ec0ff */
[----:B------:R-:W-:Y:S01]  /*1510*/  IMAD R8, R8, 0x8, R17 ;  /* 0x0000000808087824 */ /* 0x000fe200078e0211 */
[----:B------:R-:W-:Y:S01]  /*1520*/  LOP3.LUT R4, R5, 0x1c0, RZ, 0xc0, !PT ;  /* 0x000001c005047812 */ /* 0x000fe200078ec0ff */
[----:B------:R1:W-:Y:S01]  /*1530*/  STL [R1+0x110], R17 ;  /* 0x0001101101007387 */ /* 0x0003e20000100800 */
[----:B------:R-:W-:Y:S01]  /*1540*/  LOP3.LUT R11, R11, 0x7ffffe00, R7, 0xf8, !PT ;  /* 0x7ffffe000b0b7812 */ /* 0x000fe200078ef807 */
[----:B------:R-:W-:Y:S01]  /*1550*/  IMAD R7, R9, 0x200, R3 ;  /* 0x0000020009077824 */ /* 0x000fe200078e0203 */
[----:B------:R-:W-:Y:S01]  /*1560*/  LOP3.LUT R6, R2, 0x8, R6, 0xf8, !PT ;  /* 0x0000000802067812 */ /* 0x000fe200078ef806 */
[----:B------:R-:W-:Y:S01]  /*1570*/  IMAD R0, R13, 0x200, R10 ;  /* 0x000002000d007824 */ /* 0x000fe200078e020a */
[----:B------:R-:W-:Y:S01]  /*1580*/  SHF.R.U32.HI R3, RZ, 0x3, R2 ;  /* 0x00000003ff037819 */ /* 0x000fe20000011602 */
[----:B------:R-:W-:Y:S01]  /*1590*/  IMAD.MOV.U32 R10, RZ, RZ, 0x40 ;  /* 0x00000040ff0a7424 */ /* 0x000fe200078e00ff */
[----:B------:R-:W-:Y:S01]  /*15a0*/  LEA.HI R2, R4, R4, RZ, 0x1d ;  /* 0x0000000404027211 */ /* 0x000fe200078fe8ff */
[----:B------:R-:W-:Y:S01]  /*15b0*/  IMAD.SHL.U32 R215, R11, 0x2, RZ ;  /* 0x000000020bd77824 */ /* 0x000fe200078e00ff */
[----:B------:R-:W-:-:S02]  /*15c0*/  IADD3 R222, -R20, 0x70, RZ ;  /* 0x0000007014de7810 */ /* 0x000fc40007ffe1ff */
[----:B------:R-:W-:Y:S01]  /*15d0*/  SEL R5, R16, 0xfffffff0, !P4 ;  /* 0xfffffff010057807 */ /* 0x000fe20006000000 */
[----:B------:R-:W-:Y:S01]  /*15e0*/  IMAD.U32 R7, R7, 0x2, R2 ;  /* 0x0000000207077824 */ /* 0x000fe200078e0002 */
[----:B------:R-:W-:Y:S01]  /*15f0*/  LOP3.LUT R2, R12, 0x7ffffffc, RZ, 0xc0, !PT ;  /* 0x7ffffffc0c027812 */ /* 0x000fe200078ec0ff */
[----:B------:R-:W-:Y:S01]  /*1600*/  IMAD R12, R19, 0x20, R20 ;  /* 0x00000020130c7824 */ /* 0x000fe200078e0214 */
[----:B------:R-:W-:Y:S02]  /*1610*/  SEL R4, R15, 0xffffffe0, !P3 ;  /* 0xffffffe00f047807 */ /* 0x000fe40005800000 */
[----:B------:R-:W-:Y:S01]  /*1620*/  IADD3 R248, R238, 0x40, RZ ;  /* 0x00000040eef87810 */ /* 0x000fe20007ffe0ff */
[----:B------:R-:W-:Y:S01]  /*1630*/  IMAD.IADD R2, R18, 0x1, -R2 ;  /* 0x0000000112027824 */ /* 0x000fe200078e0a02 */
[----:B------:R2:W-:Y:S01]  /*1640*/  STL [R1+0x4], R12 ;  /* 0x0000040c01007387 */ /* 0x0005e20000100800 */
[----:B------:R-:W-:Y:S01]  /*1650*/  LOP3.LUT R3, R6, R3, RZ, 0x3c, !PT ;  /* 0x0000000306037212 */ /* 0x000fe200078e3cff */
[----:B------:R-:W-:Y:S01]  /*1660*/  IMAD.SHL.U32 R6, R14, 0x40, RZ ;  /* 0x000000400e067824 */ /* 0x000fe200078e00ff */
[----:B------:R-:W-:Y:S01]  /*1670*/  LEA R188, R0, 0x8100, 0x1 ;  /* 0x0000810000bc7811 */ /* 0x000fe200078e08ff */
[----:B------:R-:W-:Y:S01]  /*1680*/  IMAD.SHL.U32 R26, R2, 0x2, RZ ;  /* 0x00000002021a7824 */ /* 0x000fe200078e00ff */
[----:B------:R3:W-:Y:S01]  /*1690*/  STL [R1+0x58], R8 ;  /* 0x0000580801007387 */ /* 0x0007e20000100800 */
[----:B------:R-:W-:Y:S01]  /*16a0*/  IMAD.IADD R4, R5, 0x1, R4 ;  /* 0x0000000105047824 */ /* 0x000fe200078e0204 */
[----:B------:R-:W-:-:S02]  /*16b0*/  SHF.R.S32.HI R5, RZ, 0x1f, R248 ;  /* 0x0000001fff057819 */ /* 0x000fc400000114f8 */
[C---:B------:R-:W-:Y:S01]  /*16c0*/  IADD3 R25, R26.reuse, 0x8, RZ ;  /* 0x000000081a197810 */ /* 0x040fe20007ffe0ff */
[----:B------:R-:W-:Y:S01]  /*16d0*/  STL [R1+0x44], R26 ;  /* 0x0000441a01007387 */ /* 0x000fe20000100800 */
[C---:B------:R-:W-:Y:S02]  /*16e0*/  IADD3 R24, R26.reuse, 0x10, RZ ;  /* 0x000000101a187810 */ /* 0x040fe40007ffe0ff */
[C---:B------:R-:W-:Y:S01]  /*16f0*/  IADD3 R23, R26.reuse, 0x18, RZ ;  /* 0x000000181a177810 */ /* 0x040fe20007ffe0ff */
[----:B------:R-:W-:Y:S01]  /*1700*/  STL [R1+0xac], R25 ;  /* 0x0000ac1901007387 */ /* 0x000fe20000100800 */
[C---:B------:R-:W-:Y:S02]  /*1710*/  IADD3 R22, R26.reuse, 0x20, RZ ;  /* 0x000000201a167810 */ /* 0x040fe40007ffe0ff */
[C---:B------:R-:W-:Y:S01]  /*1720*/  IADD3 R21, R26.reuse, 0x28, RZ ;  /* 0x000000281a157810 */ /* 0x040fe20007ffe0ff */
[----:B------:R-:W-:Y:S01]  /*1730*/  STL [R1+0xa8], R24 ;  /* 0x0000a81801007387 */ /* 0x000fe20000100800 */
[----:B------:R-:W-:-:S02]  /*1740*/  IADD3 R20, R26, 0x30, RZ ;  /* 0x000000301a147810 */ /* 0x000fc40007ffe0ff */
[C---:B------:R-:W-:Y:S01]  /*1750*/  IADD3 R19, R26.reuse, 0x38, RZ ;  /* 0x000000381a137810 */ /* 0x040fe20007ffe0ff */
[----:B------:R-:W-:Y:S01]  /*1760*/  STL [R1+0xa4], R23 ;  /* 0x0000a41701007387 */ /* 0x000fe20000100800 */
[C---:B------:R-:W-:Y:S02]  /*1770*/  IADD3 R18, R26.reuse, 0x40, RZ ;  /* 0x000000401a127810 */ /* 0x040fe40007ffe0ff */
[C---:B-1----:R-:W-:Y:S01]  /*1780*/  IADD3 R17, R26.reuse, 0x48, RZ ;  /* 0x000000481a117810 */ /* 0x042fe20007ffe0ff */
[----:B------:R-:W-:Y:S01]  /*1790*/  STL [R1+0xa0], R22 ;  /* 0x0000a01601007387 */ /* 0x000fe20000100800 */
[C---:B------:R-:W-:Y:S02]  /*17a0*/  IADD3 R16, R26.reuse, 0x50, RZ ;  /* 0x000000501a107810 */ /* 0x040fe40007ffe0ff */
[C---:B------:R-:W-:Y:S01]  /*17b0*/  IADD3 R14, R26.reuse, 0x58, RZ ;  /* 0x000000581a0e7810 */ /* 0x040fe20007ffe0ff */
[----:B------:R-:W-:Y:S01]  /*17c0*/  STL [R1+0x9c], R21 ;  /* 0x00009c1501007387 */ /* 0x000fe20000100800 */
[----:B------:R-:W-:-:S02]  /*17d0*/  IADD3 R13, R26, 0x60, RZ ;  /* 0x000000601a0d7810 */ /* 0x000fc40007ffe0ff */
[C---:B------:R-:W-:Y:S01]  /*17e0*/  SEL R5, R10.reuse, 0xffffffc0, !P2 ;  /* 0xffffffc00a057807 */ /* 0x040fe20005000000 */
[----:B------:R1:W-:Y:S01]  /*17f0*/  STL [R1+0x98], R20 ;  /* 0x0000981401007387 */ /* 0x0003e20000100800 */
[----:B------:R-:W-:Y:S02]  /*1800*/  SEL R0, R10, 0xffffffc0, !P3 ;  /* 0xffffffc00a007807 */ /* 0x000fe40005800000 */
[C---:B--2---:R-:W-:Y:S01]  /*1810*/  IADD3 R12, R26.reuse, 0x68, RZ ;  /* 0x000000681a0c7810 */ /* 0x044fe20007ffe0ff */
[----:B------:R-:W-:Y:S01]  /*1820*/  STL [R1+0x94], R19 ;  /* 0x0000941301007387 */ /* 0x000fe20000100800 */
[----:B------:R-:W-:Y:S02]  /*1830*/  IADD3 R11, R26, 0x70, RZ ;  /* 0x000000701a0b7810 */ /* 0x000fe40007ffe0ff */
[----:B------:R-:W-:Y:S01]  /*1840*/  LEA R10, R7, 0x80, 0x1 ;  /* 0x00000080070a7811 */ /* 0x000fe200078e08ff */
[----:B------:R-:W-:Y:S01]  /*1850*/  STL [R1+0x90], R18 ;  /* 0x0000901201007387 */ /* 0x000fe20000100800 */
[----:B------:R-:W-:-:S02]  /*1860*/  SHF.R.S32.HI R7, RZ, 0x1f, R25 ;  /* 0x0000001fff077819 */ /* 0x000fc40000011419 */
[----:B------:R-:W-:Y:S01]  /*1870*/  LOP3.LUT R3, R3, 0x7ffffe00, R6, 0xf8, !PT ;  /* 0x7ffffe0003037812 */ /* 0x000fe200078ef806 */
[----:B------:R2:W-:Y:S01]  /*1880*/  STL [R1+0x8c], R17 ;  /* 0x00008c1101007387 */ /* 0x0005e20000100800 */
[----:B------:R-:W-:Y:S02]  /*1890*/  SHF.R.S32.HI R6, RZ, 0x1f, R238 ;  /* 0x0000001fff067819 */ /* 0x000fe400000114ee */
[C---:B------:R-:W-:Y:S01]  /*18a0*/  SEL R6, R15.reuse, 0xffffffe0, !P1 ;  /* 0xffffffe00f067807 */ /* 0x040fe20004800000 */
[----:B------:R-:W-:Y:S01]  /*18b0*/  STL [R1+0x88], R16 ;  /* 0x0000881001007387 */ /* 0x000fe20000100800 */
[----:B------:R-:W-:Y:S02]  /*18c0*/  SEL R2, R15, 0xffffffe0, !P4 ;  /* 0xffffffe00f027807 */ /* 0x000fe40006000000 */
[----:B---3--:R-:W-:Y:S01]  /*18d0*/  IADD3 R8, R26, 0x78, RZ ;  /* 0x000000781a087810 */ /* 0x008fe20007ffe0ff */
[----:B------:R-:W-:Y:S01]  /*18e0*/  STL [R1+0x84], R14 ;  /* 0x0000840e01007387 */ /* 0x000fe20000100800 */
[----:B------:R-:W-:-:S02]  /*18f0*/  SHF.R.S32.HI R15, RZ, 0x1f, R24 ;  /* 0x0000001fff0f7819 */ /* 0x000fc40000011418 */
[----:B------:R-:W-:Y:S01]  /*1900*/  LEA R191, R3, 0x100, 0x1 ;  /* 0x0000010003bf7811 */ /* 0x000fe200078e08ff */
[----:B------:R-:W-:Y:S01]  /*1910*/  STL [R1+0x80], R13 ;  /* 0x0000800d01007387 */ /* 0x000fe20000100800 */
[----:B-1----:R-:W-:Y:S02]  /*1920*/  SHF.R.S32.HI R20, RZ, 0x1f, R20 ;  /* 0x0000001fff147819 */ /* 0x002fe40000011414 */
[--C-:B------:R-:W-:Y:S01]  /*1930*/  IADD3 R194, R0, R191, R2.reuse ;  /* 0x000000bf00c27210 */ /* 0x100fe20007ffe002 */
[----:B------:R-:W-:Y:S01]  /*1940*/  STL [R1+0x7c], R12 ;  /* 0x00007c0c01007387 */ /* 0x000fe20000100800 */
[----:B------:R-:W-:Y:S02]  /*1950*/  IMAD R210, R9, 0x800, R191 ;  /* 0x0000080009d27824 */ /* 0x000fe400078e02bf */
[----:B------:R-:W-:Y:S01]  /*1960*/  IMAD.IADD R193, R191, 0x1, R2 ;  /* 0x00000001bfc17824 */ /* 0x000fe200078e0202 */
[----:B------:R-:W-:Y:S01]  /*1970*/  STL [R1+0x78], R11 ;  /* 0x0000780b01007387 */ /* 0x000fe20000100800 */
[----:B------:R-:W-:-:S02]  /*1980*/  IMAD.IADD R211, R2, 0x1, R210 ;  /* 0x0000000102d37824 */ /* 0x000fc400078e02d2 */
[----:B------:R-:W-:Y:S01]  /*1990*/  IMAD R196, R4, 0x2, R191 ;  /* 0x0000000204c47824 */ /* 0x000fe200078e02bf */
[----:B------:R1:W-:Y:S01]  /*19a0*/  STL [R1+0x108], R7 ;  /* 0x0001080701007387 */ /* 0x0003e20000100800 */
[----:B--2---:R-:W-:Y:S01]  /*19b0*/  SHF.R.S32.HI R17, RZ, 0x1f, R17 ;  /* 0x0000001fff117819 */ /* 0x004fe20000011411 */
[----:B------:R-:W-:Y:S02]  /*19c0*/  IMAD.IADD R192, R191, 0x1, R0 ;  /* 0x00000001bfc07824 */ /* 0x000fe400078e0200 */
[----:B------:R-:W-:Y:S01]  /*19d0*/  STL [R1+0x74], R8 ;  /* 0x0000740801007387 */ /* 0x000fe20000100800 */
[C---:B------:R-:W-:Y:S02]  /*19e0*/  IMAD.IADD R213, R0.reuse, 0x1, R210 ;  /* 0x0000000100d57824 */ /* 0x040fe400078e02d2 */
[----:B------:R-:W-:Y:S01]  /*19f0*/  IMAD.IADD R212, R0, 0x1, R211 ;  /* 0x0000000100d47824 */ /* 0x000fe200078e02d3 */
[----:B------:R2:W-:Y:S04]  /*1a00*/  STL [R1+0x104], R15 ;  /* 0x0001040f01007387 */ /* 0x0005e80000100800 */
[----:B------:R-:W-:Y:S01]  /*1a10*/  STL [R1+0xb0], R10 ;  /* 0x0000b00a01007387 */ /* 0x000fe20000100800 */
        /* <DEDUP_REMOVED lines=39> */
.L_x_1439:
[----:B------:R-:W2:Y:S01]  /*1c90*/  LDL R0, [R1+0x54] ;  /* 0x0000540001007983 */ /* 0x000ea20000100800 */
[----:B-1----:R-:W-:Y:S01]  /*1ca0*/  IMAD.MOV.U32 R8, RZ, RZ, 0x4 ;  /* 0x00000004ff087424 */ /* 0x002fe200078e00ff */
[----:B------:R-:W-:-:S02]  /*1cb0*/  ISETP.NE.U32.AND P4, PT, RZ, c[0x0][0x370], PT ;  /* 0x0000dc00ff007a0c */ /* 0x000fc40003f85070 */
[----:B------:R-:W-:Y:S01]  /*1cc0*/  ISETP.NE.U32.AND P3, PT, RZ, c[0x0][0x360], PT ;  /* 0x0000d800ff007a0c */ /* 0x000fe20003f65070 */
[----:B--2---:R-:W-:-:S05]  /*1cd0*/  IMAD.WIDE R2, R0, R8, c[0x0][0x588] ;  /* 0x0001620000027625 */ /* 0x004fca00078e0208 */
[----:B------:R-:W2:Y:S01]  /*1ce0*/  LDG.E R14, [R2.64] ;  /* 0x00000006020e7981 */ /* 0x000ea2000c1e1900 */
[----:B------:R-:W-:Y:S01]  /*1cf0*/  ISETP.NE.AND.EX P4, PT, RZ, c[0x0][0x374], PT, P4 ;  /* 0x0000dd00ff007a0c */ /* 0x000fe20003f85340 */
[----:B------:R-:W-:Y:S01]  /*1d00*/  IMAD.MOV.U32 R13, RZ, RZ, RZ ;  /* 0x000000ffff0d7224 */ /* 0x000fe200078e00ff */
[----:B------:R-:W-:Y:S01]  /*1d10*/  ISETP.NE.AND.EX P3, PT, RZ, c[0x0][0x364], PT, P3 ;  /* 0x0000d900ff007a0c */ /* 0x000fe20003f65330 */
[----:B------:R-:W-:Y:S01]  /*1d20*/  IMAD.MOV.U32 R11, RZ, RZ, RZ ;  /* 0x000000ffff0b7224 */ /* 0x000fe200078e00ff */
[----:B------:R-:W-:-:S04]  /*1d30*/  ISETP.NE.U32.AND P0, PT, RZ, c[0x0][0x348], PT ;  /* 0x0000d200ff007a0c */ /* 0x000fc80003f05070 */
[----:B------:R-:W-:Y:S01]  /*1d40*/  ISETP.NE.AND.EX P0, PT, RZ, c[0x0][0x34c], PT, P0 ;  /* 0x0000d300ff007a0c */ /* 0x000fe20003f05300 */
[C---:B--2---:R-:W-:Y:S01]  /*1d50*/  IMAD.SHL.U32 R19, R14.reuse, 0x4, RZ ;  /* 0x000000040e137824 */ /* 0x044fe200078e00ff */
[----:B------:R-:W-:Y:S01]  /*1d60*/  SHF.R.S32.HI R16, RZ, 0x1f, R14 ;  /* 0x0000001fff107819 */ /* 0x000fe2000001140e */
[----:B------:R1:W-:Y:S02]  /*1d70*/  STL [R1+0x5c], R14 ;  /* 0x00005c0e01007387 */ /* 0x0003e40000100800 */
[C---:B------:R-:W-:Y:S02]  /*1d80*/  @P4 LEA R6, P2, R14.reuse, c[0x0][0x370], 0x2 ;  /* 0x0000dc000e064a11 */ /* 0x040fe400078410ff */
[C-C-:B------:R-:W-:Y:S01]  /*1d90*/  SHF.L.U64.HI R18, R14.reuse, 0x2, R16.reuse ;  /* 0x000000020e127819 */ /* 0x140fe20000010210 */
[----:B------:R1:W-:Y:S01]  /*1da0*/  STL [R1+0x70], R16 ;  /* 0x0000701001007387 */ /* 0x0003e20000100800 */
[----:B------:R-:W-:Y:S02]  /*1db0*/  @P3 IADD3 R4, P1, R19, c[0x0][0x360], RZ ;  /* 0x0000d80013043a10 */ /* 0x000fe40007f3e0ff */
[----:B------:R-:W-:Y:S01]  /*1dc0*/  @P4 LEA.HI.X R7, R14, c[0x0][0x374], R16, 0x2, P2 ;  /* 0x0000dd000e074a11 */ /* 0x000fe200010f1410 */
[----:B------:R1:W-:Y:S01]  /*1dd0*/  STL [R1+0x60], R19 ;  /* 0x0000601301007387 */ /* 0x0003e20000100800 */
[----:B------:R-:W-:-:S02]  /*1de0*/  @P3 IADD3.X R5, R18, c[0x0][0x364], RZ, P1, !PT ;  /* 0x0000d90012053a10 */ /* 0x000fc40000ffe4ff */
[----:B------:R-:W-:Y:S01]  /*1df0*/  IADD3 R2, P2, R19, c[0x0][0x348], RZ ;  /* 0x0000d20013027a10 */ /* 0x000fe20007f5e0ff */
[----:B------:R-:W2:Y:S03]  /*1e00*/  @P4 LDG.E R13, [R6.64] ;  /* 0x00000006060d4981 */ /* 0x000ea6000c1e1900 */
[----:B------:R-:W-:Y:S01]  /*1e10*/  IADD3.X R3, R18, c[0x0][0x34c], RZ, P2, !PT ;  /* 0x0000d30012037a10 */ /* 0x000fe200017fe4ff */
[----:B------:R-:W3:Y:S04]  /*1e20*/  @P3 LDG.E R0, [R4.64] ;  /* 0x0000000604003981 */ /* 0x000ee8000c1e1900 */
[----:B------:R1:W5:Y:S04]  /*1e30*/  @P0 LDG.E R11, [R2.64] ;  /* 0x00000006020b0981 */ /* 0x000368000c1e1900 */
[----:B------:R1:W-:Y:S01]  /*1e40*/  STL [R1+0x64], R18 ;  /* 0x0000641201007387 */ /* 0x0003e20000100800 */
[----:B------:R-:W-:Y:S03]  /*1e50*/  YIELD ;  /* 0x0000000000007946 */ /* 0x000fe60003800000 */
[----:B--2---:R1:W-:Y:S04]  /*1e60*/  STL [R1+0xc], R13 ;  /* 0x00000c0d01007387 */ /* 0x0043e80000100800 */
[----:B---3--:R1:W-:Y:S01]  /*1e70*/  @P3 STL [R1+0x38], R0 ;  /* 0x0000380001003387 */ /* 0x0083e20000100800 */
[----:B------:R-:W-:Y:S05]  /*1e80*/  @P3 BRA `(.L_x_1319) ;  /* 0x0000007000003947 */ /* 0x000fea0003800000 */
[----:B-1----:R-:W-:-:S05]  /*1e90*/  MOV R0, c[0x0][0x168] ;  /* 0x00005a0000007a02 */ /* 0x002fca0000000f00 */
[----:B------:R1:W-:Y:S01]  /*1ea0*/  STL [R1+0x38], R0 ;  /* 0x0000380001007387 */ /* 0x0003e20000100800 */
[----:B------:R-:W-:Y:S05]  /*1eb0*/  @!P0 BRA `(.L_x_1319) ;  /* 0x0000004000008947 */ /* 0x000fea0003800000 */
[----:B-1----:R1:W2:Y:S04]  /*1ec0*/  LDG.E R0, [R2.64] ;  /* 0x0000000602007981 */ /* 0x0022a8000c1e1900 */
[----:B-1----:R-:W2:Y:S02]  /*1ed0*/  LDG.E R2, [R2.64+0x4] ;  /* 0x0000040602027981 */ /* 0x002ea4000c1e1900 */
[----:B--2---:R-:W-:-:S05]  /*1ee0*/  IADD3 R0, -R0, R2, RZ ;  /* 0x0000000200007210 */ /* 0x004fca0007ffe1ff */
[----:B------:R1:W-:Y:S02]  /*1ef0*/  STL [R1+0x38], R0 ;  /* 0x0000380001007387 */ /* 0x0003e40000100800 */
.L_x_1319:
[----:B------:R-:W-:-:S04]  /*1f00*/  ISETP.NE.U32.AND P1, PT, RZ, c[0x0][0x368], PT ;  /* 0x0000da00ff007a0c */ /* 0x000fc80003f25070 */
[----:B------:R-:W-:-:S13]  /*1f10*/  ISETP.NE.AND.EX P1, PT, RZ, c[0x0][0x36c], PT, P1 ;  /* 0x0000db00ff007a0c */ /* 0x000fda0003f25310 */
[----:B------:R-:W-:Y:S05]  /*1f20*/  @!P1 BRA `(.L_x_1320) ;  /* 0x0000004000009947 */ /* 0x000fea0003800000 */
[----:B-1----:R-:W-:-:S04]  /*1f30*/  IADD3 R2, P1, R19, c[0x0][0x368], RZ ;  /* 0x0000da0013027a10 */ /* 0x002fc80007f3e0ff */
[----:B------:R-:W-:-:S05]  /*1f40*/  IADD3.X R3, R18, c[0x0][0x36c], RZ, P1, !PT ;  /* 0x0000db0012037a10 */ /* 0x000fca0000ffe4ff */
[----:B------:R1:W5:Y:S01]  /*1f50*/  LDG.E R0, [R2.64] ;  /* 0x0000000602007981 */ /* 0x000362000c1e1900 */
[----:B------:R-:W-:Y:S05]  /*1f60*/  BRA `(.L_x_1321) ;  /* 0x0000008000007947 */ /* 0x000fea0003800000 */
.L_x_1320:
[----:B------:R-:W-:Y:S01]  /*1f70*/  ISETP.NE.U32.AND P1, PT, RZ, c[0x0][0x350], PT ;  /* 0x0000d400ff007a0c */ /* 0x000fe20003f25070 */
[----:B-1----:R-:W-:-:S03]  /*1f80*/  IMAD.U32 R0, RZ, RZ, UR5 ;  /* 0x00000005ff007e24 */ /* 0x002fc6000f8e00ff */
[----:B------:R-:W-:-:S13]  /*1f90*/  ISETP.NE.AND.EX P1, PT, RZ, c[0x0][0x354], PT, P1 ;  /* 0x0000d500ff007a0c */ /* 0x000fda0003f25310 */
[----:B------:R-:W-:Y:S05]  /*1fa0*/  @!P1 BRA `(.L_x_1321) ;  /* 0x0000004000009947 */ /* 0x000fea0003800000 */
[----:B------:R-:W-:-:S05]  /*1fb0*/  IMAD.WIDE R2, R14, R8, c[0x0][0x350] ;  /* 0x0000d4000e027625 */ /* 0x000fca00078e0208 */
[----:B------:R-:W2:Y:S04]  /*1fc0*/  LDG.E R4, [R2.64] ;  /* 0x0000000602047981 */ /* 0x000ea8000c1e1900 */
[----:B------:R-:W2:Y:S02]  /*1fd0*/  LDG.E R0, [R2.64+0x4] ;  /* 0x0000040602007981 */ /* 0x000ea4000c1e1900 */
[----:B--2---:R-:W-:Y:S02]  /*1fe0*/  IADD3 R0, -R4, R0, RZ ;  /* 0x0000000004007210 */ /* 0x004fe40007ffe1ff */
.L_x_1321:
[----:B-1----:R-:W2:Y:S04]  /*1ff0*/  LDL R2, [R1+0x38] ;  /* 0x0000380001027983 */ /* 0x002ea80000100800 */
[----:B------:R-:W3:Y:S04]  /*2000*/  LDL.LU R3, [R1+0x4c] ;  /* 0x00004c0001037983 */ /* 0x000ee80000300800 */
[----:B------:R-:W4:Y:S01]  /*2010*/  LDL R17, [R1+0x50] ;  /* 0x0000500001117983 */ /* 0x000f220000100800 */
[----:B-----5:R-:W-:Y:S01]  /*2020*/  IMAD.IADD R44, R0, 0x1, -R13 ;  /* 0x00000001002c7824 */ /* 0x020fe200078e0a0d */
[----:B------:R-:W-:Y:S01]  /*2030*/  BSSY B0, `(.L_x_1322) ;  /* 0x000003f000007945 */ /* 0x000fe20003800000 */
[----:B------:R-:W-:-:S03]  /*2040*/  IMAD.MOV.U32 R4, RZ, RZ, RZ ;  /* 0x000000ffff047224 */ /* 0x000fc600078e00ff */
[C---:B------:R-:W-:Y:S01]  /*2050*/  IADD3 R5, R44.reuse, 0x6f, RZ ;  /* 0x0000006f2c057810 */ /* 0x040fe20007ffe0ff */
[----:B--2---:R-:W-:Y:S02]  /*2060*/  IMAD.MOV.U32 R15, RZ, RZ, R2 ;  /* 0x000000ffff0f7224 */ /* 0x004fe400078e0002 */
[----:B------:R-:W-:Y:S02]  /*2070*/  IMAD.MOV.U32 R2, RZ, RZ, c[0x0][0x2c4] ;  /* 0x0000b100ff027624 */ /* 0x000fe400078e00ff */
[----:B---3--:R-:W-:Y:S01]  /*2080*/  IMAD.SHL.U32 R12, R3, 0x80, RZ ;  /* 0x00000080030c7824 */ /* 0x008fe200078e00ff */
[----:B------:R-:W-:Y:S02]  /*2090*/  IADD3 R3, R44, 0x70, -R15 ;  /* 0x000000702c037810 */ /* 0x000fe40007ffe80f */
[----:B------:R-:W-:Y:S02]  /*20a0*/  ISETP.NE.AND P3, PT, R2, 0x1, PT ;  /* 0x000000010200780c */ /* 0x000fe40003f65270 */
[----:B------:R-:W-:Y:S01]  /*20b0*/  IADD3 R2, R12, 0x7f, RZ ;  /* 0x0000007f0c027810 */ /* 0x000fe20007ffe0ff */
[----:B------:R1:W-:Y:S04]  /*20c0*/  STL [R1+0x40], R12 ;  /* 0x0000400c01007387 */ /* 0x0003e80000100800 */
[----:B------:R1:W-:Y:S06]  /*20d0*/  STL [R1+0x3c], R44 ;  /* 0x00003c2c01007387 */ /* 0x0003ec0000100800 */
[----:B------:R-:W-:-:S05]  /*20e0*/  @P3 IMAD.HI.U32 R0, R2, c[0x0][0x2c8], RZ ;  /* 0x0000b20002003a27 */ /* 0x000fca00078e00ff */
[----:B------:R-:W-:Y:S01]  /*20f0*/  @P3 SHF.R.U32.HI R2, RZ, c[0x0][0x2cc], R0 ;  /* 0x0000b300ff023a19 */ /* 0x000fe20000011600 */
[----:B------:R-:W-:-:S04]  /*2100*/  IMAD.HI R0, R5, -0x6db6db6d, R4 ;  /* 0x9249249305007827 */ /* 0x000fc800078e0204 */
[----:B------:R-:W-:Y:S01]  /*2110*/  IMAD.IADD R3, R3, 0x1, R2 ;  /* 0x0000000103037824 */ /* 0x000fe200078e0202 */
[----:B------:R-:W-:Y:S01]  /*2120*/  SHF.R.U32.HI R4, RZ, 0x1f, R0 ;  /* 0x0000001fff047819 */ /* 0x000fe20000011600 */
[----:B------:R-:W-:-:S03]  /*2130*/  IMAD.MOV.U32 R2, RZ, RZ, RZ ;  /* 0x000000ffff027224 */ /* 0x000fc600078e00ff */
[----:B------:R-:W-:Y:S01]  /*2140*/  LEA.HI.SX32 R4, R0, R4, 0x1a ;  /* 0x0000000400047211 */ /* 0x000fe200078fd2ff */
[----:B------:R-:W-:Y:S01]  /*2150*/  IMAD.HI R2, R3, -0x6db6db6d, R2 ;  /* 0x9249249303027827 */ /* 0x000fe200078e0202 */
[----:B----4-:R-:W-:-:S04]  /*2160*/  LOP3.LUT R0, R17, 0xff000000, RZ, 0xc0, !PT ;  /* 0xff00000011007812 */ /* 0x010fc800078ec0ff */
[----:B------:R-:W-:Y:S02]  /*2170*/  SHF.R.U32.HI R3, RZ, 0x1f, R2 ;  /* 0x0000001fff037819 */ /* 0x000fe40000011602 */
[----:B------:R-:W-:Y:S02]  /*2180*/  SHF.R.U32.HI R0, RZ, 0x8, R0 ;  /* 0x00000008ff007819 */ /* 0x000fe40000011600 */
[----:B------:R-:W-:Y:S02]  /*2190*/  LEA.HI.SX32 R2, R2, R3, 0x1a ;  /* 0x0000000302027211 */ /* 0x000fe400078fd2ff */
[----:B------:R-:W-:Y:S02]  /*21a0*/  LOP3.LUT R3, R17, 0xff0000, RZ, 0xc0, !PT ;  /* 0x00ff000011037812 */ /* 0x000fe400078ec0ff */
[----:B------:R-:W-:Y:S01]  /*21b0*/  IMNMX R7, R4, R2, PT ;  /* 0x0000000204077217 */ /* 0x000fe20003800200 */
[----:B------:R-:W-:Y:S01]  /*21c0*/  IMAD.MOV.U32 R2, RZ, RZ, RZ ;  /* 0x000000ffff027224 */ /* 0x000fe200078e00ff */
[----:B------:R-:W-:-:S02]  /*21d0*/  LEA.HI R0, R3, R0, RZ, 0x10 ;  /* 0x0000000003007211 */ /* 0x000fc400078f80ff */
[----:B------:R-:W-:Y:S02]  /*21e0*/  ISETP.GE.AND P1, PT, R7, 0x1, PT ;  /* 0x000000010700780c */ /* 0x000fe40003f26270 */
[----:B------:R-:W-:Y:S02]  /*21f0*/  LOP3.LUT R20, R0, 0xff, RZ, 0xc0, !PT ;  /* 0x000000ff00147812 */ /* 0x000fe400078ec0ff */
[----:B------:R-:W-:-:S03]  /*2200*/  SHF.R.U32.HI R6, RZ, 0x10, R0 ;  /* 0x00000010ff067819 */ /* 0x000fc60000011600 */
[----:B------:R1:W-:Y:S04]  /*2210*/  STL [R1+0x6c], R20 ;  /* 0x00006c1401007387 */ /* 0x0003e80000100800 */
[----:B------:R1:W-:Y:S02]  /*2220*/  STL [R1+0x68], R6 ;  /* 0x0000680601007387 */ /* 0x0003e40000100800 */
[----:B------:R-:W-:Y:S05]  /*2230*/  @!P1 BRA `(.L_x_1323) ;  /* 0x000001e000009947 */ /* 0x000fea0003800000 */
[----:B------:R-:W-:-:S04]  /*2240*/  ISETP.NE.AND P1, PT, R6, RZ, PT ;  /* 0x000000ff0600720c */ /* 0x000fc80003f25270 */
[----:B------:R-:W-:-:S04]  /*2250*/  SEL R0, R6, c[0x0][0x338], P1 ;  /* 0x0000ce0006007a07 */ /* 0x000fc80000800000 */
[----:B------:R-:W-:Y:S02]  /*2260*/  IABS R3, R0 ;  /* 0x0000000000037213 */ /* 0x000fe40000000000 */
[----:B-1----:R-:W-:Y:S02]  /*2270*/  IADD3 R6, R0, -0x1, R7 ;  /* 0xffffffff00067810 */ /* 0x002fe40007ffe007 */
[----:B------:R-:W1:Y:S02]  /*2280*/  I2F.RP R2, R3 ;  /* 0x0000000300027306 */ /* 0x000e640000209400 */
[----:B------:R-:W-:-:S06]  /*2290*/  IABS R10, R6 ;  /* 0x00000006000a7213 */ /* 0x000fcc0000000000 */
        /* <DEDUP_REMOVED lines=24> */
.L_x_1323:
[----:B------:R-:W-:Y:S05]  /*2420*/  BSYNC B0 ;  /* 0x0000000000007941 */ /* 0x000fea0003800000 */
.L_x_1322:
[----:B------:R-:W-:Y:S01]  /*2430*/  IMAD R3, R20, R2, RZ ;  /* 0x0000000214037224 */ /* 0x000fe200078e02ff */
[----:B------:R-:W-:Y:S01]  /*2440*/  PRMT R0, RZ, 0x7610, R0 ;  /* 0x00007610ff007816 */ /* 0x000fe20000000000 */
[----:B------:R-:W-:Y:S01]  /*2450*/  CS2R R22, SRZ ;  /* 0x0000000000167805 */ /* 0x000fe2000001ff00 */
[----:B------:R-:W-:Y:S01]  /*2460*/  CS2R R26, SRZ ;  /* 0x00000000001a7805 */ /* 0x000fe2000001ff00 */
[----:B------:R-:W-:Y:S01]  /*2470*/  IMAD.IADD R2, R3, 0x1, R2 ;  /* 0x0000000103027824 */ /* 0x000fe200078e0202 */
[----:B------:R2:W-:Y:S01]  /*2480*/  STL [R1], R3 ;  /* 0x0000000301007387 */ /* 0x0005e20000100800 */
        /* <DEDUP_REMOVED lines=36> */
[----:B------:R-:W-:-:S04]  /*26d0*/  @P2 IADD3 R2, P1, R19, c[0x0][0x340], RZ ;  /* 0x0000d00013022a10 */ /* 0x000fc80007f3e0ff */
[----:B------:R-:W-:-:S05]  /*26e0*/  @P2 IADD3.X R3, R18, c[0x0][0x344], RZ, P1, !PT ;  /* 0x0000d10012032a10 */ /* 0x000fca0000ffe4ff */
[----:B------:R2:W5:Y:S01]  /*26f0*/  @P2 LDG.E R0, [R2.64] ;  /* 0x0000000602002981 */ /* 0x000562000c1e1900 */
[----:B------:R-:W-:Y:S01]  /*2700*/  IMAD.WIDE.U32 R4, R11, c[0x0][0x178], RZ ;  /* 0x00005e000b047a25 */ /* 0x000fe200078e00ff */
[----:B------:R-:W-:Y:S01]  /*2710*/  WARPSYNC 0xffffffff ;  /* 0xffffffff00007948 */ /* 0x000fe20003800000 */
[----:B------:R-:W-:Y:S02]  /*2720*/  LOP3.LUT R17, R17, 0xffff, RZ, 0xc0, !PT ;  /* 0x0000ffff11117812 */ /* 0x000fe400078ec0ff */
[----:B------:R-:W-:Y:S02]  /*2730*/  SEL R7, R14, RZ, !P0 ;  /* 0x000000ff0e077207 */ /* 0x000fe40004000000 */
[----:B------:R-:W-:Y:S02]  /*2740*/  SEL R8, R16, RZ, !P0 ;  /* 0x000000ff10087207 */ /* 0x000fe40004000000 */
[----:B------:R-:W-:Y:S02]  /*2750*/  IADD3 R138, R218, -0x1, RZ ;  /* 0xffffffffda8a7810 */ /* 0x000fe40007ffe0ff */
[----:B--2---:R-:W-:-:S05]  /*2760*/  SHF.R.S32.HI R2, RZ, 0x1f, R11 ;  /* 0x0000001fff027819 */ /* 0x004fca000001140b */
[----:B------:R-:W-:-:S04]  /*2770*/  IMAD R2, R2, c[0x0][0x178], RZ ;  /* 0x00005e0002027a24 */ /* 0x000fc800078e02ff */
[----:B------:R-:W-:-:S04]  /*2780*/  IMAD R2, R11, c[0x0][0x17c], R2 ;  /* 0x00005f000b027a24 */ /* 0x000fc800078e0202 */
[----:B-1----:R-:W-:Y:S02]  /*2790*/  IMAD.IADD R6, R5, 0x1, R2 ;  /* 0x0000000105067824 */ /* 0x002fe400078e0202 */
[----:B------:R-:W-:-:S03]  /*27a0*/  @!P2 IMAD.MOV.U32 R0, RZ, RZ, R14 ;  /* 0x000000ffff00a224 */ /* 0x000fc600078e000e */
[----:B------:R-:W2:Y:S01]  /*27b0*/  LDL R18, [R1+0x4] ;  /* 0x0000040001127983 */ /* 0x000ea20000100800 */
[----:B------:R-:W-:Y:S01]  /*27c0*/  IMAD.MOV.U32 R137, RZ, RZ, 0x70 ;  /* 0x00000070ff897424 */ /* 0x000fe200078e00ff */
[----:B-----5:R-:W-:Y:S01]  /*27d0*/  SHF.R.S32.HI R3, RZ, 0x1f, R0 ;  /* 0x0000001fff037819 */ /* 0x020fe20000011400 */
[----:B------:R-:W-:Y:S02]  /*27e0*/  IMAD.MOV.U32 R2, RZ, RZ, c[0x0][0x2b8] ;  /* 0x0000ae00ff027624 */ /* 0x000fe400078e00ff */
[----:B------:R-:W-:Y:S02]  /*27f0*/  IMAD R137, R218, R137, -0x70 ;  /* 0xffffff90da897424 */ /* 0x000fe400078e0289 */
[----:B------:R-:W-:Y:S01]  /*2800*/  IMAD.WIDE.U32 R10, R0, c[0x0][0x2b0], RZ ;  /* 0x0000ac00000a7a25 */ /* 0x000fe200078e00ff */
[----:B------:R-:W-:-:S03]  /*2810*/  ISETP.NE.AND P2, PT, R2, 0x1, PT ;  /* 0x000000010200780c */ /* 0x000fc60003f45270 */
[----:B------:R-:W-:Y:S01]  /*2820*/  IMAD.MOV.U32 R219, RZ, RZ, RZ ;  /* 0x000000ffffdb7224 */ /* 0x000fe200078e00ff */
[----:B------:R1:W-:Y:S04]  /*2830*/  STL.64 [R1+0x20], R10 ;  /* 0x0000200a01007387 */ /* 0x0003e80000100a00 */
[----:B------:R-:W-:Y:S01]  /*2840*/  BAR.SYNC.DEFER_BLOCKING 0x0 ;  /* 0x0000000000007b1d */ /* 0x000fe20000010000 */
[----:B------:R-:W-:Y:S02]  /*2850*/  IMAD R15, R15, c[0x0][0x2c4], RZ ;  /* 0x0000b1000f0f7a24 */ /* 0x000fe400078e02ff */
[----:B--2---:R-:W-:-:S04]  /*2860*/  IMAD.IADD R2, R18, 0x1, R137 ;  /* 0x0000000112027824 */ /* 0x004fc800078e0289 */
[C---:B------:R-:W-:Y:S01]  /*2870*/  IMAD.IADD R14, R2.reuse, 0x1, R13 ;  /* 0x00000001020e7824 */ /* 0x040fe200078e020d */
[----:B------:R-:W-:Y:S01]  /*2880*/  ISETP.GE.AND P1, PT, R2, R44, PT ;  /* 0x0000002c0200720c */ /* 0x000fe20003f26270 */
[----:B------:R-:W-:Y:S02]  /*2890*/  IMAD R2, R3, c[0x0][0x2b0], RZ ;  /* 0x0000ac0003027a24 */ /* 0x000fe400078e02ff */
[----:B------:R-:W-:Y:S01]  /*28a0*/  @P2 IMAD.HI.U32 R3, R14, c[0x0][0x2bc], RZ ;  /* 0x0000af000e032a27 */ /* 0x000fe200078e00ff */
[----:B------:R-:W-:-:S03]  /*28b0*/  ISETP.GT.OR P1, PT, R18, 0x6f, P1 ;  /* 0x0000006f1200780c */ /* 0x000fc60000f24670 */
[----:B------:R-:W-:Y:S01]  /*28c0*/  IMAD.MOV.U32 R13, RZ, RZ, R14 ;  /* 0x000000ffff0d7224 */ /* 0x000fe200078e000e */
[----:B------:R-:W-:Y:S01]  /*28d0*/  @P2 SHF.R.U32.HI R13, RZ, c[0x0][0x2c0], R3 ;  /* 0x0000b000ff0d2a19 */ /* 0x000fe20000011603 */
[----:B------:R-:W-:-:S04]  /*28e0*/  IMAD R2, R0, c[0x0][0x2b4], R2 ;  /* 0x0000ad0000027a24 */ /* 0x000fc800078e0202 */
[----:B------:R-:W-:-:S04]  /*28f0*/  IMAD.IADD R5, R11, 0x1, R2 ;  /* 0x000000010b057824 */ /* 0x000fc800078e0202 */
[C---:B------:R-:W-:Y:S01]  /*2900*/  @!P1 IADD3 R0, P0, R13.reuse, R10, RZ ;  /* 0x0000000a0d009210 */ /* 0x040fe20007f1e0ff */
[----:B------:R2:W-:Y:S03]  /*2910*/  STL [R1+0x30], R5 ;  /* 0x0000300501007387 */ /* 0x0005e60000100800 */
[----:B------:R-:W-:Y:S02]  /*2920*/  @!P1 LEA.HI.X.SX32 R3, R13, R5, 0x1, P0 ;  /* 0x000000050d039211 */ /* 0x000fe400000f0eff */
[----:B------:R-:W-:-:S04]  /*2930*/  @!P1 LEA R2, P0, R0, c[0x0][0x2a0], 0x2 ;  /* 0x0000a80000029a11 */ /* 0x000fc800078010ff */
[----:B------:R-:W-:-:S05]  /*2940*/  @!P1 LEA.HI.X R3, R0, c[0x0][0x2a4], R3, 0x2, P0 ;  /* 0x0000a90000039a11 */ /* 0x000fca00000f1403 */
[----:B------:R3:W4:Y:S01]  /*2950*/  @!P1 LDG.E R219, [R2.64] ;  /* 0x0000000602db9981 */ /* 0x000722000c1e1900 */
[----:B------:R-:W-:Y:S01]  /*2960*/  SHF.R.S32.HI R21, RZ, 0x1f, R238 ;  /* 0x0000001fff157819 */ /* 0x000fe200000114ee */
[C---:B------:R-:W-:Y:S01]  /*2970*/  IMAD.WIDE.U32 R24, R17.reuse, c[0x0][0x1e8], RZ ;  /* 0x00007a0011187a25 */ /* 0x040fe200078e00ff */
[----:B------:R-:W-:Y:S01]  /*2980*/  SHF.R.S32.HI R20, RZ, 0x1f, R248 ;  /* 0x0000001fff147819 */ /* 0x000fe200000114f8 */
[----:B-1----:R-:W1:Y:S01]  /*2990*/  S2R R10, SR_TID.X ;  /* 0x00000000000a7919 */ /* 0x002e620000002100 */
[----:B------:R-:W-:Y:S01]  /*29a0*/  ISETP.GE.AND P5, PT, R238, c[0x0][0x198], PT ;  /* 0x00006600ee007a0c */ /* 0x000fe20003fa6270 */
[----:B------:R-:W-:Y:S01]  /*29b0*/  IMAD R22, R17, c[0x0][0x1ec], R25 ;  /* 0x00007b0011167a24 */ /* 0x000fe200078e0219 */
[----:B------:R-:W-:Y:S01]  /*29c0*/  IADD3 R195, R188, 0x20, RZ ;  /* 0x00000020bcc37810 */ /* 0x000fe20007ffe0ff */
[----:B------:R-:W-:Y:S01]  /*29d0*/  IMAD R136, R138, -0x70, R44 ;  /* 0xffffff908a887824 */ /* 0x000fe200078e022c */
[----:B------:R-:W-:Y:S01]  /*29e0*/  STL.64 [R1+0x18], R24 ;  /* 0x0000181801007387 */ /* 0x000fe20000100a00 */
[----:B------:R-:W-:Y:S01]  /*29f0*/  SHF.L.U64.HI R220, R238, 0x1, R21 ;  /* 0x00000001eedc7819 */ /* 0x000fe20000010215 */
[----:B--2---:R-:W-:Y:S01]  /*2a00*/  IMAD.IADD R5, R18, 0x1, R12 ;  /* 0x0000000112057824 */ /* 0x004fe200078e020c */
[----:B------:R-:W-:Y:S01]  /*2a10*/  SHF.L.U64.HI R221, R248, 0x1, R20 ;  /* 0x00000001f8dd7819 */ /* 0x000fe20000010214 */
[----:B------:R-:W-:Y:S01]  /*2a20*/  STL [R1+0x10], R22 ;  /* 0x0000101601007387 */ /* 0x000fe20000100800 */
[----:B------:R-:W-:Y:S01]  /*2a30*/  BSSY B0, `(.L_x_1325) ;  /* 0x00000f6000007945 */ /* 0x000fe20003800000 */
[----:B------:R-:W-:-:S02]  /*2a40*/  IMAD.MOV.U32 R0, RZ, RZ, R5 ;  /* 0x000000ffff007224 */ /* 0x000fc400078e0005 */
[----:B------:R-:W2:Y:S01]  /*2a50*/  S2R R23, SR_TID.X ;  /* 0x0000000000177919 */ /* 0x000ea20000002100 */
[----:B---3--:R-:W-:Y:S02]  /*2a60*/  IMAD.MOV.U32 R2, RZ, RZ, R4 ;  /* 0x000000ffff027224 */ /* 0x008fe400078e0004 */
[----:B------:R-:W-:Y:S01]  /*2a70*/  IMAD.MOV.U32 R3, RZ, RZ, R6 ;  /* 0x000000ffff037224 */ /* 0x000fe200078e0006 */
[----:B-1----:R-:W-:Y:S01]  /*2a80*/  SHF.R.S32.HI R19, RZ, 0x1f, R10 ;  /* 0x0000001fff137819 */ /* 0x002fe2000001140a */
[----:B------:R-:W-:-:S03]  /*2a90*/  @P3 IMAD.HI.U32 R4, R5, c[0x0][0x2c8], RZ ;  /* 0x0000b20005043a27 */ /* 0x000fc600078e00ff */
[----:B------:R-:W-:Y:S01]  /*2aa0*/  LEA.HI R19, R19, R10, RZ, 0x3 ;  /* 0x0000000a13137211 */ /* 0x000fe200078f18ff */
[C---:B------:R-:W-:Y:S01]  /*2ab0*/  IMAD.WIDE.U32 R2, R17.reuse, c[0x0][0x1b8], R2 ;  /* 0x00006e0011027a25 */ /* 0x040fe200078e0002 */
[----:B------:R-:W-:Y:S02]  /*2ac0*/  @P3 SHF.R.U32.HI R0, RZ, c[0x0][0x2cc], R4 ;  /* 0x0000b300ff003a19 */ /* 0x000fe40000011604 */
[----:B------:R-:W-:Y:S01]  /*2ad0*/  SHF.R.S32.HI R19, RZ, 0x3, R19 ;  /* 0x00000003ff137819 */ /* 0x000fe20000011413 */
[----:B------:R-:W-:Y:S02]  /*2ae0*/  IMAD R3, R17, c[0x0][0x1bc], R3 ;  /* 0x00006f0011037a24 */ /* 0x000fe400078e0203 */
[----:B------:R-:W-:Y:S02]  /*2af0*/  IMAD R6, R8, c[0x0][0x1c0], RZ ;  /* 0x0000700008067a24 */ /* 0x000fe400078e02ff */
[----:B------:R-:W-:-:S04]  /*2b00*/  IMAD.WIDE.U32 R2, R7, c[0x0][0x1c0], R2 ;  /* 0x0000700007027a25 */ /* 0x000fc800078e0002 */
[----:B------:R-:W-:Y:S01]  /*2b10*/  IMAD R6, R7, c[0x0][0x1c4], R6 ;  /* 0x0000710007067a24 */ /* 0x000fe200078e0206 */
[--C-:B------:R-:W-:Y:S01]  /*2b20*/  SHF.R.S32.HI R7, RZ, 0x1f, R0.reuse ;  /* 0x0000001fff077819 */ /* 0x100fe20000011400 */
[----:B------:R-:W-:Y:S02]  /*2b30*/  IMAD.MOV R4, RZ, RZ, -R0 ;  /* 0x000000ffff047224 */ /* 0x000fe400078e0a00 */
[----:B------:R-:W-:Y:S02]  /*2b40*/  IMAD.IADD R3, R3, 0x1, R6 ;  /* 0x0000000103037824 */ /* 0x000fe400078e0206 */
[----:B------:R-:W-:Y:S02]  /*2b50*/  IMAD R4, R4, c[0x0][0x2c4], R5 ;  /* 0x0000b10004047a24 */ /* 0x000fe400078e0205 */
[----:B------:R-:W-:Y:S02]  /*2b60*/  IMAD R5, R7, c[0x0][0x1b0], RZ ;  /* 0x00006c0007057a24 */ /* 0x000fe400078e02ff */
[----:B------:R-:W-:-:S04]  /*2b70*/  IMAD.WIDE.U32 R2, R0, c[0x0][0x1b0], R2 ;  /* 0x00006c0000027a25 */ /* 0x000fc800078e0002 */
[----:B------:R-:W-:Y:S01]  /*2b80*/  IMAD R6, R0, c[0x0][0x1b4], R5 ;  /* 0x00006d0000067a24 */ /* 0x000fe200078e0205 */
[----:B------:R-:W-:Y:S01]  /*2b90*/  SHF.R.S32.HI R5, RZ, 0x1f, R4 ;  /* 0x0000001fff057819 */ /* 0x000fe20000011404 */
[----:B------:R-:W-:Y:S02]  /*2ba0*/  IMAD.IADD R10, R19, 0x1, R12 ;  /* 0x00000001130a7824 */ /* 0x000fe400078e020c */
[----:B------:R-:W-:Y:S02]  /*2bb0*/  IMAD.IADD R3, R3, 0x1, R6 ;  /* 0x0000000103037824 */ /* 0x000fe400078e0206 */
[----:B------:R-:W-:Y:S01]  /*2bc0*/  IMAD R0, R5, c[0x0][0x1a8], RZ ;  /* 0x00006a0005007a24 */ /* 0x000fe200078e02ff */
[----:B------:R-:W-:Y:S01]  /*2bd0*/  ISETP.GE.AND P1, PT, R10, R15, PT ;  /* 0x0000000f0a00720c */ /* 0x000fe20003f26270 */
[----:B------:R-:W-:Y:S01]  /*2be0*/  IMAD.WIDE.U32 R2, R4, c[0x0][0x1a8], R2 ;  /* 0x00006a0004027a25 */ /* 0x000fe200078e0002 */
[----:B------:R-:W-:-:S03]  /*2bf0*/  IADD3 R7, R10, 0x20, RZ ;  /* 0x000000200a077810 */ /* 0x000fc60007ffe0ff */
[----:B------:R-:W-:Y:S01]  /*2c00*/  IMAD R0, R4, c[0x0][0x1ac], R0 ;  /* 0x00006b0004007a24 */ /* 0x000fe200078e0200 */
[----:B------:R-:W-:Y:S01]  /*2c10*/  LEA R8, P0, R2, c[0x0][0x160], 0x1 ;  /* 0x0000580002087a11 */ /* 0x000fe200078008ff */
[----:B------:R-:W-:Y:S02]  /*2c20*/  IMAD.MOV R6, RZ, RZ, -R13 ;  /* 0x000000ffff067224 */ /* 0x000fe400078e0a0d */
[----:B------:R-:W-:Y:S02]  /*2c30*/  IMAD.IADD R0, R3, 0x1, R0 ;  /* 0x0000000103007824 */ /* 0x000fe400078e0200 */
[----:B------:R-:W-:Y:S01]  /*2c40*/  SHFL.IDX PT, R11, R8, 0x1, 0x181f ;  /* 0x00381f00080b7f89 */ /* 0x000fe200000e0000 */
[----:B------:R-:W-:Y:S02]  /*2c50*/  IMAD R223, R6, c[0x0][0x2b8], R14 ;  /* 0x0000ae0006df7a24 */ /* 0x000fe400078e020e */
[----:B------:R-:W-:Y:S02]  /*2c60*/  LEA.HI.X R9, R2, c[0x0][0x164], R0, 0x1, P0 ;  /* 0x0000590002097a11 */ /* 0x000fe400000f0c00 */
[----:B------:R-:W1:Y:S01]  /*2c70*/  SHFL.IDX PT, R0, R8, RZ, 0x181f ;  /* 0x00181fff08007589 */ /* 0x000e6200000e0000 */
[----:B------:R-:W-:-:S03]  /*2c80*/  SHF.R.S32.HI R14, RZ, 0x1f, R223 ;  /* 0x0000001fff0e7819 */ /* 0x000fc600000114df */
[----:B------:R-:W3:Y:S04]  /*2c90*/  SHFL.IDX PT, R3, R9, RZ, 0x181f ;  /* 0x00181fff09037589 */ /* 0x000ee800000e0000 */
[----:B------:R-:W2:Y:S04]  /*2ca0*/  SHFL.IDX PT, R12, R9, 0x1, 0x181f ;  /* 0x00381f00090c7f89 */ /* 0x000ea800000e0000 */
[----:B------:R-:W-:Y:S04]  /*2cb0*/  SHFL.IDX PT, R13, R9, 0x2, 0x181f ;  /* 0x00581f00090d7f89 */ /* 0x000fe800000e0000 */
[----:B------:R-:W-:Y:S01]  /*2cc0*/  SHFL.IDX PT, R9, R9, 0x3, 0x181f ;  /* 0x00781f0009097f89 */ /* 0x000fe200000e0000 */
[----:B-1----:R-:W-:-:S02]  /*2cd0*/  @!P1 LEA R4, P4, R238, R0, 0x1 ;  /* 0x00000000ee049211 */ /* 0x002fc400078808ff */
[----:B------:R-:W-:Y:S02]  /*2ce0*/  @!P1 LEA R2, P0, R248, R0, 0x1 ;  /* 0x00000000f8029211 */ /* 0x000fe400078008ff */
[-C--:B---3--:R-:W-:Y:S01]  /*2cf0*/  @!P1 LEA.HI.X R5, R238, R3.reuse, R21, 0x1, P4 ;  /* 0x00000003ee059211 */ /* 0x088fe200020f0c15 */
[----:B------:R-:W1:Y:S01]  /*2d00*/  SHFL.IDX PT, R0, R8, 0x2, 0x181f ;  /* 0x00581f0008007f89 */ /* 0x000e6200000e0000 */
[C---:B------:R-:W-:Y:S02]  /*2d10*/  ISETP.GE.AND P4, PT, R248.reuse, c[0x0][0x198], PT ;  /* 0x00006600f8007a0c */ /* 0x040fe40003f86270 */
[----:B------:R-:W-:Y:S01]  /*2d20*/  @!P1 LEA.HI.X R3, R248, R3, R20, 0x1, P0 ;  /* 0x00000003f8039211 */ /* 0x000fe200000f0c14 */
[----:B------:R3:W-:Y:S01]  /*2d30*/  @!P1 LDGSTS.E.BYPASS.LTC128B.128 [R215+0x100], [R4.64], !P5 ;  /* 0x0010000004d79fae */ /* 0x0007e2000e901d46 */
[----:B------:R-:W-:-:S09]  /*2d40*/  ISETP.GE.AND P0, PT, R7, R15, PT ;  /* 0x0000000f0700720c */ /* 0x000fd20003f06270 */
[----:B------:R1:W-:Y:S04]  /*2d50*/  @!P1 LDGSTS.E.BYPASS.LTC128B.128 [R215+0x4100], [R2.64], !P4 ;  /* 0x0410000002d79fae */ /* 0x0003e8000e101d46 */
[----:B------:R-:W-:-:S04]  /*2d60*/  @!P0 LEA R6, P1, R238, R11, 0x1 ;  /* 0x0000000bee068211 */ /* 0x000fc800078208ff */
[----:B--2---:R-:W-:-:S05]  /*2d70*/  @!P0 LEA.HI.X R7, R238, R12, R21, 0x1, P1 ;  /* 0x0000000cee078211 */ /* 0x004fca00008f0c15 */
[----:B------:R2:W-:Y:S01]  /*2d80*/  @!P0 LDGSTS.E.BYPASS.LTC128B.128 [R215+0x1100], [R6.64], !P5 ;  /* 0x0110000006d78fae */ /* 0x0005e2000e901d46 */
[----:B---3--:R-:W-:-:S04]  /*2d90*/  IMAD R4, R14, c[0x0][0x1e0], RZ ;  /* 0x000078000e047a24 */ /* 0x008fc800078e02ff */
[C---:B------:R-:W-:Y:S01]  /*2da0*/  IMAD R5, R223.reuse, c[0x0][0x1e4], R4 ;  /* 0x00007900df057a24 */ /* 0x040fe200078e0204 */
[----:B------:R-:W-:Y:S02]  /*2db0*/  @!P0 LEA R4, P1, R248, R11, 0x1 ;  /* 0x0000000bf8048211 */ /* 0x000fe400078208ff */
[C---:B------:R-:W-:Y:S02]  /*2dc0*/  IADD3 R11, R10.reuse, 0x40, RZ ;  /* 0x000000400a0b7810 */ /* 0x040fe40007ffe0ff */
[----:B------:R-:W-:Y:S01]  /*2dd0*/  IADD3 R10, R10, 0x60, RZ ;  /* 0x000000600a0a7810 */ /* 0x000fe20007ffe0ff */
[----:B-1----:R-:W-:Y:S01]  /*2de0*/  IMAD.WIDE.U32 R2, R223, c[0x0][0x1e0], RZ ;  /* 0x00007800df027a25 */ /* 0x002fe200078e00ff */
[----:B------:R-:W-:-:S03]  /*2df0*/  ISETP.GE.AND P6, PT, R11, R15, PT ;  /* 0x0000000f0b00720c */ /* 0x000fc60003fc6270 */
[----:B------:R-:W-:Y:S01]  /*2e00*/  IMAD.IADD R3, R3, 0x1, R5 ;  /* 0x0000000103037824 */ /* 0x000fe200078e0205 */
[C---:B------:R-:W-:Y:S02]  /*2e10*/  @!P0 LEA.HI.X R5, R248.reuse, R12, R20, 0x1, P1 ;  /* 0x0000000cf8058211 */ /* 0x040fe400008f0c14 */
[----:B------:R1:W3:Y:S04]  /*2e20*/  SHFL.IDX PT, R12, R8, 0x3, 0x181f ;  /* 0x00781f00080c7f89 */ /* 0x0002e800000e0000 */
[----:B------:R1:W-:Y:S03]  /*2e30*/  @!P0 LDGSTS.E.BYPASS.LTC128B.128 [R215+0x5100], [R4.64], !P4 ;  /* 0x0510000004d78fae */ /* 0x0003e6000e101d46 */
[----:B--2---:R-:W-:-:S04]  /*2e40*/  @!P6 LEA R6, P1, R248, R0, 0x1 ;  /* 0x00000000f806e211 */ /* 0x004fc800078208ff */
[----:B------:R-:W-:Y:S02]  /*2e50*/  @!P6 LEA.HI.X R7, R248, R13, R20, 0x1, P1 ;  /* 0x0000000df807e211 */ /* 0x000fe400008f0c14 */
[----:B------:R-:W-:Y:S02]  /*2e60*/  ISETP.GE.AND P1, PT, R10, R15, PT ;  /* 0x0000000f0a00720c */ /* 0x000fe40003f26270 */
[----:B-1----:R-:W-:Y:S02]  /*2e70*/  @!P6 LEA R4, P0, R238, R0, 0x1 ;  /* 0x00000000ee04e211 */ /* 0x002fe400078008ff */
[----:B----4-:R-:W-:Y:S01]  /*2e80*/  SHF.R.S32.HI R16, RZ, 0x1f, R219 ;  /* 0x0000001fff107819 */ /* 0x010fe200000114db */
[----:B------:R-:W-:-:S04]  /*2e90*/  IMAD.WIDE.U32 R2, R219, c[0x0][0x1f0], R2 ;  /* 0x00007c00db027a25 */ /* 0x000fc800078e0002 */
[----:B------:R-:W-:-:S04]  /*2ea0*/  IMAD R5, R16, c[0x0][0x1f0], RZ ;  /* 0x00007c0010057a24 */ /* 0x000fc800078e02ff */
[----:B------:R-:W-:Y:S01]  /*2eb0*/  IMAD R0, R219, c[0x0][0x1f4], R5 ;  /* 0x00007d00db007a24 */ /* 0x000fe200078e0205 */
[----:B------:R-:W-:Y:S02]  /*2ec0*/  @!P6 LEA.HI.X R5, R238, R13, R21, 0x1, P0 ;  /* 0x0000000dee05e211 */ /* 0x000fe400000f0c15 */
[----:B------:R-:W-:Y:S01]  /*2ed0*/  IADD3 R2, P0, R2, R24, RZ ;  /* 0x0000001802027210 */ /* 0x000fe20007f1e0ff */
[C---:B------:R-:W-:Y:S02]  /*2ee0*/  IMAD.WIDE.U32 R24, R17.reuse, c[0x0][0x210], RZ ;  /* 0x0000840011187a25 */ /* 0x040fe400078e00ff */
[----:B------:R3:W-:Y:S01]  /*2ef0*/  @!P6 LDGSTS.E.BYPASS.LTC128B.128 [R215+0x2100], [R4.64], !P5 ;  /* 0x0210000004d7efae */ /* 0x0007e2000e901d46 */
[----:B------:R-:W-:Y:S01]  /*2f00*/  IADD3.X R3, R22, R3, R0, P0, !PT ;  /* 0x0000000316037210 */ /* 0x000fe200007fe400 */
[----:B------:R-:W-:Y:S01]  /*2f10*/  IMAD R22, R17, c[0x0][0x214], R25 ;  /* 0x0000850011167a24 */ /* 0x000fe200078e0219 */
[C---:B------:R-:W-:Y:S01]  /*2f20*/  LEA R0, P0, R2.reuse, c[0x0][0x1c8], 0x1 ;  /* 0x0000720002007a11 */ /* 0x040fe200078008ff */
[----:B------:R1:W-:Y:S03]  /*2f30*/  @!P6 LDGSTS.E.BYPASS.LTC128B.128 [R215+0x6100], [R6.64], !P4 ;  /* 0x0610000006d7efae */ /* 0x0003e6000e101d46 */
[----:B------:R-:W-:Y:S01]  /*2f40*/  LEA.HI.X R15, R2, c[0x0][0x1cc], R3, 0x1, P0 ;  /* 0x00007300020f7a11 */ /* 0x000fe200000f0c03 */
[----:B------:R-:W2:Y:S01]  /*2f50*/  SHFL.IDX PT, R10, R0, RZ, 0x181f ;  /* 0x00181fff000a7589 */ /* 0x000ea200000e0000 */
[----:B------:R-:W-:-:S03]  /*2f60*/  IMNMX R2, R136, 0x70, PT ;  /* 0x0000007088027817 */ /* 0x000fc60003800200 */
[----:B------:R-:W4:Y:S02]  /*2f70*/  SHFL.IDX PT, R11, R15, RZ, 0x181f ;  /* 0x00181fff0f0b7589 */ /* 0x000f2400000e0000 */
[----:B------:R-:W-:Y:S02]  /*2f80*/  IMAD.IADD R8, R2, 0x1, -R19 ;  /* 0x0000000102087824 */ /* 0x000fe400078e0a13 */
[----:B------:R-:W-:Y:S03]  /*2f90*/  SHFL.IDX PT, R13, R15, 0x2, 0x181f ;  /* 0x00581f000f0d7f89 */ /* 0x000fe600000e0000 */
[----:B------:R-:W-:Y:S01]  /*2fa0*/  ISETP.GE.AND P6, PT, R8, 0x1, PT ;  /* 0x000000010800780c */ /* 0x000fe20003fc6270 */
[----:B------:R-:W-:Y:S04]  /*2fb0*/  STL.64 [R1+0x28], R24 ;  /* 0x0000281801007387 */ /* 0x000fe80000100a00 */
[----:B------:R-:W-:Y:S01]  /*2fc0*/  STL [R1+0x34], R22 ;  /* 0x0000341601007387 */ /* 0x000fe20000100800 */
[----:B---3--:R-:W-:-:S04]  /*2fd0*/  @!P1 LEA R4, P0, R238, R12, 0x1 ;  /* 0x0000000cee049211 */ /* 0x008fc800078008ff */
[-C--:B------:R-:W-:Y:S02]  /*2fe0*/  @!P1 LEA.HI.X R5, R238, R9.reuse, R21, 0x1, P0 ;  /* 0x00000009ee059211 */ /* 0x080fe400000f0c15 */
[C---:B------:R-:W-:Y:S02]  /*2ff0*/  @!P1 LEA R2, P0, R248.reuse, R12, 0x1 ;  /* 0x0000000cf8029211 */ /* 0x040fe400078008ff */
[----:B------:R-:W-:Y:S02]  /*3000*/  SHFL.IDX PT, R12, R15, 0x1, 0x181f ;  /* 0x00381f000f0c7f89 */ /* 0x000fe400000e0000 */
[----:B------:R-:W-:Y:S02]  /*3010*/  @!P1 LEA.HI.X R3, R248, R9, R20, 0x1, P0 ;  /* 0x00000009f8039211 */ /* 0x000fe400000f0c14 */
[----:B------:R-:W1:Y:S04]  /*3020*/  SHFL.IDX PT, R9, R0, 0x1, 0x181f ;  /* 0x00381f0000097f89 */ /* 0x000e6800000e0000 */
[----:B------:R2:W-:Y:S01]  /*3030*/  @!P1 LDGSTS.E.BYPASS.LTC128B.128 [R215+0x3100], [R4.64], !P5 ;  /* 0x0310000004d79fae */ /* 0x0005e2000e901d46 */
[----:B------:R-:W-:-:S03]  /*3040*/  @P6 ISETP.GE.AND P5, PT, R238, c[0x0][0x1d4], PT ;  /* 0x00007500ee006a0c */ /* 0x000fc60003fa6270 */
[----:B------:R3:W-:Y:S01]  /*3050*/  @!P1 LDGSTS.E.BYPASS.LTC128B.128 [R215+0x7100], [R2.64], !P4 ;  /* 0x0710000002d79fae */ /* 0x0007e2000e101d46 */
[----:B------:R-:W-:Y:S02]  /*3060*/  @P6 ISETP.GE.AND P1, PT, R248, c[0x0][0x1d4], PT ;  /* 0x00007500f8006a0c */ /* 0x000fe40003f26270 */
[----:B------:R-:W-:Y:S01]  /*3070*/  ISETP.GE.AND P4, PT, R8, 0x21, PT ;  /* 0x000000210800780c */ /* 0x000fe20003f86270 */
[----:B------:R-:W0:Y:S01]  /*3080*/  LDGDEPBAR ;  /* 0x00000000000079af */ /* 0x000e220000000000 */
[----:B--2---:R-:W-:-:S04]  /*3090*/  @P6 LEA R4, P0, R238, R10, 0x1 ;  /* 0x0000000aee046211 */ /* 0x004fc800078008ff */
[-C--:B----4-:R-:W-:Y:S02]  /*30a0*/  @P6 LEA.HI.X R5, R238, R11.reuse, R21, 0x1, P0 ;  /* 0x0000000bee056211 */ /* 0x090fe400000f0c15 */
[C---:B---3--:R-:W-:Y:S02]  /*30b0*/  @P6 LEA R2, P0, R248.reuse, R10, 0x1 ;  /* 0x0000000af8026211 */ /* 0x048fe400078008ff */
[----:B------:R-:W2:Y:S02]  /*30c0*/  SHFL.IDX PT, R10, R0, 0x2, 0x181f ;  /* 0x00581f00000a7f89 */ /* 0x000ea400000e0000 */
[----:B------:R-:W-:Y:S02]  /*30d0*/  @P6 LEA.HI.X R3, R248, R11, R20, 0x1, P0 ;  /* 0x0000000bf8036211 */ /* 0x000fe400000f0c14 */
[----:B------:R3:W-:Y:S01]  /*30e0*/  @P6 LDGSTS.E.BYPASS.LTC128B.128 [R215+0x8100], [R4.64], !P5 ;  /* 0x0810000004d76fae */ /* 0x0007e2000e901d46 */
[C---:B------:R-:W-:Y:S02]  /*30f0*/  @P4 ISETP.GE.AND P0, PT, R238.reuse, c[0x0][0x1d4], PT ;  /* 0x00007500ee004a0c */ /* 0x040fe40003f06270 */
[----:B-1----:R-:W-:Y:S01]  /*3100*/  @P4 LEA R6, P5, R238, R9, 0x1 ;  /* 0x00000009ee064211 */ /* 0x002fe200078a08ff */
[----:B------:R1:W-:Y:S01]  /*3110*/  @P6 LDGSTS.E.BYPASS.LTC128B.128 [R215+0xb900], [R2.64], !P1 ;  /* 0x0b90000002d76fae */ /* 0x0003e2000c901d46 */
[----:B------:R-:W-:-:S02]  /*3120*/  ISETP.GE.AND P6, PT, R8, 0x41, PT ;  /* 0x000000410800780c */ /* 0x000fc40003fc6270 */
[----:B------:R-:W-:Y:S01]  /*3130*/  @P4 ISETP.GE.AND P1, PT, R248, c[0x0][0x1d4], PT ;  /* 0x00007500f8004a0c */ /* 0x000fe20003f26270 */
[----:B------:R4:W1:Y:S01]  /*3140*/  SHFL.IDX PT, R11, R0, 0x3, 0x181f ;  /* 0x00781f00000b7f89 */ /* 0x00086200000e0000 */
[----:B------:R-:W-:-:S05]  /*3150*/  @P4 LEA.HI.X R7, R238, R12, R21, 0x1, P5 ;  /* 0x0000000cee074211 */ /* 0x000fca00028f0c15 */
[----:B------:R2:W-:Y:S04]  /*3160*/  @P4 LDGSTS.E.BYPASS.LTC128B.128 [R215+0x9100], [R6.64], !P0 ;  /* 0x0910000006d74fae */ /* 0x0005e8000c101d46 */
[----:B------:R-:W-:Y:S01]  /*3170*/  @P6 ISETP.GE.AND P0, PT, R238, c[0x0][0x1d4], PT ;  /* 0x00007500ee006a0c */ /* 0x000fe20003f06270 */
[----:B---3--:R-:W-:Y:S02]  /*3180*/  IMAD R4, R14, c[0x0][0x208], RZ ;  /* 0x000082000e047a24 */ /* 0x008fe400078e02ff */
[----:B------:R-:W-:Y:S02]  /*3190*/  IMAD.SHL.U32 R14, R238, 0x2, RZ ;  /* 0x00000002ee0e7824 */ /* 0x000fe400078e00ff */
[C---:B------:R-:W-:Y:S01]  /*31a0*/  IMAD R5, R223.reuse, c[0x0][0x20c], R4 ;  /* 0x00008300df057a24 */ /* 0x040fe200078e0204 */
[C---:B------:R-:W-:Y:S01]  /*31b0*/  @P4 LEA R4, P5, R248.reuse, R9, 0x1 ;  /* 0x00000009f8044211 */ /* 0x040fe200078a08ff */
[----:B-1----:R-:W-:Y:S01]  /*31c0*/  IMAD.WIDE.U32 R2, R223, c[0x0][0x208], RZ ;  /* 0x00008200df027a25 */ /* 0x002fe200078e00ff */
[----:B------:R-:W1:Y:S03]  /*31d0*/  SHFL.IDX PT, R9, R15, 0x3, 0x181f ;  /* 0x00781f000f097f89 */ /* 0x000e6600000e0000 */
[----:B------:R-:W-:Y:S01]  /*31e0*/  IMAD.IADD R3, R3, 0x1, R5 ;  /* 0x0000000103037824 */ /* 0x000fe200078e0205 */
[----:B------:R-:W-:Y:S01]  /*31f0*/  @P4 LEA.HI.X R5, R248, R12, R20, 0x1, P5 ;  /* 0x0000000cf8054211 */ /* 0x000fe200028f0c14 */
[----:B----4-:R-:W-:Y:S01]  /*3200*/  IMAD R0, R16, c[0x0][0x218], RZ ;  /* 0x0000860010007a24 */ /* 0x010fe200078e02ff */
[----:B------:R-:W-:Y:S01]  /*3210*/  ISETP.GE.AND P5, PT, R8, 0x61, PT ;  /* 0x000000610800780c */ /* 0x000fe20003fa6270 */
[----:B------:R-:W-:-:S02]  /*3220*/  IMAD.WIDE.U32 R2, R219, c[0x0][0x218], R2 ;  /* 0x00008600db027a25 */ /* 0x000fc400078e0002 */
[----:B------:R3:W-:Y:S01]  /*3230*/  @P4 LDGSTS.E.BYPASS.LTC128B.128 [R215+0xc900], [R4.64], !P1 ;  /* 0x0c90000004d74fae */ /* 0x0007e2000c901d46 */
[-C--:B--2---:R-:W-:Y:S01]  /*3240*/  @P6 LEA R6, P4, R248, R10.reuse, 0x1 ;  /* 0x0000000af8066211 */ /* 0x084fe200078808ff */
[----:B------:R-:W-:Y:S01]  /*3250*/  IMAD R7, R219, c[0x0][0x21c], R0 ;  /* 0x00008700db077a24 */ /* 0x000fe200078e0200 */
[----:B---3--:R-:W-:-:S04]  /*3260*/  @P6 LEA R4, P1, R238, R10, 0x1 ;  /* 0x0000000aee046211 */ /* 0x008fc800078208ff */
[----:B------:R-:W-:Y:S02]  /*3270*/  @P6 LEA.HI.X R5, R238, R13, R21, 0x1, P1 ;  /* 0x0000000dee056211 */ /* 0x000fe400008f0c15 */
[----:B------:R-:W-:-:S03]  /*3280*/  IADD3 R0, P1, R2, R24, RZ ;  /* 0x0000001802007210 */ /* 0x000fc60007f3e0ff */
[----:B------:R2:W-:Y:S01]  /*3290*/  @P6 LDGSTS.E.BYPASS.LTC128B.128 [R215+0xa100], [R4.64], !P0 ;  /* 0x0a10000004d76fae */ /* 0x0005e2000c101d46 */
[----:B------:R-:W-:Y:S02]  /*32a0*/  IADD3.X R3, R22, R3, R7, P1, !PT ;  /* 0x0000000316037210 */ /* 0x000fe40000ffe407 */
[C---:B------:R-:W-:Y:S01]  /*32b0*/  @P6 LEA.HI.X R7, R248.reuse, R13, R20, 0x1, P4 ;  /* 0x0000000df8076211 */ /* 0x040fe200020f0c14 */
[----:B------:R-:W-:Y:S01]  /*32c0*/  IMAD.SHL.U32 R13, R248, 0x2, RZ ;  /* 0x00000002f80d7824 */ /* 0x000fe200078e00ff */
[----:B------:R-:W-:Y:S02]  /*32d0*/  LEA R12, P4, R0, c[0x0][0x1f8], 0x1 ;  /* 0x00007e00000c7a11 */ /* 0x000fe400078808ff */
[----:B------:R-:W-:Y:S02]  /*32e0*/  @P6 ISETP.GE.AND P1, PT, R248, c[0x0][0x1d4], PT ;  /* 0x00007500f8006a0c */ /* 0x000fe40003f26270 */
[----:B------:R-:W-:Y:S01]  /*32f0*/  LEA.HI.X R10, R0, c[0x0][0x1fc], R3, 0x1, P4 ;  /* 0x00007f00000a7a11 */ /* 0x000fe200020f0c03 */
[----:B------:R-:W3:Y:S01]  /*3300*/  SHFL.IDX PT, R8, R12, RZ, 0x181f ;  /* 0x00181fff0c087589 */ /* 0x000ee200000e0000 */
[----:B------:R-:W-:Y:S01]  /*3310*/  @P5 ISETP.GE.AND P4, PT, R238, c[0x0][0x1d4], PT ;  /* 0x00007500ee005a0c */ /* 0x000fe20003f86270 */
[----:B------:R-:W-:Y:S01]  /*3320*/  IMAD.IADD R0, R136, 0x1, -R19 ;  /* 0x0000000188007824 */ /* 0x000fe200078e0a13 */
[----:B------:R-:W-:-:S04]  /*3330*/  SHF.R.S32.HI R22, RZ, 0x1f, R23 ;  /* 0x0000001fff167819 */ /* 0x000fc80000011417 */
[----:B------:R-:W-:-:S03]  /*3340*/  LEA.HI R22, R22, R23, RZ, 0x3 ;  /* 0x0000001716167211 */ /* 0x000fc600078f18ff */
[----:B------:R4:W-:Y:S01]  /*3350*/  @P6 LDGSTS.E.BYPASS.LTC128B.128 [R215+0xd900], [R6.64], !P1 ;  /* 0x0d90000006d76fae */ /* 0x0009e2000c901d46 */
[----:B------:R-:W-:-:S05]  /*3360*/  LOP3.LUT R22, R22, 0xfffffff8, RZ, 0xc0, !PT ;  /* 0xfffffff816167812 */ /* 0x000fca00078ec0ff */
[----:B------:R-:W-:Y:S01]  /*3370*/  IMAD.IADD R22, R23, 0x1, -R22 ;  /* 0x0000000117167824 */ /* 0x000fe200078e0a16 */
[----:B--2---:R-:W-:-:S04]  /*3380*/  @P5 LEA R4, P0, R238, R11, 0x1 ;  /* 0x0000000bee045211 */ /* 0x004fc800078008ff */
[----:B-1----:R-:W-:Y:S02]  /*3390*/  @P5 LEA.HI.X R5, R238, R9, R21, 0x1, P0 ;  /* 0x00000009ee055211 */ /* 0x002fe400000f0c15 */
[----:B------:R-:W-:Y:S02]  /*33a0*/  @P5 LEA R2, P0, R248, R11, 0x1 ;  /* 0x0000000bf8025211 */ /* 0x000fe400078008ff */
[----:B------:R-:W-:Y:S01]  /*33b0*/  LOP3.LUT P1, RZ, R22, 0x2, RZ, 0xc0, !PT ;  /* 0x0000000216ff7812 */ /* 0x000fe2000782c0ff */
[----:B------:R1:W-:Y:S01]  /*33c0*/  @P5 LDGSTS.E.BYPASS.LTC128B.128 [R215+0xb100], [R4.64], !P4 ;  /* 0x0b10000004d75fae */ /* 0x0003e2000e101d46 */
[C---:B------:R-:W-:Y:S02]  /*33d0*/  @P5 LEA.HI.X R3, R248.reuse, R9, R20, 0x1, P0 ;  /* 0x00000009f8035211 */ /* 0x040fe400000f0c14 */
[----:B------:R-:W-:Y:S01]  /*33e0*/  @P5 ISETP.GE.AND P0, PT, R248, c[0x0][0x1d4], PT ;  /* 0x00007500f8005a0c */ /* 0x000fe20003f06270 */
[----:B------:R-:W2:Y:S01]  /*33f0*/  SHFL.IDX PT, R9, R10, RZ, 0x181f ;  /* 0x00181fff0a097589 */ /* 0x000ea200000e0000 */
[----:B------:R-:W-:-:S03]  /*3400*/  ISETP.GE.AND P4, PT, R238, c[0x0][0x1d4], PT ;  /* 0x00007500ee007a0c */ /* 0x000fc60003f86270 */
[----:B------:R-:W-:Y:S01]  /*3410*/  SHFL.IDX PT, R11, R10, 0x2, 0x181f ;  /* 0x00581f000a0b7f89 */ /* 0x000fe200000e0000 */
[----:B------:R-:W-:-:S03]  /*3420*/  ISETP.LT.OR P6, PT, R0, 0x1, P4 ;  /* 0x000000010000780c */ /* 0x000fc600027c1670 */
[----:B----4-:R-:W4:Y:S01]  /*3430*/  SHFL.IDX PT, R6, R12, 0x1, 0x181f ;  /* 0x00381f000c067f89 */ /* 0x010f2200000e0000 */
[----:B------:R-:W-:-:S03]  /*3440*/  @P1 IADD3 R195, R188, -0x20, RZ ;  /* 0xffffffe0bcc31810 */ /* 0x000fc60007ffe0ff */
[----:B------:R3:W-:Y:S01]  /*3450*/  @P5 LDGSTS.E.BYPASS.LTC128B.128 [R215+0xe900], [R2.64], !P0 ;  /* 0x0e90000002d75fae */ /* 0x0007e2000c101d46 */
[----:B------:R-:W-:Y:S02]  /*3460*/  ISETP.GE.AND P0, PT, R248, c[0x0][0x1d4], PT ;  /* 0x00007500f8007a0c */ /* 0x000fe40003f06270 */
[C---:B------:R-:W-:Y:S01]  /*3470*/  IADD3 R209, R195.reuse, 0x3000, RZ ;  /* 0x00003000c3d17810 */ /* 0x040fe20007ffe0ff */
[----:B------:R-:W0:Y:S01]  /*3480*/  LDGDEPBAR ;  /* 0x00000000000079af */ /* 0x000e220000000000 */
[----:B------:R-:W-:Y:S02]  /*3490*/  ISETP.LT.OR P5, PT, R0, 0x1, P0 ;  /* 0x000000010000780c */ /* 0x000fe400007a1670 */
[C---:B------:R-:W-:Y:S01]  /*34a0*/  IADD3 R208, R195.reuse, 0x2800, RZ ;  /* 0x00002800c3d07810 */ /* 0x040fe20007ffe0ff */
[----:B------:R-:W1:Y:S01]  /*34b0*/  SHFL.IDX PT, R7, R10, 0x1, 0x181f ;  /* 0x00381f000a077f89 */ /* 0x000e6200000e0000 */
[C---:B------:R-:W-:Y:S02]  /*34c0*/  IADD3 R207, R195.reuse, 0x2000, RZ ;  /* 0x00002000c3cf7810 */ /* 0x040fe40007ffe0ff */
[----:B------:R-:W-:-:S02]  /*34d0*/  IADD3 R206, R195, 0x1800, RZ ;  /* 0x00001800c3ce7810 */ /* 0x000fc40007ffe0ff */
[C---:B------:R-:W-:Y:S02]  /*34e0*/  IADD3 R205, R195.reuse, 0x1000, RZ ;  /* 0x00001000c3cd7810 */ /* 0x040fe40007ffe0ff */
[----:B------:R-:W-:Y:S02]  /*34f0*/  IADD3 R204, R195, 0x800, RZ ;  /* 0x00000800c3cc7810 */ /* 0x000fe40007ffe0ff */
[----:B---3--:R-:W-:Y:S01]  /*3500*/  IADD3 R2, P1, R8, R14, RZ ;  /* 0x0000000e08027210 */ /* 0x008fe20007f3e0ff */
[----:B------:R-:W-:-:S04]  /*3510*/  DEPBAR.LE SB0, 0x1 ;  /* 0x000080400000791a */ /* 0x000fc80000000000 */
[----:B------:R-:W-:Y:S01]  /*3520*/  BAR.SYNC.DEFER_BLOCKING 0x0 ;  /* 0x0000000000007b1d */ /* 0x000fe20000010000 */
[----:B--2---:R-:W-:Y:S01]  /*3530*/  IMAD.X R3, R9, 0x1, R220, P1 ;  /* 0x0000000109037824 */ /* 0x004fe200008e06dc */
[----:B-1----:R-:W-:-:S04]  /*3540*/  IADD3 R4, P1, R8, R13, RZ ;  /* 0x0000000d08047210 */ /* 0x002fc80007f3e0ff */
[----:B------:R-:W1:Y:S01]  /*3550*/  SHFL.IDX PT, R8, R12, 0x2, 0x181f ;  /* 0x00581f000c087f89 */ /* 0x000e6200000e0000 */
[----:B------:R-:W-:-:S03]  /*3560*/  IMAD.X R5, R9, 0x1, R221, P1 ;  /* 0x0000000109057824 */ /* 0x000fc600008e06dd */
        /* <DEDUP_REMOVED lines=43> */
[----:B----4-:R-:W-:-:S03]  /*3820*/  IADD3 R2, P1, R8, R13, RZ ;  /* 0x0000000d08027210 */ /* 0x010fc60007f3e0ff */
[----:B------:R-:W1:Y:S02]  /*3830*/  S2R R13, SR_TID.X ;  /* 0x00000000000d7919 */ /* 0x000e640000002100 */
[----:B------:R-:W-:Y:S01]  /*3840*/  IMAD.X R3, R11, 0x1, R221, P1 ;  /* 0x000000010b037824 */ /* 0x000fe200008e06dd */
[----:B------:R-:W-:-:S04]  /*3850*/  ISETP.GT.AND P1, PT, R18, 0x6f, PT ;  /* 0x0000006f1200780c */ /* 0x000fc80003f24270 */
[----:B------:R2:W-:Y:S01]  /*3860*/  LDGSTS.E.BYPASS.LTC128B.128 [R215+0x5900], [R2.64], !P5 ;  /* 0x0590000002d77fae */ /* 0x0005e2000e901d46 */
[----:B-1----:R-:W-:-:S13]  /*3870*/  ISETP.GT.AND P5, PT, R13, 0x7f, PT ;  /* 0x0000007f0d00780c */ /* 0x002fda0003fa4270 */
[----:B------:R-:W-:Y:S05]  /*3880*/  @P5 BRA `(.L_x_1326) ;  /* 0x0000010000005947 */ /* 0x000fea0003800000 */
[----:B--23--:R-:W-:Y:S05]  /*3890*/  BRA.DIV ~URZ, `(.L_x_1327) ;  /* 0x00010e927f007947 */ /* 0x00cfea000b800000 */
[----:B------:R1:W2:Y:S04]  /*38a0*/  SHFL.IDX PT, R6, R10, 0x3, 0x181f ;  /* 0x00781f000a067f89 */ /* 0x0002a800000e0000 */
[----:B------:R1:W3:Y:S02]  /*38b0*/  SHFL.IDX PT, R2, R12, 0x3, 0x181f ;  /* 0x00781f000c027f89 */ /* 0x0002e400000e0000 */
.L_x_1444:
[----:B------:R-:W-:Y:S01]  /*38c0*/  IMAD.SHL.U32 R4, R238, 0x2, RZ ;  /* 0x00000002ee047824 */ /* 0x000fe200078e00ff */
[----:B------:R-:W-:Y:S01]  /*38d0*/  ISETP.LT.OR P4, PT, R0, 0x61, P4 ;  /* 0x000000610000780c */ /* 0x000fe20002781670 */
        /* <DEDUP_REMOVED lines=11> */
.L_x_1326:
[----:B--23--:R-:W-:Y:S05]  /*3990*/  BSYNC B0 ;  /* 0x0000000000007941 */ /* 0x00cfea0003800000 */
.L_x_1325:
[----:B------:R-:W2:Y:S04]  /*39a0*/  S2R R2, SR_TID.X ;  /* 0x0000000000027919 */ /* 0x000ea80000002100 */
[----:B------:R-:W0:Y:S01]  /*39b0*/  LDGDEPBAR ;  /* 0x00000000000079af */ /* 0x000e220000000000 */
[----:B------:R-:W-:Y:S01]  /*39c0*/  WARPSYNC 0xffffffff ;  /* 0xffffffff00007948 */ /* 0x000fe20003800000 */
[C---:B------:R-:W-:Y:S08]  /*39d0*/  HMMA.16816.F32.BF16 R4, R128.reuse, R54, RZ ;  /* 0x000000368004723c */ /* 0x040ff000000418ff */
[C---:B------:R-:W-:Y:S08]  /*39e0*/  HMMA.16816.F32.BF16 R16, R128.reuse, R48, RZ ;  /* 0x000000308010723c */ /* 0x040ff000000418ff */
[----:B------:R-:W-:Y:S01]  /*39f0*/  HMMA.16816.F32.BF16 R40, R128, R36, RZ ;  /* 0x000000248028723c */ /* 0x000fe200000418ff */
[----:B--2---:R-:W-:-:S04]  /*3a00*/  SHF.R.S32.HI R0, RZ, 0x1f, R2 ;  /* 0x0000001fff007819 */ /* 0x004fc80000011402 */
[----:B------:R-:W-:-:S03]  /*3a10*/  LEA.HI R0, R0, R2, RZ, 0x3 ;  /* 0x0000000200007211 */ /* 0x000fc600078f18ff */
[----:B------:R-:W-:Y:S01]  /*3a20*/  HMMA.16816.F32.BF16 R24, R128, R20, RZ ;  /* 0x000000148018723c */ /* 0x000fe200000418ff */
[----:B------:R-:W-:-:S04]  /*3a30*/  LOP3.LUT R0, R0, 0xfffffff8, RZ, 0xc0, !PT ;  /* 0xfffffff800007812 */ /* 0x000fc800078ec0ff */
[----:B------:R-:W-:-:S03]  /*3a40*/  IADD3 R0, -R0, R2, RZ ;  /* 0x0000000200007210 */ /* 0x000fc60007ffe1ff */
[----:B------:R-:W-:Y:S01]  /*3a50*/  HMMA.16816.F32.BF16 R36, R128, R38, RZ ;  /* 0x000000268024723c */ /* 0x000fe200000418ff */
[----:B------:R-:W2:Y:S01]  /*3a60*/  LDL R2, [R1] ;  /* 0x0000000001027983 */ /* 0x000ea20000100800 */
[----:B------:R-:W-:Y:S02]  /*3a70*/  LOP3.LUT P0, RZ, R0, 0x4, RZ, 0xc0, !PT ;  /* 0x0000000400ff7812 */ /* 0x000fe4000780c0ff */
[----:B------:R-:W-:-:S04]  /*3a80*/  MOV R0, 0x40 ;  /* 0x0000004000007802 */ /* 0x000fc80000000f00 */
[----:B------:R-:W-:Y:S01]  /*3a90*/  SEL R0, R0, 0xffffffc0, !P0 ;  /* 0xffffffc000007807 */ /* 0x000fe20004000000 */
[----:B------:R-:W-:Y:S03]  /*3aa0*/  HMMA.16816.F32.BF16 R80, R132, R58, R4 ;  /* 0x0000003a8450723c */ /* 0x000fe60000041804 */
[----:B------:R-:W-:-:S05]  /*3ab0*/  IADD3 R190, R188, R0, RZ ;  /* 0x00000000bcbe7210 */ /* 0x000fca0007ffe0ff */
[C---:B------:R-:W-:Y:S01]  /*3ac0*/  HMMA.16816.F32.BF16 R20, R128.reuse, R22, RZ ;  /* 0x000000168014723c */ /* 0x040fe200000418ff */
[----:B------:R-:W3:Y:S04]  /*3ad0*/  LDSM.16.M88.4 R4, [R190] ;  /* 0x00000000be04783b */ /* 0x000ee80000000200 */
[----:B------:R-:W-:Y:S03]  /*3ae0*/  LDSM.16.M88.4 R44, [R190+0x1800] ;  /* 0x00180000be2c783b */ /* 0x000fe60000000200 */
[C---:B-1----:R-:W-:Y:S08]  /*3af0*/  HMMA.16816.F32.BF16 R12, R128.reuse, R50, RZ ;  /* 0x00000032800c723c */ /* 0x042ff000000418ff */
[----:B------:R-:W-:Y:S08]  /*3b00*/  HMMA.16816.F32.BF16 R8, R128, R52, RZ ;  /* 0x000000348008723c */ /* 0x000ff000000418ff */
[----:B------:R-:W-:Y:S08]  /*3b10*/  HMMA.16816.F32.BF16 R100, R132, R60, R16 ;  /* 0x0000003c8464723c */ /* 0x000ff00000041810 */
[C---:B------:R-:W-:Y:S08]  /*3b20*/  HMMA.16816.F32.BF16 R16, R128.reuse, R78, RZ ;  /* 0x0000004e8010723c */ /* 0x040ff000000418ff */
[----:B------:R-:W-:Y:S08]  /*3b30*/  HMMA.16816.F32.BF16 R32, R128, R28, RZ ;  /* 0x0000001c8020723c */ /* 0x000ff000000418ff */
[C---:B------:R-:W-:Y:S01]  /*3b40*/  HMMA.16816.F32.BF16 R112, R132.reuse, R64, R24 ;  /* 0x000000408470723c */ /* 0x040fe20000041818 */
[----:B------:R-:W1:Y:S07]  /*3b50*/  LDSM.16.M88.4 R24, [R190+0x1000] ;  /* 0x00100000be18783b */ /* 0x000e6e0000000200 */
[----:B------:R-:W-:Y:S01]  /*3b60*/  HMMA.16816.F32.BF16 R84, R132, R74, R36 ;  /* 0x0000004a8454723c */ /* 0x000fe20000041824 */
[----:B------:R-:W-:-:S07]  /*3b70*/  IADD3 R189, R195, R0, RZ ;  /* 0x00000000c3bd7210 */ /* 0x000fce0007ffe0ff */
[----:B------:R-:W-:Y:S08]  /*3b80*/  HMMA.16816.F32.BF16 R28, R128, R30, RZ ;  /* 0x0000001e801c723c */ /* 0x000ff000000418ff */
[----:B------:R-:W-:Y:S01]  /*3b90*/  HMMA.16816.F32.BF16 R104, R132, R66, R20 ;  /* 0x000000428468723c */ /* 0x000fe20000041814 */
[----:B------:R-:W-:Y:S07]  /*3ba0*/  LDSM.16.M88.4 R64, [R189+0x800] ;  /* 0x00080000bd40783b */ /* 0x000fee0000000200 */
[----:B------:R-:W-:Y:S01]  /*3bb0*/  HMMA.16816.F32.BF16 R20, R128, R76, RZ ;  /* 0x0000004c8014723c */ /* 0x000fe200000418ff */
[----:B------:R-:W-:Y:S07]  /*3bc0*/  LDSM.16.M88.4 R76, [R190+0x2000] ;  /* 0x00200000be4c783b */ /* 0x000fee0000000200 */
[C---:B------:R-:W-:Y:S01]  /*3bd0*/  HMMA.16816.F32.BF16 R88, R132.reuse, R72, R40 ;  /* 0x000000488458723c */ /* 0x040fe20000041828 */
[----:B------:R-:W-:Y:S07]  /*3be0*/  LDSM.16.M88.4 R72, [R190+0x2800] ;  /* 0x00280000be48783b */ /* 0x000fee0000000200 */
[C---:B------:R-:W-:Y:S08]  /*3bf0*/  HMMA.16816.F32.BF16 R96, R132.reuse, R62, R12 ;  /* 0x0000003e8460723c */ /* 0x040ff0000004180c */
[----:B------:R-:W-:Y:S01]  /*3c00*/  HMMA.16816.F32.BF16 R92, R132, R56, R8 ;  /* 0x00000038845c723c */ /* 0x000fe20000041808 */
[----:B------:R-:W-:Y:S07]  /*3c10*/  LDSM.16.M88.4 R56, [R190+0x3000] ;  /* 0x00300000be38783b */ /* 0x000fee0000000200 */
[C---:B------:R-:W-:Y:S08]  /*3c20*/  HMMA.16816.F32.BF16 R12, R128.reuse, R116, RZ ;  /* 0x00000074800c723c */ /* 0x040ff000000418ff */
[----:B------:R-:W-:Y:S08]  /*3c30*/  HMMA.16816.F32.BF16 R8, R128, R118, RZ ;  /* 0x000000768008723c */ /* 0x000ff000000418ff */
[C---:B------:R-:W-:Y:S01]  /*3c40*/  HMMA.16816.F32.BF16 R48, R132.reuse, R122, R16 ;  /* 0x0000007a8430723c */ /* 0x040fe20000041810 */
[----:B------:R-:W4:Y:S07]  /*3c50*/  LDSM.16.M88.4 R16, [R189] ;  /* 0x00000000bd10783b */ /* 0x000f2e0000000200 */
[----:B------:R-:W-:Y:S08]  /*3c60*/  HMMA.16816.F32.BF16 R52, R132, R68, R32 ;  /* 0x000000448434723c */ /* 0x000ff00000041820 */
[----:B---3--:R-:W-:Y:S01]  /*3c70*/  HMMA.16816.F32.BF16 R32, R164, R6, R84 ;  /* 0x00000006a420723c */ /* 0x008fe20000041854 */
[----:B------:R-:W3:Y:S07]  /*3c80*/  LDSM.16.M88.4 R84, [R189+0x1000] ;  /* 0x00100000bd54783b */ /* 0x000eee0000000200 */
[C---:B------:R-:W-:Y:S01]  /*3c90*/  HMMA.16816.F32.BF16 R108, R132.reuse, R70, R28 ;  /* 0x00000046846c723c */ /* 0x040fe2000004181c */
[----:B------:R-:W5:Y:S07]  /*3ca0*/  LDSM.16.M88.4 R28, [R190+0x800] ;  /* 0x00080000be1c783b */ /* 0x000f6e0000000200 */
[----:B------:R-:W-:Y:S08]  /*3cb0*/  HMMA.16816.F32.BF16 R68, R132, R120, R20 ;  /* 0x000000788444723c */ /* 0x000ff00000041814 */
[----:B------:R-:W-:Y:S01]  /*3cc0*/  HMMA.16816.F32.BF16 R20, R164, R4, R88 ;  /* 0x00000004a414723c */ /* 0x000fe20000041858 */
[----:B------:R-:W2:Y:S07]  /*3cd0*/  LDSM.16.M88.4 R88, [R189+0x1800] ;  /* 0x00180000bd58783b */ /* 0x000eae0000000200 */
[C---:B------:R-:W-:Y:S08]  /*3ce0*/  HMMA.16816.F32.BF16 R40, R132.reuse, R124, R12 ;  /* 0x0000007c8428723c */ /* 0x040ff0000004180c */
[----:B------:R-:W-:Y:S08]  /*3cf0*/  HMMA.16816.F32.BF16 R36, R132, R126, R8 ;  /* 0x0000007e8424723c */ /* 0x000ff00000041808 */
[C---:B-1----:R-:W-:Y:S08]  /*3d00*/  HMMA.16816.F32.BF16 R12, R164.reuse, R24, R112 ;  /* 0x00000018a40c723c */ /* 0x042ff00000041870 */
[C---:B------:R-:W-:Y:S08]  /*3d10*/  HMMA.16816.F32.BF16 R8, R164.reuse, R26, R104 ;  /* 0x0000001aa408723c */ /* 0x040ff00000041868 */
[C---:B------:R-:W-:Y:S08]  /*3d20*/  HMMA.16816.F32.BF16 R4, R164.reuse, R44, R100 ;  /* 0x0000002ca404723c */ /* 0x040ff00000041864 */
[----:B------:R-:W-:Y:S01]  /*3d30*/  HMMA.16816.F32.BF16 R24, R164, R46, R96 ;  /* 0x0000002ea418723c */ /* 0x000fe20000041860 */
[----:B------:R-:W1:Y:S07]  /*3d40*/  LDSM.16.M88.4 R44, [R188+0x3800] ;  /* 0x00380000bc2c783b */ /* 0x000e6e0000000200 */
[----:B----4-:R-:W-:Y:S08]  /*3d50*/  HMMA.16816.F32.BF16 R20, R168, R16, R20 ;  /* 0x00000010a814723c */ /* 0x010ff00000041814 */
[C---:B------:R-:W-:Y:S01]  /*3d60*/  HMMA.16816.F32.BF16 R100, R164.reuse, R56, R40 ;  /* 0x00000038a464723c */ /* 0x040fe20000041828 */
[----:B------:R-:W-:Y:S07]  /*3d70*/  LDSM.16.M88.4 R40, [R189+0x2000] ;  /* 0x00200000bd28783b */ /* 0x000fee0000000200 */
[----:B------:R-:W-:Y:S01]  /*3d80*/  HMMA.16816.F32.BF16 R96, R164, R58, R36 ;  /* 0x0000003aa460723c */ /* 0x000fe20000041824 */
[----:B------:R-:W-:Y:S07]  /*3d90*/  LDSM.16.M88.4 R36, [R190+0x3800] ;  /* 0x00380000be24783b */ /* 0x000fee0000000200 */
[----:B---3--:R-:W-:Y:S01]  /*3da0*/  HMMA.16816.F32.BF16 R56, R168, R86, R8 ;  /* 0x00000056a838723c */ /* 0x008fe20000041808 */
[----:B------:R-:W3:Y:S07]  /*3db0*/  LDSM.16.M88.4 R8, [R195+0x3800] ;  /* 0x00380000c308783b */ /* 0x000eee0000000200 */
[C---:B-----5:R-:W-:Y:S08]  /*3dc0*/  HMMA.16816.F32.BF16 R52, R164.reuse, R28, R52 ;  /* 0x0000001ca434723c */ /* 0x060ff00000041834 */
[----:B------:R-:W-:Y:S08]  /*3dd0*/  HMMA.16816.F32.BF16 R60, R164, R30, R108 ;  /* 0x0000001ea43c723c */ /* 0x000ff0000004186c */
[----:B------:R-:W-:Y:S01]  /*3de0*/  HMMA.16816.F32.BF16 R28, R168, R18, R32 ;  /* 0x00000012a81c723c */ /* 0x000fe20000041820 */
[----:B------:R-:W4:Y:S04]  /*3df0*/  LDSM.16.M88.4 R16, [R189+0x2800] ;  /* 0x00280000bd10783b */ /* 0x000f280000000200 */
[----:B------:R-:W-:Y:S03]  /*3e00*/  LDSM.16.M88.4 R32, [R189+0x3000] ;  /* 0x00300000bd20783b */ /* 0x000fe60000000200 */
[C---:B------:R-:W-:Y:S08]  /*3e10*/  HMMA.16816.F32.BF16 R92, R164.reuse, R76, R92 ;  /* 0x0000004ca45c723c */ /* 0x040ff0000004185c */
[C---:B------:R-:W-:Y:S08]  /*3e20*/  HMMA.16816.F32.BF16 R80, R164.reuse, R78, R80 ;  /* 0x0000004ea450723c */ /* 0x040ff00000041850 */
[C---:B------:R-:W-:Y:S08]  /*3e30*/  HMMA.16816.F32.BF16 R68, R164.reuse, R72, R68 ;  /* 0x00000048a444723c */ /* 0x040ff00000041844 */
[----:B------:R-:W-:Y:S08]  /*3e40*/  HMMA.16816.F32.BF16 R76, R164, R74, R48 ;  /* 0x0000004aa44c723c */ /* 0x000ff00000041830 */
[C---:B--2---:R-:W-:Y:S08]  /*3e50*/  HMMA.16816.F32.BF16 R72, R168.reuse, R88, R4 ;  /* 0x00000058a848723c */ /* 0x044ff00000041804 */
[----:B------:R-:W-:Y:S01]  /*3e60*/  HMMA.16816.F32.BF16 R88, R168, R90, R24 ;  /* 0x0000005aa858723c */ /* 0x000fe20000041818 */
[----:B------:R-:W2:Y:S07]  /*3e70*/  LDSM.16.M88.4 R24, [R188+0x4000] ;  /* 0x00400000bc18783b */ /* 0x000eae0000000200 */
[----:B-1----:R-:W-:Y:S08]  /*3e80*/  HMMA.16816.F32.BF16 R4, R172, R44, R20 ;  /* 0x0000002cac04723c */ /* 0x002ff00000041814 */
[C---:B------:R-:W-:Y:S08]  /*3e90*/  HMMA.16816.F32.BF16 R52, R168.reuse, R64, R52 ;  /* 0x00000040a834723c */ /* 0x040ff00000041834 */
[----:B------:R-:W-:Y:S08]  /*3ea0*/  HMMA.16816.F32.BF16 R48, R168, R84, R12 ;  /* 0x00000054a830723c */ /* 0x000ff0000004180c */
[----:B------:R-:W-:Y:S01]  /*3eb0*/  HMMA.16816.F32.BF16 R12, R172, R46, R28 ;  /* 0x0000002eac0c723c */ /* 0x000fe2000004181c */
[----:B------:R-:W1:Y:S07]  /*3ec0*/  LDSM.16.M88.4 R44, [R195+0x4000] ;  /* 0x00400000c32c783b */ /* 0x000e6e0000000200 */
[----:B---3--:R-:W-:Y:S08]  /*3ed0*/  HMMA.16816.F32.BF16 R4, R176, R8, R4 ;  /* 0x00000008b004723c */ /* 0x008ff00000041804 */
[C---:B------:R-:W-:Y:S08]  /*3ee0*/  HMMA.16816.F32.BF16 R92, R168.reuse, R40, R92 ;  /* 0x00000028a85c723c */ /* 0x040ff0000004185c */
[C---:B------:R-:W-:Y:S01]  /*3ef0*/  HMMA.16816.F32.BF16 R80, R168.reuse, R42, R80 ;  /* 0x0000002aa850723c */ /* 0x040fe20000041850 */
[----:B------:R-:W3:Y:S07]  /*3f00*/  LDSM.16.M88.4 R40, [R188+0x4800] ;  /* 0x00480000bc28783b */ /* 0x000eee0000000200 */
[C---:B----4-:R-:W-:Y:S01]  /*3f10*/  HMMA.16816.F32.BF16 R84, R168.reuse, R16, R68 ;  /* 0x00000010a854723c */ /* 0x050fe20000041844 */
[----:B------:R-:W4:Y:S07]  /*3f20*/  LDSM.16.M88.4 R68, [R189+0x3800] ;  /* 0x00380000bd44783b */ /* 0x000f2e0000000200 */
[----:B------:R-:W-:Y:S01]  /*3f30*/  HMMA.16816.F32.BF16 R64, R168, R66, R60 ;  /* 0x00000042a840723c */ /* 0x000fe2000004183c */
[----:B------:R-:W-:Y:S07]  /*3f40*/  LDSM.16.M88.4 R60, [R188+0x5000] ;  /* 0x00500000bc3c783b */ /* 0x000fee0000000200 */
[----:B--2---:R-:W-:Y:S01]  /*3f50*/  HMMA.16816.F32.BF16 R20, R172, R24, R52 ;  /* 0x00000018ac14723c */ /* 0x004fe20000041834 */
[----:B------:R-:W2:Y:S07]  /*3f60*/  LDSM.16.M88.4 R52, [R190+0x4000] ;  /* 0x00400000be34783b */ /* 0x000eae0000000200 */
[----:B------:R-:W-:Y:S08]  /*3f70*/  HMMA.16816.F32.BF16 R12, R176, R10, R12 ;  /* 0x0000000ab00c723c */ /* 0x000ff0000004180c */
[----:B------:R-:W-:Y:S08]  /*3f80*/  HMMA.16816.F32.BF16 R8, R180, R36, R4 ;  /* 0x00000024b408723c */ /* 0x000ff00000041804 */
[----:B------:R-:W-:Y:S08]  /*3f90*/  HMMA.16816.F32.BF16 R76, R168, R18, R76 ;  /* 0x00000012a84c723c */ /* 0x000ff0000004184c */
[----:B------:R-:W-:Y:S01]  /*3fa0*/  HMMA.16816.F32.BF16 R16, R172, R26, R64 ;  /* 0x0000001aac10723c */ /* 0x000fe20000041840 */
[----:B------:R-:W-:Y:S07]  /*3fb0*/  LDSM.16.M88.4 R64, [R188+0x5800] ;  /* 0x00580000bc40783b */ /* 0x000fee0000000200 */
[C---:B------:R-:W-:Y:S08]  /*3fc0*/  HMMA.16816.F32.BF16 R100, R168.reuse, R32, R100 ;  /* 0x00000020a864723c */ /* 0x040ff00000041864 */
[----:B------:R-:W-:Y:S01]  /*3fd0*/  HMMA.16816.F32.BF16 R96, R168, R34, R96 ;  /* 0x00000022a860723c */ /* 0x000fe20000041860 */
[----:B------:R-:W5:Y:S07]  /*3fe0*/  LDSM.16.M88.4 R32, [R195+0x4800] ;  /* 0x00480000c320783b */ /* 0x000f6e0000000200 */
[----:B-1----:R-:W-:Y:S08]  /*3ff0*/  HMMA.16816.F32.BF16 R20, R176, R44, R20 ;  /* 0x0000002cb014723c */ /* 0x002ff00000041814 */
[----:B------:R-:W-:Y:S01]  /*4000*/  HMMA.16816.F32.BF16 R4, R180, R38, R12 ;  /* 0x00000026b404723c */ /* 0x000fe2000004180c */
[----:B------:R-:W-:Y:S07]  /*4010*/  LDSM.16.M88.4 R36, [R189+0x4800] ;  /* 0x00480000bd24783b */ /* 0x000fee0000000200 */
[----:B---3--:R-:W-:Y:S01]  /*4020*/  HMMA.16816.F32.BF16 R28, R172, R40, R48 ;  /* 0x00000028ac1c723c */ /* 0x008fe20000041830 */
[----:B------:R-:W1:Y:S07]  /*4030*/  LDSM.16.M88.4 R48, [R189+0x4000] ;  /* 0x00400000bd30783b */ /* 0x000e6e0000000200 */
[----:B----4-:R-:W-:Y:S08]  /*4040*/  HMMA.16816.F32.BF16 R24, R184, R68, R8 ;  /* 0x00000044b818723c */ /* 0x010ff00000041808 */
[----:B------:R-:W-:Y:S01]  /*4050*/  HMMA.16816.F32.BF16 R8, R176, R46, R16 ;  /* 0x0000002eb008723c */ /* 0x000fe20000041810 */
[----:B------:R-:W-:Y:S07]  /*4060*/  LDSM.16.M88.4 R44, [R195+0x5800] ;  /* 0x00580000c32c783b */ /* 0x000fee0000000200 */
[----:B------:R-:W-:Y:S01]  /*4070*/  HMMA.16816.F32.BF16 R56, R172, R42, R56 ;  /* 0x0000002aac38723c */ /* 0x000fe20000041838 */
[----:B------:R-:W3:Y:S07]  /*4080*/  LDSM.16.M88.4 R40, [R190+0x4800] ;  /* 0x00480000be28783b */ /* 0x000eee0000000200 */
[----:B--2---:R-:W-:Y:S01]  /*4090*/  HMMA.16816.F32.BF16 R16, R180, R52, R20 ;  /* 0x00000034b410723c */ /* 0x004fe20000041814 */
[----:B------:R-:W-:-:S07]  /*40a0*/  FMUL.FTZ R0, R24, c[0x0][0x320] ;  /* 0x0000c80018007a20 */ /* 0x000fce0000410000 */
[----:B------:R-:W-:Y:S01]  /*40b0*/  HMMA.16816.F32.BF16 R4, R184, R70, R4 ;  /* 0x00000046b804723c */ /* 0x000fe20000041804 */
[----:B------:R2:W4:Y:S07]  /*40c0*/  MUFU.TANH R105, R0 ;  /* 0x0000000000697308 */ /* 0x00052e0000002400 */
[----:B-----5:R-:W-:Y:S01]  /*40d0*/  HMMA.16816.F32.BF16 R12, R176, R32, R28 ;  /* 0x00000020b00c723c */ /* 0x020fe2000004181c */
[----:B------:R-:W5:Y:S01]  /*40e0*/  LDSM.16.M88.4 R28, [R195+0x5000] ;  /* 0x00500000c31c783b */ /* 0x000f620000000200 */
[----:B--2---:R-:W-:-:S06]  /*40f0*/  FMUL.FTZ R0, R25, c[0x0][0x320] ;  /* 0x0000c80019007a20 */ /* 0x004fcc0000410000 */
[----:B------:R-:W-:Y:S01]  /*4100*/  HMMA.16816.F32.BF16 R8, R180, R54, R8 ;  /* 0x00000036b408723c */ /* 0x000fe20000041808 */
[----:B------:R-:W-:Y:S01]  /*4110*/  LDSM.16.M88.4 R52, [R188+0x6000] ;  /* 0x00600000bc34783b */ /* 0x000fe20000000200 */
[----:B------:R2:W1:Y:S02]  /*4120*/  MUFU.TANH R104, R0 ;  /* 0x0000000000687308 */ /* 0x0004640000002400 */
[----:B--2---:R-:W-:-:S06]  /*4130*/  FMUL.FTZ R0, R26, c[0x0][0x320] ;  /* 0x0000c8001a007a20 */ /* 0x004fcc0000410000 */
[----:B------:R2:W1:Y:S01]  /*4140*/  MUFU.TANH R107, R0 ;  /* 0x00000000006b7308 */ /* 0x0004620000002400 */
[----:B------:R-:W-:Y:S01]  /*4150*/  HMMA.16816.F32.BF16 R68, R172, R62, R88 ;  /* 0x0000003eac44723c */ /* 0x000fe20000041858 */
[----:B--2---:R-:W-:-:S07]  /*4160*/  FMUL.FTZ R0, R27, c[0x0][0x320] ;  /* 0x0000c8001b007a20 */ /* 0x004fce0000410000 */
[----:B-1----:R-:W-:Y:S01]  /*4170*/  HMMA.16816.F32.BF16 R24, R184, R48, R16 ;  /* 0x00000030b818723c */ /* 0x002fe20000041810 */
[----:B------:R1:W2:Y:S07]  /*4180*/  MUFU.TANH R106, R0 ;  /* 0x00000000006a7308 */ /* 0x0002ae0000002400 */
[----:B------:R-:W-:Y:S01]  /*4190*/  HMMA.16816.F32.BF16 R72, R172, R60, R72 ;  /* 0x0000003cac48723c */ /* 0x000fe20000041848 */
[----:B-1----:R-:W-:-:S04]  /*41a0*/  FMUL.FTZ R0, R4, c[0x0][0x320] ;  /* 0x0000c80004007a20 */ /* 0x002fc80000410000 */
[----:B------:R1:W1:Y:S03]  /*41b0*/  MUFU.TANH R91, R0 ;  /* 0x00000000005b7308 */ /* 0x0002660000002400 */
[----:B------:R-:W-:Y:S01]  /*41c0*/  HMMA.16816.F32.BF16 R20, R176, R34, R56 ;  /* 0x00000022b014723c */ /* 0x000fe20000041838 */
[----:B------:R-:W2:Y:S07]  /*41d0*/  LDSM.16.M88.4 R32, [R190+0x5000] ;  /* 0x00500000be20783b */ /* 0x000eae0000000200 */
[----:B---3--:R-:W-:Y:S01]  /*41e0*/  HMMA.16816.F32.BF16 R16, R180, R40, R12 ;  /* 0x00000028b410723c */ /* 0x008fe2000004180c */
[----:B-1----:R-:W-:-:S04]  /*41f0*/  FMUL.FTZ R0, R5, c[0x0][0x320] ;  /* 0x0000c80005007a20 */ /* 0x002fc80000410000 */
[----:B------:R1:W3:Y:S03]  /*4200*/  MUFU.TANH R90, R0 ;  /* 0x00000000005a7308 */ /* 0x0002e60000002400 */
[----:B------:R-:W-:Y:S01]  /*4210*/  HMMA.16816.F32.BF16 R60, R172, R64, R92 ;  /* 0x00000040ac3c723c */ /* 0x000fe2000004185c */
[----:B-1----:R-:W-:-:S04]  /*4220*/  FMUL.FTZ R0, R6, c[0x0][0x320] ;  /* 0x0000c80006007a20 */ /* 0x002fc80000410000 */
[----:B------:R1:W1:Y:S03]  /*4230*/  MUFU.TANH R93, R0 ;  /* 0x00000000005d7308 */ /* 0x0002660000002400 */
[----:B------:R-:W-:Y:S01]  /*4240*/  HMMA.16816.F32.BF16 R64, R172, R66, R80 ;  /* 0x00000042ac40723c */ /* 0x000fe20000041850 */
[----:B-1----:R-:W-:-:S07]  /*4250*/  FMUL.FTZ R0, R7, c[0x0][0x320] ;  /* 0x0000c80007007a20 */ /* 0x002fce0000410000 */
[----:B------:R-:W-:Y:S01]  /*4260*/  HMMA.16816.F32.BF16 R4, R184, R50, R8 ;  /* 0x00000032b804723c */ /* 0x000fe20000041808 */
[----:B------:R-:W-:Y:S01]  /*4270*/  LDSM.16.M88.4 R48, [R188+0x6800] ;  /* 0x00680000bc30783b */ /* 0x000fe20000000200 */
[----:B------:R1:W1:Y:S06]  /*4280*/  MUFU.TANH R92, R0 ;  /* 0x00000000005c7308 */ /* 0x00026c0000002400 */
[----:B-----5:R-:W-:Y:S01]  /*4290*/  HMMA.16816.F32.BF16 R12, R176, R28, R72 ;  /* 0x0000001cb00c723c */ /* 0x020fe20000041848 */
[----:B-1----:R-:W-:-:S04]  /*42a0*/  FMUL.FTZ R0, R24, c[0x0][0x320] ;  /* 0x0000c80018007a20 */ /* 0x002fc80000410000 */
[----:B------:R1:W1:Y:S03]  /*42b0*/  MUFU.TANH R88, R0 ;  /* 0x0000000000587308 */ /* 0x0002660000002400 */
[----:B------:R-:W-:Y:S01]  /*42c0*/  HMMA.16816.F32.BF16 R8, R180, R42, R20 ;  /* 0x0000002ab408723c */ /* 0x000fe20000041814 */
[----:B------:R-:W5:Y:S01]  /*42d0*/  LDSM.16.M88.4 R40, [R189+0x5000] ;  /* 0x00500000bd28783b */ /* 0x000f620000000200 */
[----:B-1----:R-:W-:-:S04]  /*42e0*/  FMUL.FTZ R0, R25, c[0x0][0x320] ;  /* 0x0000c80019007a20 */ /* 0x002fc80000410000 */
[----:B------:R1:W1:Y:S02]  /*42f0*/  MUFU.TANH R82, R0 ;  /* 0x0000000000527308 */ /* 0x0002640000002400 */
[----:B------:R-:W-:Y:S01]  /*4300*/  HMMA.16816.F32.BF16 R20, R176, R30, R68 ;  /* 0x0000001eb014723c */ /* 0x000fe20000041844 */
[----:B------:R-:W2:Y:S01]  /*4310*/  LDSM.16.M88.4 R28, [R190+0x5800] ;  /* 0x00580000be1c783b */ /* 0x000ea20000000200 */
[----:B-1----:R-:W-:-:S04]  /*4320*/  FMUL.FTZ R0, R26, c[0x0][0x320] ;  /* 0x0000c8001a007a20 */ /* 0x002fc80000410000 */
[----:B------:R1:W1:Y:S02]  /*4330*/  MUFU.TANH R89, R0 ;  /* 0x0000000000597308 */ /* 0x0002640000002400 */
[----:B-1----:R-:W-:Y:S02]  /*4340*/  FMUL.FTZ R0, R27, c[0x0][0x320] ;  /* 0x0000c8001b007a20 */ /* 0x002fe40000410000 */
[----:B------:R-:W-:Y:S04]  /*4350*/  HMMA.16816.F32.BF16 R24, R184, R36, R16 ;  /* 0x00000024b818723c */ /* 0x000fe80000041810 */
[----:B------:R1:W1:Y:S02]  /*4360*/  MUFU.TANH R83, R0 ;  /* 0x0000000000537308 */ /* 0x0002640000002400 */
[----:B-1----:R-:W-:-:S06]  /*4370*/  FMUL.FTZ R0, R4, c[0x0][0x320] ;  /* 0x0000c80004007a20 */ /* 0x002fcc0000410000 */
[----:B------:R1:W1:Y:S01]  /*4380*/  MUFU.TANH R75, R0 ;  /* 0x00000000004b7308 */ /* 0x0002620000002400 */
[----:B--2---:R-:W-:Y:S01]  /*4390*/  HMMA.16816.F32.BF16 R16, R180, R32, R12 ;  /* 0x00000020b410723c */ /* 0x004fe2000004180c */
[----:B-1----:R-:W-:-:S06]  /*43a0*/  FMUL.FTZ R0, R5, c[0x0][0x320] ;  /* 0x0000c80005007a20 */ /* 0x002fcc0000410000 */
[----:B------:R1:W2:Y:S02]  /*43b0*/  MUFU.TANH R74, R0 ;  /* 0x00000000004a7308 */ /* 0x0002a40000002400 */
[----:B-1----:R-:W-:-:S06]  /*43c0*/  FMUL.FTZ R0, R6, c[0x0][0x320] ;  /* 0x0000c80006007a20 */ /* 0x002fcc0000410000 */
[----:B------:R1:W1:Y:S01]  /*43d0*/  MUFU.TANH R81, R0 ;  /* 0x0000000000517308 */ /* 0x0002620000002400 */
[----:B------:R-:W-:Y:S01]  /*43e0*/  HMMA.16816.F32.BF16 R12, R176, R44, R60 ;  /* 0x0000002cb00c723c */ /* 0x000fe2000004183c */
[----:B-1----:R-:W-:-:S07]  /*43f0*/  FMUL.FTZ R0, R7, c[0x0][0x320] ;  /* 0x0000c80007007a20 */ /* 0x002fce0000410000 */
[----:B------:R-:W-:Y:S01]  /*4400*/  HMMA.16816.F32.BF16 R4, R184, R38, R8 ;  /* 0x00000026b804723c */ /* 0x000fe20000041808 */
[----:B------:R-:W-:Y:S01]  /*4410*/  LDSM.16.M88.4 R36, [R189+0x5800] ;  /* 0x00580000bd24783b */ /* 0x000fe20000000200 */
[----:B------:R1:W1:Y:S06]  /*4420*/  MUFU.TANH R80, R0 ;  /* 0x0000000000507308 */ /* 0x00026c0000002400 */
[----:B------:R-:W-:Y:S01]  /*4430*/  HMMA.16816.F32.BF16 R8, R180, R34, R20 ;  /* 0x00000022b408723c */ /* 0x000fe20000041814 */
[----:B------:R-:W2:Y:S01]  /*4440*/  LDSM.16.M88.4 R32, [R195+0x6000] ;  /* 0x00600000c320783b */ /* 0x000ea20000000200 */
[----:B-1----:R-:W-:-:S04]  /*4450*/  FMUL.FTZ R0, R24, c[0x0][0x320] ;  /* 0x0000c80018007a20 */ /* 0x002fc80000410000 */
[----:B------:R1:W1:Y:S02]  /*4460*/  MUFU.TANH R71, R0 ;  /* 0x0000000000477308 */ /* 0x0002640000002400 */
[----:B-1----:R-:W-:-:S06]  /*4470*/  FMUL.FTZ R0, R25, c[0x0][0x320] ;  /* 0x0000c80019007a20 */ /* 0x002fcc0000410000 */
[----:B------:R1:W1:Y:S01]  /*4480*/  MUFU.TANH R70, R0 ;  /* 0x0000000000467308 */ /* 0x0002620000002400 */
[----:B------:R-:W-:Y:S01]  /*4490*/  HMMA.16816.F32.BF16 R56, R172, R52, R84 ;  /* 0x00000034ac38723c */ /* 0x000fe20000041854 */
[----:B-1----:R-:W-:-:S06]  /*44a0*/  FMUL.FTZ R0, R26, c[0x0][0x320] ;  /* 0x0000c8001a007a20 */ /* 0x002fcc0000410000 */
[----:B------:R1:W1:Y:S01]  /*44b0*/  MUFU.TANH R72, R0 ;  /* 0x0000000000487308 */ /* 0x0002620000002400 */
[----:B------:R-:W-:Y:S01]  /*44c0*/  HMMA.16816.F32.BF16 R20, R176, R46, R64 ;  /* 0x0000002eb014723c */ /* 0x000fe20000041840 */
[----:B------:R-:W2:Y:S01]  /*44d0*/  LDSM.16.M88.4 R44, [R190+0x6000] ;  /* 0x00600000be2c783b */ /* 0x000ea20000000200 */
[----:B-1----:R-:W-:-:S06]  /*44e0*/  FMUL.FTZ R0, R27, c[0x0][0x320] ;  /* 0x0000c8001b007a20 */ /* 0x002fcc0000410000 */
[----:B-----5:R-:W-:Y:S01]  /*44f0*/  HMMA.16816.F32.BF16 R24, R184, R40, R16 ;  /* 0x00000028b818723c */ /* 0x020fe20000041810 */
[----:B------:R1:W1:Y:S02]  /*4500*/  MUFU.TANH R73, R0 ;  /* 0x0000000000497308 */ /* 0x0002640000002400 */
[----:B-1----:R-:W-:-:S06]  /*4510*/  FMUL.FTZ R0, R4, c[0x0][0x320] ;  /* 0x0000c80004007a20 */ /* 0x002fcc0000410000 */
[----:B------:R1:W1:Y:S01]  /*4520*/  MUFU.TANH R69, R0 ;  /* 0x0000000000457308 */ /* 0x0002620000002400 */
[----:B------:R-:W-:Y:S08]  /*4530*/  HMMA.16816.F32.BF16 R52, R172, R54, R76 ;  /* 0x00000036ac34723c */ /* 0x000ff0000004184c */
[----:B------:R-:W-:Y:S01]  /*4540*/  HMMA.16816.F32.BF16 R16, R180, R28, R12 ;  /* 0x0000001cb410723c */ /* 0x000fe2000004180c */
[----:B-1----:R-:W-:-:S04]  /*4550*/  FMUL.FTZ R0, R5, c[0x0][0x320] ;  /* 0x0000c80005007a20 */ /* 0x002fc80000410000 */
[----:B------:R1:W1:Y:S02]  /*4560*/  MUFU.TANH R68, R0 ;  /* 0x0000000000447308 */ /* 0x0002640000002400 */
[----:B-1----:R-:W-:-:S06]  /*4570*/  FMUL.FTZ R0, R6, c[0x0][0x320] ;  /* 0x0000c80006007a20 */ /* 0x002fcc0000410000 */
[----:B------:R1:W1:Y:S01]  /*4580*/  MUFU.TANH R65, R0 ;  /* 0x0000000000417308 */ /* 0x0002620000002400 */
[----:B--2---:R-:W-:Y:S01]  /*4590*/  HMMA.16816.F32.BF16 R12, R176, R32, R56 ;  /* 0x00000020b00c723c */ /* 0x004fe20000041838 */
[----:B-1----:R-:W-:-:S07]  /*45a0*/  FMUL.FTZ R0, R7, c[0x0][0x320] ;  /* 0x0000c80007007a20 */ /* 0x002fce0000410000 */
[----:B------:R-:W-:Y:S01]  /*45b0*/  HMMA.16816.F32.BF16 R4, R184, R42, R8 ;  /* 0x0000002ab804723c */ /* 0x000fe20000041808 */
[----:B------:R-:W1:Y:S01]  /*45c0*/  LDSM.16.M88.4 R40, [R195+0x6800] ;  /* 0x00680000c328783b */ /* 0x000e620000000200 */
[----:B------:R2:W1:Y:S02]  /*45d0*/  MUFU.TANH R64, R0 ;  /* 0x0000000000407308 */ /* 0x0004640000002400 */
[----:B--2---:R-:W-:-:S06]  /*45e0*/  FMUL.FTZ R0, R24, c[0x0][0x320] ;  /* 0x0000c80018007a20 */ /* 0x004fcc0000410000 */
[----:B------:R2:W1:Y:S01]  /*45f0*/  MUFU.TANH R60, R0 ;  /* 0x00000000003c7308 */ /* 0x0004620000002400 */
[----:B------:R-:W-:Y:S01]  /*4600*/  HMMA.16816.F32.BF16 R8, R180, R30, R20 ;  /* 0x0000001eb408723c */ /* 0x000fe20000041814 */
[----:B--2---:R-:W-:-:S06]  /*4610*/  FMUL.FTZ R0, R25, c[0x0][0x320] ;  /* 0x0000c80019007a20 */ /* 0x004fcc0000410000 */
[----:B------:R2:W1:Y:S01]  /*4620*/  MUFU.TANH R58, R0 ;  /* 0x00000000003a7308 */ /* 0x0004620000002400 */
[----:B------:R-:W-:Y:S01]  /*4630*/  HMMA.16816.F32.BF16 R28, R176, R34, R52 ;  /* 0x00000022b01c723c */ /* 0x000fe20000041834 */
[----:B------:R-:W5:Y:S04]  /*4640*/  LDSM.16.M88.4 R52, [R189+0x6000] ;  /* 0x00600000bd34783b */ /* 0x000f680000000200 */
[----:B------:R-:W1:Y:S01]  /*4650*/  LDSM.16.M88.4 R32, [R190+0x6800] ;  /* 0x00680000be20783b */ /* 0x000e620000000200 */
[----:B--2---:R-:W-:-:S04]  /*4660*/  FMUL.FTZ R0, R26, c[0x0][0x320] ;  /* 0x0000c8001a007a20 */ /* 0x004fc80000410000 */
[----:B------:R2:W1:Y:S02]  /*4670*/  MUFU.TANH R63, R0 ;  /* 0x00000000003f7308 */ /* 0x0004640000002400 */
[----:B--2---:R-:W-:Y:S02]  /*4680*/  FMUL.FTZ R0, R27, c[0x0][0x320] ;  /* 0x0000c8001b007a20 */ /* 0x004fe40000410000 */
[----:B------:R-:W-:Y:S04]  /*4690*/  HMMA.16816.F32.BF16 R24, R184, R36, R16 ;  /* 0x00000024b818723c */ /* 0x000fe80000041810 */
[----:B------:R2:W1:Y:S04]  /*46a0*/  MUFU.TANH R62, R0 ;  /* 0x00000000003e7308 */ /* 0x0004680000002400 */
[----:B------:R-:W-:Y:S01]  /*46b0*/  HMMA.16816.F32.BF16 R16, R172, R48, R100 ;  /* 0x00000030ac10723c */ /* 0x000fe20000041864 */
[----:B--2---:R-:W-:-:S04]  /*46c0*/  FMUL.FTZ R0, R4, c[0x0][0x320] ;  /* 0x0000c80004007a20 */ /* 0x004fc80000410000 */
[----:B------:R2:W1:Y:S03]  /*46d0*/  MUFU.TANH R57, R0 ;  /* 0x0000000000397308 */ /* 0x0004660000002400 */
[----:B------:R-:W-:Y:S01]  /*46e0*/  HMMA.16816.F32.BF16 R20, R180, R44, R12 ;  /* 0x0000002cb414723c */ /* 0x000fe2000004180c */
[----:B--2---:R-:W-:-:S04]  /*46f0*/  FMUL.FTZ R0, R5, c[0x0][0x320] ;  /* 0x0000c80005007a20 */ /* 0x004fc80000410000 */
[----:B------:R2:W1:Y:S03]  /*4700*/  MUFU.TANH R56, R0 ;  /* 0x0000000000387308 */ /* 0x0004660000002400 */
[----:B------:R-:W-:Y:S01]  /*4710*/  HMMA.16816.F32.BF16 R8, R184, R38, R8 ;  /* 0x00000026b808723c */ /* 0x000fe20000041808 */
[----:B--2---:R-:W-:-:S04]  /*4720*/  FMUL.FTZ R0, R6, c[0x0][0x320] ;  /* 0x0000c80006007a20 */ /* 0x004fc80000410000 */
[----:B------:R2:W2:Y:S03]  /*4730*/  MUFU.TANH R61, R0 ;  /* 0x00000000003d7308 */ /* 0x0004a60000002400 */
[----:B-1----:R-:W-:Y:S01]  /*4740*/  HMMA.16816.F32.BF16 R12, R176, R40, R16 ;  /* 0x00000028b00c723c */ /* 0x002fe20000041810 */
[----:B--2---:R-:W-:-:S04]  /*4750*/  FMUL.FTZ R0, R7, c[0x0][0x320] ;  /* 0x0000c80007007a20 */ /* 0x004fc80000410000 */
[----:B------:R1:W2:Y:S03]  /*4760*/  MUFU.TANH R59, R0 ;  /* 0x00000000003b7308 */ /* 0x0002a60000002400 */
[----:B------:R-:W-:Y:S01]  /*4770*/  HMMA.16816.F32.BF16 R4, R172, R50, R96 ;  /* 0x00000032ac04723c */ /* 0x000fe20000041860 */
[----:B-1----:R-:W-:-:S04]  /*4780*/  FMUL.FTZ R0, R24, c[0x0][0x320] ;  /* 0x0000c80018007a20 */ /* 0x002fc80000410000 */
[----:B------:R1:W1:Y:S03]  /*4790*/  MUFU.TANH R37, R0 ;  /* 0x0000000000257308 */ /* 0x0002660000002400 */
[----:B------:R-:W-:Y:S01]  /*47a0*/  HMMA.16816.F32.BF16 R16, R180, R46, R28 ;  /* 0x0000002eb410723c */ /* 0x000fe2000004181c */
[----:B-1----:R-:W-:-:S04]  /*47b0*/  FMUL.FTZ R0, R25, c[0x0][0x320] ;  /* 0x0000c80019007a20 */ /* 0x002fc80000410000 */
[----:B------:R1:W1:Y:S03]  /*47c0*/  MUFU.TANH R36, R0 ;  /* 0x0000000000247308 */ /* 0x0002660000002400 */
[----:B-----5:R-:W-:Y:S01]  /*47d0*/  HMMA.16816.F32.BF16 R20, R184, R52, R20 ;  /* 0x00000034b814723c */ /* 0x020fe20000041814 */
[----:B-1----:R-:W-:-:S04]  /*47e0*/  FMUL.FTZ R0, R26, c[0x0][0x320] ;  /* 0x0000c8001a007a20 */ /* 0x002fc80000410000 */
[----:B------:R1:W1:Y:S03]  /*47f0*/  MUFU.TANH R51, R0 ;  /* 0x0000000000337308 */ /* 0x0002660000002400 */
[----:B------:R-:W-:Y:S01]  /*4800*/  HMMA.16816.F32.BF16 R4, R176, R42, R4 ;  /* 0x0000002ab004723c */ /* 0x000fe20000041804 */
[----:B-1----:R-:W-:Y:S02]  /*4810*/  FMUL.FTZ R0, R27, c[0x0][0x320] ;  /* 0x0000c8001b007a20 */ /* 0x002fe40000410000 */
[----:B------:R-:W1:Y:S05]  /*4820*/  LDSM.16.M88.4 R24, [R189+0x6800] ;  /* 0x00680000bd18783b */ /* 0x000e6a0000000200 */
[----:B------:R-:W-:Y:S01]  /*4830*/  HMMA.16816.F32.BF16 R12, R180, R32, R12 ;  /* 0x00000020b40c723c */ /* 0x000fe2000004180c */
[----:B------:R5:W1:Y:S01]  /*4840*/  MUFU.TANH R50, R0 ;  /* 0x0000000000327308 */ /* 0x000a620000002400 */
[----:B------:R-:W-:Y:S01]  /*4850*/  ISETP.GT.AND P0, PT, R138, R2, PT ;  /* 0x000000028a00720c */ /* 0x000fe20003f04270 */
[----:B------:R-:W-:-:S04]  /*4860*/  DEPBAR.LE SB0, 0x0 ;  /* 0x000080000000791a */ /* 0x000fc80000000000 */
[----:B-----5:R-:W-:-:S04]  /*4870*/  FMUL.FTZ R0, R8, c[0x0][0x320] ;  /* 0x0000c80008007a20 */ /* 0x020fc80000410000 */
[----:B------:R5:W1:Y:S01]  /*4880*/  MUFU.TANH R31, R0 ;  /* 0x00000000001f7308 */ /* 0x000a620000002400 */
[----:B------:R-:W-:Y:S01]  /*4890*/  HMMA.16816.F32.BF16 R16, R184, R54, R16 ;  /* 0x00000036b810723c */ /* 0x000fe20000041810 */
[----:B-----5:R-:W-:-:S06]  /*48a0*/  FMUL.FTZ R0, R9, c[0x0][0x320] ;  /* 0x0000c80009007a20 */ /* 0x020fcc0000410000 */
[----:B------:R5:W1:Y:S02]  /*48b0*/  MUFU.TANH R30, R0 ;  /* 0x00000000001e7308 */ /* 0x000a640000002400 */
[----:B-----5:R-:W-:-:S06]  /*48c0*/  FMUL.FTZ R0, R10, c[0x0][0x320] ;  /* 0x0000c8000a007a20 */ /* 0x020fcc0000410000 */
[----:B------:R5:W1:Y:S02]  /*48d0*/  MUFU.TANH R39, R0 ;  /* 0x0000000000277308 */ /* 0x000a640000002400 */
[----:B-----5:R-:W-:-:S06]  /*48e0*/  FMUL.FTZ R0, R11, c[0x0][0x320] ;  /* 0x0000c8000b007a20 */ /* 0x020fcc0000410000 */
[----:B------:R5:W1:Y:S01]  /*48f0*/  MUFU.TANH R38, R0 ;  /* 0x0000000000267308 */ /* 0x000a620000002400 */
[----:B------:R-:W-:Y:S01]  /*4900*/  HMMA.16816.F32.BF16 R4, R180, R34, R4 ;  /* 0x00000022b404723c */ /* 0x000fe20000041804 */
[----:B-----5:R-:W-:-:S06]  /*4910*/  FMUL.FTZ R0, R20, c[0x0][0x320] ;  /* 0x0000c80014007a20 */ /* 0x020fcc0000410000 */
[----:B------:R5:W2:Y:S01]  /*4920*/  MUFU.TANH R29, R0 ;  /* 0x00000000001d7308 */ /* 0x000aa20000002400 */
[----:B-1----:R-:W-:Y:S01]  /*4930*/  HMMA.16816.F32.BF16 R8, R184, R24, R12 ;  /* 0x00000018b808723c */ /* 0x002fe2000004180c */
[----:B-----5:R-:W-:-:S06]  /*4940*/  FMUL.FTZ R0, R21, c[0x0][0x320] ;  /* 0x0000c80015007a20 */ /* 0x020fcc0000410000 */
        /* <DEDUP_REMOVED lines=28> */
[----:B------:R-:W-:Y:S01]  /*4b10*/  BSSY B1, `(.L_x_1328) ;  /* 0x000007c000017945 */ /* 0x000fe20003800000 */
[----:B-1----:R-:W-:-:S06]  /*4b20*/  FMUL.FTZ R0, R7, c[0x0][0x320] ;  /* 0x0000c80007007a20 */ /* 0x002fcc0000410000 */
[----:B------:R1:W1:Y:S01]  /*4b30*/  MUFU.TANH R23, R0 ;  /* 0x0000000000177308 */ /* 0x0002620000002400 */
[C---:B------:R-:W-:Y:S02]  /*4b40*/  IADD3 R203, R195.reuse, 0x3800, RZ ;  /* 0x00003800c3cb7810 */ /* 0x040fe40007ffe0ff */
[C---:B------:R-:W-:Y:S02]  /*4b50*/  IADD3 R202, R195.reuse, 0x6800, RZ ;  /* 0x00006800c3ca7810 */ /* 0x040fe40007ffe0ff */
[C---:B------:R-:W-:Y:S02]  /*4b60*/  IADD3 R201, R195.reuse, 0x6000, RZ ;  /* 0x00006000c3c97810 */ /* 0x040fe40007ffe0ff */
[C---:B------:R-:W-:Y:S02]  /*4b70*/  IADD3 R200, R195.reuse, 0x5800, RZ ;  /* 0x00005800c3c87810 */ /* 0x040fe40007ffe0ff */
[C---:B------:R-:W-:Y:S02]  /*4b80*/  IADD3 R199, R195.reuse, 0x5000, RZ ;  /* 0x00005000c3c77810 */ /* 0x040fe40007ffe0ff */
[----:B------:R-:W-:-:S02]  /*4b90*/  IADD3 R198, R195, 0x4800, RZ ;  /* 0x00004800c3c67810 */ /* 0x000fc40007ffe0ff */
[----:B------:R-:W-:Y:S01]  /*4ba0*/  IADD3 R197, R195, 0x4000, RZ ;  /* 0x00004000c3c57810 */ /* 0x000fe20007ffe0ff */
[----:B------:R-:W-:Y:S06]  /*4bb0*/  BAR.SYNC.DEFER_BLOCKING 0x0 ;  /* 0x0000000000007b1d */ /* 0x000fec0000010000 */
[----:B------:R-:W-:Y:S05]  /*4bc0*/  @!P0 BRA `(.L_x_1329) ;  /* 0x0000070000008947 */ /* 0x000fea0003800000 */
[----:B-1234-:R-:W2:Y:S04]  /*4bd0*/  LDL R3, [R1+0xc] ;  /* 0x00000c0001037983 */ /* 0x01eea80000100800 */
[----:B------:R-:W2:Y:S04]  /*4be0*/  LDL R2, [R1+0x4] ;  /* 0x0000040001027983 */ /* 0x000ea80000100800 */
[----:B------:R-:W3:Y:S04]  /*4bf0*/  LDL.64 R140, [R1+0x20] ;  /* 0x00002000018c7983 */ /* 0x000ee80000100a00 */
[----:B------:R-:W4:Y:S01]  /*4c00*/  LDL R139, [R1+0x30] ;  /* 0x00003000018b7983 */ /* 0x000f220000100800 */
[----:B------:R-:W-:-:S03]  /*4c10*/  IMAD.MOV.U32 R219, RZ, RZ, RZ ;  /* 0x000000ffffdb7224 */ /* 0x000fc600078e00ff */
[----:B------:R-:W5:Y:S04]  /*4c20*/  LDL.64 R16, [R1+0x18] ;  /* 0x0000180001107983 */ /* 0x000f680000100a00 */
[----:B------:R-:W3:Y:S01]  /*4c30*/  LDL R6, [R1+0x10] ;  /* 0x0000100001067983 */ /* 0x000ee20000100800 */
[----:B--2---:R-:W-:-:S04]  /*4c40*/  IADD3 R2, R2, R137, R3 ;  /* 0x0000008902027210 */ /* 0x004fc80007ffe003 */
[----:B------:R-:W-:-:S05]  /*4c50*/  IADD3 R2, R2, -0x70, RZ ;  /* 0xffffff9002027810 */ /* 0x000fca0007ffe0ff */
[----:B------:R-:W-:-:S04]  /*4c60*/  @P2 IMAD.HI.U32 R3, R2, c[0x0][0x2bc], RZ ;  /* 0x0000af0002032a27 */ /* 0x000fc800078e00ff */
[----:B------:R-:W-:Y:S01]  /*4c70*/  IMAD.MOV.U32 R0, RZ, RZ, R2 ;  /* 0x000000ffff007224 */ /* 0x000fe200078e0002 */
[----:B------:R-:W-:-:S04]  /*4c80*/  @P2 SHF.R.U32.HI R0, RZ, c[0x0][0x2c0], R3 ;  /* 0x0000b000ff002a19 */ /* 0x000fc80000011603 */
[----:B---3--:R-:W-:-:S04]  /*4c90*/  @!P1 IADD3 R3, P0, R0, R140, RZ ;  /* 0x0000008c00039210 */ /* 0x008fc80007f1e0ff */
[----:B----4-:R-:W-:Y:S02]  /*4ca0*/  @!P1 LEA.HI.X.SX32 R5, R0, R139, 0x1, P0 ;  /* 0x0000008b00059211 */ /* 0x010fe400000f0eff */
        /* <DEDUP_REMOVED lines=13> */
[----:B-----5:R-:W-:-:S03]  /*4d80*/  IADD3 R0, P4, R16, R2, RZ ;  /* 0x0000000210007210 */ /* 0x020fc60007f9e0ff */
[----:B------:R-:W-:Y:S01]  /*4d90*/  IMAD R2, R219, c[0x0][0x1f4], R4 ;  /* 0x00007d00db027a24 */ /* 0x000fe200078e0204 */
[----:B------:R-:W-:-:S04]  /*4da0*/  LEA R4, P0, R0, c[0x0][0x1c8], 0x1 ;  /* 0x0000720000047a11 */ /* 0x000fc800078008ff */
[----:B------:R-:W-:-:S04]  /*4db0*/  IADD3.X R2, R6, R3, R2, P4, !PT ;  /* 0x0000000306027210 */ /* 0x000fc800027fe402 */
[----:B------:R-:W-:Y:S01]  /*4dc0*/  LEA.HI.X R0, R0, c[0x0][0x1cc], R2, 0x1, P0 ;  /* 0x0000730000007a11 */ /* 0x000fe200000f0c02 */
[----:B------:R-:W-:Y:S05]  /*4dd0*/  BRA.DIV ~URZ, `(.L_x_1330) ;  /* 0x0000fa227f007947 */ /* 0x000fea000b800000 */
[----:B------:R1:W2:Y:S02]  /*4de0*/  SHFL.IDX PT, R5, R0, RZ, 0x181f ;  /* 0x00181fff00057589 */ /* 0x0002a400000e0000 */
.L_x_1445:
[----:B------:R-:W-:Y:S05]  /*4df0*/  BRA.DIV ~URZ, `(.L_x_1331) ;  /* 0x0000fa727f007947 */ /* 0x000fea000b800000 */
[----:B------:R3:W4:Y:S02]  /*4e00*/  SHFL.IDX PT, R2, R4, RZ, 0x181f ;  /* 0x00181fff04027589 */ /* 0x00072400000e0000 */
.L_x_1446:
[----:B------:R-:W-:Y:S01]  /*4e10*/  ISETP.GE.AND P0, PT, R222, 0x1, PT ;  /* 0x00000001de00780c */ /* 0x000fe20003f06270 */
[----:B------:R-:W-:-:S12]  /*4e20*/  BSSY B0, `(.L_x_1332) ;  /* 0x000000f000007945 */ /* 0x000fd80003800000 */
[----:B------:R-:W-:Y:S05]  /*4e30*/  @!P0 BRA `(.L_x_1333) ;  /* 0x000000d000008947 */ /* 0x000fea0003800000 */
[C---:B------:R-:W-:Y:S01]  /*4e40*/  IMAD.SHL.U32 R6, R238.reuse, 0x2, RZ ;  /* 0x00000002ee067824 */ /* 0x040fe200078e00ff */
[----:B------:R-:W-:Y:S01]  /*4e50*/  ISETP.GE.AND P4, PT, R238, c[0x0][0x1d4], PT ;  /* 0x00007500ee007a0c */ /* 0x000fe20003f86270 */
[C---:B------:R-:W-:Y:S01]  /*4e60*/  IMAD.SHL.U32 R3, R248.reuse, 0x2, RZ ;  /* 0x00000002f8037824 */ /* 0x040fe200078e00ff */
[----:B------:R-:W-:Y:S02]  /*4e70*/  ISETP.GE.AND P0, PT, R248, c[0x0][0x1d4], PT ;  /* 0x00007500f8007a0c */ /* 0x000fe40003f06270 */
[C---:B----4-:R-:W-:Y:S02]  /*4e80*/  IADD3 R6, P6, R2.reuse, R6, RZ ;  /* 0x0000000602067210 */ /* 0x050fe40007fde0ff */
        /* <DEDUP_REMOVED lines=8> */
.L_x_1333:
[----:B------:R-:W-:Y:S05]  /*4f10*/  BSYNC B0 ;  /* 0x0000000000007941 */ /* 0x000fea0003800000 */
.L_x_1332:
[----:B------:R-:W-:Y:S05]  /*4f20*/  BRA.DIV ~URZ, `(.L_x_1334) ;  /* 0x0000f9b27f007947 */ /* 0x000fea000b800000 */
[----:B--2---:R2:W1:Y:S04]  /*4f30*/  SHFL.IDX PT, R5, R0, 0x1, 0x181f ;  /* 0x00381f0000057f89 */ /* 0x00446800000e0000 */
[----:B----4-:R2:W4:Y:S02]  /*4f40*/  SHFL.IDX PT, R2, R4, 0x1, 0x181f ;  /* 0x00381f0004027f89 */ /* 0x01052400000e0000 */
.L_x_1447:
        /* <DEDUP_REMOVED lines=9> */
[C---:B-1----:R-:W-:Y:S02]  /*4fe0*/  IMAD.X R7, R5.reuse, 0x1, R220, P6 ;  /* 0x0000000105077824 */ /* 0x042fe400030e06dc */
[----:B------:R-:W-:-:S03]  /*4ff0*/  IMAD.X R3, R5, 0x1, R221, P5 ;  /* 0x0000000105037824 */ /* 0x000fc600028e06dd */
[----:B------:R-:W-:Y:S01]  /*5000*/  @!PT LDS RZ, [RZ] ;  /* 0x00000000fffff984 */ /* 0x000fe20000000800 */
[----:B------:R-:W-:Y:S01]  /*5010*/  @!PT LDS RZ, [RZ] ;  /* 0x00000000fffff984 */ /* 0x000fe20000000800 */
[----:B------:R-:W-:Y:S01]  /*5020*/  @!PT LDS RZ, [RZ] ;  /* 0x00000000fffff984 */ /* 0x000fe20000000800 */
[----:B------:R1:W-:Y:S04]  /*5030*/  LDGSTS.E.BYPASS.LTC128B.128 [R215+0x9100], [R6.64], !P4 ;  /* 0x0910000006d77fae */ /* 0x0003e8000e101d46 */
[----:B------:R1:W-:Y:S02]  /*5040*/  LDGSTS.E.BYPASS.LTC128B.128 [R215+0xc900], [R2.64], !P0 ;  /* 0x0c90000002d77fae */ /* 0x0003e4000c101d46 */
.L_x_1336:
[----:B------:R-:W-:Y:S05]  /*5050*/  BSYNC B0 ;  /* 0x0000000000007941 */ /* 0x000fea0003800000 */
.L_x_1335:
[----:B------:R-:W-:Y:S05]  /*5060*/  BRA.DIV ~URZ, `(.L_x_1337) ;  /* 0x0000f9427f007947 */ /* 0x000fea000b800000 */
[----:B-1----:R1:W2:Y:S02]  /*5070*/  SHFL.IDX PT, R5, R0, 0x2, 0x181f ;  /* 0x00581f0000057f89 */ /* 0x0022a400000e0000 */
.L_x_1448:
[----:B------:R-:W-:Y:S05]  /*5080*/  BRA.DIV ~URZ, `(.L_x_1338) ;  /* 0x0000f9927f007947 */ /* 0x000fea000b800000 */
[----:B----4-:R4:W1:Y:S02]  /*5090*/  SHFL.IDX PT, R2, R4, 0x2, 0x181f ;  /* 0x00581f0004027f89 */ /* 0x01086400000e0000 */
.L_x_1449:
[----:B------:R-:W-:Y:S01]  /*50a0*/  ISETP.GE.AND P0, PT, R222, 0x41, PT ;  /* 0x00000041de00780c */ /* 0x000fe20003f06270 */
[----:B------:R-:W-:-:S12]  /*50b0*/  BSSY B0, `(.L_x_1339) ;  /* 0x000000f000007945 */ /* 0x000fd80003800000 */
[----:B------:R-:W-:Y:S05]  /*50c0*/  @!P0 BRA `(.L_x_1340) ;  /* 0x000000d000008947 */ /* 0x000fea0003800000 */
[C---:B------:R-:W-:Y:S01]  /*50d0*/  IMAD.SHL.U32 R6, R238.reuse, 0x2, RZ ;  /* 0x00000002ee067824 */ /* 0x040fe200078e00ff */
[----:B------:R-:W-:Y:S01]  /*50e0*/  ISETP.GE.AND P4, PT, R238, c[0x0][0x1d4], PT ;  /* 0x00007500ee007a0c */ /* 0x000fe20003f86270 */
[C---:B------:R-:W-:Y:S01]  /*50f0*/  IMAD.SHL.U32 R3, R248.reuse, 0x2, RZ ;  /* 0x00000002f8037824 */ /* 0x040fe200078e00ff */
[----:B------:R-:W-:Y:S02]  /*5100*/  ISETP.GE.AND P0, PT, R248, c[0x0][0x1d4], PT ;  /* 0x00007500f8007a0c */ /* 0x000fe40003f06270 */
[C---:B-1----:R-:W-:Y:S02]  /*5110*/  IADD3 R6, P6, R2.reuse, R6, RZ ;  /* 0x0000000602067210 */ /* 0x042fe40007fde0ff */
        /* <DEDUP_REMOVED lines=8> */
.L_x_1340:
[----:B------:R-:W-:Y:S05]  /*51a0*/  BSYNC B0 ;  /* 0x0000000000007941 */ /* 0x000fea0003800000 */
.L_x_1339:
[----:B------:R-:W-:Y:S05]  /*51b0*/  BRA.DIV ~URZ, `(.L_x_1341) ;  /* 0x0000f8d27f007947 */ /* 0x000fea000b800000 */
[----:B-1----:R1:W3:Y:S04]  /*51c0*/  SHFL.IDX PT, R6, R0, 0x3, 0x181f ;  /* 0x00781f0000067f89 */ /* 0x0022e800000e0000 */
[----:B--2---:R1:W2:Y:S02]  /*51d0*/  SHFL.IDX PT, R0, R4, 0x3, 0x181f ;  /* 0x00781f0004007f89 */ /* 0x0042a400000e0000 */
.L_x_1450:
[----:B------:R-:W-:-:S13]  /*51e0*/  ISETP.GE.AND P0, PT, R222, 0x61, PT ;  /* 0x00000061de00780c */ /* 0x000fda0003f06270 */
[----:B------:R-:W-:Y:S05]  /*51f0*/  @!P0 BRA `(.L_x_1329) ;  /* 0x000000d000008947 */ /* 0x000fea0003800000 */
[C---:B------:R-:W-:Y:S01]  /*5200*/  IMAD.SHL.U32 R3, R238.reuse, 0x2, RZ ;  /* 0x00000002ee037824 */ /* 0x040fe200078e00ff */
[----:B------:R-:W-:Y:S01]  /*5210*/  ISETP.GE.AND P4, PT, R238, c[0x0][0x1d4], PT ;  /* 0x00007500ee007a0c */ /* 0x000fe20003f86270 */
[C---:B------:R-:W-:Y:S01]  /*5220*/  IMAD.SHL.U32 R2, R248.reuse, 0x2, RZ ;  /* 0x00000002f8027824 */ /* 0x040fe200078e00ff */
[----:B------:R-:W-:Y:S02]  /*5230*/  ISETP.GE.AND P0, PT, R248, c[0x0][0x1d4], PT ;  /* 0x00007500f8007a0c */ /* 0x000fe40003f06270 */
[C---:B-1234-:R-:W-:Y:S02]  /*5240*/  IADD3 R4, P6, R0.reuse, R3, RZ ;  /* 0x0000000300047210 */ /* 0x05efe40007fde0ff */
[----:B------:R-:W-:-:S03]  /*5250*/  IADD3 R2, P5, R0, R2, RZ ;  /* 0x0000000200027210 */ /* 0x000fc60007fbe0ff */
[C---:B------:R-:W-:Y:S02]  /*5260*/  IMAD.X R5, R6.reuse, 0x1, R220, P6 ;  /* 0x0000000106057824 */ /* 0x040fe400030e06dc */
[----:B------:R-:W-:-:S03]  /*5270*/  IMAD.X R3, R6, 0x1, R221, P5 ;  /* 0x0000000106037824 */ /* 0x000fc600028e06dd */
[----:B------:R-:W-:Y:S01]  /*5280*/  @!PT LDS RZ, [RZ] ;  /* 0x00000000fffff984 */ /* 0x000fe20000000800 */
[----:B------:R-:W-:Y:S01]  /*5290*/  @!PT LDS RZ, [RZ] ;  /* 0x00000000fffff984 */ /* 0x000fe20000000800 */
[----:B------:R-:W-:Y:S01]  /*52a0*/  @!PT LDS RZ, [RZ] ;  /* 0x00000000fffff984 */ /* 0x000fe20000000800 */
[----:B------:R1:W-:Y:S04]  /*52b0*/  LDGSTS.E.BYPASS.LTC128B.128 [R215+0xb100], [R4.64], !P4 ;  /* 0x0b10000004d77fae */ /* 0x0003e8000e101d46 */
[----:B------:R1:W-:Y:S02]  /*52c0*/  LDGSTS.E.BYPASS.LTC128B.128 [R215+0xe900], [R2.64], !P0 ;  /* 0x0e90000002d77fae */ /* 0x0003e4000c101d46 */
.L_x_1329:
[----:B-1234-:R-:W-:Y:S05]  /*52d0*/  BSYNC B1 ;  /* 0x0000000000017941 */ /* 0x01efea0003800000 */
.L_x_1328:
[----:B------:R-:W2:Y:S04]  /*52e0*/  LDL R2, [R1+0x40] ;  /* 0x0000400001027983 */ /* 0x000ea80000100800 */
[----:B------:R-:W2:Y:S04]  /*52f0*/  LDL R0, [R1+0x58] ;  /* 0x0000580001007983 */ /* 0x000ea80000100800 */
[----:B------:R-:W3:Y:S04]  /*5300*/  LDL R5, [R1+0x44] ;  /* 0x0000440001057983 */ /* 0x000ee80000100800 */
[----:B------:R-:W4:Y:S04]  /*5310*/  LDL R3, [R1+0x38] ;  /* 0x0000380001037983 */ /* 0x000f280000100800 */
[----:B------:R-:W0:Y:S01]  /*5320*/  LDGDEPBAR ;  /* 0x00000000000079af */ /* 0x000e220000000000 */
[----:B--2---:R-:W-:-:S04]  /*5330*/  IMAD.IADD R0, R0, 0x1, R2 ;  /* 0x0000000100007824 */ /* 0x004fc800078e0202 */
[----:B------:R-:W-:Y:S01]  /*5340*/  @P3 IMAD.HI.U32 R2, R0, c[0x0][0x2c8], RZ ;  /* 0x0000b20000023a27 */ /* 0x000fe200078e00ff */
[----:B---3--:R-:W-:-:S03]  /*5350*/  IADD3 R6, -R5, R136, RZ ;  /* 0x0000008805067210 */ /* 0x008fc60007ffe1ff */
[----:B------:R-:W-:Y:S01]  /*5360*/  IMAD.MOV.U32 R4, RZ, RZ, R0 ;  /* 0x000000ffff047224 */ /* 0x000fe200078e0000 */
[----:B------:R-:W-:Y:S02]  /*5370*/  IADD3 R0, -R5, 0x1, R136 ;  /* 0x0000000105007810 */ /* 0x000fe40007ffe188 */
[----:B------:R-:W-:Y:S02]  /*5380*/  @P3 SHF.R.U32.HI R4, RZ, c[0x0][0x2cc], R2 ;  /* 0x0000b300ff043a19 */ /* 0x000fe40000011602 */
[----:B----4-:R-:W-:Y:S01]  /*5390*/  IADD3 R5, R0, -R3, RZ ;  /* 0x8000000300057210 */ /* 0x010fe20007ffe0ff */
[----:B------:R-:W-:Y:S05]  /*53a0*/  BRA.DIV ~URZ, `(.L_x_1342) ;  /* 0x0000f7b27f007947 */ /* 0x000fea000b800000 */
[----:B------:R1:W2:Y:S02]  /*53b0*/  SHFL.IDX PT, R0, R4, RZ, 0x1c1f ;  /* 0x001c1fff04007589 */ /* 0x0002a400000e0000 */
.L_x_1451:
        /* <DEDUP_REMOVED lines=169> */
[----:B------:R-:W-:Y:S02]  /*5e50*/  FSEL R142, R23, -INF , P4 ;  /* 0xff800000178e7808 */ /* 0x000fe40002000000 */
[----:B------:R-:W-:Y:S02]  /*5e60*/  FMNMX.FTZ R2, R143, R3, !PT ;  /* 0x000000038f027209 */ /* 0x000fe40007810000 */
[----:B------:R-:W2:Y:S02]  /*5e70*/  SHFL.BFLY PT, R3, R0, 0x2, 0x1f ;  /* 0x0c401f0000037f89 */ /* 0x000ea400000e0000 */
[----:B------:R-:W-:-:S05]  /*5e80*/  FMNMX.FTZ R2, R142, R2, !PT ;  /* 0x000000028e027209 */ /* 0x000fca0007810000 */
[----:B-1----:R-:W1:Y:S01]  /*5e90*/  SHFL.BFLY PT, R4, R2, 0x2, 0x1f ;  /* 0x0c401f0002047f89 */ /* 0x002e6200000e0000 */
[----:B--2---:R-:W-:-:S05]  /*5ea0*/  FMNMX.FTZ R0, R3, R0, !PT ;  /* 0x0000000003007209 */ /* 0x004fca0007810000 */
[----:B------:R-:W2:Y:S01]  /*5eb0*/  SHFL.BFLY PT, R3, R0, 0x1, 0x1f ;  /* 0x0c201f0000037f89 */ /* 0x000ea200000e0000 */
[----:B-1----:R-:W-:-:S05]  /*5ec0*/  FMNMX.FTZ R4, R2, R4, !PT ;  /* 0x0000000402047209 */ /* 0x002fca0007810000 */
[----:B------:R1:W3:Y:S01]  /*5ed0*/  SHFL.BFLY PT, R5, R4, 0x1, 0x1f ;  /* 0x0c201f0004057f89 */ /* 0x0002e200000e0000 */
[----:B--2---:R-:W-:-:S05]  /*5ee0*/  FMNMX.FTZ R69, R0, R3, !PT ;  /* 0x0000000300457209 */ /* 0x004fca0007810000 */
.L_x_1452:
[C---:B------:R-:W-:Y:S01]  /*5ef0*/  FMUL.FTZ R2, R69.reuse, c[0x0][0x2d0] ;  /* 0x0000b40045027a20 */ /* 0x040fe20000410000 */
[----:B------:R-:W-:Y:S01]  /*5f00*/  FSETP.NEU.FTZ.AND P0, PT, R69, -INF , PT ;  /* 0xff8000004500780b */ /* 0x000fe20003f1d000 */
[----:B------:R-:W2:Y:S03]  /*5f10*/  LDL R153, [R1+0x40] ;  /* 0x0000400001997983 */ /* 0x000ea60000100800 */
[----:B------:R-:W-:Y:S01]  /*5f20*/  FSEL R2, R2, RZ, P0 ;  /* 0x000000ff02027208 */ /* 0x000fe20000000000 */
[----:B------:R-:W4:Y:S04]  /*5f30*/  LDL R152, [R1+0x38] ;  /* 0x0000380001987983 */ /* 0x000f280000100800 */
[--C-:B------:R-:W-:Y:S01]  /*5f40*/  FFMA.FTZ R0, R7, c[0x0][0x2d0], -R2.reuse ;  /* 0x0000b40007007a23 */ /* 0x100fe20000010802 */
[----:B------:R-:W4:Y:S03]  /*5f50*/  LDL R151, [R1+0x3c] ;  /* 0x00003c0001977983 */ /* 0x000f260000100800 */
[----:B------:R5:W-:Y:S01]  /*5f60*/  MUFU.EX2 R55, R0 ;  /* 0x0000000000377308 */ /* 0x000be20000000800 */
[----:B---3--:R-:W-:Y:S01]  /*5f70*/  FMNMX.FTZ R68, R5, R4, !PT ;  /* 0x0000000405447209 */ /* 0x008fe20007810000 */
[----:B------:R-:W3:Y:S01]  /*5f80*/  LDL R150, [R1] ;  /* 0x0000000001967983 */ /* 0x000ee20000100800 */
[--C-:B------:R-:W-:Y:S01]  /*5f90*/  FFMA.FTZ R3, R16, c[0x0][0x2d0], -R2.reuse ;  /* 0x0000b40010037a23 */ /* 0x100fe20000010802 */
[----:B------:R-:W-:Y:S01]  /*5fa0*/  WARPSYNC 0xffffffff ;  /* 0xffffffff00007948 */ /* 0x000fe20003800000 */
[----:B------:R-:W-:Y:S01]  /*5fb0*/  FSETP.NEU.FTZ.AND P0, PT, R68, -INF , PT ;  /* 0xff8000004400780b */ /* 0x000fe20003f1d000 */
[----:B------:R-:W-:Y:S01]  /*5fc0*/  LDSM.16.MT88.4 R24, [R191+0x800] ;  /* 0x00080000bf18783b */ /* 0x000fe20000004200 */
[----:B------:R-:W-:Y:S01]  /*5fd0*/  IADD3 R218, R218, -0x2, RZ ;  /* 0xfffffffedada7810 */ /* 0x000fe20007ffe0ff */
[----:B------:R1:W-:Y:S02]  /*5fe0*/  MUFU.EX2 R62, R3 ;  /* 0x00000003003e7308 */ /* 0x0003e40000000800 */
[----:B------:R-:W-:Y:S04]  /*5ff0*/  LDSM.16.MT88.4 R28, [R193] ;  /* 0x00000000c11c783b */ /* 0x000fe80000004200 */
[----:B------:R-:W-:Y:S01]  /*6000*/  LDSM.16.MT88.4 R36, [R193+0x800] ;  /* 0x00080000c124783b */ /* 0x000fe20000004200 */
[----:B-----5:R-:W-:-:S04]  /*6010*/  FFMA.FTZ R0, R9, c[0x0][0x2d0], -R2 ;  /* 0x0000b40009007a23 */ /* 0x020fc80000010802 */
[----:B------:R5:W5:Y:S01]  /*6020*/  MUFU.EX2 R54, R0 ;  /* 0x0000000000367308 */ /* 0x000b620000000800 */
[----:B-1----:R-:W-:-:S07]  /*6030*/  FFMA.FTZ R3, R17, c[0x0][0x2d0], -R2 ;  /* 0x0000b40011037a23 */ /* 0x002fce0000010802 */
[----:B------:R-:W-:Y:S01]  /*6040*/  MUFU.EX2 R61, R3 ;  /* 0x00000003003d7308 */ /* 0x000fe20000000800 */
[----:B-----5:R-:W-:-:S07]  /*6050*/  FFMA.FTZ R0, R11, c[0x0][0x2d0], -R2 ;  /* 0x0000b4000b007a23 */ /* 0x020fce0000010802 */
[----:B------:R1:W-:Y:S02]  /*6060*/  MUFU.EX2 R53, R0 ;  /* 0x0000000000357308 */ /* 0x0003e40000000800 */
[----:B-1----:R-:W-:Y:S01]  /*6070*/  FFMA.FTZ R0, R12, c[0x0][0x2d0], -R2 ;  /* 0x0000b4000c007a23 */ /* 0x002fe20000010802 */
[----:B------:R-:W-:-:S05]  /*6080*/  F2FP.BF16.PACK_AB R12, R54, R55 ;  /* 0x00000037360c723e */ /* 0x000fca00000010ff */
[----:B------:R1:W-:Y:S02]  /*6090*/  MUFU.EX2 R58, R0 ;  /* 0x00000000003a7308 */ /* 0x0003e40000000800 */
[----:B-1----:R-:W-:-:S06]  /*60a0*/  FFMA.FTZ R0, R15, c[0x0][0x2d0], -R2 ;  /* 0x0000b4000f007a23 */ /* 0x002fcc0000010802 */
[----:B------:R1:W5:Y:S02]  /*60b0*/  MUFU.EX2 R60, R0 ;  /* 0x00000000003c7308 */ /* 0x0003640000000800 */
[----:B-1----:R-:W-:-:S05]  /*60c0*/  FMUL.FTZ R0, R68, c[0x0][0x2d0] ;  /* 0x0000b40044007a20 */ /* 0x002fca0000410000 */
[----:B------:R-:W-:-:S05]  /*60d0*/  FSEL R0, R0, RZ, P0 ;  /* 0x000000ff00007208 */ /* 0x000fca0000000000 */
[--C-:B------:R-:W-:Y:S02]  /*60e0*/  FFMA.FTZ R3, R6, c[0x0][0x2d0], -R0.reuse ;  /* 0x0000b40006037a23 */ /* 0x100fe40000010800 */
[----:B------:R-:W1:Y:S02]  /*60f0*/  LDSM.16.MT88.4 R4, [R191] ;  /* 0x00000000bf04783b */ /* 0x000e640000004200 */
[----:B------:R5:W-:Y:S02]  /*6100*/  MUFU.EX2 R50, R3 ;  /* 0x0000000300327308 */ /* 0x000be40000000800 */
[----:B-----5:R-:W-:Y:S01]  /*6110*/  FFMA.FTZ R3, R8, c[0x0][0x2d0], -R0 ;  /* 0x0000b40008037a23 */ /* 0x020fe20000010800 */
[----:B------:R-:W-:-:S05]  /*6120*/  F2FP.BF16.PACK_AB R8, R62, R60 ;  /* 0x0000003c3e08723e */ /* 0x000fca00000010ff */
[----:B------:R5:W-:Y:S02]  /*6130*/  MUFU.EX2 R45, R3 ;  /* 0x00000003002d7308 */ /* 0x000be40000000800 */
[----:B-----5:R-:W-:-:S06]  /*6140*/  FFMA.FTZ R3, R10, c[0x0][0x2d0], -R0 ;  /* 0x0000b4000a037a23 */ /* 0x020fcc0000010800 */
[----:B------:R5:W-:Y:S02]  /*6150*/  MUFU.EX2 R44, R3 ;  /* 0x00000003002c7308 */ /* 0x000be40000000800 */
[----:B-----5:R-:W-:Y:S01]  /*6160*/  FFMA.FTZ R3, R14, c[0x0][0x2d0], -R0 ;  /* 0x0000b4000e037a23 */ /* 0x020fe20000010800 */
[----:B------:R-:W-:-:S05]  /*6170*/  F2FP.BF16.PACK_AB R14, R58, R53 ;  /* 0x000000353a0e723e */ /* 0x000fca00000010ff */
[----:B------:R5:W1:Y:S02]  /*6180*/  MUFU.EX2 R51, R3 ;  /* 0x0000000300337308 */ /* 0x000a640000000800 */
[----:B-----5:R-:W-:Y:S01]  /*6190*/  FFMA.FTZ R3, R20, c[0x0][0x2d0], -R2 ;  /* 0x0000b40014037a23 */ /* 0x020fe20000010802 */
[----:B-1----:R-:W-:-:S05]  /*61a0*/  F2FP.BF16.PACK_AB R15, R51, R44 ;  /* 0x0000002c330f723e */ /* 0x002fca00000010ff */
[----:B------:R1:W5:Y:S02]  /*61b0*/  MUFU.EX2 R63, R3 ;  /* 0x00000003003f7308 */ /* 0x0003640000000800 */
[----:B-1----:R-:W-:Y:S01]  /*61c0*/  FFMA.FTZ R3, R13, c[0x0][0x2d0], -R0 ;  /* 0x0000b4000d037a23 */ /* 0x002fe20000010800 */
[----:B------:R-:W-:Y:S02]  /*61d0*/  F2FP.BF16.PACK_AB R13, R45, R50 ;  /* 0x000000322d0d723e */ /* 0x000fe400000010ff */
[----:B-----5:R-:W-:-:S03]  /*61e0*/  F2FP.BF16.PACK_AB R10, R63, R61 ;  /* 0x0000003d3f0a723e */ /* 0x020fc600000010ff */
[----:B------:R1:W-:Y:S02]  /*61f0*/  MUFU.EX2 R52, R3 ;  /* 0x0000000300347308 */ /* 0x0003e40000000800 */
[----:B------:R-:W-:Y:S01]  /*6200*/  HMMA.16816.F32.BF16 R20, R12, R4, RZ ;  /* 0x000000040c14723c */ /* 0x000fe200000418ff */
[----:B-1----:R-:W-:-:S05]  /*6210*/  FFMA.FTZ R3, R18, c[0x0][0x2d0], -R0 ;  /* 0x0000b40012037a23 */ /* 0x002fca0000010800 */
[----:B------:R1:W5:Y:S02]  /*6220*/  MUFU.EX2 R57, R3 ;  /* 0x0000000300397308 */ /* 0x0003640000000800 */
[--C-:B-1----:R-:W-:Y:S01]  /*6230*/  FFMA.FTZ R3, R19, c[0x0][0x2d0], -R0.reuse ;  /* 0x0000b40013037a23 */ /* 0x102fe20000010800 */
[----:B-----5:R-:W-:Y:S01]  /*6240*/  F2FP.BF16.PACK_AB R9, R57, R52 ;  /* 0x000000343909723e */ /* 0x020fe200000010ff */
[C---:B------:R-:W-:Y:S04]  /*6250*/  HMMA.16816.F32.BF16 R16, R12.reuse, R6, RZ ;  /* 0x000000060c10723c */ /* 0x040fe800000418ff */
[----:B------:R1:W-:Y:S04]  /*6260*/  MUFU.EX2 R56, R3 ;  /* 0x0000000300387308 */ /* 0x0003e80000000800 */
[----:B------:R-:W-:Y:S01]  /*6270*/  HMMA.16816.F32.BF16 R4, R12, R28, RZ ;  /* 0x0000001c0c04723c */ /* 0x000fe200000418ff */
[----:B-1----:R-:W-:-:S02]  /*6280*/  FFMA.FTZ R3, R32, c[0x0][0x2d0], -R0 ;  /* 0x0000b40020037a23 */ /* 0x002fc40000010800 */
[----:B------:R-:W1:Y:S02]  /*6290*/  LDSM.16.MT88.4 R32, [R192] ;  /* 0x00000000c020783b */ /* 0x000e640000004200 */
[----:B------:R-:W5:Y:S02]  /*62a0*/  MUFU.EX2 R59, R3 ;  /* 0x00000003003b7308 */ /* 0x000f640000000800 */
[----:B-----5:R-:W-:Y:S01]  /*62b0*/  F2FP.BF16.PACK_AB R11, R59, R56 ;  /* 0x000000383b0b723e */ /* 0x020fe200000010ff */
[----:B------:R-:W-:-:S04]  /*62c0*/  FADD.FTZ R3, R55, R54 ;  /* 0x0000003637037221 */ /* 0x000fc80000010000 */
[----:B------:R-:W-:Y:S02]  /*62d0*/  FADD.FTZ R3, R53, R3 ;  /* 0x0000000335037221 */ /* 0x000fe40000010000 */
[----:B------:R-:W-:Y:S02]  /*62e0*/  HMMA.16816.F32.BF16 R104, R8, R24, R20 ;  /* 0x000000180868723c */ /* 0x000fe40000041814 */
[----:B------:R-:W-:-:S04]  /*62f0*/  FADD.FTZ R3, R58, R3 ;  /* 0x000000033a037221 */ /* 0x000fc80000010000 */
[----:B------:R-:W-:Y:S02]  /*6300*/  FADD.FTZ R3, R60, R3 ;  /* 0x000000033c037221 */ /* 0x000fe40000010000 */
[----:B------:R-:W-:Y:S01]  /*6310*/  HMMA.16816.F32.BF16 R96, R8, R26, R16 ;  /* 0x0000001a0860723c */ /* 0x000fe20000041810 */
[----:B------:R-:W5:Y:S07]  /*6320*/  LDSM.16.MT88.4 R24, [R192+0x800] ;  /* 0x00080000c018783b */ /* 0x000f6e0000004200 */
[C---:B------:R-:W-:Y:S01]  /*6330*/  HMMA.16816.F32.BF16 R20, R12.reuse, R30, RZ ;  /* 0x0000001e0c14723c */ /* 0x040fe200000418ff */
[----:B------:R-:W2:Y:S07]  /*6340*/  LDSM.16.MT88.4 R28, [R196] ;  /* 0x00000000c41c783b */ /* 0x000eae0000004200 */
[----:B-1----:R-:W-:Y:S08]  /*6350*/  HMMA.16816.F32.BF16 R16, R12, R32, RZ ;  /* 0x000000200c10723c */ /* 0x002ff000000418ff */
[----:B------:R-:W-:Y:S08]  /*6360*/  HMMA.16816.F32.BF16 R100, R8, R36, R4 ;  /* 0x000000240864723c */ /* 0x000ff00000041804 */
[----:B------:R-:W-:Y:S08]  /*6370*/  HMMA.16816.F32.BF16 R4, R12, R34, RZ ;  /* 0x000000220c04723c */ /* 0x000ff000000418ff */
[C---:B------:R-:W-:Y:S08]  /*6380*/  HMMA.16816.F32.BF16 R84, R8.reuse, R38, R20 ;  /* 0x000000260854723c */ /* 0x040ff00000041814 */
[C---:B-----5:R-:W-:Y:S01]  /*6390*/  HMMA.16816.F32.BF16 R88, R8.reuse, R24, R16 ;  /* 0x000000180858723c */ /* 0x060fe20000041810 */
[----:B------:R-:W1:Y:S07]  /*63a0*/  LDSM.16.MT88.4 R16, [R194+0x800] ;  /* 0x00080000c210783b */ /* 0x000e6e0000004200 */
[----:B------:R-:W-:Y:S01]  /*63b0*/  HMMA.16816.F32.BF16 R80, R8, R26, R4 ;  /* 0x0000001a0850723c */ /* 0x000fe20000041804 */
[----:B------:R-:W5:Y:S07]  /*63c0*/  LDSM.16.MT88.4 R24, [R191+0x3800] ;  /* 0x00380000bf18783b */ /* 0x000f6e0000004200 */
[----:B--2---:R-:W-:Y:S11]  /*63d0*/  HMMA.16816.F32.BF16 R4, R12, R28, RZ ;  /* 0x0000001c0c04723c */ /* 0x004ff600000418ff */
[----:B------:R-:W-:Y:S11]  /*63e0*/  @!UPT UIADD3 URZ, URZ, URZ, URZ ;  /* 0x0000003f3f3ff290 */ /* 0x000ff6000fffe03f */
[----:B------:R-:W-:Y:S02]  /*63f0*/  @!UPT UIADD3 URZ, URZ, URZ, URZ ;  /* 0x0000003f3f3ff290 */ /* 0x000fe4000fffe03f */
[----:B-1----:R-:W-:Y:S07]  /*6400*/  HMMA.16816.F32.BF16 R36, R8, R16, R4 ;  /* 0x000000100824723c */ /* 0x002fee0000041804 */
[----:B------:R-:W-:-:S04]  /*6410*/  FADD.FTZ R4, R50, R45 ;  /* 0x0000002d32047221 */ /* 0x000fc80000010000 */
[----:B------:R-:W-:Y:S02]  /*6420*/  FADD.FTZ R16, R44, R4 ;  /* 0x000000042c107221 */ /* 0x000fe40000010000 */
[----:B------:R-:W-:Y:S11]  /*6430*/  HMMA.16816.F32.BF16 R4, R12, R30, RZ ;  /* 0x0000001e0c04723c */ /* 0x000ff600000418ff */
[----:B------:R-:W-:Y:S11]  /*6440*/  @!UPT UIADD3 URZ, URZ, URZ, URZ ;  /* 0x0000003f3f3ff290 */ /* 0x000ff6000fffe03f */
[----:B------:R-:W-:Y:S02]  /*6450*/  @!UPT UIADD3 URZ, URZ, URZ, URZ ;  /* 0x0000003f3f3ff290 */ /* 0x000fe4000fffe03f */
[----:B------:R-:W-:Y:S07]  /*6460*/  HMMA.16816.F32.BF16 R76, R8, R18, R4 ;  /* 0x00000012084c723c */ /* 0x000fee0000041804 */
[----:B------:R-:W-:Y:S02]  /*6470*/  FADD.FTZ R4, R51, R16 ;  /* 0x0000001033047221 */ /* 0x000fe40000010000 */
[----:B------:R-:W1:Y:S02]  /*6480*/  LDSM.16.MT88.4 R16, [R191+0x4000] ;  /* 0x00400000bf10783b */ /* 0x000e640000004200 */
[----:B------:R-:W-:-:S02]  /*6490*/  FADD.FTZ R20, R52, R4 ;  /* 0x0000000434147221 */ /* 0x000fc40000010000 */
[----:B-----5:R-:W-:Y:S11]  /*64a0*/  HMMA.16816.F32.BF16 R4, R12, R24, RZ ;  /* 0x000000180c04723c */ /* 0x020ff600000418ff */
[----:B------:R-:W-:Y:S11]  /*64b0*/  @!UPT UIADD3 URZ, URZ, URZ, URZ ;  /* 0x0000003f3f3ff290 */ /* 0x000ff6000fffe03f */
[----:B------:R-:W-:Y:S02]  /*64c0*/  @!UPT UIADD3 URZ, URZ, URZ, URZ ;  /* 0x0000003f3f3ff290 */ /* 0x000fe4000fffe03f */
[----:B-1----:R-:W-:Y:S07]  /*64d0*/  HMMA.16816.F32.BF16 R52, R8, R16, R4 ;  /* 0x000000100834723c */ /* 0x002fee0000041804 */
[----:B------:R-:W-:Y:S02]  /*64e0*/  FADD.FTZ R4, R62, R3 ;  /* 0x000000033e047221 */ /* 0x000fe40000010000 */
[----:B------:R-:W-:Y:S02]  /*64f0*/  FADD.FTZ R3, R57, R20 ;  /* 0x0000001439037221 */ /* 0x000fe40000010000 */
[----:B------:R-:W-:Y:S01]  /*6500*/  FADD.FTZ R16, R61, R4 ;  /* 0x000000043d107221 */ /* 0x000fe20000010000 */
[----:B------:R-:W1:Y:S01]  /*6510*/  LDSM.16.MT88.4 R20, [R193+0x3800] ;  /* 0x00380000c114783b */ /* 0x000e620000004200 */
[----:B------:R-:W-:Y:S01]  /*6520*/  HMMA.16816.F32.BF16 R4, R12, R26, RZ ;  /* 0x0000001a0c04723c */ /* 0x000fe200000418ff */
[----:B------:R-:W-:-:S02]  /*6530*/  FADD.FTZ R3, R56, R3 ;  /* 0x0000000338037221 */ /* 0x000fc40000010000 */
[----:B------:R-:W-:Y:S02]  /*6540*/  FADD.FTZ R24, R63, R16 ;  /* 0x000000103f187221 */ /* 0x000fe40000010000 */
[----:B------:R-:W-:Y:S02]  /*6550*/  FADD.FTZ R25, R59, R3 ;  /* 0x000000033b197221 */ /* 0x000fe40000010000 */
[----:B------:R-:W-:Y:S11]  /*6560*/  FFMA.FTZ R3, R46, c[0x0][0x2d0], -R2 ;  /* 0x0000b4002e037a23 */ /* 0x000ff60000010802 */
[----:B------:R-:W-:Y:S06]  /*6570*/  @!UPT UIADD3 URZ, URZ, URZ, URZ ;  /* 0x0000003f3f3ff290 */ /* 0x000fec000fffe03f */
[----:B------:R-:W-:Y:S01]  /*6580*/  HMMA.16816.F32.BF16 R72, R8, R18, R4 ;  /* 0x000000120848723c */ /* 0x000fe20000041804 */
[----:B------:R-:W2:Y:S07]  /*6590*/  LDSM.16.MT88.4 R16, [R193+0x4000] ;  /* 0x00400000c110783b */ /* 0x000eae0000004200 */
[----:B-1----:R-:W-:Y:S11]  /*65a0*/  HMMA.16816.F32.BF16 R4, R12, R20, RZ ;  /* 0x000000140c04723c */ /* 0x002ff600000418ff */
[----:B------:R-:W-:Y:S11]  /*65b0*/  @!UPT UIADD3 URZ, URZ, URZ, URZ ;  /* 0x0000003f3f3ff290 */ /* 0x000ff6000fffe03f */
[----:B------:R-:W-:Y:S02]  /*65c0*/  @!UPT UIADD3 URZ, URZ, URZ, URZ ;  /* 0x0000003f3f3ff290 */ /* 0x000fe4000fffe03f */
[----:B--2---:R-:W-:Y:S08]  /*65d0*/  HMMA.16816.F32.BF16 R64, R8, R16, R4 ;  /* 0x000000100840723c */ /* 0x004ff00000041804 */
[----:B------:R-:W-:Y:S11]  /*65e0*/  HMMA.16816.F32.BF16 R4, R12, R22, RZ ;  /* 0x000000160c04723c */ /* 0x000ff600000418ff */
[----:B------:R-:W-:Y:S11]  /*65f0*/  @!UPT UIADD3 URZ, URZ, URZ, URZ ;  /* 0x0000003f3f3ff290 */ /* 0x000ff6000fffe03f */
[----:B------:R-:W-:Y:S02]  /*6600*/  @!UPT UIADD3 URZ, URZ, URZ, URZ ;  /* 0x0000003f3f3ff290 */ /* 0x000fe4000fffe03f */
[----:B------:R-:W-:Y:S01]  /*6610*/  HMMA.16816.F32.BF16 R92, R8, R18, R4 ;  /* 0x00000012085c723c */ /* 0x000fe20000041804 */
[----:B------:R1:W-:Y:S06]  /*6620*/  MUFU.EX2 R6, R3 ;  /* 0x0000000300067308 */ /* 0x0003ec0000000800 */
[----:B------:R-:W-:-:S04]  /*6630*/  FFMA.FTZ R4, R40, c[0x0][0x2d0], -R0 ;  /* 0x0000b40028047a23 */ /* 0x000fc80000010800 */
[----:B------:R-:W-:Y:S01]  /*6640*/  MUFU.EX2 R7, R4 ;  /* 0x0000000400077308 */ /* 0x000fe20000000800 */
[----:B-1----:R-:W-:-:S07]  /*6650*/  FFMA.FTZ R3, R47, c[0x0][0x2d0], -R2 ;  /* 0x0000b4002f037a23 */ /* 0x002fce0000010802 */
[----:B------:R1:W2:Y:S02]  /*6660*/  MUFU.EX2 R5, R3 ;  /* 0x0000000300057308 */ /* 0x0002a40000000800 */
[----:B-1----:R-:W-:Y:S01]  /*6670*/  FFMA.FTZ R3, R48, c[0x0][0x2d0], -R2 ;  /* 0x0000b40030037a23 */ /* 0x002fe20000010802 */
[----:B--2---:R-:W-:-:S05]  /*6680*/  F2FP.BF16.PACK_AB R4, R5, R6 ;  /* 0x000000060504723e */ /* 0x004fca00000010ff */
[----:B------:R1:W-:Y:S02]  /*6690*/  MUFU.EX2 R20, R3 ;  /* 0x0000000300147308 */ /* 0x0003e40000000800 */
[----:B-1----:R-:W-:-:S06]  /*66a0*/  FFMA.FTZ R3, R49, c[0x0][0x2d0], -R2 ;  /* 0x0000b40031037a23 */ /* 0x002fcc0000010802 */
[----:B------:R1:W2:Y:S02]  /*66b0*/  MUFU.EX2 R18, R3 ;  /* 0x0000000300127308 */ /* 0x0002a40000000800 */
[----:B-1----:R-:W-:-:S06]  /*66c0*/  FFMA.FTZ R3, R43, c[0x0][0x2d0], -R0 ;  /* 0x0000b4002b037a23 */ /* 0x002fcc0000010800 */
[----:B------:R1:W5:Y:S02]  /*66d0*/  MUFU.EX2 R19, R3 ;  /* 0x0000000300137308 */ /* 0x0003640000000800 */
[----:B-1----:R-:W-:-:S06]  /*66e0*/  FFMA.FTZ R3, R42, c[0x0][0x2d0], -R0 ;  /* 0x0000b4002a037a23 */ /* 0x002fcc0000010800 */
[----:B------:R1:W1:Y:S02]  /*66f0*/  MUFU.EX2 R17, R3 ;  /* 0x0000000300117308 */ /* 0x0002640000000800 */
[----:B-1----:R-:W-:-:S06]  /*6700*/  FFMA.FTZ R3, R41, c[0x0][0x2d0], -R0 ;  /* 0x0000b40029037a23 */ /* 0x002fcc0000010800 */
[----:B------:R1:W1:Y:S02]  /*6710*/  MUFU.EX2 R16, R3 ;  /* 0x0000000300107308 */ /* 0x0002640000000800 */
[----:B-1----:R-:W-:Y:S01]  /*6720*/  FADD.FTZ R3, R6, R24 ;  /* 0x0000001806037221 */ /* 0x002fe20000010000 */
[----:B--2---:R-:W-:-:S03]  /*6730*/  F2FP.BF16.PACK_AB R6, R18, R20 ;  /* 0x000000141206723e */ /* 0x004fc600000010ff */
[----:B------:R-:W-:Y:S02]  /*6740*/  FADD.FTZ R3, R5, R3 ;  /* 0x0000000305037221 */ /* 0x000fe40000010000 */
[----:B-----5:R-:W-:Y:S02]  /*6750*/  FADD.FTZ R5, R19, R25 ;  /* 0x0000001913057221 */ /* 0x020fe40000010000 */
[----:B------:R-:W-:Y:S01]  /*6760*/  FADD.FTZ R3, R20, R3 ;  /* 0x0000000314037221 */ /* 0x000fe20000010000 */
[----:B------:R-:W-:Y:S01]  /*6770*/  LDSM.16.MT88.4 R24, [R192+0x4000] ;  /* 0x00400000c018783b */ /* 0x000fe20000004200 */
[C---:B------:R-:W-:Y:S02]  /*6780*/  FADD.FTZ R5, R17.reuse, R5 ;  /* 0x0000000511057221 */ /* 0x040fe40000010000 */
[----:B------:R-:W-:Y:S01]  /*6790*/  FADD.FTZ R70, R18, R3 ;  /* 0x0000000312467221 */ /* 0x000fe20000010000 */
[----:B------:R-:W1:Y:S01]  /*67a0*/  LDSM.16.MT88.4 R20, [R192+0x3800] ;  /* 0x00380000c014783b */ /* 0x000e620000004200 */
[----:B------:R-:W-:Y:S01]  /*67b0*/  FADD.FTZ R3, R16, R5 ;  /* 0x0000000510037221 */ /* 0x000fe20000010000 */
[----:B------:R-:W-:-:S03]  /*67c0*/  F2FP.BF16.PACK_AB R5, R17, R19 ;  /* 0x000000131105723e */ /* 0x000fc600000010ff */
[C---:B------:R-:W-:Y:S01]  /*67d0*/  FADD.FTZ R71, R7.reuse, R3 ;  /* 0x0000000307477221 */ /* 0x040fe20000010000 */
[----:B------:R-:W-:Y:S01]  /*67e0*/  F2FP.BF16.PACK_AB R7, R7, R16 ;  /* 0x000000100707723e */ /* 0x000fe200000010ff */
[----:B------:R-:W-:Y:S01]  /*67f0*/  FFMA.FTZ R3, R112, c[0x0][0x2d0], -R2 ;  /* 0x0000b40070037a23 */ /* 0x000fe20000010802 */
[----:B-1----:R-:W-:Y:S11]  /*6800*/  HMMA.16816.F32.BF16 R16, R12, R20, RZ ;  /* 0x000000140c10723c */ /* 0x002ff600000418ff */
[----:B------:R-:W-:Y:S11]  /*6810*/  @!UPT UIADD3 URZ, URZ, URZ, URZ ;  /* 0x0000003f3f3ff290 */ /* 0x000ff6000fffe03f */
[----:B------:R-:W-:Y:S02]  /*6820*/  @!UPT UIADD3 URZ, URZ, URZ, URZ ;  /* 0x0000003f3f3ff290 */ /* 0x000fe4000fffe03f */
[----:B------:R-:W-:Y:S08]  /*6830*/  HMMA.16816.F32.BF16 R60, R8, R24, R16 ;  /* 0x00000018083c723c */ /* 0x000ff00000041810 */
        /* <DEDUP_REMOVED lines=35> */
[----:B------:R1:W2:Y:S01]  /*6a70*/  MUFU.EX2 R7, R3 ;  /* 0x0000000300077308 */ /* 0x0002a20000000800 */
[----:B------:R-:W5:Y:S05]  /*6a80*/  LDSM.16.MT88.4 R8, [R191+0x1800] ;  /* 0x00180000bf08783b */ /* 0x000f6a0000004200 */
[----:B------:R-:W-:-:S04]  /*6a90*/  FFMA.FTZ R5, R109, c[0x0][0x2d0], -R0 ;  /* 0x0000b4006d057a23 */ /* 0x000fc80000010800 */
[----:B------:R-:W-:Y:S01]  /*6aa0*/  MUFU.EX2 R15, R5 ;  /* 0x00000005000f7308 */ /* 0x000fe20000000800 */
[----:B-1----:R-:W-:-:S07]  /*6ab0*/  FFMA.FTZ R3, R113, c[0x0][0x2d0], -R2 ;  /* 0x0000b40071037a23 */ /* 0x002fce0000010802 */
[----:B------:R1:W-:Y:S02]  /*6ac0*/  MUFU.EX2 R4, R3 ;  /* 0x0000000300047308 */ /* 0x0003e40000000800 */
[----:B-1----:R-:W-:-:S06]  /*6ad0*/  FFMA.FTZ R3, R114, c[0x0][0x2d0], -R2 ;  /* 0x0000b40072037a23 */ /* 0x002fcc0000010802 */
[----:B------:R1:W-:Y:S02]  /*6ae0*/  MUFU.EX2 R12, R3 ;  /* 0x00000003000c7308 */ /* 0x0003e40000000800 */
[----:B-1----:R-:W-:-:S06]  /*6af0*/  FFMA.FTZ R3, R115, c[0x0][0x2d0], -R2 ;  /* 0x0000b40073037a23 */ /* 0x002fcc0000010802 */
[----:B------:R1:W-:Y:S02]  /*6b00*/  MUFU.EX2 R120, R3 ;  /* 0x0000000300787308 */ /* 0x0003e40000000800 */
[----:B-1----:R-:W-:-:S06]  /*6b10*/  FFMA.FTZ R3, R108, c[0x0][0x2d0], -R0 ;  /* 0x0000b4006c037a23 */ /* 0x002fcc0000010800 */
[----:B------:R2:W1:Y:S02]  /*6b20*/  MUFU.EX2 R13, R3 ;  /* 0x00000003000d7308 */ /* 0x0004640000000800 */
[----:B--2---:R-:W-:Y:S01]  /*6b30*/  FADD.FTZ R3, R7, R70 ;  /* 0x0000004607037221 */ /* 0x004fe20000010000 */
[----:B-1----:R-:W-:-:S03]  /*6b40*/  F2FP.BF16.PACK_AB R5, R15, R13 ;  /* 0x0000000d0f05723e */ /* 0x002fc600000010ff */
[C---:B------:R-:W-:Y:S01]  /*6b50*/  FADD.FTZ R6, R4.reuse, R3 ;  /* 0x0000000304067221 */ /* 0x040fe20000010000 */
[----:B------:R-:W-:Y:S01]  /*6b60*/  F2FP.BF16.PACK_AB R4, R4, R7 ;  /* 0x000000070404723e */ /* 0x000fe200000010ff */
[----:B------:R-:W-:Y:S02]  /*6b70*/  FFMA.FTZ R3, R111, c[0x0][0x2d0], -R0 ;  /* 0x0000b4006f037a23 */ /* 0x000fe40000010800 */
[----:B------:R-:W-:Y:S01]  /*6b80*/  FADD.FTZ R14, R12, R6 ;  /* 0x000000060c0e7221 */ /* 0x000fe20000010000 */
[----:B------:R-:W-:Y:S01]  /*6b90*/  F2FP.BF16.PACK_AB R6, R120, R12 ;  /* 0x0000000c7806723e */ /* 0x000fe200000010ff */
[----:B------:R1:W-:Y:S01]  /*6ba0*/  MUFU.EX2 R116, R3 ;  /* 0x0000000300747308 */ /* 0x0003e20000000800 */
[----:B------:R-:W-:Y:S02]  /*6bb0*/  FADD.FTZ R12, R13, R71 ;  /* 0x000000470d0c7221 */ /* 0x000fe40000010000 */
[----:B------:R-:W-:Y:S02]  /*6bc0*/  FFMA.FTZ R71, R126, c[0x0][0x2d0], -R2 ;  /* 0x0000b4007e477a23 */ /* 0x000fe40000010802 */
[----:B-1----:R-:W-:-:S04]  /*6bd0*/  FFMA.FTZ R3, R110, c[0x0][0x2d0], -R0 ;  /* 0x0000b4006e037a23 */ /* 0x002fc80000010800 */
[----:B------:R-:W1:Y:S02]  /*6be0*/  MUFU.EX2 R70, R3 ;  /* 0x0000000300467308 */ /* 0x000e640000000800 */
[----:B-1----:R-:W-:Y:S01]  /*6bf0*/  F2FP.BF16.PACK_AB R7, R70, R116 ;  /* 0x000000744607723e */ /* 0x002fe200000010ff */
[----:B------:R-:W-:-:S06]  /*6c00*/  FFMA.FTZ R3, R122, c[0x0][0x2d0], -R2 ;  /* 0x0000b4007a037a23 */ /* 0x000fcc0000010802 */
[C---:B-----5:R-:W-:Y:S08]  /*6c10*/  HMMA.16816.F32.BF16 R112, R4.reuse, R8, R48 ;  /* 0x000000080470723c */ /* 0x060ff00000041830 */
        /* <DEDUP_REMOVED lines=11> */
[----:B------:R-:W-:-:S02]  /*6cd0*/  FFMA.FTZ R19, R141, c[0x0][0x2d0], -R2 ;  /* 0x0000b4008d137a23 */ /* 0x000fc40000010802 */
[--C-:B------:R-:W-:Y:S02]  /*6ce0*/  FFMA.FTZ R18, R140, c[0x0][0x2d0], -R2.reuse ;  /* 0x0000b4008c127a23 */ /* 0x100fe40000010802 */
[--C-:B------:R-:W-:Y:S02]  /*6cf0*/  FFMA.FTZ R17, R139, c[0x0][0x2d0], -R2.reuse ;  /* 0x0000b4008b117a23 */ /* 0x100fe40000010802 */
[--C-:B------:R-:W-:Y:S01]  /*6d00*/  FFMA.FTZ R16, R138, c[0x0][0x2d0], -R2.reuse ;  /* 0x0000b4008a107a23 */ /* 0x100fe20000010802 */
        /* <DEDUP_REMOVED lines=9> */
[----:B------:R-:W1:Y:S06]  /*6da0*/  LDSM.16.MT88.4 R8, [R194+0x5000] ;  /* 0x00500000c208783b */ /* 0x000e6c0000004200 */
[----:B------:R-:W-:-:S02]  /*6db0*/  FFMA.FTZ R89, R136, c[0x0][0x2d0], -R2 ;  /* 0x0000b40088597a23 */ /* 0x000fc40000010802 */
[----:B------:R-:W-:-:S04]  /*6dc0*/  FFMA.FTZ R88, R127, c[0x0][0x2d0], -R2 ;  /* 0x0000b4007f587a23 */ /* 0x000fc80000010802 */
[----:B------:R-:W-:Y:S01]  /*6dd0*/  MUFU.EX2 R230, R88 ;  /* 0x0000005800e67308 */ /* 0x000fe20000000800 */
[C---:B-1----:R-:W-:Y:S07]  /*6de0*/  HMMA.16816.F32.BF16 R28, R4.reuse, R10, R20 ;  /* 0x0000000a041c723c */ /* 0x042fee0000041814 */
[----:B------:R1:W-:Y:S01]  /*6df0*/  MUFU.EX2 R21, R3 ;  /* 0x0000000300157308 */ /* 0x0003e20000000800 */
[----:B------:R-:W-:Y:S01]  /*6e00*/  HMMA.16816.F32.BF16 R36, R4, R8, R96 ;  /* 0x000000080424723c */ /* 0x000fe20000041860 */
[----:B------:R-:W-:Y:S06]  /*6e10*/  LDSM.16.MT88.4 R8, [R193+0x2000] ;  /* 0x00200000c108783b */ /* 0x000fec0000004200 */
[----:B------:R-:W-:Y:S01]  /*6e20*/  MUFU.EX2 R98, R17 ;  /* 0x0000001100627308 */ /* 0x000fe20000000800 */
[----:B------:R-:W-:-:S02]  /*6e30*/  FADD.FTZ R6, R120, R14 ;  /* 0x0000000e78067221 */ /* 0x000fc40000010000 */
[----:B-1----:R-:W-:-:S05]  /*6e40*/  FFMA.FTZ R3, R123, c[0x0][0x2d0], -R2 ;  /* 0x0000b4007b037a23 */ /* 0x002fca0000010802 */
[----:B------:R-:W-:Y:S01]  /*6e50*/  MUFU.EX2 R99, R16 ;  /* 0x0000001000637308 */ /* 0x000fe20000000800 */
[----:B------:R-:W-:-:S07]  /*6e60*/  FFMA.FTZ R4, R118, c[0x0][0x2d0], -R0 ;  /* 0x0000b40076047a23 */ /* 0x000fce0000010800 */
[----:B------:R1:W2:Y:S08]  /*6e70*/  MUFU.EX2 R20, R3 ;  /* 0x0000000300147308 */ /* 0x0002b00000000800 */
[----:B------:R5:W-:Y:S01]  /*6e80*/  MUFU.EX2 R22, R4 ;  /* 0x0000000400167308 */ /* 0x000be20000000800 */
[----:B-1----:R-:W-:-:S07]  /*6e90*/  FFMA.FTZ R3, R124, c[0x0][0x2d0], -R2 ;  /* 0x0000b4007c037a23 */ /* 0x002fce0000010802 */
[----:B------:R1:W-:Y:S01]  /*6ea0*/  MUFU.EX2 R23, R3 ;  /* 0x0000000300177308 */ /* 0x0003e20000000800 */
[----:B-----5:R-:W-:-:S07]  /*6eb0*/  FFMA.FTZ R4, R117, c[0x0][0x2d0], -R0 ;  /* 0x0000b40075047a23 */ /* 0x020fce0000010800 */
[----:B------:R2:W-:Y:S01]  /*6ec0*/  MUFU.EX2 R101, R4 ;  /* 0x0000000400657308 */ /* 0x0005e20000000800 */
[----:B-1----:R-:W-:-:S07]  /*6ed0*/  FFMA.FTZ R3, R125, c[0x0][0x2d0], -R2 ;  /* 0x0000b4007d037a23 */ /* 0x002fce0000010802 */
[----:B------:R1:W5:Y:S01]  /*6ee0*/  MUFU.EX2 R91, R3 ;  /* 0x00000003005b7308 */ /* 0x0003620000000800 */
[----:B--2---:R-:W-:Y:S01]  /*6ef0*/  F2FP.BF16.PACK_AB R4, R20, R21 ;  /* 0x000000151404723e */ /* 0x004fe200000010ff */
[----:B-1----:R-:W-:-:S06]  /*6f00*/  FFMA.FTZ R3, R119, c[0x0][0x2d0], -R0 ;  /* 0x0000b40077037a23 */ /* 0x002fcc0000010800 */
[----:B------:R1:W2:Y:S02]  /*6f10*/  MUFU.EX2 R7, R3 ;  /* 0x0000000300077308 */ /* 0x0002a40000000800 */
[----:B-1----:R-:W-:Y:S02]  /*6f20*/  FADD.FTZ R3, R15, R12 ;  /* 0x0000000c0f037221 */ /* 0x002fe40000010000 */
[----:B------:R-:W1:Y:S02]  /*6f30*/  LDSM.16.MT88.4 R12, [R191+0x2000] ;  /* 0x00200000bf0c783b */ /* 0x000e640000004200 */
[----:B------:R-:W-:-:S04]  /*6f40*/  FADD.FTZ R3, R116, R3 ;  /* 0x0000000374037221 */ /* 0x000fc80000010000 */
[----:B------:R-:W-:Y:S02]  /*6f50*/  FADD.FTZ R5, R70, R3 ;  /* 0x0000000346057221 */ /* 0x000fe40000010000 */
[----:B------:R-:W-:Y:S02]  /*6f60*/  FFMA.FTZ R3, R121, c[0x0][0x2d0], -R0 ;  /* 0x0000b40079037a23 */ /* 0x000fe40000010800 */
[----:B------:R-:W-:Y:S01]  /*6f70*/  FFMA.FTZ R70, R137, c[0x0][0x2d0], -R2 ;  /* 0x0000b40089467a23 */ /* 0x000fe20000010802 */
[----:B------:R-:W-:Y:S01]  /*6f80*/  LDSM.16.MT88.4 R120, [R191+0x3000] ;  /* 0x00300000bf78783b */ /* 0x000fe20000004200 */
[----:B------:R2:W2:Y:S01]  /*6f90*/  MUFU.EX2 R100, R3 ;  /* 0x0000000300647308 */ /* 0x0004a20000000800 */
[----:B------:R-:W-:-:S07]  /*6fa0*/  FFMA.FTZ R2, R149, c[0x0][0x2d0], -R0 ;  /* 0x0000b40095027a23 */ /* 0x000fce0000010800 */
[----:B------:R3:W-:Y:S01]  /*6fb0*/  MUFU.EX2 R90, R2 ;  /* 0x00000002005a7308 */ /* 0x0007e20000000800 */
[----:B--2---:R-:W-:Y:S01]  /*6fc0*/  FADD.FTZ R3, R21, R6 ;  /* 0x0000000615037221 */ /* 0x004fe20000010000 */
[----:B-----5:R-:W-:-:S06]  /*6fd0*/  F2FP.BF16.PACK_AB R6, R91, R23 ;  /* 0x000000175b06723e */ /* 0x020fcc00000010ff */
[----:B------:R-:W-:Y:S01]  /*6fe0*/  MUFU.EX2 R70, R70 ;  /* 0x0000004600467308 */ /* 0x000fe20000000800 */
[----:B------:R-:W-:Y:S02]  /*6ff0*/  FADD.FTZ R3, R20, R3 ;  /* 0x0000000314037221 */ /* 0x000fe40000010000 */
[----:B------:R-:W-:Y:S01]  /*7000*/  FADD.FTZ R20, R7, R5 ;  /* 0x0000000507147221 */ /* 0x000fe20000010000 */
[----:B------:R-:W-:Y:S01]  /*7010*/  F2FP.BF16.PACK_AB R5, R22, R7 ;  /* 0x000000071605723e */ /* 0x000fe200000010ff */
[----:B---3--:R-:W-:Y:S01]  /*7020*/  FFMA.FTZ R2, R148, c[0x0][0x2d0], -R0 ;  /* 0x0000b40094027a23 */ /* 0x008fe20000010800 */
[----:B------:R-:W-:Y:S01]  /*7030*/  F2FP.BF16.PACK_AB R7, R100, R101 ;  /* 0x000000656407723e */ /* 0x000fe200000010ff */
[----:B------:R-:W-:Y:S02]  /*7040*/  FADD.FTZ R3, R23, R3 ;  /* 0x0000000317037221 */ /* 0x000fe40000010000 */
[----:B------:R2:W-:Y:S04]  /*7050*/  MUFU.EX2 R97, R2 ;  /* 0x0000000200617308 */ /* 0x0005e80000000800 */
[C---:B-1----:R-:W-:Y:S08]  /*7060*/  HMMA.16816.F32.BF16 R112, R4.reuse, R12, R112 ;  /* 0x0000000c0470723c */ /* 0x042ff00000041870 */
[----:B------:R-:W-:Y:S01]  /*7070*/  HMMA.16816.F32.BF16 R108, R4, R14, R108 ;  /* 0x0000000e046c723c */ /* 0x000fe2000004186c */
[----:B------:R-:W1:Y:S01]  /*7080*/  LDSM.16.MT88.4 R12, [R192+0x2000] ;  /* 0x00200000c00c783b */ /* 0x000e620000004200 */
[----:B--2---:R-:W-:-:S03]  /*7090*/  FADD.FTZ R2, R22, R20 ;  /* 0x0000001416027221 */ /* 0x004fc60000010000 */
[----:B------:R-:W-:Y:S03]  /*70a0*/  LDSM.16.MT88.4 R20, [R191+0x2800] ;  /* 0x00280000bf14783b */ /* 0x000fe60000004200 */
[----:B------:R-:W-:Y:S01]  /*70b0*/  HMMA.16816.F32.BF16 R116, R4, R8, R84 ;  /* 0x000000080474723c */ /* 0x000fe20000041854 */
[----:B------:R-:W-:-:S04]  /*70c0*/  FADD.FTZ R2, R101, R2 ;  /* 0x0000000265027221 */ /* 0x000fc80000010000 */
[----:B------:R-:W-:-:S03]  /*70d0*/  FADD.FTZ R2, R100, R2 ;  /* 0x0000000264027221 */ /* 0x000fc60000010000 */
        /* <DEDUP_REMOVED lines=14> */
[----:B------:R-:W-:-:S02]  /*71c0*/  FFMA.FTZ R25, R145, c[0x0][0x2d0], -R0 ;  /* 0x0000b40091197a23 */ /* 0x000fc40000010800 */
[--C-:B------:R-:W-:Y:S02]  /*71d0*/  FFMA.FTZ R24, R144, c[0x0][0x2d0], -R0.reuse ;  /* 0x0000b40090187a23 */ /* 0x100fe40000010800 */
[--C-:B------:R-:W-:Y:S02]  /*71e0*/  FFMA.FTZ R26, R143, c[0x0][0x2d0], -R0.reuse ;  /* 0x0000b4008f1a7a23 */ /* 0x100fe40000010800 */
[--C-:B------:R-:W-:Y:S01]  /*71f0*/  FFMA.FTZ R27, R142, c[0x0][0x2d0], -R0.reuse ;  /* 0x0000b4008e1b7a23 */ /* 0x100fe20000010800 */
[C---:B-1----:R-:W-:Y:S08]  /*7200*/  HMMA.16816.F32.BF16 R52, R4.reuse, R12, R52 ;  /* 0x0000000c0434723c */ /* 0x042ff00000041834 */
[C---:B------:R-:W-:Y:S01]  /*7210*/  HMMA.16816.F32.BF16 R44, R4.reuse, R14, R44 ;  /* 0x0000000e042c723c */ /* 0x040fe2000004182c */
[----:B------:R-:W1:Y:S07]  /*7220*/  LDSM.16.MT88.4 R12, [R192+0x2800] ;  /* 0x00280000c00c783b */ /* 0x000e6e0000004200 */
[C---:B--2---:R-:W-:Y:S08]  /*7230*/  HMMA.16816.F32.BF16 R40, R4.reuse, R8, R36 ;  /* 0x000000080428723c */ /* 0x044ff00000041824 */
[----:B------:R-:W-:Y:S01]  /*7240*/  HMMA.16816.F32.BF16 R28, R4, R10, R28 ;  /* 0x0000000a041c723c */ /* 0x000fe2000004181c */
[----:B------:R-:W2:Y:S01]  /*7250*/  MUFU.EX2 R7, R19 ;  /* 0x0000001300077308 */ /* 0x000ea20000000800 */
[----:B------:R-:W3:Y:S05]  /*7260*/  LDSM.16.MT88.4 R8, [R194+0x2800] ;  /* 0x00280000c208783b */ /* 0x000eea0000004200 */
[----:B------:R-:W-:-:S02]  /*7270*/  FFMA.FTZ R5, R147, c[0x0][0x2d0], -R0 ;  /* 0x0000b40093057a23 */ /* 0x000fc40000010800 */
[----:B------:R-:W-:Y:S01]  /*7280*/  FFMA.FTZ R4, R146, c[0x0][0x2d0], -R0 ;  /* 0x0000b40092047a23 */ /* 0x000fe20000010800 */
[----:B------:R5:W1:Y:S01]  /*7290*/  MUFU.EX2 R6, R18 ;  /* 0x0000001200067308 */ /* 0x000a620000000800 */
[----:B------:R-:W-:-:S04]  /*72a0*/  FADD.FTZ R0, R91, R3 ;  /* 0x000000035b007221 */ /* 0x000fc80000010000 */
[----:B--2---:R-:W-:-:S03]  /*72b0*/  FADD.FTZ R0, R7, R0 ;  /* 0x0000000007007221 */ /* 0x004fc60000010000 */
[----:B------:R2:W2:Y:S08]  /*72c0*/  MUFU.EX2 R91, R5 ;  /* 0x00000005005b7308 */ /* 0x0004b00000000800 */
[----:B------:R3:W3:Y:S01]  /*72d0*/  MUFU.EX2 R96, R4 ;  /* 0x0000000400607308 */ /* 0x0006e20000000800 */
[----:B-----5:R-:W5:Y:S01]  /*72e0*/  LDSM.16.MT88.4 R16, [R193+0x2800] ;  /* 0x00280000c110783b */ /* 0x020f620000004200 */
[----:B-1----:R-:W-:-:S02]  /*72f0*/  FADD.FTZ R3, R6, R0 ;  /* 0x0000000006037221 */ /* 0x002fc40000010000 */
[----:B------:R-:W-:Y:S02]  /*7300*/  FADD.FTZ R0, R90, R2 ;  /* 0x000000025a007221 */ /* 0x000fe40000010000 */
[----:B------:R-:W-:Y:S01]  /*7310*/  FADD.FTZ R2, R98, R3 ;  /* 0x0000000362027221 */ /* 0x000fe20000010000 */
[C---:B--2---:R-:W-:Y:S01]  /*7320*/  F2FP.BF16.PACK_AB R5, R97.reuse, R90 ;  /* 0x0000005a6105723e */ /* 0x044fe200000010ff */
[----:B------:R-:W-:Y:S02]  /*7330*/  FADD.FTZ R0, R97, R0 ;  /* 0x0000000061007221 */ /* 0x000fe40000010000 */
[----:B------:R-:W-:Y:S02]  /*7340*/  FADD.FTZ R2, R99, R2 ;  /* 0x0000000263027221 */ /* 0x000fe40000010000 */
[----:B------:R-:W-:Y:S01]  /*7350*/  FADD.FTZ R0, R91, R0 ;  /* 0x000000005b007221 */ /* 0x000fe20000010000 */
[----:B---3--:R-:W-:-:S03]  /*7360*/  F2FP.BF16.PACK_AB R4, R6, R7 ;  /* 0x000000070604723e */ /* 0x008fc600000010ff */
[C---:B------:R-:W-:Y:S01]  /*7370*/  FADD.FTZ R0, R96.reuse, R0 ;  /* 0x0000000060007221 */ /* 0x040fe20000010000 */
[----:B------:R-:W-:Y:S02]  /*7380*/  F2FP.BF16.PACK_AB R6, R99, R98 ;  /* 0x000000626306723e */ /* 0x000fe400000010ff */
[----:B------:R-:W-:Y:S02]  /*7390*/  F2FP.BF16.PACK_AB R7, R96, R91 ;  /* 0x0000005b6007723e */ /* 0x000fe400000010ff */
[----:B------:R-:W-:Y:S05]  /*73a0*/  LDSM.16.MT88.4 R96, [R194+0x3000] ;  /* 0x00300000c260783b */ /* 0x000fea0000004200 */
[C---:B------:R-:W-:Y:S08]  /*73b0*/  HMMA.16816.F32.BF16 R32, R4.reuse, R22, R108 ;  /* 0x000000160420723c */ /* 0x040ff0000004186c */
[C---:B------:R-:W-:Y:S01]  /*73c0*/  HMMA.16816.F32.BF16 R108, R4.reuse, R12, R80 ;  /* 0x0000000c046c723c */ /* 0x040fe20000041850 */
[----:B------:R-:W-:Y:S07]  /*73d0*/  LDSM.16.MT88.4 R80, [R193+0x6800] ;  /* 0x00680000c150783b */ /* 0x000fee0000004200 */
[C---:B------:R-:W-:Y:S01]  /*73e0*/  HMMA.16816.F32.BF16 R76, R4.reuse, R14, R76 ;  /* 0x0000000e044c723c */ /* 0x040fe2000004184c */
[----:B------:R-:W1:Y:S07]  /*73f0*/  LDSM.16.MT88.4 R12, [R192+0x6000] ;  /* 0x00600000c00c783b */ /* 0x000e6e0000004200 */
[C---:B------:R-:W-:Y:S01]  /*7400*/  HMMA.16816.F32.BF16 R100, R4.reuse, R8, R72 ;  /* 0x000000080464723c */ /* 0x040fe20000041848 */
[----:B------:R-:W-:Y:S07]  /*7410*/  LDSM.16.MT88.4 R72, [R192+0x6800] ;  /* 0x00680000c048783b */ /* 0x000fee0000004200 */
[C---:B------:R-:W-:Y:S01]  /*7420*/  HMMA.16816.F32.BF16 R60, R4.reuse, R10, R60 ;  /* 0x0000000a043c723c */ /* 0x040fe2000004183c */
[----:B------:R-:W2:Y:S07]  /*7430*/  LDSM.16.MT88.4 R8, [R194+0x6000] ;  /* 0x00600000c208783b */ /* 0x000eae0000004200 */
[C---:B------:R-:W-:Y:S01]  /*7440*/  HMMA.16816.F32.BF16 R124, R4.reuse, R20, R112 ;  /* 0x00000014047c723c */ /* 0x040fe20000041870 */
[----:B------:R-:W3:Y:S04]  /*7450*/  LDSM.16.MT88.4 R20, [R191+0x6000] ;  /* 0x00600000bf14783b */ /* 0x000ee80000004200 */
[----:B------:R-:W-:Y:S03]  /*7460*/  LDSM.16.MT88.4 R112, [R193+0x3000] ;  /* 0x00300000c170783b */ /* 0x000fe60000004200 */
[C---:B-----5:R-:W-:Y:S08]  /*7470*/  HMMA.16816.F32.BF16 R116, R4.reuse, R16, R116 ;  /* 0x000000100474723c */ /* 0x060ff00000041874 */
[C---:B------:R-:W-:Y:S01]  /*7480*/  HMMA.16816.F32.BF16 R36, R4.reuse, R18, R84 ;  /* 0x000000120424723c */ /* 0x040fe20000041854 */
[----:B------:R-:W5:Y:S07]  /*7490*/  LDSM.16.MT88.4 R16, [R193+0x6000] ;  /* 0x00600000c110783b */ /* 0x000f6e0000004200 */
[C---:B-1----:R-:W-:Y:S01]  /*74a0*/  HMMA.16816.F32.BF16 R52, R4.reuse, R12, R52 ;  /* 0x0000000c0434723c */ /* 0x042fe20000041834 */
[----:B------:R-:W1:Y:S07]  /*74b0*/  MUFU.EX2 R13, R71 ;  /* 0x00000047000d7308 */ /* 0x000e6e0000000800 */
[C---:B------:R-:W-:Y:S01]  /*74c0*/  HMMA.16816.F32.BF16 R44, R4.reuse, R14, R44 ;  /* 0x0000000e042c723c */ /* 0x040fe2000004182c */
[----:B------:R-:W4:Y:S07]  /*74d0*/  MUFU.EX2 R12, R25 ;  /* 0x00000019000c7308 */ /* 0x000f2e0000000800 */
[C---:B--2---:R-:W-:Y:S01]  /*74e0*/  HMMA.16816.F32.BF16 R40, R4.reuse, R8, R40 ;  /* 0x000000080428723c */ /* 0x044fe20000041828 */
[----:B------:R2:W-:Y:S06]  /*74f0*/  MUFU.EX2 R15, R89 ;  /* 0x00000059000f7308 */ /* 0x0005ec0000000800 */
[----:B-1----:R-:W-:Y:S01]  /*7500*/  FADD.FTZ R9, R13, R2 ;  /* 0x000000020d097221 */ /* 0x002fe20000010000 */
[----:B---3--:R-:W-:Y:S01]  /*7510*/  HMMA.16816.F32.BF16 R92, R4, R20, R92 ;  /* 0x00000014045c723c */ /* 0x008fe2000004185c */
[----:B------:R-:W-:Y:S01]  /*7520*/  @P3 IMAD.HI.U32 R2, R153, c[0x0][0x2c8], RZ ;  /* 0x0000b20099023a27 */ /* 0x000fe200078e00ff */
[----:B------:R-:W1:Y:S03]  /*7530*/  MUFU.EX2 R14, R24 ;  /* 0x00000018000e7308 */ /* 0x000e660000000800 */
[----:B----4-:R-:W-:Y:S01]  /*7540*/  FADD.FTZ R8, R12, R0 ;  /* 0x000000000c087221 */ /* 0x010fe20000010000 */
[----:B------:R-:W-:-:S02]  /*7550*/  MOV R0, R153 ;  /* 0x0000009900007202 */ /* 0x000fc40000000f00 */
[----:B------:R-:W-:Y:S01]  /*7560*/  @P3 SHF.R.U32.HI R0, RZ, c[0x0][0x2cc], R2 ;  /* 0x0000b300ff003a19 */ /* 0x000fe20000011602 */
[----:B------:R-:W-:Y:S01]  /*7570*/  HMMA.16816.F32.BF16 R20, R4, R22, R64 ;  /* 0x000000160414723c */ /* 0x000fe20000041840 */
[----:B--2---:R-:W2:Y:S01]  /*7580*/  LDSM.16.MT88.4 R88, [R191+0x6800] ;  /* 0x00680000bf58783b */ /* 0x004ea20000004200 */
[----:B------:R-:W-:Y:S02]  /*7590*/  MOV R2, RZ ;  /* 0x000000ff00027202 */ /* 0x000fe40000000f00 */
[----:B------:R-:W-:-:S03]  /*75a0*/  IADD3 R3, R0, R151, -R152 ;  /* 0x0000009700037210 */ /* 0x000fc60007ffe898 */
[----:B------:R-:W-:Y:S01]  /*75b0*/  F2FP.BF16.PACK_AB R64, R70, R13 ;  /* 0x0000000d4640723e */ /* 0x000fe200000010ff */
[C---:B-----5:R-:W-:Y:S01]  /*75c0*/  HMMA.16816.F32.BF16 R56, R4.reuse, R16, R56 ;  /* 0x000000100438723c */ /* 0x060fe20000041838 */
[----:B------:R-:W-:Y:S01]  /*75d0*/  IMAD.HI R2, R3, -0x6db6db6d, R2 ;  /* 0x9249249303027827 */ /* 0x000fe200078e0202 */
[----:B-1----:R-:W-:Y:S02]  /*75e0*/  F2FP.BF16.PACK_AB R65, R14, R12 ;  /* 0x0000000c0e41723e */ /* 0x002fe400000010ff */
[----:B------:R-:W-:Y:S02]  /*75f0*/  F2FP.BF16.PACK_AB R66, R230, R15 ;  /* 0x0000000fe642723e */ /* 0x000fe400000010ff */
[----:B------:R-:W-:Y:S02]  /*7600*/  SHF.R.U32.HI R0, RZ, 0x1f, R2 ;  /* 0x0000001fff007819 */ /* 0x000fe40000011602 */
[----:B------:R-:W-:Y:S02]  /*7610*/  HMMA.16816.F32.BF16 R48, R4, R18, R48 ;  /* 0x000000120430723c */ /* 0x000fe40000041830 */
[----:B------:R-:W-:Y:S01]  /*7620*/  LEA.HI.SX32 R2, R2, R0, 0x1a ;  /* 0x0000000002027211 */ /* 0x000fe200078fd2ff */
[----:B------:R-:W-:-:S03]  /*7630*/  FADD.FTZ R0, R70, R9 ;  /* 0x0000000946007221 */ /* 0x000fc60000010000 */
[----:B------:R-:W-:Y:S01]  /*7640*/  IMNMX R12, R150, R2, !PT ;  /* 0x00000002960c7217 */ /* 0x000fe20007800200 */
[----:B------:R-:W-:Y:S01]  /*7650*/  FADD.FTZ R2, R14, R8 ;  /* 0x000000080e027221 */ /* 0x000fe20000010000 */
[----:B------:R-:W-:Y:S01]  /*7660*/  HMMA.16816.F32.BF16 R28, R4, R10, R28 ;  /* 0x0000000a041c723c */ /* 0x000fe2000004181c */
[----:B------:R-:W1:Y:S01]  /*7670*/  LDSM.16.MT88.4 R4, [R194+0x6800] ;  /* 0x00680000c204783b */ /* 0x000e620000004200 */
[----:B------:R-:W3:Y:S01]  /*7680*/  MUFU.EX2 R11, R26 ;  /* 0x0000001a000b7308 */ /* 0x000ee20000000800 */
[----:B------:R-:W-:Y:S01]  /*7690*/  ISETP.GE.AND P0, PT, R218, R12, PT ;  /* 0x0000000cda00720c */ /* 0x000fe20003f06270 */
[----:B------:R-:W-:Y:S01]  /*76a0*/  FADD.FTZ R0, R15, R0 ;  /* 0x000000000f007221 */ /* 0x000fe20000010000 */
[----:B------:R4:W-:Y:S03]  /*76b0*/  STL [R1+0x8], R12 ;  /* 0x0000080c01007387 */ /* 0x0009e60000100800 */
[----:B------:R-:W-:-:S02]  /*76c0*/  FADD.FTZ R230, R230, R0 ;  /* 0x00000000e6e67221 */ /* 0x000fc40000010000 */
[----:B------:R-:W5:Y:S01]  /*76d0*/  MUFU.EX2 R10, R27 ;  /* 0x0000001b000a7308 */ /* 0x000f620000000800 */
[----:B---3--:R-:W-:Y:S01]  /*76e0*/  FADD.FTZ R2, R11, R2 ;  /* 0x000000020b027221 */ /* 0x008fe20000010000 */
[----:B-----5:R-:W-:-:S03]  /*76f0*/  F2FP.BF16.PACK_AB R67, R10, R11 ;  /* 0x0000000b0a43723e */ /* 0x020fc600000010ff */
[----:B------:R-:W-:-:S04]  /*7700*/  FADD.FTZ R247, R10, R2 ;  /* 0x000000020af77221 */ /* 0x000fc80000010000 */
[C---:B------:R-:W-:Y:S08]  /*7710*/  HMMA.16816.F32.BF16 R108, R64.reuse, R104, R108 ;  /* 0x00000068406c723c */ /* 0x040ff0000004186c */
[C---:B------:R-:W-:Y:S08]  /*7720*/  HMMA.16816.F32.BF16 R104, R64.reuse, R106, R76 ;  /* 0x0000006a4068723c */ /* 0x040ff0000004184c */
[C---:B------:R-:W-:Y:S08]  /*7730*/  HMMA.16816.F32.BF16 R100, R64.reuse, R96, R100 ;  /* 0x000000604064723c */ /* 0x040ff00000041864 */
[C---:B------:R-:W-:Y:S08]  /*7740*/  HMMA.16816.F32.BF16 R124, R64.reuse, R120, R124 ;  /* 0x00000078407c723c */ /* 0x040ff0000004187c */
[C---:B------:R-:W-:Y:S08]  /*7750*/  HMMA.16816.F32.BF16 R116, R64.reuse, R112, R116 ;  /* 0x000000704074723c */ /* 0x040ff00000041874 */
[C---:B------:R-:W-:Y:S08]  /*7760*/  HMMA.16816.F32.BF16 R96, R64.reuse, R98, R60 ;  /* 0x000000624060723c */ /* 0x040ff0000004183c */
[C---:B--2---:R-:W-:Y:S08]  /*7770*/  HMMA.16816.F32.BF16 R92, R64.reuse, R88, R92 ;  /* 0x00000058405c723c */ /* 0x044ff0000004185c */
[C---:B------:R-:W-:Y:S08]  /*7780*/  HMMA.16816.F32.BF16 R84, R64.reuse, R80, R56 ;  /* 0x000000504054723c */ /* 0x040ff00000041838 */
[C---:B------:R-:W-:Y:S08]  /*7790*/  HMMA.16816.F32.BF16 R76, R64.reuse, R72, R52 ;  /* 0x00000048404c723c */ /* 0x040ff00000041834 */
[C---:B------:R-:W-:Y:S08]  /*77a0*/  HMMA.16816.F32.BF16 R120, R64.reuse, R122, R32 ;  /* 0x0000007a4078723c */ /* 0x040ff00000041820 */
[C---:B------:R-:W-:Y:S08]  /*77b0*/  HMMA.16816.F32.BF16 R112, R64.reuse, R114, R36 ;  /* 0x000000724070723c */ /* 0x040ff00000041824 */
[C---:B------:R-:W-:Y:S08]  /*77c0*/  HMMA.16816.F32.BF16 R88, R64.reuse, R90, R20 ;  /* 0x0000005a4058723c */ /* 0x040ff00000041814 */
[C---:B------:R-:W-:Y:S08]  /*77d0*/  HMMA.16816.F32.BF16 R80, R64.reuse, R82, R48 ;  /* 0x000000524050723c */ /* 0x040ff00000041830 */
[C---:B------:R-:W-:Y:S08]  /*77e0*/  HMMA.16816.F32.BF16 R72, R64.reuse, R74, R44 ;  /* 0x0000004a4048723c */ /* 0x040ff0000004182c */
[C---:B-1----:R-:W-:Y:S08]  /*77f0*/  HMMA.16816.F32.BF16 R60, R64.reuse, R4, R40 ;  /* 0x00000004403c723c */ /* 0x042ff00000041828 */
[----:B------:R-:W-:Y:S01]  /*7800*/  HMMA.16816.F32.BF16 R64, R64, R6, R28 ;  /* 0x000000064040723c */ /* 0x000fe2000004181c */
[----:B------:R-:W-:Y:S01]  /*7810*/  @!UPT UIADD3 URZ, URZ, URZ, URZ ;  /* 0x0000003f3f3ff290 */ /* 0x000fe2000fffe03f */
[----:B------:R-:W-:Y:S11]  /*7820*/  @!P0 BRA `(.L_x_1344) ;  /* 0x000046c000008947 */ /* 0x000ff60003800000 */
[----:B----4-:R-:W-:Y:S02]  /*7830*/  MOV R71, R68 ;  /* 0x0000004400477202 */ /* 0x010fe40000000f00 */
[----:B------:R-:W-:-:S02]  /*7840*/  MOV R70, R69 ;  /* 0x0000004500467202 */ /* 0x000fc40000000f00 */
[----:B------:R-:W-:-:S07]  /*7850*/  MOV R224, R218 ;  /* 0x000000da00e07202 */ /* 0x000fce0000000f00 */
.L_x_1360:
[----:B------:R-:W2:Y:S01]  /*7860*/  LDL R0, [R1] ;  /* 0x0000000001007983 */ /* 0x000ea20000100800 */
        /* <DEDUP_REMOVED lines=21> */
[C---:B-1-34-:R-:W-:Y:S01]  /*79c0*/  IMAD.WIDE.U32 R2, R223.reuse, c[0x0][0x208], RZ ;  /* 0x00008200df027a25 */ /* 0x05afe200078e00ff */
[----:B------:R-:W-:Y:S01]  /*79d0*/  SHF.R.S32.HI R0, RZ, 0x1f, R223 ;  /* 0x0000001fff007819 */ /* 0x000fe200000114df */
[----:B------:R-:W2:Y:S04]  /*79e0*/  LDL.64 R6, [R1+0x28] ;  /* 0x0000280001067983 */ /* 0x000ea80000100a00 */
[----:B------:R-:W-:Y:S02]  /*79f0*/  IMAD R0, R0, c[0x0][0x208], RZ ;  /* 0x0000820000007a24 */ /* 0x000fe400078e02ff */
[----:B------:R-:W3:Y:S02]  /*7a00*/  LDL R5, [R1+0x34] ;  /* 0x0000340001057983 */ /* 0x000ee40000100800 */
[----:B------:R-:W-:Y:S05]  /*7a10*/  IMAD R0, R223, c[0x0][0x20c], R0 ;  /* 0x00008300df007a24 */ /* 0x000fea00078e0200 */
[----:B------:R-:W-:Y:S02]  /*7a20*/  IADD3 R3, R3, R0, RZ ;  /* 0x0000000003037210 */ /* 0x000fe40007ffe0ff */
[----:B------:R-:W-:Y:S03]  /*7a30*/  SHF.R.S32.HI R0, RZ, 0x1f, R219 ;  /* 0x0000001fff007819 */ /* 0x000fe600000114db */
[C---:B------:R-:W-:Y:S04]  /*7a40*/  IMAD.WIDE.U32 R2, R219.reuse, c[0x0][0x218], R2 ;  /* 0x00008600db027a25 */ /* 0x040fe800078e0002 */
[----:B------:R-:W-:Y:S04]  /*7a50*/  IMAD R4, R0, c[0x0][0x218], RZ ;  /* 0x0000860000047a24 */ /* 0x000fe800078e02ff */
[----:B------:R-:W-:Y:S01]  /*7a60*/  IMAD R4, R219, c[0x0][0x21c], R4 ;  /* 0x00008700db047a24 */ /* 0x000fe200078e0204 */
[----:B--2---:R-:W-:Y:S04]  /*7a70*/  IADD3 R0, P0, R6, R2, RZ ;  /* 0x0000000206007210 */ /* 0x004fe80007f1e0ff */
[----:B---3--:R-:W-:Y:S02]  /*7a80*/  IADD3.X R2, R5, R3, R4, P0, !PT ;  /* 0x0000000305027210 */ /* 0x008fe400007fe404 */
[C---:B------:R-:W-:Y:S04]  /*7a90*/  LEA R6, P0, R0.reuse, c[0x0][0x1f8], 0x1 ;  /* 0x00007e0000067a11 */ /* 0x040fe800078008ff */
[----:B------:R-:W-:Y:S01]  /*7aa0*/  LEA.HI.X R5, R0, c[0x0][0x1fc], R2, 0x1, P0 ;  /* 0x00007f0000057a11 */ /* 0x000fe200000f0c02 */
[----:B------:R-:W-:-:S06]  /*7ab0*/  BRA.DIV ~URZ, `(.L_x_1347) ;  /* 0x0000d9a27f007947 */ /* 0x000fcc000b800000 */
[----:B------:R1:W2:Y:S02]  /*7ac0*/  SHFL.IDX PT, R0, R5, RZ, 0x181f ;  /* 0x00181fff05007589 */ /* 0x0002a400000e0000 */
.L_x_1453:
[----:B------:R-:W-:-:S05]  /*7ad0*/  BRA.DIV ~URZ, `(.L_x_1348) ;  /* 0x0000d9f27f007947 */ /* 0x000fca000b800000 */
[----:B------:R-:W3:Y:S01]  /*7ae0*/  SHFL.IDX PT, R2, R6, RZ, 0x181f ;  /* 0x00181fff06027589 */ /* 0x000ee200000e0000 */
[C---:B------:R-:W-:Y:S01]  /*7af0*/  IMAD.SHL.U32 R15, R238.reuse, 0x2, RZ ;  /* 0x00000002ee0f7824 */ /* 0x040fe200078e00ff */
[----:B------:R-:W-:Y:S01]  /*7b00*/  ISETP.GE.AND P4, PT, R238, c[0x0][0x1d4], PT ;  /* 0x00007500ee007a0c */ /* 0x000fe20003f86270 */
[C---:B------:R-:W-:Y:S01]  /*7b10*/  IMAD.SHL.U32 R14, R248.reuse, 0x2, RZ ;  /* 0x00000002f80e7824 */ /* 0x040fe200078e00ff */
[----:B------:R-:W-:Y:S01]  /*7b20*/  SHFL.IDX PT, R7, R6, 0x2, 0x181f ;  /* 0x00581f0006077f89 */ /* 0x000fe200000e0000 */
[----:B------:R-:W-:Y:S02]  /*7b30*/  ISETP.GE.AND P0, PT, R248, c[0x0][0x1d4], PT ;  /* 0x00007500f8007a0c */ /* 0x000fe40003f06270 */
[----:B------:R-:W-:Y:S02]  /*7b40*/  SEL R4, RZ, 0x10, P4 ;  /* 0x00000010ff047807 */ /* 0x000fe40002000000 */
[-C--:B---3--:R-:W-:Y:S05]  /*7b50*/  IADD3 R12, P5, R2, R15.reuse, RZ ;  /* 0x0000000f020c7210 */ /* 0x088fea0007fbe0ff */
[--C-:B--2---:R-:W-:Y:S01]  /*7b60*/  IMAD.X R13, R0, 0x1, R220.reuse, P5 ;  /* 0x00000001000d7824 */ /* 0x104fe200028e06dc */
[-C--:B------:R-:W-:Y:S04]  /*7b70*/  IADD3 R2, P5, R2, R14.reuse, RZ ;  /* 0x0000000e02027210 */ /* 0x080fe80007fbe0ff */
[----:B------:R-:W-:Y:S01]  /*7b80*/  @!PT LDS RZ, [RZ] ;  /* 0x00000000fffff984 */ /* 0x000fe20000000800 */
[----:B------:R2:W-:Y:S01]  /*7b90*/  LDGSTS.E.BYPASS.LTC128B.128 [R215+0x100], [R12.64], !P4 ;  /* 0x001000000cd77fae */ /* 0x0005e2000e101d46 */
[--C-:B------:R-:W-:Y:S03]  /*7ba0*/  IMAD.X R3, R0, 0x1, R221.reuse, P5 ;  /* 0x0000000100037824 */ /* 0x100fe600028e06dd */
[----:B------:R-:W-:Y:S04]  /*7bb0*/  SHFL.IDX PT, R0, R5, 0x1, 0x181f ;  /* 0x00381f0005007f89 */ /* 0x000fe800000e0000 */
[----:B------:R3:W-:Y:S04]  /*7bc0*/  LDGSTS.E.BYPASS.LTC128B.128 [R215+0x3900], [R2.64], !P0 ;  /* 0x0390000002d77fae */ /* 0x0007e8000c101d46 */
[----:B---3--:R-:W2:Y:S02]  /*7bd0*/  SHFL.IDX PT, R2, R6, 0x1, 0x181f ;  /* 0x00381f0006027f89 */ /* 0x008ea400000e0000 */
[----:B--2---:R-:W-:Y:S05]  /*7be0*/  IADD3 R12, P5, R2, R15, RZ ;  /* 0x0000000f020c7210 */ /* 0x004fea0007fbe0ff */
[----:B------:R-:W-:Y:S01]  /*7bf0*/  IMAD.X R13, R0, 0x1, R220, P5 ;  /* 0x00000001000d7824 */ /* 0x000fe200028e06dc */
[----:B------:R-:W-:Y:S04]  /*7c00*/  IADD3 R2, P5, R2, R14, RZ ;  /* 0x0000000e02027210 */ /* 0x000fe80007fbe0ff */
[----:B------:R2:W-:Y:S01]  /*7c10*/  LDGSTS.E.BYPASS.LTC128B.128 [R215+0x1100], [R12.64], !P4 ;  /* 0x011000000cd77fae */ /* 0x0005e2000e101d46 */
[----:B------:R-:W-:Y:S01]  /*7c20*/  IMAD.X R3, R0, 0x1, R221, P5 ;  /* 0x0000000100037824 */ /* 0x000fe200028e06dd */
[----:B------:R-:W-:Y:S04]  /*7c30*/  SEL R0, RZ, 0x10, P0 ;  /* 0x00000010ff007807 */ /* 0x000fe80000000000 */
[----:B------:R3:W-:Y:S04]  /*7c40*/  LDGSTS.E.BYPASS.LTC128B.128 [R215+0x4900], [R2.64], !P0 ;  /* 0x0490000002d77fae */ /* 0x0007e8000c101d46 */
[----:B--2---:R3:W2:Y:S02]  /*7c50*/  SHFL.IDX PT, R12, R5, 0x2, 0x181f ;  /* 0x00581f00050c7f89 */ /* 0x0046a400000e0000 */
.L_x_1454:
[----:B---3--:R-:W-:Y:S01]  /*7c60*/  IADD3 R2, -R4, 0x10, RZ ;  /* 0x0000001004027810 */ /* 0x008fe20007ffe1ff */
[----:B------:R-:W-:Y:S01]  /*7c70*/  IMAD.SHL.U32 R3, R238, 0x2, RZ ;  /* 0x00000002ee037824 */ /* 0x000fe200078e00ff */
[----:B------:R-:W-:Y:S01]  /*7c80*/  ISETP.NE.U32.AND P5, PT, R4, RZ, PT ;  /* 0x000000ff0400720c */ /* 0x000fe20003fa5070 */
[----:B------:R-:W-:Y:S01]  /*7c90*/  IMAD.SHL.U32 R14, R248, 0x2, RZ ;  /* 0x00000002f80e7824 */ /* 0x000fe200078e00ff */
[----:B------:R-:W-:Y:S01]  /*7ca0*/  LOP3.LUT R2, R2, 0xf, RZ, 0xc0, !PT ;  /* 0x0000000f02027812 */ /* 0x000fe200078ec0ff */
[----:B------:R-:W3:Y:S03]  /*7cb0*/  S2R R13, SR_TID.X ;  /* 0x00000000000d7919 */ /* 0x000ee60000002100 */
[-C--:B------:R-:W-:Y:S04]  /*7cc0*/  IADD3 R2, P4, P0, R2, R7.reuse, R3 ;  /* 0x0000000702027210 */ /* 0x080fe8000789e003 */
[-C--:B--2---:R-:W-:Y:S05]  /*7cd0*/  IADD3.X R3, RZ, R12.reuse, R220, P4, P0 ;  /* 0x0000000cff037210 */ /* 0x084fea00027e04dc */
[----:B------:R-:W-:Y:S01]  /*7ce0*/  @!PT LDS RZ, [RZ] ;  /* 0x00000000fffff984 */ /* 0x000fe20000000800 */
[----:B------:R-:W-:Y:S01]  /*7cf0*/  @!PT LDS RZ, [RZ] ;  /* 0x00000000fffff984 */ /* 0x000fe20000000800 */
[----:B------:R-:W-:Y:S01]  /*7d00*/  @!PT LDS RZ, [RZ] ;  /* 0x00000000fffff984 */ /* 0x000fe20000000800 */
[----:B------:R2:W-:Y:S01]  /*7d10*/  LDGSTS.E.BYPASS.LTC128B.128.ZFILL [R215+0x2100], [R2.64], P5 ;  /* 0x0210000002d77fae */ /* 0x0005e2000a941d46 */
[C---:B------:R-:W-:Y:S02]  /*7d20*/  ISETP.NE.U32.AND P5, PT, R0.reuse, RZ, PT ;  /* 0x000000ff0000720c */ /* 0x040fe40003fa5070 */
[----:B--2---:R-:W-:Y:S04]  /*7d30*/  IADD3 R2, -R0, 0x10, RZ ;  /* 0x0000001000027810 */ /* 0x004fe80007ffe1ff */
[----:B------:R-:W-:Y:S04]  /*7d40*/  LOP3.LUT R2, R2, 0xf, RZ, 0xc0, !PT ;  /* 0x0000000f02027812 */ /* 0x000fe800078ec0ff */
[----:B------:R-:W-:Y:S04]  /*7d50*/  IADD3 R2, P4, P0, R2, R7, R14 ;  /* 0x0000000702027210 */ /* 0x000fe8000789e00e */
[----:B------:R-:W-:Y:S02]  /*7d60*/  IADD3.X R3, RZ, R12, R221, P4, P0 ;  /* 0x0000000cff037210 */ /* 0x000fe400027e04dd */
[----:B---3--:R-:W-:Y:S03]  /*7d70*/  ISETP.GT.AND P0, PT, R13, 0x7f, PT ;  /* 0x0000007f0d00780c */ /* 0x008fe60003f04270 */
[----:B------:R2:W-:Y:S10]  /*7d80*/  LDGSTS.E.BYPASS.LTC128B.128.ZFILL [R215+0x5900], [R2.64], P5 ;  /* 0x0590000002d77fae */ /* 0x0005f4000a941d46 */
[----:B------:R-:W-:-:S05]  /*7d90*/  @P0 BRA `(.L_x_1346) ;  /* 0x0000014000000947 */ /* 0x000fca0003800000 */
[----:B------:R-:W-:-:S05]  /*7da0*/  BRA.DIV ~URZ, `(.L_x_1349) ;  /* 0x0000daf27f007947 */ /* 0x000fca000b800000 */
[----:B-1----:R-:W1:Y:S04]  /*7db0*/  SHFL.IDX PT, R5, R5, 0x3, 0x181f ;  /* 0x00781f0005057f89 */ /* 0x002e6800000e0000 */
[----:B------:R-:W3:Y:S02]  /*7dc0*/  SHFL.IDX PT, R6, R6, 0x3, 0x181f ;  /* 0x00781f0006067f89 */ /* 0x000ee400000e0000 */
.L_x_1455:
[----:B--2---:R-:W-:Y:S01]  /*7dd0*/  IADD3 R2, -R4, 0x10, RZ ;  /* 0x0000001004027810 */ /* 0x004fe20007ffe1ff */
[----:B------:R-:W-:Y:S01]  /*7de0*/  IMAD.SHL.U32 R3, R238, 0x2, RZ ;  /* 0x00000002ee037824 */ /* 0x000fe200078e00ff */
[----:B------:R-:W-:Y:S01]  /*7df0*/  ISETP.NE.U32.AND P0, PT, R4, RZ, PT ;  /* 0x000000ff0400720c */ /* 0x000fe20003f05070 */
[----:B------:R-:W-:Y:S01]  /*7e00*/  IMAD.SHL.U32 R7, R248, 0x2, RZ ;  /* 0x00000002f8077824 */ /* 0x000fe200078e00ff */
[----:B------:R-:W-:Y:S04]  /*7e10*/  LOP3.LUT R2, R2, 0xf, RZ, 0xc0, !PT ;  /* 0x0000000f02027812 */ /* 0x000fe800078ec0ff */
[-C--:B---3--:R-:W-:Y:S04]  /*7e20*/  IADD3 R2, P5, P4, R2, R6.reuse, R3 ;  /* 0x0000000602027210 */ /* 0x088fe80007cbe003 */
[-C--:B-1----:R-:W-:Y:S05]  /*7e30*/  IADD3.X R3, RZ, R5.reuse, R220, P5, P4 ;  /* 0x00000005ff037210 */ /* 0x082fea0002fe84dc */
        /* <DEDUP_REMOVED lines=10> */
.L_x_1346:
[----:B-1-34-:R-:W-:Y:S05]  /*7ee0*/  BSYNC B0 ;  /* 0x0000000000007941 */ /* 0x01afea0003800000 */
.L_x_1345:
[----:B------:R-:W0:Y:S01]  /*7ef0*/  LDGDEPBAR ;  /* 0x00000000000079af */ /* 0x000e220000000000 */
[----:B------:R-:W-:Y:S01]  /*7f00*/  WARPSYNC 0xffffffff ;  /* 0xffffffff00007948 */ /* 0x000fe20003800000 */
[C---:B------:R-:W-:Y:S01]  /*7f10*/  HMMA.16816.F32.BF16 R4, R128.reuse, R8, RZ ;  /* 0x000000088004723c */ /* 0x040fe200000418ff */
[----:B------:R-:W-:Y:S05]  /*7f20*/  BSSY B0, `(.L_x_1350) ;  /* 0x0000176000007945 */ /* 0x000fea0003800000 */
[----:B--2---:R-:W2:Y:S02]  /*7f30*/  LDL R3, [R1] ;  /* 0x0000000001037983 */ /* 0x004ea40000100800 */
        /* <DEDUP_REMOVED lines=29> */
[C---:B------:R-:W-:Y:S01]  /*8110*/  HMMA.16816.F32.BF16 R48, R132.reuse, R158, R48 ;  /* 0x0000009e8430723c */ /* 0x040fe20000041830 */
[----:B------:R-:W4:Y:S07]  /*8120*/  LDSM.16.M88.4 R156, [R190+0x2800] ;  /* 0x00280000be9c783b */ /* 0x000f2e0000000200 */
[C---:B------:R-:W-:Y:S08]  /*8130*/  HMMA.16816.F32.BF16 R52, R132.reuse, R160, R52 ;  /* 0x000000a08434723c */ /* 0x040ff00000041834 */
[----:B------:R-:W-:Y:S08]  /*8140*/  HMMA.16816.F32.BF16 R56, R132, R162, R56 ;  /* 0x000000a28438723c */ /* 0x000ff00000041838 */
[C---:B-1----:R-:W-:Y:S08]  /*8150*/  HMMA.16816.F32.BF16 R4, R164.reuse, R136, R4 ;  /* 0x00000088a404723c */ /* 0x042ff00000041804 */
[C---:B------:R-:W-:Y:S01]  /*8160*/  HMMA.16816.F32.BF16 R8, R164.reuse, R138, R8 ;  /* 0x0000008aa408723c */ /* 0x040fe20000041808 */
[----:B------:R-:W1:Y:S07]  /*8170*/  LDSM.16.M88.4 R136, [R190+0x3000] ;  /* 0x00300000be88783b */ /* 0x000e6e0000000200 */
[C---:B---3--:R-:W-:Y:S08]  /*8180*/  HMMA.16816.F32.BF16 R12, R164.reuse, R140, R12 ;  /* 0x0000008ca40c723c */ /* 0x048ff0000004180c */
[C---:B------:R-:W-:Y:S01]  /*8190*/  HMMA.16816.F32.BF16 R16, R164.reuse, R142, R16 ;  /* 0x0000008ea410723c */ /* 0x040fe20000041810 */
[----:B------:R-:W3:Y:S07]  /*81a0*/  LDSM.16.M88.4 R140, [R189] ;  /* 0x00000000bd8c783b */ /* 0x000eee0000000200 */
        /* <DEDUP_REMOVED lines=9> */
[C---:B------:R-:W-:Y:S03]  /*8240*/  HMMA.16816.F32.BF16 R44, R164.reuse, R156, R44 ;  /* 0x0000009ca42c723c */ /* 0x040fe6000004182c */
[----:B--2---:R-:W-:Y:S05]  /*8250*/  ISETP.GT.AND P0, PT, R224, R3, PT ;  /* 0x00000003e000720c */ /* 0x004fea0003f04270 */
[C---:B------:R-:W-:Y:S01]  /*8260*/  HMMA.16816.F32.BF16 R48, R164.reuse, R158, R48 ;  /* 0x0000009ea430723c */ /* 0x040fe20000041830 */
[----:B------:R-:W2:Y:S07]  /*8270*/  LDSM.16.M88.4 R156, [R189+0x2000] ;  /* 0x00200000bd9c783b */ /* 0x000eae0000000200 */
[C---:B-1----:R-:W-:Y:S08]  /*8280*/  HMMA.16816.F32.BF16 R52, R164.reuse, R136, R52 ;  /* 0x00000088a434723c */ /* 0x042ff00000041834 */
[----:B------:R-:W-:Y:S01]  /*8290*/  HMMA.16816.F32.BF16 R56, R164, R138, R56 ;  /* 0x0000008aa438723c */ /* 0x000fe20000041838 */
[----:B------:R-:W1:Y:S07]  /*82a0*/  LDSM.16.M88.4 R136, [R189+0x2800] ;  /* 0x00280000bd88783b */ /* 0x000e6e0000000200 */
        /* <DEDUP_REMOVED lines=12> */
[C---:B--2---:R-:W-:Y:S08]  /*8370*/  HMMA.16816.F32.BF16 R36, R168.reuse, R156, R36 ;  /* 0x0000009ca824723c */ /* 0x044ff00000041824 */
[C---:B------:R-:W-:Y:S01]  /*8380*/  HMMA.16816.F32.BF16 R40, R168.reuse, R158, R40 ;  /* 0x0000009ea828723c */ /* 0x040fe20000041828 */
[----:B------:R-:W2:Y:S07]  /*8390*/  LDSM.16.M88.4 R156, [R188+0x5000] ;  /* 0x00500000bc9c783b */ /* 0x000eae0000000200 */
[C---:B-1----:R-:W-:Y:S08]  /*83a0*/  HMMA.16816.F32.BF16 R44, R168.reuse, R136, R44 ;  /* 0x00000088a82c723c */ /* 0x042ff0000004182c */
[C---:B------:R-:W-:Y:S01]  /*83b0*/  HMMA.16816.F32.BF16 R48, R168.reuse, R138, R48 ;  /* 0x0000008aa830723c */ /* 0x040fe20000041830 */
[----:B------:R-:W1:Y:S07]  /*83c0*/  LDSM.16.M88.4 R136, [R188+0x5800] ;  /* 0x00580000bc88783b */ /* 0x000e6e0000000200 */
        /* <DEDUP_REMOVED lines=8> */
[----:B------:R-:W5:Y:S07]  /*8450*/  LDSM.16.M88.4 R148, [R203] ;  /* 0x00000000cb94783b */ /* 0x000f6e0000000200 */
[C---:B------:R-:W-:Y:S08]  /*8460*/  HMMA.16816.F32.BF16 R20, R172.reuse, R152, R20 ;  /* 0x00000098ac14723c */ /* 0x040ff00000041814 */
[C---:B------:R-:W-:Y:S01]  /*8470*/  HMMA.16816.F32.BF16 R24, R172.reuse, R154, R24 ;  /* 0x0000009aac18723c */ /* 0x040fe20000041818 */
[----:B------:R-:W4:Y:S07]  /*8480*/  LDSM.16.M88.4 R152, [R197] ;  /* 0x00000000c598783b */ /* 0x000f2e0000000200 */
[C---:B--2---:R-:W-:Y:S08]  /*8490*/  HMMA.16816.F32.BF16 R28, R172.reuse, R156, R28 ;  /* 0x0000009cac1c723c */ /* 0x044ff0000004181c */
        /* <DEDUP_REMOVED lines=9> */
[----:B------:R-:W-:Y:S01]  /*8530*/  HMMA.16816.F32.BF16 R56, R172, R146, R56 ;  /* 0x00000092ac38723c */ /* 0x000fe20000041838 */
[----:B------:R-:W4:Y:S07]  /*8540*/  LDSM.16.M88.4 R144, [R201] ;  /* 0x00000000c990783b */ /* 0x000f2e0000000200 */
[C---:B-----5:R-:W-:Y:S08]  /*8550*/  HMMA.16816.F32.BF16 R4, R176.reuse, R148, R4 ;  /* 0x00000094b004723c */ /* 0x060ff00000041804 */
[C---:B------:R-:W-:Y:S01]  /*8560*/  HMMA.16816.F32.BF16 R8, R176.reuse, R150, R8 ;  /* 0x00000096b008723c */ /* 0x040fe20000041808 */
[----:B------:R-:W5:Y:S07]  /*8570*/  LDSM.16.M88.4 R148, [R202] ;  /* 0x00000000ca94783b */ /* 0x000f6e0000000200 */
        /* <DEDUP_REMOVED lines=16> */
[----:B------:R-:W-:Y:S01]  /*8680*/  HMMA.16816.F32.BF16 R56, R176, R150, R56 ;  /* 0x00000096b038723c */ /* 0x000fe20000041838 */
        /* <DEDUP_REMOVED lines=11> */
[C---:B------:R-:W-:Y:S08]  /*8740*/  HMMA.16816.F32.BF16 R32, R180.reuse, R142, R32 ;  /* 0x0000008eb420723c */ /* 0x040ff00000041820 */
[C---:B----4-:R-:W-:Y:S08]  /*8750*/  HMMA.16816.F32.BF16 R36, R180.reuse, R144, R36 ;  /* 0x00000090b424723c */ /* 0x050ff00000041824 */
[C---:B------:R-:W-:Y:S08]  /*8760*/  HMMA.16816.F32.BF16 R40, R180.reuse, R146, R40 ;  /* 0x00000092b428723c */ /* 0x040ff00000041828 */
[C---:B-----5:R-:W-:Y:S08]  /*8770*/  HMMA.16816.F32.BF16 R44, R180.reuse, R148, R44 ;  /* 0x00000094b42c723c */ /* 0x060ff0000004182c */
        /* <DEDUP_REMOVED lines=37> */
[----:B------:R-:W1:Y:S03]  /*89d0*/  LDSM.16.M88.4 R8, [R189+0x6000] ;  /* 0x00600000bd08783b */ /* 0x000e660000000200 */
[----:B-----5:R-:W-:Y:S04]  /*89e0*/  FMUL.FTZ R0, R13, c[0x0][0x320] ;  /* 0x0000c8000d007a20 */ /* 0x020fe80000410000 */
[C---:B------:R-:W-:Y:S01]  /*89f0*/  HMMA.16816.F32.BF16 R36, R184.reuse, R4, R36 ;  /* 0x00000004b824723c */ /* 0x040fe20000041824 */
[----:B------:R5:W1:Y:S07]  /*8a00*/  MUFU.TANH R152, R0 ;  /* 0x0000000000987308 */ /* 0x000a6e0000002400 */
[C---:B------:R-:W-:Y:S01]  /*8a10*/  HMMA.16816.F32.BF16 R40, R184.reuse, R6, R40 ;  /* 0x00000006b828723c */ /* 0x040fe20000041828 */
[----:B------:R-:W2:Y:S01]  /*8a20*/  LDSM.16.M88.4 R4, [R189+0x6800] ;  /* 0x00680000bd04783b */ /* 0x000ea20000000200 */
[----:B------:R-:W-:Y:S06]  /*8a30*/  DEPBAR.LE SB0, 0x0 ;  /* 0x000080000000791a */ /* 0x000fec0000000000 */
[----:B------:R-:W-:Y:S04]  /*8a40*/  FMUL.FTZ R2, R35, c[0x0][0x320] ;  /* 0x0000c80023027a20 */ /* 0x000fe80000410000 */
[----:B------:R3:W2:Y:S01]  /*8a50*/  MUFU.TANH R142, R2 ;  /* 0x00000002008e7308 */ /* 0x0006a20000002400 */
[----:B------:R-:W-:Y:S01]  /*8a60*/  BAR.SYNC.DEFER_BLOCKING 0x0 ;  /* 0x0000000000007b1d */ /* 0x000fe20000010000 */
[----:B-----5:R-:W-:Y:S08]  /*8a70*/  FMUL.FTZ R0, R14, c[0x0][0x320] ;  /* 0x0000c8000e007a20 */ /* 0x020ff00000410000 */
[----:B------:R5:W4:Y:S01]  /*8a80*/  MUFU.TANH R163, R0 ;  /* 0x0000000000a37308 */ /* 0x000b220000002400 */
[C---:B-1----:R-:W-:Y:S08]  /*8a90*/  HMMA.16816.F32.BF16 R44, R184.reuse, R8, R44 ;  /* 0x00000008b82c723c */ /* 0x042ff0000004182c */
[C---:B------:R-:W-:Y:S04]  /*8aa0*/  HMMA.16816.F32.BF16 R48, R184.reuse, R10, R48 ;  /* 0x0000000ab830723c */ /* 0x040fe80000041830 */
[----:B---3--:R-:W-:Y:S04]  /*8ab0*/  FMUL.FTZ R2, R43, c[0x0][0x320] ;  /* 0x0000c8002b027a20 */ /* 0x008fe80000410000 */
[C---:B--2---:R-:W-:Y:S04]  /*8ac0*/  HMMA.16816.F32.BF16 R52, R184.reuse, R4, R52 ;  /* 0x00000004b834723c */ /* 0x044fe80000041834 */
[----:B-----5:R-:W-:Y:S04]  /*8ad0*/  FMUL.FTZ R0, R15, c[0x0][0x320] ;  /* 0x0000c8000f007a20 */ /* 0x020fe80000410000 */
[----:B------:R-:W-:Y:S01]  /*8ae0*/  HMMA.16816.F32.BF16 R56, R184, R6, R56 ;  /* 0x00000006b838723c */ /* 0x000fe20000041838 */
[----:B------:R1:W2:Y:S03]  /*8af0*/  MUFU.TANH R162, R0 ;  /* 0x0000000000a27308 */ /* 0x0002a60000002400 */
[----:B-1----:R-:W-:Y:S07]  /*8b00*/  FMUL.FTZ R0, R16, c[0x0][0x320] ;  /* 0x0000c80010007a20 */ /* 0x002fee0000410000 */
        /* <DEDUP_REMOVED lines=81> */
[----:B--234-:R-:W2:Y:S01]  /*9020*/  LDL R229, [R1+0xc] ;  /* 0x00000c0001e57983 */ /* 0x01cea20000100800 */
[----:B------:R-:W-:Y:S03]  /*9030*/  MOV R219, RZ ;  /* 0x000000ff00db7202 */ /* 0x000fe60000000f00 */
[----:B------:R-:W3:Y:S04]  /*9040*/  LDL R3, [R1+0x4] ;  /* 0x0000040001037983 */ /* 0x000ee80000100800 */
[----:B------:R-:W4:Y:S04]  /*9050*/  LDL.64 R232, [R1+0x20] ;  /* 0x0000200001e87983 */ /* 0x000f280000100a00 */
[----:B------:R-:W5:Y:S04]  /*9060*/  LDL R228, [R1+0x30] ;  /* 0x0000300001e47983 */ /* 0x000f680000100800 */
[----:B------:R-:W4:Y:S04]  /*9070*/  LDL.64 R226, [R1+0x18] ;  /* 0x0000180001e27983 */ /* 0x000f280000100a00 */
[----:B------:R-:W5:Y:S01]  /*9080*/  LDL R225, [R1+0x10] ;  /* 0x0000100001e17983 */ /* 0x000f620000100800 */
[----:B--2---:R-:W-:Y:S05]  /*9090*/  IMAD R2, R224, 0x70, R229 ;  /* 0x00000070e0027824 */ /* 0x004fea00078e02e5 */
[----:B---3--:R-:W-:Y:S05]  /*90a0*/  IADD3 R2, R2, -0x70, R3 ;  /* 0xffffff9002027810 */ /* 0x008fea0007ffe003 */
[----:B------:R-:W-:Y:S04]  /*90b0*/  @P2 IMAD.HI.U32 R3, R2, c[0x0][0x2bc], RZ ;  /* 0x0000af0002032a27 */ /* 0x000fe800078e00ff */
[----:B-1----:R-:W-:Y:S01]  /*90c0*/  IMAD.MOV.U32 R0, RZ, RZ, R2 ;  /* 0x000000ffff007224 */ /* 0x002fe200078e0002 */
[----:B------:R-:W-:Y:S04]  /*90d0*/  @P2 SHF.R.U32.HI R0, RZ, c[0x0][0x2c0], R3 ;  /* 0x0000b000ff002a19 */ /* 0x000fe80000011603 */
[C---:B----4-:R-:W-:Y:S01]  /*90e0*/  @!P1 IADD3 R3, P0, R0.reuse, R232, RZ ;  /* 0x000000e800039210 */ /* 0x050fe20007f1e0ff */
[----:B------:R-:W-:Y:S03]  /*90f0*/  IMAD.MOV R4, RZ, RZ, -R0 ;  /* 0x000000ffff047224 */ /* 0x000fe600078e0a00 */
[----:B-----5:R-:W-:Y:S01]  /*9100*/  @!P1 LEA.HI.X.SX32 R0, R0, R228, 0x1, P0 ;  /* 0x000000e400009211 */ /* 0x020fe200000f0eff */
        /* <DEDUP_REMOVED lines=19> */
.L_x_1456:
[----:B------:R-:W-:-:S05]  /*9240*/  BRA.DIV ~URZ, `(.L_x_1353) ;  /* 0x0000c7927f007947 */ /* 0x000fca000b800000 */
[----:B------:R3:W4:Y:S02]  /*9250*/  SHFL.IDX PT, R2, R4, RZ, 0x181f ;  /* 0x00181fff04027589 */ /* 0x00072400000e0000 */
.L_x_1457:
[----:B------:R-:W-:Y:S01]  /*9260*/  ISETP.GE.AND P5, PT, R222, 0x1, PT ;  /* 0x00000001de00780c */ /* 0x000fe20003fa6270 */
[----:B------:R-:W-:Y:S02]  /*9270*/  IMAD.SHL.U32 R6, R238, 0x2, RZ ;  /* 0x00000002ee067824 */ /* 0x000fe400078e00ff */
[----:B------:R-:W-:Y:S10]  /*9280*/  IMAD.SHL.U32 R3, R248, 0x2, RZ ;  /* 0x00000002f8037824 */ /* 0x000ff400078e00ff */
[----:B------:R-:W-:Y:S02]  /*9290*/  @P5 ISETP.GE.AND P4, PT, R238, c[0x0][0x1d4], PT ;  /* 0x00007500ee005a0c */ /* 0x000fe40003f86270 */
[----:B----4-:R-:W-:Y:S02]  /*92a0*/  @P5 IADD3 R6, P6, R2, R6, RZ ;  /* 0x0000000602065210 */ /* 0x010fe40007fde0ff */
[----:B------:R-:W-:Y:S03]  /*92b0*/  @P5 ISETP.GE.AND P0, PT, R248, c[0x0][0x1d4], PT ;  /* 0x00007500f8005a0c */ /* 0x000fe60003f06270 */
[C---:B--2---:R-:W-:Y:S01]  /*92c0*/  @P5 IMAD.X R7, R5.reuse, 0x1, R220, P6 ;  /* 0x0000000105075824 */ /* 0x044fe200030e06dc */
[----:B------:R-:W-:Y:S05]  /*92d0*/  @P5 IADD3 R2, P6, R2, R3, RZ ;  /* 0x0000000302025210 */ /* 0x000fea0007fde0ff */
[----:B------:R-:W-:Y:S01]  /*92e0*/  @!PT LDS RZ, [RZ] ;  /* 0x00000000fffff984 */ /* 0x000fe20000000800 */
[----:B------:R-:W-:Y:S01]  /*92f0*/  @!PT LDS RZ, [RZ] ;  /* 0x00000000fffff984 */ /* 0x000fe20000000800 */
[----:B------:R-:W-:Y:S01]  /*9300*/  @!PT LDS RZ, [RZ] ;  /* 0x00000000fffff984 */ /* 0x000fe20000000800 */
[----:B------:R2:W-:Y:S01]  /*9310*/  @P5 LDGSTS.E.BYPASS.LTC128B.128 [R215+0x8100], [R6.64], !P4 ;  /* 0x0810000006d75fae */ /* 0x0005e2000e101d46 */
[----:B------:R-:W-:Y:S05]  /*9320*/  @P5 IMAD.X R3, R5, 0x1, R221, P6 ;  /* 0x0000000105035824 */ /* 0x000fea00030e06dd */
[----:B------:R2:W-:Y:S01]  /*9330*/  @P5 LDGSTS.E.BYPASS.LTC128B.128 [R215+0xb900], [R2.64], !P0 ;  /* 0x0b90000002d75fae */ /* 0x0005e2000c101d46 */
[----:B------:R-:W-:-:S05]  /*9340*/  BRA.DIV ~URZ, `(.L_x_1354) ;  /* 0x0000c7027f007947 */ /* 0x000fca000b800000 */
[----:B------:R4:W1:Y:S04]  /*9350*/  SHFL.IDX PT, R5, R0, 0x1, 0x181f ;  /* 0x00381f0000057f89 */ /* 0x00086800000e0000 */
[----:B--2---:R4:W2:Y:S02]  /*9360*/  SHFL.IDX PT, R2, R4, 0x1, 0x181f ;  /* 0x00381f0004027f89 */ /* 0x0048a400000e0000 */
.L_x_1458:
[----:B------:R-:W-:Y:S01]  /*9370*/  ISETP.GE.AND P5, PT, R222, 0x21, PT ;  /* 0x00000021de00780c */ /* 0x000fe20003fa6270 */
[----:B------:R-:W-:Y:S02]  /*9380*/  IMAD.SHL.U32 R6, R238, 0x2, RZ ;  /* 0x00000002ee067824 */ /* 0x000fe400078e00ff */
[----:B------:R-:W-:Y:S10]  /*9390*/  IMAD.SHL.U32 R3, R248, 0x2, RZ ;  /* 0x00000002f8037824 */ /* 0x000ff400078e00ff */
[----:B------:R-:W-:Y:S02]  /*93a0*/  @P5 ISETP.GE.AND P4, PT, R238, c[0x0][0x1d4], PT ;  /* 0x00007500ee005a0c */ /* 0x000fe40003f86270 */
[----:B--2---:R-:W-:Y:S02]  /*93b0*/  @P5 IADD3 R6, P6, R2, R6, RZ ;  /* 0x0000000602065210 */ /* 0x004fe40007fde0ff */
[----:B------:R-:W-:Y:S03]  /*93c0*/  @P5 ISETP.GE.AND P0, PT, R248, c[0x0][0x1d4], PT ;  /* 0x00007500f8005a0c */ /* 0x000fe60003f06270 */
[C---:B-1----:R-:W-:Y:S01]  /*93d0*/  @P5 IMAD.X R7, R5.reuse, 0x1, R220, P6 ;  /* 0x0000000105075824 */ /* 0x042fe200030e06dc */
        /* <DEDUP_REMOVED lines=8> */
[----:B------:R2:W1:Y:S02]  /*9460*/  SHFL.IDX PT, R5, R0, 0x2, 0x181f ;  /* 0x00581f0000057f89 */ /* 0x00046400000e0000 */
.L_x_1459:
[----:B------:R-:W-:-:S05]  /*9470*/  BRA.DIV ~URZ, `(.L_x_1356) ;  /* 0x0000c7127f007947 */ /* 0x000fca000b800000 */
[----:B-1----:R1:W2:Y:S02]  /*9480*/  SHFL.IDX PT, R2, R4, 0x2, 0x181f ;  /* 0x00581f0004027f89 */ /* 0x0022a400000e0000 */
.L_x_1460:
[----:B------:R-:W-:Y:S01]  /*9490*/  ISETP.GE.AND P5, PT, R222, 0x41, PT ;  /* 0x00000041de00780c */ /* 0x000fe20003fa6270 */
[----:B------:R-:W-:Y:S02]  /*94a0*/  IMAD.SHL.U32 R6, R238, 0x2, RZ ;  /* 0x00000002ee067824 */ /* 0x000fe400078e00ff */
[----:B------:R-:W-:Y:S10]  /*94b0*/  IMAD.SHL.U32 R3, R248, 0x2, RZ ;  /* 0x00000002f8037824 */ /* 0x000ff400078e00ff */
[----:B------:R-:W-:Y:S02]  /*94c0*/  @P5 ISETP.GE.AND P4, PT, R238, c[0x0][0x1d4], PT ;  /* 0x00007500ee005a0c */ /* 0x000fe40003f86270 */
[----:B--2---:R-:W-:Y:S02]  /*94d0*/  @P5 IADD3 R6, P6, R2, R6, RZ ;  /* 0x0000000602065210 */ /* 0x004fe40007fde0ff */
[----:B------:R-:W-:Y:S03]  /*94e0*/  @P5 ISETP.GE.AND P0, PT, R248, c[0x0][0x1d4], PT ;  /* 0x00007500f8005a0c */ /* 0x000fe60003f06270 */
[C---:B------:R-:W-:Y:S01]  /*94f0*/  @P5 IMAD.X R7, R5.reuse, 0x1, R220, P6 ;  /* 0x0000000105075824 */ /* 0x040fe200030e06dc */
        /* <DEDUP_REMOVED lines=8> */
[----:B--2---:R2:W1:Y:S04]  /*9580*/  SHFL.IDX PT, R6, R0, 0x3, 0x181f ;  /* 0x00781f0000067f89 */ /* 0x00446800000e0000 */
[----:B----4-:R2:W4:Y:S02]  /*9590*/  SHFL.IDX PT, R0, R4, 0x3, 0x181f ;  /* 0x00781f0004007f89 */ /* 0x01052400000e0000 */
.L_x_1461:
[----:B------:R-:W-:Y:S01]  /*95a0*/  ISETP.GE.AND P5, PT, R222, 0x61, PT ;  /* 0x00000061de00780c */ /* 0x000fe20003fa6270 */
[----:B------:R-:W-:Y:S02]  /*95b0*/  IMAD.SHL.U32 R3, R238, 0x2, RZ ;  /* 0x00000002ee037824 */ /* 0x000fe400078e00ff */
[----:B------:R-:W-:Y:S10]  /*95c0*/  IMAD.SHL.U32 R2, R248, 0x2, RZ ;  /* 0x00000002f8027824 */ /* 0x000ff400078e00ff */
[----:B------:R-:W-:Y:S02]  /*95d0*/  @P5 ISETP.GE.AND P4, PT, R238, c[0x0][0x1d4], PT ;  /* 0x00007500ee005a0c */ /* 0x000fe40003f86270 */
[----:B-1234-:R-:W-:Y:S02]  /*95e0*/  @P5 IADD3 R4, P6, R0, R3, RZ ;  /* 0x0000000300045210 */ /* 0x01efe40007fde0ff */
[----:B------:R-:W-:Y:S03]  /*95f0*/  @P5 ISETP.GE.AND P0, PT, R248, c[0x0][0x1d4], PT ;  /* 0x00007500f8005a0c */ /* 0x000fe60003f06270 */
[----:B------:R-:W-:Y:S01]  /*9600*/  @P5 IMAD.X R5, R6, 0x1, R220, P6 ;  /* 0x0000000106055824 */ /* 0x000fe200030e06dc */
[----:B------:R-:W-:Y:S05]  /*9610*/  @P5 IADD3 R2, P6, R0, R2, RZ ;  /* 0x0000000200025210 */ /* 0x000fea0007fde0ff */
[----:B------:R-:W-:Y:S01]  /*9620*/  @!PT LDS RZ, [RZ] ;  /* 0x00000000fffff984 */ /* 0x000fe20000000800 */
[----:B------:R-:W-:Y:S01]  /*9630*/  @!PT LDS RZ, [RZ] ;  /* 0x00000000fffff984 */ /* 0x000fe20000000800 */
[----:B------:R-:W-:Y:S01]  /*9640*/  @!PT LDS RZ, [RZ] ;  /* 0x00000000fffff984 */ /* 0x000fe20000000800 */
[----:B------:R1:W-:Y:S01]  /*9650*/  @P5 LDGSTS.E.BYPASS.LTC128B.128 [R215+0xb100], [R4.64], !P4 ;  /* 0x0b10000004d75fae */ /* 0x0003e2000e101d46 */
[----:B------:R-:W-:Y:S05]  /*9660*/  @P5 IMAD.X R3, R6, 0x1, R221, P6 ;  /* 0x0000000106035824 */ /* 0x000fea00030e06dd */
[----:B------:R1:W-:Y:S02]  /*9670*/  @P5 LDGSTS.E.BYPASS.LTC128B.128 [R215+0xe900], [R2.64], !P0 ;  /* 0x0e90000002d75fae */ /* 0x0003e4000c101d46 */
.L_x_1351:
[----:B--234-:R-:W-:Y:S05]  /*9680*/  BSYNC B0 ;  /* 0x0000000000007941 */ /* 0x01cfea0003800000 */
.L_x_1350:
[----:B-1----:R-:W2:Y:S04]  /*9690*/  LDL R4, [R1+0x40] ;  /* 0x0000400001047983 */ /* 0x002ea80000100800 */
[----:B------:R-:W2:Y:S04]  /*96a0*/  LDL R0, [R1+0x58] ;  /* 0x0000580001007983 */ /* 0x000ea80000100800 */
[----:B------:R-:W3:Y:S04]  /*96b0*/  LDL R5, [R1+0x44] ;  /* 0x0000440001057983 */ /* 0x000ee80000100800 */
[----:B------:R-:W4:Y:S04]  /*96c0*/  LDL R3, [R1+0x3c] ;  /* 0x00003c0001037983 */ /* 0x000f280000100800 */
[----:B------:R-:W4:Y:S04]  /*96d0*/  LDL R2, [R1+0x38] ;  /* 0x0000380001027983 */ /* 0x000f280000100800 */
[----:B------:R-:W0:Y:S01]  /*96e0*/  LDGDEPBAR ;  /* 0x00000000000079af */ /* 0x000e220000000000 */
[----:B--2---:R-:W-:Y:S05]  /*96f0*/  IADD3 R4, R0, R4, RZ ;  /* 0x0000000400047210 */ /* 0x004fea0007ffe0ff */
[----:B------:R-:W-:Y:S05]  /*9700*/  @P3 IMAD.HI.U32 R0, R4, c[0x0][0x2c8], RZ ;  /* 0x0000b20004003a27 */ /* 0x000fea00078e00ff */
[----:B------:R-:W-:Y:S01]  /*9710*/  @P3 SHF.R.U32.HI R4, RZ, c[0x0][0x2cc], R0 ;  /* 0x0000b300ff043a19 */ /* 0x000fe20000011600 */
[----:B------:R-:W-:Y:S05]  /*9720*/  IMAD R0, R224, -0x70, RZ ;  /* 0xffffff90e0007824 */ /* 0x000fea00078e02ff */
[----:B---3--:R-:W-:Y:S04]  /*9730*/  IADD3 R0, -R5, 0x1, R0 ;  /* 0x0000000105007810 */ /* 0x008fe80007ffe100 */
[----:B----4-:R-:W-:Y:S01]  /*9740*/  IADD3 R5, -R2, R0, R3 ;  /* 0x0000000002057210 */ /* 0x010fe20007ffe103 */
[----:B------:R-:W-:-:S05]  /*9750*/  BRA.DIV ~URZ, `(.L_x_1358) ;  /* 0x0000c5727f007947 */ /* 0x000fca000b800000 */
[----:B------:R1:W2:Y:S02]  /*9760*/  SHFL.IDX PT, R0, R4, RZ, 0x1c1f ;  /* 0x001c1fff04007589 */ /* 0x0002a400000e0000 */
.L_x_1462:
        /* <DEDUP_REMOVED lines=177> */
[----:B-12---:R-:W-:Y:S06]  /*a280*/  FMNMX.FTZ R4, R0, R2, !PT ;  /* 0x0000000200047209 */ /* 0x006fec0007810000 */
[----:B------:R1:W2:Y:S02]  /*a290*/  SHFL.BFLY PT, R0, R4, 0x1, 0x1f ;  /* 0x0c201f0004007f89 */ /* 0x0002a400000e0000 */
.L_x_1463:
[C---:B------:R-:W-:Y:S01]  /*a2a0*/  FSETP.NEU.FTZ.AND P0, PT, R69.reuse, -INF , PT ;  /* 0xff8000004500780b */ /* 0x040fe20003f1d000 */
[C---:B------:R-:W-:Y:S01]  /*a2b0*/  FMUL.FTZ R2, R69.reuse, c[0x0][0x2d0] ;  /* 0x0000b40045027a20 */ /* 0x040fe20000410000 */
[----:B--2---:R-:W-:Y:S01]  /*a2c0*/  FMNMX.FTZ R3, R0, R4, !PT ;  /* 0x0000000400037209 */ /* 0x004fe20007810000 */
[----:B------:R-:W-:Y:S01]  /*a2d0*/  WARPSYNC 0xffffffff ;  /* 0xffffffff00007948 */ /* 0x000fe20003800000 */
[----:B------:R-:W-:Y:S02]  /*a2e0*/  FSEL R0, R69, RZ, P0 ;  /* 0x000000ff45007208 */ /* 0x000fe40000000000 */
[----:B------:R-:W-:Y:S02]  /*a2f0*/  FSEL R2, R2, RZ, P0 ;  /* 0x000000ff02027208 */ /* 0x000fe40000000000 */
[----:B------:R-:W-:Y:S01]  /*a300*/  FSETP.NEU.FTZ.AND P0, PT, R3, -INF , PT ;  /* 0xff8000000300780b */ /* 0x000fe20003f1d000 */
[----:B------:R-:W-:Y:S02]  /*a310*/  FADD.FTZ R0, -R0, R70 ;  /* 0x0000004600007221 */ /* 0x000fe40000010100 */
[--C-:B------:R-:W-:Y:S02]  /*a320*/  FFMA.FTZ R6, R6, c[0x0][0x2d0], -R2.reuse ;  /* 0x0000b40006067a23 */ /* 0x100fe40000010802 */
[----:B------:R-:W-:Y:S02]  /*a330*/  FMUL.FTZ R0, R0, c[0x0][0x2d0] ;  /* 0x0000b40000007a20 */ /* 0x000fe40000410000 */
[--C-:B-1----:R-:W-:Y:S02]  /*a340*/  FFMA.FTZ R4, R37, c[0x0][0x2d0], -R2.reuse ;  /* 0x0000b40025047a23 */ /* 0x102fe40000010802 */
        /* <DEDUP_REMOVED lines=27> */
[--C-:B------:R-:W-:Y:S02]  /*a500*/  FFMA.FTZ R241, R13, c[0x0][0x2d0], -R2.reuse ;  /* 0x0000b4000df17a23 */ /* 0x100fe40000010802 */
[--C-:B------:R-:W-:Y:S01]  /*a510*/  FFMA.FTZ R244, R12, c[0x0][0x2d0], -R2.reuse ;  /* 0x0000b4000cf47a23 */ /* 0x100fe20000010802 */
[----:B------:R-:W-:Y:S01]  /*a520*/  MUFU.EX2 R13, R36 ;  /* 0x00000024000d7308 */ /* 0x000fe20000000800 */
[----:B------:R-:W-:Y:S02]  /*a530*/  FFMA.FTZ R245, R11, c[0x0][0x2d0], -R2 ;  /* 0x0000b4000bf57a23 */ /* 0x000fe40000010802 */
[C---:B------:R-:W-:Y:S02]  /*a540*/  FFMA.FTZ R2, R0.reuse, R230, R6 ;  /* 0x000000e600027223 */ /* 0x040fe40000010006 */
[----:B------:R-:W-:Y:S02]  /*a550*/  FMUL.FTZ R20, R0, R108 ;  /* 0x0000006c00147220 */ /* 0x000fe40000410000 */
[----:B------:R-:W-:Y:S01]  /*a560*/  FADD.FTZ R11, R4, R2 ;  /* 0x00000002040b7221 */ /* 0x000fe20000010000 */
[C---:B------:R-:W-:Y:S01]  /*a570*/  FSEL R2, R3.reuse, RZ, P0 ;  /* 0x000000ff03027208 */ /* 0x040fe20000000000 */
[----:B------:R-:W-:Y:S01]  /*a580*/  FMUL.FTZ R4, R3, c[0x0][0x2d0] ;  /* 0x0000b40003047a20 */ /* 0x000fe20000410000 */
[----:B------:R-:W1:Y:S01]  /*a590*/  MUFU.EX2 R12, R35 ;  /* 0x00000023000c7308 */ /* 0x000e620000000800 */
[----:B------:R-:W-:Y:S02]  /*a5a0*/  FMUL.FTZ R16, R0, R112 ;  /* 0x0000007000107220 */ /* 0x000fe40000410000 */
[----:B------:R-:W-:Y:S01]  /*a5b0*/  FADD.FTZ R2, -R2, R71 ;  /* 0x0000004702027221 */ /* 0x000fe20000010100 */
[----:B------:R-:W-:Y:S01]  /*a5c0*/  FSEL R4, R4, RZ, P0 ;  /* 0x000000ff04047208 */ /* 0x000fe20000000000 */
[----:B------:R-:W-:Y:S02]  /*a5d0*/  FMUL.FTZ R17, R0, R113 ;  /* 0x0000007100117220 */ /* 0x000fe40000410000 */
[----:B------:R-:W-:Y:S02]  /*a5e0*/  FMUL.FTZ R2, R2, c[0x0][0x2d0] ;  /* 0x0000b40002027a20 */ /* 0x000fe40000410000 */
[--C-:B------:R-:W-:Y:S01]  /*a5f0*/  FFMA.FTZ R70, R58, c[0x0][0x2d0], -R4.reuse ;  /* 0x0000b4003a467a23 */ /* 0x100fe20000010804 */
[----:B------:R-:W-:Y:S01]  /*a600*/  MUFU.EX2 R71, R146 ;  /* 0x0000009200477308 */ /* 0x000fe20000000800 */
[--C-:B------:R-:W-:Y:S02]  /*a610*/  FFMA.FTZ R142, R57, c[0x0][0x2d0], -R4.reuse ;  /* 0x0000b400398e7a23 */ /* 0x100fe40000010804 */
[----:B------:R-:W-:Y:S02]  /*a620*/  FMUL.FTZ R57, R0, R73 ;  /* 0x0000004900397220 */ /* 0x000fe40000410000 */
[--C-:B------:R-:W-:Y:S02]  /*a630*/  FFMA.FTZ R141, R56, c[0x0][0x2d0], -R4.reuse ;  /* 0x0000b400388d7a23 */ /* 0x100fe40000010804 */
[----:B------:R-:W-:Y:S02]  /*a640*/  FMUL.FTZ R56, R0, R72 ;  /* 0x0000004800387220 */ /* 0x000fe40000410000 */
[--C-:B------:R-:W-:Y:S01]  /*a650*/  FFMA.FTZ R6, R68, c[0x0][0x2d0], -R4.reuse ;  /* 0x0000b40044067a23 */ /* 0x100fe20000010804 */
[----:B------:R-:W2:Y:S01]  /*a660*/  MUFU.EX2 R2, R2 ;  /* 0x0000000200027308 */ /* 0x000ea20000000800 */
[--C-:B------:R-:W-:Y:S02]  /*a670*/  FFMA.FTZ R68, R59, c[0x0][0x2d0], -R4.reuse ;  /* 0x0000b4003b447a23 */ /* 0x100fe40000010804 */
[--C-:B------:R-:W-:Y:S01]  /*a680*/  FFMA.FTZ R5, R5, c[0x0][0x2d0], -R4.reuse ;  /* 0x0000b40005057a23 */ /* 0x100fe20000010804 */
[----:B-1----:R-:W-:Y:S01]  /*a690*/  F2FP.BF16.PACK_AB R138, R12, R13 ;  /* 0x0000000d0c8a723e */ /* 0x002fe200000010ff */
        /* <DEDUP_REMOVED lines=12> */
[C---:B--2---:R-:W-:Y:S02]  /*a760*/  FMUL.FTZ R58, R2.reuse, R74 ;  /* 0x0000004a023a7220 */ /* 0x044fe40000410000 */
[C---:B------:R-:W-:Y:S02]  /*a770*/  FMUL.FTZ R59, R2.reuse, R75 ;  /* 0x0000004b023b7220 */ /* 0x040fe40000410000 */
[----:B------:R-:W1:Y:S01]  /*a780*/  LDSM.16.MT88.4 R72, [R191] ;  /* 0x00000000bf48783b */ /* 0x000e620000004200 */
[----:B------:R-:W-:Y:S01]  /*a790*/  FMUL.FTZ R31, R2, R103 ;  /* 0x00000067021f7220 */ /* 0x000fe20000410000 */
        /* <DEDUP_REMOVED lines=15> */
[----:B--2---:R-:W-:Y:S01]  /*a890*/  F2FP.BF16.PACK_AB R137, R6, R7 ;  /* 0x000000070689723e */ /* 0x004fe200000010ff */
[----:B------:R-:W-:Y:S02]  /*a8a0*/  FADD.FTZ R4, R13, R11 ;  /* 0x0000000b0d047221 */ /* 0x000fe40000010000 */
[C---:B------:R-:W-:Y:S02]  /*a8b0*/  FFMA.FTZ R5, R2.reuse, R247, R7 ;  /* 0x000000f702057223 */ /* 0x040fe40000010007 */
[----:B------:R-:W-:Y:S01]  /*a8c0*/  FMUL.FTZ R7, R2, R127 ;  /* 0x0000007f02077220 */ /* 0x000fe20000410000 */
[----:B------:R-:W-:Y:S01]  /*a8d0*/  MUFU.EX2 R250, R149 ;  /* 0x0000009500fa7308 */ /* 0x000fe20000000800 */
[----:B------:R-:W-:Y:S02]  /*a8e0*/  FADD.FTZ R247, R6, R5 ;  /* 0x0000000506f77221 */ /* 0x000fe40000010000 */
[----:B------:R-:W-:Y:S01]  /*a8f0*/  FMUL.FTZ R5, R0, R125 ;  /* 0x0000007d00057220 */ /* 0x000fe20000410000 */
[----:B---3--:R-:W-:Y:S01]  /*a900*/  F2FP.BF16.PACK_AB R139, R108, R103 ;  /* 0x000000676c8b723e */ /* 0x008fe200000010ff */
[----:B------:R-:W-:Y:S02]  /*a910*/  FMUL.FTZ R6, R2, R126 ;  /* 0x0000007e02067220 */ /* 0x000fe40000410000 */
[----:B------:R-:W-:Y:S02]  /*a920*/  FADD.FTZ R140, R12, R4 ;  /* 0x000000040c8c7221 */ /* 0x000fe40000010000 */
[C---:B------:R-:W-:Y:S01]  /*a930*/  FMUL.FTZ R4, R0.reuse, R124 ;  /* 0x0000007c00047220 */ /* 0x040fe20000410000 */
[----:B------:R-:W-:Y:S01]  /*a940*/  MUFU.EX2 R249, R151 ;  /* 0x0000009700f97308 */ /* 0x000fe20000000800 */
[C---:B------:R-:W-:Y:S02]  /*a950*/  FMUL.FTZ R8, R0.reuse, R120 ;  /* 0x0000007800087220 */ /* 0x040fe40000410000 */
[----:B------:R-:W-:Y:S02]  /*a960*/  FMUL.FTZ R9, R0, R121 ;  /* 0x0000007900097220 */ /* 0x000fe40000410000 */
[C---:B------:R-:W-:Y:S01]  /*a970*/  FMUL.FTZ R10, R2.reuse, R122 ;  /* 0x0000007a020a7220 */ /* 0x040fe20000410000 */
[C---:B-1----:R-:W-:Y:S04]  /*a980*/  HMMA.16816.F32.BF16 R4, R136.reuse, R72, R4 ;  /* 0x000000488804723c */ /* 0x042fe80000041804 */
[----:B------:R-:W1:Y:S01]  /*a990*/  MUFU.EX2 R68, R148 ;  /* 0x0000009400447308 */ /* 0x000e620000000800 */
[C---:B------:R-:W-:Y:S02]  /*a9a0*/  FMUL.FTZ R11, R2.reuse, R123 ;  /* 0x0000007b020b7220 */ /* 0x040fe40000410000 */
[----:B------:R-:W-:Y:S01]  /*a9b0*/  LDSM.16.MT88.4 R120, [R191+0x3000] ;  /* 0x00300000bf78783b */ /* 0x000fe20000004200 */
[----:B------:R-:W-:Y:S04]  /*a9c0*/  FMUL.FTZ R18, R2, R114 ;  /* 0x0000007202127220 */ /* 0x000fe80000410000 */
[C---:B------:R-:W-:Y:S02]  /*a9d0*/  HMMA.16816.F32.BF16 R8, R136.reuse, R74, R8 ;  /* 0x0000004a8808723c */ /* 0x040fe40000041808 */
[----:B------:R-:W-:Y:S01]  /*a9e0*/  MUFU.EX2 R70, R145 ;  /* 0x0000009100467308 */ /* 0x000fe20000000800 */
[----:B------:R-:W2:Y:S01]  /*a9f0*/  LDSM.16.MT88.4 R72, [R193] ;  /* 0x00000000c148783b */ /* 0x000ea20000004200 */
[C---:B------:R-:W-:Y:S02]  /*aa00*/  FMUL.FTZ R12, R0.reuse, R116 ;  /* 0x00000074000c7220 */ /* 0x040fe40000410000 */
[----:B------:R-:W-:Y:S02]  /*aa10*/  FMUL.FTZ R13, R0, R117 ;  /* 0x00000075000d7220 */ /* 0x000fe40000410000 */
[C---:B------:R-:W-:Y:S04]  /*aa20*/  FMUL.FTZ R14, R2.reuse, R118 ;  /* 0x00000076020e7220 */ /* 0x040fe80000410000 */
[C---:B------:R-:W-:Y:S01]  /*aa30*/  FMUL.FTZ R15, R2.reuse, R119 ;  /* 0x00000077020f7220 */ /* 0x040fe20000410000 */
[----:B------:R-:W-:Y:S01]  /*aa40*/  MUFU.EX2 R151, R216 ;  /* 0x000000d800977308 */ /* 0x000fe20000000800 */
[----:B------:R-:W-:Y:S02]  /*aa50*/  FMUL.FTZ R19, R2, R115 ;  /* 0x0000007302137220 */ /* 0x000fe40000410000 */
[----:B------:R-:W-:Y:S01]  /*aa60*/  LDSM.16.MT88.4 R112, [R193+0x3000] ;  /* 0x00300000c170783b */ /* 0x000fe20000004200 */
[C---:B------:R-:W-:Y:S02]  /*aa70*/  FMUL.FTZ R24, R0.reuse, R104 ;  /* 0x0000006800187220 */ /* 0x040fe40000410000 */
[----:B------:R-:W-:Y:S02]  /*aa80*/  FMUL.FTZ R25, R0, R105 ;  /* 0x0000006900197220 */ /* 0x000fe40000410000 */
[C---:B------:R-:W-:Y:S02]  /*aa90*/  FMUL.FTZ R26, R2.reuse, R106 ;  /* 0x0000006a021a7220 */ /* 0x040fe40000410000 */
[----:B------:R-:W-:Y:S01]  /*aaa0*/  FMUL.FTZ R27, R2, R107 ;  /* 0x0000006b021b7220 */ /* 0x000fe20000410000 */
[----:B------:R-:W-:Y:S01]  /*aab0*/  MUFU.EX2 R150, R217 ;  /* 0x000000d900967308 */ /* 0x000fe20000000800 */
[----:B------:R-:W-:Y:S01]  /*aac0*/  LDSM.16.MT88.4 R104, [R192+0x3000] ;  /* 0x00300000c068783b */ /* 0x000fe20000004200 */
[C---:B------:R-:W-:Y:S02]  /*aad0*/  FMUL.FTZ R32, R0.reuse, R96 ;  /* 0x0000006000207220 */ /* 0x040fe40000410000 */
[----:B------:R-:W-:Y:S02]  /*aae0*/  FMUL.FTZ R33, R0, R97 ;  /* 0x0000006100217220 */ /* 0x000fe40000410000 */
[C---:B------:R-:W-:Y:S02]  /*aaf0*/  FMUL.FTZ R34, R2.reuse, R98 ;  /* 0x0000006202227220 */ /* 0x040fe40000410000 */
[----:B------:R-:W-:Y:S02]  /*ab00*/  FMUL.FTZ R35, R2, R99 ;  /* 0x0000006302237220 */ /* 0x000fe40000410000 */
[----:B------:R-:W-:Y:S01]  /*ab10*/  LDSM.16.MT88.4 R96, [R193+0x6000] ;  /* 0x00600000c160783b */ /* 0x000fe20000004200 */
[C---:B------:R-:W-:Y:S01]  /*ab20*/  FMUL.FTZ R36, R0.reuse, R92 ;  /* 0x0000005c00247220 */ /* 0x040fe20000410000 */
[----:B------:R3:W-:Y:S01]  /*ab30*/  MUFU.EX2 R149, R218 ;  /* 0x000000da00957308 */ /* 0x0007e20000000800 */
[----:B------:R-:W-:Y:S02]  /*ab40*/  FMUL.FTZ R37, R0, R93 ;  /* 0x0000005d00257220 */ /* 0x000fe40000410000 */
[C---:B------:R-:W-:Y:S02]  /*ab50*/  FMUL.FTZ R38, R2.reuse, R94 ;  /* 0x0000005e02267220 */ /* 0x040fe40000410000 */
[----:B------:R-:W-:Y:S01]  /*ab60*/  FMUL.FTZ R39, R2, R95 ;  /* 0x0000005f02277220 */ /* 0x000fe20000410000 */
[C---:B--2---:R-:W-:Y:S01]  /*ab70*/  HMMA.16816.F32.BF16 R12, R136.reuse, R72, R12 ;  /* 0x00000048880c723c */ /* 0x044fe2000004180c */
[----:B------:R-:W-:Y:S02]  /*ab80*/  LDSM.16.MT88.4 R92, [R193+0x2000] ;  /* 0x00200000c15c783b */ /* 0x000fe40000004200 */
[C---:B------:R-:W-:Y:S01]  /*ab90*/  FMUL.FTZ R40, R0.reuse, R88 ;  /* 0x0000005800287220 */ /* 0x040fe20000410000 */
[----:B------:R-:W-:Y:S01]  /*aba0*/  MUFU.EX2 R148, R225 ;  /* 0x000000e100947308 */ /* 0x000fe20000000800 */
[----:B------:R-:W-:Y:S02]  /*abb0*/  FMUL.FTZ R41, R0, R89 ;  /* 0x0000005900297220 */ /* 0x000fe40000410000 */
[----:B------:R-:W-:Y:S01]  /*abc0*/  FMUL.FTZ R42, R2, R90 ;  /* 0x0000005a022a7220 */ /* 0x000fe20000410000 */
[C---:B------:R-:W-:Y:S01]  /*abd0*/  HMMA.16816.F32.BF16 R16, R136.reuse, R74, R16 ;  /* 0x0000004a8810723c */ /* 0x040fe20000041810 */
[----:B------:R-:W2:Y:S03]  /*abe0*/  LDSM.16.MT88.4 R72, [R192] ;  /* 0x00000000c048783b */ /* 0x000ea60000004200 */
[----:B------:R-:W-:Y:S02]  /*abf0*/  FMUL.FTZ R21, R0, R109 ;  /* 0x0000006d00157220 */ /* 0x000fe40000410000 */
[C---:B------:R-:W-:Y:S01]  /*ac00*/  FMUL.FTZ R22, R2.reuse, R110 ;  /* 0x0000006e02167220 */ /* 0x040fe20000410000 */
[----:B------:R-:W-:Y:S01]  /*ac10*/  MUFU.EX2 R143, R143 ;  /* 0x0000008f008f7308 */ /* 0x000fe20000000800 */
[----:B------:R-:W-:Y:S01]  /*ac20*/  FMUL.FTZ R23, R2, R111 ;  /* 0x0000006f02177220 */ /* 0x000fe20000410000 */
[----:B---3--:R-:W-:Y:S03]  /*ac30*/  IADD3 R218, R224, -0x1, RZ ;  /* 0xffffffffe0da7810 */ /* 0x008fe60007ffe0ff */
[----:B------:R-:W-:Y:S02]  /*ac40*/  FMUL.FTZ R43, R2, R91 ;  /* 0x0000005b022b7220 */ /* 0x000fe40000410000 */
[----:B------:R-:W-:Y:S01]  /*ac50*/  LDSM.16.MT88.4 R88, [R193+0x1800] ;  /* 0x00180000c158783b */ /* 0x000fe20000004200 */
[C---:B------:R-:W-:Y:S02]  /*ac60*/  FMUL.FTZ R44, R0.reuse, R84 ;  /* 0x00000054002c7220 */ /* 0x040fe40000410000 */
[----:B------:R-:W-:Y:S01]  /*ac70*/  FMUL.FTZ R45, R0, R85 ;  /* 0x00000055002d7220 */ /* 0x000fe20000410000 */
[----:B------:R-:W-:Y:S01]  /*ac80*/  MUFU.EX2 R252, R144 ;  /* 0x0000009000fc7308 */ /* 0x000fe20000000800 */
[C---:B------:R-:W-:Y:S02]  /*ac90*/  FMUL.FTZ R46, R2.reuse, R86 ;  /* 0x00000056022e7220 */ /* 0x040fe40000410000 */
[----:B------:R-:W-:Y:S02]  /*aca0*/  FMUL.FTZ R47, R2, R87 ;  /* 0x00000057022f7220 */ /* 0x000fe40000410000 */
[----:B------:R-:W-:Y:S01]  /*acb0*/  LDSM.16.MT88.4 R84, [R192+0x1000] ;  /* 0x00100000c054783b */ /* 0x000fe20000004200 */
[C---:B------:R-:W-:Y:S02]  /*acc0*/  FMUL.FTZ R48, R0.reuse, R80 ;  /* 0x0000005000307220 */ /* 0x040fe40000410000 */
[----:B------:R-:W-:Y:S02]  /*acd0*/  FMUL.FTZ R49, R0, R81 ;  /* 0x0000005100317220 */ /* 0x000fe40000410000 */
        /* <DEDUP_REMOVED lines=9> */
[C---:B--2---:R-:W-:Y:S01]  /*ad70*/  HMMA.16816.F32.BF16 R20, R136.reuse, R72, R20 ;  /* 0x000000488814723c */ /* 0x044fe20000041814 */
[----:B------:R-:W-:Y:S02]  /*ad80*/  LDSM.16.MT88.4 R76, [R191+0x800] ;  /* 0x00080000bf4c783b */ /* 0x000fe40000004200 */
[C---:B------:R-:W-:Y:S02]  /*ad90*/  FMUL.FTZ R28, R0.reuse, R100 ;  /* 0x00000064001c7220 */ /* 0x040fe40000410000 */
[----:B------:R-:W-:Y:S02]  /*ada0*/  FMUL.FTZ R29, R0, R101 ;  /* 0x00000065001d7220 */ /* 0x000fe40000410000 */
[C---:B------:R-:W-:Y:S01]  /*adb0*/  FMUL.FTZ R30, R2.reuse, R102 ;  /* 0x00000066021e7220 */ /* 0x040fe20000410000 */
[C---:B------:R-:W-:Y:S01]  /*adc0*/  HMMA.16816.F32.BF16 R24, R136.reuse, R74, R24 ;  /* 0x0000004a8818723c */ /* 0x040fe20000041818 */
[----:B------:R-:W2:Y:S01]  /*add0*/  LDSM.16.MT88.4 R72, [R196] ;  /* 0x00000000c448783b */ /* 0x000ea20000004200 */
[----:B------:R-:W-:Y:S02]  /*ade0*/  MUFU.EX2 R102, R142 ;  /* 0x0000008e00667308 */ /* 0x000fe40000000800 */
[C---:B------:R-:W-:Y:S02]  /*adf0*/  FMUL.FTZ R62, R2.reuse, R62 ;  /* 0x0000003e023e7220 */ /* 0x040fe40000410000 */
[C---:B------:R-:W-:Y:S02]  /*ae00*/  FMUL.FTZ R63, R2.reuse, R63 ;  /* 0x0000003f023f7220 */ /* 0x040fe40000410000 */
[C---:B------:R-:W-:Y:S04]  /*ae10*/  FMUL.FTZ R66, R2.reuse, R66 ;  /* 0x0000004202427220 */ /* 0x040fe80000410000 */
[----:B------:R-:W-:Y:S01]  /*ae20*/  FMUL.FTZ R67, R2, R67 ;  /* 0x0000004302437220 */ /* 0x000fe20000410000 */
[----:B------:R-:W-:Y:S01]  /*ae30*/  MUFU.EX2 R101, R141 ;  /* 0x0000008d00657308 */ /* 0x000fe20000000800 */
[C---:B------:R-:W-:Y:S02]  /*ae40*/  FMUL.FTZ R60, R0.reuse, R60 ;  /* 0x0000003c003c7220 */ /* 0x040fe40000410000 */
[C---:B------:R-:W-:Y:S02]  /*ae50*/  FMUL.FTZ R61, R0.reuse, R61 ;  /* 0x0000003d003d7220 */ /* 0x040fe40000410000 */
[C---:B------:R-:W-:Y:S02]  /*ae60*/  FMUL.FTZ R64, R0.reuse, R64 ;  /* 0x0000004000407220 */ /* 0x040fe40000410000 */
[----:B------:R-:W-:Y:S02]  /*ae70*/  FMUL.FTZ R65, R0, R65 ;  /* 0x0000004100417220 */ /* 0x000fe40000410000 */
[----:B-1----:R-:W-:Y:S01]  /*ae80*/  FADD.FTZ R0, R68, R140 ;  /* 0x0000008c44007221 */ /* 0x002fe20000010000 */
[----:B------:R-:W1:Y:S10]  /*ae90*/  MUFU.EX2 R2, R147 ;  /* 0x0000009300027308 */ /* 0x000e740000000800 */
[----:B------:R-:W-:Y:S01]  /*aea0*/  MUFU.EX2 R100, R242 ;  /* 0x000000f200647308 */ /* 0x000fe20000000800 */
[C---:B--2---:R-:W-:Y:S09]  /*aeb0*/  HMMA.16816.F32.BF16 R28, R136.reuse, R72, R28 ;  /* 0x00000048881c723c */ /* 0x044ff2000004181c */
[----:B------:R-:W-:Y:S03]  /*aec0*/  MUFU.EX2 R147, R230 ;  /* 0x000000e600937308 */ /* 0x000fe60000000800 */
[----:B-1----:R-:W-:Y:S01]  /*aed0*/  FADD.FTZ R0, R2, R0 ;  /* 0x0000000002007221 */ /* 0x002fe20000010000 */
[C---:B------:R-:W-:Y:S01]  /*aee0*/  HMMA.16816.F32.BF16 R32, R136.reuse, R74, R32 ;  /* 0x0000004a8820723c */ /* 0x040fe20000041820 */
[----:B------:R-:W1:Y:S02]  /*aef0*/  LDSM.16.MT88.4 R72, [R191+0x3800] ;  /* 0x00380000bf48783b */ /* 0x000e640000004200 */
[----:B------:R-:W-:Y:S03]  /*af00*/  FADD.FTZ R0, R71, R0 ;  /* 0x0000000047007221 */ /* 0x000fe60000010000 */
[----:B------:R-:W-:Y:S01]  /*af10*/  MUFU.EX2 R144, R235 ;  /* 0x000000eb00907308 */ /* 0x000fe20000000800 */
[----:B------:R-:W-:Y:S09]  /*af20*/  FADD.FTZ R0, R70, R0 ;  /* 0x0000000046007221 */ /* 0x000ff20000010000 */
[----:B------:R-:W-:Y:S10]  /*af30*/  MUFU.EX2 R142, R240 ;  /* 0x000000f0008e7308 */ /* 0x000ff40000000800 */
[----:B------:R-:W-:Y:S10]  /*af40*/  MUFU.EX2 R141, R243 ;  /* 0x000000f3008d7308 */ /* 0x000ff40000000800 */
[----:B------:R-:W2:Y:S01]  /*af50*/  MUFU.EX2 R140, R246 ;  /* 0x000000f6008c7308 */ /* 0x000ea20000000800 */
        /* <DEDUP_REMOVED lines=12> */
[----:B------:R-:W1:Y:S03]  /*b020*/  MUFU.EX2 R68, R156 ;  /* 0x0000009c00447308 */ /* 0x000e660000000800 */
[----:B------:R-:W-:Y:S03]  /*b030*/  F2FP.BF16.PACK_AB R73, R101, R102 ;  /* 0x000000666549723e */ /* 0x000fe600000010ff */
[----:B------:R-:W-:Y:S02]  /*b040*/  F2FP.BF16.PACK_AB R74, R70, R71 ;  /* 0x00000047464a723e */ /* 0x000fe400000010ff */
[----:B------:R-:W-:Y:S02]  /*b050*/  F2FP.BF16.PACK_AB R75, R252, R143 ;  /* 0x0000008ffc4b723e */ /* 0x000fe400000010ff */
[----:B------:R-:W3:Y:S01]  /*b060*/  MUFU.EX2 R2, R155 ;  /* 0x0000009b00027308 */ /* 0x000ee20000000800 */
[----:B--2---:R-:W-:Y:S04]  /*b070*/  F2FP.BF16.PACK_AB R139, R140, R141 ;  /* 0x0000008d8c8b723e */ /* 0x004fe800000010ff */
[C---:B------:R-:W-:Y:S05]  /*b080*/  HMMA.16816.F32.BF16 R4, R72.reuse, R76, R4 ;  /* 0x0000004c4804723c */ /* 0x040fea0000041804 */
[----:B------:R-:W2:Y:S03]  /*b090*/  MUFU.EX2 R71, R154 ;  /* 0x0000009a00477308 */ /* 0x000ea60000000800 */
[C---:B------:R-:W-:Y:S01]  /*b0a0*/  HMMA.16816.F32.BF16 R8, R72.reuse, R78, R8 ;  /* 0x0000004e4808723c */ /* 0x040fe20000041808 */
[----:B------:R-:W4:Y:S03]  /*b0b0*/  LDSM.16.MT88.4 R76, [R192+0x800] ;  /* 0x00080000c04c783b */ /* 0x000f260000004200 */
[----:B-1----:R-:W-:Y:S03]  /*b0c0*/  FADD.FTZ R0, R68, R0 ;  /* 0x0000000044007221 */ /* 0x002fe60000010000 */
[----:B------:R-:W1:Y:S01]  /*b0d0*/  MUFU.EX2 R70, R153 ;  /* 0x0000009900467308 */ /* 0x000e620000000800 */
[C---:B------:R-:W-:Y:S04]  /*b0e0*/  HMMA.16816.F32.BF16 R12, R72.reuse, R80, R12 ;  /* 0x00000050480c723c */ /* 0x040fe8000004180c */
[----:B---3--:R-:W-:Y:S04]  /*b0f0*/  FADD.FTZ R0, R2, R0 ;  /* 0x0000000002007221 */ /* 0x008fe80000010000 */
[C---:B------:R-:W-:Y:S01]  /*b100*/  HMMA.16816.F32.BF16 R16, R72.reuse, R82, R16 ;  /* 0x000000524810723c */ /* 0x040fe20000041810 */
[----:B------:R-:W3:Y:S01]  /*b110*/  LDSM.16.MT88.4 R80, [R194+0x800] ;  /* 0x00080000c250783b */ /* 0x000ee20000004200 */
[----:B------:R-:W5:Y:S02]  /*b120*/  MUFU.EX2 R156, R152 ;  /* 0x00000098009c7308 */ /* 0x000f640000000800 */
[----:B--2---:R-:W-:Y:S08]  /*b130*/  FADD.FTZ R0, R71, R0 ;  /* 0x0000000047007221 */ /* 0x004ff00000010000 */
[----:B------:R-:W-:Y:S01]  /*b140*/  MUFU.EX2 R155, R158 ;  /* 0x0000009e009b7308 */ /* 0x000fe20000000800 */
[----:B-1----:R-:W-:Y:S09]  /*b150*/  FADD.FTZ R0, R70, R0 ;  /* 0x0000000046007221 */ /* 0x002ff20000010000 */
[----:B------:R-:W-:Y:S01]  /*b160*/  MUFU.EX2 R154, R157 ;  /* 0x0000009d009a7308 */ /* 0x000fe20000000800 */
[C---:B----4-:R-:W-:Y:S09]  /*b170*/  HMMA.16816.F32.BF16 R20, R72.reuse, R76, R20 ;  /* 0x0000004c4814723c */ /* 0x050ff20000041814 */
[----:B------:R-:W-:Y:S01]  /*b180*/  MUFU.EX2 R153, R159 ;  /* 0x0000009f00997308 */ /* 0x000fe20000000800 */
[C---:B------:R-:W-:Y:S01]  /*b190*/  HMMA.16816.F32.BF16 R24, R72.reuse, R78, R24 ;  /* 0x0000004e4818723c */ /* 0x040fe20000041818 */
[----:B------:R-:W1:Y:S07]  /*b1a0*/  LDSM.16.MT88.4 R76, [R191+0x4000] ;  /* 0x00400000bf4c783b */ /* 0x000e6e0000004200 */
[C---:B---3--:R-:W-:Y:S01]  /*b1b0*/  HMMA.16816.F32.BF16 R28, R72.reuse, R80, R28 ;  /* 0x00000050481c723c */ /* 0x048fe2000004181c */
[----:B------:R-:W-:Y:S07]  /*b1c0*/  MUFU.EX2 R152, R160 ;  /* 0x000000a000987308 */ /* 0x000fee0000000800 */
        /* <DEDUP_REMOVED lines=15> */
[----:B------:R-:W-:Y:S01]  /*b2c0*/  F2FP.BF16.PACK_AB R74, R70, R71 ;  /* 0x00000047464a723e */ /* 0x000fe200000010ff */
[----:B------:R-:W3:Y:S02]  /*b2d0*/  MUFU.EX2 R68, R214 ;  /* 0x000000d600447308 */ /* 0x000ee40000000800 */
[----:B------:R-:W-:Y:S02]  /*b2e0*/  F2FP.BF16.PACK_AB R73, R250, R251 ;  /* 0x000000fbfa49723e */ /* 0x000fe400000010ff */
[----:B-----5:R-:W-:Y:S06]  /*b2f0*/  F2FP.BF16.PACK_AB R75, R156, R249 ;  /* 0x000000f99c4b723e */ /* 0x020fec00000010ff */
[----:B------:R-:W4:Y:S01]  /*b300*/  MUFU.EX2 R2, R163 ;  /* 0x000000a300027308 */ /* 0x000f220000000800 */
[C---:B-1----:R-:W-:Y:S09]  /*b310*/  HMMA.16816.F32.BF16 R4, R72.reuse, R76, R4 ;  /* 0x0000004c4804723c */ /* 0x042ff20000041804 */
[----:B------:R-:W1:Y:S01]  /*b320*/  MUFU.EX2 R71, R162 ;  /* 0x000000a200477308 */ /* 0x000e620000000800 */
[C---:B------:R-:W-:Y:S01]  /*b330*/  HMMA.16816.F32.BF16 R8, R72.reuse, R78, R8 ;  /* 0x0000004e4808723c */ /* 0x040fe20000041808 */
[----:B------:R-:W5:Y:S02]  /*b340*/  LDSM.16.MT88.4 R76, [R194+0x1000] ;  /* 0x00100000c24c783b */ /* 0x000f640000004200 */
[----:B---3--:R-:W-:Y:S01]  /*b350*/  FADD.FTZ R0, R68, R0 ;  /* 0x0000000044007221 */ /* 0x008fe20000010000 */
[----:B------:R-:W-:Y:S05]  /*b360*/  MOV R214, R143 ;  /* 0x0000008f00d67202 */ /* 0x000fea0000000f00 */
[----:B------:R-:W3:Y:S01]  /*b370*/  MUFU.EX2 R70, R161 ;  /* 0x000000a100467308 */ /* 0x000ee20000000800 */
[C---:B--2---:R-:W-:Y:S03]  /*b380*/  HMMA.16816.F32.BF16 R12, R72.reuse, R80, R12 ;  /* 0x00000050480c723c */ /* 0x044fe6000004180c */
[----:B----4-:R-:W-:Y:S05]  /*b390*/  FADD.FTZ R0, R2, R0 ;  /* 0x0000000002007221 */ /* 0x010fea0000010000 */
[C---:B------:R-:W-:Y:S01]  /*b3a0*/  HMMA.16816.F32.BF16 R16, R72.reuse, R82, R16 ;  /* 0x000000524810723c */ /* 0x040fe20000041810 */
[----:B------:R-:W2:Y:S01]  /*b3b0*/  LDSM.16.MT88.4 R80, [R191+0x4800] ;  /* 0x00480000bf50783b */ /* 0x000ea20000004200 */
[----:B------:R-:W4:Y:S02]  /*b3c0*/  MUFU.EX2 R143, R239 ;  /* 0x000000ef008f7308 */ /* 0x000f240000000800 */
[----:B-1----:R-:W-:Y:S04]  /*b3d0*/  FADD.FTZ R0, R71, R0 ;  /* 0x0000000047007221 */ /* 0x002fe80000010000 */
[C---:B------:R-:W-:Y:S04]  /*b3e0*/  HMMA.16816.F32.BF16 R20, R72.reuse, R84, R20 ;  /* 0x000000544814723c */ /* 0x040fe80000041814 */
[----:B---3--:R-:W-:Y:S04]  /*b3f0*/  FADD.FTZ R0, R70, R0 ;  /* 0x0000000046007221 */ /* 0x008fe80000010000 */
[C---:B------:R-:W-:Y:S01]  /*b400*/  HMMA.16816.F32.BF16 R24, R72.reuse, R86, R24 ;  /* 0x000000564818723c */ /* 0x040fe20000041818 */
[----:B------:R-:W1:Y:S07]  /*b410*/  LDSM.16.MT88.4 R84, [R193+0x4800] ;  /* 0x00480000c154783b */ /* 0x000e6e0000004200 */
[C---:B-----5:R-:W-:Y:S04]  /*b420*/  HMMA.16816.F32.BF16 R28, R72.reuse, R76, R28 ;  /* 0x0000004c481c723c */ /* 0x060fe8000004181c */
[----:B----4-:R-:W-:Y:S04]  /*b430*/  F2FP.BF16.PACK_AB R137, R142, R143 ;  /* 0x0000008f8e89723e */ /* 0x010fe800000010ff */
        /* <DEDUP_REMOVED lines=14> */
[C---:B--2---:R-:W-:Y:S03]  /*b520*/  HMMA.16816.F32.BF16 R60, R72.reuse, R80, R60 ;  /* 0x00000050483c723c */ /* 0x044fe6000004183c */
[----:B------:R-:W2:Y:S01]  /*b530*/  MUFU.EX2 R2, R228 ;  /* 0x000000e400027308 */ /* 0x000ea20000000800 */
[----:B------:R-:W-:Y:S04]  /*b540*/  F2FP.BF16.PACK_AB R79, R152, R153 ;  /* 0x00000099984f723e */ /* 0x000fe800000010ff */
[----:B------:R-:W-:Y:S01]  /*b550*/  HMMA.16816.F32.BF16 R64, R72, R82, R64 ;  /* 0x000000524840723c */ /* 0x000fe20000041840 */
[----:B------:R-:W4:Y:S04]  /*b560*/  LDSM.16.MT88.4 R72, [R192+0x1800] ;  /* 0x00180000c048783b */ /* 0x000f280000004200 */
[----:B------:R-:W5:Y:S03]  /*b570*/  MUFU.EX2 R71, R227 ;  /* 0x000000e300477308 */ /* 0x000f660000000800 */
[C---:B-1----:R-:W-:Y:S01]  /*b580*/  HMMA.16816.F32.BF16 R4, R76.reuse, R84, R4 ;  /* 0x000000544c04723c */ /* 0x042fe20000041804 */
[----:B------:R-:W1:Y:S04]  /*b590*/  LDSM.16.MT88.4 R80, [R194+0x1800] ;  /* 0x00180000c250783b */ /* 0x000e680000004200 */
[----:B---3--:R-:W-:Y:S02]  /*b5a0*/  FADD.FTZ R0, R68, R0 ;  /* 0x0000000044007221 */ /* 0x008fe40000010000 */
[----:B------:R-:W3:Y:S01]  /*b5b0*/  MUFU.EX2 R70, R226 ;  /* 0x000000e200467308 */ /* 0x000ee20000000800 */
[C---:B------:R-:W-:Y:S01]  /*b5c0*/  HMMA.16816.F32.BF16 R8, R76.reuse, R86, R8 ;  /* 0x000000564c08723c */ /* 0x040fe20000041808 */
[----:B------:R-:W1:Y:S03]  /*b5d0*/  LDSM.16.MT88.4 R84, [R191+0x5000] ;  /* 0x00500000bf54783b */ /* 0x000e660000004200 */
[----:B--2---:R-:W-:Y:S04]  /*b5e0*/  FADD.FTZ R0, R2, R0 ;  /* 0x0000000002007221 */ /* 0x004fe80000010000 */
[C---:B------:R-:W-:Y:S04]  /*b5f0*/  HMMA.16816.F32.BF16 R12, R76.reuse, R88, R12 ;  /* 0x000000584c0c723c */ /* 0x040fe8000004180c */
[----:B-----5:R-:W-:Y:S04]  /*b600*/  FADD.FTZ R0, R71, R0 ;  /* 0x0000000047007221 */ /* 0x020fe80000010000 */
[C---:B------:R-:W-:Y:S01]  /*b610*/  HMMA.16816.F32.BF16 R16, R76.reuse, R90, R16 ;  /* 0x0000005a4c10723c */ /* 0x040fe20000041810 */
[----:B------:R-:W-:Y:S03]  /*b620*/  LDSM.16.MT88.4 R88, [R192+0x5000] ;  /* 0x00500000c058783b */ /* 0x000fe60000004200 */
[----:B---3--:R-:W-:Y:S04]  /*b630*/  FADD.FTZ R0, R70, R0 ;  /* 0x0000000046007221 */ /* 0x008fe80000010000 */
[C---:B----4-:R-:W-:Y:S08]  /*b640*/  HMMA.16816.F32.BF16 R20, R76.reuse, R72, R20 ;  /* 0x000000484c14723c */ /* 0x050ff00000041814 */
[C---:B------:R-:W-:Y:S01]  /*b650*/  HMMA.16816.F32.BF16 R24, R76.reuse, R74, R24 ;  /* 0x0000004a4c18723c */ /* 0x040fe20000041818 */
[----:B------:R-:W2:Y:S07]  /*b660*/  LDSM.16.MT88.4 R72, [R193+0x5000] ;  /* 0x00500000c148783b */ /* 0x000eae0000004200 */
[C---:B-1----:R-:W-:Y:S08]  /*b670*/  HMMA.16816.F32.BF16 R28, R76.reuse, R80, R28 ;  /* 0x000000504c1c723c */ /* 0x042ff0000004181c */
[C---:B------:R-:W-:Y:S01]  /*b680*/  HMMA.16816.F32.BF16 R32, R76.reuse, R82, R32 ;  /* 0x000000524c20723c */ /* 0x040fe20000041820 */
[----:B------:R-:W1:Y:S07]  /*b690*/  LDSM.16.MT88.4 R80, [R194+0x5000] ;  /* 0x00500000c250783b */ /* 0x000e6e0000004200 */
[C---:B------:R-:W-:Y:S08]  /*b6a0*/  HMMA.16816.F32.BF16 R36, R76.reuse, R84, R36 ;  /* 0x000000544c24723c */ /* 0x040ff00000041824 */
        /* <DEDUP_REMOVED lines=24> */
[----:B-1----:R-:W-:Y:S04]  /*b830*/  FADD.FTZ R0, R68, R0 ;  /* 0x0000000044007221 */ /* 0x002fe80000010000 */
[C---:B------:R-:W-:Y:S04]  /*b840*/  HMMA.16816.F32.BF16 R12, R72.reuse, R92, R12 ;  /* 0x0000005c480c723c */ /* 0x040fe8000004180c */
[----:B------:R-:W-:Y:S04]  /*b850*/  FADD.FTZ R0, R2, R0 ;  /* 0x0000000002007221 */ /* 0x000fe80000010000 */
[C---:B------:R-:W-:Y:S01]  /*b860*/  HMMA.16816.F32.BF16 R16, R72.reuse, R94, R16 ;  /* 0x0000005e4810723c */ /* 0x040fe20000041810 */
[----:B------:R-:W1:Y:S03]  /*b870*/  LDSM.16.MT88.4 R92, [R192+0x5800] ;  /* 0x00580000c05c783b */ /* 0x000e660000004200 */
[----:B------:R-:W-:Y:S04]  /*b880*/  FADD.FTZ R0, R100, R0 ;  /* 0x0000000064007221 */ /* 0x000fe80000010000 */
[C---:B----4-:R-:W-:Y:S08]  /*b890*/  HMMA.16816.F32.BF16 R20, R72.reuse, R88, R20 ;  /* 0x000000584814723c */ /* 0x050ff00000041814 */
[C---:B------:R-:W-:Y:S01]  /*b8a0*/  HMMA.16816.F32.BF16 R24, R72.reuse, R90, R24 ;  /* 0x0000005a4818723c */ /* 0x040fe20000041818 */
[----:B------:R-:W4:Y:S07]  /*b8b0*/  LDSM.16.MT88.4 R88, [R194+0x5800] ;  /* 0x00580000c258783b */ /* 0x000f2e0000004200 */
[C---:B------:R-:W-:Y:S07]  /*b8c0*/  HMMA.16816.F32.BF16 R28, R72.reuse, R76, R28 ;  /* 0x0000004c481c723c */ /* 0x040fee000004181c */
[----:B------:R-:W-:Y:S01]  /*b8d0*/  F2FP.BF16.PACK_AB R76, R70, R71 ;  /* 0x00000047464c723e */ /* 0x000fe200000010ff */
[C---:B------:R-:W-:Y:S01]  /*b8e0*/  HMMA.16816.F32.BF16 R32, R72.reuse, R78, R32 ;  /* 0x0000004e4820723c */ /* 0x040fe20000041820 */
[----:B------:R-:W5:Y:S03]  /*b8f0*/  MUFU.EX2 R71, R241 ;  /* 0x000000f100477308 */ /* 0x000f660000000800 */
[----:B------:R-:W-:Y:S03]  /*b900*/  F2FP.BF16.PACK_AB R77, R146, R147 ;  /* 0x00000093924d723e */ /* 0x000fe600000010ff */
[----:B------:R-:W-:Y:S01]  /*b910*/  F2FP.BF16.PACK_AB R78, R2, R68 ;  /* 0x00000044024e723e */ /* 0x000fe200000010ff */
[C---:B--2---:R-:W-:Y:S03]  /*b920*/  HMMA.16816.F32.BF16 R36, R72.reuse, R80, R36 ;  /* 0x000000504824723c */ /* 0x044fe60000041824 */
[----:B------:R-:W2:Y:S01]  /*b930*/  MUFU.EX2 R70, R244 ;  /* 0x000000f400467308 */ /* 0x000ea20000000800 */
[----:B------:R-:W-:Y:S01]  /*b940*/  FADD.FTZ R2, R103, R247 ;  /* 0x000000f767027221 */ /* 0x000fe20000010000 */
[----:B------:R-:W-:Y:S03]  /*b950*/  F2FP.BF16.PACK_AB R79, R144, R145 ;  /* 0x00000091904f723e */ /* 0x000fe600000010ff */
[C---:B------:R-:W-:Y:S01]  /*b960*/  HMMA.16816.F32.BF16 R40, R72.reuse, R82, R40 ;  /* 0x000000524828723c */ /* 0x040fe20000041828 */
[----:B------:R-:W4:Y:S04]  /*b970*/  LDSM.16.MT88.4 R80, [R191+0x2800] ;  /* 0x00280000bf50783b */ /* 0x000f280000004200 */
[----:B------:R-:W1:Y:S03]  /*b980*/  MUFU.EX2 R68, R245 ;  /* 0x000000f500447308 */ /* 0x000e660000000800 */
[C---:B---3--:R-:W-:Y:S04]  /*b990*/  HMMA.16816.F32.BF16 R44, R72.reuse, R84, R44 ;  /* 0x00000054482c723c */ /* 0x048fe8000004182c */
[C---:B-----5:R-:W-:Y:S01]  /*b9a0*/  FADD.FTZ R0, R71.reuse, R0 ;  /* 0x0000000047007221 */ /* 0x060fe20000010000 */
[----:B------:R-:W-:Y:S02]  /*b9b0*/  F2FP.BF16.PACK_AB R136, R71, R100 ;  /* 0x000000644788723e */ /* 0x000fe400000010ff */
[-C--:B------:R-:W-:Y:S01]  /*b9c0*/  MOV R71, R3.reuse ;  /* 0x0000000300477202 */ /* 0x080fe20000000f00 */
[C---:B------:R-:W-:Y:S01]  /*b9d0*/  HMMA.16816.F32.BF16 R48, R72.reuse, R86, R48 ;  /* 0x000000564830723c */ /* 0x040fe20000041830 */
[----:B------:R-:W3:Y:S03]  /*b9e0*/  LDSM.16.MT88.4 R84, [R193+0x2800] ;  /* 0x00280000c154783b */ /* 0x000ee60000004200 */
[----:B--2---:R-:W-:Y:S04]  /*b9f0*/  FADD.FTZ R0, R70, R0 ;  /* 0x0000000046007221 */ /* 0x004fe80000010000 */
[C---:B-1----:R-:W-:Y:S04]  /*ba00*/  HMMA.16816.F32.BF16 R52, R72.reuse, R92, R52 ;  /* 0x0000005c4834723c */ /* 0x042fe80000041834 */
[C---:B------:R-:W-:Y:S01]  /*ba10*/  FADD.FTZ R230, R68.reuse, R0 ;  /* 0x0000000044e67221 */ /* 0x040fe20000010000 */
[----:B------:R-:W-:Y:S01]  /*ba20*/  F2FP.BF16.PACK_AB R138, R68, R70 ;  /* 0x00000046448a723e */ /* 0x000fe200000010ff */
[----:B------:R-:W-:Y:S02]  /*ba30*/  FADD.FTZ R0, R108, R2 ;  /* 0x000000026c007221 */ /* 0x000fe40000010000 */
[C---:B------:R-:W-:Y:S01]  /*ba40*/  HMMA.16816.F32.BF16 R56, R72.reuse, R94, R56 ;  /* 0x0000005e4838723c */ /* 0x040fe20000041838 */
[----:B------:R-:W2:Y:S03]  /*ba50*/  LDL R2, [R1+0x8] ;  /* 0x0000080001027983 */ /* 0x000ea60000100800 */
[----:B------:R-:W-:Y:S01]  /*ba60*/  MOV R68, R3 ;  /* 0x0000000300447202 */ /* 0x000fe20000000f00 */
[----:B------:R-:W1:Y:S01]  /*ba70*/  LDSM.16.MT88.4 R92, [R192+0x2800] ;  /* 0x00280000c05c783b */ /* 0x000e620000004200 */
[----:B------:R-:W-:Y:S01]  /*ba80*/  FADD.FTZ R0, R102, R0 ;  /* 0x0000000066007221 */ /* 0x000fe20000010000 */
[----:B------:R-:W-:Y:S01]  /*ba90*/  MOV R70, R69 ;  /* 0x0000004500467202 */ /* 0x000fe20000000f00 */
[C---:B----4-:R-:W-:Y:S04]  /*baa0*/  HMMA.16816.F32.BF16 R60, R72.reuse, R88, R60 ;  /* 0x00000058483c723c */ /* 0x050fe8000004183c */
[----:B------:R-:W-:Y:S04]  /*bab0*/  FADD.FTZ R0, R101, R0 ;  /* 0x0000000065007221 */ /* 0x000fe80000010000 */
[----:B------:R-:W-:Y:S01]  /*bac0*/  HMMA.16816.F32.BF16 R64, R72, R90, R64 ;  /* 0x0000005a4840723c */ /* 0x000fe20000041840 */
[----:B------:R-:W4:Y:S03]  /*bad0*/  LDSM.16.MT88.4 R72, [R194+0x2800] ;  /* 0x00280000c248783b */ /* 0x000f260000004200 */
[----:B------:R-:W-:Y:S04]  /*bae0*/  FADD.FTZ R0, R214, R0 ;  /* 0x00000000d6007221 */ /* 0x000fe80000010000 */
[C---:B------:R-:W-:Y:S01]  /*baf0*/  HMMA.16816.F32.BF16 R4, R76.reuse, R80, R4 ;  /* 0x000000504c04723c */ /* 0x040fe20000041804 */
[----:B------:R-:W5:Y:S04]  /*bb00*/  LDSM.16.MT88.4 R88, [R191+0x6000] ;  /* 0x00600000bf58783b */ /* 0x000f680000004200 */
        /* <DEDUP_REMOVED lines=13> */
[C---:B----4-:R-:W-:Y:S04]  /*bbe0*/  HMMA.16816.F32.BF16 R28, R76.reuse, R72, R28 ;  /* 0x000000484c1c723c */ /* 0x050fe8000004181c */
[----:B------:R-:W-:Y:S04]  /*bbf0*/  FADD.FTZ R0, R154, R0 ;  /* 0x000000009a007221 */ /* 0x000fe80000010000 */
[C---:B------:R-:W-:Y:S01]  /*bc00*/  HMMA.16816.F32.BF16 R32, R76.reuse, R74, R32 ;  /* 0x0000004a4c20723c */ /* 0x040fe20000041820 */
[----:B------:R-:W-:Y:S03]  /*bc10*/  LDSM.16.MT88.4 R72, [R192+0x6800] ;  /* 0x00680000c048783b */ /* 0x000fe60000004200 */
[----:B------:R-:W-:Y:S04]  /*bc20*/  FADD.FTZ R0, R153, R0 ;  /* 0x0000000099007221 */ /* 0x000fe80000010000 */
[C---:B-----5:R-:W-:Y:S04]  /*bc30*/  HMMA.16816.F32.BF16 R36, R76.reuse, R88, R36 ;  /* 0x000000584c24723c */ /* 0x060fe80000041824 */
        /* <DEDUP_REMOVED lines=29> */
[C---:B------:R-:W-:Y:S08]  /*be10*/  HMMA.16816.F32.BF16 R104, R136.reuse, R106, R24 ;  /* 0x0000006a8868723c */ /* 0x040ff00000041818 */
[C---:B-1----:R-:W-:Y:S08]  /*be20*/  HMMA.16816.F32.BF16 R100, R136.reuse, R96, R28 ;  /* 0x000000608864723c */ /* 0x042ff0000004181c */
[C---:B------:R-:W-:Y:S08]  /*be30*/  HMMA.16816.F32.BF16 R96, R136.reuse, R98, R32 ;  /* 0x000000628860723c */ /* 0x040ff00000041820 */
[C---:B------:R-:W-:Y:S08]  /*be40*/  HMMA.16816.F32.BF16 R92, R136.reuse, R88, R36 ;  /* 0x00000058885c723c */ /* 0x040ff00000041824 */
[C---:B------:R-:W-:Y:S08]  /*be50*/  HMMA.16816.F32.BF16 R88, R136.reuse, R90, R40 ;  /* 0x0000005a8858723c */ /* 0x040ff00000041828 */
[C---:B----4-:R-:W-:Y:S08]  /*be60*/  HMMA.16816.F32.BF16 R84, R136.reuse, R80, R44 ;  /* 0x000000508854723c */ /* 0x050ff0000004182c */
[C---:B------:R-:W-:Y:S08]  /*be70*/  HMMA.16816.F32.BF16 R80, R136.reuse, R82, R48 ;  /* 0x000000528850723c */ /* 0x040ff00000041830 */
[C---:B------:R-:W-:Y:S08]  /*be80*/  HMMA.16816.F32.BF16 R76, R136.reuse, R72, R52 ;  /* 0x00000048884c723c */ /* 0x040ff00000041834 */
[C---:B------:R-:W-:Y:S08]  /*be90*/  HMMA.16816.F32.BF16 R72, R136.reuse, R74, R56 ;  /* 0x0000004a8848723c */ /* 0x040ff00000041838 */
[C---:B---3--:R-:W-:Y:S08]  /*bea0*/  HMMA.16816.F32.BF16 R60, R136.reuse, R4, R60 ;  /* 0x00000004883c723c */ /* 0x048ff0000004183c */
[----:B------:R-:W-:Y:S03]  /*beb0*/  HMMA.16816.F32.BF16 R64, R136, R6, R64 ;  /* 0x000000068840723c */ /* 0x000fe60000041840 */
[----:B--2---:R-:W-:Y:S02]  /*bec0*/  ISETP.GT.AND P0, PT, R224, R2, PT ;  /* 0x00000002e000720c */ /* 0x004fe40003f04270 */
[----:B------:R-:W-:Y:S11]  /*bed0*/  MOV R224, R218 ;  /* 0x000000da00e07202 */ /* 0x000ff60000000f00 */
[----:B------:R-:W-:-:S05]  /*bee0*/  @P0 BRA `(.L_x_1360) ;  /* 0xffffb97000000947 */ /* 0x000fca000383ffff */
.L_x_1344:
[----:B----4-:R-:W2:Y:S02]  /*bef0*/  LDL R0, [R1] ;  /* 0x0000000001007983 */ /* 0x010ea40000100800 */
[----:B--2---:R-:W-:-:S13]  /*bf00*/  ISETP.GE.AND P0, PT, R218, R0, PT ;  /* 0x00000000da00720c */ /* 0x004fda0003f06270 */
[----:B------:R-:W-:Y:S05]  /*bf10*/  @!P0 BRA `(.L_x_1361) ;  /* 0x00003ea000008947 */ /* 0x000fea0003800000 */
.L_x_1376:
        /* <DEDUP_REMOVED lines=8> */
[----:B------:R-:W-:Y:S01]  /*bfa0*/  IMAD R0, R0, c[0x0][0x208], RZ ;  /* 0x0000820000007a24 */ /* 0x000fe200078e02ff */
[----:B------:R-:W-:Y:S02]  /*bfb0*/  MOV R70, R69 ;  /* 0x0000004500467202 */ /* 0x000fe40000000f00 */
[----:B------:R-:W-:Y:S02]  /*bfc0*/  IMAD R4, R4, c[0x0][0x218], RZ ;  /* 0x0000860004047a24 */ /* 0x000fe400078e02ff */
[----:B------:R-:W-:Y:S02]  /*bfd0*/  IMAD R0, R223, c[0x0][0x20c], R0 ;  /* 0x00008300df007a24 */ /* 0x000fe400078e0200 */
[----:B------:R-:W-:Y:S03]  /*bfe0*/  IMAD R4, R219, c[0x0][0x21c], R4 ;  /* 0x00008700db047a24 */ /* 0x000fe600078e0204 */
[----:B------:R-:W-:Y:S05]  /*bff0*/  IADD3 R3, R3, R0, RZ ;  /* 0x0000000003037210 */ /* 0x000fea0007ffe0ff */
[----:B------:R-:W-:Y:S01]  /*c000*/  IMAD.WIDE.U32 R2, R219, c[0x0][0x218], R2 ;  /* 0x00008600db027a25 */ /* 0x000fe200078e0002 */
[----:B------:R1:W4:Y:S04]  /*c010*/  LDSM.16.M88.4 R8, [R188] ;  /* 0x00000000bc08783b */ /* 0x0003280000000200 */
        /* <DEDUP_REMOVED lines=13> */
[----:B--2---:R-:W-:Y:S04]  /*c0f0*/  IADD3 R0, P0, R6, R2, RZ ;  /* 0x0000000206007210 */ /* 0x004fe80007f1e0ff */
[----:B---3--:R-:W-:Y:S02]  /*c100*/  IADD3.X R2, R5, R3, R4, P0, !PT ;  /* 0x0000000305027210 */ /* 0x008fe400007fe404 */
[C---:B------:R-:W-:Y:S04]  /*c110*/  LEA R4, P0, R0.reuse, c[0x0][0x1f8], 0x1 ;  /* 0x00007e0000047a11 */ /* 0x040fe800078008ff */
[----:B------:R-:W-:Y:S01]  /*c120*/  LEA.HI.X R0, R0, c[0x0][0x1fc], R2, 0x1, P0 ;  /* 0x00007f0000007a11 */ /* 0x000fe200000f0c02 */
[----:B------:R-:W-:-:S06]  /*c130*/  BRA.DIV ~URZ, `(.L_x_1362) ;  /* 0x0000a4727f007947 */ /* 0x000fcc000b800000 */
[----:B-1--4-:R1:W2:Y:S02]  /*c140*/  SHFL.IDX PT, R6, R0, RZ, 0x181f ;  /* 0x00181fff00067589 */ /* 0x0122a400000e0000 */
.L_x_1464:
[----:B------:R-:W3:Y:S01]  /*c150*/  SHFL.IDX PT, R5, R4, RZ, 0x181f ;  /* 0x00181fff04057589 */ /* 0x000ee200000e0000 */
[C---:B------:R-:W-:Y:S01]  /*c160*/  IMAD.SHL.U32 R12, R238.reuse, 0x2, RZ ;  /* 0x00000002ee0c7824 */ /* 0x040fe200078e00ff */
[----:B------:R-:W-:Y:S01]  /*c170*/  ISETP.GE.AND P3, PT, R238, c[0x0][0x1d4], PT ;  /* 0x00007500ee007a0c */ /* 0x000fe20003f66270 */
[----:B------:R-:W-:Y:S01]  /*c180*/  IMAD.SHL.U32 R7, R248, 0x2, RZ ;  /* 0x00000002f8077824 */ /* 0x000fe200078e00ff */
[----:B------:R-:W-:Y:S02]  /*c190*/  BSSY B0, `(.L_x_1363) ;  /* 0x000003a000007945 */ /* 0x000fe40003800000 */
[----:B------:R-:W-:Y:S04]  /*c1a0*/  SEL R214, RZ, 0x10, P3 ;  /* 0x00000010ffd67807 */ /* 0x000fe80001800000 */
[----:B------:R-:W-:Y:S02]  /*c1b0*/  ISETP.NE.U32.AND P5, PT, R214, RZ, PT ;  /* 0x000000ffd600720c */ /* 0x000fe40003fa5070 */
[CC--:B---3--:R-:W-:Y:S05]  /*c1c0*/  IADD3 R2, P0, R5.reuse, R12.reuse, RZ ;  /* 0x0000000c05027210 */ /* 0x0c8fea0007f1e0ff */
[--C-:B--2---:R-:W-:Y:S01]  /*c1d0*/  IMAD.X R3, R6, 0x1, R220.reuse, P0 ;  /* 0x0000000106037824 */ /* 0x104fe200000e06dc */
[----:B------:R-:W-:Y:S04]  /*c1e0*/  ISETP.GE.AND P0, PT, R248, c[0x0][0x1d4], PT ;  /* 0x00007500f8007a0c */ /* 0x000fe80003f06270 */
[----:B------:R-:W-:Y:S01]  /*c1f0*/  @!PT LDS RZ, [RZ] ;  /* 0x00000000fffff984 */ /* 0x000fe20000000800 */
[----:B------:R-:W-:Y:S01]  /*c200*/  @!PT LDS RZ, [RZ] ;  /* 0x00000000fffff984 */ /* 0x000fe20000000800 */
[----:B------:R2:W-:Y:S01]  /*c210*/  LDGSTS.E.BYPASS.LTC128B.128 [R215+0x100], [R2.64], !P3 ;  /* 0x0010000002d77fae */ /* 0x0005e2000d901d46 */
[----:B------:R-:W-:Y:S02]  /*c220*/  SEL R71, RZ, 0x10, P0 ;  /* 0x00000010ff477807 */ /* 0x000fe40000000000 */
[-C--:B--2---:R-:W-:Y:S02]  /*c230*/  IADD3 R2, P4, R5, R7.reuse, RZ ;  /* 0x0000000705027210 */ /* 0x084fe40007f9e0ff */
[----:B------:R-:W2:Y:S03]  /*c240*/  SHFL.IDX PT, R5, R4, 0x1, 0x181f ;  /* 0x00381f0004057f89 */ /* 0x000ea600000e0000 */
[--C-:B------:R-:W-:Y:S02]  /*c250*/  IMAD.X R3, R6, 0x1, R221.reuse, P4 ;  /* 0x0000000106037824 */ /* 0x100fe400020e06dd */
[----:B------:R-:W3:Y:S04]  /*c260*/  SHFL.IDX PT, R6, R0, 0x1, 0x181f ;  /* 0x00381f0000067f89 */ /* 0x000ee800000e0000 */
[----:B------:R2:W-:Y:S02]  /*c270*/  LDGSTS.E.BYPASS.LTC128B.128 [R215+0x3900], [R2.64], !P0 ;  /* 0x0390000002d77fae */ /* 0x0005e4000c101d46 */
[C---:B--2---:R-:W-:Y:S05]  /*c280*/  IADD3 R2, P4, R5.reuse, R12, RZ ;  /* 0x0000000c05027210 */ /* 0x044fea0007f9e0ff */
[C---:B---3--:R-:W-:Y:S05]  /*c290*/  IMAD.X R3, R6.reuse, 0x1, R220, P4 ;  /* 0x0000000106037824 */ /* 0x048fea00020e06dc */
        /* <DEDUP_REMOVED lines=9> */
[-C--:B---3--:R-:W-:Y:S02]  /*c330*/  IADD3.X R3, RZ, R6.reuse, R220, P4, P3 ;  /* 0x00000006ff037210 */ /* 0x088fe400027e64dc */
        /* <DEDUP_REMOVED lines=12> */
[----:B------:R2:W3:Y:S04]  /*c400*/  SHFL.IDX PT, R5, R0, 0x3, 0x181f ;  /* 0x00781f0000057f89 */ /* 0x0004e800000e0000 */
[----:B-1----:R2:W1:Y:S02]  /*c410*/  SHFL.IDX PT, R0, R4, 0x3, 0x181f ;  /* 0x00781f0004007f89 */ /* 0x00246400000e0000 */
.L_x_1465:
[----:B------:R-:W-:Y:S01]  /*c420*/  IADD3 R2, -R214, 0x10, RZ ;  /* 0x00000010d6027810 */ /* 0x000fe20007ffe1ff */
[----:B------:R-:W-:Y:S01]  /*c430*/  IMAD.SHL.U32 R3, R238, 0x2, RZ ;  /* 0x00000002ee037824 */ /* 0x000fe200078e00ff */
[----:B------:R-:W-:Y:S01]  /*c440*/  ISETP.NE.U32.AND P0, PT, R214, RZ, PT ;  /* 0x000000ffd600720c */ /* 0x000fe20003f05070 */
[----:B--2---:R-:W-:Y:S01]  /*c450*/  IMAD.SHL.U32 R4, R248, 0x2, RZ ;  /* 0x00000002f8047824 */ /* 0x004fe200078e00ff */
[----:B------:R-:W-:Y:S04]  /*c460*/  LOP3.LUT R2, R2, 0xf, RZ, 0xc0, !PT ;  /* 0x0000000f02027812 */ /* 0x000fe800078ec0ff */
[-C--:B-1----:R-:W-:Y:S04]  /*c470*/  IADD3 R2, P4, P3, R2, R0.reuse, R3 ;  /* 0x0000000002027210 */ /* 0x082fe80007b9e003 */
[-C--:B---3--:R-:W-:Y:S05]  /*c480*/  IADD3.X R3, RZ, R5.reuse, R220, P4, P3 ;  /* 0x00000005ff037210 */ /* 0x088fea00027e64dc */
        /* <DEDUP_REMOVED lines=10> */
.L_x_1364:
[----:B---3--:R-:W-:Y:S05]  /*c530*/  BSYNC B0 ;  /* 0x0000000000007941 */ /* 0x008fea0003800000 */
.L_x_1363:
[----:B------:R-:W0:Y:S01]  /*c540*/  LDGDEPBAR ;  /* 0x00000000000079af */ /* 0x000e220000000000 */
[----:B------:R-:W-:Y:S01]  /*c550*/  WARPSYNC 0xffffffff ;  /* 0xffffffff00007948 */ /* 0x000fe20003800000 */
[C---:B------:R-:W-:Y:S01]  /*c560*/  HMMA.16816.F32.BF16 R4, R128.reuse, R8, RZ ;  /* 0x000000088004723c */ /* 0x040fe200000418ff */
[----:B------:R-:W-:Y:S05]  /*c570*/  BSSY B0, `(.L_x_1366) ;  /* 0x0000185000007945 */ /* 0x000fea0003800000 */
[----:B------:R-:W2:Y:S02]  /*c580*/  LDL R224, [R1] ;  /* 0x0000000001e07983 */ /* 0x000ea40000100800 */
        /* <DEDUP_REMOVED lines=15> */
[----:B------:R-:W3:Y:S07]  /*c680*/  LDSM.16.M88.4 R136, [R190] ;  /* 0x00000000be88783b */ /* 0x000eee0000000200 */
        /* <DEDUP_REMOVED lines=14> */
[----:B------:R-:W1:Y:S07]  /*c770*/  LDSM.16.M88.4 R156, [R190+0x2800] ;  /* 0x00280000be9c783b */ /* 0x000e6e0000000200 */
[C---:B------:R-:W-:Y:S08]  /*c780*/  HMMA.16816.F32.BF16 R52, R132.reuse, R160, R52 ;  /* 0x000000a08434723c */ /* 0x040ff00000041834 */
[----:B------:R-:W-:Y:S08]  /*c790*/  HMMA.16816.F32.BF16 R56, R132, R162, R56 ;  /* 0x000000a28438723c */ /* 0x000ff00000041838 */
        /* <DEDUP_REMOVED lines=12> */
[C---:B------:R-:W-:Y:S08]  /*c860*/  HMMA.16816.F32.BF16 R36, R164.reuse, R152, R36 ;  /* 0x00000098a424723c */ /* 0x040ff00000041824 */
[C---:B------:R-:W-:Y:S01]  /*c870*/  HMMA.16816.F32.BF16 R40, R164.reuse, R154, R40 ;  /* 0x0000009aa428723c */ /* 0x040fe20000041828 */
[----:B------:R-:W1:Y:S07]  /*c880*/  LDSM.16.M88.4 R152, [R189+0x1800] ;  /* 0x00180000bd98783b */ /* 0x000e6e0000000200 */
[C---:B------:R-:W-:Y:S03]  /*c890*/  HMMA.16816.F32.BF16 R44, R164.reuse, R156, R44 ;  /* 0x0000009ca42c723c */ /* 0x040fe6000004182c */
[----:B--2---:R-:W-:Y:S05]  /*c8a0*/  ISETP.GT.AND P0, PT, R218, R224, PT ;  /* 0x000000e0da00720c */ /* 0x004fea0003f04270 */
        /* <DEDUP_REMOVED lines=85> */
[C---:B--2---:R-:W-:Y:S08]  /*ce00*/  HMMA.16816.F32.BF16 R4, R184.reuse, R156, R4 ;  /* 0x0000009cb804723c */ /* 0x044ff00000041804 */
[C---:B------:R-:W-:Y:S08]  /*ce10*/  HMMA.16816.F32.BF16 R8, R184.reuse, R158, R8 ;  /* 0x0000009eb808723c */ /* 0x040ff00000041808 */
[C---:B---3--:R-:W-:Y:S08]  /*ce20*/  HMMA.16816.F32.BF16 R12, R184.reuse, R136, R12 ;  /* 0x00000088b80c723c */ /* 0x048ff0000004180c */
        /* <DEDUP_REMOVED lines=49> */
[----:B------:R-:W-:Y:S08]  /*d140*/  DEPBAR.LE SB0, 0x0 ;  /* 0x000080000000791a */ /* 0x000ff00000000000 */
[----:B------:R4:W2:Y:S01]  /*d150*/  MUFU.TANH R34, R3 ;  /* 0x0000000300227308 */ /* 0x0008a20000002400 */
[----:B------:R-:W-:Y:S01]  /*d160*/  BAR.SYNC.DEFER_BLOCKING 0x0 ;  /* 0x0000000000007b1d */ /* 0x000fe20000010000 */
[----:B---3--:R-:W-:Y:S01]  /*d170*/  FMUL.FTZ R2, R36, c[0x0][0x320] ;  /* 0x0000c80024027a20 */ /* 0x008fe20000410000 */
[C---:B-----5:R-:W-:Y:S05]  /*d180*/  HMMA.16816.F32.BF16 R44, R184.reuse, R8, R44 ;  /* 0x00000008b82c723c */ /* 0x060fea000004182c */
[----:B-1----:R-:W-:Y:S02]  /*d190*/  FMUL.FTZ R0, R15, c[0x0][0x320] ;  /* 0x0000c8000f007a20 */ /* 0x002fe40000410000 */
[----:B------:R-:W-:Y:S01]  /*d1a0*/  FMUL.FTZ R8, R42, c[0x0][0x320] ;  /* 0x0000c8002a087a20 */ /* 0x000fe20000410000 */
[C---:B------:R-:W-:Y:S01]  /*d1b0*/  HMMA.16816.F32.BF16 R48, R184.reuse, R10, R48 ;  /* 0x0000000ab830723c */ /* 0x040fe20000041830 */
[----:B------:R1:W3:Y:S03]  /*d1c0*/  MUFU.TANH R157, R0 ;  /* 0x00000000009d7308 */ /* 0x0002e60000002400 */
[----:B----4-:R-:W-:Y:S07]  /*d1d0*/  FMUL.FTZ R3, R43, c[0x0][0x320] ;  /* 0x0000c8002b037a20 */ /* 0x010fee0000410000 */
[----:B------:R-:W4:Y:S01]  /*d1e0*/  MUFU.TANH R28, R3 ;  /* 0x00000003001c7308 */ /* 0x000f220000002400 */
[C---:B--2---:R-:W-:Y:S03]  /*d1f0*/  HMMA.16816.F32.BF16 R52, R184.reuse, R4, R52 ;  /* 0x00000004b834723c */ /* 0x044fe60000041834 */
[----:B-1----:R-:W-:Y:S05]  /*d200*/  FMUL.FTZ R0, R16, c[0x0][0x320] ;  /* 0x0000c80010007a20 */ /* 0x002fea0000410000 */
[----:B------:R-:W-:Y:S01]  /*d210*/  HMMA.16816.F32.BF16 R56, R184, R6, R56 ;  /* 0x00000006b838723c */ /* 0x000fe20000041838 */
[----:B------:R1:W2:Y:S03]  /*d220*/  MUFU.TANH R151, R0 ;  /* 0x0000000000977308 */ /* 0x0002a60000002400 */
[----:B-1----:R-:W-:Y:S07]  /*d230*/  FMUL.FTZ R0, R17, c[0x0][0x320] ;  /* 0x0000c80011007a20 */ /* 0x002fee0000410000 */
        /* <DEDUP_REMOVED lines=100> */
.L_x_1466:
[----:B------:R-:W-:-:S05]  /*d880*/  BRA.DIV ~URZ, `(.L_x_1369) ;  /* 0x00008ed27f007947 */ /* 0x000fca000b800000 */
[----:B------:R3:W4:Y:S02]  /*d890*/  SHFL.IDX PT, R5, R4, RZ, 0x181f ;  /* 0x00181fff04057589 */ /* 0x00072400000e0000 */
.L_x_1467:
[----:B------:R-:W-:Y:S01]  /*d8a0*/  ISETP.GE.AND P3, PT, R222, 0x1, PT ;  /* 0x00000001de00780c */ /* 0x000fe20003f66270 */
[----:B------:R-:W-:Y:S02]  /*d8b0*/  IMAD.SHL.U32 R3, R238, 0x2, RZ ;  /* 0x00000002ee037824 */ /* 0x000fe400078e00ff */
[----:B------:R-:W-:Y:S10]  /*d8c0*/  IMAD.SHL.U32 R7, R248, 0x2, RZ ;  /* 0x00000002f8077824 */ /* 0x000ff400078e00ff */
        /* <DEDUP_REMOVED lines=18> */
.L_x_1468:
[----:B------:R-:W-:Y:S01]  /*d9f0*/  ISETP.GE.AND P3, PT, R222, 0x21, PT ;  /* 0x00000021de00780c */ /* 0x000fe20003f66270 */
[----:B--2---:R-:W-:Y:S02]  /*da00*/  IMAD.SHL.U32 R3, R238, 0x2, RZ ;  /* 0x00000002ee037824 */ /* 0x004fe400078e00ff */
[----:B------:R-:W-:Y:S10]  /*da10*/  IMAD.SHL.U32 R7, R248, 0x2, RZ ;  /* 0x00000002f8077824 */ /* 0x000ff400078e00ff */
[C---:B------:R-:W-:Y:S02]  /*da20*/  @P3 IADD3 R2, -R214.reuse, 0x10, RZ ;  /* 0x00000010d6023810 */ /* 0x040fe40007ffe1ff */
        /* <DEDUP_REMOVED lines=16> */
.L_x_1469:
[----:B------:R-:W-:-:S05]  /*db30*/  BRA.DIV ~URZ, `(.L_x_1372) ;  /* 0x00008dd27f007947 */ /* 0x000fca000b800000 */
[----:B------:R2:W3:Y:S02]  /*db40*/  SHFL.IDX PT, R5, R4, 0x2, 0x181f ;  /* 0x00581f0004057f89 */ /* 0x0004e400000e0000 */
.L_x_1470:
[----:B------:R-:W-:Y:S01]  /*db50*/  ISETP.GE.AND P3, PT, R222, 0x41, PT ;  /* 0x00000041de00780c */ /* 0x000fe20003f66270 */
[----:B-1----:R-:W-:Y:S02]  /*db60*/  IMAD.SHL.U32 R3, R238, 0x2, RZ ;  /* 0x00000002ee037824 */ /* 0x002fe400078e00ff */
[----:B------:R-:W-:Y:S10]  /*db70*/  IMAD.SHL.U32 R7, R248, 0x2, RZ ;  /* 0x00000002f8077824 */ /* 0x000ff400078e00ff */
[C---:B------:R-:W-:Y:S02]  /*db80*/  @P3 IADD3 R2, -R214.reuse, 0x10, RZ ;  /* 0x00000010d6023810 */ /* 0x040fe40007ffe1ff */
        /* <DEDUP_REMOVED lines=17> */
.L_x_1471:
[----:B------:R-:W-:Y:S01]  /*dca0*/  ISETP.GE.AND P3, PT, R222, 0x61, PT ;  /* 0x00000061de00780c */ /* 0x000fe20003f66270 */
[----:B-1----:R-:W-:Y:S02]  /*dcb0*/  IMAD.SHL.U32 R3, R238, 0x2, RZ ;  /* 0x00000002ee037824 */ /* 0x002fe400078e00ff */
[----:B---3--:R-:W-:Y:S10]  /*dcc0*/  IMAD.SHL.U32 R4, R248, 0x2, RZ ;  /* 0x00000002f8047824 */ /* 0x008ff400078e00ff */
[C---:B------:R-:W-:Y:S02]  /*dcd0*/  @P3 IADD3 R2, -R214.reuse, 0x10, RZ ;  /* 0x00000010d6023810 */ /* 0x040fe40007ffe1ff */
        /* <DEDUP_REMOVED lines=14> */
.L_x_1367:
[----:B--234-:R-:W-:Y:S05]  /*ddc0*/  BSYNC B0 ;  /* 0x0000000000007941 */ /* 0x01cfea0003800000 */
.L_x_1366:
        /* <DEDUP_REMOVED lines=59> */
.L_x_1472:
[----:B-12---:R-:W-:Y:S01]  /*e180*/  FMNMX.FTZ R4, R4, R0, !PT ;  /* 0x0000000004047209 */ /* 0x006fe20007810000 */
[----:B------:R-:W-:-:S05]  /*e190*/  BRA.DIV ~URZ, `(.L_x_1375) ;  /* 0x000088f27f007947 */ /* 0x000fca000b800000 */
[----:B------:R-:W1:Y:S02]  /*e1a0*/  SHFL.BFLY PT, R0, R4, 0x1, 0x1f ;  /* 0x0c201f0004007f89 */ /* 0x000e6400000e0000 */
[----:B-1----:R-:W-:Y:S02]  /*e1b0*/  FMNMX.FTZ R69, R4, R0, !PT ;  /* 0x0000000004457209 */ /* 0x002fe40007810000 */
[----:B------:R-:W1:Y:S02]  /*e1c0*/  SHFL.BFLY PT, R0, R5, 0x2, 0x1f ;  /* 0x0c401f0005007f89 */ /* 0x000e6400000e0000 */
[----:B-1----:R-:W-:Y:S05]  /*e1d0*/  FMNMX.FTZ R4, R5, R0, !PT ;  /* 0x0000000005047209 */ /* 0x002fea0007810000 */
[----:B------:R1:W2:Y:S02]  /*e1e0*/  SHFL.BFLY PT, R0, R4, 0x1, 0x1f ;  /* 0x0c201f0004007f89 */ /* 0x0002a400000e0000 */
.L_x_1473:
[----:B--2---:R-:W-:Y:S01]  /*e1f0*/  FMNMX.FTZ R3, R0, R4, !PT ;  /* 0x0000000400037209 */ /* 0x004fe20007810000 */
[C---:B-1----:R-:W-:Y:S01]  /*e200*/  FMUL.FTZ R4, R69.reuse, c[0x0][0x2d0] ;  /* 0x0000b40045047a20 */ /* 0x042fe20000410000 */
[----:B------:R-:W-:Y:S01]  /*e210*/  WARPSYNC 0xffffffff ;  /* 0xffffffff00007948 */ /* 0x000fe20003800000 */
[----:B------:R-:W-:Y:S01]  /*e220*/  FADD.FTZ R0, -R69, R70 ;  /* 0x0000004645007221 */ /* 0x000fe20000010100 */
[----:B------:R-:W2:Y:S01]  /*e230*/  LDL R250, [R1] ;  /* 0x0000000001fa7983 */ /* 0x000ea20000100800 */
        /* <DEDUP_REMOVED lines=33> */
[----:B------:R-:W-:Y:S02]  /*e450*/  FFMA.FTZ R151, R140, c[0x0][0x2d0], -R4 ;  /* 0x0000b4008c977a23 */ /* 0x000fe40000010804 */
[----:B------:R-:W-:Y:S02]  /*e460*/  FMUL.FTZ R4, R3, c[0x0][0x2d0] ;  /* 0x0000b40003047a20 */ /* 0x000fe40000410000 */
[----:B------:R-:W-:Y:S02]  /*e470*/  MUFU.EX2 R71, R71 ;  /* 0x0000004700477308 */ /* 0x000fe40000000800 */
        /* <DEDUP_REMOVED lines=26> */
[----:B------:R-:W-:Y:S01]  /*e620*/  MUFU.EX2 R144, R235 ;  /* 0x000000eb00907308 */ /* 0x000fe20000000800 */
[C---:B-1----:R-:W-:Y:S01]  /*e630*/  FFMA.FTZ R0, R2.reuse, R230, R6 ;  /* 0x000000e602007223 */ /* 0x042fe20000010006 */
[C---:B---3--:R-:W-:Y:S01]  /*e640*/  F2FP.BF16.PACK_AB R136, R5.reuse, R6 ;  /* 0x000000060588723e */ /* 0x048fe200000010ff */
[----:B------:R-:W-:Y:S01]  /*e650*/  FMUL.FTZ R56, R2, R72 ;  /* 0x0000004802387220 */ /* 0x000fe20000410000 */
[----:B----4-:R-:W-:Y:S01]  /*e660*/  F2FP.BF16.PACK_AB R138, R8, R9 ;  /* 0x00000009088a723e */ /* 0x010fe200000010ff */
        /* <DEDUP_REMOVED lines=13> */
[----:B------:R-:W-:Y:S02]  /*e740*/  FADD.FTZ R4, R9, R7 ;  /* 0x0000000709047221 */ /* 0x000fe40000010000 */
[C---:B------:R-:W-:Y:S02]  /*e750*/  FMUL.FTZ R20, R2.reuse, R108 ;  /* 0x0000006c02147220 */ /* 0x040fe40000410000 */
[----:B------:R-:W-:Y:S02]  /*e760*/  FMUL.FTZ R21, R2, R109 ;  /* 0x0000006d02157220 */ /* 0x000fe40000410000 */
[----:B------:R-:W-:Y:S02]  /*e770*/  FADD.FTZ R141, R8, R4 ;  /* 0x00000004088d7221 */ /* 0x000fe40000010000 */
[C---:B------:R-:W-:Y:S01]  /*e780*/  FMUL.FTZ R4, R2.reuse, R124 ;  /* 0x0000007c02047220 */ /* 0x040fe20000410000 */
[----:B------:R-:W4:Y:S01]  /*e790*/  MUFU.EX2 R7, R6 ;  /* 0x0000000600077308 */ /* 0x000f220000000800 */
[C---:B------:R-:W-:Y:S02]  /*e7a0*/  FMUL.FTZ R29, R2.reuse, R101 ;  /* 0x00000065021d7220 */ /* 0x040fe40000410000 */
[----:B------:R-:W-:Y:S02]  /*e7b0*/  FMUL.FTZ R8, R2, R120 ;  /* 0x0000007802087220 */ /* 0x000fe40000410000 */
[C---:B-1----:R-:W-:Y:S02]  /*e7c0*/  FMUL.FTZ R58, R0.reuse, R74 ;  /* 0x0000004a003a7220 */ /* 0x042fe40000410000 */
[----:B------:R-:W-:Y:S02]  /*e7d0*/  FMUL.FTZ R59, R0, R75 ;  /* 0x0000004b003b7220 */ /* 0x000fe40000410000 */
[----:B------:R-:W1:Y:S01]  /*e7e0*/  LDSM.16.MT88.4 R72, [R191] ;  /* 0x00000000bf48783b */ /* 0x000e620000004200 */
[----:B------:R-:W-:Y:S01]  /*e7f0*/  MUFU.EX2 R108, R68 ;  /* 0x00000044006c7308 */ /* 0x000fe20000000800 */
[----:B------:R-:W-:Y:S02]  /*e800*/  FMUL.FTZ R9, R2, R121 ;  /* 0x0000007902097220 */ /* 0x000fe40000410000 */
[----:B------:R-:W-:Y:S02]  /*e810*/  FMUL.FTZ R11, R0, R123 ;  /* 0x0000007b000b7220 */ /* 0x000fe40000410000 */
[C---:B---3--:R-:W-:Y:S02]  /*e820*/  FMUL.FTZ R5, R2.reuse, R125 ;  /* 0x0000007d02057220 */ /* 0x048fe40000410000 */
[C---:B------:R-:W-:Y:S02]  /*e830*/  FMUL.FTZ R12, R2.reuse, R116 ;  /* 0x00000074020c7220 */ /* 0x040fe40000410000 */
[----:B------:R-:W-:Y:S01]  /*e840*/  FMUL.FTZ R13, R2, R117 ;  /* 0x00000075020d7220 */ /* 0x000fe20000410000 */
[----:B------:R-:W3:Y:S01]  /*e850*/  MUFU.EX2 R109, R70 ;  /* 0x00000046006d7308 */ /* 0x000ee20000000800 */
[C---:B------:R-:W-:Y:S02]  /*e860*/  FMUL.FTZ R14, R0.reuse, R118 ;  /* 0x00000076000e7220 */ /* 0x040fe40000410000 */
[C---:B------:R-:W-:Y:S01]  /*e870*/  FMUL.FTZ R15, R0.reuse, R119 ;  /* 0x00000077000f7220 */ /* 0x040fe20000410000 */
[C---:B----4-:R-:W-:Y:S01]  /*e880*/  F2FP.BF16.PACK_AB R137, R7.reuse, R10 ;  /* 0x0000000a0789723e */ /* 0x050fe200000010ff */
[C---:B------:R-:W-:Y:S02]  /*e890*/  FFMA.FTZ R6, R0.reuse, R247, R10 ;  /* 0x000000f700067223 */ /* 0x040fe4000001000a */
[C---:B------:R-:W-:Y:S02]  /*e8a0*/  FMUL.FTZ R10, R0.reuse, R122 ;  /* 0x0000007a000a7220 */ /* 0x040fe40000410000 */
[----:B------:R-:W-:Y:S01]  /*e8b0*/  FADD.FTZ R101, R7, R6 ;  /* 0x0000000607657221 */ /* 0x000fe20000010000 */
[----:B------:R-:W-:Y:S01]  /*e8c0*/  LDSM.16.MT88.4 R120, [R191+0x3000] ;  /* 0x00300000bf78783b */ /* 0x000fe20000004200 */
[C---:B------:R-:W-:Y:S01]  /*e8d0*/  FMUL.FTZ R6, R0.reuse, R126 ;  /* 0x0000007e00067220 */ /* 0x040fe20000410000 */
[----:B------:R-:W4:Y:S01]  /*e8e0*/  MUFU.EX2 R68, R153 ;  /* 0x0000009900447308 */ /* 0x000f220000000800 */
[----:B------:R-:W-:Y:S02]  /*e8f0*/  FMUL.FTZ R7, R0, R127 ;  /* 0x0000007f00077220 */ /* 0x000fe40000410000 */
[C---:B------:R-:W-:Y:S02]  /*e900*/  FMUL.FTZ R16, R2.reuse, R112 ;  /* 0x0000007002107220 */ /* 0x040fe40000410000 */
[----:B------:R-:W-:Y:S02]  /*e910*/  FMUL.FTZ R17, R2, R113 ;  /* 0x0000007102117220 */ /* 0x000fe40000410000 */
[C---:B------:R-:W-:Y:S02]  /*e920*/  FMUL.FTZ R18, R0.reuse, R114 ;  /* 0x0000007200127220 */ /* 0x040fe40000410000 */
[C---:B------:R-:W-:Y:S01]  /*e930*/  FMUL.FTZ R19, R0.reuse, R115 ;  /* 0x0000007300137220 */ /* 0x040fe20000410000 */
[----:B------:R-:W-:Y:S01]  /*e940*/  MUFU.EX2 R153, R142 ;  /* 0x0000008e00997308 */ /* 0x000fe20000000800 */
        /* <DEDUP_REMOVED lines=15> */
[C---:B------:R-:W-:Y:S04]  /*ea40*/  FMUL.FTZ R32, R2.reuse, R96 ;  /* 0x0000006002207220 */ /* 0x040fe80000410000 */
        /* <DEDUP_REMOVED lines=23> */
[C---:B-1----:R-:W-:Y:S01]  /*ebc0*/  HMMA.16816.F32.BF16 R12, R136.reuse, R72, R12 ;  /* 0x00000048880c723c */ /* 0x042fe2000004180c */
[----:B------:R-:W-:Y:S02]  /*ebd0*/  MUFU.EX2 R142, R239 ;  /* 0x000000ef008e7308 */ /* 0x000fe40000000800 */
[----:B------:R-:W-:Y:S02]  /*ebe0*/  FMUL.FTZ R49, R2, R81 ;  /* 0x0000005102317220 */ /* 0x000fe40000410000 */
[C---:B------:R-:W-:Y:S02]  /*ebf0*/  FMUL.FTZ R50, R0.reuse, R82 ;  /* 0x0000005200327220 */ /* 0x040fe40000410000 */
[----:B------:R-:W-:Y:S01]  /*ec00*/  FMUL.FTZ R51, R0, R83 ;  /* 0x0000005300337220 */ /* 0x000fe20000410000 */
[C---:B------:R-:W-:Y:S01]  /*ec10*/  HMMA.16816.F32.BF16 R16, R136.reuse, R74, R16 ;  /* 0x0000004a8810723c */ /* 0x040fe20000041810 */
[----:B------:R-:W1:Y:S03]  /*ec20*/  LDSM.16.MT88.4 R72, [R192] ;  /* 0x00000000c048783b */ /* 0x000e660000004200 */
[C---:B------:R-:W-:Y:S02]  /*ec30*/  FMUL.FTZ R52, R2.reuse, R76 ;  /* 0x0000004c02347220 */ /* 0x040fe40000410000 */
[----:B------:R-:W-:Y:S02]  /*ec40*/  FMUL.FTZ R53, R2, R77 ;  /* 0x0000004d02357220 */ /* 0x000fe40000410000 */
[C---:B------:R-:W-:Y:S01]  /*ec50*/  FMUL.FTZ R54, R0.reuse, R78 ;  /* 0x0000004e00367220 */ /* 0x040fe20000410000 */
[----:B------:R-:W-:Y:S03]  /*ec60*/  LDSM.16.MT88.4 R80, [R193+0x800] ;  /* 0x00080000c150783b */ /* 0x000fe60000004200 */
[C---:B------:R-:W-:Y:S02]  /*ec70*/  FMUL.FTZ R55, R0.reuse, R79 ;  /* 0x0000004f00377220 */ /* 0x040fe40000410000 */
[----:B------:R-:W-:Y:S01]  /*ec80*/  FMUL.FTZ R30, R0, R102 ;  /* 0x00000066001e7220 */ /* 0x000fe20000410000 */
[----:B--2---:R-:W-:Y:S01]  /*ec90*/  ISETP.GT.AND P0, PT, R218, R250, PT ;  /* 0x000000fada00720c */ /* 0x004fe20003f04270 */
[----:B------:R-:W-:Y:S01]  /*eca0*/  FMUL.FTZ R31, R0, R103 ;  /* 0x00000067001f7220 */ /* 0x000fe20000410000 */
[----:B------:R-:W-:Y:S01]  /*ecb0*/  LDSM.16.MT88.4 R76, [R191+0x800] ;  /* 0x00080000bf4c783b */ /* 0x000fe20000004200 */
[C---:B------:R-:W-:Y:S01]  /*ecc0*/  FMUL.FTZ R60, R2.reuse, R60 ;  /* 0x0000003c023c7220 */ /* 0x040fe20000410000 */
[----:B------:R-:W-:Y:S01]  /*ecd0*/  MUFU.EX2 R103, R143 ;  /* 0x0000008f00677308 */ /* 0x000fe20000000800 */
[C---:B------:R-:W-:Y:S02]  /*ece0*/  FMUL.FTZ R61, R2.reuse, R61 ;  /* 0x0000003d023d7220 */ /* 0x040fe40000410000 */
[C---:B------:R-:W-:Y:S02]  /*ecf0*/  FMUL.FTZ R64, R2.reuse, R64 ;  /* 0x0000004002407220 */ /* 0x040fe40000410000 */
[----:B------:R-:W-:Y:S02]  /*ed00*/  FMUL.FTZ R65, R2, R65 ;  /* 0x0000004102417220 */ /* 0x000fe40000410000 */
[C---:B------:R-:W-:Y:S02]  /*ed10*/  FMUL.FTZ R62, R0.reuse, R62 ;  /* 0x0000003e003e7220 */ /* 0x040fe40000410000 */
[C---:B------:R-:W-:Y:S01]  /*ed20*/  FMUL.FTZ R63, R0.reuse, R63 ;  /* 0x0000003f003f7220 */ /* 0x040fe20000410000 */
[----:B------:R-:W2:Y:S01]  /*ed30*/  MUFU.EX2 R2, R152 ;  /* 0x0000009800027308 */ /* 0x000ea20000000800 */
[C---:B------:R-:W-:Y:S02]  /*ed40*/  FMUL.FTZ R66, R0.reuse, R66 ;  /* 0x0000004200427220 */ /* 0x040fe40000410000 */
[----:B------:R-:W-:Y:S02]  /*ed50*/  FMUL.FTZ R67, R0, R67 ;  /* 0x0000004300437220 */ /* 0x000fe40000410000 */
[----:B----4-:R-:W-:Y:S05]  /*ed60*/  FADD.FTZ R0, R68, R141 ;  /* 0x0000008d44007221 */ /* 0x010fea0000010000 */
[----:B------:R-:W-:Y:S01]  /*ed70*/  MUFU.EX2 R152, R157 ;  /* 0x0000009d00987308 */ /* 0x000fe20000000800 */
[C---:B-1----:R-:W-:Y:S08]  /*ed80*/  HMMA.16816.F32.BF16 R20, R136.reuse, R72, R20 ;  /* 0x000000488814723c */ /* 0x042ff00000041814 */
[C---:B------:R-:W-:Y:S01]  /*ed90*/  HMMA.16816.F32.BF16 R24, R136.reuse, R74, R24 ;  /* 0x0000004a8818723c */ /* 0x040fe20000041818 */
[----:B------:R-:W1:Y:S01]  /*eda0*/  LDSM.16.MT88.4 R72, [R196] ;  /* 0x00000000c448783b */ /* 0x000e620000004200 */
[----:B------:R-:W3:Y:S02]  /*edb0*/  MUFU.EX2 R102, R140 ;  /* 0x0000008c00667308 */ /* 0x000ee40000000800 */
[----:B--2---:R-:W-:Y:S04]  /*edc0*/  FADD.FTZ R0, R2, R0 ;  /* 0x0000000002007221 */ /* 0x004fe80000010000 */
[----:B------:R-:W-:Y:S04]  /*edd0*/  FADD.FTZ R0, R71, R0 ;  /* 0x0000000047007221 */ /* 0x000fe80000010000 */
[----:B------:R-:W-:Y:S01]  /*ede0*/  FADD.FTZ R0, R70, R0 ;  /* 0x0000000046007221 */ /* 0x000fe20000010000 */
[----:B------:R-:W2:Y:S10]  /*edf0*/  MUFU.EX2 R143, R237 ;  /* 0x000000ed008f7308 */ /* 0x000eb40000000800 */
[----:B------:R-:W-:Y:S10]  /*ee00*/  MUFU.EX2 R141, R243 ;  /* 0x000000f3008d7308 */ /* 0x000ff40000000800 */
[----:B------:R-:W4:Y:S01]  /*ee10*/  MUFU.EX2 R140, R245 ;  /* 0x000000f5008c7308 */ /* 0x000f220000000800 */
        /* <DEDUP_REMOVED lines=16> */
[----:B---3--:R-:W-:Y:S03]  /*ef20*/  F2FP.BF16.PACK_AB R73, R102, R103 ;  /* 0x000000676649723e */ /* 0x008fe600000010ff */
[----:B------:R-:W-:Y:S02]  /*ef30*/  F2FP.BF16.PACK_AB R74, R70, R71 ;  /* 0x00000047464a723e */ /* 0x000fe400000010ff */
[----:B------:R-:W-:Y:S02]  /*ef40*/  F2FP.BF16.PACK_AB R75, R247, R249 ;  /* 0x000000f9f74b723e */ /* 0x000fe400000010ff */
[----:B------:R-:W3:Y:S01]  /*ef50*/  MUFU.EX2 R2, R159 ;  /* 0x0000009f00027308 */ /* 0x000ee20000000800 */
[----:B--2---:R-:W-:Y:S02]  /*ef60*/  F2FP.BF16.PACK_AB R137, R142, R143 ;  /* 0x0000008f8e89723e */ /* 0x004fe400000010ff */
[----:B----4-:R-:W-:Y:S02]  /*ef70*/  F2FP.BF16.PACK_AB R139, R140, R141 ;  /* 0x0000008d8c8b723e */ /* 0x010fe400000010ff */
        /* <DEDUP_REMOVED lines=14> */
[----:B------:R-:W1:Y:S01]  /*f060*/  MUFU.EX2 R156, R146 ;  /* 0x00000092009c7308 */ /* 0x000e620000000800 */
[C---:B----4-:R-:W-:Y:S09]  /*f070*/  HMMA.16816.F32.BF16 R20, R72.reuse, R76, R20 ;  /* 0x0000004c4814723c */ /* 0x050ff20000041814 */
[----:B------:R-:W-:Y:S01]  /*f080*/  MUFU.EX2 R151, R158 ;  /* 0x0000009e00977308 */ /* 0x000fe20000000800 */
[C---:B------:R-:W-:Y:S01]  /*f090*/  HMMA.16816.F32.BF16 R24, R72.reuse, R78, R24 ;  /* 0x0000004e4818723c */ /* 0x040fe20000041818 */
[----:B------:R-:W2:Y:S07]  /*f0a0*/  LDSM.16.MT88.4 R76, [R191+0x4000] ;  /* 0x00400000bf4c783b */ /* 0x000eae0000004200 */
[C---:B---3--:R-:W-:Y:S01]  /*f0b0*/  HMMA.16816.F32.BF16 R28, R72.reuse, R80, R28 ;  /* 0x00000050481c723c */ /* 0x048fe2000004181c */
[----:B------:R-:W-:Y:S07]  /*f0c0*/  MUFU.EX2 R149, R161 ;  /* 0x000000a100957308 */ /* 0x000fee0000000800 */
[C---:B------:R-:W-:Y:S01]  /*f0d0*/  HMMA.16816.F32.BF16 R32, R72.reuse, R82, R32 ;  /* 0x000000524820723c */ /* 0x040fe20000041820 */
[----:B------:R-:W3:Y:S02]  /*f0e0*/  LDSM.16.MT88.4 R80, [R193+0x4000] ;  /* 0x00400000c150783b */ /* 0x000ee40000004200 */
[----:B------:R-:W-:Y:S10]  /*f0f0*/  MUFU.EX2 R147, R217 ;  /* 0x000000d900937308 */ /* 0x000ff40000000800 */
[----:B------:R-:W-:Y:S01]  /*f100*/  MUFU.EX2 R146, R230 ;  /* 0x000000e600927308 */ /* 0x000fe20000000800 */
        /* <DEDUP_REMOVED lines=13> */
[----:B------:R-:W-:Y:S01]  /*f1e0*/  F2FP.BF16.PACK_AB R74, R70, R71 ;  /* 0x00000047464a723e */ /* 0x000fe200000010ff */
[----:B------:R-:W4:Y:S02]  /*f1f0*/  MUFU.EX2 R68, R225 ;  /* 0x000000e100447308 */ /* 0x000f240000000800 */
[----:B-----5:R-:W-:Y:S02]  /*f200*/  F2FP.BF16.PACK_AB R73, R163, R246 ;  /* 0x000000f6a349723e */ /* 0x020fe400000010ff */
[----:B-1----:R-:W-:Y:S06]  /*f210*/  F2FP.BF16.PACK_AB R75, R156, R159 ;  /* 0x0000009f9c4b723e */ /* 0x002fec00000010ff */
[----:B------:R-:W1:Y:S01]  /*f220*/  MUFU.EX2 R2, R224 ;  /* 0x000000e000027308 */ /* 0x000e620000000800 */
[C---:B--2---:R-:W-:Y:S09]  /*f230*/  HMMA.16816.F32.BF16 R4, R72.reuse, R76, R4 ;  /* 0x0000004c4804723c */ /* 0x044ff20000041804 */
[----:B------:R-:W2:Y:S01]  /*f240*/  MUFU.EX2 R71, R216 ;  /* 0x000000d800477308 */ /* 0x000ea20000000800 */
[C---:B------:R-:W-:Y:S01]  /*f250*/  HMMA.16816.F32.BF16 R8, R72.reuse, R78, R8 ;  /* 0x0000004e4808723c */ /* 0x040fe20000041808 */
[----:B------:R-:W5:Y:S02]  /*f260*/  LDSM.16.MT88.4 R76, [R194+0x1000] ;  /* 0x00100000c24c783b */ /* 0x000f640000004200 */
[----:B----4-:R-:W-:Y:S06]  /*f270*/  FADD.FTZ R0, R68, R0 ;  /* 0x0000000044007221 */ /* 0x010fec0000010000 */
[----:B------:R-:W4:Y:S01]  /*f280*/  MUFU.EX2 R70, R214 ;  /* 0x000000d600467308 */ /* 0x000f220000000800 */
[C---:B---3--:R-:W-:Y:S03]  /*f290*/  HMMA.16816.F32.BF16 R12, R72.reuse, R80, R12 ;  /* 0x00000050480c723c */ /* 0x048fe6000004180c */
[----:B-1----:R-:W-:Y:S05]  /*f2a0*/  FADD.FTZ R0, R2, R0 ;  /* 0x0000000002007221 */ /* 0x002fea0000010000 */
[C---:B------:R-:W-:Y:S01]  /*f2b0*/  HMMA.16816.F32.BF16 R16, R72.reuse, R82, R16 ;  /* 0x000000524810723c */ /* 0x040fe20000041810 */
[----:B------:R-:W1:Y:S03]  /*f2c0*/  LDSM.16.MT88.4 R80, [R191+0x4800] ;  /* 0x00480000bf50783b */ /* 0x000e660000004200 */
[----:B--2---:R-:W-:Y:S04]  /*f2d0*/  FADD.FTZ R0, R71, R0 ;  /* 0x0000000047007221 */ /* 0x004fe80000010000 */
[C---:B------:R-:W-:Y:S04]  /*f2e0*/  HMMA.16816.F32.BF16 R20, R72.reuse, R84, R20 ;  /* 0x000000544814723c */ /* 0x040fe80000041814 */
[----:B----4-:R-:W-:Y:S04]  /*f2f0*/  FADD.FTZ R0, R70, R0 ;  /* 0x0000000046007221 */ /* 0x010fe80000010000 */
        /* <DEDUP_REMOVED lines=17> */
[C---:B-1----:R-:W-:Y:S03]  /*f410*/  HMMA.16816.F32.BF16 R60, R72.reuse, R80, R60 ;  /* 0x00000050483c723c */ /* 0x042fe6000004183c */
[----:B------:R-:W1:Y:S01]  /*f420*/  MUFU.EX2 R2, R228 ;  /* 0x000000e400027308 */ /* 0x000e620000000800 */
[----:B------:R-:W-:Y:S04]  /*f430*/  F2FP.BF16.PACK_AB R79, R152, R155 ;  /* 0x0000009b984f723e */ /* 0x000fe800000010ff */
[----:B------:R-:W-:Y:S01]  /*f440*/  HMMA.16816.F32.BF16 R64, R72, R82, R64 ;  /* 0x000000524840723c */ /* 0x000fe20000041840 */
[----:B------:R-:W4:Y:S04]  /*f450*/  LDSM.16.MT88.4 R72, [R192+0x1800] ;  /* 0x00180000c048783b */ /* 0x000f280000004200 */
[----:B------:R-:W5:Y:S03]  /*f460*/  MUFU.EX2 R71, R227 ;  /* 0x000000e300477308 */ /* 0x000f660000000800 */
[C---:B--2---:R-:W-:Y:S01]  /*f470*/  HMMA.16816.F32.BF16 R4, R76.reuse, R84, R4 ;  /* 0x000000544c04723c */ /* 0x044fe20000041804 */
[----:B------:R-:W2:Y:S04]  /*f480*/  LDSM.16.MT88.4 R80, [R194+0x1800] ;  /* 0x00180000c250783b */ /* 0x000ea80000004200 */
[----:B---3--:R-:W-:Y:S02]  /*f490*/  FADD.FTZ R0, R68, R0 ;  /* 0x0000000044007221 */ /* 0x008fe40000010000 */
[----:B------:R-:W3:Y:S01]  /*f4a0*/  MUFU.EX2 R70, R226 ;  /* 0x000000e200467308 */ /* 0x000ee20000000800 */
[C---:B------:R-:W-:Y:S01]  /*f4b0*/  HMMA.16816.F32.BF16 R8, R76.reuse, R86, R8 ;  /* 0x000000564c08723c */ /* 0x040fe20000041808 */
[----:B------:R-:W2:Y:S03]  /*f4c0*/  LDSM.16.MT88.4 R84, [R191+0x5000] ;  /* 0x00500000bf54783b */ /* 0x000ea60000004200 */
[----:B-1----:R-:W-:Y:S04]  /*f4d0*/  FADD.FTZ R0, R2, R0 ;  /* 0x0000000002007221 */ /* 0x002fe80000010000 */
[C---:B------:R-:W-:Y:S04]  /*f4e0*/  HMMA.16816.F32.BF16 R12, R76.reuse, R88, R12 ;  /* 0x000000584c0c723c */ /* 0x040fe8000004180c */
[----:B-----5:R-:W-:Y:S04]  /*f4f0*/  FADD.FTZ R0, R71, R0 ;  /* 0x0000000047007221 */ /* 0x020fe80000010000 */
[C---:B------:R-:W-:Y:S01]  /*f500*/  HMMA.16816.F32.BF16 R16, R76.reuse, R90, R16 ;  /* 0x0000005a4c10723c */ /* 0x040fe20000041810 */
[----:B------:R-:W-:Y:S03]  /*f510*/  LDSM.16.MT88.4 R88, [R192+0x5000] ;  /* 0x00500000c058783b */ /* 0x000fe60000004200 */
[----:B---3--:R-:W-:Y:S04]  /*f520*/  FADD.FTZ R0, R70, R0 ;  /* 0x0000000046007221 */ /* 0x008fe80000010000 */
[C---:B----4-:R-:W-:Y:S08]  /*f530*/  HMMA.16816.F32.BF16 R20, R76.reuse, R72, R20 ;  /* 0x000000484c14723c */ /* 0x050ff00000041814 */
        /* <DEDUP_REMOVED lines=45> */
[C---:B-1----:R-:W-:Y:S03]  /*f810*/  HMMA.16816.F32.BF16 R36, R72.reuse, R80, R36 ;  /* 0x000000504824723c */ /* 0x042fe60000041824 */
[----:B------:R-:W1:Y:S01]  /*f820*/  MUFU.EX2 R70, R242 ;  /* 0x000000f200467308 */ /* 0x000e620000000800 */
[----:B------:R-:W-:Y:S01]  /*f830*/  F2FP.BF16.PACK_AB R79, R144, R145 ;  /* 0x00000091904f723e */ /* 0x000fe200000010ff */
[----:B------:R-:W-:Y:S03]  /*f840*/  FADD.FTZ R2, R108, R101 ;  /* 0x000000656c027221 */ /* 0x000fe60000010000 */
[C---:B------:R-:W-:Y:S01]  /*f850*/  HMMA.16816.F32.BF16 R40, R72.reuse, R82, R40 ;  /* 0x000000524828723c */ /* 0x040fe20000041828 */
[----:B------:R-:W4:Y:S04]  /*f860*/  LDSM.16.MT88.4 R80, [R191+0x2800] ;  /* 0x00280000bf50783b */ /* 0x000f280000004200 */
[----:B------:R-:W2:Y:S03]  /*f870*/  MUFU.EX2 R68, R244 ;  /* 0x000000f400447308 */ /* 0x000ea60000000800 */
[C---:B---3--:R-:W-:Y:S04]  /*f880*/  HMMA.16816.F32.BF16 R44, R72.reuse, R84, R44 ;  /* 0x00000054482c723c */ /* 0x048fe8000004182c */
[C---:B-----5:R-:W-:Y:S01]  /*f890*/  F2FP.BF16.PACK_AB R136, R71.reuse, R100 ;  /* 0x000000644788723e */ /* 0x060fe200000010ff */
[----:B------:R-:W-:Y:S03]  /*f8a0*/  FADD.FTZ R0, R71, R0 ;  /* 0x0000000047007221 */ /* 0x000fe60000010000 */
[C---:B------:R-:W-:Y:S01]  /*f8b0*/  HMMA.16816.F32.BF16 R48, R72.reuse, R86, R48 ;  /* 0x000000564830723c */ /* 0x040fe20000041830 */
[----:B------:R-:W3:Y:S03]  /*f8c0*/  LDSM.16.MT88.4 R84, [R193+0x2800] ;  /* 0x00280000c154783b */ /* 0x000ee60000004200 */
[----:B-1----:R-:W-:Y:S04]  /*f8d0*/  FADD.FTZ R0, R70, R0 ;  /* 0x0000000046007221 */ /* 0x002fe80000010000 */
[C---:B--2---:R-:W-:Y:S04]  /*f8e0*/  HMMA.16816.F32.BF16 R52, R72.reuse, R92, R52 ;  /* 0x0000005c4834723c */ /* 0x044fe80000041834 */
[C---:B------:R-:W-:Y:S01]  /*f8f0*/  F2FP.BF16.PACK_AB R138, R68.reuse, R70 ;  /* 0x00000046448a723e */ /* 0x040fe200000010ff */
[----:B------:R-:W-:Y:S01]  /*f900*/  FADD.FTZ R230, R68, R0 ;  /* 0x0000000044e67221 */ /* 0x000fe20000010000 */
[----:B------:R-:W-:Y:S02]  /*f910*/  MOV R68, R3 ;  /* 0x0000000300447202 */ /* 0x000fe40000000f00 */
        /* <DEDUP_REMOVED lines=74> */
.L_x_1361:
[----:B------:R-:W-:Y:S05]  /*fdc0*/  BRA.DIV ~URZ, `(.L_x_1377) ;  /* 0x00006d927f007947 */ /* 0x000fea000b800000 */
[----:B------:R1:W2:Y:S02]  /*fdd0*/  SHFL.BFLY PT, R0, R230, 0x2, 0x1f ;  /* 0x0c401f00e6007f89 */ /* 0x0002a400000e0000 */
.L_x_1474:
[----:B--2---:R-:W-:Y:S01]  /*fde0*/  FADD.FTZ R5, R0, R230 ;  /* 0x000000e600057221 */ /* 0x004fe20000010000 */
[----:B------:R-:W-:Y:S05]  /*fdf0*/  BRA.DIV ~URZ, `(.L_x_1378) ;  /* 0x00006db27f007947 */ /* 0x000fea000b800000 */
[----:B------:R-:W2:Y:S04]  /*fe00*/  SHFL.BFLY PT, R0, R247, 0x2, 0x1f ;  /* 0x0c401f00f7007f89 */ /* 0x000ea800000e0000 */
[----:B------:R-:W3:Y:S01]  /*fe10*/  SHFL.BFLY PT, R2, R5, 0x1, 0x1f ;  /* 0x0c201f0005027f89 */ /* 0x000ee200000e0000 */
[----:B--2---:R-:W-:-:S02]  /*fe20*/  FADD.FTZ R4, R0, R247 ;  /* 0x000000f700047221 */ /* 0x004fc40000010000 */
[----:B---3--:R-:W-:-:S03]  /*fe30*/  FADD.FTZ R5, R5, R2 ;  /* 0x0000000205057221 */ /* 0x008fc60000010000 */
[----:B------:R2:W3:Y:S04]  /*fe40*/  SHFL.BFLY PT, R3, R4, 0x1, 0x1f ;  /* 0x0c201f0004037f89 */ /* 0x0004e800000e0000 */
.L_x_1475:
        /* <DEDUP_REMOVED lines=85> */
.L_x_1324:
[----:B-12---:R1:W5:Y:S04]  /*103a0*/  LDL R6, [R1+0x48] ;  /* 0x0000480001067983 */ /* 0x0063680000100800 */
[----:B------:R-:W2:Y:S01]  /*103b0*/  S2R R2, SR_TID.X ;  /* 0x0000000000027919 */ /* 0x000ea20000002100 */
[----:B------:R-:W-:Y:S01]  /*103c0*/  BSSY B0, `(.L_x_1379) ;  /* 0x0000011000007945 */ /* 0x000fe20003800000 */
[----:B--2---:R-:W-:-:S13]  /*103d0*/  LOP3.LUT P0, RZ, R2, 0xff, RZ, 0xc0, !PT ;  /* 0x000000ff02ff7812 */ /* 0x004fda000780c0ff */
[----:B------:R-:W-:Y:S05]  /*103e0*/  @P0 BRA `(.L_x_1380) ;  /* 0x000000e000000947 */ /* 0x000fea0003800000 */
[----:B-1----:R-:W1:Y:S01]  /*103f0*/  S2R R4, SR_LANEID ;  /* 0x0000000000047919 */ /* 0x002e620000000000 */
[----:B------:R-:W-:Y:S01]  /*10400*/  VOTEU.ANY UR4, UPT, PT ;  /* 0x0000000000047886 */ /* 0x000fe200038e0100 */
[----:B------:R-:W-:Y:S01]  /*10410*/  IMAD.MOV.U32 R5, RZ, RZ, c[0x0][0x564] ;  /* 0x00015900ff057624 */ /* 0x000fe200078e00ff */
[----:B------:R-:W1:Y:S08]  /*10420*/  FLO.U32 R3, UR4 ;  /* 0x0000000400037d00 */ /* 0x000e7000080e0000 */
[----:B------:R-:W2:Y:S01]  /*10430*/  POPC R2, UR4 ;  /* 0x0000000400027d09 */ /* 0x000ea20008000000 */
[----:B-1----:R-:W-:Y:S01]  /*10440*/  ISETP.EQ.U32.AND P0, PT, R3, R4, PT ;  /* 0x000000040300720c */ /* 0x002fe20003f02070 */
[----:B------:R-:W-:-:S12]  /*10450*/  IMAD.MOV.U32 R4, RZ, RZ, c[0x0][0x560] ;  /* 0x00015800ff047624 */ /* 0x000fd800078e00ff */
[----:B--2---:R1:W2:Y:S04]  /*10460*/  @P0 ATOMG.E.ADD.STRONG.GPU PT, R2, [R4.64], R2 ;  /* 0x00000002040209a8 */ /* 0x0042a800081ee1c6 */
[----:B-1----:R-:W1:Y:S04]  /*10470*/  S2R R4, SR_LTMASK ;  /* 0x0000000000047919 */ /* 0x002e680000003900 */
[----:B--2---:R1:W2:Y:S02]  /*10480*/  SHFL.IDX PT, R3, R2, R3, 0x1f ;  /* 0x00001f0302037589 */ /* 0x0042a400000e0000 */
[----:B-1----:R-:W-:-:S06]  /*10490*/  LOP3.LUT R2, R4, UR4, RZ, 0xc0, !PT ;  /* 0x0000000404027c12 */ /* 0x002fcc000f8ec0ff */
[----:B------:R-:W2:Y:S02]  /*104a0*/  POPC R2, R2 ;  /* 0x0000000200027309 */ /* 0x000ea40000000000 */
[----:B--2--5:R-:W-:-:S05]  /*104b0*/  IADD3 R6, R3, c[0x0][0xc], R2 ;  /* 0x0000030003067a10 */ /* 0x024fca0007ffe002 */
[----:B------:R1:W-:Y:S02]  /*104c0*/  STL [R1+0x48], R6 ;  /* 0x0000480601007387 */ /* 0x0003e40000100800 */
.L_x_1380:
[----:B-1----:R-:W-:Y:S05]  /*104d0*/  BSYNC B0 ;  /* 0x0000000000007941 */ /* 0x002fea0003800000 */
.L_x_1379:
        /* <DEDUP_REMOVED lines=68> */
[----:B-1----:R-:W-:Y:S02]  /*10920*/  F2FP.BF16.PACK_AB R0, R89, R88 ;  /* 0x000000585900723e */ /* 0x002fe400000010ff */
[----:B------:R-:W-:-:S03]  /*10930*/  F2FP.BF16.PACK_AB R2, R75, R74 ;  /* 0x0000004a4b02723e */ /* 0x000fc600000010ff */
[----:B------:R1:W-:Y:S04]  /*10940*/  STS [R11+0x4000], R0 ;  /* 0x004000000b007388 */ /* 0x0003e80000000800 */
[----:B------:R-:W-:Y:S04]  /*10950*/  STS [R11+0x4400], R4 ;  /* 0x004400040b007388 */ /* 0x000fe80000000800 */
[----:B------:R4:W-:Y:S04]  /*10960*/  STS [R5+0x4000], R3 ;  /* 0x0040000305007388 */ /* 0x0009e80000000800 */
[----:B------:R4:W-:Y:S01]  /*10970*/  STS [R5+0x4400], R2 ;  /* 0x0044000205007388 */ /* 0x0009e20000000800 */
[----:B-1----:R-:W-:-:S05]  /*10980*/  F2FP.BF16.PACK_AB R0, R53, R52 ;  /* 0x000000343500723e */ /* 0x002fca00000010ff */
[----:B------:R1:W-:Y:S01]  /*10990*/  STS [R10+0x4000], R0 ;  /* 0x004000000a007388 */ /* 0x0003e20000000800 */
[----:B----4-:R-:W-:Y:S02]  /*109a0*/  F2FP.BF16.PACK_AB R3, R27, R26 ;  /* 0x0000001a1b03723e */ /* 0x010fe400000010ff */
[----:B------:R-:W-:-:S05]  /*109b0*/  F2FP.BF16.PACK_AB R2, R55, R54 ;  /* 0x000000363702723e */ /* 0x000fca00000010ff */
[----:B------:R4:W-:Y:S01]  /*109c0*/  STS [R10+0x4400], R2 ;  /* 0x004400020a007388 */ /* 0x0009e20000000800 */
[----:B-1----:R-:W-:-:S05]  /*109d0*/  F2FP.BF16.PACK_AB R0, R25, R24 ;  /* 0x000000181900723e */ /* 0x002fca00000010ff */
[----:B------:R1:W-:Y:S04]  /*109e0*/  STS [R8+0x4000], R0 ;  /* 0x0040000008007388 */ /* 0x0003e80000000800 */
[----:B------:R2:W-:Y:S04]  /*109f0*/  STS [R8+0x4400], R3 ;  /* 0x0044000308007388 */ /* 0x0005e80000000800 */
[----:B------:R-:W-:Y:S01]  /*10a00*/  BAR.SYNC.DEFER_BLOCKING 0x1, 0x100 ;  /* 0x0044000000007b1d */ /* 0x000fe20000010000 */
[----:B------:R-:W-:-:S04]  /*10a10*/  ISETP.NE.U32.AND P2, PT, RZ, c[0x0][0x500], PT ;  /* 0x00014000ff007a0c */ /* 0x000fc80003f45070 */
[----:B------:R-:W-:Y:S02]  /*10a20*/  ISETP.NE.AND.EX P2, PT, RZ, c[0x0][0x504], PT, P2 ;  /* 0x00014100ff007a0c */ /* 0x000fe40003f45320 */
[----:B----4-:R-:W-:Y:S01]  /*10a30*/  IADD3 R2, P1, R9, c[0x0][0x500], RZ ;  /* 0x0001400009027a10 */ /* 0x010fe20007f3e0ff */
[----:B-1----:R-:W-:-:S03]  /*10a40*/  IMAD.MOV.U32 R0, RZ, RZ, RZ ;  /* 0x000000ffff007224 */ /* 0x002fc600078e00ff */
[----:B--2---:R-:W-:-:S07]  /*10a50*/  IADD3.X R3, R7, c[0x0][0x504], RZ, P1, !PT ;  /* 0x0001410007037a10 */ /* 0x004fce0000ffe4ff */
[----:B------:R1:W5:Y:S01]  /*10a60*/  @P2 LDG.E R0, [R2.64] ;  /* 0x0000000602002981 */ /* 0x000362000c1e1900 */
[----:B------:R-:W-:-:S04]  /*10a70*/  ISETP.NE.U32.AND P3, PT, RZ, c[0x0][0x508], PT ;  /* 0x00014200ff007a0c */ /* 0x000fc80003f65070 */
[----:B------:R-:W-:Y:S01]  /*10a80*/  ISETP.NE.AND.EX P3, PT, RZ, c[0x0][0x50c], PT, P3 ;  /* 0x00014300ff007a0c */ /* 0x000fe20003f65330 */
[----:B------:R-:W-:-:S12]  /*10a90*/  IMAD.MOV.U32 R14, RZ, RZ, c[0x0][0x388] ;  /* 0x0000e200ff0e7624 */ /* 0x000fd800078e00ff */
[----:B------:R-:W-:-:S04]  /*10aa0*/  @P3 IADD3 R4, P0, R9, c[0x0][0x508], RZ ;  /* 0x0001420009043a10 */ /* 0x000fc80007f1e0ff */
[----:B------:R-:W-:-:S05]  /*10ab0*/  @P3 IADD3.X R5, R7, c[0x0][0x50c], RZ, P0, !PT ;  /* 0x0001430007053a10 */ /* 0x000fca00007fe4ff */
[----:B------:R2:W5:Y:S01]  /*10ac0*/  @P3 LDG.E R14, [R4.64] ;  /* 0x00000006040e3981 */ /* 0x000562000c1e1900 */
[----:B---3--:R-:W-:-:S04]  /*10ad0*/  ISETP.NE.AND P0, PT, R6, RZ, PT ;  /* 0x000000ff0600720c */ /* 0x008fc80003f05270 */
[----:B--2---:R-:W-:Y:S01]  /*10ae0*/  SEL R5, R6, c[0x0][0x3d4], P0 ;  /* 0x0000f50006057a07 */ /* 0x004fe20000000000 */
[----:B------:R-:W-:Y:S05]  /*10af0*/  @P3 BRA `(.L_x_1383) ;  /* 0x0000004000003947 */ /* 0x000fea0003800000 */
[----:B-1----:R-:W-:Y:S05]  /*10b00*/  @!P2 BRA `(.L_x_1383) ;  /* 0x000000300000a947 */ /* 0x002fea0003800000 */
[----:B------:R1:W2:Y:S04]  /*10b10*/  LDG.E R4, [R2.64] ;  /* 0x0000000602047981 */ /* 0x0002a8000c1e1900 */
[----:B-1----:R-:W2:Y:S02]  /*10b20*/  LDG.E R2, [R2.64+0x4] ;  /* 0x0000040602027981 */ /* 0x002ea4000c1e1900 */
[----:B--2--5:R-:W-:Y:S02]  /*10b30*/  IADD3 R14, -R4, R2, RZ ;  /* 0x00000002040e7210 */ /* 0x024fe40007ffe1ff */
.L_x_1383:
[----:B-1----:R-:W2:Y:S04]  /*10b40*/  LDL.LU R8, [R1+0x5c] ;  /* 0x00005c0001087983 */ /* 0x002ea80000300800 */
[----:B------:R-:W3:Y:S04]  /*10b50*/  LDL R7, [R1+0x58] ;  /* 0x0000580001077983 */ /* 0x000ee80000100800 */
[----:B------:R-:W4:Y:S04]  /*10b60*/  LDL.LU R3, [R1+0x70] ;  /* 0x0000700001037983 */ /* 0x000f280000300800 */
[----:B------:R-:W2:Y:S01]  /*10b70*/  LDL.LU R6, [R1+0x50] ;  /* 0x0000500001067983 */ /* 0x000ea20000300800 */
[----:B------:R-:W-:Y:S01]  /*10b80*/  IMAD.MOV.U32 R2, RZ, RZ, 0x368 ;  /* 0x00000368ff027424 */ /* 0x000fe200078e00ff */
[----:B------:R-:W-:-:S02]  /*10b90*/  ISETP.GT.AND P3, PT, R5, 0x1, PT ;  /* 0x000000010500780c */ /* 0x000fc40003f64270 */
[----:B------:R-:W3:Y:S02]  /*10ba0*/  LDL R44, [R1+0x40] ;  /* 0x00004000012c7983 */ /* 0x000ee40000100800 */
[----:B------:R-:W-:Y:S02]  /*10bb0*/  SEL R2, R2, 0x328, P3 ;  /* 0x0000032802027807 */ /* 0x000fe40001800000 */
[----:B------:R-:W3:Y:S02]  /*10bc0*/  LDL R13, [R1+0x6c] ;  /* 0x00006c00010d7983 */ /* 0x000ee40000100800 */
[----:B------:R-:W1:Y:S08]  /*10bd0*/  LDC.64 R16, c[0x0][R2+0x168] ;  /* 0x00005a0002107b82 */ /* 0x000e700000000a00 */
[----:B------:R1:W1:Y:S08]  /*10be0*/  LDC.64 R4, c[0x0][R2+0x170] ;  /* 0x00005c0002047b82 */ /* 0x0002700000000a00 */
[----:B------:R1:W1:Y:S08]  /*10bf0*/  LDC.64 R18, c[0x0][R2+0x178] ;  /* 0x00005e0002127b82 */ /* 0x0002700000000a00 */
[----:B------:R1:W1:Y:S01]  /*10c00*/  LDC.64 R20, c[0x0][R2+0x160] ;  /* 0x0000580002147b82 */ /* 0x0002620000000a00 */
[----:B------:R-:W-:-:S04]  /*10c10*/  ISETP.NE.U32.AND P0, PT, RZ, c[0x0][0x500], PT ;  /* 0x00014000ff007a0c */ /* 0x000fc80003f05070 */
[----:B------:R-:W-:Y:S02]  /*10c20*/  ISETP.NE.AND.EX P0, PT, RZ, c[0x0][0x504], PT, P0 ;  /* 0x00014100ff007a0c */ /* 0x000fe40003f05300 */
[----:B--2---:R-:W-:-:S05]  /*10c30*/  LOP3.LUT R10, R6, 0xffff, RZ, 0xc0, !PT ;  /* 0x0000ffff060a7812 */ /* 0x004fca00078ec0ff */
[----:B-1----:R-:W-:Y:S02]  /*10c40*/  IMAD R9, R17, R10, RZ ;  /* 0x0000000a11097224 */ /* 0x002fe400078e02ff */
[----:B------:R-:W2:Y:S01]  /*10c50*/  LDL R17, [R1+0x110] ;  /* 0x0001100001117983 */ /* 0x000ea20000100800 */
[----:B------:R-:W-:Y:S01]  /*10c60*/  IMAD.MOV.U32 R2, RZ, RZ, c[0x0][0x4e8] ;  /* 0x00013a00ff027624 */ /* 0x000fe200078e00ff */
[----:B------:R-:W-:-:S04]  /*10c70*/  SEL R8, R8, RZ, !P0 ;  /* 0x000000ff08087207 */ /* 0x000fc80004000000 */
[----:B------:R-:W-:Y:S01]  /*10c80*/  ISETP.NE.AND P2, PT, R2, 0x1, PT ;  /* 0x000000010200780c */ /* 0x000fe20003f45270 */
[----:B------:R-:W-:Y:S01]  /*10c90*/  IMAD R2, R5, R8, RZ ;  /* 0x0000000805027224 */ /* 0x000fe200078e02ff */
[----:B----4-:R-:W-:Y:S01]  /*10ca0*/  SEL R3, R3, RZ, !P0 ;  /* 0x000000ff03037207 */ /* 0x010fe20004000000 */
[----:B---3--:R-:W-:-:S04]  /*10cb0*/  IMAD.IADD R11, R7, 0x1, R44 ;  /* 0x00000001070b7824 */ /* 0x008fc800078e022c */
[C---:B------:R-:W-:Y:S02]  /*10cc0*/  IMAD R12, R4.reuse, R3, R2 ;  /* 0x00000003040c7224 */ /* 0x040fe400078e0202 */
[----:B------:R-:W-:-:S04]  /*10cd0*/  IMAD.WIDE.U32 R4, R4, R8, RZ ;  /* 0x0000000804047225 */ /* 0x000fc800078e00ff */
[----:B------:R-:W-:Y:S01]  /*10ce0*/  @P2 IMAD.HI.U32 R3, R11, c[0x0][0x4ec], RZ ;  /* 0x00013b000b032a27 */ /* 0x000fe200078e00ff */
[----:B------:R-:W1:Y:S03]  /*10cf0*/  S2R R45, SR_TID.X ;  /* 0x00000000002d7919 */ /* 0x000e660000002100 */
        /* <DEDUP_REMOVED lines=35> */
[----:B------:R2:W3:Y:S01]  /*10f30*/  SHFL.IDX PT, R5, R2, 0x1, 0x1c1f ;  /* 0x003c1f0002057f89 */ /* 0x0004e200000e0000 */
[----:B------:R-:W-:Y:S01]  /*10f40*/  IMAD R9, R14, c[0x0][0x4e8], RZ ;  /* 0x00013a000e097a24 */ /* 0x000fe200078e02ff */
        /* <DEDUP_REMOVED lines=8> */
[----:B------:R-:W-:Y:S01]  /*10fd0*/  ISETP.GE.AND P0, PT, R3, R9, PT ;  /* 0x000000090300720c */ /* 0x000fe20003f06270 */
[----:B------:R-:W-:Y:S05]  /*10fe0*/  @P3 BRA `(.L_x_1384) ;  /* 0x0000075000003947 */ /* 0x000fea0003800000 */
[----:B------:R-:W2:Y:S01]  /*10ff0*/  LDL R16, [R1+0x4] ;  /* 0x0000040001107983 */ /* 0x000ea20000100800 */
[----:B------:R-:W-:Y:S01]  /*11000*/  IMAD R12, R12, c[0x0][0x3a0], RZ ;  /* 0x0000e8000c0c7a24 */ /* 0x000fe200078e02ff */
[----:B-1----:R-:W-:Y:S01]  /*11010*/  SHF.R.S32.HI R5, RZ, 0x1f, R8 ;  /* 0x0000001fff057819 */ /* 0x002fe20000011408 */
[C---:B------:R-:W-:Y:S01]  /*11020*/  IMAD.WIDE.U32 R2, R0.reuse, c[0x0][0x3a0], RZ ;  /* 0x0000e80000027a25 */ /* 0x040fe200078e00ff */
[----:B------:R1:W3:Y:S03]  /*11030*/  LDS.128 R24, [R215+0x1080] ;  /* 0x00108000d7187984 */ /* 0x0002e60000000c00 */
[----:B------:R-:W-:Y:S01]  /*11040*/  IMAD R0, R0, c[0x0][0x3a4], R12 ;  /* 0x0000e90000007a24 */ /* 0x000fe200078e020c */
[----:B------:R1:W4:Y:S01]  /*11050*/  LDS.128 R32, [R215+0x2080] ;  /* 0x00208000d7207984 */ /* 0x0003220000000c00 */
[----:B------:R-:W-:-:S03]  /*11060*/  IMAD R5, R5, c[0x0][0x3f0], RZ ;  /* 0x0000fc0005057a24 */ /* 0x000fc600078e02ff */
[----:B------:R-:W-:Y:S01]  /*11070*/  IADD3 R3, R3, R0, RZ ;  /* 0x0000000003037210 */ /* 0x000fe20007ffe0ff */
[----:B------:R1:W1:Y:S01]  /*11080*/  LDS.128 R36, [R215+0x3080] ;  /* 0x00308000d7247984 */ /* 0x0002620000000c00 */
[----:B------:R-:W-:-:S03]  /*11090*/  IMAD R7, R8, c[0x0][0x3f4], R5 ;  /* 0x0000fd0008077a24 */ /* 0x000fc600078e0205 */
[C---:B------:R-:W-:Y:S01]  /*110a0*/  IMAD.WIDE.U32 R2, R10.reuse, c[0x0][0x3e8], R2 ;  /* 0x0000fa000a027a25 */ /* 0x040fe200078e0002 */
[----:B------:R1:W1:Y:S03]  /*110b0*/  LDS.128 R12, [R215+0x4080] ;  /* 0x00408000d70c7984 */ /* 0x0002660000000c00 */
[----:B------:R-:W-:Y:S01]  /*110c0*/  IMAD R3, R10, c[0x0][0x3ec], R3 ;  /* 0x0000fb000a037a24 */ /* 0x000fe200078e0203 */
[----:B------:R1:W1:Y:S03]  /*110d0*/  LDS.128 R20, [R215+0x5080] ;  /* 0x00508000d7147984 */ /* 0x0002660000000c00 */
[----:B------:R-:W-:Y:S01]  /*110e0*/  IMAD.WIDE.U32 R2, R8, c[0x0][0x3f0], R2 ;  /* 0x0000fc0008027a25 */ /* 0x000fe200078e0002 */
[----:B------:R1:W1:Y:S04]  /*110f0*/  LDS.128 R28, [R215+0x6080] ;  /* 0x00608000d71c7984 */ /* 0x0002680000000c00 */
[----:B------:R1:W1:Y:S01]  /*11100*/  LDS.128 R40, [R215+0x7080] ;  /* 0x00708000d7287984 */ /* 0x0002620000000c00 */
[----:B------:R-:W-:-:S02]  /*11110*/  IADD3 R3, R3, R7, RZ ;  /* 0x0000000703037210 */ /* 0x000fc40007ffe0ff */
[----:B--2---:R-:W-:Y:S02]  /*11120*/  IADD3 R4, R16, R44, RZ ;  /* 0x0000002c10047210 */ /* 0x004fe40007ffe0ff */
[----:B------:R2:W1:Y:S02]  /*11130*/  LDS.128 R16, [R215+0x80] ;  /* 0x00008000d7107984 */ /* 0x0004640000000c00 */
[----:B------:R-:W-:Y:S01]  /*11140*/  MOV R0, R4 ;  /* 0x0000000400007202 */ /* 0x000fe20000000f00 */
[----:B------:R-:W-:-:S05]  /*11150*/  @P2 IMAD.HI.U32 R6, R4, c[0x0][0x4ec], RZ ;  /* 0x00013b0004062a27 */ /* 0x000fca00078e00ff */
[----:B------:R-:W-:-:S04]  /*11160*/  @P2 SHF.R.U32.HI R0, RZ, c[0x0][0x4f0], R6 ;  /* 0x00013c00ff002a19 */ /* 0x000fc80000011606 */
[----:B------:R-:W-:Y:S01]  /*11170*/  SHF.R.S32.HI R6, RZ, 0x1f, R0 ;  /* 0x0000001fff067819 */ /* 0x000fe20000011400 */
[C---:B------:R-:W-:Y:S01]  /*11180*/  IMAD.WIDE.U32 R2, R0.reuse, c[0x0][0x3e0], R2 ;  /* 0x0000f80000027a25 */ /* 0x040fe200078e0002 */
[----:B------:R-:W-:-:S03]  /*11190*/  IADD3 R5, -R0, RZ, RZ ;  /* 0x000000ff00057210 */ /* 0x000fc60007ffe1ff */
[----:B------:R-:W-:Y:S02]  /*111a0*/  IMAD R6, R6, c[0x0][0x3e0], RZ ;  /* 0x0000f80006067a24 */ /* 0x000fe400078e02ff */
[----:B------:R-:W-:Y:S02]  /*111b0*/  IMAD R4, R5, c[0x0][0x4e8], R4 ;  /* 0x00013a0005047a24 */ /* 0x000fe400078e0204 */
[----:B------:R-:W-:-:S03]  /*111c0*/  IMAD R5, R0, c[0x0][0x3e4], R6 ;  /* 0x0000f90000057a24 */ /* 0x000fc600078e0206 */
[----:B------:R-:W-:Y:S02]  /*111d0*/  SHF.R.S32.HI R0, RZ, 0x1f, R4 ;  /* 0x0000001fff007819 */ /* 0x000fe40000011404 */
[----:B------:R-:W-:-:S03]  /*111e0*/  IADD3 R3, R3, R5, RZ ;  /* 0x0000000503037210 */ /* 0x000fc60007ffe0ff */
[----:B------:R-:W-:Y:S02]  /*111f0*/  IMAD R0, R0, c[0x0][0x3d8], RZ ;  /* 0x0000f60000007a24 */ /* 0x000fe400078e02ff */
[----:B------:R-:W-:-:S04]  /*11200*/  IMAD.WIDE.U32 R2, R4, c[0x0][0x3d8], R2 ;  /* 0x0000f60004027a25 */ /* 0x000fc800078e0002 */
[----:B------:R-:W-:Y:S01]  /*11210*/  IMAD R0, R4, c[0x0][0x3dc], R0 ;  /* 0x0000f70004007a24 */ /* 0x000fe200078e0200 */
[----:B------:R-:W-:-:S04]  /*11220*/  LEA R8, P0, R2, c[0x0][0x380], 0x1 ;  /* 0x0000e00002087a11 */ /* 0x000fc800078008ff */
[----:B------:R-:W-:-:S04]  /*11230*/  IADD3 R0, R3, R0, RZ ;  /* 0x0000000003007210 */ /* 0x000fc80007ffe0ff */
[----:B------:R-:W-:Y:S01]  /*11240*/  LEA.HI.X R7, R2, c[0x0][0x384], R0, 0x1, P0 ;  /* 0x0000e10002077a11 */ /* 0x000fe200000f0c00 */
[----:B------:R-:W-:Y:S05]  /*11250*/  BRA.DIV ~URZ, `(.L_x_1385) ;  /* 0x00005a427f007947 */ /* 0x000fea000b800000 */
[----:B-1234-:R1:W2:Y:S02]  /*11260*/  SHFL.IDX PT, R10, R7, RZ, 0x181f ;  /* 0x00181fff070a7589 */ /* 0x01e2a400000e0000 */
.L_x_1476:
[----:B------:R-:W-:Y:S05]  /*11270*/  BRA.DIV ~URZ, `(.L_x_1386) ;  /* 0x00005a927f007947 */ /* 0x000fea000b800000 */
[----:B------:R3:W4:Y:S02]  /*11280*/  SHFL.IDX PT, R0, R8, RZ, 0x181f ;  /* 0x00181fff08007589 */ /* 0x00072400000e0000 */
.L_x_1477:
[----:B------:R-:W5:Y:S04]  /*11290*/  LDL.LU R3, [R1+0x40] ;  /* 0x0000400001037983 */ /* 0x000f680000300800 */
[----:B------:R-:W1:Y:S02]  /*112a0*/  S2R R4, SR_TID.X ;  /* 0x0000000000047919 */ /* 0x000e640000002100 */
[----:B-1----:R-:W-:-:S04]  /*112b0*/  SHF.R.S32.HI R2, RZ, 0x1f, R4 ;  /* 0x0000001fff027819 */ /* 0x002fc80000011404 */
[----:B------:R-:W-:-:S04]  /*112c0*/  LEA.HI R2, R2, R4, RZ, 0x3 ;  /* 0x0000000402027211 */ /* 0x000fc800078f18ff */
[----:B------:R-:W-:Y:S01]  /*112d0*/  SHF.R.S32.HI R2, RZ, 0x3, R2 ;  /* 0x00000003ff027819 */ /* 0x000fe20000011402 */
[----:B------:R-:W-:Y:S04]  /*112e0*/  BSSY B0, `(.L_x_1387) ;  /* 0x000000e000007945 */ /* 0x000fe80003800000 */
[----:B-----5:R-:W-:-:S05]  /*112f0*/  IMAD.IADD R6, R2, 0x1, R3 ;  /* 0x0000000102067824 */ /* 0x020fca00078e0203 */
        /* <DEDUP_REMOVED lines=10> */
[----:B------:R1:W-:Y:S04]  /*113a0*/  @!P3 ST.E.128 [R4.64], R16 ;  /* 0x000000100400b985 */ /* 0x0003e8000c101d06 */
[----:B------:R1:W-:Y:S02]  /*113b0*/  @!P2 ST.E.128 [R2.64], R12 ;  /* 0x0000000c0200a985 */ /* 0x0003e4000c101d06 */
.L_x_1388:
[----:B------:R-:W-:Y:S05]  /*113c0*/  BSYNC B0 ;  /* 0x0000000000007941 */ /* 0x000fea0003800000 */
.L_x_1387:
[----:B------:R-:W-:Y:S05]  /*113d0*/  BRA.DIV ~URZ, `(.L_x_1389) ;  /* 0x000059a27f007947 */ /* 0x000fea000b800000 */
[----:B--2---:R2:W1:Y:S04]  /*113e0*/  SHFL.IDX PT, R10, R7, 0x1, 0x181f ;  /* 0x00381f00070a7f89 */ /* 0x00446800000e0000 */
[----:B----4-:R2:W4:Y:S02]  /*113f0*/  SHFL.IDX PT, R0, R8, 0x1, 0x181f ;  /* 0x00381f0008007f89 */ /* 0x01052400000e0000 */
.L_x_1478:
        /* <DEDUP_REMOVED lines=10> */
[-C--:B------:R-:W-:Y:S02]  /*114a0*/  @!P1 LEA.HI.X R5, R238, R10.reuse, R12, 0x1, P3 ;  /* 0x0000000aee059211 */ /* 0x080fe400018f0c0c */
[----:B------:R-:W-:-:S03]  /*114b0*/  @!P0 LEA.HI.X R3, R248, R10, R11, 0x1, P2 ;  /* 0x0000000af8038211 */ /* 0x000fc600010f0c0b */
[----:B------:R1:W-:Y:S04]  /*114c0*/  @!P1 ST.E.128 [R4.64], R24 ;  /* 0x0000001804009985 */ /* 0x0003e8000c101d06 */
[----:B------:R1:W-:Y:S02]  /*114d0*/  @!P0 ST.E.128 [R2.64], R20 ;  /* 0x0000001402008985 */ /* 0x0003e4000c101d06 */
.L_x_1391:
[----:B------:R-:W-:Y:S05]  /*114e0*/  BSYNC B0 ;  /* 0x0000000000007941 */ /* 0x000fea0003800000 */
.L_x_1390:
[----:B------:R-:W-:Y:S05]  /*114f0*/  BRA.DIV ~URZ, `(.L_x_1392) ;  /* 0x000059527f007947 */ /* 0x000fea000b800000 */
[----:B------:R1:W2:Y:S02]  /*11500*/  SHFL.IDX PT, R10, R7, 0x2, 0x181f ;  /* 0x00581f00070a7f89 */ /* 0x0002a400000e0000 */
.L_x_1479:
[----:B------:R-:W-:Y:S05]  /*11510*/  BRA.DIV ~URZ, `(.L_x_1393) ;  /* 0x000059a27f007947 */ /* 0x000fea000b800000 */
[----:B----4-:R4:W1:Y:S02]  /*11520*/  SHFL.IDX PT, R0, R8, 0x2, 0x181f ;  /* 0x00581f0008007f89 */ /* 0x01086400000e0000 */
.L_x_1480:
        /* <DEDUP_REMOVED lines=8> */
[-C--:B------:R-:W-:Y:S02]  /*115b0*/  @!P1 LEA R4, P3, R238, R0.reuse, 0x1 ;  /* 0x00000000ee049211 */ /* 0x080fe400078608ff */
[----:B------:R-:W-:Y:S02]  /*115c0*/  @!P0 LEA R2, P2, R248, R0, 0x1 ;  /* 0x00000000f8028211 */ /* 0x000fe400078408ff */
[-C--:B--2---:R-:W-:Y:S02]  /*115d0*/  @!P1 LEA.HI.X R5, R238, R10.reuse, R12, 0x1, P3 ;  /* 0x0000000aee059211 */ /* 0x084fe400018f0c0c */
[----:B------:R-:W-:-:S03]  /*115e0*/  @!P0 LEA.HI.X R3, R248, R10, R11, 0x1, P2 ;  /* 0x0000000af8038211 */ /* 0x000fc600010f0c0b */
[----:B------:R1:W-:Y:S04]  /*115f0*/  @!P1 ST.E.128 [R4.64], R32 ;  /* 0x0000002004009985 */ /* 0x0003e8000c101d06 */
[----:B------:R1:W-:Y:S02]  /*11600*/  @!P0 ST.E.128 [R2.64], R28 ;  /* 0x0000001c02008985 */ /* 0x0003e4000c101d06 */
.L_x_1395:
[----:B------:R-:W-:Y:S05]  /*11610*/  BSYNC B0 ;  /* 0x0000000000007941 */ /* 0x000fea0003800000 */
.L_x_1394:
[----:B------:R-:W-:Y:S05]  /*11620*/  BRA.DIV ~URZ, `(.L_x_1396) ;  /* 0x000059027f007947 */ /* 0x000fea000b800000 */
[----:B--2---:R-:W2:Y:S04]  /*11630*/  SHFL.IDX PT, R7, R7, 0x3, 0x181f ;  /* 0x00781f0007077f89 */ /* 0x004ea800000e0000 */
[----:B------:R1:W3:Y:S02]  /*11640*/  SHFL.IDX PT, R0, R8, 0x3, 0x181f ;  /* 0x00781f0008007f89 */ /* 0x0002e400000e0000 */
.L_x_1481:
[----:B-1----:R-:W-:-:S04]  /*11650*/  IADD3 R2, R6, 0x60, RZ ;  /* 0x0000006006027810 */ /* 0x002fc80007ffe0ff */
[----:B------:R-:W-:-:S13]  /*11660*/  ISETP.GE.AND P0, PT, R2, R9, PT ;  /* 0x000000090200720c */ /* 0x000fda0003f06270 */
[----:B------:R-:W-:Y:S05]  /*11670*/  @P0 BRA `(.L_x_1397) ;  /* 0x00001bb000000947 */ /* 0x000fea0003800000 */
[----:B------:R-:W-:Y:S02]  /*11680*/  ISETP.GE.AND P0, PT, R238, c[0x0][0x3c8], PT ;  /* 0x0000f200ee007a0c */ /* 0x000fe40003f06270 */
[----:B------:R-:W-:-:S11]  /*11690*/  SHF.R.S32.HI R4, RZ, 0x1f, R238 ;  /* 0x0000001fff047819 */ /* 0x000fd600000114ee */
[----:B---3--:R-:W-:-:S04]  /*116a0*/  @!P0 LEA R2, P1, R238, R0, 0x1 ;  /* 0x00000000ee028211 */ /* 0x008fc800078208ff */
[----:B--2---:R-:W-:-:S05]  /*116b0*/  @!P0 LEA.HI.X R3, R238, R7, R4, 0x1, P1 ;  /* 0x00000007ee038211 */ /* 0x004fca00008f0c04 */
        /* <DEDUP_REMOVED lines=8> */
.L_x_1384:
        /* <DEDUP_REMOVED lines=33> */
.L_x_1482:
[----:B------:R-:W-:Y:S05]  /*11950*/  BRA.DIV ~URZ, `(.L_x_1399) ;  /* 0x000057127f007947 */ /* 0x000fea000b800000 */
[----:B------:R3:W4:Y:S02]  /*11960*/  SHFL.IDX PT, R0, R12, RZ, 0x1c1f ;  /* 0x001c1fff0c007589 */ /* 0x00072400000e0000 */
.L_x_1483:
        /* <DEDUP_REMOVED lines=98> */
.L_x_1401:
[----:B------:R-:W-:Y:S05]  /*11f90*/  BSYNC B0 ;  /* 0x0000000000007941 */ /* 0x000fea0003800000 */
.L_x_1400:
[----:B------:R-:W-:Y:S05]  /*11fa0*/  BRA.DIV ~URZ, `(.L_x_1402) ;  /* 0x000051327f007947 */ /* 0x000fea000b800000 */
[----:B--2---:R2:W1:Y:S04]  /*11fb0*/  SHFL.IDX PT, R4, R5, 0x1, 0x1c1f ;  /* 0x003c1f0005047f89 */ /* 0x00446800000e0000 */
[----:B----4-:R2:W4:Y:S02]  /*11fc0*/  SHFL.IDX PT, R0, R12, 0x1, 0x1c1f ;  /* 0x003c1f000c007f89 */ /* 0x01052400000e0000 */
.L_x_1484:
        /* <DEDUP_REMOVED lines=99> */
.L_x_1382:
[----:B------:R-:W2:Y:S04]  /*12600*/  LDL.LU R4, [R1+0x60] ;  /* 0x0000600001047983 */ /* 0x000ea80000300800 */
[----:B------:R-:W3:Y:S01]  /*12610*/  LDL.LU R6, [R1+0x64] ;  /* 0x0000640001067983 */ /* 0x000ee20000300800 */
[----:B------:R-:W-:Y:S02]  /*12620*/  ISETP.NE.U32.AND P1, PT, RZ, c[0x0][0x508], PT ;  /* 0x00014200ff007a0c */ /* 0x000fe40003f25070 */
[----:B------:R-:W-:Y:S01]  /*12630*/  ISETP.NE.U32.AND P3, PT, RZ, c[0x0][0x500], PT ;  /* 0x00014000ff007a0c */ /* 0x000fe20003f65070 */
[----:B------:R-:W4:Y:S01]  /*12640*/  LDL.LU R0, [R1+0x68] ;  /* 0x0000680001007983 */ /* 0x000f220000300800 */
[----:B------:R-:W-:Y:S01]  /*12650*/  ISETP.NE.AND.EX P1, PT, RZ, c[0x0][0x50c], PT, P1 ;  /* 0x00014300ff007a0c */ /* 0x000fe20003f25310 */
[----:B------:R-:W-:Y:S01]  /*12660*/  IMAD.MOV.U32 R8, RZ, RZ, RZ ;  /* 0x000000ffff087224 */ /* 0x000fe200078e00ff */
[----:B------:R-:W-:Y:S01]  /*12670*/  ISETP.NE.AND.EX P3, PT, RZ, c[0x0][0x504], PT, P3 ;  /* 0x00014100ff007a0c */ /* 0x000fe20003f65330 */
[----:B------:R-:W-:Y:S01]  /*12680*/  IMAD.MOV.U32 R20, RZ, RZ, c[0x0][0x388] ;  /* 0x0000e200ff147624 */ /* 0x000fe200078e00ff */
[----:B--2---:R-:W-:-:S09]  /*12690*/  IADD3 R2, P2, R4, c[0x0][0x500], RZ ;  /* 0x0001400004027a10 */ /* 0x004fd20007f5e0ff */
[----:B------:R-:W-:Y:S02]  /*126a0*/  @P1 IADD3 R4, P0, R4, c[0x0][0x508], RZ ;  /* 0x0001420004041a10 */ /* 0x000fe40007f1e0ff */
        /* <DEDUP_REMOVED lines=11> */
.L_x_1403:
[----:B-1----:R-:W2:Y:S04]  /*12760*/  LDL.LU R4, [R1+0x50] ;  /* 0x0000500001047983 */ /* 0x002ea80000300800 */
[----:B------:R-:W3:Y:S04]  /*12770*/  LDL.LU R2, [R1+0x5c] ;  /* 0x00005c0001027983 */ /* 0x000ee80000300800 */
        /* <DEDUP_REMOVED lines=58> */
.L_x_1405:
[----:B------:R-:W-:Y:S05]  /*12b20*/  BSYNC B0 ;  /* 0x0000000000007941 */ /* 0x000fea0003800000 */
.L_x_1404:
[----:B------:R-:W-:-:S13]  /*12b30*/  ISETP.GT.AND P0, PT, R19, 0x1, PT ;  /* 0x000000011300780c */ /* 0x000fda0003f04270 */
[----:B------:R-:W-:Y:S05]  /*12b40*/  @P0 BRA `(.L_x_1397) ;  /* 0x000006e000000947 */ /* 0x000fea0003800000 */
[----:B-1----:R-:W2:Y:S04]  /*12b50*/  LDL R5, [R1+0x40] ;  /* 0x0000400001057983 */ /* 0x002ea80000100800 */
[----:B------:R-:W2:Y:S01]  /*12b60*/  LDL R4, [R1+0x4] ;  /* 0x0000040001047983 */ /* 0x000ea20000100800 */
[----:B------:R-:W-:Y:S01]  /*12b70*/  MOV R2, c[0x0][0x4e8] ;  /* 0x00013a0000027a02 */ /* 0x000fe20000000f00 */
[----:B------:R-:W-:-:S03]  /*12b80*/  IMAD R0, R18, c[0x0][0x3a0], RZ ;  /* 0x0000e80012007a24 */ /* 0x000fc600078e02ff */
[----:B------:R-:W-:Y:S01]  /*12b90*/  ISETP.NE.AND P0, PT, R2, 0x1, PT ;  /* 0x000000010200780c */ /* 0x000fe20003f05270 */
[----:B------:R-:W-:-:S04]  /*12ba0*/  IMAD.WIDE.U32 R2, R8, c[0x0][0x3a0], RZ ;  /* 0x0000e80008027a25 */ /* 0x000fc800078e00ff */
[----:B------:R-:W-:-:S05]  /*12bb0*/  IMAD R8, R8, c[0x0][0x3a4], R0 ;  /* 0x0000e90008087a24 */ /* 0x000fca00078e0200 */
[----:B------:R-:W-:-:S05]  /*12bc0*/  IADD3 R3, R3, R8, RZ ;  /* 0x0000000803037210 */ /* 0x000fca0007ffe0ff */
[----:B------:R-:W-:-:S04]  /*12bd0*/  IMAD.WIDE.U32 R2, R9, c[0x0][0x3e8], R2 ;  /* 0x0000fa0009027a25 */ /* 0x000fc800078e0002 */
[----:B------:R-:W-:-:S04]  /*12be0*/  IMAD R3, R9, c[0x0][0x3ec], R3 ;  /* 0x0000fb0009037a24 */ /* 0x000fc800078e0203 */
[----:B------:R-:W-:Y:S01]  /*12bf0*/  IMAD.WIDE.U32 R2, R15, c[0x0][0x3f0], R2 ;  /* 0x0000fc000f027a25 */ /* 0x000fe200078e0002 */
[----:B--2---:R-:W-:-:S03]  /*12c00*/  IADD3 R4, R4, R5, RZ ;  /* 0x0000000504047210 */ /* 0x004fc60007ffe0ff */
[----:B------:R-:W-:Y:S01]  /*12c10*/  IMAD R5, R21, c[0x0][0x3f0], RZ ;  /* 0x0000fc0015057a24 */ /* 0x000fe200078e02ff */
[----:B------:R-:W-:Y:S01]  /*12c20*/  MOV R0, R4 ;  /* 0x0000000400007202 */ /* 0x000fe20000000f00 */
[----:B------:R-:W-:-:S04]  /*12c30*/  @P0 IMAD.HI.U32 R6, R4, c[0x0][0x4ec], RZ ;  /* 0x00013b0004060a27 */ /* 0x000fc800078e00ff */
[----:B------:R-:W-:Y:S01]  /*12c40*/  IMAD R7, R15, c[0x0][0x3f4], R5 ;  /* 0x0000fd000f077a24 */ /* 0x000fe200078e0205 */
[----:B------:R-:W-:-:S04]  /*12c50*/  @P0 SHF.R.U32.HI R0, RZ, c[0x0][0x4f0], R6 ;  /* 0x00013c00ff000a19 */ /* 0x000fc80000011606 */
        /* <DEDUP_REMOVED lines=17> */
.L_x_1485:
[----:B------:R-:W-:Y:S05]  /*12d70*/  BRA.DIV ~URZ, `(.L_x_1407) ;  /* 0x000044a27f007947 */ /* 0x000fea000b800000 */
[----:B------:R3:W4:Y:S02]  /*12d80*/  SHFL.IDX PT, R0, R10, RZ, 0x181f ;  /* 0x00181fff0a007589 */ /* 0x00072400000e0000 */
.L_x_1486:
[----:B------:R-:W5:Y:S04]  /*12d90*/  LDL.LU R3, [R1+0x40] ;  /* 0x0000400001037983 */ /* 0x000f680000300800 */
[----:B------:R-:W1:Y:S01]  /*12da0*/  S2R R4, SR_TID.X ;  /* 0x0000000000047919 */ /* 0x000e620000002100 */
[----:B------:R-:W-:Y:S01]  /*12db0*/  IMAD R8, R20, c[0x0][0x4e8], RZ ;  /* 0x00013a0014087a24 */ /* 0x000fe200078e02ff */
        /* <DEDUP_REMOVED lines=17> */
.L_x_1409:
[----:B------:R-:W-:Y:S05]  /*12ed0*/  BSYNC B0 ;  /* 0x0000000000007941 */ /* 0x000fea0003800000 */
.L_x_1408:
[----:B------:R-:W-:Y:S05]  /*12ee0*/  BRA.DIV ~URZ, `(.L_x_1410) ;  /* 0x000043a27f007947 */ /* 0x000fea000b800000 */
[----:B--2---:R2:W1:Y:S04]  /*12ef0*/  SHFL.IDX PT, R9, R7, 0x1, 0x181f ;  /* 0x00381f0007097f89 */ /* 0x00446800000e0000 */
[----:B----4-:R2:W4:Y:S02]  /*12f00*/  SHFL.IDX PT, R0, R10, 0x1, 0x181f ;  /* 0x00381f000a007f89 */ /* 0x01052400000e0000 */
.L_x_1487:
        /* <DEDUP_REMOVED lines=12> */
[----:B------:R1:W-:Y:S04]  /*12fd0*/  @!P1 ST.E.128 [R4.64], RZ ;  /* 0x000000ff04009985 */ /* 0x0003e8000c101d06 */
[----:B------:R1:W-:Y:S02]  /*12fe0*/  @!P0 ST.E.128 [R2.64], RZ ;  /* 0x000000ff02008985 */ /* 0x0003e4000c101d06 */
.L_x_1412:
[----:B------:R-:W-:Y:S05]  /*12ff0*/  BSYNC B0 ;  /* 0x0000000000007941 */ /* 0x000fea0003800000 */
.L_x_1411:
[----:B------:R-:W-:Y:S05]  /*13000*/  BRA.DIV ~URZ, `(.L_x_1413) ;  /* 0x000043527f007947 */ /* 0x000fea000b800000 */
[----:B------:R1:W2:Y:S02]  /*13010*/  SHFL.IDX PT, R9, R7, 0x2, 0x181f ;  /* 0x00581f0007097f89 */ /* 0x0002a400000e0000 */
.L_x_1488:
[----:B------:R-:W-:Y:S05]  /*13020*/  BRA.DIV ~URZ, `(.L_x_1414) ;  /* 0x000043a27f007947 */ /* 0x000fea000b800000 */
[----:B----4-:R4:W1:Y:S02]  /*13030*/  SHFL.IDX PT, R0, R10, 0x2, 0x181f ;  /* 0x00581f000a007f89 */ /* 0x01086400000e0000 */
.L_x_1489:
        /* <DEDUP_REMOVED lines=12> */
[----:B------:R1:W-:Y:S04]  /*13100*/  @!P1 ST.E.128 [R4.64], RZ ;  /* 0x000000ff04009985 */ /* 0x0003e8000c101d06 */
[----:B------:R1:W-:Y:S02]  /*13110*/  @!P0 ST.E.128 [R2.64], RZ ;  /* 0x000000ff02008985 */ /* 0x0003e4000c101d06 */
.L_x_1416:
[----:B------:R-:W-:Y:S05]  /*13120*/  BSYNC B0 ;  /* 0x0000000000007941 */ /* 0x000fea0003800000 */
.L_x_1415:
[----:B------:R-:W-:Y:S05]  /*13130*/  BRA.DIV ~URZ, `(.L_x_1417) ;  /* 0x000043027f007947 */ /* 0x000fea000b800000 */
[----:B--2---:R-:W2:Y:S04]  /*13140*/  SHFL.IDX PT, R7, R7, 0x3, 0x181f ;  /* 0x00781f0007077f89 */ /* 0x004ea800000e0000 */
[----:B------:R1:W3:Y:S02]  /*13150*/  SHFL.IDX PT, R0, R10, 0x3, 0x181f ;  /* 0x00781f000a007f89 */ /* 0x0002e400000e0000 */
.L_x_1490:
[----:B------:R-:W-:-:S04]  /*13160*/  IADD3 R6, R6, 0x60, RZ ;  /* 0x0000006006067810 */ /* 0x000fc80007ffe0ff */
[----:B------:R-:W-:-:S13]  /*13170*/  ISETP.GE.AND P0, PT, R6, R8, PT ;  /* 0x000000080600720c */ /* 0x000fda0003f06270 */
[----:B------:R-:W-:Y:S05]  /*13180*/  @P0 BRA `(.L_x_1397) ;  /* 0x000000a000000947 */ /* 0x000fea0003800000 */
[----:B------:R-:W-:Y:S02]  /*13190*/  ISETP.GE.AND P1, PT, R238, c[0x0][0x3c8], PT ;  /* 0x0000f200ee007a0c */ /* 0x000fe40003f26270 */
[----:B------:R-:W-:Y:S02]  /*131a0*/  ISETP.GE.AND P0, PT, R248, c[0x0][0x3c8], PT ;  /* 0x0000f200f8007a0c */ /* 0x000fe40003f06270 */
[----:B-1-34-:R-:W-:Y:S02]  /*131b0*/  SHF.R.S32.HI R10, RZ, 0x1f, R238 ;  /* 0x0000001fff0a7819 */ /* 0x01afe400000114ee */
[----:B------:R-:W-:-:S07]  /*131c0*/  SHF.R.S32.HI R9, RZ, 0x1f, R248 ;  /* 0x0000001fff097819 */ /* 0x000fce00000114f8 */
[-C--:B------:R-:W-:Y:S02]  /*131d0*/  @!P1 LEA R4, P3, R238, R0.reuse, 0x1 ;  /* 0x00000000ee049211 */ /* 0x080fe400078608ff */
[----:B------:R-:W-:Y:S02]  /*131e0*/  @!P0 LEA R2, P2, R248, R0, 0x1 ;  /* 0x00000000f8028211 */ /* 0x000fe400078408ff */
[-C--:B--2---:R-:W-:Y:S02]  /*131f0*/  @!P1 LEA.HI.X R5, R238, R7.reuse, R10, 0x1, P3 ;  /* 0x00000007ee059211 */ /* 0x084fe400018f0c0a */
[----:B------:R-:W-:-:S03]  /*13200*/  @!P0 LEA.HI.X R3, R248, R7, R9, 0x1, P2 ;  /* 0x00000007f8038211 */ /* 0x000fc600010f0c09 */
[----:B------:R1:W-:Y:S04]  /*13210*/  @!P1 ST.E.128 [R4.64], RZ ;  /* 0x000000ff04009985 */ /* 0x0003e8000c101d06 */
[----:B------:R1:W-:Y:S02]  /*13220*/  @!P0 ST.E.128 [R2.64], RZ ;  /* 0x000000ff02008985 */ /* 0x0003e4000c101d06 */
.L_x_1397:
[----:B------:R-:W-:Y:S05]  /*13230*/  BSYNC B1 ;  /* 0x0000000000017941 */ /* 0x000fea0003800000 */
.L_x_1381:
[----:B-1-34-:R-:W3:Y:S02]  /*13240*/  LDL R0, [R1+0x10c] ;  /* 0x00010c0001007983 */ /* 0x01aee40000100800 */
[----:B---3--:R-:W-:-:S13]  /*13250*/  ISETP.NE.AND P0, PT, R0, RZ, PT ;  /* 0x000000ff0000720c */ /* 0x008fda0003f05270 */
[----:B------:R-:W-:Y:S01]  /*13260*/  @P0 WARPSYNC 0xffffffff ;  /* 0xffffffff00000948 */ /* 0x000fe20003800000 */
[----:B------:R-:W-:Y:S06]  /*13270*/  @P0 BAR.SYNC.DEFER_BLOCKING 0x5, 0x100 ;  /* 0x0144000000000b1d */ /* 0x000fec0000010000 */
[----:B--2---:R-:W1:Y:S04]  /*13280*/  @P0 LDS.128 R4, [0xf100] ;  /* 0x00f10000ff040984 */ /* 0x004e680000000c00 */
        /* <DEDUP_REMOVED lines=10> */
.L_x_1491:
[----:B------:R-:W-:Y:S05]  /*13330*/  BRA.DIV ~URZ, `(.L_x_1420) ;  /* 0x000042427f007947 */ /* 0x000fea000b800000 */
[----:B------:R3:W4:Y:S02]  /*13340*/  SHFL.IDX PT, R8, R62, 0x1, 0x1f ;  /* 0x00201f003e087f89 */ /* 0x00072400000e0000 */
.L_x_1492:
        /* <DEDUP_REMOVED lines=19> */
.L_x_1493:
        /* <DEDUP_REMOVED lines=16> */
.L_x_1494:
[----:B---3--:R-:W-:Y:S01]  /*13580*/  IMAD R0, R0, c[0x0][0x538], RZ ;  /* 0x00014e0000007a24 */ /* 0x008fe200078e02ff */
[----:B------:R-:W-:Y:S04]  /*13590*/  BSSY B1, `(.L_x_1423) ;  /* 0x00000cf000017945 */ /* 0x000fe80003800000 */
[----:B----4-:R-:W-:-:S04]  /*135a0*/  IADD3 R8, R0, R8, RZ ;  /* 0x0000000800087210 */ /* 0x010fc80007ffe0ff */
[----:B--2---:R-:W-:-:S13]  /*135b0*/  ISETP.GT.AND P6, PT, R8, R9, PT ;  /* 0x000000090800720c */ /* 0x004fda0003fc4270 */
[----:B------:R-:W-:Y:S05]  /*135c0*/  @P6 BRA `(.L_x_1424) ;  /* 0x0000025000006947 */ /* 0x000fea0003800000 */
.L_x_1428:
[----:B------:R-:W2:Y:S02]  /*135d0*/  LDL.LU R0, [R1+0x54] ;  /* 0x0000540001007983 */ /* 0x000ea40000300800 */
[----:B--2---:R-:W-:-:S04]  /*135e0*/  IADD3 R0, R0, 0x1f, RZ ;  /* 0x0000001f00007810 */ /* 0x004fc80007ffe0ff */
[----:B------:R-:W-:-:S13]  /*135f0*/  ISETP.GE.AND P6, PT, R0, c[0x0][0x53c], PT ;  /* 0x00014f0000007a0c */ /* 0x000fda0003fc6270 */
[----:B------:R-:W-:Y:S05]  /*13600*/  @P6 BRA `(.L_x_1425) ;  /* 0x00000c2000006947 */ /* 0x000fea0003800000 */
[----:B------:R2:W-:Y:S01]  /*13610*/  STL [R1+0x54], R0 ;  /* 0x0000540001007387 */ /* 0x0005e20000100800 */
[----:B------:R-:W-:Y:S01]  /*13620*/  CS2R R6, SRZ ;  /* 0x0000000000067805 */ /* 0x000fe2000001ff00 */
[----:B--2---:R-:W-:-:S04]  /*13630*/  IADD3 R0, R0, R12, RZ ;  /* 0x0000000c00007210 */ /* 0x004fc80007ffe0ff */
        /* <DEDUP_REMOVED lines=10> */
.L_x_1495:
        /* <DEDUP_REMOVED lines=16> */
.L_x_1496:
[----:B--2---:R-:W-:-:S05]  /*137e0*/  IMAD R0, R0, c[0x0][0x538], RZ ;  /* 0x00014e0000007a24 */ /* 0x004fca00078e02ff */
[----:B------:R-:W-:-:S04]  /*137f0*/  IADD3 R8, R0, R8, RZ ;  /* 0x0000000800087210 */ /* 0x000fc80007ffe0ff */
[----:B------:R-:W-:-:S13]  /*13800*/  ISETP.GT.AND P6, PT, R8, R9, PT ;  /* 0x000000090800720c */ /* 0x000fda0003fc4270 */
[----:B-1----:R-:W-:Y:S05]  /*13810*/  @!P6 BRA `(.L_x_1428) ;  /* 0xfffffdb00000e947 */ /* 0x002fea000383ffff */
.L_x_1424:
[----:B------:R-:W-:-:S05]  /*13820*/  IADD3 R8, -R0, R8, RZ ;  /* 0x0000000800087210 */ /* 0x000fca0007ffe1ff */
[----:B------:R-:W-:-:S05]  /*13830*/  IMAD R0, R4, c[0x0][0x538], R8 ;  /* 0x00014e0004007a24 */ /* 0x000fca00078e0208 */
[----:B------:R-:W-:Y:S01]  /*13840*/  ISETP.GT.AND P0, PT, R0, R9, PT ;  /* 0x000000090000720c */ /* 0x000fe20003f04270 */
[----:B------:R-:W-:-:S12]  /*13850*/  BRA.DIV ~URZ, `(.L_x_1429) ;  /* 0x000041827f007947 */ /* 0x000fd8000b800000 */
[----:B------:R-:W-:-:S03]  /*13860*/  VOTE.ANY R5, PT, !P0 ;  /* 0x0000000000057806 */ /* 0x000fc600040e0100 */
.L_x_1497:
[----:B------:R-:W2:Y:S01]  /*13870*/  LDL.LU R2, [R1+0x54] ;  /* 0x0000540001027983 */ /* 0x000ea20000300800 */
[----:B------:R-:W2:Y:S02]  /*13880*/  POPC R0, R5 ;  /* 0x0000000500007309 */ /* 0x000ea40000000000 */
[----:B--2---:R-:W-:-:S05]  /*13890*/  IADD3 R2, R0, R2, RZ ;  /* 0x0000000200027210 */ /* 0x004fca0007ffe0ff */
[----:B------:R2:W-:Y:S01]  /*138a0*/  STL [R1+0x54], R2 ;  /* 0x0000540201007387 */ /* 0x0005e20000100800 */
[----:B------:R-:W-:Y:S05]  /*138b0*/  BRA.DIV ~URZ, `(.L_x_1430) ;  /* 0x000041727f007947 */ /* 0x000fea000b800000 */
[----:B------:R3:W4:Y:S04]  /*138c0*/  SHFL.IDX PT, R10, R6, R0, 0x1f ;  /* 0x00001f00060a7589 */ /* 0x00072800000e0000 */
[----:B------:R3:W1:Y:S02]  /*138d0*/  SHFL.IDX PT, R7, R7, R0, 0x1f ;  /* 0x00001f0007077589 */ /* 0x00066400000e0000 */
.L_x_1498:
[----:B------:R-:W-:Y:S01]  /*138e0*/  ISETP.NE.AND P0, PT, R5, RZ, PT ;  /* 0x000000ff0500720c */ /* 0x000fe20003f05270 */
[----:B------:R-:W-:-:S12]  /*138f0*/  BSSY B0, `(.L_x_1431) ;  /* 0x0000005000007945 */ /* 0x000fd80003800000 */
[----:B------:R-:W-:Y:S05]  /*13900*/  @!P0 BRA `(.L_x_1432) ;  /* 0x0000003000008947 */ /* 0x000fea0003800000 */
[----:B---3--:R-:W-:Y:S01]  /*13910*/  IADD3 R0, R0, -0x1, RZ ;  /* 0xffffffff00007810 */ /* 0x008fe20007ffe0ff */
[----:B------:R-:W-:Y:S05]  /*13920*/  BRA.DIV ~URZ, `(.L_x_1433) ;  /* 0x000041d27f007947 */ /* 0x000fea000b800000 */
[----:B------:R3:W2:Y:S02]  /*13930*/  SHFL.IDX PT, R11, R4, R0, 0x1f ;  /* 0x00001f00040b7589 */ /* 0x0006a400000e0000 */
.L_x_1432:
[----:B------:R-:W-:Y:S05]  /*13940*/  BSYNC B0 ;  /* 0x0000000000007941 */ /* 0x000fea0003800000 */
.L_x_1431:
[----:B--23--:R-:W-:Y:S01]  /*13950*/  IMAD R0, R11, c[0x0][0x538], R8 ;  /* 0x00014e000b007a24 */ /* 0x00cfe200078e0208 */
[----:B-1----:R-:W-:Y:S01]  /*13960*/  ISETP.NE.AND P0, PT, R7, 0x1, PT ;  /* 0x000000010700780c */ /* 0x002fe20003f05270 */
[----:B------:R-:W-:Y:S03]  /*13970*/  BSSY B0, `(.L_x_1434) ;  /* 0x0000087000007945 */ /* 0x000fe60003800000 */
[----:B------:R1:W-:Y:S01]  /*13980*/  STL [R1+0x48], R0 ;  /* 0x0000480001007387 */ /* 0x0003e20000100800 */
[----:B------:R-:W-:-:S08]  /*13990*/  IADD3 R9, -R0, R9, RZ ;  /* 0x0000000900097210 */ /* 0x000fd00007ffe1ff */
[----:B------:R-:W-:Y:S05]  /*139a0*/  @!P0 BRA `(.L_x_1435) ;  /* 0x000003e000008947 */ /* 0x000fea0003800000 */
[-C--:B----4-:R-:W-:Y:S02]  /*139b0*/  IABS R2, R10.reuse ;  /* 0x0000000a00027213 */ /* 0x090fe40000000000 */
[----:B------:R-:W-:Y:S02]  /*139c0*/  IABS R8, R10 ;  /* 0x0000000a00087213 */ /* 0x000fe40000000000 */
[----:B-1----:R-:W1:Y:S08]  /*139d0*/  I2F.RP R0, R2 ;  /* 0x0000000200007306 */ /* 0x002e700000209400 */
        /* <DEDUP_REMOVED lines=59> */
.L_x_1435:
[----:B-1----:R-:W2:Y:S01]  /*13d90*/  LDL R0, [R1+0x54] ;  /* 0x0000540001007983 */ /* 0x002ea20000100800 */
[----:B------:R-:W-:-:S04]  /*13da0*/  IMAD.MOV.U32 R2, RZ, RZ, 0x4 ;  /* 0x00000004ff027424 */ /* 0x000fc800078e00ff */
        /* <DEDUP_REMOVED lines=14> */
[----:B------:R-:W-:Y:S01]  /*13e90*/  MOV R2, RZ ;  /* 0x000000ff00027202 */ /* 0x000fe20000000f00 */
[----:B------:R-:W-:-:S04]  /*13ea0*/  IMAD.MOV.U32 R6, RZ, RZ, R0 ;  /* 0x000000ffff067224 */ /* 0x000fc800078e0000 */
        /* <DEDUP_REMOVED lines=11> */
[----:B------:R-:W-:-:S05]  /*13f60*/  @P2 IADD3 R0, R0, 0x1, RZ ;  /* 0x0000000100002810 */ /* 0x000fca0007ffe0ff */
[----:B------:R-:W-:-:S05]  /*13f70*/  IMAD.MOV.U32 R2, RZ, RZ, R0 ;  /* 0x000000ffff027224 */ /* 0x000fca00078e0000 */
[----:B------:R-:W-:Y:S02]  /*13f80*/  @!P0 IADD3 R2, -R2, RZ, RZ ;  /* 0x000000ff02028210 */ /* 0x000fe40007ffe1ff */
        /* <DEDUP_REMOVED lines=15> */
[----:B------:R-:W-:Y:S01]  /*14080*/  IMAD R7, R6, R4, RZ ;  /* 0x0000000406077224 */ /* 0x000fe200078e02ff */
[----:B------:R-:W-:Y:S01]  /*14090*/  MOV R6, R2 ;  /* 0x0000000200067202 */ /* 0x000fe20000000f00 */
[----:B------:R-:W-:-:S04]  /*140a0*/  IMAD.MOV.U32 R2, RZ, RZ, RZ ;  /* 0x000000ffff027224 */ /* 0x000fc800078e00ff */
[----:B------:R-:W-:-:S04]  /*140b0*/  IMAD.HI.U32 R7, R3, R7, R2 ;  /* 0x0000000703077227 */ /* 0x000fc800078e0002 */
[----:B------:R-:W-:-:S04]  /*140c0*/  IMAD.MOV R2, RZ, RZ, -R8 ;  /* 0x000000ffff027224 */ /* 0x000fc800078e0a08 */
        /* <DEDUP_REMOVED lines=17> */
.L_x_1436:
[----:B------:R-:W-:Y:S05]  /*141e0*/  BSYNC B0 ;  /* 0x0000000000007941 */ /* 0x000fea0003800000 */
.L_x_1434:
[----:B------:R-:W-:-:S04]  /*141f0*/  LOP3.LUT R2, RZ, R2, RZ, 0x33, !PT ;  /* 0x00000002ff027212 */ /* 0x000fc800078e33ff */
[----:B-1----:R-:W-:-:S05]  /*14200*/  IADD3 R0, R2, R10, RZ ;  /* 0x0000000a02007210 */ /* 0x002fca0007ffe0ff */
[----:B------:R1:W-:Y:S01]  /*14210*/  STL [R1+0x4c], R0 ;  /* 0x00004c0001007387 */ /* 0x0003e20000100800 */
[----:B------:R-:W-:Y:S05]  /*14220*/  BRA `(.L_x_1437) ;  /* 0x0000005000007947 */ /* 0x000fea0003800000 */
.L_x_1425:
[----:B------:R-:W-:Y:S01]  /*14230*/  MOV R0, c[0x0][0x53c] ;  /* 0x00014f0000007a02 */ /* 0x000fe20000000f00 */
[----:B------:R2:W-:Y:S04]  /*14240*/  STL [R1+0x48], R9 ;  /* 0x0000480901007387 */ /* 0x0005e80000100800 */
[----:B------:R2:W-:Y:S04]  /*14250*/  STL [R1+0x4c], RZ ;  /* 0x00004cff01007387 */ /* 0x0005e80000100800 */
[----:B------:R2:W-:Y:S04]  /*14260*/  STL [R1+0x50], RZ ;  /* 0x000050ff01007387 */ /* 0x0005e80000100800 */
[----:B------:R2:W-:Y:S02]  /*14270*/  STL [R1+0x54], R0 ;  /* 0x0000540001007387 */ /* 0x0005e40000100800 */
.L_x_1437:
[----:B------:R-:W-:Y:S05]  /*14280*/  BSYNC B1 ;  /* 0x0000000000017941 */ /* 0x000fea0003800000 */
.L_x_1423:
[----:B-1----:R-:W3:Y:S04]  /*14290*/  LDL R4, [R1+0x48] ;  /* 0x0000480001047983 */ /* 0x002ee80000100800 */
[----:B------:R-:W3:Y:S04]  /*142a0*/  LDL R5, [R1+0x4c] ;  /* 0x00004c0001057983 */ /* 0x000ee80000100800 */
[----:B------:R-:W3:Y:S04]  /*142b0*/  LDL R6, [R1+0x50] ;  /* 0x0000500001067983 */ /* 0x000ee80000100800 */
[----:B------:R-:W3:Y:S01]  /*142c0*/  LDL R7, [R1+0x54] ;  /* 0x0000540001077983 */ /* 0x000ee20000100800 */
[----:B------:R-:W-:Y:S03]  /*142d0*/  WARPSYNC 0xffffffff ;  /* 0xffffffff00007948 */ /* 0x000fe60003800000 */
[----:B------:R-:W-:Y:S01]  /*142e0*/  BAR.SYNC.DEFER_BLOCKING 0x4, 0x100 ;  /* 0x0104000000007b1d */ /* 0x000fe20000010000 */
[----:B------:R-:W-:-:S13]  /*142f0*/  ISETP.NE.AND P0, PT, R12, RZ, PT ;  /* 0x000000ff0c00720c */ /* 0x000fda0003f05270 */
[----:B---3--:R1:W-:Y:S04]  /*14300*/  @!P0 STS.128 [0xf100], R4 ;  /* 0x00f10004ff008388 */ /* 0x0083e80000000c00 */
[----:B------:R-:W-:Y:S06]  /*14310*/  BAR.ARV 0x5, 0x100 ;  /* 0x0144000000007b1d */ /* 0x000fec0000002000 */
.L_x_1418:
[----:B--2---:R-:W2:Y:S02]  /*14320*/  LDL R0, [R1+0x54] ;  /* 0x0000540001007983 */ /* 0x004ea40000100800 */
[----:B--2---:R-:W-:-:S13]  /*14330*/  ISETP.GE.AND P0, PT, R0, c[0x0][0x53c], PT ;  /* 0x00014f0000007a0c */ /* 0x004fda0003f06270 */
[----:B-1----:R-:W-:Y:S01]  /*14340*/  @P0 CALL.REL.NOINC `(.L_x_1438) ;  /* 0x0000001000000944 */ /* 0x002fe20003c00000 */
[----:B------:R-:W-:Y:S05]  /*14350*/  BRA `(.L_x_1439) ;  /* 0xfffed93000007947 */ /* 0x000fea000383ffff */
.L_x_1438:
[----:B------:R-:W-:Y:S05]  /*14360*/  EXIT ;  /* 0x000000000000794d */ /* 0x000fea0003800000 */
.L_x_1307:
[----:B------:R-:W-:Y:S01]  /*14370*/  IMAD.MOV.U32 R0, RZ, RZ, R5 ;  /* 0x000000ffff007224 */ /* 0x000fe200078e0005 */
[----:B------:R-:W-:Y:S02]  /*14380*/  MOV R2, 0x1 ;  /* 0x0000000100027802 */ /* 0x000fe40000000f00 */
[----:B------:R-:W-:Y:S02]  /*14390*/  MOV R3, 0x143b0 ;  /* 0x000143b000037802 */ /* 0x000fe40000000f00 */
[----:B------:R-:W-:Y:S05]  /*143a0*/  CALL.REL.NOINC `($__internal_22_$__cuda_sm70_shflsync_up_p) ;  /* 0x0000388000007944 */ /* 0x000fea0003c00000 */
[----:B------:R-:W-:Y:S01]  /*143b0*/  MOV R0, R4 ;  /* 0x0000000400007202 */ /* 0x000fe20000000f00 */
[----:B------:R-:W-:Y:S05]  /*143c0*/  BRA `(.L_x_1440) ;  /* 0xfffec09000007947 */ /* 0x000fea000383ffff */
.L_x_1308:
[----:B------:R-:W-:Y:S01]  /*143d0*/  IMAD.MOV.U32 R0, RZ, RZ, R5 ;  /* 0x000000ffff007224 */ /* 0x000fe200078e0005 */
[----:B------:R-:W-:Y:S02]  /*143e0*/  MOV R2, 0x2 ;  /* 0x0000000200027802 */ /* 0x000fe40000000f00 */
[----:B------:R-:W-:Y:S02]  /*143f0*/  MOV R3, 0x14410 ;  /* 0x0001441000037802 */ /* 0x000fe40000000f00 */
[----:B------:R-:W-:Y:S05]  /*14400*/  CALL.REL.NOINC `($__internal_22_$__cuda_sm70_shflsync_up_p) ;  /* 0x0000382000007944 */ /* 0x000fea0003c00000 */
[----:B------:R-:W-:Y:S01]  /*14410*/  SEL R0, R4, RZ, P4 ;  /* 0x000000ff04007207 */ /* 0x000fe20002000000 */
[----:B------:R-:W-:Y:S01]  /*14420*/  IMAD.MOV.U32 R2, RZ, RZ, 0x4 ;  /* 0x00000004ff027424 */ /* 0x000fe200078e00ff */
[----:B------:R-:W-:-:S03]  /*14430*/  MOV R3, 0x14460 ;  /* 0x0001446000037802 */ /* 0x000fc60000000f00 */
[----:B------:R-:W-:Y:S02]  /*14440*/  IMAD.IADD R0, R5, 0x1, R0 ;  /* 0x0000000105007824 */ /* 0x000fe400078e0200 */
        /* <DEDUP_REMOVED lines=13> */
[----:B------:R-:W-:Y:S02]  /*14520*/  MOV R44, 0x1f ;  /* 0x0000001f002c7802 */ /* 0x000fe40000000f00 */
[----:B------:R-:W-:Y:S01]  /*14530*/  MOV R3, 0x14570 ;  /* 0x0001457000037802 */ /* 0x000fe20000000f00 */
[----:B------:R-:W-:-:S04]  /*14540*/  IMAD.IADD R4, R0, 0x1, R4 ;  /* 0x0000000100047824 */ /* 0x000fc800078e0204 */
[----:B------:R-:W-:Y:S02]  /*14550*/  IMAD.MOV.U32 R45, RZ, RZ, R4 ;  /* 0x000000ffff2d7224 */ /* 0x000fe400078e0004 */
[----:B------:R-:W-:Y:S05]  /*14560*/  CALL.REL.NOINC `($__internal_21_$__cuda_sm70_shflsync_idx_p) ;  /* 0x0000366000007944 */ /* 0x000fea0003c00000 */
[----:B------:R-:W-:Y:S01]  /*14570*/  MOV R0, R44 ;  /* 0x0000002c00007202 */ /* 0x000fe20000000f00 */
[----:B------:R-:W-:Y:S05]  /*14580*/  BRA `(.L_x_1441) ;  /* 0xfffebfd000007947 */ /* 0x000fea000383ffff */
.L_x_1310:
[----:B------:R-:W-:Y:S02]  /*14590*/  SEL R0, RZ, 0x1, P0 ;  /* 0x00000001ff007807 */ /* 0x000fe40000000000 */
[----:B------:R-:W-:Y:S02]  /*145a0*/  MOV R2, 0x145c0 ;  /* 0x000145c000027802 */ /* 0x000fe40000000f00 */
[----:B------:R-:W-:Y:S05]  /*145b0*/  CALL.REL.NOINC `($__internal_23_$__cuda_sm70_votesync_ballot) ;  /* 0x000036e000007944 */ /* 0x000fea0003c00000 */
[----:B------:R-:W-:Y:S01]  /*145c0*/  MOV R6, R0 ;  /* 0x0000000000067202 */ /* 0x000fe20000000f00 */
[----:B------:R-:W-:Y:S05]  /*145d0*/  BRA `(.L_x_1442) ;  /* 0xfffec01000007947 */ /* 0x000fea000383ffff */
.L_x_1311:
[----:B------:R-:W-:Y:S01]  /*145e0*/  IMAD.MOV.U32 R45, RZ, RZ, R9 ;  /* 0x000000ffff2d7224 */ /* 0x000fe200078e0009 */
[----:B-1----:R-:W-:Y:S01]  /*145f0*/  MOV R2, R0 ;  /* 0x0000000000027202 */ /* 0x002fe20000000f00 */
[----:B------:R-:W-:Y:S01]  /*14600*/  IMAD.MOV.U32 R44, RZ, RZ, 0x1f ;  /* 0x0000001fff2c7424 */ /* 0x000fe200078e00ff */
[----:B------:R-:W-:Y:S02]  /*14610*/  MOV R3, 0x14630 ;  /* 0x0001463000037802 */ /* 0x000fe40000000f00 */
[----:B------:R-:W-:Y:S05]  /*14620*/  CALL.REL.NOINC `($__internal_21_$__cuda_sm70_shflsync_idx_p) ;  /* 0x000035a000007944 */ /* 0x000fea0003c00000 */
[----:B------:R-:W-:Y:S01]  /*14630*/  IMAD.MOV.U32 R12, RZ, RZ, R44 ;  /* 0x000000ffff0c7224 */ /* 0x000fe200078e002c */
[----:B------:R-:W-:Y:S01]  /*14640*/  MOV R45, R8 ;  /* 0x00000008002d7202 */ /* 0x000fe20000000f00 */
[----:B------:R-:W-:Y:S01]  /*14650*/  IMAD.MOV.U32 R5, RZ, RZ, RZ ;  /* 0x000000ffff057224 */ /* 0x000fe200078e00ff */
[----:B------:R-:W-:Y:S01]  /*14660*/  MOV R2, R0 ;  /* 0x0000000000027202 */ /* 0x000fe20000000f00 */
[----:B------:R-:W-:Y:S01]  /*14670*/  IMAD.MOV.U32 R44, RZ, RZ, 0x1f ;  /* 0x0000001fff2c7424 */ /* 0x000fe200078e00ff */
[----:B------:R-:W-:-:S02]  /*14680*/  MOV R3, 0x146a0 ;  /* 0x000146a000037802 */ /* 0x000fc40000000f00 */
[----:B------:R-:W-:Y:S05]  /*14690*/  CALL.REL.NOINC `($__internal_21_$__cuda_sm70_shflsync_idx_p) ;  /* 0x0000353000007944 */ /* 0x000fea0003c00000 */
[----:B------:R-:W-:Y:S01]  /*146a0*/  MOV R9, R44 ;  /* 0x0000002c00097202 */ /* 0x000fe20000000f00 */
[----:B------:R-:W-:Y:S05]  /*146b0*/  BRA `(.L_x_1443) ;  /* 0xfffebfa000007947 */ /* 0x000fea000383ffff */
.L_x_1314:
[----:B------:R-:W-:Y:S01]  /*146c0*/  IMAD.MOV.U32 R45, RZ, RZ, R4 ;  /* 0x000000ffff2d7224 */ /* 0x000fe200078e0004 */
[----:B-1----:R-:W-:Y:S01]  /*146d0*/  MOV R2, R0 ;  /* 0x0000000000027202 */ /* 0x002fe20000000f00 */
[----:B------:R-:W-:Y:S01]  /*146e0*/  IMAD.MOV.U32 R44, RZ, RZ, 0x1f ;  /* 0x0000001fff2c7424 */ /* 0x000fe200078e00ff */
[----:B------:R-:W-:-:S02]  /*146f0*/  MOV R3, 0x14710 ;  /* 0x0001471000037802 */ /* 0x000fc40000000f00 */
[----:B---34-:R-:W-:Y:S05]  /*14700*/  CALL.REL.NOINC `($__internal_21_$__cuda_sm70_shflsync_idx_p) ;  /* 0x000034c000007944 */ /* 0x018fea0003c00000 */
[----:B------:R-:W-:Y:S01]  /*14710*/  MOV R5, R44 ;  /* 0x0000002c00057202 */ /* 0x000fe20000000f00 */
[----:B------:R-:W-:Y:S05]  /*14720*/  BRA `(.L_x_1313) ;  /* 0xfffebf9000007947 */ /* 0x000fea000383ffff */
.L_x_1327:
[----:B------:R-:W-:Y:S01]  /*14730*/  IMAD.MOV.U32 R45, RZ, RZ, R10 ;  /* 0x000000ffff2d7224 */ /* 0x000fe200078e000a */
[----:B------:R-:W-:Y:S01]  /*14740*/  MOV R2, 0x3 ;  /* 0x0000000300027802 */ /* 0x000fe20000000f00 */
[----:B------:R-:W-:Y:S01]  /*14750*/  IMAD.MOV.U32 R44, RZ, RZ, 0x181f ;  /* 0x0000181fff2c7424 */ /* 0x000fe200078e00ff */
[----:B------:R-:W-:-:S02]  /*14760*/  MOV R3, 0x14780 ;  /* 0x0001478000037802 */ /* 0x000fc40000000f00 */
[----:B------:R-:W-:Y:S05]  /*14770*/  CALL.REL.NOINC `($__internal_21_$__cuda_sm70_shflsync_idx_p) ;  /* 0x0000345000007944 */ /* 0x000fea0003c00000 */
[----:B------:R-:W-:Y:S01]  /*14780*/  IMAD.MOV.U32 R6, RZ, RZ, R44 ;  /* 0x000000ffff067224 */ /* 0x000fe200078e002c */
[----:B------:R-:W-:Y:S01]  /*14790*/  MOV R2, 0x3 ;  /* 0x0000000300027802 */ /* 0x000fe20000000f00 */
[----:B------:R-:W-:Y:S01]  /*147a0*/  IMAD.MOV.U32 R45, RZ, RZ, R12 ;  /* 0x000000ffff2d7224 */ /* 0x000fe200078e000c */
[----:B------:R-:W-:-:S02]  /*147b0*/  MOV R44, 0x181f ;  /* 0x0000181f002c7802 */ /* 0x000fc40000000f00 */
[----:B------:R-:W-:Y:S02]  /*147c0*/  MOV R3, 0x147e0 ;  /* 0x000147e000037802 */ /* 0x000fe40000000f00 */
[----:B------:R-:W-:Y:S05]  /*147d0*/  CALL.REL.NOINC `($__internal_21_$__cuda_sm70_shflsync_idx_p) ;  /* 0x000033f000007944 */ /* 0x000fea0003c00000 */
[----:B------:R-:W-:Y:S01]  /*147e0*/  MOV R2, R44 ;  /* 0x0000002c00027202 */ /* 0x000fe20000000f00 */
[----:B------:R-:W-:Y:S05]  /*147f0*/  BRA `(.L_x_1444) ;  /* 0xfffef0c000007947 */ /* 0x000fea000383ffff */
.L_x_1330:
[----:B------:R-:W-:Y:S01]  /*14800*/  IMAD.MOV.U32 R45, RZ, RZ, R0 ;  /* 0x000000ffff2d7224 */ /* 0x000fe200078e0000 */
[----:B------:R-:W-:Y:S01]  /*14810*/  MOV R2, RZ ;  /* 0x000000ff00027202 */ /* 0x000fe20000000f00 */
[----:B------:R-:W-:Y:S01]  /*14820*/  IMAD.MOV.U32 R44, RZ, RZ, 0x181f ;  /* 0x0000181fff2c7424 */ /* 0x000fe200078e00ff */
[----:B------:R-:W-:Y:S02]  /*14830*/  MOV R3, 0x14850 ;  /* 0x0001485000037802 */ /* 0x000fe40000000f00 */
[----:B------:R-:W-:Y:S05]  /*14840*/  CALL.REL.NOINC `($__internal_21_$__cuda_sm70_shflsync_idx_p) ;  /* 0x0000338000007944 */ /* 0x000fea0003c00000 */
[----:B------:R-:W-:Y:S01]  /*14850*/  MOV R5, R44 ;  /* 0x0000002c00057202 */ /* 0x000fe20000000f00 */
[----:B------:R-:W-:Y:S05]  /*14860*/  BRA `(.L_x_1445) ;  /* 0xffff058000007947 */ /* 0x000fea000383ffff */
.L_x_1331:
[----:B------:R-:W-:Y:S01]  /*14870*/  IMAD.MOV.U32 R45, RZ, RZ, R4 ;  /* 0x000000ffff2d7224 */ /* 0x000fe200078e0004 */
[----:B------:R-:W-:Y:S01]  /*14880*/  MOV R2, RZ ;  /* 0x000000ff00027202 */ /* 0x000fe20000000f00 */
[----:B------:R-:W-:Y:S01]  /*14890*/  IMAD.MOV.U32 R44, RZ, RZ, 0x181f ;  /* 0x0000181fff2c7424 */ /* 0x000fe200078e00ff */
[----:B------:R-:W-:Y:S02]  /*148a0*/  MOV R3, 0x148c0 ;  /* 0x000148c000037802 */ /* 0x000fe40000000f00 */
[----:B-12---:R-:W-:Y:S05]  /*148b0*/  CALL.REL.NOINC `($__internal_21_$__cuda_sm70_shflsync_idx_p) ;  /* 0x0000331000007944 */ /* 0x006fea0003c00000 */
[----:B------:R-:W-:Y:S01]  /*148c0*/  MOV R2, R44 ;  /* 0x0000002c00027202 */ /* 0x000fe20000000f00 */
[----:B------:R-:W-:Y:S05]  /*148d0*/  BRA `(.L_x_1446) ;  /* 0xffff053000007947 */ /* 0x000fea000383ffff */
.L_x_1334:
[----:B------:R-:W-:Y:S01]  /*148e0*/  IMAD.MOV.U32 R45, RZ, RZ, R0 ;  /* 0x000000ffff2d7224 */ /* 0x000fe200078e0000 */
[----:B--2-4-:R-:W-:Y:S01]  /*148f0*/  MOV R2, 0x1 ;  /* 0x0000000100027802 */ /* 0x014fe20000000f00 */
[----:B------:R-:W-:Y:S01]  /*14900*/  IMAD.MOV.U32 R44, RZ, RZ, 0x181f ;  /* 0x0000181fff2c7424 */ /* 0x000fe200078e00ff */
[----:B------:R-:W-:-:S02]  /*14910*/  MOV R3, 0x14930 ;  /* 0x0001493000037802 */ /* 0x000fc40000000f00 */
[----:B-1-3--:R-:W-:Y:S05]  /*14920*/  CALL.REL.NOINC `($__internal_21_$__cuda_sm70_shflsync_idx_p) ;  /* 0x000032a000007944 */ /* 0x00afea0003c00000 */
        /* <DEDUP_REMOVED lines=8> */
.L_x_1337:
[----:B------:R-:W-:Y:S01]  /*149b0*/  IMAD.MOV.U32 R45, RZ, RZ, R0 ;  /* 0x000000ffff2d7224 */ /* 0x000fe200078e0000 */
[----:B-1--4-:R-:W-:Y:S01]  /*149c0*/  MOV R2, 0x2 ;  /* 0x0000000200027802 */ /* 0x012fe20000000f00 */
[----:B------:R-:W-:Y:S01]  /*149d0*/  IMAD.MOV.U32 R44, RZ, RZ, 0x181f ;  /* 0x0000181fff2c7424 */ /* 0x000fe200078e00ff */
[----:B------:R-:W-:Y:S02]  /*149e0*/  MOV R3, 0x14a00 ;  /* 0x00014a0000037802 */ /* 0x000fe40000000f00 */
[----:B--23--:R-:W-:Y:S05]  /*149f0*/  CALL.REL.NOINC `($__internal_21_$__cuda_sm70_shflsync_idx_p) ;  /* 0x000031d000007944 */ /* 0x00cfea0003c00000 */
[----:B------:R-:W-:Y:S01]  /*14a00*/  MOV R5, R44 ;  /* 0x0000002c00057202 */ /* 0x000fe20000000f00 */
[----:B------:R-:W-:Y:S05]  /*14a10*/  BRA `(.L_x_1448) ;  /* 0xffff066000007947 */ /* 0x000fea000383ffff */
.L_x_1338:
[----:B------:R-:W-:Y:S01]  /*14a20*/  IMAD.MOV.U32 R45, RZ, RZ, R4 ;  /* 0x000000ffff2d7224 */ /* 0x000fe200078e0004 */
[----:B----4-:R-:W-:Y:S01]  /*14a30*/  MOV R2, 0x2 ;  /* 0x0000000200027802 */ /* 0x010fe20000000f00 */
[----:B------:R-:W-:Y:S01]  /*14a40*/  IMAD.MOV.U32 R44, RZ, RZ, 0x181f ;  /* 0x0000181fff2c7424 */ /* 0x000fe200078e00ff */
[----:B------:R-:W-:Y:S02]  /*14a50*/  MOV R3, 0x14a70 ;  /* 0x00014a7000037802 */ /* 0x000fe40000000f00 */
[----:B-123--:R-:W-:Y:S05]  /*14a60*/  CALL.REL.NOINC `($__internal_21_$__cuda_sm70_shflsync_idx_p) ;  /* 0x0000316000007944 */ /* 0x00efea0003c00000 */
[----:B------:R-:W-:Y:S01]  /*14a70*/  MOV R2, R44 ;  /* 0x0000002c00027202 */ /* 0x000fe20000000f00 */
[----:B------:R-:W-:Y:S05]  /*14a80*/  BRA `(.L_x_1449) ;  /* 0xffff061000007947 */ /* 0x000fea000383ffff */
.L_x_1341:
[----:B------:R-:W-:Y:S01]  /*14a90*/  IMAD.MOV.U32 R45, RZ, RZ, R0 ;  /* 0x000000ffff2d7224 */ /* 0x000fe200078e0000 */
[----:B-1----:R-:W-:Y:S01]  /*14aa0*/  MOV R2, 0x3 ;  /* 0x0000000300027802 */ /* 0x002fe20000000f00 */
[----:B------:R-:W-:Y:S01]  /*14ab0*/  IMAD.MOV.U32 R44, RZ, RZ, 0x181f ;  /* 0x0000181fff2c7424 */ /* 0x000fe200078e00ff */
[----:B------:R-:W-:-:S02]  /*14ac0*/  MOV R3, 0x14ae0 ;  /* 0x00014ae000037802 */ /* 0x000fc40000000f00 */
[----:B--234-:R-:W-:Y:S05]  /*14ad0*/  CALL.REL.NOINC `($__internal_21_$__cuda_sm70_shflsync_idx_p) ;  /* 0x000030f000007944 */ /* 0x01cfea0003c00000 */
        /* <DEDUP_REMOVED lines=8> */
.L_x_1342:
[----:B------:R-:W-:Y:S01]  /*14b60*/  IMAD.MOV.U32 R45, RZ, RZ, R4 ;  /* 0x000000ffff2d7224 */ /* 0x000fe200078e0004 */
[----:B------:R-:W-:Y:S01]  /*14b70*/  MOV R2, RZ ;  /* 0x000000ff00027202 */ /* 0x000fe20000000f00 */
[----:B------:R-:W-:Y:S01]  /*14b80*/  IMAD.MOV.U32 R44, RZ, RZ, 0x1c1f ;  /* 0x00001c1fff2c7424 */ /* 0x000fe200078e00ff */
[----:B------:R-:W-:Y:S02]  /*14b90*/  MOV R3, 0x14bb0 ;  /* 0x00014bb000037802 */ /* 0x000fe40000000f00 */
[----:B------:R-:W-:Y:S05]  /*14ba0*/  CALL.REL.NOINC `($__internal_21_$__cuda_sm70_shflsync_idx_p) ;  /* 0x0000302000007944 */ /* 0x000fea0003c00000 */
[----:B------:R-:W-:Y:S01]  /*14bb0*/  MOV R0, R44 ;  /* 0x0000002c00007202 */ /* 0x000fe20000000f00 */
[----:B------:R-:W-:Y:S05]  /*14bc0*/  BRA `(.L_x_1451) ;  /* 0xffff07f000007947 */ /* 0x000fea000383ffff */
.L_x_1343:
[----:B------:R-:W-:Y:S01]  /*14bd0*/  IMAD.MOV.U32 R45, RZ, RZ, R4 ;  /* 0x000000ffff2d7224 */ /* 0x000fe200078e0004 */
[----:B------:R-:W-:Y:S01]  /*14be0*/  MOV R2, 0x1 ;  /* 0x0000000100027802 */ /* 0x000fe20000000f00 */
[----:B------:R-:W-:Y:S01]  /*14bf0*/  IMAD.MOV.U32 R44, RZ, RZ, 0x1c1f ;  /* 0x00001c1fff2c7424 */ /* 0x000fe200078e00ff */
[----:B------:R-:W-:Y:S02]  /*14c00*/  MOV R3, 0x14c20 ;  /* 0x00014c2000037802 */ /* 0x000fe40000000f00 */
[----:B-1----:R-:W-:Y:S05]  /*14c10*/  CALL.REL.NOINC `($__internal_21_$__cuda_sm70_shflsync_idx_p) ;  /* 0x00002fb000007944 */ /* 0x002fea0003c00000 */
[----:B------:R-:W-:-:S05]  /*14c20*/  IMAD.IADD R0, R5, 0x1, R44 ;  /* 0x0000000105007824 */ /* 0x000fca00078e022c */
        /* <DEDUP_REMOVED lines=98> */
[----:B------:R-:W-:Y:S02]  /*15250*/  FSEL R145, R26, -INF , P6 ;  /* 0xff8000001a917808 */ /* 0x000fe40003000000 */
[----:B------:R-:W-:Y:S02]  /*15260*/  FMNMX.FTZ R0, R126, R0, !PT ;  /* 0x000000007e007209 */ /* 0x000fe40007810000 */
[----:B------:R-:W-:Y:S02]  /*15270*/  FMNMX.FTZ R5, R146, R5, !PT ;  /* 0x0000000592057209 */ /* 0x000fe40007810000 */
[----:B------:R-:W-:Y:S02]  /*15280*/  FMNMX.FTZ R0, R137, R0, !PT ;  /* 0x0000000089007209 */ /* 0x000fe40007810000 */
[----:B------:R-:W-:-:S02]  /*15290*/  FSEL R144, R25, -INF , P5 ;  /* 0xff80000019907808 */ /* 0x000fc40002800000 */
[----:B------:R-:W-:Y:S02]  /*152a0*/  FMNMX.FTZ R5, R145, R5, !PT ;  /* 0x0000000591057209 */ /* 0x000fe40007810000 */
[----:B------:R-:W-:Y:S02]  /*152b0*/  FMNMX.FTZ R0, R136, R0, !PT ;  /* 0x0000000088007209 */ /* 0x000fe40007810000 */
[----:B------:R-:W-:Y:S02]  /*152c0*/  FSEL R143, R24, -INF , P4 ;  /* 0xff800000188f7808 */ /* 0x000fe40002000000 */
[----:B------:R-:W-:Y:S02]  /*152d0*/  FMNMX.FTZ R5, R144, R5, !PT ;  /* 0x0000000590057209 */ /* 0x000fe40007810000 */
[----:B------:R-:W-:Y:S01]  /*152e0*/  FMNMX.FTZ R69, R127, R0, !PT ;  /* 0x000000007f457209 */ /* 0x000fe20007810000 */
[----:B------:R-:W-:Y:S01]  /*152f0*/  IMAD.MOV.U32 R0, RZ, RZ, 0x2 ;  /* 0x00000002ff007424 */ /* 0x000fe200078e00ff */
[----:B------:R-:W-:-:S02]  /*15300*/  FSEL R142, R23, -INF , P0 ;  /* 0xff800000178e7808 */ /* 0x000fc40000000000 */
[----:B------:R-:W-:Y:S01]  /*15310*/  FMNMX.FTZ R5, R143, R5, !PT ;  /* 0x000000058f057209 */ /* 0x000fe20007810000 */
[----:B------:R-:W-:Y:S01]  /*15320*/  IMAD.MOV.U32 R4, RZ, RZ, R69 ;  /* 0x000000ffff047224 */ /* 0x000fe200078e0045 */
[----:B------:R-:W-:Y:S02]  /*15330*/  MOV R2, 0x15360 ;  /* 0x0001536000027802 */ /* 0x000fe40000000f00 */
[----:B------:R-:W-:Y:S02]  /*15340*/  FMNMX.FTZ R5, R142, R5, !PT ;  /* 0x000000058e057209 */ /* 0x000fe40007810000 */
[----:B------:R-:W-:Y:S05]  /*15350*/  CALL.REL.NOINC `($__internal_20_$__cuda_sm70_shflsync_bfly_p) ;  /* 0x0000281000007944 */ /* 0x000fea0003c00000 */
[----:B------:R-:W-:Y:S01]  /*15360*/  FMNMX.FTZ R69, R69, R0, !PT ;  /* 0x0000000045457209 */ /* 0x000fe20007810000 */
[----:B------:R-:W-:Y:S01]  /*15370*/  IMAD.MOV.U32 R0, RZ, RZ, 0x1 ;  /* 0x00000001ff007424 */ /* 0x000fe200078e00ff */
[----:B------:R-:W-:-:S03]  /*15380*/  MOV R2, 0x153b0 ;  /* 0x000153b000027802 */ /* 0x000fc60000000f00 */
[----:B------:R-:W-:Y:S02]  /*15390*/  IMAD.MOV.U32 R4, RZ, RZ, R69 ;  /* 0x000000ffff047224 */ /* 0x000fe400078e0045 */
[----:B------:R-:W-:Y:S05]  /*153a0*/  CALL.REL.NOINC `($__internal_20_$__cuda_sm70_shflsync_bfly_p) ;  /* 0x000027c000007944 */ /* 0x000fea0003c00000 */
[----:B------:R-:W-:Y:S01]  /*153b0*/  FMNMX.FTZ R69, R69, R0, !PT ;  /* 0x0000000045457209 */ /* 0x000fe20007810000 */
[----:B------:R-:W-:Y:S01]  /*153c0*/  IMAD.MOV.U32 R4, RZ, RZ, R5 ;  /* 0x000000ffff047224 */ /* 0x000fe200078e0005 */
[----:B------:R-:W-:Y:S01]  /*153d0*/  MOV R2, 0x15400 ;  /* 0x0001540000027802 */ /* 0x000fe20000000f00 */
[----:B------:R-:W-:Y:S02]  /*153e0*/  IMAD.MOV.U32 R0, RZ, RZ, 0x2 ;  /* 0x00000002ff007424 */ /* 0x000fe400078e00ff */
[----:B------:R-:W-:Y:S05]  /*153f0*/  CALL.REL.NOINC `($__internal_20_$__cuda_sm70_shflsync_bfly_p) ;  /* 0x0000277000007944 */ /* 0x000fea0003c00000 */
[----:B------:R-:W-:Y:S01]  /*15400*/  FMNMX.FTZ R4, R5, R0, !PT ;  /* 0x0000000005047209 */ /* 0x000fe20007810000 */
[----:B------:R-:W-:Y:S01]  /*15410*/  IMAD.MOV.U32 R0, RZ, RZ, 0x1 ;  /* 0x00000001ff007424 */ /* 0x000fe200078e00ff */
[----:B------:R-:W-:Y:S02]  /*15420*/  MOV R2, 0x15440 ;  /* 0x0001544000027802 */ /* 0x000fe40000000f00 */
[----:B------:R-:W-:Y:S05]  /*15430*/  CALL.REL.NOINC `($__internal_20_$__cuda_sm70_shflsync_bfly_p) ;  /* 0x0000273000007944 */ /* 0x000fea0003c00000 */
[----:B------:R-:W-:Y:S01]  /*15440*/  MOV R5, R0 ;  /* 0x0000000000057202 */ /* 0x000fe20000000f00 */
[----:B------:R-:W-:Y:S05]  /*15450*/  BRA `(.L_x_1452) ;  /* 0xffff0a9000007947 */ /* 0x000fea000383ffff */
.L_x_1347:
[----:B------:R-:W-:Y:S01]  /*15460*/  MOV R2, RZ ;  /* 0x000000ff00027202 */ /* 0x000fe20000000f00 */
[----:B------:R-:W-:Y:S01]  /*15470*/  IMAD.MOV.U32 R45, RZ, RZ, R5 ;  /* 0x000000ffff2d7224 */ /* 0x000fe200078e0005 */
[----:B------:R-:W-:Y:S01]  /*15480*/  MOV R3, 0x154b0 ;  /* 0x000154b000037802 */ /* 0x000fe20000000f00 */
[----:B------:R-:W-:Y:S02]  /*15490*/  IMAD.MOV.U32 R44, RZ, RZ, 0x181f ;  /* 0x0000181fff2c7424 */ /* 0x000fe400078e00ff */
[----:B------:R-:W-:Y:S05]  /*154a0*/  CALL.REL.NOINC `($__internal_21_$__cuda_sm70_shflsync_idx_p) ;  /* 0x0000272000007944 */ /* 0x000fea0003c00000 */
[----:B------:R-:W-:Y:S01]  /*154b0*/  MOV R0, R44 ;  /* 0x0000002c00007202 */ /* 0x000fe20000000f00 */
[----:B------:R-:W-:-:S05]  /*154c0*/  BRA `(.L_x_1453) ;  /* 0xffff260000007947 */ /* 0x000fca000383ffff */
.L_x_1348:
[----:B------:R-:W-:Y:S01]  /*154d0*/  MOV R2, RZ ;  /* 0x000000ff00027202 */ /* 0x000fe20000000f00 */
[----:B------:R-:W-:Y:S01]  /*154e0*/  IMAD.MOV.U32 R45, RZ, RZ, R6 ;  /* 0x000000ffff2d7224 */ /* 0x000fe200078e0006 */
[----:B------:R-:W-:Y:S01]  /*154f0*/  MOV R3, 0x15520 ;  /* 0x0001552000037802 */ /* 0x000fe20000000f00 */
[----:B------:R-:W-:Y:S02]  /*15500*/  IMAD.MOV.U32 R44, RZ, RZ, 0x181f ;  /* 0x0000181fff2c7424 */ /* 0x000fe400078e00ff */
[----:B-12---:R-:W-:Y:S05]  /*15510*/  CALL.REL.NOINC `($__internal_21_$__cuda_sm70_shflsync_idx_p) ;  /* 0x000026b000007944 */ /* 0x006fea0003c00000 */
[C---:B------:R-:W-:Y:S01]  /*15520*/  ISETP.GE.AND P4, PT, R238.reuse, c[0x0][0x1d4], PT ;  /* 0x00007500ee007a0c */ /* 0x040fe20003f86270 */
[----:B------:R-:W-:Y:S01]  /*15530*/  IMAD.SHL.U32 R3, R238, 0x2, RZ ;  /* 0x00000002ee037824 */ /* 0x000fe200078e00ff */
[C---:B------:R-:W-:Y:S01]  /*15540*/  ISETP.GE.AND P0, PT, R248.reuse, c[0x0][0x1d4], PT ;  /* 0x00007500f8007a0c */ /* 0x040fe20003f06270 */
[----:B------:R-:W-:Y:S01]  /*15550*/  IMAD.SHL.U32 R2, R248, 0x2, RZ ;  /* 0x00000002f8027824 */ /* 0x000fe200078e00ff */
[----:B------:R-:W-:Y:S01]  /*15560*/  SEL R4, RZ, 0x10, P4 ;  /* 0x00000010ff047807 */ /* 0x000fe20002000000 */
[----:B------:R-:W-:Y:S01]  /*15570*/  IMAD.MOV.U32 R45, RZ, RZ, R5 ;  /* 0x000000ffff2d7224 */ /* 0x000fe200078e0005 */
[----:B------:R-:W-:Y:S05]  /*15580*/  IADD3 R12, P5, R44, R3, RZ ;  /* 0x000000032c0c7210 */ /* 0x000fea0007fbe0ff */
[----:B------:R-:W-:Y:S01]  /*15590*/  IMAD.X R13, R0, 0x1, R220, P5 ;  /* 0x00000001000d7824 */ /* 0x000fe200028e06dc */
[----:B------:R-:W-:Y:S01]  /*155a0*/  IADD3 R2, P5, R44, R2, RZ ;  /* 0x000000022c027210 */ /* 0x000fe20007fbe0ff */
[----:B------:R-:W-:Y:S03]  /*155b0*/  IMAD.MOV.U32 R44, RZ, RZ, 0x181f ;  /* 0x0000181fff2c7424 */ /* 0x000fe600078e00ff */
[----:B------:R-:W-:Y:S01]  /*155c0*/  @!PT LDS RZ, [RZ] ;  /* 0x00000000fffff984 */ /* 0x000fe20000000800 */
[----:B------:R-:W-:Y:S01]  /*155d0*/  @!PT LDS RZ, [RZ] ;  /* 0x00000000fffff984 */ /* 0x000fe20000000800 */
[----:B------:R-:W-:Y:S01]  /*155e0*/  @!PT LDS RZ, [RZ] ;  /* 0x00000000fffff984 */ /* 0x000fe20000000800 */
[----:B------:R1:W-:Y:S01]  /*155f0*/  LDGSTS.E.BYPASS.LTC128B.128 [R215+0x100], [R12.64], !P4 ;  /* 0x001000000cd77fae */ /* 0x0003e2000e101d46 */
[----:B------:R-:W-:Y:S01]  /*15600*/  IMAD.X R3, R0, 0x1, R221, P5 ;  /* 0x0000000100037824 */ /* 0x000fe200028e06dd */
[----:B------:R-:W-:Y:S04]  /*15610*/  SEL R0, RZ, 0x10, P0 ;  /* 0x00000010ff007807 */ /* 0x000fe80000000000 */
[----:B------:R2:W-:Y:S02]  /*15620*/  LDGSTS.E.BYPASS.LTC128B.128 [R215+0x3900], [R2.64], !P0 ;  /* 0x0390000002d77fae */ /* 0x0005e4000c101d46 */
[----:B--2---:R-:W-:Y:S01]  /*15630*/  MOV R3, 0x15660 ;  /* 0x0001566000037802 */ /* 0x004fe20000000f00 */
[----:B------:R-:W-:Y:S03]  /*15640*/  IMAD.MOV.U32 R2, RZ, RZ, 0x1 ;  /* 0x00000001ff027424 */ /* 0x000fe600078e00ff */
[----:B-1----:R-:W-:Y:S05]  /*15650*/  CALL.REL.NOINC `($__internal_21_$__cuda_sm70_shflsync_idx_p) ;  /* 0x0000257000007944 */ /* 0x002fea0003c00000 */
[----:B------:R-:W-:Y:S01]  /*15660*/  MOV R2, 0x1 ;  /* 0x0000000100027802 */ /* 0x000fe20000000f00 */
[----:B------:R-:W-:Y:S01]  /*15670*/  IMAD.MOV.U32 R7, RZ, RZ, R44 ;  /* 0x000000ffff077224 */ /* 0x000fe200078e002c */
[----:B------:R-:W-:Y:S01]  /*15680*/  MOV R44, 0x181f ;  /* 0x0000181f002c7802 */ /* 0x000fe20000000f00 */
[----:B------:R-:W-:Y:S01]  /*15690*/  IMAD.MOV.U32 R45, RZ, RZ, R6 ;  /* 0x000000ffff2d7224 */ /* 0x000fe200078e0006 */
[----:B------:R-:W-:Y:S02]  /*156a0*/  MOV R3, 0x156c0 ;  /* 0x000156c000037802 */ /* 0x000fe40000000f00 */
[----:B------:R-:W-:Y:S05]  /*156b0*/  CALL.REL.NOINC `($__internal_21_$__cuda_sm70_shflsync_idx_p) ;  /* 0x0000251000007944 */ /* 0x000fea0003c00000 */
[----:B------:R-:W-:Y:S01]  /*156c0*/  IADD3 R2, -R4, 0x10, RZ ;  /* 0x0000001004027810 */ /* 0x000fe20007ffe1ff */
[----:B------:R-:W-:Y:S01]  /*156d0*/  IMAD.SHL.U32 R3, R238, 0x2, RZ ;  /* 0x00000002ee037824 */ /* 0x000fe200078e00ff */
[----:B------:R-:W-:Y:S01]  /*156e0*/  ISETP.NE.U32.AND P5, PT, R4, RZ, PT ;  /* 0x000000ff0400720c */ /* 0x000fe20003fa5070 */
[----:B------:R-:W-:Y:S01]  /*156f0*/  IMAD.SHL.U32 R12, R248, 0x2, RZ ;  /* 0x00000002f80c7824 */ /* 0x000fe200078e00ff */
[----:B------:R-:W-:Y:S01]  /*15700*/  LOP3.LUT R2, R2, 0xf, RZ, 0xc0, !PT ;  /* 0x0000000f02027812 */ /* 0x000fe200078ec0ff */
[----:B------:R-:W-:Y:S03]  /*15710*/  IMAD.MOV.U32 R45, RZ, RZ, R5 ;  /* 0x000000ffff2d7224 */ /* 0x000fe600078e0005 */
        /* <DEDUP_REMOVED lines=15> */
[----:B------:R-:W-:Y:S05]  /*15810*/  CALL.REL.NOINC `($__internal_21_$__cuda_sm70_shflsync_idx_p) ;  /* 0x000023b000007944 */ /* 0x000fea0003c00000 */
[----:B------:R-:W-:Y:S01]  /*15820*/  MOV R2, 0x2 ;  /* 0x0000000200027802 */ /* 0x000fe20000000f00 */
[----:B------:R-:W-:Y:S01]  /*15830*/  IMAD.MOV.U32 R12, RZ, RZ, R44 ;  /* 0x000000ffff0c7224 */ /* 0x000fe200078e002c */
[----:B------:R-:W-:Y:S01]  /*15840*/  MOV R44, 0x181f ;  /* 0x0000181f002c7802 */ /* 0x000fe20000000f00 */
[----:B------:R-:W-:Y:S01]  /*15850*/  IMAD.MOV.U32 R45, RZ, RZ, R6 ;  /* 0x000000ffff2d7224 */ /* 0x000fe200078e0006 */
[----:B------:R-:W-:Y:S02]  /*15860*/  MOV R3, 0x15880 ;  /* 0x0001588000037802 */ /* 0x000fe40000000f00 */
[----:B------:R-:W-:Y:S05]  /*15870*/  CALL.REL.NOINC `($__internal_21_$__cuda_sm70_shflsync_idx_p) ;  /* 0x0000235000007944 */ /* 0x000fea0003c00000 */
[----:B------:R-:W-:Y:S01]  /*15880*/  MOV R7, R44 ;  /* 0x0000002c00077202 */ /* 0x000fe20000000f00 */
[----:B------:R-:W-:-:S05]  /*15890*/  BRA `(.L_x_1454) ;  /* 0xffff23c000007947 */ /* 0x000fca000383ffff */
.L_x_1349:
[----:B--2---:R-:W-:Y:S01]  /*158a0*/  MOV R2, 0x3 ;  /* 0x0000000300027802 */ /* 0x004fe20000000f00 */
[----:B------:R-:W-:Y:S01]  /*158b0*/  IMAD.MOV.U32 R45, RZ, RZ, R5 ;  /* 0x000000ffff2d7224 */ /* 0x000fe200078e0005 */
[----:B------:R-:W-:Y:S01]  /*158c0*/  MOV R3, 0x158f0 ;  /* 0x000158f000037802 */ /* 0x000fe20000000f00 */
[----:B------:R-:W-:Y:S02]  /*158d0*/  IMAD.MOV.U32 R44, RZ, RZ, 0x181f ;  /* 0x0000181fff2c7424 */ /* 0x000fe400078e00ff */
[----:B-1----:R-:W-:Y:S05]  /*158e0*/  CALL.REL.NOINC `($__internal_21_$__cuda_sm70_shflsync_idx_p) ;  /* 0x000022e000007944 */ /* 0x002fea0003c00000 */
        /* <DEDUP_REMOVED lines=8> */
.L_x_1352:
[----:B------:R-:W-:Y:S01]  /*15970*/  MOV R2, RZ ;  /* 0x000000ff00027202 */ /* 0x000fe20000000f00 */
[----:B------:R-:W-:Y:S01]  /*15980*/  IMAD.MOV.U32 R45, RZ, RZ, R0 ;  /* 0x000000ffff2d7224 */ /* 0x000fe200078e0000 */
[----:B------:R-:W-:Y:S01]  /*15990*/  MOV R3, 0x159c0 ;  /* 0x000159c000037802 */ /* 0x000fe20000000f00 */
[----:B------:R-:W-:Y:S02]  /*159a0*/  IMAD.MOV.U32 R44, RZ, RZ, 0x181f ;  /* 0x0000181fff2c7424 */ /* 0x000fe400078e00ff */
[----:B------:R-:W-:Y:S05]  /*159b0*/  CALL.REL.NOINC `($__internal_21_$__cuda_sm70_shflsync_idx_p) ;  /* 0x0000221000007944 */ /* 0x000fea0003c00000 */
[----:B------:R-:W-:Y:S01]  /*159c0*/  MOV R5, R44 ;  /* 0x0000002c00057202 */ /* 0x000fe20000000f00 */
[----:B------:R-:W-:-:S05]  /*159d0*/  BRA `(.L_x_1456) ;  /* 0xffff386000007947 */ /* 0x000fca000383ffff */
.L_x_1353:
[----:B------:R-:W-:Y:S01]  /*159e0*/  MOV R2, RZ ;  /* 0x000000ff00027202 */ /* 0x000fe20000000f00 */
[----:B------:R-:W-:Y:S01]  /*159f0*/  IMAD.MOV.U32 R45, RZ, RZ, R4 ;  /* 0x000000ffff2d7224 */ /* 0x000fe200078e0004 */
[----:B------:R-:W-:Y:S01]  /*15a00*/  MOV R3, 0x15a30 ;  /* 0x00015a3000037802 */ /* 0x000fe20000000f00 */
[----:B------:R-:W-:Y:S02]  /*15a10*/  IMAD.MOV.U32 R44, RZ, RZ, 0x181f ;  /* 0x0000181fff2c7424 */ /* 0x000fe400078e00ff */
[----:B-12---:R-:W-:Y:S05]  /*15a20*/  CALL.REL.NOINC `($__internal_21_$__cuda_sm70_shflsync_idx_p) ;  /* 0x000021a000007944 */ /* 0x006fea0003c00000 */
[----:B------:R-:W-:Y:S01]  /*15a30*/  MOV R2, R44 ;  /* 0x0000002c00027202 */ /* 0x000fe20000000f00 */
[----:B------:R-:W-:-:S05]  /*15a40*/  BRA `(.L_x_1457) ;  /* 0xffff381000007947 */ /* 0x000fca000383ffff */
.L_x_1354:
[----:B--2---:R-:W-:Y:S01]  /*15a50*/  MOV R2, 0x1 ;  /* 0x0000000100027802 */ /* 0x004fe20000000f00 */
[----:B------:R-:W-:Y:S01]  /*15a60*/  IMAD.MOV.U32 R45, RZ, RZ, R0 ;  /* 0x000000ffff2d7224 */ /* 0x000fe200078e0000 */
[----:B------:R-:W-:Y:S01]  /*15a70*/  MOV R3, 0x15aa0 ;  /* 0x00015aa000037802 */ /* 0x000fe20000000f00 */
[----:B------:R-:W-:Y:S02]  /*15a80*/  IMAD.MOV.U32 R44, RZ, RZ, 0x181f ;  /* 0x0000181fff2c7424 */ /* 0x000fe400078e00ff */
[----:B-1-3--:R-:W-:Y:S05]  /*15a90*/  CALL.REL.NOINC `($__internal_21_$__cuda_sm70_shflsync_idx_p) ;  /* 0x0000213000007944 */ /* 0x00afea0003c00000 */
        /* <DEDUP_REMOVED lines=8> */
.L_x_1355:
[----:B-1----:R-:W-:Y:S01]  /*15b20*/  MOV R2, 0x2 ;  /* 0x0000000200027802 */ /* 0x002fe20000000f00 */
[----:B------:R-:W-:Y:S01]  /*15b30*/  IMAD.MOV.U32 R45, RZ, RZ, R0 ;  /* 0x000000ffff2d7224 */ /* 0x000fe200078e0000 */
[----:B------:R-:W-:Y:S01]  /*15b40*/  MOV R3, 0x15b70 ;  /* 0x00015b7000037802 */ /* 0x000fe20000000f00 */
[----:B------:R-:W-:Y:S02]  /*15b50*/  IMAD.MOV.U32 R44, RZ, RZ, 0x181f ;  /* 0x0000181fff2c7424 */ /* 0x000fe400078e00ff */
[----:B---34-:R-:W-:Y:S05]  /*15b60*/  CALL.REL.NOINC `($__internal_21_$__cuda_sm70_shflsync_idx_p) ;  /* 0x0000206000007944 */ /* 0x018fea0003c00000 */
[----:B------:R-:W-:Y:S01]  /*15b70*/  MOV R5, R44 ;  /* 0x0000002c00057202 */ /* 0x000fe20000000f00 */
[----:B------:R-:W-:-:S05]  /*15b80*/  BRA `(.L_x_1459) ;  /* 0xffff38e000007947 */ /* 0x000fca000383ffff */
.L_x_1356:
[----:B-1----:R-:W-:Y:S01]  /*15b90*/  MOV R2, 0x2 ;  /* 0x0000000200027802 */ /* 0x002fe20000000f00 */
[----:B------:R-:W-:Y:S01]  /*15ba0*/  IMAD.MOV.U32 R45, RZ, RZ, R4 ;  /* 0x000000ffff2d7224 */ /* 0x000fe200078e0004 */
[----:B------:R-:W-:Y:S01]  /*15bb0*/  MOV R3, 0x15be0 ;  /* 0x00015be000037802 */ /* 0x000fe20000000f00 */
[----:B------:R-:W-:Y:S02]  /*15bc0*/  IMAD.MOV.U32 R44, RZ, RZ, 0x181f ;  /* 0x0000181fff2c7424 */ /* 0x000fe400078e00ff */
[----:B--234-:R-:W-:Y:S05]  /*15bd0*/  CALL.REL.NOINC `($__internal_21_$__cuda_sm70_shflsync_idx_p) ;  /* 0x00001ff000007944 */ /* 0x01cfea0003c00000 */
[----:B------:R-:W-:Y:S01]  /*15be0*/  MOV R2, R44 ;  /* 0x0000002c00027202 */ /* 0x000fe20000000f00 */
[----:B------:R-:W-:-:S05]  /*15bf0*/  BRA `(.L_x_1460) ;  /* 0xffff389000007947 */ /* 0x000fca000383ffff */
.L_x_1357:
[----:B--2---:R-:W-:Y:S01]  /*15c00*/  MOV R2, 0x3 ;  /* 0x0000000300027802 */ /* 0x004fe20000000f00 */
[----:B------:R-:W-:Y:S01]  /*15c10*/  IMAD.MOV.U32 R45, RZ, RZ, R0 ;  /* 0x000000ffff2d7224 */ /* 0x000fe200078e0000 */
[----:B------:R-:W-:Y:S01]  /*15c20*/  MOV R3, 0x15c50 ;  /* 0x00015c5000037802 */ /* 0x000fe20000000f00 */
[----:B------:R-:W-:Y:S02]  /*15c30*/  IMAD.MOV.U32 R44, RZ, RZ, 0x181f ;  /* 0x0000181fff2c7424 */ /* 0x000fe400078e00ff */
[----:B-1-34-:R-:W-:Y:S05]  /*15c40*/  CALL.REL.NOINC `($__internal_21_$__cuda_sm70_shflsync_idx_p) ;  /* 0x00001f8000007944 */ /* 0x01afea0003c00000 */
        /* <DEDUP_REMOVED lines=8> */
.L_x_1358:
[----:B------:R-:W-:Y:S01]  /*15cd0*/  MOV R2, RZ ;  /* 0x000000ff00027202 */ /* 0x000fe20000000f00 */
[----:B------:R-:W-:Y:S01]  /*15ce0*/  IMAD.MOV.U32 R45, RZ, RZ, R4 ;  /* 0x000000ffff2d7224 */ /* 0x000fe200078e0004 */
[----:B------:R-:W-:Y:S01]  /*15cf0*/  MOV R3, 0x15d20 ;  /* 0x00015d2000037802 */ /* 0x000fe20000000f00 */
[----:B------:R-:W-:Y:S02]  /*15d00*/  IMAD.MOV.U32 R44, RZ, RZ, 0x1c1f ;  /* 0x00001c1fff2c7424 */ /* 0x000fe400078e00ff */
[----:B------:R-:W-:Y:S05]  /*15d10*/  CALL.REL.NOINC `($__internal_21_$__cuda_sm70_shflsync_idx_p) ;  /* 0x00001eb000007944 */ /* 0x000fea0003c00000 */
[----:B------:R-:W-:Y:S01]  /*15d20*/  MOV R0, R44 ;  /* 0x0000002c00007202 */ /* 0x000fe20000000f00 */
[----:B------:R-:W-:-:S05]  /*15d30*/  BRA `(.L_x_1462) ;  /* 0xffff3a3000007947 */ /* 0x000fca000383ffff */
.L_x_1359:
[----:B------:R-:W-:Y:S01]  /*15d40*/  MOV R2, 0x1 ;  /* 0x0000000100027802 */ /* 0x000fe20000000f00 */
[----:B------:R-:W-:Y:S01]  /*15d50*/  IMAD.MOV.U32 R45, RZ, RZ, R4 ;  /* 0x000000ffff2d7224 */ /* 0x000fe200078e0004 */
[----:B------:R-:W-:Y:S01]  /*15d60*/  MOV R3, 0x15d90 ;  /* 0x00015d9000037802 */ /* 0x000fe20000000f00 */
[----:B------:R-:W-:Y:S02]  /*15d70*/  IMAD.MOV.U32 R44, RZ, RZ, 0x1c1f ;  /* 0x00001c1fff2c7424 */ /* 0x000fe400078e00ff */
[----:B-1----:R-:W-:Y:S05]  /*15d80*/  CALL.REL.NOINC `($__internal_21_$__cuda_sm70_shflsync_idx_p) ;  /* 0x00001e4000007944 */ /* 0x002fea0003c00000 */
[----:B------:R-:W-:Y:S05]  /*15d90*/  IMAD.IADD R0, R5, 0x1, R44 ;  /* 0x0000000105007824 */ /* 0x000fea00078e022c */
        /* <DEDUP_REMOVED lines=114> */
[----:B------:R-:W-:Y:S05]  /*164c0*/  CALL.REL.NOINC `($__internal_20_$__cuda_sm70_shflsync_bfly_p) ;  /* 0x000016a000007944 */ /* 0x000fea0003c00000 */
[----:B------:R-:W-:Y:S01]  /*164d0*/  FMNMX.FTZ R4, R4, R0, !PT ;  /* 0x0000000004047209 */ /* 0x000fe20007810000 */
[----:B------:R-:W-:Y:S01]  /*164e0*/  IMAD.MOV.U32 R0, RZ, RZ, 0x1 ;  /* 0x00000001ff007424 */ /* 0x000fe200078e00ff */
[----:B------:R-:W-:Y:S02]  /*164f0*/  MOV R2, 0x16510 ;  /* 0x0001651000027802 */ /* 0x000fe40000000f00 */
        /* <DEDUP_REMOVED lines=10> */
[----:B------:R-:W-:-:S05]  /*165a0*/  BRA `(.L_x_1463) ;  /* 0xffff3cf000007947 */ /* 0x000fca000383ffff */
.L_x_1362:
[----:B-1--4-:R-:W-:Y:S01]  /*165b0*/  MOV R2, RZ ;  /* 0x000000ff00027202 */ /* 0x012fe20000000f00 */
[----:B------:R-:W-:Y:S01]  /*165c0*/  IMAD.MOV.U32 R45, RZ, RZ, R0 ;  /* 0x000000ffff2d7224 */ /* 0x000fe200078e0000 */
[----:B------:R-:W-:Y:S01]  /*165d0*/  MOV R3, 0x16600 ;  /* 0x0001660000037802 */ /* 0x000fe20000000f00 */
[----:B------:R-:W-:Y:S02]  /*165e0*/  IMAD.MOV.U32 R44, RZ, RZ, 0x181f ;  /* 0x0000181fff2c7424 */ /* 0x000fe400078e00ff */
[----:B------:R-:W-:Y:S05]  /*165f0*/  CALL.REL.NOINC `($__internal_21_$__cuda_sm70_shflsync_idx_p) ;  /* 0x000015d000007944 */ /* 0x000fea0003c00000 */
[----:B------:R-:W-:Y:S01]  /*16600*/  MOV R6, R44 ;  /* 0x0000002c00067202 */ /* 0x000fe20000000f00 */
[----:B------:R-:W-:-:S05]  /*16610*/  BRA `(.L_x_1464) ;  /* 0xffff5b3000007947 */ /* 0x000fca000383ffff */
.L_x_1365:
[----:B------:R-:W-:Y:S01]  /*16620*/  MOV R2, 0x3 ;  /* 0x0000000300027802 */ /* 0x000fe20000000f00 */
        /* <DEDUP_REMOVED lines=12> */
.L_x_1368:
[----:B------:R-:W-:Y:S01]  /*166f0*/  MOV R2, RZ ;  /* 0x000000ff00027202 */ /* 0x000fe20000000f00 */
[----:B------:R-:W-:Y:S01]  /*16700*/  IMAD.MOV.U32 R45, RZ, RZ, R0 ;  /* 0x000000ffff2d7224 */ /* 0x000fe200078e0000 */
[----:B------:R-:W-:Y:S01]  /*16710*/  MOV R3, 0x16740 ;  /* 0x0001674000037802 */ /* 0x000fe20000000f00 */
[----:B------:R-:W-:Y:S02]  /*16720*/  IMAD.MOV.U32 R44, RZ, RZ, 0x181f ;  /* 0x0000181fff2c7424 */ /* 0x000fe400078e00ff */
[----:B------:R-:W-:Y:S05]  /*16730*/  CALL.REL.NOINC `($__internal_21_$__cuda_sm70_shflsync_idx_p) ;  /* 0x0000149000007944 */ /* 0x000fea0003c00000 */
[----:B------:R-:W-:Y:S01]  /*16740*/  MOV R6, R44 ;  /* 0x0000002c00067202 */ /* 0x000fe20000000f00 */
[----:B------:R-:W-:-:S05]  /*16750*/  BRA `(.L_x_1466) ;  /* 0xffff712000007947 */ /* 0x000fca000383ffff */
.L_x_1369:
[----:B------:R-:W-:Y:S01]  /*16760*/  MOV R2, RZ ;  /* 0x000000ff00027202 */ /* 0x000fe20000000f00 */
[----:B------:R-:W-:Y:S01]  /*16770*/  IMAD.MOV.U32 R45, RZ, RZ, R4 ;  /* 0x000000ffff2d7224 */ /* 0x000fe200078e0004 */
[----:B------:R-:W-:Y:S01]  /*16780*/  MOV R3, 0x167b0 ;  /* 0x000167b000037802 */ /* 0x000fe20000000f00 */
[----:B------:R-:W-:Y:S02]  /*16790*/  IMAD.MOV.U32 R44, RZ, RZ, 0x181f ;  /* 0x0000181fff2c7424 */ /* 0x000fe400078e00ff */
[----:B-12---:R-:W-:Y:S05]  /*167a0*/  CALL.REL.NOINC `($__internal_21_$__cuda_sm70_shflsync_idx_p) ;  /* 0x0000142000007944 */ /* 0x006fea0003c00000 */
[----:B------:R-:W-:Y:S01]  /*167b0*/  MOV R5, R44 ;  /* 0x0000002c00057202 */ /* 0x000fe20000000f00 */
[----:B------:R-:W-:-:S05]  /*167c0*/  BRA `(.L_x_1467) ;  /* 0xffff70d000007947 */ /* 0x000fca000383ffff */
.L_x_1370:
        /* <DEDUP_REMOVED lines=13> */
.L_x_1371:
[----:B-1----:R-:W-:Y:S01]  /*168a0*/  MOV R2, 0x2 ;  /* 0x0000000200027802 */ /* 0x002fe20000000f00 */
[----:B------:R-:W-:Y:S01]  /*168b0*/  IMAD.MOV.U32 R45, RZ, RZ, R0 ;  /* 0x000000ffff2d7224 */ /* 0x000fe200078e0000 */
[----:B------:R-:W-:Y:S01]  /*168c0*/  MOV R3, 0x168f0 ;  /* 0x000168f000037802 */ /* 0x000fe20000000f00 */
[----:B------:R-:W-:Y:S02]  /*168d0*/  IMAD.MOV.U32 R44, RZ, RZ, 0x181f ;  /* 0x0000181fff2c7424 */ /* 0x000fe400078e00ff */
[----:B---34-:R-:W-:Y:S05]  /*168e0*/  CALL.REL.NOINC `($__internal_21_$__cuda_sm70_shflsync_idx_p) ;  /* 0x000012e000007944 */ /* 0x018fea0003c00000 */
[----:B------:R-:W-:Y:S01]  /*168f0*/  MOV R6, R44 ;  /* 0x0000002c00067202 */ /* 0x000fe20000000f00 */
[----:B------:R-:W-:-:S05]  /*16900*/  BRA `(.L_x_1469) ;  /* 0xffff722000007947 */ /* 0x000fca000383ffff */
.L_x_1372:
[----:B-1----:R-:W-:Y:S01]  /*16910*/  MOV R2, 0x2 ;  /* 0x0000000200027802 */ /* 0x002fe20000000f00 */
[----:B------:R-:W-:Y:S01]  /*16920*/  IMAD.MOV.U32 R45, RZ, RZ, R4 ;  /* 0x000000ffff2d7224 */ /* 0x000fe200078e0004 */
[----:B------:R-:W-:Y:S01]  /*16930*/  MOV R3, 0x16960 ;  /* 0x0001696000037802 */ /* 0x000fe20000000f00 */
[----:B------:R-:W-:Y:S02]  /*16940*/  IMAD.MOV.U32 R44, RZ, RZ, 0x181f ;  /* 0x0000181fff2c7424 */ /* 0x000fe400078e00ff */
[----:B--234-:R-:W-:Y:S05]  /*16950*/  CALL.REL.NOINC `($__internal_21_$__cuda_sm70_shflsync_idx_p) ;  /* 0x0000127000007944 */ /* 0x01cfea0003c00000 */
[----:B------:R-:W-:Y:S01]  /*16960*/  MOV R5, R44 ;  /* 0x0000002c00057202 */ /* 0x000fe20000000f00 */
[----:B------:R-:W-:-:S05]  /*16970*/  BRA `(.L_x_1470) ;  /* 0xffff71d000007947 */ /* 0x000fca000383ffff */
.L_x_1373:
[----:B-1----:R-:W-:Y:S01]  /*16980*/  MOV R2, 0x3 ;  /* 0x0000000300027802 */ /* 0x002fe20000000f00 */
[----:B------:R-:W-:Y:S01]  /*16990*/  IMAD.MOV.U32 R45, RZ, RZ, R0 ;  /* 0x000000ffff2d7224 */ /* 0x000fe200078e0000 */
[----:B------:R-:W-:Y:S01]  /*169a0*/  MOV R3, 0x169d0 ;  /* 0x000169d000037802 */ /* 0x000fe20000000f00 */
[----:B------:R-:W-:Y:S02]  /*169b0*/  IMAD.MOV.U32 R44, RZ, RZ, 0x181f ;  /* 0x0000181fff2c7424 */ /* 0x000fe400078e00ff */
[----:B--2-4-:R-:W-:Y:S05]  /*169c0*/  CALL.REL.NOINC `($__internal_21_$__cuda_sm70_shflsync_idx_p) ;  /* 0x0000120000007944 */ /* 0x014fea0003c00000 */
        /* <DEDUP_REMOVED lines=8> */
.L_x_1374:
[----:B------:R-:W-:Y:S02]  /*16a50*/  MOV R0, 0x2 ;  /* 0x0000000200007802 */ /* 0x000fe40000000f00 */
[----:B------:R-:W-:Y:S02]  /*16a60*/  MOV R2, 0x16a80 ;  /* 0x00016a8000027802 */ /* 0x000fe40000000f00 */
[----:B------:R-:W-:Y:S05]  /*16a70*/  CALL.REL.NOINC `($__internal_20_$__cuda_sm70_shflsync_bfly_p) ;  /* 0x000010f000007944 */ /* 0x000fea0003c00000 */
[----:B------:R-:W-:-:S05]  /*16a80*/  BRA `(.L_x_1472) ;  /* 0xffff76f000007947 */ /* 0x000fca000383ffff */
.L_x_1375:
[----:B------:R-:W-:Y:S02]  /*16a90*/  MOV R0, 0x1 ;  /* 0x0000000100007802 */ /* 0x000fe40000000f00 */
        /* <DEDUP_REMOVED lines=12> */
.L_x_1377:
[----:B------:R-:W-:Y:S01]  /*16b60*/  IMAD.MOV.U32 R4, RZ, RZ, R230 ;  /* 0x000000ffff047224 */ /* 0x000fe200078e00e6 */
[----:B------:R-:W-:-:S02]  /*16b70*/  MOV R0, 0x2 ;  /* 0x0000000200007802 */ /* 0x000fc40000000f00 */
[----:B------:R-:W-:Y:S02]  /*16b80*/  MOV R2, 0x16ba0 ;  /* 0x00016ba000027802 */ /* 0x000fe40000000f00 */
[----:B------:R-:W-:Y:S05]  /*16b90*/  CALL.REL.NOINC `($__internal_20_$__cuda_sm70_shflsync_bfly_p) ;  /* 0x00000fd000007944 */ /* 0x000fea0003c00000 */
[----:B------:R-:W-:Y:S05]  /*16ba0*/  BRA `(.L_x_1474) ;  /* 0xffff923000007947 */ /* 0x000fea000383ffff */
.L_x_1378:
[----:B------:R-:W-:Y:S01]  /*16bb0*/  IMAD.MOV.U32 R4, RZ, RZ, R5 ;  /* 0x000000ffff047224 */ /* 0x000fe200078e0005 */
[----:B------:R-:W-:Y:S02]  /*16bc0*/  MOV R0, 0x1 ;  /* 0x0000000100007802 */ /* 0x000fe40000000f00 */
[----:B------:R-:W-:Y:S02]  /*16bd0*/  MOV R2, 0x16bf0 ;  /* 0x00016bf000027802 */ /* 0x000fe40000000f00 */
[----:B-1----:R-:W-:Y:S05]  /*16be0*/  CALL.REL.NOINC `($__internal_20_$__cuda_sm70_shflsync_bfly_p) ;  /* 0x00000f8000007944 */ /* 0x002fea0003c00000 */
[----:B------:R-:W-:Y:S01]  /*16bf0*/  FADD.FTZ R5, R5, R0 ;  /* 0x0000000005057221 */ /* 0x000fe20000010000 */
[----:B------:R-:W-:Y:S02]  /*16c00*/  MOV R4, R247 ;  /* 0x000000f700047202 */ /* 0x000fe40000000f00 */
[----:B------:R-:W-:Y:S02]  /*16c10*/  MOV R0, 0x2 ;  /* 0x0000000200007802 */ /* 0x000fe40000000f00 */
[----:B------:R-:W-:Y:S02]  /*16c20*/  MOV R2, 0x16c40 ;  /* 0x00016c4000027802 */ /* 0x000fe40000000f00 */
[----:B------:R-:W-:Y:S05]  /*16c30*/  CALL.REL.NOINC `($__internal_20_$__cuda_sm70_shflsync_bfly_p) ;  /* 0x00000f3000007944 */ /* 0x000fea0003c00000 */
[----:B------:R-:W-:Y:S01]  /*16c40*/  FADD.FTZ R4, R247, R0 ;  /* 0x00000000f7047221 */ /* 0x000fe20000010000 */
[----:B------:R-:W-:Y:S02]  /*16c50*/  MOV R0, 0x1 ;  /* 0x0000000100007802 */ /* 0x000fe40000000f00 */
[----:B------:R-:W-:-:S02]  /*16c60*/  MOV R2, 0x16c80 ;  /* 0x00016c8000027802 */ /* 0x000fc40000000f00 */
[----:B------:R-:W-:Y:S05]  /*16c70*/  CALL.REL.NOINC `($__internal_20_$__cuda_sm70_shflsync_bfly_p) ;  /* 0x00000ef000007944 */ /* 0x000fea0003c00000 */
[----:B------:R-:W-:Y:S01]  /*16c80*/  MOV R3, R0 ;  /* 0x0000000000037202 */ /* 0x000fe20000000f00 */
[----:B------:R-:W-:Y:S05]  /*16c90*/  BRA `(.L_x_1475) ;  /* 0xffff91b000007947 */ /* 0x000fea000383ffff */
.L_x_1385:
[----:B-1234-:R-:W-:Y:S01]  /*16ca0*/  IMAD.MOV.U32 R45, RZ, RZ, R7 ;  /* 0x000000ffff2d7224 */ /* 0x01efe200078e0007 */
[----:B------:R-:W-:Y:S01]  /*16cb0*/  MOV R2, RZ ;  /* 0x000000ff00027202 */ /* 0x000fe20000000f00 */
[----:B------:R-:W-:Y:S01]  /*16cc0*/  IMAD.MOV.U32 R44, RZ, RZ, 0x181f ;  /* 0x0000181fff2c7424 */ /* 0x000fe200078e00ff */
[----:B------:R-:W-:-:S02]  /*16cd0*/  MOV R3, 0x16cf0 ;  /* 0x00016cf000037802 */ /* 0x000fc40000000f00 */
[----:B------:R-:W-:Y:S05]  /*16ce0*/  CALL.REL.NOINC `($__internal_21_$__cuda_sm70_shflsync_idx_p) ;  /* 0x00000ee000007944 */ /* 0x000fea0003c00000 */
[----:B------:R-:W-:Y:S01]  /*16cf0*/  MOV R10, R44 ;  /* 0x0000002c000a7202 */ /* 0x000fe20000000f00 */
[----:B------:R-:W-:Y:S05]  /*16d00*/  BRA `(.L_x_1476) ;  /* 0xffffa56000007947 */ /* 0x000fea000383ffff */
.L_x_1386:
[----:B------:R-:W-:Y:S01]  /*16d10*/  IMAD.MOV.U32 R45, RZ, RZ, R8 ;  /* 0x000000ffff2d7224 */ /* 0x000fe200078e0008 */
[----:B------:R-:W-:Y:S01]  /*16d20*/  MOV R2, RZ ;  /* 0x000000ff00027202 */ /* 0x000fe20000000f00 */
[----:B------:R-:W-:Y:S01]  /*16d30*/  IMAD.MOV.U32 R44, RZ, RZ, 0x181f ;  /* 0x0000181fff2c7424 */ /* 0x000fe200078e00ff */
[----:B------:R-:W-:-:S02]  /*16d40*/  MOV R3, 0x16d60 ;  /* 0x00016d6000037802 */ /* 0x000fc40000000f00 */
[----:B-12---:R-:W-:Y:S05]  /*16d50*/  CALL.REL.NOINC `($__internal_21_$__cuda_sm70_shflsync_idx_p) ;  /* 0x00000e7000007944 */ /* 0x006fea0003c00000 */
[----:B------:R-:W-:Y:S01]  /*16d60*/  MOV R0, R44 ;  /* 0x0000002c00007202 */ /* 0x000fe20000000f00 */
[----:B------:R-:W-:Y:S05]  /*16d70*/  BRA `(.L_x_1477) ;  /* 0xffffa51000007947 */ /* 0x000fea000383ffff */
.L_x_1389:
        /* <DEDUP_REMOVED lines=13> */
.L_x_1392:
[----:B------:R-:W-:Y:S01]  /*16e50*/  IMAD.MOV.U32 R45, RZ, RZ, R7 ;  /* 0x000000ffff2d7224 */ /* 0x000fe200078e0007 */
[----:B-1----:R-:W-:Y:S01]  /*16e60*/  MOV R2, 0x2 ;  /* 0x0000000200027802 */ /* 0x002fe20000000f00 */
[----:B------:R-:W-:Y:S01]  /*16e70*/  IMAD.MOV.U32 R44, RZ, RZ, 0x181f ;  /* 0x0000181fff2c7424 */ /* 0x000fe200078e00ff */
[----:B------:R-:W-:Y:S02]  /*16e80*/  MOV R3, 0x16ea0 ;  /* 0x00016ea000037802 */ /* 0x000fe40000000f00 */
[----:B--234-:R-:W-:Y:S05]  /*16e90*/  CALL.REL.NOINC `($__internal_21_$__cuda_sm70_shflsync_idx_p) ;  /* 0x00000d3000007944 */ /* 0x01cfea0003c00000 */
[----:B------:R-:W-:Y:S01]  /*16ea0*/  MOV R10, R44 ;  /* 0x0000002c000a7202 */ /* 0x000fe20000000f00 */
[----:B------:R-:W-:Y:S05]  /*16eb0*/  BRA `(.L_x_1479) ;  /* 0xffffa65000007947 */ /* 0x000fea000383ffff */
.L_x_1393:
[----:B------:R-:W-:Y:S01]  /*16ec0*/  IMAD.MOV.U32 R45, RZ, RZ, R8 ;  /* 0x000000ffff2d7224 */ /* 0x000fe200078e0008 */
[----:B-1----:R-:W-:Y:S01]  /*16ed0*/  MOV R2, 0x2 ;  /* 0x0000000200027802 */ /* 0x002fe20000000f00 */
[----:B------:R-:W-:Y:S01]  /*16ee0*/  IMAD.MOV.U32 R44, RZ, RZ, 0x181f ;  /* 0x0000181fff2c7424 */ /* 0x000fe200078e00ff */
[----:B------:R-:W-:Y:S02]  /*16ef0*/  MOV R3, 0x16f10 ;  /* 0x00016f1000037802 */ /* 0x000fe40000000f00 */
[----:B--234-:R-:W-:Y:S05]  /*16f00*/  CALL.REL.NOINC `($__internal_21_$__cuda_sm70_shflsync_idx_p) ;  /* 0x00000cc000007944 */ /* 0x01cfea0003c00000 */
[----:B------:R-:W-:Y:S01]  /*16f10*/  MOV R0, R44 ;  /* 0x0000002c00007202 */ /* 0x000fe20000000f00 */
[----:B------:R-:W-:Y:S05]  /*16f20*/  BRA `(.L_x_1480) ;  /* 0xffffa60000007947 */ /* 0x000fea000383ffff */
.L_x_1396:
        /* <DEDUP_REMOVED lines=13> */
.L_x_1398:
[----:B------:R-:W-:Y:S01]  /*17000*/  IMAD.MOV.U32 R45, RZ, RZ, R5 ;  /* 0x000000ffff2d7224 */ /* 0x000fe200078e0005 */
[----:B------:R-:W-:Y:S01]  /*17010*/  MOV R2, RZ ;  /* 0x000000ff00027202 */ /* 0x000fe20000000f00 */
[----:B------:R-:W-:Y:S01]  /*17020*/  IMAD.MOV.U32 R44, RZ, RZ, 0x1c1f ;  /* 0x00001c1fff2c7424 */ /* 0x000fe200078e00ff */
[----:B------:R-:W-:Y:S02]  /*17030*/  MOV R3, 0x17050 ;  /* 0x0001705000037802 */ /* 0x000fe40000000f00 */
[----:B------:R-:W-:Y:S05]  /*17040*/  CALL.REL.NOINC `($__internal_21_$__cuda_sm70_shflsync_idx_p) ;  /* 0x00000b8000007944 */ /* 0x000fea0003c00000 */
[----:B------:R-:W-:Y:S01]  /*17050*/  MOV R4, R44 ;  /* 0x0000002c00047202 */ /* 0x000fe20000000f00 */
[----:B------:R-:W-:Y:S05]  /*17060*/  BRA `(.L_x_1482) ;  /* 0xffffa8e000007947 */ /* 0x000fea000383ffff */
.L_x_1399:
[----:B------:R-:W-:Y:S01]  /*17070*/  IMAD.MOV.U32 R45, RZ, RZ, R12 ;  /* 0x000000ffff2d7224 */ /* 0x000fe200078e000c */
[----:B------:R-:W-:Y:S01]  /*17080*/  MOV R2, RZ ;  /* 0x000000ff00027202 */ /* 0x000fe20000000f00 */
[----:B------:R-:W-:Y:S01]  /*17090*/  IMAD.MOV.U32 R44, RZ, RZ, 0x1c1f ;  /* 0x00001c1fff2c7424 */ /* 0x000fe200078e00ff */
[----:B------:R-:W-:Y:S02]  /*170a0*/  MOV R3, 0x170c0 ;  /* 0x000170c000037802 */ /* 0x000fe40000000f00 */
[----:B-12---:R-:W-:Y:S05]  /*170b0*/  CALL.REL.NOINC `($__internal_21_$__cuda_sm70_shflsync_idx_p) ;  /* 0x00000b1000007944 */ /* 0x006fea0003c00000 */
[----:B------:R-:W-:Y:S01]  /*170c0*/  MOV R0, R44 ;  /* 0x0000002c00007202 */ /* 0x000fe20000000f00 */
[----:B------:R-:W-:Y:S05]  /*170d0*/  BRA `(.L_x_1483) ;  /* 0xffffa89000007947 */ /* 0x000fea000383ffff */
.L_x_1402:
[----:B------:R-:W-:Y:S01]  /*170e0*/  IMAD.MOV.U32 R45, RZ, RZ, R5 ;  /* 0x000000ffff2d7224 */ /* 0x000fe200078e0005 */
[----:B--2---:R-:W-:Y:S01]  /*170f0*/  MOV R2, 0x1 ;  /* 0x0000000100027802 */ /* 0x004fe20000000f00 */
[----:B------:R-:W-:Y:S01]  /*17100*/  IMAD.MOV.U32 R44, RZ, RZ, 0x1c1f ;  /* 0x00001c1fff2c7424 */ /* 0x000fe200078e00ff */
[----:B------:R-:W-:-:S02]  /*17110*/  MOV R3, 0x17130 ;  /* 0x0001713000037802 */ /* 0x000fc40000000f00 */
[----:B-1-34-:R-:W-:Y:S05]  /*17120*/  CALL.REL.NOINC `($__internal_21_$__cuda_sm70_shflsync_idx_p) ;  /* 0x00000aa000007944 */ /* 0x01afea0003c00000 */
        /* <DEDUP_REMOVED lines=8> */
.L_x_1406:
[----:B------:R-:W-:Y:S01]  /*171b0*/  IMAD.MOV.U32 R45, RZ, RZ, R7 ;  /* 0x000000ffff2d7224 */ /* 0x000fe200078e0007 */
[----:B------:R-:W-:Y:S01]  /*171c0*/  MOV R2, RZ ;  /* 0x000000ff00027202 */ /* 0x000fe20000000f00 */
[----:B------:R-:W-:Y:S01]  /*171d0*/  IMAD.MOV.U32 R44, RZ, RZ, 0x181f ;  /* 0x0000181fff2c7424 */ /* 0x000fe200078e00ff */
[----:B------:R-:W-:Y:S02]  /*171e0*/  MOV R3, 0x17200 ;  /* 0x0001720000037802 */ /* 0x000fe40000000f00 */
[----:B------:R-:W-:Y:S05]  /*171f0*/  CALL.REL.NOINC `($__internal_21_$__cuda_sm70_shflsync_idx_p) ;  /* 0x000009d000007944 */ /* 0x000fea0003c00000 */
[----:B------:R-:W-:Y:S01]  /*17200*/  MOV R9, R44 ;  /* 0x0000002c00097202 */ /* 0x000fe20000000f00 */
[----:B------:R-:W-:Y:S05]  /*17210*/  BRA `(.L_x_1485) ;  /* 0xffffbb5000007947 */ /* 0x000fea000383ffff */
.L_x_1407:
[----:B------:R-:W-:Y:S01]  /*17220*/  IMAD.MOV.U32 R45, RZ, RZ, R10 ;  /* 0x000000ffff2d7224 */ /* 0x000fe200078e000a */
[----:B------:R-:W-:Y:S01]  /*17230*/  MOV R2, RZ ;  /* 0x000000ff00027202 */ /* 0x000fe20000000f00 */
[----:B------:R-:W-:Y:S01]  /*17240*/  IMAD.MOV.U32 R44, RZ, RZ, 0x181f ;  /* 0x0000181fff2c7424 */ /* 0x000fe200078e00ff */
[----:B------:R-:W-:Y:S02]  /*17250*/  MOV R3, 0x17270 ;  /* 0x0001727000037802 */ /* 0x000fe40000000f00 */
[----:B-12---:R-:W-:Y:S05]  /*17260*/  CALL.REL.NOINC `($__internal_21_$__cuda_sm70_shflsync_idx_p) ;  /* 0x0000096000007944 */ /* 0x006fea0003c00000 */
[----:B------:R-:W-:Y:S01]  /*17270*/  MOV R0, R44 ;  /* 0x0000002c00007202 */ /* 0x000fe20000000f00 */
[----:B------:R-:W-:Y:S05]  /*17280*/  BRA `(.L_x_1486) ;  /* 0xffffbb0000007947 */ /* 0x000fea000383ffff */
.L_x_1410:
        /* <DEDUP_REMOVED lines=13> */
.L_x_1413:
[----:B------:R-:W-:Y:S01]  /*17360*/  IMAD.MOV.U32 R45, RZ, RZ, R7 ;  /* 0x000000ffff2d7224 */ /* 0x000fe200078e0007 */
[----:B-1----:R-:W-:Y:S01]  /*17370*/  MOV R2, 0x2 ;  /* 0x0000000200027802 */ /* 0x002fe20000000f00 */
[----:B------:R-:W-:Y:S01]  /*17380*/  IMAD.MOV.U32 R44, RZ, RZ, 0x181f ;  /* 0x0000181fff2c7424 */ /* 0x000fe200078e00ff */
[----:B------:R-:W-:Y:S02]  /*17390*/  MOV R3, 0x173b0 ;  /* 0x000173b000037802 */ /* 0x000fe40000000f00 */
[----:B--234-:R-:W-:Y:S05]  /*173a0*/  CALL.REL.NOINC `($__internal_21_$__cuda_sm70_shflsync_idx_p) ;  /* 0x0000082000007944 */ /* 0x01cfea0003c00000 */
[----:B------:R-:W-:Y:S01]  /*173b0*/  MOV R9, R44 ;  /* 0x0000002c00097202 */ /* 0x000fe20000000f00 */
[----:B------:R-:W-:Y:S05]  /*173c0*/  BRA `(.L_x_1488) ;  /* 0xffffbc5000007947 */ /* 0x000fea000383ffff */
.L_x_1414:
[----:B------:R-:W-:Y:S01]  /*173d0*/  IMAD.MOV.U32 R45, RZ, RZ, R10 ;  /* 0x000000ffff2d7224 */ /* 0x000fe200078e000a */
[----:B-1----:R-:W-:Y:S01]  /*173e0*/  MOV R2, 0x2 ;  /* 0x0000000200027802 */ /* 0x002fe20000000f00 */
[----:B------:R-:W-:Y:S01]  /*173f0*/  IMAD.MOV.U32 R44, RZ, RZ, 0x181f ;  /* 0x0000181fff2c7424 */ /* 0x000fe200078e00ff */
[----:B------:R-:W-:Y:S02]  /*17400*/  MOV R3, 0x17420 ;  /* 0x0001742000037802 */ /* 0x000fe40000000f00 */
[----:B--234-:R-:W-:Y:S05]  /*17410*/  CALL.REL.NOINC `($__internal_21_$__cuda_sm70_shflsync_idx_p) ;  /* 0x000007b000007944 */ /* 0x01cfea0003c00000 */
[----:B------:R-:W-:Y:S01]  /*17420*/  MOV R0, R44 ;  /* 0x0000002c00007202 */ /* 0x000fe20000000f00 */
[----:B------:R-:W-:Y:S05]  /*17430*/  BRA `(.L_x_1489) ;  /* 0xffffbc0000007947 */ /* 0x000fea000383ffff */
.L_x_1417:
        /* <DEDUP_REMOVED lines=13> */
.L_x_1419:
[----:B------:R-:W-:Y:S01]  /*17510*/  IMAD.MOV.U32 R45, RZ, RZ, R62 ;  /* 0x000000ffff2d7224 */ /* 0x000fe200078e003e */
[----:B------:R-:W-:Y:S01]  /*17520*/  MOV R2, RZ ;  /* 0x000000ff00027202 */ /* 0x000fe20000000f00 */
[----:B------:R-:W-:Y:S01]  /*17530*/  IMAD.MOV.U32 R44, RZ, RZ, 0x1f ;  /* 0x0000001fff2c7424 */ /* 0x000fe200078e00ff */
[----:B------:R-:W-:Y:S02]  /*17540*/  MOV R3, 0x17560 ;  /* 0x0001756000037802 */ /* 0x000fe40000000f00 */
[----:B------:R-:W-:Y:S05]  /*17550*/  CALL.REL.NOINC `($__internal_21_$__cuda_sm70_shflsync_idx_p) ;  /* 0x0000067000007944 */ /* 0x000fea0003c00000 */
[----:B------:R-:W-:Y:S01]  /*17560*/  MOV R9, R44 ;  /* 0x0000002c00097202 */ /* 0x000fe20000000f00 */
[----:B------:R-:W-:Y:S05]  /*17570*/  BRA `(.L_x_1491) ;  /* 0xffffbdb000007947 */ /* 0x000fea000383ffff */
.L_x_1420:
[----:B------:R-:W-:Y:S01]  /*17580*/  IMAD.MOV.U32 R45, RZ, RZ, R62 ;  /* 0x000000ffff2d7224 */ /* 0x000fe200078e003e */
[----:B------:R-:W-:Y:S01]  /*17590*/  MOV R2, 0x1 ;  /* 0x0000000100027802 */ /* 0x000fe20000000f00 */
[----:B------:R-:W-:Y:S01]  /*175a0*/  IMAD.MOV.U32 R44, RZ, RZ, 0x1f ;  /* 0x0000001fff2c7424 */ /* 0x000fe200078e00ff */
[----:B------:R-:W-:Y:S02]  /*175b0*/  MOV R3, 0x175d0 ;  /* 0x000175d000037802 */ /* 0x000fe40000000f00 */
[----:B-12---:R-:W-:Y:S05]  /*175c0*/  CALL.REL.NOINC `($__internal_21_$__cuda_sm70_shflsync_idx_p) ;  /* 0x0000060000007944 */ /* 0x006fea0003c00000 */
[----:B------:R-:W-:Y:S01]  /*175d0*/  MOV R8, R44 ;  /* 0x0000002c00087202 */ /* 0x000fe20000000f00 */
[----:B------:R-:W-:Y:S05]  /*175e0*/  BRA `(.L_x_1492) ;  /* 0xffffbd6000007947 */ /* 0x000fea000383ffff */
.L_x_1421:
[----:B------:R-:W-:Y:S02]  /*175f0*/  MOV R2, 0x1 ;  /* 0x0000000100027802 */ /* 0x000fe40000000f00 */
[----:B------:R-:W-:-:S02]  /*17600*/  MOV R3, 0x17620 ;  /* 0x0001762000037802 */ /* 0x000fc40000000f00 */
[----:B-1234-:R-:W-:Y:S05]  /*17610*/  CALL.REL.NOINC `($__internal_22_$__cuda_sm70_shflsync_up_p) ;  /* 0x0000061000007944 */ /* 0x01efea0003c00000 */
[----:B------:R-:W-:Y:S05]  /*17620*/  BRA `(.L_x_1493) ;  /* 0xffffbe5000007947 */ /* 0x000fea000383ffff */
.L_x_1422:
[----:B------:R-:W-:Y:S02]  /*17630*/  MOV R2, 0x2 ;  /* 0x0000000200027802 */ /* 0x000fe40000000f00 */
[----:B------:R-:W-:-:S02]  /*17640*/  MOV R3, 0x17660 ;  /* 0x0001766000037802 */ /* 0x000fc40000000f00 */
[----:B--2-4-:R-:W-:Y:S05]  /*17650*/  CALL.REL.NOINC `($__internal_22_$__cuda_sm70_shflsync_up_p) ;  /* 0x000005d000007944 */ /* 0x014fea0003c00000 */
        /* <DEDUP_REMOVED lines=24> */
.L_x_1426:
[----:B------:R-:W-:Y:S02]  /*177e0*/  MOV R2, 0x1 ;  /* 0x0000000100027802 */ /* 0x000fe40000000f00 */
[----:B------:R-:W-:Y:S02]  /*177f0*/  MOV R3, 0x17810 ;  /* 0x0001781000037802 */ /* 0x000fe40000000f00 */
[----:B------:R-:W-:Y:S05]  /*17800*/  CALL.REL.NOINC `($__internal_22_$__cuda_sm70_shflsync_up_p) ;  /* 0x0000042000007944 */ /* 0x000fea0003c00000 */
[----:B------:R-:W-:Y:S01]  /*17810*/  MOV R2, R4 ;  /* 0x0000000400027202 */ /* 0x000fe20000000f00 */
[----:B------:R-:W-:Y:S05]  /*17820*/  BRA `(.L_x_1495) ;  /* 0xffffbeb000007947 */ /* 0x000fea000383ffff */
.L_x_1427:
        /* <DEDUP_REMOVED lines=27> */
.L_x_1429:
[----:B------:R-:W-:Y:S02]  /*179e0*/  SEL R0, RZ, 0x1, P0 ;  /* 0x00000001ff007807 */ /* 0x000fe40000000000 */
[----:B------:R-:W-:Y:S02]  /*179f0*/  MOV R2, 0x17a10 ;  /* 0x00017a1000027802 */ /* 0x000fe40000000f00 */
[----:B-1----:R-:W-:Y:S05]  /*17a00*/  CALL.REL.NOINC `($__internal_23_$__cuda_sm70_votesync_ballot) ;  /* 0x0000029000007944 */ /* 0x002fea0003c00000 */
[----:B------:R-:W-:Y:S01]  /*17a10*/  MOV R5, R0 ;  /* 0x0000000000057202 */ /* 0x000fe20000000f00 */
[----:B------:R-:W-:Y:S05]  /*17a20*/  BRA `(.L_x_1497) ;  /* 0xffffbe4000007947 */ /* 0x000fea000383ffff */
.L_x_1430:
[----:B------:R-:W-:Y:S01]  /*17a30*/  IMAD.MOV.U32 R45, RZ, RZ, R6 ;  /* 0x000000ffff2d7224 */ /* 0x000fe200078e0006 */
[----:B--2---:R-:W-:Y:S01]  /*17a40*/  MOV R2, R0 ;  /* 0x0000000000027202 */ /* 0x004fe20000000f00 */
[----:B------:R-:W-:Y:S01]  /*17a50*/  IMAD.MOV.U32 R44, RZ, RZ, 0x1f ;  /* 0x0000001fff2c7424 */ /* 0x000fe200078e00ff */
[----:B------:R-:W-:Y:S02]  /*17a60*/  MOV R3, 0x17a80 ;  /* 0x00017a8000037802 */ /* 0x000fe40000000f00 */
[----:B-1----:R-:W-:Y:S05]  /*17a70*/  CALL.REL.NOINC `($__internal_21_$__cuda_sm70_shflsync_idx_p) ;  /* 0x0000015000007944 */ /* 0x002fea0003c00000 */
[----:B------:R-:W-:Y:S01]  /*17a80*/  IMAD.MOV.U32 R10, RZ, RZ, R44 ;  /* 0x000000ffff0a7224 */ /* 0x000fe200078e002c */
[----:B------:R-:W-:Y:S01]  /*17a90*/  MOV R2, R0 ;  /* 0x0000000000027202 */ /* 0x000fe20000000f00 */
[----:B------:R-:W-:Y:S01]  /*17aa0*/  IMAD.MOV.U32 R45, RZ, RZ, R7 ;  /* 0x000000ffff2d7224 */ /* 0x000fe200078e0007 */
[----:B------:R-:W-:-:S02]  /*17ab0*/  MOV R44, 0x1f ;  /* 0x0000001f002c7802 */ /* 0x000fc40000000f00 */
[----:B------:R-:W-:Y:S02]  /*17ac0*/  MOV R3, 0x17ae0 ;  /* 0x00017ae000037802 */ /* 0x000fe40000000f00 */
[----:B------:R-:W-:Y:S05]  /*17ad0*/  CALL.REL.NOINC `($__internal_21_$__cuda_sm70_shflsync_idx_p) ;  /* 0x000000f000007944 */ /* 0x000fea0003c00000 */
[----:B------:R-:W-:Y:S01]  /*17ae0*/  MOV R7, R44 ;  /* 0x0000002c00077202 */ /* 0x000fe20000000f00 */
[----:B------:R-:W-:Y:S05]  /*17af0*/  BRA `(.L_x_1498) ;  /* 0xffffbde000007947 */ /* 0x000fea000383ffff */
.L_x_1433:
[----:B------:R-:W-:Y:S01]  /*17b00*/  IMAD.MOV.U32 R45, RZ, RZ, R4 ;  /* 0x000000ffff2d7224 */ /* 0x000fe200078e0004 */
[----:B--2---:R-:W-:Y:S01]  /*17b10*/  MOV R2, R0 ;  /* 0x0000000000027202 */ /* 0x004fe20000000f00 */
[----:B------:R-:W-:Y:S01]  /*17b20*/  IMAD.MOV.U32 R44, RZ, RZ, 0x1f ;  /* 0x0000001fff2c7424 */ /* 0x000fe200078e00ff */
[----:B------:R-:W-:Y:S02]  /*17b30*/  MOV R3, 0x17b50 ;  /* 0x00017b5000037802 */ /* 0x000fe40000000f00 */
[----:B-1--4-:R-:W-:Y:S05]  /*17b40*/  CALL.REL.NOINC `($__internal_21_$__cuda_sm70_shflsync_idx_p) ;  /* 0x0000008000007944 */ /* 0x012fea0003c00000 */
[----:B------:R-:W-:Y:S01]  /*17b50*/  MOV R11, R44 ;  /* 0x0000002c000b7202 */ /* 0x000fe20000000f00 */
[----:B------:R-:W-:Y:S05]  /*17b60*/  BRA `(.L_x_1432) ;  /* 0xffffbdd000007947 */ /* 0x000fea000383ffff */
        .weak           $__internal_20_$__cuda_sm70_shflsync_bfly_p
        .type           $__internal_20_$__cuda_sm70_shflsync_bfly_p,@function
        .size           $__internal_20_$__cuda_sm70_shflsync_bfly_p,($__internal_21_$__cuda_sm70_shflsync_idx_p - $__internal_20_$__cuda_sm70_shflsync_bfly_p)
$__internal_20_$__cuda_sm70_shflsync_bfly_p:
[----:B------:R-:W-:Y:S02]  /*17b70*/  MOV R214, 0xffffffff ;  /* 0xffffffff00d67802 */ /* 0x000fe40000000f00 */
[----:B------:R-:W-:Y:S02]  /*17b80*/  MOV R3, 0x1f ;  /* 0x0000001f00037802 */ /* 0x000fe40000000f00 */
[----:B------:R-:W-:Y:S04]  /*17b90*/  WARPSYNC R214 ;  /* 0x000000d600007348 */ /* 0x000fe80003800000 */
[----:B------:R1:W2:Y:S02]  /*17ba0*/  SHFL.BFLY PT, R0, R4, R0, R3 ;  /* 0x0c00000004007389 */ /* 0x0002a400000e0003 */
[----:B-1----:R-:W-:-:S04]  /*17bb0*/  MOV R3, 0x0 ;  /* 0x0000000000037802 */ /* 0x002fc80000000f00 */
[----:B--2---:R-:W-:Y:S05]  /*17bc0*/  RET.REL.NODEC R2 `(_ZN7cutlass13device_kernelIN5flash19enable_sm80_to_sm89INS1_16FlashAttnFwdSm80INS1_25CollectiveMainloopFwdSm80ILi8ELi1ELb1EN4cute5tupleIJNS5_1CILi128EEENS7_ILi112EEES8_EEELi128ENS_10bfloat16_tEfNS_4arch4Sm80ELb1ELb0ELb1ELb1ELb1ELb0ELb1ELb1EEENS1_21CollectiveEpilogueFwdINS6_IJS8_S8_S9_EEENS6_IJNS7_ILi1EEESH_SH_EEESB_SD_Li256ELb1ELb1ELb1ELb0EEENS1_36VarlenDynamicPersistentTileSchedulerILi128ELi112ELi256ELi256ELb1ELb1ELb0ELb1ELb1ELb1EEEEEEEEEvNT_6ParamsE) ;  /* 0xfffe843002007950 */ /* 0x004fea0003c3ffff */
        .weak           $__internal_21_$__cuda_sm70_shflsync_idx_p
        .type           $__internal_21_$__cuda_sm70_shflsync_idx_p,@function
        .size           $__internal_21_$__cuda_sm70_shflsync_idx_p,($__internal_22_$__cuda_sm70_shflsync_up_p - $__internal_21_$__cuda_sm70_shflsync_idx_p)
$__internal_21_$__cuda_sm70_shflsync_idx_p:
[----:B------:R-:W-:-:S04]  /*17bd0*/  MOV R225, 0xffffffff ;  /* 0xffffffff00e17802 */ /* 0x000fc80000000f00 */
[----:B------:R-:W-:Y:S04]  /*17be0*/  WARPSYNC R225 ;  /* 0x000000e100007348 */ /* 0x000fe80003800000 */
[----:B------:R1:W2:Y:S02]  /*17bf0*/  SHFL.IDX PT, R44, R45, R2, R44 ;  /* 0x000000022d2c7389 */ /* 0x0002a400000e002c */
[----:B-1----:R-:W-:Y:S02]  /*17c00*/  MOV R2, R3 ;  /* 0x0000000300027202 */ /* 0x002fe40000000f00 */
[----:B------:R-:W-:-:S04]  /*17c10*/  MOV R3, 0x0 ;  /* 0x0000000000037802 */ /* 0x000fc80000000f00 */
[----:B--2---:R-:W-:Y:S05]  /*17c20*/  RET.REL.NODEC R2 `(_ZN7cutlass13device_kernelIN5flash19enable_sm80_to_sm89INS1_16FlashAttnFwdSm80INS1_25CollectiveMainloopFwdSm80ILi8ELi1ELb1EN4cute5tupleIJNS5_1CILi128EEENS7_ILi112EEES8_EEELi128ENS_10bfloat16_tEfNS_4arch4Sm80ELb1ELb0ELb1ELb1ELb1ELb0ELb1ELb1EEENS1_21CollectiveEpilogueFwdINS6_IJS8_S8_S9_EEENS6_IJNS7_ILi1EEESH_SH_EEESB_SD_Li256ELb1ELb1ELb1ELb0EEENS1_36VarlenDynamicPersistentTileSchedulerILi128ELi112ELi256ELi256ELb1ELb1ELb0ELb1ELb1ELb1EEEEEEEEEvNT_6ParamsE) ;  /* 0xfffe83d002007950 */ /* 0x004fea0003c3ffff */
        .weak           $__internal_22_$__cuda_sm70_shflsync_up_p
        .type           $__internal_22_$__cuda_sm70_shflsync_up_p,@function
        .size           $__internal_22_$__cuda_sm70_shflsync_up_p,($__internal_23_$__cuda_sm70_votesync_ballot - $__internal_22_$__cuda_sm70_shflsync_up_p)
$__internal_22_$__cuda_sm70_shflsync_up_p:
[----:B------:R-:W-:Y:S02]  /*17c30*/  IMAD.MOV.U32 R4, RZ, RZ, RZ ;  /* 0x000000ffff047224 */ /* 0x000fe400078e00ff */
[----:B------:R-:W-:-:S04]  /*17c40*/  IMAD.MOV.U32 R10, RZ, RZ, -0x1 ;  /* 0xffffffffff0a7424 */ /* 0x000fc800078e00ff */
[----:B------:R-:W-:Y:S04]  /*17c50*/  WARPSYNC R10 ;  /* 0x0000000a00007348 */ /* 0x000fe80003800000 */
[----:B------:R1:W2:Y:S02]  /*17c60*/  SHFL.UP PT, R4, R0, R2, R4 ;  /* 0x0400000200047389 */ /* 0x0002a400000e0004 */
[----:B-1----:R-:W-:Y:S02]  /*17c70*/  MOV R2, R3 ;  /* 0x0000000300027202 */ /* 0x002fe40000000f00 */
[----:B------:R-:W-:-:S04]  /*17c80*/  MOV R3, 0x0 ;  /* 0x0000000000037802 */ /* 0x000fc80000000f00 */
[----:B--2---:R-:W-:Y:S05]  /*17c90*/  RET.REL.NODEC R2 `(_ZN7cutlass13device_kernelIN5flash19enable_sm80_to_sm89INS1_16FlashAttnFwdSm80INS1_25CollectiveMainloopFwdSm80ILi8ELi1ELb1EN4cute5tupleIJNS5_1CILi128EEENS7_ILi112EEES8_EEELi128ENS_10bfloat16_tEfNS_4arch4Sm80ELb1ELb0ELb1ELb1ELb1ELb0ELb1ELb1EEENS1_21CollectiveEpilogueFwdINS6_IJS8_S8_S9_EEENS6_IJNS7_ILi1EEESH_SH_EEESB_SD_Li256ELb1ELb1ELb1ELb0EEENS1_36VarlenDynamicPersistentTileSchedulerILi128ELi112ELi256ELi256ELb1ELb1ELb0ELb1ELb1ELb1EEEEEEEEEvNT_6ParamsE) ;  /* 0xfffe836002007950 */ /* 0x004fea0003c3ffff */
        .weak           $__internal_23_$__cuda_sm70_votesync_ballot
        .type           $__internal_23_$__cuda_sm70_votesync_ballot,@function
        .size           $__internal_23_$__cuda_sm70_votesync_ballot,(.L_x_3598 - $__internal_23_$__cuda_sm70_votesync_ballot)
$__internal_23_$__cuda_sm70_votesync_ballot:
[----:B------:R-:W-:Y:S01]  /*17ca0*/  ISETP.NE.U32.AND P0, PT, R0, 0x1, PT ;  /* 0x000000010000780c */ /* 0x000fe20003f05070 */
[----:B------:R-:W-:-:S04]  /*17cb0*/  IMAD.MOV.U32 R3, RZ, RZ, -0x1 ;  /* 0xffffffffff037424 */ /* 0x000fc800078e00ff */
[----:B------:R-:W-:Y:S08]  /*17cc0*/  WARPSYNC R3 ;  /* 0x0000000300007348 */ /* 0x000ff00003800000 */
[----:B------:R-:W-:-:S04]  /*17cd0*/  VOTE.ANY R0, PT, !P0 ;  /* 0x0000000000007806 */ /* 0x000fc800040e0100 */
[----:B------:R-:W-:Y:S01]  /*17ce0*/  LOP3.LUT R0, R0, R3, RZ, 0xc0, !PT ;  /* 0x0000000300007212 */ /* 0x000fe200078ec0ff */
[----:B------:R-:W-:-:S04]  /*17cf0*/  IMAD.MOV.U32 R3, RZ, RZ, 0x0 ;  /* 0x00000000ff037424 */ /* 0x000fc800078e00ff */
[----:B------:R-:W-:Y:S05]  /*17d00*/  RET.REL.NODEC R2 `(_ZN7cutlass13device_kernelIN5flash19enable_sm80_to_sm89INS1_16FlashAttnFwdSm80INS1_25CollectiveMainloopFwdSm80ILi8ELi1ELb1EN4cute5tupleIJNS5_1CILi128EEENS7_ILi112EEES8_EEELi128ENS_10bfloat16_tEfNS_4arch4Sm80ELb1ELb0ELb1ELb1ELb1ELb0ELb1ELb1EEENS1_21CollectiveEpilogueFwdINS6_IJS8_S8_S9_EEENS6_IJNS7_ILi1EEESH_SH_EEESB_SD_Li256ELb1ELb1ELb1ELb0EEENS1_36VarlenDynamicPersistentTileSchedulerILi128ELi112ELi256ELi256ELb1ELb1ELb0ELb1ELb1ELb1EEEEEEEEEvNT_6ParamsE) ;  /* 0xfffe82f002007950 */ /* 0x000fea0003c3ffff */
.L_x_1499:
        /* <DEDUP_REMOVED lines=15> */
.L_x_3598:


//--------------------- .text._ZN7cutlass13device_kernelIN5flash19enable_sm80_to_sm89INS1_16FlashAttnFwdSm80INS1_25CollectiveMainloopFwdSm80ILi8ELi1ELb1EN4cute5tupleIJNS5_1CILi128EEENS7_ILi112EEES8_EEELi128ENS_10bfloat16_tEfNS_4arch4Sm80ELb1ELb0ELb1ELb1ELb1ELb1ELb1ELb1EEENS1_21CollectiveEpilogueFwdINS6_IJS8_S8_S9_EEENS6_IJNS7_ILi1EEESH_SH_EEESB_SD_Li256ELb1ELb1ELb1ELb0EEENS1_36VarlenDynamicPersistentTileSchedulerILi128ELi112ELi256ELi256ELb1ELb1ELb0ELb1ELb1ELb1EEEEEEEEEvNT_6ParamsE --------------------------
	.section	.text._ZN7cutlass13device_kernelIN5flash19enable_sm80_to_sm89INS1_16FlashAttnFwdSm80INS1_25CollectiveMainloopFwdSm80ILi8ELi1ELb1EN4cute5tupleIJNS5_1CILi128EEENS7_ILi112EEES8_EEELi128ENS_10bfloat16_tEfNS_4arch4Sm80ELb1ELb0ELb1ELb1ELb1ELb1ELb1ELb1EEENS1_21CollectiveEpilogueFwdINS6_IJS8_S8_S9_EEENS6_IJNS7_ILi1EEESH_SH_EEESB_SD_Li256ELb1ELb1ELb1ELb0EEENS1_36VarlenDynamicPersistentTileSchedulerILi128ELi112ELi256ELi256ELb1ELb1ELb0ELb1ELb1ELb1EEEEEEEEEvNT_6ParamsE,"ax",@progbits
	.sectioninfo	@"SHI_REGISTERS=255"
	.align	128
.text._ZN7cutlass13device_kernelIN5flash19enable_sm80_to_sm89INS1_16FlashAttnFwdSm80INS1_25CollectiveMainloopFwdSm80ILi8ELi1ELb1EN4cute5tupleIJNS5_1CILi128EEENS7_ILi112EEES8_EEELi128ENS_10bfloat16_tEfNS_4arch4Sm80ELb1ELb0ELb1ELb1ELb1ELb1ELb1ELb1EEENS1_21CollectiveEpilogueFwdINS6_IJS8_S8_S9_EEENS6_IJNS7_ILi1EEESH_SH_EEESB_SD_Li256ELb1ELb1ELb1ELb0EEENS1_36VarlenDynamicPersistentTileSchedulerILi128ELi112ELi256ELi256ELb1ELb1ELb0ELb1ELb1ELb1EEEEEEEEEvNT_6ParamsE:
        .type           _ZN7cutlass13device_kernelIN5flash19enable_sm80_to_sm89INS1_16FlashAttnFwdSm80INS1_25CollectiveMainloopFwdSm80ILi8ELi1ELb1EN4cute5tupleIJNS5_1CILi128EEENS7_ILi112EEES8_EEELi128ENS_10bfloat16_tEfNS_4arch4Sm80ELb1ELb0ELb1ELb1ELb1ELb1ELb1ELb1EEENS1_21CollectiveEpilogueFwdINS6_IJS8_S8_S9_EEENS6_IJNS7_ILi1EEESH_SH_EEESB_SD_Li256ELb1ELb1ELb1ELb0EEENS1_36VarlenDynamicPersistentTileSchedulerILi128ELi112ELi256ELi256ELb1ELb1ELb0ELb1ELb1ELb1EEEEEEEEEvNT_6ParamsE,@function
        .size           _ZN7cutlass13device_kernelIN5flash19enable_sm80_to_sm89INS1_16FlashAttnFwdSm80INS1_25CollectiveMainloopFwdSm80ILi8ELi1ELb1EN4cute5tupleIJNS5_1CILi128EEENS7_ILi112EEES8_EEELi128ENS_10bfloat16_tEfNS_4arch4Sm80ELb1ELb0ELb1ELb1ELb1ELb1ELb1ELb1EEENS1_21CollectiveEpilogueFwdINS6_IJS8_S8_S9_EEENS6_IJNS7_ILi1EEESH_SH_EEESB_SD_Li256ELb1ELb1ELb1ELb0EEENS1_36VarlenDynamicPersistentTileSchedulerILi128ELi112ELi256ELi256ELb1ELb1ELb0ELb1ELb1ELb1EEEEEEEEEvNT_6ParamsE,(.L_x_3603 - _ZN7cutlass13device_kernelIN5flash19enable_sm80_to_sm89INS1_16FlashAttnFwdSm80INS1_25CollectiveMainloopFwdSm80ILi8ELi1ELb1EN4cute5tupleIJNS5_1CILi128EEENS7_ILi112EEES8_EEELi128ENS_10bfloat16_tEfNS_4arch4Sm80ELb1ELb0ELb1ELb1ELb1ELb1ELb1ELb1EEENS1_21CollectiveEpilogueFwdINS6_IJS8_S8_S9_EEENS6_IJNS7_ILi1EEESH_SH_EEESB_SD_Li256ELb1ELb1ELb1ELb0EEENS1_36VarlenDynamicPersistentTileSchedulerILi128ELi112ELi256ELi256ELb1ELb1ELb0ELb1ELb1ELb1EEEEEEEEEvNT_6ParamsE)
        .other          _ZN7cutlass13device_kernelIN5flash19enable_sm80_to_sm89INS1_16FlashAttnFwdSm80INS1_25CollectiveMainloopFwdSm80ILi8ELi1ELb1EN4cute5tupleIJNS5_1CILi128EEENS7_ILi112EEES8_EEELi128ENS_10bfloat16_tEfNS_4arch4Sm80ELb1ELb0ELb1ELb1ELb1ELb1ELb1ELb1EEENS1_21CollectiveEpilogueFwdINS6_IJS8_S8_S9_EEENS6_IJNS7_ILi1EEESH_SH_EEESB_SD_Li256ELb1ELb1ELb1ELb0EEENS1_36VarlenDynamicPersistentTileSchedulerILi128ELi112ELi256ELi256ELb1ELb1ELb0ELb1ELb1ELb1EEEEEEEEEvNT_6ParamsE,@"STO_CUDA_ENTRY STV_DEFAULT"
_ZN7cutlass13device_kernelIN5flash19enable_sm80_to_sm89INS1_16FlashAttnFwdSm80INS1_25CollectiveMainloopFwdSm80ILi8ELi1ELb1EN4cute5tupleIJNS5_1CILi128EEENS7_ILi112EEES8_EEELi128ENS_10bfloat16_tEfNS_4arch4Sm80ELb1ELb0ELb1ELb1ELb1ELb1ELb1ELb1EEENS1_21CollectiveEpilogueFwdINS6_IJS8_S8_S9_EEENS6_IJNS7_ILi1EEESH_SH_EEESB_SD_Li256ELb1ELb1ELb1ELb0EEENS1_36VarlenDynamicPersistentTileSchedulerILi128ELi112ELi256ELi256ELb1ELb1ELb0ELb1ELb1ELb1EEEEEEEEEvNT_6ParamsE:
        /* <DEDUP_REMOVED lines=54> */
.L_x_1505:
        /* <DEDUP_REMOVED lines=16> */
.L_x_1724:
        /* <DEDUP_REMOVED lines=16> */
.L_x_1725:
[----:B--2---:R-:W-:-:S05]  /*0560*/  IMAD R0, R0, c[0x0][0x538], RZ ;  /* 0x00014e0000007a24 */ /* 0x004fca00078e02ff */
[----:B------:R-:W-:-:S04]  /*0570*/  IADD3 R7, R0, R7, RZ ;  /* 0x0000000700077210 */ /* 0x000fc80007ffe0ff */
[----:B------:R-:W-:-:S13]  /*0580*/  ISETP.GT.AND P0, PT, R7, UR4, PT ;  /* 0x0000000407007c0c */ /* 0x000fda000bf04270 */
[----:B-1----:R-:W-:Y:S05]  /*0590*/  @!P0 BRA `(.L_x_1505) ;  /* 0xfffffdc000008947 */ /* 0x002fea000383ffff */
.L_x_1501:
[----:B------:R-:W-:-:S05]  /*05a0*/  IADD3 R7, -R0, R7, RZ ;  /* 0x0000000700077210 */ /* 0x000fca0007ffe1ff */
[----:B------:R-:W-:-:S05]  /*05b0*/  IMAD R0, R4, c[0x0][0x538], R7 ;  /* 0x00014e0004007a24 */ /* 0x000fca00078e0207 */
[----:B------:R-:W-:Y:S01]  /*05c0*/  ISETP.GT.AND P0, PT, R0, UR4, PT ;  /* 0x0000000400007c0c */ /* 0x000fe2000bf04270 */
[----:B------:R-:W-:-:S12]  /*05d0*/  BRA.DIV ~URZ, `(.L_x_1506) ;  /* 0x000206427f007947 */ /* 0x000fd8000b800000 */
[----:B------:R-:W-:-:S04]  /*05e0*/  VOTE.ANY R15, PT, !P0 ;  /* 0x00000000000f7806 */ /* 0x000fc800040e0100 */
.L_x_1726:
[----:B------:R-:W1:Y:S02]  /*05f0*/  POPC R0, R15 ;  /* 0x0000000f00007309 */ /* 0x000e640000000000 */
[----:B-1----:R-:W-:-:S05]  /*0600*/  IADD3 R2, R0, R6, RZ ;  /* 0x0000000600027210 */ /* 0x002fca0007ffe0ff */
[----:B------:R1:W-:Y:S01]  /*0610*/  STL [R1+0x5c], R2 ;  /* 0x00005c0201007387 */ /* 0x0003e20000100800 */
[----:B------:R-:W-:Y:S05]  /*0620*/  BRA.DIV ~URZ, `(.L_x_1507) ;  /* 0x000206327f007947 */ /* 0x000fea000b800000 */
[----:B------:R2:W3:Y:S01]  /*0630*/  SHFL.IDX PT, R12, R9, R0, 0x1f ;  /* 0x00001f00090c7589 */ /* 0x0004e200000e0000 */
[----:B------:R-:W-:-:S03]  /*0640*/  MOV R5, RZ ;  /* 0x000000ff00057202 */ /* 0x000fc60000000f00 */
[----:B------:R2:W4:Y:S04]  /*0650*/  SHFL.IDX PT, R9, R8, R0, 0x1f ;  /* 0x00001f0008097589 */ /* 0x00052800000e0000 */
.L_x_1727:
[----:B------:R-:W-:Y:S01]  /*0660*/  ISETP.NE.AND P0, PT, R15, RZ, PT ;  /* 0x000000ff0f00720c */ /* 0x000fe20003f05270 */
[----:B------:R-:W-:-:S12]  /*0670*/  BSSY B0, `(.L_x_1508) ;  /* 0x0000005000007945 */ /* 0x000fd80003800000 */
[----:B------:R-:W-:Y:S05]  /*0680*/  @!P0 BRA `(.L_x_1509) ;  /* 0x0000003000008947 */ /* 0x000fea0003800000 */
[----:B--2---:R-:W-:Y:S01]  /*0690*/  IADD3 R0, R0, -0x1, RZ ;  /* 0xffffffff00007810 */ /* 0x004fe20007ffe0ff */
[----:B------:R-:W-:Y:S05]  /*06a0*/  BRA.DIV ~URZ, `(.L_x_1510) ;  /* 0x000206927f007947 */ /* 0x000fea000b800000 */
[----:B------:R2:W1:Y:S02]  /*06b0*/  SHFL.IDX PT, R5, R4, R0, 0x1f ;  /* 0x00001f0004057589 */ /* 0x00046400000e0000 */
.L_x_1509:
[----:B------:R-:W-:Y:S05]  /*06c0*/  BSYNC B0 ;  /* 0x0000000000007941 */ /* 0x000fea0003800000 */
.L_x_1508:
        /* <DEDUP_REMOVED lines=69> */
.L_x_1512:
        /* <DEDUP_REMOVED lines=70> */
.L_x_1513:
[----:B------:R-:W-:Y:S05]  /*0f80*/  BSYNC B0 ;  /* 0x0000000000007941 */ /* 0x000fea0003800000 */
.L_x_1511:
[----:B------:R-:W-:-:S04]  /*0f90*/  LOP3.LUT R0, RZ, R0, RZ, 0x33, !PT ;  /* 0x00000000ff007212 */ /* 0x000fc800078e33ff */
[----:B------:R-:W-:-:S05]  /*0fa0*/  IADD3 R0, R0, R12, RZ ;  /* 0x0000000c00007210 */ /* 0x000fca0007ffe0ff */
[----:B------:R2:W-:Y:S01]  /*0fb0*/  STL [R1+0x54], R0 ;  /* 0x0000540001007387 */ /* 0x0005e20000100800 */
[----:B------:R-:W-:Y:S05]  /*0fc0*/  BRA `(.L_x_1514) ;  /* 0x0000006000007947 */ /* 0x000fea0003800000 */
.L_x_1502:
[----:B------:R-:W-:Y:S01]  /*0fd0*/  MOV R0, UR4 ;  /* 0x0000000400007c02 */ /* 0x000fe20008000f00 */
[----:B------:R-:W-:Y:S04]  /*0fe0*/  STL [R1+0x54], RZ ;  /* 0x000054ff01007387 */ /* 0x000fe80000100800 */
[----:B------:R-:W-:Y:S04]  /*0ff0*/  STL [R1+0x58], RZ ;  /* 0x000058ff01007387 */ /* 0x000fe80000100800 */
[----:B------:R1:W-:Y:S02]  /*1000*/  STL [R1+0x50], R0 ;  /* 0x0000500001007387 */ /* 0x0003e40000100800 */
[----:B-1----:R-:W-:-:S05]  /*1010*/  MOV R0, c[0x0][0x53c] ;  /* 0x00014f0000007a02 */ /* 0x002fca0000000f00 */
[----:B------:R1:W-:Y:S02]  /*1020*/  STL [R1+0x5c], R0 ;  /* 0x00005c0001007387 */ /* 0x0003e40000100800 */
.L_x_1514:
        /* <DEDUP_REMOVED lines=8> */
.L_x_1500:
[----:B-12---:R-:W2:Y:S02]  /*10b0*/  LDL R0, [R1+0x5c] ;  /* 0x00005c0001007983 */ /* 0x006ea40000100800 */
[----:B--2---:R-:W-:-:S13]  /*10c0*/  ISETP.GE.AND P0, PT, R0, c[0x0][0x53c], PT ;  /* 0x00014f0000007a0c */ /* 0x004fda0003f06270 */
[----:B------:R-:W-:Y:S05]  /*10d0*/  @P0 EXIT ;  /* 0x000000000000094d */ /* 0x000fea0003800000 */
[----:B------:R-:W1:Y:S01]  /*10e0*/  S2R R15, SR_TID.X ;  /* 0x00000000000f7919 */ /* 0x000e620000002100 */
[----:B------:R-:W-:Y:S01]  /*10f0*/  IMAD.MOV.U32 R19, RZ, RZ, 0x20 ;  /* 0x00000020ff137424 */ /* 0x000fe200078e00ff */
[----:B------:R-:W-:Y:S01]  /*1100*/  ULDC UR4, c[0x0][0x2ac] ;  /* 0x0000ab0000047ab9 */ /* 0x000fe20000000800 */
[----:B------:R-:W-:Y:S01]  /*1110*/  IMAD.MOV.U32 R18, RZ, RZ, 0x40 ;  /* 0x00000040ff127424 */ /* 0x000fe200078e00ff */
        /* <DEDUP_REMOVED lines=35> */
[C---:B------:R-:W-:Y:S01]  /*1350*/  IMAD.SHL.U32 R76, R83.reuse, 0x8, RZ ;  /* 0x00000008534c7824 */ /* 0x040fe200078e00ff */
        /* <DEDUP_REMOVED lines=33> */
[----:B------:R-:W-:Y:S01]  /*1570*/  IADD3 R22, R82, 0x40, RZ ;  /* 0x0000004052167810 */ /* 0x000fe20007ffe0ff */
[----:B------:R-:W-:Y:S01]  /*1580*/  IMAD R25, R10, 0x10, R4 ;  /* 0x000000100a197824 */ /* 0x000fe200078e0204 */
[----:B------:R-:W-:Y:S01]  /*1590*/  LOP3.LUT R7, R0, 0xfffffe00, RZ, 0xc0, !PT ;  /* 0xfffffe0000077812 */ /* 0x000fe200078ec0ff */
[C---:B------:R-:W-:Y:S01]  /*15a0*/  IMAD.SHL.U32 R0, R82.reuse, 0x40, RZ ;  /* 0x0000004052007824 */ /* 0x040fe200078e00ff */
[----:B------:R-:W-:Y:S01]  /*15b0*/  IADD3 R13, R82, 0x60, RZ ;  /* 0x00000060520d7810 */ /* 0x000fe20007ffe0ff */
[----:B------:R-:W-:Y:S01]  /*15c0*/  IMAD.SHL.U32 R4, R15, 0x40, RZ ;  /* 0x000000400f047824 */ /* 0x000fe200078e00ff */
[C---:B------:R-:W-:Y:S01]  /*15d0*/  LOP3.LUT P4, RZ, R9.reuse, 0x2, RZ, 0xc0, !PT ;  /* 0x0000000209ff7812 */ /* 0x040fe2000788c0ff */
[----:B------:R-:W-:Y:S01]  /*15e0*/  STL [R1+0x128], R25 ;  /* 0x0001281901007387 */ /* 0x000fe20000100800 */
[----:B------:R-:W-:Y:S02]  /*15f0*/  LOP3.LUT P3, RZ, R9, 0x4, RZ, 0xc0, !PT ;  /* 0x0000000409ff7812 */ /* 0x000fe4000786c0ff */
[----:B------:R-:W-:Y:S01]  /*1600*/  SHF.R.S32.HI R9, RZ, 0x1f, R15 ;  /* 0x0000001fff097819 */ /* 0x000fe2000001140f */
[----:B------:R-:W-:Y:S01]  /*1610*/  STL [R1+0xbc], R21 ;  /* 0x0000bc1501007387 */ /* 0x000fe20000100800 */
[----:B------:R-:W-:-:S02]  /*1620*/  IADD3 R3, R21, 0x80, RZ ;  /* 0x0000008015037810 */ /* 0x000fc40007ffe0ff */
[----:B------:R-:W-:Y:S02]  /*1630*/  SHF.R.S32.HI R8, RZ, 0x1f, R22 ;  /* 0x0000001fff087819 */ /* 0x000fe40000011416 */
[----:B------:R-:W-:Y:S02]  /*1640*/  SHF.R.S32.HI R10, RZ, 0x1f, R13 ;  /* 0x0000001fff0a7819 */ /* 0x000fe4000001140d */
[----:B------:R-:W-:Y:S01]  /*1650*/  LOP3.LUT R11, R0, 0x1c0, RZ, 0xc0, !PT ;  /* 0x000001c0000b7812 */ /* 0x000fe200078ec0ff */
[----:B------:R-:W-:Y:S01]  /*1660*/  IMAD R0, R83, 0x20, R82 ;  /* 0x0000002053007824 */ /* 0x000fe200078e0252 */
[----:B------:R-:W-:Y:S02]  /*1670*/  IADD3 R20, R21, 0x70, RZ ;  /* 0x0000007015147810 */ /* 0x000fe40007ffe0ff */
[----:B------:R-:W-:Y:S02]  /*1680*/  LEA.HI R9, R9, R15, RZ, 0x3 ;  /* 0x0000000f09097211 */ /* 0x000fe400078f18ff */
[----:B------:R-:W-:Y:S01]  /*1690*/  @P0 IADD3 R20, R3, 0x10, RZ ;  /* 0x0000001003140810 */ /* 0x000fe20007ffe0ff */
[----:B------:R-:W-:Y:S01]  /*16a0*/  IMAD.SHL.U32 R3, R22, 0x40, RZ ;  /* 0x0000004016037824 */ /* 0x000fe200078e00ff */
[----:B------:R-:W-:-:S02]  /*16b0*/  LOP3.LUT R15, R4, 0x1c0, RZ, 0xc0, !PT ;  /* 0x000001c0040f7812 */ /* 0x000fc400078ec0ff */
[----:B------:R-:W-:Y:S01]  /*16c0*/  SHF.R.S32.HI R2, RZ, 0x1f, R82 ;  /* 0x0000001fff027819 */ /* 0x000fe20000011452 */
[----:B------:R-:W-:Y:S01]  /*16d0*/  IMAD.SHL.U32 R2, R13, 0x40, RZ ;  /* 0x000000400d027824 */ /* 0x000fe200078e00ff */
[----:B------:R-:W-:Y:S01]  /*16e0*/  LEA.HI R8, R8, R22, RZ, 0x3 ;  /* 0x0000001608087211 */ /* 0x000fe200078f18ff */
[----:B------:R-:W-:Y:S01]  /*16f0*/  STL [R1+0xc0], R20 ;  /* 0x0000c01401007387 */ /* 0x000fe20000100800 */
[----:B------:R-:W-:Y:S02]  /*1700*/  LEA.HI R4, R10, R13, RZ, 0x3 ;  /* 0x0000000d0a047211 */ /* 0x000fe400078f18ff */
[----:B------:R-:W-:Y:S02]  /*1710*/  LOP3.LUT R10, R11, 0x38, R76, 0xf8, !PT ;  /* 0x000000380b0a7812 */ /* 0x000fe400078ef84c */
[----:B------:R-:W-:Y:S01]  /*1720*/  SHF.R.U32.HI R22, RZ, 0x3, R11 ;  /* 0x00000003ff167819 */ /* 0x000fe2000001160b */
[----:B------:R-:W-:Y:S01]  /*1730*/  IMAD.SHL.U32 R4, R4, 0x40, RZ ;  /* 0x0000004004047824 */ /* 0x000fe200078e00ff */
[----:B------:R-:W-:-:S02]  /*1740*/  IADD3 R81, R78, 0x20, RZ ;  /* 0x000000204e517810 */ /* 0x000fc40007ffe0ff */
[----:B------:R-:W-:Y:S02]  /*1750*/  LOP3.LUT R11, R12, 0x7ffffffc, RZ, 0xc0, !PT ;  /* 0x7ffffffc0c0b7812 */ /* 0x000fe400078ec0ff */
[----:B------:R-:W-:Y:S02]  /*1760*/  LOP3.LUT R26, R10, R22, RZ, 0x3c, !PT ;  /* 0x000000160a1a7212 */ /* 0x000fe400078e3cff */
[----:B------:R-:W-:Y:S01]  /*1770*/  LOP3.LUT R13, R2, 0x1c0, RZ, 0xc0, !PT ;  /* 0x000001c0020d7812 */ /* 0x000fe200078ec0ff */
[----:B------:R-:W-:Y:S01]  /*1780*/  IMAD.SHL.U32 R2, R9, 0x40, RZ ;  /* 0x0000004009027824 */ /* 0x000fe200078e00ff */
[----:B------:R-:W-:Y:S01]  /*1790*/  SHF.R.S32.HI R12, RZ, 0x1f, R81 ;  /* 0x0000001fff0c7819 */ /* 0x000fe20000011451 */
[----:B------:R-:W-:Y:S01]  /*17a0*/  STL [R1+0x124], R26 ;  /* 0x0001241a01007387 */ /* 0x000fe20000100800 */
[----:B------:R-:W-:Y:S01]  /*17b0*/  LOP3.LUT R14, R3, 0x1c0, RZ, 0xc0, !PT ;  /* 0x000001c0030e7812 */ /* 0x000fe200078ec0ff */
[----:B------:R-:W-:Y:S01]  /*17c0*/  IMAD.SHL.U32 R3, R8, 0x40, RZ ;  /* 0x0000004008037824 */ /* 0x000fe200078e00ff */
[--C-:B------:R-:W-:Y:S01]  /*17d0*/  LOP3.LUT R9, R15, 0x38, R76.reuse, 0xf8, !PT ;  /* 0x000000380f097812 */ /* 0x100fe200078ef84c */
[----:B------:R1:W-:Y:S01]  /*17e0*/  STL [R1+0xb8], R12 ;  /* 0x0000b80c01007387 */ /* 0x0003e20000100800 */
[----:B------:R-:W-:Y:S01]  /*17f0*/  SHF.R.U32.HI R24, RZ, 0x3, R15 ;  /* 0x00000003ff187819 */ /* 0x000fe2000001160f */
[----:B------:R-:W-:Y:S01]  /*1800*/  IMAD.IADD R11, R27, 0x1, -R11 ;  /* 0x000000011b0b7824 */ /* 0x000fe200078e0a0b */
[----:B------:R-:W-:-:S02]  /*1810*/  LOP3.LUT R15, R13, 0x38, R76, 0xf8, !PT ;  /* 0x000000380d0f7812 */ /* 0x000fc400078ef84c */
[----:B------:R-:W-:Y:S01]  /*1820*/  SHF.R.U32.HI R22, RZ, 0x3, R13 ;  /* 0x00000003ff167819 */ /* 0x000fe2000001160d */
[----:B------:R-:W-:Y:S01]  /*1830*/  IMAD.SHL.U32 R30, R11, 0x2, RZ ;  /* 0x000000020b1e7824 */ /* 0x000fe200078e00ff */
[----:B------:R-:W-:Y:S02]  /*1840*/  IADD3 R226, R76, 0x40, RZ ;  /* 0x000000404ce27810 */ /* 0x000fe40007ffe0ff */
[----:B------:R-:W-:Y:S02]  /*1850*/  LOP3.LUT R10, R14, 0x38, R76, 0xf8, !PT ;  /* 0x000000380e0a7812 */ /* 0x000fe400078ef84c */
[----:B------:R-:W-:Y:S02]  /*1860*/  SHF.R.U32.HI R23, RZ, 0x3, R14 ;  /* 0x00000003ff177819 */ /* 0x000fe4000001160e */
[----:B------:R-:W-:Y:S01]  /*1870*/  LOP3.LUT R13, R3, 0xfffffe00, RZ, 0xc0, !PT ;  /* 0xfffffe00030d7812 */ /* 0x000fe200078ec0ff */
[----:B------:R-:W-:Y:S01]  /*1880*/  IMAD R3, R17, 0x8, R25 ;  /* 0x0000000811037824 */ /* 0x000fe200078e0219 */
[----:B------:R-:W-:-:S02]  /*1890*/  LOP3.LUT R14, R4, 0xfffffe00, RZ, 0xc0, !PT ;  /* 0xfffffe00040e7812 */ /* 0x000fc400078ec0ff */
[----:B------:R-:W-:Y:S02]  /*18a0*/  SHF.R.S32.HI R8, RZ, 0x1f, R226 ;  /* 0x0000001fff087819 */ /* 0x000fe400000114e2 */
[----:B------:R-:W-:Y:S02]  /*18b0*/  LOP3.LUT R10, R13, R10, R23, 0xf6, !PT ;  /* 0x0000000a0d0a7212 */ /* 0x000fe400078ef617 */
[----:B------:R-:W-:Y:S01]  /*18c0*/  LEA R202, R6, 0x8100, 0x1 ;  /* 0x0000810006ca7811 */ /* 0x000fe200078e08ff */
[----:B------:R2:W-:Y:S01]  /*18d0*/  STL [R1+0x4], R8 ;  /* 0x0000040801007387 */ /* 0x0005e20000100800 */
[----:B------:R-:W-:Y:S02]  /*18e0*/  LEA R10, R10, 0x100, 0x1 ;  /* 0x000001000a0a7811 */ /* 0x000fe400078e08ff */
[----:B-1----:R-:W-:Y:S01]  /*18f0*/  LOP3.LUT R12, R2, 0xfffffe00, RZ, 0xc0, !PT ;  /* 0xfffffe00020c7812 */ /* 0x002fe200078ec0ff */
[----:B------:R1:W-:Y:S01]  /*1900*/  STL [R1+0x64], R3 ;  /* 0x0000640301007387 */ /* 0x0003e20000100800 */
[----:B------:R-:W-:-:S02]  /*1910*/  IADD3 R29, R30, 0x8, RZ ;  /* 0x000000081e1d7810 */ /* 0x000fc40007ffe0ff */
[----:B------:R-:W-:Y:S01]  /*1920*/  LOP3.LUT R11, R12, R9, R24, 0xf6, !PT ;  /* 0x000000090c0b7212 */ /* 0x000fe200078ef618 */
[----:B------:R-:W-:Y:S01]  /*1930*/  STL [R1+0x60], R30 ;  /* 0x0000601e01007387 */ /* 0x000fe20000100800 */
[----:B------:R-:W-:Y:S02]  /*1940*/  LOP3.LUT R9, R14, R15, R22, 0xf6, !PT ;  /* 0x0000000f0e097212 */ /* 0x000fe400078ef616 */
[----:B------:R-:W-:Y:S02]  /*1950*/  LEA R11, R11, 0x100, 0x1 ;  /* 0x000001000b0b7811 */ /* 0x000fe400078e08ff */
[----:B------:R-:W-:Y:S02]  /*1960*/  LEA R6, R9, 0x100, 0x1 ;  /* 0x0000010009067811 */ /* 0x000fe400078e08ff */
[----:B------:R-:W-:Y:S01]  /*1970*/  IADD3 R28, R30, 0x10, RZ ;  /* 0x000000101e1c7810 */ /* 0x000fe20007ffe0ff */
[----:B------:R3:W-:Y:S01]  /*1980*/  STL [R1+0x120], R11 ;  /* 0x0001200b01007387 */ /* 0x0007e20000100800 */
[----:B------:R-:W-:-:S02]  /*1990*/  LOP3.LUT R2, R26, R7, RZ, 0xfc, !PT ;  /* 0x000000071a027212 */ /* 0x000fc400078efcff */
[C---:B------:R-:W-:Y:S01]  /*19a0*/  IADD3 R27, R30.reuse, 0x18, RZ ;  /* 0x000000181e1b7810 */ /* 0x040fe20007ffe0ff */
[----:B------:R4:W-:Y:S01]  /*19b0*/  STL [R1+0x11c], R10 ;  /* 0x00011c0a01007387 */ /* 0x0009e20000100800 */
[----:B------:R-:W-:Y:S01]  /*19c0*/  IADD3 R26, R30, 0x20, RZ ;  /* 0x000000201e1a7810 */ /* 0x000fe20007ffe0ff */
[----:B------:R-:W-:Y:S01]  /*19d0*/  IMAD.SHL.U32 R229, R2, 0x2, RZ ;  /* 0x0000000202e57824 */ /* 0x000fe200078e00ff */
[C---:B------:R-:W-:Y:S01]  /*19e0*/  IADD3 R25, R30.reuse, 0x28, RZ ;  /* 0x000000281e197810 */ /* 0x040fe20007ffe0ff */
[----:B------:R5:W-:Y:S01]  /*19f0*/  STL [R1+0x118], R6 ;  /* 0x0001180601007387 */ /* 0x000be20000100800 */
[C---:B------:R-:W-:Y:S02]  /*1a00*/  IADD3 R24, R30.reuse, 0x30, RZ ;  /* 0x000000301e187810 */ /* 0x040fe40007ffe0ff */
[----:B------:R-:W-:Y:S01]  /*1a10*/  IADD3 R23, R30, 0x38, RZ ;  /* 0x000000381e177810 */ /* 0x000fe20007ffe0ff */
[----:B------:R-:W-:Y:S01]  /*1a20*/  STL [R1+0xb4], R29 ;  /* 0x0000b41d01007387 */ /* 0x000fe20000100800 */
[----:B--2---:R-:W-:-:S02]  /*1a30*/  SEL R8, R19, 0xffffffe0, !P1 ;  /* 0xffffffe013087807 */ /* 0x004fc40004800000 */
[----:B-1----:R-:W-:Y:S01]  /*1a40*/  SEL R3, R19, 0xffffffe0, !P4 ;  /* 0xffffffe013037807 */ /* 0x002fe20006000000 */
[----:B------:R1:W-:Y:S01]  /*1a50*/  STL [R1+0xb0], R28 ;  /* 0x0000b01c01007387 */ /* 0x0003e20000100800 */
[----:B------:R-:W-:Y:S02]  /*1a60*/  IADD3 R22, R30, 0x40, RZ ;  /* 0x000000401e167810 */ /* 0x000fe40007ffe0ff */
[C---:B------:R-:W-:Y:S01]  /*1a70*/  SEL R4, R18.reuse, 0xffffffc0, !P2 ;  /* 0xffffffc012047807 */ /* 0x040fe20005000000 */
[----:B------:R-:W-:Y:S01]  /*1a80*/  STL [R1+0xac], R27 ;  /* 0x0000ac1b01007387 */ /* 0x000fe20000100800 */
[----:B------:R-:W-:Y:S02]  /*1a90*/  SEL R2, R18, 0xffffffc0, !P3 ;  /* 0xffffffc012027807 */ /* 0x000fe40005800000 */
[C---:B------:R-:W-:Y:S01]  /*1aa0*/  IADD3 R19, R30.reuse, 0x48, RZ ;  /* 0x000000481e137810 */ /* 0x040fe20007ffe0ff */
[----:B------:R2:W-:Y:S01]  /*1ab0*/  STL [R1+0xa8], R26 ;  /* 0x0000a81a01007387 */ /* 0x0005e20000100800 */
[----:B------:R-:W-:-:S02]  /*1ac0*/  IADD3 R18, R30, 0x50, RZ ;  /* 0x000000501e127810 */ /* 0x000fc40007ffe0ff */
[C---:B------:R-:W-:Y:S01]  /*1ad0*/  IADD3 R17, R30.reuse, 0x58, RZ ;  /* 0x000000581e117810 */ /* 0x040fe20007ffe0ff */
[----:B------:R2:W-:Y:S01]  /*1ae0*/  STL [R1+0xa4], R25 ;  /* 0x0000a41901007387 */ /* 0x0005e20000100800 */
[C---:B------:R-:W-:Y:S02]  /*1af0*/  IADD3 R15, R30.reuse, 0x60, RZ ;  /* 0x000000601e0f7810 */ /* 0x040fe40007ffe0ff */
[C---:B---3--:R-:W-:Y:S01]  /*1b00*/  IADD3 R11, R30.reuse, 0x68, RZ ;  /* 0x000000681e0b7810 */ /* 0x048fe20007ffe0ff */
[----:B------:R-:W-:Y:S01]  /*1b10*/  STL [R1+0xa0], R24 ;  /* 0x0000a01801007387 */ /* 0x000fe20000100800 */
[----:B------:R-:W-:Y:S02]  /*1b20*/  SHF.R.S32.HI R9, RZ, 0x1f, R29 ;  /* 0x0000001fff097819 */ /* 0x000fe4000001141d */
[C---:B----4-:R-:W-:Y:S01]  /*1b30*/  IADD3 R10, R30.reuse, 0x70, RZ ;  /* 0x000000701e0a7810 */ /* 0x050fe20007ffe0ff */
[----:B------:R3:W-:Y:S01]  /*1b40*/  STL [R1+0x9c], R23 ;  /* 0x00009c1701007387 */ /* 0x0007e20000100800 */
[----:B-----5:R-:W-:-:S02]  /*1b50*/  IADD3 R6, R30, 0x78, RZ ;  /* 0x000000781e067810 */ /* 0x020fc40007ffe0ff */
[----:B------:R-:W-:Y:S01]  /*1b60*/  LEA R203, R5, 0x100, 0x1 ;  /* 0x0000010005cb7811 */ /* 0x000fe200078e08ff */
[----:B------:R4:W-:Y:S01]  /*1b70*/  STL [R1+0x98], R22 ;  /* 0x0000981601007387 */ /* 0x0009e20000100800 */
[----:B-1----:R-:W-:Y:S02]  /*1b80*/  SHF.R.S32.HI R28, RZ, 0x1f, R28 ;  /* 0x0000001fff1c7819 */ /* 0x002fe4000001141c */
[----:B------:R-:W-:Y:S01]  /*1b90*/  IADD3 R237, -R82, 0x70, RZ ;  /* 0x0000007052ed7810 */ /* 0x000fe20007ffe1ff */
[----:B------:R-:W-:Y:S01]  /*1ba0*/  STL [R1+0x94], R19 ;  /* 0x0000941301007387 */ /* 0x000fe20000100800 */
[--C-:B------:R-:W-:Y:S01]  /*1bb0*/  IMAD.IADD R204, R3, 0x1, R203.reuse ;  /* 0x0000000103cc7824 */ /* 0x100fe200078e02cb */
[----:B------:R-:W-:Y:S01]  /*1bc0*/  SHF.R.S32.HI R77, RZ, 0x1f, R76 ;  /* 0x0000001fff4d7819 */ /* 0x000fe2000001144c */
[C---:B------:R-:W-:Y:S01]  /*1bd0*/  IMAD.IADD R206, R2.reuse, 0x1, R203 ;  /* 0x0000000102ce7824 */ /* 0x040fe200078e02cb */
[----:B------:R1:W-:Y:S01]  /*1be0*/  STL [R1+0x90], R18 ;  /* 0x0000901201007387 */ /* 0x0003e20000100800 */
[----:B--2---:R-:W-:Y:S01]  /*1bf0*/  SHF.R.S32.HI R26, RZ, 0x1f, R26 ;  /* 0x0000001fff1a7819 */ /* 0x004fe2000001141a */
[----:B------:R-:W-:Y:S01]  /*1c00*/  IMAD.IADD R205, R2, 0x1, R204 ;  /* 0x0000000102cd7824 */ /* 0x000fe200078e02cc */
[----:B------:R-:W-:Y:S01]  /*1c10*/  SHF.R.S32.HI R79, RZ, 0x1f, R78 ;  /* 0x0000001fff4f7819 */ /* 0x000fe2000001144e */
[----:B------:R2:W-:Y:S01]  /*1c20*/  STL [R1+0x8c], R17 ;  /* 0x00008c1101007387 */ /* 0x0005e20000100800 */
[----:B------:R-:W-:-:S03]  /*1c30*/  SHF.R.S32.HI R25, RZ, 0x1f, R25 ;  /* 0x0000001fff197819 */ /* 0x000fc60000011419 */
[----:B------:R-:W-:Y:S04]  /*1c40*/  STL [R1+0x88], R15 ;  /* 0x0000880f01007387 */ /* 0x000fe80000100800 */
[----:B------:R5:W-:Y:S01]  /*1c50*/  STL [R1+0x84], R11 ;  /* 0x0000840b01007387 */ /* 0x000be20000100800 */
[----:B---3--:R-:W-:-:S03]  /*1c60*/  SHF.R.S32.HI R23, RZ, 0x1f, R23 ;  /* 0x0000001fff177819 */ /* 0x008fc60000011417 */
[----:B------:R3:W-:Y:S01]  /*1c70*/  STL [R1+0x114], R9 ;  /* 0x0001140901007387 */ /* 0x0007e20000100800 */
[----:B----4-:R-:W-:-:S03]  /*1c80*/  SHF.R.S32.HI R22, RZ, 0x1f, R22 ;  /* 0x0000001fff167819 */ /* 0x010fc60000011416 */
[----:B------:R4:W-:Y:S04]  /*1c90*/  STL [R1+0x80], R10 ;  /* 0x0000800a01007387 */ /* 0x0009e80000100800 */
[----:B------:R-:W-:Y:S01]  /*1ca0*/  STL [R1+0x110], R28 ;  /* 0x0001101c01007387 */ /* 0x000fe20000100800 */
[----:B-1----:R-:W-:-:S03]  /*1cb0*/  SHF.R.S32.HI R18, RZ, 0x1f, R18 ;  /* 0x0000001fff127819 */ /* 0x002fc60000011412 */
[----:B------:R-:W-:Y:S01]  /*1cc0*/  STL [R1+0x7c], R6 ;  /* 0x00007c0601007387 */ /* 0x000fe20000100800 */
[----:B--2---:R-:W-:Y:S02]  /*1cd0*/  SHF.R.S32.HI R17, RZ, 0x1f, R17 ;  /* 0x0000001fff117819 */ /* 0x004fe40000011411 */
[----:B-----5:R-:W-:Y:S02]  /*1ce0*/  SHF.R.S32.HI R11, RZ, 0x1f, R11 ;  /* 0x0000001fff0b7819 */ /* 0x020fe4000001140b */
[----:B---3--:R-:W-:Y:S02]  /*1cf0*/  SHF.R.S32.HI R9, RZ, 0x1f, R27 ;  /* 0x0000001fff097819 */ /* 0x008fe4000001141b */
[----:B----4-:R-:W-:-:S03]  /*1d00*/  SHF.R.S32.HI R10, RZ, 0x1f, R10 ;  /* 0x0000001fff0a7819 */ /* 0x010fc6000001140a */
        /* <DEDUP_REMOVED lines=25> */
[----:B------:R2:W-:Y:S01]  /*1ea0*/  STL [R1+0xd8], R10 ;  /* 0x0000d80a01007387 */ /* 0x0005e20000100800 */
[----:B------:R-:W-:-:S02]  /*1eb0*/  IMAD.IADD R224, R221, 0x1, R2 ;  /* 0x00000001dde07824 */ /* 0x000fc400078e0202 */
[----:B------:R-:W-:Y:S02]  /*1ec0*/  IMAD.IADD R223, R222, 0x1, R2 ;  /* 0x00000001dedf7824 */ /* 0x000fe400078e0202 */
[----:B-1----:R-:W-:Y:S02]  /*1ed0*/  IMAD.IADD R9, R4, 0x1, R9 ;  /* 0x0000000104097824 */ /* 0x002fe400078e0209 */
[----:B------:R-:W-:-:S03]  /*1ee0*/  IMAD.IADD R4, R8, 0x1, R4 ;  /* 0x0000000108047824 */ /* 0x000fc600078e0204 */
[----:B------:R2:W-:Y:S04]  /*1ef0*/  STL [R1+0xd4], R9 ;  /* 0x0000d40901007387 */ /* 0x0005e80000100800 */
[----:B------:R2:W-:Y:S04]  /*1f00*/  STL [R1+0xc4], R8 ;  /* 0x0000c40801007387 */ /* 0x0005e80000100800 */
[----:B------:R2:W-:Y:S04]  /*1f10*/  STL [R1+0xd0], R5 ;  /* 0x0000d00501007387 */ /* 0x0005e80000100800 */
[----:B------:R2:W-:Y:S02]  /*1f20*/  STL [R1+0xcc], R4 ;  /* 0x0000cc0401007387 */ /* 0x0005e40000100800 */
.L_x_1723:
[----:B------:R-:W3:Y:S01]  /*1f30*/  LDL R3, [R1+0x5c] ;  /* 0x00005c0001037983 */ /* 0x000ee20000100800 */
[----:B------:R-:W-:Y:S01]  /*1f40*/  IMAD.MOV.U32 R2, RZ, RZ, 0x4 ;  /* 0x00000004ff027424 */ /* 0x000fe200078e00ff */
[----:B------:R-:W-:-:S02]  /*1f50*/  ISETP.NE.U32.AND P0, PT, RZ, c[0x0][0x370], PT ;  /* 0x0000dc00ff007a0c */ /* 0x000fc40003f05070 */
[----:B------:R-:W-:Y:S02]  /*1f60*/  ISETP.NE.U32.AND P4, PT, RZ, c[0x0][0x360], PT ;  /* 0x0000d800ff007a0c */ /* 0x000fe40003f85070 */
[----:B------:R-:W-:Y:S01]  /*1f70*/  ISETP.NE.AND.EX P1, PT, RZ, c[0x0][0x374], PT, P0 ;  /* 0x0000dd00ff007a0c */ /* 0x000fe20003f25300 */
[----:B---3--:R-:W-:-:S05]  /*1f80*/  IMAD.WIDE R2, R3, R2, c[0x0][0x588] ;  /* 0x0001620003027625 */ /* 0x008fca00078e0202 */
[----:B------:R-:W3:Y:S01]  /*1f90*/  LDG.E R32, [R2.64] ;  /* 0x0000000802207981 */ /* 0x000ee2000c1e1900 */
[----:B------:R-:W-:Y:S01]  /*1fa0*/  ISETP.NE.AND.EX P4, PT, RZ, c[0x0][0x364], PT, P4 ;  /* 0x0000d900ff007a0c */ /* 0x000fe20003f85340 */
[----:B------:R-:W-:Y:S01]  /*1fb0*/  IMAD.MOV.U32 R11, RZ, RZ, RZ ;  /* 0x000000ffff0b7224 */ /* 0x000fe200078e00ff */
[----:B------:R-:W-:Y:S02]  /*1fc0*/  ISETP.NE.U32.AND P3, PT, RZ, c[0x0][0x348], PT ;  /* 0x0000d200ff007a0c */ /* 0x000fe40003f65070 */
[----:B------:R-:W-:Y:S02]  /*1fd0*/  ISETP.NE.U32.AND P5, PT, RZ, c[0x0][0x350], PT ;  /* 0x0000d400ff007a0c */ /* 0x000fe40003fa5070 */
[----:B------:R-:W-:Y:S02]  /*1fe0*/  ISETP.NE.U32.AND P6, PT, RZ, c[0x0][0x358], PT ;  /* 0x0000d600ff007a0c */ /* 0x000fe40003fc5070 */
[----:B------:R-:W-:Y:S02]  /*1ff0*/  ISETP.NE.AND.EX P3, PT, RZ, c[0x0][0x34c], PT, P3 ;  /* 0x0000d300ff007a0c */ /* 0x000fe40003f65330 */
[----:B------:R-:W-:-:S02]  /*2000*/  ISETP.NE.AND.EX P5, PT, RZ, c[0x0][0x354], PT, P5 ;  /* 0x0000d500ff007a0c */ /* 0x000fc40003fa5350 */
[----:B------:R-:W-:Y:S01]  /*2010*/  ISETP.NE.AND.EX P6, PT, RZ, c[0x0][0x35c], PT, P6 ;  /* 0x0000d700ff007a0c */ /* 0x000fe20003fc5360 */
[----:B------:R-:W-:Y:S01]  /*2020*/  IMAD.MOV.U32 R146, RZ, RZ, RZ ;  /* 0x000000ffff927224 */ /* 0x000fe200078e00ff */
[----:B------:R-:W-:Y:S01]  /*2030*/  CS2R R18, SRZ ;  /* 0x0000000000127805 */ /* 0x000fe2000001ff00 */
[----:B---3--:R-:W-:Y:S01]  /*2040*/  SHF.R.S32.HI R33, RZ, 0x1f, R32 ;  /* 0x0000001fff217819 */ /* 0x008fe20000011420 */
[C---:B------:R-:W-:Y:S01]  /*2050*/  IMAD.SHL.U32 R24, R32.reuse, 0x4, RZ ;  /* 0x0000000420187824 */ /* 0x040fe200078e00ff */
[C---:B--2---:R-:W-:Y:S01]  /*2060*/  @P1 LEA R4, P0, R32.reuse, c[0x0][0x370], 0x2 ;  /* 0x0000dc0020041a11 */ /* 0x044fe200078010ff */
[----:B------:R1:W-:Y:S01]  /*2070*/  STL [R1+0x70], R32 ;  /* 0x0000702001007387 */ /* 0x0003e20000100800 */
[C-C-:B------:R-:W-:Y:S02]  /*2080*/  SHF.L.U64.HI R23, R32.reuse, 0x2, R33.reuse ;  /* 0x0000000220177819 */ /* 0x140fe40000010221 */
[----:B------:R-:W-:Y:S01]  /*2090*/  @P1 LEA.HI.X R5, R32, c[0x0][0x374], R33, 0x2, P0 ;  /* 0x0000dd0020051a11 */ /* 0x000fe200000f1421 */
[----:B------:R1:W-:Y:S01]  /*20a0*/  STL [R1+0x74], R33 ;  /* 0x0000742101007387 */ /* 0x0003e20000100800 */
[----:B------:R-:W-:-:S03]  /*20b0*/  @P4 IADD3 R2, P0, R24, c[0x0][0x360], RZ ;  /* 0x0000d80018024a10 */ /* 0x000fc60007f1e0ff */
[----:B------:R2:W3:Y:S01]  /*20c0*/  @P1 LDG.E R11, [R4.64] ;  /* 0x00000008040b1981 */ /* 0x0004e2000c1e1900 */
[C---:B------:R-:W-:Y:S02]  /*20d0*/  @P4 IADD3.X R3, R23.reuse, c[0x0][0x364], RZ, P0, !PT ;  /* 0x0000d90017034a10 */ /* 0x040fe400007fe4ff */
[----:B------:R-:W-:Y:S01]  /*20e0*/  IADD3 R8, P2, R24, c[0x0][0x348], RZ ;  /* 0x0000d20018087a10 */ /* 0x000fe20007f5e0ff */
[----:B------:R1:W-:Y:S04]  /*20f0*/  STL [R1+0x68], R24 ;  /* 0x0000681801007387 */ /* 0x0003e80000100800 */
[----:B------:R4:W3:Y:S01]  /*2100*/  @P4 LDG.E R6, [R2.64] ;  /* 0x0000000802064981 */ /* 0x0008e2000c1e1900 */
        /* <DEDUP_REMOVED lines=10> */
[----:B---3--:R1:W-:Y:S04]  /*21b0*/  STL [R1+0x3c], R11 ;  /* 0x00003c0b01007387 */ /* 0x0083e80000100800 */
[----:B------:R1:W-:Y:S01]  /*21c0*/  @P4 STL [R1+0x44], R6 ;  /* 0x0000440601004387 */ /* 0x0003e20000100800 */
[----:B------:R-:W-:Y:S05]  /*21d0*/  @P4 BRA `(.L_x_1515) ;  /* 0x0000007000004947 */ /* 0x000fea0003800000 */
[----:B-1----:R-:W-:-:S05]  /*21e0*/  MOV R6, c[0x0][0x168] ;  /* 0x00005a0000067a02 */ /* 0x002fca0000000f00 */
[----:B------:R1:W-:Y:S01]  /*21f0*/  STL [R1+0x44], R6 ;  /* 0x0000440601007387 */ /* 0x0003e20000100800 */
[----:B------:R-:W-:Y:S05]  /*2200*/  @!P3 BRA `(.L_x_1515) ;  /* 0x000000400000b947 */ /* 0x000fea0003800000 */
[----:B------:R-:W2:Y:S04]  /*2210*/  LDG.E R10, [R8.64] ;  /* 0x00000008080a7981 */ /* 0x000ea8000c1e1900 */
[----:B-1----:R-:W2:Y:S02]  /*2220*/  LDG.E R6, [R8.64+0x4] ;  /* 0x0000040808067981 */ /* 0x002ea4000c1e1900 */
[----:B--2---:R-:W-:-:S05]  /*2230*/  IADD3 R6, -R10, R6, RZ ;  /* 0x000000060a067210 */ /* 0x004fca0007ffe1ff */
[----:B------:R1:W-:Y:S02]  /*2240*/  STL [R1+0x44], R6 ;  /* 0x0000440601007387 */ /* 0x0003e40000100800 */
.L_x_1515:
[----:B------:R-:W-:-:S04]  /*2250*/  ISETP.NE.U32.AND P0, PT, RZ, c[0x0][0x368], PT ;  /* 0x0000da00ff007a0c */ /* 0x000fc80003f05070 */
[----:B------:R-:W-:-:S13]  /*2260*/  ISETP.NE.AND.EX P0, PT, RZ, c[0x0][0x36c], PT, P0 ;  /* 0x0000db00ff007a0c */ /* 0x000fda0003f05300 */
[----:B------:R-:W-:Y:S05]  /*2270*/  @!P0 BRA `(.L_x_1516) ;  /* 0x0000004000008947 */ /* 0x000fea0003800000 */
[----:B-1----:R-:W-:-:S04]  /*2280*/  IADD3 R4, P0, R24, c[0x0][0x368], RZ ;  /* 0x0000da0018047a10 */ /* 0x002fc80007f1e0ff */
[----:B------:R-:W-:-:S05]  /*2290*/  IADD3.X R5, R23, c[0x0][0x36c], RZ, P0, !PT ;  /* 0x0000db0017057a10 */ /* 0x000fca00007fe4ff */
[----:B------:R1:W5:Y:S01]  /*22a0*/  LDG.E R17, [R4.64] ;  /* 0x0000000804117981 */ /* 0x000362000c1e1900 */
[----:B------:R-:W-:Y:S05]  /*22b0*/  BRA `(.L_x_1517) ;  /* 0x0000005000007947 */ /* 0x000fea0003800000 */
.L_x_1516:
[----:B------:R-:W-:Y:S01]  /*22c0*/  MOV R17, UR6 ;  /* 0x0000000600117c02 */ /* 0x000fe20008000f00 */
[----:B------:R-:W-:Y:S05]  /*22d0*/  @!P5 BRA `(.L_x_1517) ;  /* 0x000000300000d947 */ /* 0x000fea0003800000 */
[----:B-1----:R1:W2:Y:S04]  /*22e0*/  LDG.E R6, [R4.64] ;  /* 0x0000000804067981 */ /* 0x0022a8000c1e1900 */
[----:B-1----:R-:W2:Y:S02]  /*22f0*/  LDG.E R4, [R4.64+0x4] ;  /* 0x0000040804047981 */ /* 0x002ea4000c1e1900 */
[----:B--2---:R-:W-:Y:S02]  /*2300*/  IADD3 R17, -R6, R4, RZ ;  /* 0x0000000406117210 */ /* 0x004fe40007ffe1ff */
.L_x_1517:
[----:B-1----:R-:W2:Y:S04]  /*2310*/  LDL R4, [R1+0x44] ;  /* 0x0000440001047983 */ /* 0x002ea80000100800 */
[----:B------:R-:W3:Y:S04]  /*2320*/  LDL.LU R9, [R1+0x54] ;  /* 0x0000540001097983 */ /* 0x000ee80000300800 */
[----:B------:R1:W4:Y:S04]  /*2330*/  @P6 LDG.E R5, [R2.64] ;  /* 0x0000000802056981 */ /* 0x000328000c1e1900 */
[----:B------:R-:W3:Y:S04]  /*2340*/  LDL.LU R21, [R1+0x8] ;  /* 0x0000080001157983 */ /* 0x000ee80000300800 */
[----:B------:R-:W3:Y:S01]  /*2350*/  LDL R20, [R1+0x58] ;  /* 0x0000580001147983 */ /* 0x000ee20000100800 */
[----:B------:R-:W-:-:S04]  /*2360*/  ISETP.NE.U32.AND P0, PT, RZ, c[0x0][0x378], PT ;  /* 0x0000de00ff007a0c */ /* 0x000fc80003f05070 */
[----:B------:R-:W-:Y:S01]  /*2370*/  ISETP.NE.AND.EX P1, PT, RZ, c[0x0][0x37c], PT, P0 ;  /* 0x0000df00ff007a0c */ /* 0x000fe20003f25300 */
[----:B--2---:R-:W-:Y:S02]  /*2380*/  IMAD.MOV.U32 R6, RZ, RZ, R4 ;  /* 0x000000ffff067224 */ /* 0x004fe400078e0004 */
[----:B------:R1:W4:Y:S01]  /*2390*/  @P6 LDG.E R4, [R2.64+0x4] ;  /* 0x0000040802046981 */ /* 0x000322000c1e1900 */
[----:B-----5:R-:W-:Y:S02]  /*23a0*/  IMAD.MOV.U32 R137, RZ, RZ, R17 ;  /* 0x000000ffff897224 */ /* 0x020fe400078e0011 */
[----:B------:R-:W-:-:S05]  /*23b0*/  IMAD.MOV.U32 R10, RZ, RZ, c[0x0][0x2c4] ;  /* 0x0000b100ff0a7624 */ /* 0x000fca00078e00ff */
[----:B------:R-:W-:Y:S02]  /*23c0*/  ISETP.NE.AND P2, PT, R10, 0x1, PT ;  /* 0x000000010a00780c */ /* 0x000fe40003f45270 */
[----:B-1----:R-:W-:-:S04]  /*23d0*/  @P1 IADD3 R2, P0, R24, c[0x0][0x378], RZ ;  /* 0x0000de0018021a10 */ /* 0x002fc80007f1e0ff */
[----:B------:R-:W-:-:S05]  /*23e0*/  @P1 IADD3.X R3, R23, c[0x0][0x37c], RZ, P0, !PT ;  /* 0x0000df0017031a10 */ /* 0x000fca00007fe4ff */
[----:B------:R1:W5:Y:S01]  /*23f0*/  @P1 LDG.E R137, [R2.64] ;  /* 0x0000000802891981 */ /* 0x000362000c1e1900 */
[----:B------:R-:W-:Y:S01]  /*2400*/  IMAD.IADD R11, R17, 0x1, -R11 ;  /* 0x00000001110b7824 */ /* 0x000fe200078e0a0b */
[----:B---3--:R-:W-:Y:S01]  /*2410*/  LOP3.LUT R21, R21, 0xffffffdf, RZ, 0xc0, !PT ;  /* 0xffffffdf15157812 */ /* 0x008fe200078ec0ff */
[----:B------:R-:W-:-:S03]  /*2420*/  IMAD.MOV.U32 R8, RZ, RZ, RZ ;  /* 0x000000ffff087224 */ /* 0x000fc600078e00ff */
[----:B------:R-:W-:Y:S01]  /*2430*/  @P2 LOP3.LUT R21, R21, 0x20, RZ, 0xfc, !PT ;  /* 0x0000002015152812 */ /* 0x000fe200078efcff */
[----:B-1----:R-:W-:Y:S02]  /*2440*/  IMAD.SHL.U32 R3, R9, 0x80, RZ ;  /* 0x0000008009037824 */ /* 0x002fe400078e00ff */
[----:B------:R-:W-:-:S03]  /*2450*/  IMAD.MOV.U32 R2, RZ, RZ, c[0x0][0x228] ;  /* 0x00008a00ff027624 */ /* 0x000fc600078e00ff */
[----:B------:R1:W-:Y:S04]  /*2460*/  STL [R1+0x40], R3 ;  /* 0x0000400301007387 */ /* 0x0003e80000100800 */
[----:B------:R-:W-:Y:S01]  /*2470*/  STL [R1+0x8], R21 ;  /* 0x0000081501007387 */ /* 0x000fe20000100800 */
[----:B-1----:R-:W-:Y:S01]  /*2480*/  IADD3 R3, R3, 0x7f, RZ ;  /* 0x0000007f03037810 */ /* 0x002fe20007ffe0ff */
[----:B------:R-:W-:Y:S01]  /*2490*/  BSSY B0, `(.L_x_1518) ;  /* 0x000003b000007945 */ /* 0x000fe20003800000 */
[----:B----4-:R-:W-:-:S03]  /*24a0*/  @P6 IMAD.IADD R2, R4, 0x1, -R5 ;  /* 0x0000000104026824 */ /* 0x010fc600078e0a05 */
[----:B------:R-:W-:-:S04]  /*24b0*/  @P2 IMAD.HI.U32 R4, R3, c[0x0][0x2c8], RZ ;  /* 0x0000b20003042a27 */ /* 0x000fc800078e00ff */
[----:B------:R-:W-:Y:S01]  /*24c0*/  IMAD.IADD R5, R11, 0x1, R2 ;  /* 0x000000010b057824 */ /* 0x000fe200078e0202 */
[----:B------:R-:W-:-:S04]  /*24d0*/  @P2 SHF.R.U32.HI R3, RZ, c[0x0][0x2cc], R4 ;  /* 0x0000b300ff032a19 */ /* 0x000fc80000011604 */
[C---:B------:R-:W-:Y:S02]  /*24e0*/  IADD3 R152, R5.reuse, 0x70, -R6 ;  /* 0x0000007005987810 */ /* 0x040fe40007ffe806 */
[----:B------:R-:W-:Y:S01]  /*24f0*/  IADD3 R9, R5, 0x6f, RZ ;  /* 0x0000006f05097810 */ /* 0x000fe20007ffe0ff */
[----:B------:R1:W-:Y:S01]  /*2500*/  STL [R1+0x48], R5 ;  /* 0x0000480501007387 */ /* 0x0003e20000100800 */
[----:B------:R-:W-:-:S03]  /*2510*/  IMAD.MOV.U32 R4, RZ, RZ, RZ ;  /* 0x000000ffff047224 */ /* 0x000fc600078e00ff */
[----:B------:R-:W-:Y:S01]  /*2520*/  IMAD.HI R6, R9, -0x6db6db6d, R8 ;  /* 0x9249249309067827 */ /* 0x000fe200078e0208 */
[----:B------:R-:W-:-:S04]  /*2530*/  LOP3.LUT R8, R20, 0xff000000, RZ, 0xc0, !PT ;  /* 0xff00000014087812 */ /* 0x000fc800078ec0ff */
[----:B------:R-:W-:Y:S01]  /*2540*/  SHF.R.U32.HI R9, RZ, 0x1f, R6 ;  /* 0x0000001fff097819 */ /* 0x000fe20000011606 */
[----:B-1----:R-:W-:-:S04]  /*2550*/  IMAD.IADD R5, R152, 0x1, R3 ;  /* 0x0000000198057824 */ /* 0x002fc800078e0203 */
[----:B------:R-:W-:Y:S01]  /*2560*/  IMAD.HI R3, R5, -0x6db6db6d, R4 ;  /* 0x9249249305037827 */ /* 0x000fe200078e0204 */
[----:B------:R-:W-:Y:S02]  /*2570*/  LOP3.LUT R4, R20, 0xff0000, RZ, 0xc0, !PT ;  /* 0x00ff000014047812 */ /* 0x000fe400078ec0ff */
[----:B------:R-:W-:-:S04]  /*2580*/  SHF.R.U32.HI R5, RZ, 0x8, R8 ;  /* 0x00000008ff057819 */ /* 0x000fc80000011608 */
[----:B------:R-:W-:Y:S02]  /*2590*/  LEA.HI R4, R4, R5, RZ, 0x10 ;  /* 0x0000000504047211 */ /* 0x000fe400078f80ff */
[----:B------:R-:W-:Y:S02]  /*25a0*/  SHF.R.U32.HI R8, RZ, 0x1f, R3 ;  /* 0x0000001fff087819 */ /* 0x000fe40000011603 */
[----:B------:R-:W-:Y:S02]  /*25b0*/  SHF.R.U32.HI R10, RZ, 0x10, R4 ;  /* 0x00000010ff0a7819 */ /* 0x000fe40000011604 */
[----:B------:R-:W-:Y:S02]  /*25c0*/  LOP3.LUT R25, R4, 0xff, RZ, 0xc0, !PT ;  /* 0x000000ff04197812 */ /* 0x000fe400078ec0ff */
[----:B------:R-:W-:Y:S02]  /*25d0*/  LEA.HI.SX32 R151, R6, R9, 0x1a ;  /* 0x0000000906977211 */ /* 0x000fe400078fd2ff */
[----:B------:R-:W-:Y:S01]  /*25e0*/  LEA.HI.SX32 R3, R3, R8, 0x1a ;  /* 0x0000000803037211 */ /* 0x000fe200078fd2ff */
[----:B------:R1:W-:Y:S03]  /*25f0*/  STL [R1+0x54], R10 ;  /* 0x0000540a01007387 */ /* 0x0003e60000100800 */
[----:B------:R-:W-:Y:S01]  /*2600*/  IMNMX R6, R151, R3, PT ;  /* 0x0000000397067217 */ /* 0x000fe20003800200 */
[----:B------:R1:W-:Y:S03]  /*2610*/  STL [R1+0x78], R25 ;  /* 0x0000781901007387 */ /* 0x0003e60000100800 */
[----:B------:R-:W-:-:S02]  /*2620*/  ISETP.GE.AND P0, PT, R6, 0x1, PT ;  /* 0x000000010600780c */ /* 0x000fc40003f06270 */
[----:B------:R-:W-:Y:S01]  /*2630*/  ISETP.NE.AND P1, PT, R10, RZ, PT ;  /* 0x000000ff0a00720c */ /* 0x000fe20003f25270 */
[----:B------:R-:W-:-:S03]  /*2640*/  IMAD.MOV.U32 R3, RZ, RZ, RZ ;  /* 0x000000ffff037224 */ /* 0x000fc600078e00ff */
[----:B------:R-:W-:-:S07]  /*2650*/  SEL R136, R10, c[0x0][0x338], P1 ;  /* 0x0000ce000a887a07 */ /* 0x000fce0000800000 */
[----:B------:R-:W-:Y:S05]  /*2660*/  @!P0 BRA `(.L_x_1519) ;  /* 0x000001d000008947 */ /* 0x000fea0003800000 */
[----:B------:R-:W-:Y:S01]  /*2670*/  IABS R3, R136 ;  /* 0x0000008800037213 */ /* 0x000fe20000000000 */
[----:B------:R-:W-:Y:S01]  /*2680*/  IMAD.MOV.U32 R8, RZ, RZ, RZ ;  /* 0x000000ffff087224 */ /* 0x000fe200078e00ff */
[----:B-1----:R-:W-:-:S03]  /*2690*/  IADD3 R10, R136, -0x1, R6 ;  /* 0xffffffff880a7810 */ /* 0x002fc60007ffe006 */
[----:B------:R-:W-:Y:S01]  /*26a0*/  IMAD.MOV.U32 R4, RZ, RZ, R3 ;  /* 0x000000ffff047224 */ /* 0x000fe200078e0003 */
[----:B------:R-:W-:-:S03]  /*26b0*/  IABS R16, R10 ;  /* 0x0000000a00107213 */ /* 0x000fc60000000000 */
[----:B------:R-:W1:Y:S08]  /*26c0*/  I2F.RP R3, R4 ;  /* 0x0000000400037306 */ /* 0x000e700000209400 */
        /* <DEDUP_REMOVED lines=23> */
.L_x_1519:
[----:B------:R-:W-:Y:S05]  /*2840*/  BSYNC B0 ;  /* 0x0000000000007941 */ /* 0x000fea0003800000 */
.L_x_1518:
[----:B-1----:R-:W2:Y:S01]  /*2850*/  LDL R10, [R1+0x124] ;  /* 0x00012400010a7983 */ /* 0x002ea20000100800 */
[----:B------:R-:W-:-:S04]  /*2860*/  IMAD R4, R25, R3, RZ ;  /* 0x0000000319047224 */ /* 0x000fc800078e02ff */
[----:B------:R-:W-:-:S05]  /*2870*/  IMAD.IADD R3, R4, 0x1, R3 ;  /* 0x0000000104037824 */ /* 0x000fca00078e0203 */
[----:B------:R-:W-:Y:S01]  /*2880*/  IMNMX R5, R6, R3, PT ;  /* 0x0000000306057217 */ /* 0x000fe20003800200 */
[----:B------:R-:W-:-:S04]  /*2890*/  IMAD R3, R4, 0x70, -R11 ;  /* 0x0000007004037824 */ /* 0x000fc800078e0a0b */
[----:B------:R-:W-:Y:S01]  /*28a0*/  IMAD R5, R5, 0x70, -R11 ;  /* 0x0000007005057824 */ /* 0x000fe200078e0a0b */
[----:B------:R-:W-:-:S04]  /*28b0*/  IMNMX R4, RZ, R3, !PT ;  /* 0x00000003ff047217 */ /* 0x000fc80007800200 */
[----:B------:R-:W-:-:S04]  /*28c0*/  IMNMX R3, R5, R2, PT ;  /* 0x0000000205037217 */ /* 0x000fc80003800200 */
[----:B------:R-:W-:Y:S02]  /*28d0*/  ISETP.GT.AND P0, PT, R3, R4, PT ;  /* 0x000000040300720c */ /* 0x000fe40003f04270 */
[----:B------:R-:W-:-:S05]  /*28e0*/  SHF.R.U32.HI R4, RZ, 0x4, R4 ;  /* 0x00000004ff047819 */ /* 0x000fca0000011604 */
[----:B------:R-:W-:-:S04]  /*28f0*/  IMAD.WIDE.U32 R8, R4, 0x24924925, RZ ;  /* 0x2492492504087825 */ /* 0x000fc800078e00ff */
        /* <DEDUP_REMOVED lines=11> */
[----:B------:R-:W-:Y:S02]  /*29b0*/  ISETP.NE.U32.AND P0, PT, RZ, c[0x0][0x340], PT ;  /* 0x0000d000ff007a0c */ /* 0x000fe40003f05070 */
[----:B------:R-:W-:Y:S02]  /*29c0*/  SHF.R.S32.HI R16, RZ, 0x1f, R82 ;  /* 0x0000001fff107819 */ /* 0x000fe40000011452 */
[----:B------:R-:W-:Y:S02]  /*29d0*/  ISETP.NE.AND.EX P3, PT, RZ, c[0x0][0x344], PT, P0 ;  /* 0x0000d100ff007a0c */ /* 0x000fe40003f65300 */
[----:B------:R-:W-:-:S11]  /*29e0*/  MOV R31, R21 ;  /* 0x00000015001f7202 */ /* 0x000fd60000000f00 */
[----:B------:R-:W-:-:S04]  /*29f0*/  @P3 IADD3 R4, P0, R24, c[0x0][0x340], RZ ;  /* 0x0000d00018043a10 */ /* 0x000fc80007f1e0ff */
[----:B------:R-:W-:-:S05]  /*2a00*/  @P3 IADD3.X R5, R23, c[0x0][0x344], RZ, P0, !PT ;  /* 0x0000d10017053a10 */ /* 0x000fca00007fe4ff */
[----:B------:R1:W2:Y:S01]  /*2a10*/  @P3 LDG.E R26, [R4.64] ;  /* 0x00000008041a3981 */ /* 0x0002a2000c1e1900 */
[----:B------:R-:W-:Y:S01]  /*2a20*/  IADD3 R116, P0, R82, R18, RZ ;  /* 0x0000001252747210 */ /* 0x000fe20007f1e0ff */
[----:B------:R-:W-:Y:S01]  /*2a30*/  IMAD.MOV.U32 R30, RZ, RZ, c[0x0][0x238] ;  /* 0x00008e00ff1e7624 */ /* 0x000fe200078e00ff */
[----:B------:R-:W-:Y:S01]  /*2a40*/  IADD3 R39, R3, -0x1, RZ ;  /* 0xffffffff03277810 */ /* 0x000fe20007ffe0ff */
[----:B------:R-:W-:Y:S01]  /*2a50*/  IMAD R11, R16, c[0x0][0x280], RZ ;  /* 0x0000a000100b7a24 */ /* 0x000fe200078e02ff */
[----:B------:R-:W-:Y:S01]  /*2a60*/  LEA.HI.X.SX32 R117, R18, R16, 0x1, P0 ;  /* 0x0000001012757211 */ /* 0x000fe200000f0eff */
[----:B------:R-:W-:Y:S01]  /*2a70*/  ULDC UR5, c[0x0][0x23c] ;  /* 0x00008f0000057ab9 */ /* 0x000fe20000000800 */
[----:B------:R-:W-:Y:S01]  /*2a80*/  LOP3.LUT R29, R20, 0xffff, RZ, 0xc0, !PT ;  /* 0x0000ffff141d7812 */ /* 0x000fe200078ec0ff */
[----:B------:R-:W-:Y:S01]  /*2a90*/  IMAD.WIDE.U32 R20, R30, 0x40, RZ ;  /* 0x000000401e147825 */ /* 0x000fe200078e00ff */
[----:B------:R-:W-:Y:S01]  /*2aa0*/  SEL R27, R33, RZ, !P6 ;  /* 0x000000ff211b7207 */ /* 0x000fe20007000000 */
[----:B------:R-:W-:Y:S01]  /*2ab0*/  USHF.L.U32 UR12, UR5, 0x6, URZ ;  /* 0x00000006050c7899 */ /* 0x000fe2000800063f */
[----:B------:R-:W-:Y:S01]  /*2ac0*/  MOV R140, 0x70 ;  /* 0x00000070008c7802 */ /* 0x000fe20000000f00 */
[----:B------:R-:W-:Y:S01]  /*2ad0*/  IMAD R6, R117, c[0x0][0x238], RZ ;  /* 0x00008e0075067a24 */ /* 0x000fe200078e02ff */
[----:B------:R-:W-:Y:S01]  /*2ae0*/  SEL R28, R32, RZ, !P6 ;  /* 0x000000ff201c7207 */ /* 0x000fe20007000000 */
[----:B------:R-:W-:Y:S01]  /*2af0*/  IMAD R3, R27, c[0x0][0x248], RZ ;  /* 0x000092001b037a24 */ /* 0x000fe200078e02ff */
[----:B------:R-:W-:Y:S01]  /*2b00*/  ISETP.GE.AND P5, PT, R76, c[0x0][0x1d4], PT ;  /* 0x000075004c007a0c */ /* 0x000fe20003fa6270 */
[----:B------:R-:W-:Y:S01]  /*2b10*/  IMAD R6, R116, c[0x0][0x23c], R6 ;  /* 0x00008f0074067a24 */ /* 0x000fe200078e0206 */
[----:B------:R-:W-:Y:S01]  /*2b20*/  ISETP.GE.AND P4, PT, R226, c[0x0][0x1d4], PT ;  /* 0x00007500e2007a0c */ /* 0x000fe20003f86270 */
[C---:B------:R-:W-:Y:S01]  /*2b30*/  IMAD R153, R140.reuse, c[0x0][0x23c], RZ ;  /* 0x00008f008c997a24 */ /* 0x040fe200078e02ff */
[----:B------:R-:W-:Y:S01]  /*2b40*/  MOV R150, 0x5 ;  /* 0x0000000500967802 */ /* 0x000fe20000000f00 */
[----:B------:R-:W-:Y:S01]  /*2b50*/  IMAD.WIDE.U32 R138, R140, c[0x0][0x238], RZ ;  /* 0x00008e008c8a7a25 */ /* 0x000fe200078e00ff */
[C---:B------:R-:W-:Y:S01]  /*2b60*/  SHF.L.U32 R162, R30.reuse, 0x5, RZ ;  /* 0x000000051ea27819 */ /* 0x040fe200000006ff */
[----:B------:R-:W-:Y:S01]  /*2b70*/  UIMAD UR5, UR5, 0x60, URZ ;  /* 0x00000060050578a4 */ /* 0x000fe2000f8e023f */
[----:B------:R-:W-:Y:S01]  /*2b80*/  SHF.L.U64.HI R157, R30, R150, c[0x0][0x23c] ;  /* 0x00008f001e9d7619 */ /* 0x000fe20000010296 */
[----:B------:R-:W-:Y:S01]  /*2b90*/  IMAD.IADD R153, R139, 0x1, R153 ;  /* 0x000000018b997824 */ /* 0x000fe200078e0299 */
[----:B------:R-:W-:Y:S01]  /*2ba0*/  LOP3.LUT R31, R31, 0xfffffffb, RZ, 0xc0, !PT ;  /* 0xfffffffb1f1f7812 */ /* 0x000fe200078ec0ff */
[----:B-1----:R-:W-:Y:S01]  /*2bb0*/  IMAD.WIDE.U32 R4, R116, c[0x0][0x238], R76 ;  /* 0x00008e0074047a25 */ /* 0x002fe200078e004c */
[----:B------:R-:W-:-:S02]  /*2bc0*/  MOV R159, c[0x0][0x290] ;  /* 0x0000a400009f7a02 */ /* 0x000fc40000000f00 */
[----:B------:R-:W-:Y:S01]  /*2bd0*/  @P5 LOP3.LUT R31, R31, 0x4, RZ, 0xfc, !PT ;  /* 0x000000041f1f5812 */ /* 0x000fe200078efcff */
[----:B------:R-:W-:Y:S02]  /*2be0*/  IMAD.IADD R5, R5, 0x1, R6 ;  /* 0x0000000105057824 */ /* 0x000fe400078e0206 */
[----:B------:R-:W-:Y:S01]  /*2bf0*/  IMAD R6, R39, -0x70, R2 ;  /* 0xffffff9027067824 */ /* 0x000fe200078e0202 */
[----:B------:R-:W-:Y:S01]  /*2c00*/  LOP3.LUT R31, R31, 0xfffffffd, RZ, 0xc0, !PT ;  /* 0xfffffffd1f1f7812 */ /* 0x000fe200078ec0ff */
[----:B------:R-:W-:-:S03]  /*2c10*/  IMAD.WIDE.U32 R4, R29, c[0x0][0x240], R4 ;  /* 0x000090001d047a25 */ /* 0x000fc600078e0004 */
[----:B------:R-:W-:Y:S01]  /*2c20*/  IMNMX R8, R6, 0x70, PT ;  /* 0x0000007006087817 */ /* 0x000fe20003800200 */
[----:B------:R-:W-:Y:S01]  /*2c30*/  IMAD R5, R29, c[0x0][0x244], R5 ;  /* 0x000091001d057a24 */ /* 0x000fe200078e0205 */
[----:B------:R-:W-:Y:S01]  /*2c40*/  @P4 LOP3.LUT R31, R31, 0x2, RZ, 0xfc, !PT ;  /* 0x000000021f1f4812 */ /* 0x000fe200078efcff */
[----:B------:R-:W-:Y:S01]  /*2c50*/  IMAD R6, R28, c[0x0][0x24c], R3 ;  /* 0x000093001c067a24 */ /* 0x000fe200078e0203 */
[----:B------:R-:W-:Y:S01]  /*2c60*/  IADD3 R3, -R82, R8, RZ ;  /* 0x0000000852037210 */ /* 0x000fe20007ffe1ff */
[----:B------:R-:W-:Y:S01]  /*2c70*/  IMAD.WIDE.U32 R120, R28, c[0x0][0x248], R4 ;  /* 0x000092001c787a25 */ /* 0x000fe200078e0004 */
[----:B------:R-:W-:Y:S01]  /*2c80*/  SHF.R.S32.HI R5, RZ, 0x1f, R39 ;  /* 0x0000001fff057819 */ /* 0x000fe20000011427 */
[----:B------:R1:W-:Y:S01]  /*2c90*/  STL [R1+0x8], R31 ;  /* 0x0000081f01007387 */ /* 0x0003e20000100800 */
[----:B------:R-:W-:Y:S01]  /*2ca0*/  ISETP.GE.AND P0, PT, R3, 0x1, PT ;  /* 0x000000010300780c */ /* 0x000fe20003f06270 */
[----:B------:R-:W-:Y:S01]  /*2cb0*/  IMAD R4, R153, R39, RZ ;  /* 0x0000002799047224 */ /* 0x000fe200078e02ff */
[----:B------:R-:W-:Y:S01]  /*2cc0*/  MOV R118, R120 ;  /* 0x0000007800767202 */ /* 0x000fe20000000f00 */
[----:B------:R-:W-:Y:S01]  /*2cd0*/  IMAD.IADD R119, R121, 0x1, R6 ;  /* 0x0000000179777824 */ /* 0x000fe200078e0206 */
[----:B------:R-:W-:Y:S01]  /*2ce0*/  ISETP.GE.AND P2, PT, R3, 0x21, PT ;  /* 0x000000210300780c */ /* 0x000fe20003f46270 */
[----:B------:R-:W-:-:S02]  /*2cf0*/  IMAD R6, R5, R138, R4 ;  /* 0x0000008a05067224 */ /* 0x000fc400078e0204 */
[----:B------:R-:W-:-:S04]  /*2d00*/  IMAD.WIDE.U32 R4, R39, R138, R118 ;  /* 0x0000008a27047225 */ /* 0x000fc800078e0076 */
[----:B------:R-:W-:Y:S02]  /*2d10*/  IMAD.IADD R5, R5, 0x1, R6 ;  /* 0x0000000105057824 */ /* 0x000fe400078e0206 */
[----:B------:R-:W-:Y:S01]  /*2d20*/  @P0 LEA R8, P1, R4, c[0x0][0x220], 0x1 ;  /* 0x0000880004080a11 */ /* 0x000fe200078208ff */
[----:B------:R-:W-:Y:S02]  /*2d30*/  IMAD R15, R82, c[0x0][0x284], R11 ;  /* 0x0000a100520f7a24 */ /* 0x000fe400078e020b */
[----:B------:R-:W-:Y:S01]  /*2d40*/  IMAD.IADD R135, R17, 0x1, R19 ;  /* 0x0000000111877824 */ /* 0x000fe200078e0213 */
[----:B------:R-:W-:Y:S01]  /*2d50*/  @P0 LEA.HI.X R9, R4, c[0x0][0x224], R5, 0x1, P1 ;  /* 0x0000890004090a11 */ /* 0x000fe200008f0c05 */
[----:B------:R-:W-:Y:S01]  /*2d60*/  IMAD.WIDE.U32 R24, R82, c[0x0][0x290], R76 ;  /* 0x0000a40052187a25 */ /* 0x000fe200078e004c */
[----:B------:R-:W-:-:S03]  /*2d70*/  @P2 IADD3 R6, P1, R162, R4, RZ ;  /* 0x00000004a2062210 */ /* 0x000fc60007f3e0ff */
[----:B------:R-:W-:Y:S01]  /*2d80*/  @!PT LDS RZ, [RZ] ;  /* 0x00000000fffff984 */ /* 0x000fe20000000800 */
[----:B------:R-:W-:Y:S01]  /*2d90*/  @!PT LDS RZ, [RZ] ;  /* 0x00000000fffff984 */ /* 0x000fe20000000800 */
[----:B------:R-:W-:Y:S01]  /*2da0*/  @!PT LDS RZ, [RZ] ;  /* 0x00000000fffff984 */ /* 0x000fe20000000800 */
[----:B------:R3:W-:Y:S01]  /*2db0*/  @P0 LDGSTS.E.BYPASS.LTC128B.128 [R227+0x8100], [R8.64], !P5 ;  /* 0x0810000008e30fae */ /* 0x0007e2000e901d48 */
[----:B------:R-:W-:-:S03]  /*2dc0*/  IMAD.WIDE.U32 R18, R82, c[0x0][0x280], R76 ;  /* 0x0000a00052127a25 */ /* 0x000fc600078e004c */
[----:B------:R3:W-:Y:S01]  /*2dd0*/  @P0 LDGSTS.E.BYPASS.LTC128B.128 [R227+0xb900], [R8.64+0x80], !P4 ;  /* 0x0b90008008e30fae */ /* 0x0007e2000e101d48 */
[----:B------:R-:W-:Y:S01]  /*2de0*/  @P2 IMAD.X R10, R5, 0x1, R157, P1 ;  /* 0x00000001050a2824 */ /* 0x000fe200008e069d */
[----:B------:R-:W-:Y:S01]  /*2df0*/  ISETP.GE.AND P1, PT, R3, 0x41, PT ;  /* 0x000000410300780c */ /* 0x000fe20003f26270 */
[----:B------:R-:W-:Y:S01]  /*2e00*/  IMAD.WIDE.U32 R144, R30, 0x60, RZ ;  /* 0x000000601e907825 */ /* 0x000fe200078e00ff */
[----:B------:R-:W-:-:S03]  /*2e10*/  IADD3 R19, R15, R19, RZ ;  /* 0x000000130f137210 */ /* 0x000fc60007ffe0ff */
[----:B------:R-:W-:Y:S01]  /*2e20*/  IMAD.MOV.U32 R147, RZ, RZ, c[0x0][0x280] ;  /* 0x0000a000ff937624 */ /* 0x000fe200078e00ff */
[----:B------:R-:W-:Y:S01]  /*2e30*/  IADD3 R156, R145, UR5, RZ ;  /* 0x00000005919c7c10 */ /* 0x000fe2000fffe0ff */
[C---:B------:R-:W-:Y:S02]  /*2e40*/  IMAD R154, R140.reuse, c[0x0][0x284], RZ ;  /* 0x0000a1008c9a7a24 */ /* 0x040fe400078e02ff */
[C---:B------:R-:W-:Y:S01]  /*2e50*/  IMAD R155, R140.reuse, c[0x0][0x294], RZ ;  /* 0x0000a5008c9b7a24 */ /* 0x040fe200078e02ff */
[-C--:B------:R-:W-:Y:S01]  /*2e60*/  SHF.L.U64.HI R149, R147, R150.reuse, c[0x0][0x284] ;  /* 0x0000a10093957619 */ /* 0x080fe20000010296 */
[----:B------:R-:W-:Y:S01]  /*2e70*/  IMAD.WIDE.U32 R142, R140, c[0x0][0x280], RZ ;  /* 0x0000a0008c8e7a25 */ /* 0x000fe200078e00ff */
[----:B------:R-:W-:Y:S02]  /*2e80*/  SHF.L.U64.HI R150, R159, R150, c[0x0][0x294] ;  /* 0x0000a5009f967619 */ /* 0x000fe40000010296 */
[----:B------:R-:W-:Y:S01]  /*2e90*/  SHF.L.U32 R160, R147, 0x5, RZ ;  /* 0x0000000593a07819 */ /* 0x000fe200000006ff */
[----:B-----5:R-:W-:Y:S01]  /*2ea0*/  IMAD.WIDE.U32 R102, R137, c[0x0][0x280], R18 ;  /* 0x0000a00089667a25 */ /* 0x020fe200078e0012 */
[----:B------:R-:W-:-:S03]  /*2eb0*/  IADD3 R154, R143, R154, RZ ;  /* 0x0000009a8f9a7210 */ /* 0x000fc60007ffe0ff */
[----:B------:R-:W-:-:S04]  /*2ec0*/  IMAD.WIDE.U32 R140, R140, c[0x0][0x290], RZ ;  /* 0x0000a4008c8c7a25 */ /* 0x000fc800078e00ff */
[----:B------:R-:W-:Y:S01]  /*2ed0*/  IMAD.WIDE.U32 R126, R29, c[0x0][0x1e8], RZ ;  /* 0x00007a001d7e7a25 */ /* 0x000fe200078e00ff */
[----:B---3--:R-:W-:-:S03]  /*2ee0*/  @P2 LEA R8, P0, R6, c[0x0][0x220], 0x1 ;  /* 0x0000880006082a11 */ /* 0x008fc600078008ff */
[----:B------:R-:W-:Y:S01]  /*2ef0*/  IMAD.WIDE.U32 R124, R29, c[0x0][0x210], RZ ;  /* 0x000084001d7c7a25 */ /* 0x000fe200078e00ff */
[----:B------:R-:W-:Y:S02]  /*2f00*/  @P2 LEA.HI.X R9, R6, c[0x0][0x224], R10, 0x1, P0 ;  /* 0x0000890006092a11 */ /* 0x000fe400000f0c0a */
[----:B------:R-:W-:Y:S01]  /*2f10*/  ISETP.GT.AND P0, PT, R3, 0x60, PT ;  /* 0x000000600300780c */ /* 0x000fe20003f04270 */
[--C-:B------:R-:W-:Y:S02]  /*2f20*/  IMAD.WIDE.U32 R10, R82, c[0x0][0x280], R78.reuse ;  /* 0x0000a000520a7a25 */ /* 0x100fe400078e004e */
[----:B------:R3:W-:Y:S02]  /*2f30*/  @P2 LDGSTS.E.BYPASS.LTC128B.128 [R229+0x9100], [R8.64], !P5 ;  /* 0x0910000008e52fae */ /* 0x0007e4000e901d48 */
[----:B------:R-:W-:Y:S01]  /*2f40*/  IMAD R3, R16, c[0x0][0x290], RZ ;  /* 0x0000a40010037a24 */ /* 0x000fe200078e02ff */
[----:B------:R-:W-:Y:S01]  /*2f50*/  MOV R22, R10 ;  /* 0x0000000a00167202 */ /* 0x000fe20000000f00 */
[----:B------:R3:W-:Y:S01]  /*2f60*/  @P2 LDGSTS.E.BYPASS.LTC128B.128 [R229+0xc900], [R8.64+0x80], !P4 ;  /* 0x0c90008008e52fae */ /* 0x0007e2000e101d48 */
[----:B------:R-:W-:Y:S01]  /*2f70*/  @P1 IADD3 R6, P2, R4, R20, RZ ;  /* 0x0000001404061210 */ /* 0x000fe20007f5e0ff */
[----:B------:R-:W-:Y:S01]  /*2f80*/  IMAD.WIDE.U32 R16, R82, c[0x0][0x290], R78 ;  /* 0x0000a40052107a25 */ /* 0x000fe200078e004e */
[----:B------:R-:W-:-:S03]  /*2f90*/  IADD3 R23, R11, R15, RZ ;  /* 0x0000000f0b177210 */ /* 0x000fc60007ffe0ff */
[----:B------:R-:W-:Y:S01]  /*2fa0*/  IMAD R3, R82, c[0x0][0x294], R3 ;  /* 0x0000a50052037a24 */ /* 0x000fe200078e0203 */
[----:B------:R-:W-:Y:S01]  /*2fb0*/  MOV R20, R16 ;  /* 0x0000001000147202 */ /* 0x000fe20000000f00 */
[----:B------:R-:W-:Y:S02]  /*2fc0*/  IMAD.MOV.U32 R16, RZ, RZ, R24 ;  /* 0x000000ffff107224 */ /* 0x000fe400078e0018 */
[----:B------:R-:W-:-:S04]  /*2fd0*/  IMAD.WIDE.U32 R106, R137, c[0x0][0x280], R22 ;  /* 0x0000a000896a7a25 */ /* 0x000fc800078e0016 */
[----:B------:R-:W-:Y:S02]  /*2fe0*/  IMAD.SHL.U32 R161, R159, 0x20, RZ ;  /* 0x000000209fa17824 */ /* 0x000fe400078e00ff */
[----:B------:R-:W-:Y:S02]  /*2ff0*/  IMAD.IADD R155, R141, 0x1, R155 ;  /* 0x000000018d9b7824 */ /* 0x000fe400078e029b */
[C---:B------:R-:W-:Y:S02]  /*3000*/  IMAD R134, R29.reuse, c[0x0][0x1ec], R127 ;  /* 0x00007b001d867a24 */ /* 0x040fe400078e027f */
[----:B------:R-:W-:Y:S01]  /*3010*/  IMAD R133, R29, c[0x0][0x214], R125 ;  /* 0x000085001d857a24 */ /* 0x000fe200078e027d */
[----:B---3--:R-:W-:Y:S01]  /*3020*/  @P1 IADD3.X R8, R5, UR12, R21, P2, !PT ;  /* 0x0000000c05081c10 */ /* 0x008fe200097fe415 */
[----:B------:R-:W-:Y:S01]  /*3030*/  @P0 IMAD.WIDE.U32 R4, R30, 0x60, R4 ;  /* 0x000000601e040825 */ /* 0x000fe200078e0004 */
[----:B------:R-:W-:-:S03]  /*3040*/  @P1 LEA R10, P2, R6, c[0x0][0x220], 0x1 ;  /* 0x00008800060a1a11 */ /* 0x000fc600078408ff */
[----:B------:R-:W-:Y:S01]  /*3050*/  IMAD.IADD R21, R17, 0x1, R3 ;  /* 0x0000000111157824 */ /* 0x000fe200078e0203 */
[----:B------:R-:W-:Y:S01]  /*3060*/  @P1 LEA.HI.X R11, R6, c[0x0][0x224], R8, 0x1, P2 ;  /* 0x00008900060b1a11 */ /* 0x000fe200010f0c08 */
[----:B------:R-:W-:Y:S01]  /*3070*/  IMAD.IADD R17, R3, 0x1, R25 ;  /* 0x0000000103117824 */ /* 0x000fe200078e0219 */
[----:B------:R-:W-:Y:S01]  /*3080*/  @P0 IADD3 R3, R5, UR5, RZ ;  /* 0x0000000505030c10 */ /* 0x000fe2000fffe0ff */
[C---:B------:R-:W-:Y:S01]  /*3090*/  IMAD.WIDE.U32 R104, R137.reuse, c[0x0][0x290], R20 ;  /* 0x0000a40089687a25 */ /* 0x040fe200078e0014 */
[C---:B------:R-:W-:Y:S01]  /*30a0*/  @P0 LEA R8, P2, R4.reuse, c[0x0][0x220], 0x1 ;  /* 0x0000880004080a11 */ /* 0x040fe200078408ff */
[----:B------:R1:W-:Y:S02]  /*30b0*/  @P1 LDGSTS.E.BYPASS.LTC128B.128 [R229+0xa100], [R10.64], !P5 ;  /* 0x0a1000000ae51fae */ /* 0x0003e4000e901d48 */
[----:B------:R-:W-:Y:S01]  /*30c0*/  IMAD.WIDE.U32 R100, R137, c[0x0][0x290], R16 ;  /* 0x0000a40089647a25 */ /* 0x000fe200078e0010 */
[----:B------:R-:W-:Y:S01]  /*30d0*/  @P0 LEA.HI.X R9, R4, c[0x0][0x224], R3, 0x1, P2 ;  /* 0x0000890004090a11 */ /* 0x000fe200010f0c03 */
[----:B------:R1:W-:Y:S01]  /*30e0*/  @P1 LDGSTS.E.BYPASS.LTC128B.128 [R229+0xd900], [R10.64+0x80], !P4 ;  /* 0x0d9000800ae51fae */ /* 0x0003e2000e101d48 */
[----:B------:R-:W-:-:S02]  /*30f0*/  SHF.R.S32.HI R4, RZ, 0x1f, R137 ;  /* 0x0000001fff047819 */ /* 0x000fc40000011489 */
[----:B------:R-:W-:Y:S01]  /*3100*/  MOV R3, c[0x0][0x27c] ;  /* 0x00009f0000037a02 */ /* 0x000fe20000000f00 */
[----:B------:R1:W-:Y:S02]  /*3110*/  @P0 LDGSTS.E.BYPASS.LTC128B.128 [R229+0xb100], [R8.64], !P5 ;  /* 0x0b10000008e50fae */ /* 0x0003e4000e901d48 */
[C---:B------:R-:W-:Y:S02]  /*3120*/  IMAD R5, R4.reuse, c[0x0][0x290], RZ ;  /* 0x0000a40004057a24 */ /* 0x040fe400078e02ff */
[----:B------:R-:W-:Y:S01]  /*3130*/  IMAD.SHL.U32 R73, R3, 0x2, RZ ;  /* 0x0000000203497824 */ /* 0x000fe200078e00ff */
[----:B------:R1:W-:Y:S01]  /*3140*/  @P0 LDGSTS.E.BYPASS.LTC128B.128 [R229+0xe900], [R8.64+0x80], !P4 ;  /* 0x0e90008008e50fae */ /* 0x0003e2000e101d48 */
[----:B------:R-:W-:Y:S02]  /*3150*/  IMAD R3, R137, c[0x0][0x294], R5 ;  /* 0x0000a50089037a24 */ /* 0x000fe400078e0205 */
[----:B------:R-:W-:Y:S01]  /*3160*/  IMAD R6, R4, c[0x0][0x280], RZ ;  /* 0x0000a00004067a24 */ /* 0x000fe200078e02ff */
[----:B------:R-:W0:Y:S01]  /*3170*/  LDGDEPBAR ;  /* 0x00000000000079af */ /* 0x000e220000000000 */
[----:B------:R-:W-:Y:S01]  /*3180*/  WARPSYNC 0xffffffff ;  /* 0xffffffff00007948 */ /* 0x000fe20003800000 */
[----:B------:R-:W-:Y:S01]  /*3190*/  IMAD.IADD R111, R105, 0x1, R3 ;  /* 0x00000001696f7824 */ /* 0x000fe200078e0203 */
[----:B------:R-:W-:Y:S01]  /*31a0*/  IADD3 R109, R3, R101, RZ ;  /* 0x00000065036d7210 */ /* 0x000fe20007ffe0ff */
[----:B------:R-:W-:-:S05]  /*31b0*/  IMAD R4, R137, c[0x0][0x284], R6 ;  /* 0x0000a10089047a24 */ /* 0x000fca00078e0206 */
[----:B------:R-:W-:Y:S02]  /*31c0*/  IADD3 R112, R107, R4, RZ ;  /* 0x000000046b707210 */ /* 0x000fe40007ffe0ff */
[----:B------:R-:W-:Y:S02]  /*31d0*/  IADD3 R110, R4, R103, RZ ;  /* 0x00000067046e7210 */ /* 0x000fe40007ffe0ff */
[----:B--2---:R-:W-:Y:S01]  /*31e0*/  @P3 SHF.R.S32.HI R5, RZ, 0x1f, R26 ;  /* 0x0000001fff053819 */ /* 0x004fe2000001141a */
[----:B------:R-:W-:Y:S01]  /*31f0*/  @!P3 IMAD.MOV.U32 R26, RZ, RZ, R32 ;  /* 0x000000ffff1ab224 */ /* 0x000fe200078e0020 */
[----:B------:R-:W-:-:S03]  /*3200*/  @!P3 MOV R5, R33 ;  /* 0x000000210005b202 */ /* 0x000fc60000000f00 */
[----:B------:R-:W-:-:S04]  /*3210*/  IMAD.WIDE.U32 R122, R26, c[0x0][0x2b0], RZ ;  /* 0x0000ac001a7a7a25 */ /* 0x000fc800078e00ff */
[----:B------:R-:W-:-:S04]  /*3220*/  IMAD R5, R5, c[0x0][0x2b0], RZ ;  /* 0x0000ac0005057a24 */ /* 0x000fc800078e02ff */
[----:B------:R-:W-:-:S05]  /*3230*/  IMAD R5, R26, c[0x0][0x2b4], R5 ;  /* 0x0000ad001a057a24 */ /* 0x000fca00078e0205 */
[----:B------:R-:W-:Y:S02]  /*3240*/  IADD3 R132, R123, R5, RZ ;  /* 0x000000057b847210 */ /* 0x000fe40007ffe0ff */
[----:B-1----:R-:W-:Y:S01]  /*3250*/  ISETP.GE.AND P2, PT, R76, c[0x0][0x27c], PT ;  /* 0x00009f004c007a0c */ /* 0x002fe20003f46270 */
[C---:B------:R-:W-:Y:S01]  /*3260*/  IMAD.WIDE.U32 R4, R29.reuse, c[0x0][0x260], R76 ;  /* 0x000098001d047a25 */ /* 0x040fe200078e004c */
[C---:B------:R-:W-:Y:S01]  /*3270*/  IADD3 R11, R82.reuse, 0x20, RZ ;  /* 0x00000020520b7810 */ /* 0x040fe20007ffe0ff */
        /* <DEDUP_REMOVED lines=12> */
[----:B------:R-:W-:Y:S01]  /*3340*/  IMAD.MOV.U32 R165, RZ, RZ, c[0x0][0x2b8] ;  /* 0x0000ae00ffa57624 */ /* 0x000fe200078e00ff */
[----:B------:R-:W-:Y:S01]  /*3350*/  LOP3.LUT R11, R11, 0x1c0, RZ, 0xc0, !PT ;  /* 0x000001c00b0b7812 */ /* 0x000fe200078ec0ff */
[----:B------:R-:W-:Y:S01]  /*3360*/  IMAD.WIDE.U32 R98, R28, c[0x0][0x268], R8 ;  /* 0x00009a001c627a25 */ /* 0x000fe200078e0008 */
[CC--:B------:R-:W-:Y:S01]  /*3370*/  LEA.HI R10, R5.reuse, R3.reuse, RZ, 0x6 ;  /* 0x00000003050a7211 */ /* 0x0c0fe200078f30ff */
[----:B------:R-:W-:Y:S01]  /*3380*/  ULDC.64 UR4, c[0x0][0x280] ;  /* 0x0000a00000047ab9 */ /* 0x000fe20000000a00 */
[----:B------:R-:W-:Y:S01]  /*3390*/  LEA.HI R3, R5, R3, RZ, 0x3 ;  /* 0x0000000305037211 */ /* 0x000fe200078f18ff */
[----:B------:R-:W-:Y:S01]  /*33a0*/  IMAD.MOV.U32 R164, RZ, RZ, c[0x0][0x27c] ;  /* 0x00009f00ffa47624 */ /* 0x000fe200078e00ff */
[----:B------:R-:W-:Y:S01]  /*33b0*/  ISETP.NE.AND P1, PT, R165, 0x1, PT ;  /* 0x00000001a500780c */ /* 0x000fe20003f25270 */
[----:B------:R-:W-:Y:S01]  /*33c0*/  IMAD R6, R27, c[0x0][0x268], RZ ;  /* 0x00009a001b067a24 */ /* 0x000fe200078e02ff */
[--C-:B------:R-:W-:Y:S01]  /*33d0*/  LOP3.LUT R5, R22, 0x38, R3.reuse, 0xf8, !PT ;  /* 0x0000003816057812 */ /* 0x100fe200078ef803 */
[C---:B------:R-:W-:Y:S01]  /*33e0*/  IMAD.SHL.U32 R22, R82.reuse, 0x40, RZ ;  /* 0x0000004052167824 */ /* 0x040fe200078e00ff */
[----:B------:R-:W-:Y:S01]  /*33f0*/  LOP3.LUT R8, R11, 0x38, R3, 0xf8, !PT ;  /* 0x000000380b087812 */ /* 0x000fe200078ef803 */
[----:B------:R-:W-:Y:S01]  /*3400*/  IMAD.SHL.U32 R23, R23, 0x40, RZ ;  /* 0x0000004017177824 */ /* 0x000fe200078e00ff */
[----:B------:R-:W-:Y:S01]  /*3410*/  IADD3 R11, R82, 0x20, RZ ;  /* 0x00000020520b7810 */ /* 0x000fe20007ffe0ff */
[----:B------:R-:W-:Y:S01]  /*3420*/  IMAD R15, R28, c[0x0][0x26c], R6 ;  /* 0x00009b001c0f7a24 */ /* 0x000fe200078e0206 */
[----:B------:R-:W-:Y:S01]  /*3430*/  LOP3.LUT R22, R22, 0x1c0, RZ, 0xc0, !PT ;  /* 0x000001c016167812 */ /* 0x000fe200078ec0ff */
[----:B------:R-:W-:Y:S01]  /*3440*/  IMAD.MOV.U32 R148, RZ, RZ, 0x6 ;  /* 0x00000006ff947424 */ /* 0x000fe200078e00ff */
[----:B------:R-:W-:Y:S01]  /*3450*/  SHF.R.S32.HI R4, RZ, 0x6, R10 ;  /* 0x00000006ff047819 */ /* 0x000fe2000001140a */
[----:B------:R-:W-:Y:S01]  /*3460*/  IMAD.SHL.U32 R11, R11, 0x40, RZ ;  /* 0x000000400b0b7824 */ /* 0x000fe200078e00ff */
[----:B------:R-:W-:Y:S01]  /*3470*/  SHF.R.U32.HI R22, RZ, 0x3, R22 ;  /* 0x00000003ff167819 */ /* 0x000fe20000011616 */
[----:B------:R-:W-:Y:S01]  /*3480*/  UIMAD.WIDE.U32 UR10, UR4, 0x60, URZ ;  /* 0x00000060040a78a5 */ /* 0x000fe2000f8e003f */
[----:B------:R-:W-:Y:S01]  /*3490*/  ISETP.GE.AND P0, PT, R164, 0x1, PT ;  /* 0x00000001a400780c */ /* 0x000fe20003f06270 */
[C---:B------:R-:W-:Y:S01]  /*34a0*/  IMAD R10, R4.reuse, 0x1c00, R7 ;  /* 0x00001c00040a7824 */ /* 0x040fe200078e0207 */
[----:B------:R-:W-:Y:S01]  /*34b0*/  LOP3.LUT R11, R11, 0x1c0, RZ, 0xc0, !PT ;  /* 0x000001c00b0b7812 */ /* 0x000fe200078ec0ff */
[----:B------:R-:W-:Y:S01]  /*34c0*/  IMAD R6, R4, 0x1c00, R12 ;  /* 0x00001c0004067824 */ /* 0x000fe200078e020c */
[----:B------:R-:W-:Y:S01]  /*34d0*/  LOP3.LUT R9, R5, R22, RZ, 0x3c, !PT ;  /* 0x0000001605097212 */ /* 0x000fe200078e3cff */
[----:B------:R-:W-:Y:S01]  /*34e0*/  UIMAD UR13, UR12, UR5, URZ ;  /* 0x000000050c0d72a4 */ /* 0x000fe2000f8e023f */
[----:B------:R-:W-:Y:S01]  /*34f0*/  IADD3 R22, R82, 0x60, RZ ;  /* 0x0000006052167810 */ /* 0x000fe20007ffe0ff */
[----:B------:R-:W-:Y:S01]  /*3500*/  IMAD.SHL.U32 R158, R147, 0x40, RZ ;  /* 0x00000040939e7824 */ /* 0x000fe200078e00ff */
[----:B------:R-:W-:Y:S01]  /*3510*/  SHF.R.U32.HI R11, RZ, 0x3, R11 ;  /* 0x00000003ff0b7819 */ /* 0x000fe2000001160b */
[----:B------:R-:W-:Y:S01]  /*3520*/  ULDC.64 UR4, c[0x0][0x290] ;  /* 0x0000a40000047ab9 */ /* 0x000fe20000000a00 */
[----:B------:R-:W-:Y:S01]  /*3530*/  LOP3.LUT R23, R23, 0x1c0, RZ, 0xc0, !PT ;  /* 0x000001c017177812 */ /* 0x000fe200078ec0ff */
        /* <DEDUP_REMOVED lines=9> */
[----:B------:R-:W-:Y:S01]  /*35d0*/  IADD3 R23, R82, 0x40, RZ ;  /* 0x0000004052177810 */ /* 0x000fe20007ffe0ff */
[----:B------:R-:W-:Y:S01]  /*35e0*/  UIMAD UR5, UR12, UR5, URZ ;  /* 0x000000050c0572a4 */ /* 0x000fe2000f8e023f */
[----:B------:R-:W-:Y:S01]  /*35f0*/  @P1 LOP3.LUT R31, R31, 0x8, RZ, 0xfc, !PT ;  /* 0x000000081f1f1812 */ /* 0x000fe200078efcff */
[----:B------:R-:W-:Y:S01]  /*3600*/  ULDC UR4, c[0x0][0x238] ;  /* 0x00008e0000047ab9 */ /* 0x000fe20000000800 */
[----:B------:R-:W-:Y:S01]  /*3610*/  LOP3.LUT R6, R22, 0x38, R3, 0xf8, !PT ;  /* 0x0000003816067812 */ /* 0x000fe200078ef803 */
[----:B------:R-:W-:Y:S01]  /*3620*/  IMAD.SHL.U32 R23, R23, 0x40, RZ ;  /* 0x0000004017177824 */ /* 0x000fe200078e00ff */
[----:B------:R-:W-:Y:S01]  /*3630*/  IADD3 R22, R82, 0x60, RZ ;  /* 0x0000006052167810 */ /* 0x000fe20007ffe0ff */
[----:B------:R-:W-:Y:S01]  /*3640*/  UMOV UR12, 0x6 ;  /* 0x00000006000c7882 */ /* 0x000fe20000000000 */
[----:B------:R-:W-:Y:S01]  /*3650*/  @P0 LOP3.LUT R31, R31, 0x10, RZ, 0xfc, !PT ;  /* 0x000000101f1f0812 */ /* 0x000fe200078efcff */
[----:B------:R-:W-:Y:S01]  /*3660*/  ULDC UR15, c[0x0][0x23c] ;  /* 0x00008f00000f7ab9 */ /* 0x000fe20000000800 */
[----:B------:R-:W-:Y:S01]  /*3670*/  LOP3.LUT R23, R23, 0x1c0, RZ, 0xc0, !PT ;  /* 0x000001c017177812 */ /* 0x000fe200078ec0ff */
[----:B------:R-:W-:Y:S01]  /*3680*/  IMAD.SHL.U32 R22, R22, 0x40, RZ ;  /* 0x0000004016167824 */ /* 0x000fe200078e00ff */
[----:B------:R-:W-:Y:S01]  /*3690*/  LOP3.LUT R94, R3, 0xfffffff8, RZ, 0xc0, !PT ;  /* 0xfffffff8035e7812 */ /* 0x000fe200078ec0ff */
[----:B------:R1:W-:Y:S01]  /*36a0*/  STL [R1+0x8], R31 ;  /* 0x0000081f01007387 */ /* 0x0003e20000100800 */
[----:B------:R-:W-:Y:S01]  /*36b0*/  SHF.R.U32.HI R23, RZ, 0x3, R23 ;  /* 0x00000003ff177819 */ /* 0x000fe20000011617 */
[----:B------:R-:W-:Y:S01]  /*36c0*/  IMAD.SHL.U32 R163, R30, 0x40, RZ ;  /* 0x000000401ea37824 */ /* 0x000fe200078e00ff */
[----:B------:R-:W-:Y:S01]  /*36d0*/  LOP3.LUT R22, R22, 0x1c0, RZ, 0xc0, !PT ;  /* 0x000001c016167812 */ /* 0x000fe200078ec0ff */
[----:B------:R-:W-:Y:S01]  /*36e0*/  IMAD.IADD R97, R99, 0x1, R15 ;  /* 0x0000000163617824 */ /* 0x000fe200078e020f */
[----:B------:R-:W-:Y:S01]  /*36f0*/  LOP3.LUT R8, R5, R23, RZ, 0x3c, !PT ;  /* 0x0000001705087212 */ /* 0x000fe200078e3cff */
[----:B------:R-:W-:Y:S01]  /*3700*/  IMAD R5, R4, 0x1c00, R14 ;  /* 0x00001c0004057824 */ /* 0x000fe200078e020e */
[----:B------:R-:W-:Y:S01]  /*3710*/  SHF.R.U32.HI R22, RZ, 0x3, R22 ;  /* 0x00000003ff167819 */ /* 0x000fe20000011616 */
[----:B------:R-:W-:Y:S01]  /*3720*/  IMAD.SHL.U32 R131, R11, 0x2, RZ ;  /* 0x000000020b837824 */ /* 0x000fe200078e00ff */
[----:B------:R-:W-:Y:S01]  /*3730*/  SHF.L.U64.HI R147, R147, R148, c[0x0][0x284] ;  /* 0x0000a10093937619 */ /* 0x000fe20000010294 */
[----:B------:R-:W-:Y:S01]  /*3740*/  IMAD.SHL.U32 R130, R10, 0x2, RZ ;  /* 0x000000020a827824 */ /* 0x000fe200078e00ff */
[----:B------:R-:W-:Y:S01]  /*3750*/  LOP3.LUT R4, R6, R22, RZ, 0x3c, !PT ;  /* 0x0000001606047212 */ /* 0x000fe200078e3cff */
[----:B------:R-:W-:Y:S01]  /*3760*/  IMAD.IADD R6, R9, 0x1, R8 ;  /* 0x0000000109067824 */ /* 0x000fe200078e0208 */
[C---:B------:R-:W-:Y:S01]  /*3770*/  SHF.L.U64.HI R148, R159.reuse, R148, c[0x0][0x294] ;  /* 0x0000a5009f947619 */ /* 0x040fe20000010294 */
[----:B------:R-:W-:Y:S01]  /*3780*/  IMAD.SHL.U32 R159, R159, 0x40, RZ ;  /* 0x000000409f9f7824 */ /* 0x000fe200078e00ff */
[----:B------:R-:W-:Y:S01]  /*3790*/  ISETP.GE.AND P6, PT, R76, c[0x0][0x1d4], PT ;  /* 0x000075004c007a0c */ /* 0x000fe20003fc6270 */
[----:B------:R-:W-:Y:S01]  /*37a0*/  IMAD.IADD R4, R5, 0x1, R4 ;  /* 0x0000000105047824 */ /* 0x000fe200078e0204 */
[----:B------:R-:W-:Y:S01]  /*37b0*/  SHF.R.S32.HI R71, RZ, 0x3, R3 ;  /* 0x00000003ff477819 */ /* 0x000fe20000011403 */
[----:B------:R-:W-:Y:S01]  /*37c0*/  IMAD.SHL.U32 R129, R6, 0x2, RZ ;  /* 0x0000000206817824 */ /* 0x000fe200078e00ff */
[----:B------:R-:W-:Y:S01]  /*37d0*/  SHF.R.S32.HI R108, RZ, 0x1f, R94 ;  /* 0x0000001fff6c7819 */ /* 0x000fe2000001145e */
[----:B------:R-:W-:Y:S01]  /*37e0*/  IMAD.SHL.U32 R128, R4, 0x2, RZ ;  /* 0x0000000204807824 */ /* 0x000fe200078e00ff */
[----:B------:R-:W-:-:S02]  /*37f0*/  USHF.L.U64.HI UR15, UR4, UR12, UR15 ;  /* 0x0000000c040f7299 */ /* 0x000fc4000801020f */
[----:B------:R-:W-:Y:S02]  /*3800*/  UIADD3 UR13, UR11, UR13, URZ ;  /* 0x0000000d0b0d7290 */ /* 0x000fe4000fffe03f */
[----:B------:R-:W-:Y:S02]  /*3810*/  UIADD3 UR14, UR17, UR5, URZ ;  /* 0x00000005110e7290 */ /* 0x000fe4000fffe03f */
[----:B-1----:R-:W-:Y:S02]  /*3820*/  ULDC.U8 UR4, c[0x0][0x298] ;  /* 0x0000a60000047ab9 */ /* 0x002fe40000000000 */
.L_x_1569:
[----:B------:R-:W-:Y:S01]  /*3830*/  IMAD R3, R39, 0x70, R0 ;  /* 0x0000007027037824 */ /* 0x000fe200078e0200 */
[----:B------:R-:W-:Y:S01]  /*3840*/  ISETP.NE.AND P1, PT, R165, 0x1, PT ;  /* 0x00000001a500780c */ /* 0x000fe20003f25270 */
[----:B------:R-:W-:Y:S01]  /*3850*/  IMAD.MOV.U32 R95, RZ, RZ, RZ ;  /* 0x000000ffff5f7224 */ /* 0x000fe200078e00ff */
[----:B-1----:R1:W5:Y:S01]  /*3860*/  LDL R167, [R1+0x4] ;  /* 0x0000040001a77983 */ /* 0x0023620000100800 */
[----:B------:R-:W-:Y:S01]  /*3870*/  IMAD.IADD R4, R135, 0x1, R3 ;  /* 0x0000000187047824 */ /* 0x000fe200078e0203 */
[----:B------:R-:W-:Y:S01]  /*3880*/  ISETP.GE.AND P0, PT, R3, R2, PT ;  /* 0x000000020300720c */ /* 0x000fe20003f06270 */
[----:B------:R-:W-:Y:S04]  /*3890*/  DEPBAR.LE SB0, 0x0 ;  /* 0x000080000000791a */ /* 0x000fe80000000000 */
[--C-:B------:R-:W-:Y:S01]  /*38a0*/  IMAD.MOV.U32 R3, RZ, RZ, R4.reuse ;  /* 0x000000ffff037224 */ /* 0x100fe200078e0004 */
[----:B------:R-:W-:Y:S01]  /*38b0*/  ISETP.GT.OR P0, PT, R0, 0x6f, P0 ;  /* 0x0000006f0000780c */ /* 0x000fe20000704670 */
[----:B------:R1:W5:Y:S01]  /*38c0*/  LDL R166, [R1+0x8] ;  /* 0x0000080001a67983 */ /* 0x0003620000100800 */
[----:B------:R-:W-:Y:S01]  /*38d0*/  WARPSYNC 0xffffffff ;  /* 0xffffffff00007948 */ /* 0x000fe20003800000 */
[----:B----4-:R-:W-:Y:S01]  /*38e0*/  @P1 IMAD.HI.U32 R5, R4, c[0x0][0x2bc], RZ ;  /* 0x0000af0004051a27 */ /* 0x010fe200078e00ff */
[----:B------:R-:W-:Y:S01]  /*38f0*/  ISETP.GE.AND P3, PT, R164, 0x1, PT ;  /* 0x00000001a400780c */ /* 0x000fe20003f66270 */
[----:B------:R-:W-:Y:S03]  /*3900*/  BSSY B2, `(.L_x_1521) ;  /* 0x0000563000027945 */ /* 0x000fe60003800000 */
[----:B------:R-:W-:Y:S05]  /*3910*/  @P1 SHF.R.U32.HI R3, RZ, c[0x0][0x2c0], R5 ;  /* 0x0000b000ff031a19 */ /* 0x000fea0000011605 */
[C---:B------:R-:W-:Y:S04]  /*3920*/  @!P0 IADD3 R5, P1, R3.reuse, R122, RZ ;  /* 0x0000007a03058210 */ /* 0x040fe80007f3e0ff */
[----:B------:R-:W-:Y:S01]  /*3930*/  @!P0 LEA.HI.X.SX32 R6, R3, R132, 0x1, P1 ;  /* 0x0000008403068211 */ /* 0x000fe200008f0eff */
[----:B------:R-:W-:Y:S01]  /*3940*/  IMAD.MOV R3, RZ, RZ, -R3 ;  /* 0x000000ffff037224 */ /* 0x000fe200078e0a03 */
[----:B------:R-:W-:Y:S03]  /*3950*/  @!P0 LEA R8, P1, R5, c[0x0][0x2a0], 0x2 ;  /* 0x0000a80005088a11 */ /* 0x000fe600078210ff */
        /* <DEDUP_REMOVED lines=17> */
[----:B------:R-:W-:-:S05]  /*3a70*/  @!P3 BRA `(.L_x_1522) ;  /* 0x000050900000b947 */ /* 0x000fca0003800000 */
[-C--:B-1----:R-:W-:Y:S01]  /*3a80*/  IMAD R6, R154, R39.reuse, RZ ;  /* 0x000000279a067224 */ /* 0x082fe200078e02ff */
[----:B------:R-:W-:Y:S01]  /*3a90*/  ISETP.NE.AND P0, PT, RZ, UR4, PT ;  /* 0x00000004ff007c0c */ /* 0x000fe2000bf05270 */
[-C--:B------:R-:W-:Y:S01]  /*3aa0*/  IMAD R5, R155, R39.reuse, RZ ;  /* 0x000000279b057224 */ /* 0x080fe200078e02ff */
[----:B------:R-:W-:Y:S01]  /*3ab0*/  SHF.R.S32.HI R4, RZ, 0x1f, R39 ;  /* 0x0000001fff047819 */ /* 0x000fe20000011427 */
[----:B------:R-:W-:Y:S02]  /*3ac0*/  IMAD R3, R39, -0x70, R2 ;  /* 0xffffff9027037824 */ /* 0x000fe400078e0202 */
[-C--:B------:R-:W-:Y:S03]  /*3ad0*/  IMAD.WIDE.U32 R42, R142, R39.reuse, RZ ;  /* 0x000000278e2a7225 */ /* 0x080fe600078e00ff */
        /* <DEDUP_REMOVED lines=35> */
.L_x_1525:
[----:B------:R-:W-:Y:S05]  /*3d10*/  BSYNC B0 ;  /* 0x0000000000007941 */ /* 0x000fea0003800000 */
.L_x_1524:
        /* <DEDUP_REMOVED lines=19> */
[----:B------:R-:W-:Y:S03]  /*3e50*/  PRMT R38, R6, 0x5410, R3 ;  /* 0x0000541006267816 */ /* 0x000fe60000000003 */
[----:B------:R1:W-:Y:S01]  /*3e60*/  STL [R1+0x8], R166 ;  /* 0x000008a601007387 */ /* 0x0003e20000100800 */
        /* <DEDUP_REMOVED lines=21> */
.L_x_1527:
[----:B------:R-:W-:Y:S05]  /*3fc0*/  BSYNC B0 ;  /* 0x0000000000007941 */ /* 0x000fea0003800000 */
.L_x_1526:
[----:B--2---:R-:W-:Y:S01]  /*3fd0*/  IADD3 R10, R82, 0x40, RZ ;  /* 0x00000040520a7810 */ /* 0x004fe20007ffe0ff */
        /* <DEDUP_REMOVED lines=40> */
.L_x_1529:
[----:B------:R-:W-:Y:S05]  /*4260*/  BSYNC B0 ;  /* 0x0000000000007941 */ /* 0x000fea0003800000 */
.L_x_1528:
        /* <DEDUP_REMOVED lines=39> */
.L_x_1531:
[----:B------:R-:W-:Y:S05]  /*44e0*/  BSYNC B0 ;  /* 0x0000000000007941 */ /* 0x000fea0003800000 */
.L_x_1530:
[----:B-----5:R-:W-:Y:S01]  /*44f0*/  MOV R6, R26 ;  /* 0x0000001a00067202 */ /* 0x020fe20000000f00 */
[----:B------:R3:W4:Y:S01]  /*4500*/  SHFL.IDX PT, R69, R92, RZ, 0x181f ;  /* 0x00181fff5c457589 */ /* 0x00072200000e0000 */
[----:B--2---:R-:W-:Y:S01]  /*4510*/  IMAD.MOV.U32 R9, RZ, RZ, R30 ;  /* 0x000000ffff097224 */ /* 0x004fe200078e001e */
[----:B------:R-:W-:Y:S01]  /*4520*/  BSSY B1, `(.L_x_1532) ;  /* 0x000007f000017945 */ /* 0x000fe20003800000 */
[----:B------:R-:W-:Y:S02]  /*4530*/  IMAD.MOV.U32 R8, RZ, RZ, R31 ;  /* 0x000000ffff087224 */ /* 0x000fe400078e001f */
[----:B------:R-:W-:Y:S01]  /*4540*/  IMAD.MOV.U32 R3, RZ, RZ, R27 ;  /* 0x000000ffff037224 */ /* 0x000fe200078e001b */
[----:B------:R3:W2:Y:S02]  /*4550*/  SHFL.IDX PT, R68, R93, RZ, 0x181f ;  /* 0x00181fff5d447589 */ /* 0x0006a400000e0000 */
        /* <DEDUP_REMOVED lines=65> */
.L_x_1535:
[----:B------:R-:W-:Y:S05]  /*4970*/  BSYNC B0 ;  /* 0x0000000000007941 */ /* 0x000fea0003800000 */
.L_x_1534:
        /* <DEDUP_REMOVED lines=57> */
.L_x_1533:
[----:B------:R-:W-:Y:S05]  /*4d10*/  BSYNC B1 ;  /* 0x0000000000017941 */ /* 0x000fea0003800000 */
.L_x_1532:
[----:B--2---:R2:W1:Y:S01]  /*4d20*/  SHFL.IDX PT, R42, R92, 0x1, 0x181f ;  /* 0x00381f005c2a7f89 */ /* 0x00446200000e0000 */
[----:B------:R-:W-:Y:S01]  /*4d30*/  LOP3.LUT P0, RZ, R166, 0x1, RZ, 0xc0, !PT ;  /* 0x00000001a6ff7812 */ /* 0x000fe2000780c0ff */
[----:B------:R-:W-:Y:S02]  /*4d40*/  BSSY B1, `(.L_x_1536) ;  /* 0x0000075000017945 */ /* 0x000fe40003800000 */
[----:B------:R2:W3:Y:S10]  /*4d50*/  SHFL.IDX PT, R38, R93, 0x1, 0x181f ;  /* 0x00381f005d267f89 */ /* 0x0004f400000e0000 */
[----:B------:R-:W-:-:S05]  /*4d60*/  @P0 BRA `(.L_x_1537) ;  /* 0x0000072000000947 */ /* 0x000fca0003800000 */
[----:B------:R-:W-:Y:S01]  /*4d70*/  BSSY B0, `(.L_x_1538) ;  /* 0x0000038000007945 */ /* 0x000fe20003800000 */
[----:B------:R-:W-:-:S05]  /*4d80*/  @P6 BRA `(.L_x_1539) ;  /* 0x0000036000006947 */ /* 0x000fca0003800000 */
[C---:B---3--:R-:W-:Y:S01]  /*4d90*/  LEA R40, P0, R76.reuse, R38, 0x1 ;  /* 0x000000264c287211 */ /* 0x048fe200078008ff */
[----:B------:R-:W3:Y:S03]  /*4da0*/  LDS.128 R8, [R227+0x9100] ;  /* 0x00910000e3087984 */ /* 0x000ee60000000c00 */
        /* <DEDUP_REMOVED lines=15> */
[C---:B---3--:R-:W-:Y:S01]  /*4ea0*/  @!P0 IMAD.U32 R18, R8.reuse, 0x10000, RZ ;  /* 0x0001000008128824 */ /* 0x048fe200078e00ff */
        /* <DEDUP_REMOVED lines=36> */
.L_x_1539:
[----:B------:R-:W-:Y:S05]  /*50f0*/  BSYNC B0 ;  /* 0x0000000000007941 */ /* 0x000fea0003800000 */
.L_x_1538:
[----:B------:R-:W-:Y:S11]  /*5100*/  ISETP.GE.AND P0, PT, R226, c[0x0][0x1d4], PT ;  /* 0x00007500e2007a0c */ /* 0x000ff60003f06270 */
[----:B------:R-:W-:Y:S02]  /*5110*/  @!UPT UIADD3 URZ, URZ, URZ, URZ ;  /* 0x0000003f3f3ff290 */ /* 0x000fe4000fffe03f */
[----:B------:R-:W-:-:S05]  /*5120*/  @P0 BRA `(.L_x_1537) ;  /* 0x0000036000000947 */ /* 0x000fca0003800000 */
[C---:B-1-3--:R-:W-:Y:S01]  /*5130*/  LEA R40, P0, R226.reuse, R38, 0x1 ;  /* 0x00000026e2287211 */ /* 0x04afe200078008ff */
[----:B------:R-:W1:Y:S03]  /*5140*/  LDS.128 R8, [R227+0xc900] ;  /* 0x00c90000e3087984 */ /* 0x000e660000000c00 */
        /* <DEDUP_REMOVED lines=52> */
.L_x_1537:
[----:B------:R-:W-:Y:S05]  /*5490*/  BSYNC B1 ;  /* 0x0000000000017941 */ /* 0x000fea0003800000 */
.L_x_1536:
[----:B------:R2:W4:Y:S01]  /*54a0*/  SHFL.IDX PT, R33, R92, 0x2, 0x181f ;  /* 0x00581f005c217f89 */ /* 0x00052200000e0000 */
[----:B------:R-:W-:Y:S03]  /*54b0*/  BSSY B1, `(.L_x_1540) ;  /* 0x0000075000017945 */ /* 0x000fe60003800000 */
[----:B------:R2:W3:Y:S01]  /*54c0*/  SHFL.IDX PT, R32, R93, 0x2, 0x181f ;  /* 0x00581f005d207f89 */ /* 0x0004e200000e0000 */
[----:B------:R-:W-:-:S05]  /*54d0*/  @P4 BRA `(.L_x_1541) ;  /* 0x0000072000004947 */ /* 0x000fca0003800000 */
[----:B------:R-:W-:Y:S01]  /*54e0*/  BSSY B0, `(.L_x_1542) ;  /* 0x0000038000007945 */ /* 0x000fe20003800000 */
[----:B------:R-:W-:-:S05]  /*54f0*/  @P6 BRA `(.L_x_1543) ;  /* 0x0000036000006947 */ /* 0x000fca0003800000 */
[C---:B---3--:R-:W-:Y:S01]  /*5500*/  LEA R28, P0, R76.reuse, R32, 0x1 ;  /* 0x000000204c1c7211 */ /* 0x048fe200078008ff */
[----:B-1----:R-:W1:Y:S03]  /*5510*/  LDS.128 R8, [R227+0xa100] ;  /* 0x00a10000e3087984 */ /* 0x002e660000000c00 */
        /* <DEDUP_REMOVED lines=52> */
.L_x_1543:
[----:B------:R-:W-:Y:S05]  /*5860*/  BSYNC B0 ;  /* 0x0000000000007941 */ /* 0x000fea0003800000 */
.L_x_1542:
[----:B------:R-:W-:Y:S11]  /*5870*/  ISETP.GE.AND P0, PT, R226, c[0x0][0x1d4], PT ;  /* 0x00007500e2007a0c */ /* 0x000ff60003f06270 */
[----:B------:R-:W-:Y:S02]  /*5880*/  @!UPT UIADD3 URZ, URZ, URZ, URZ ;  /* 0x0000003f3f3ff290 */ /* 0x000fe4000fffe03f */
[----:B------:R-:W-:-:S05]  /*5890*/  @P0 BRA `(.L_x_1541) ;  /* 0x0000036000000947 */ /* 0x000fca0003800000 */
[C---:B-1-3--:R-:W-:Y:S01]  /*58a0*/  LEA R28, P0, R226.reuse, R32, 0x1 ;  /* 0x00000020e21c7211 */ /* 0x04afe200078008ff */
        /* <DEDUP_REMOVED lines=53> */
.L_x_1541:
[----:B------:R-:W-:Y:S05]  /*5c00*/  BSYNC B1 ;  /* 0x0000000000017941 */ /* 0x000fea0003800000 */
.L_x_1540:
[----:B-1----:R1:W2:Y:S04]  /*5c10*/  SHFL.IDX PT, R29, R92, 0x3, 0x181f ;  /* 0x00781f005c1d7f89 */ /* 0x0022a800000e0000 */
[----:B------:R1:W4:Y:S01]  /*5c20*/  SHFL.IDX PT, R28, R93, 0x3, 0x181f ;  /* 0x00781f005d1c7f89 */ /* 0x00032200000e0000 */
[----:B------:R-:W-:-:S05]  /*5c30*/  @P3 BRA `(.L_x_1544) ;  /* 0x000032f000003947 */ /* 0x000fca0003800000 */
[----:B------:R-:W-:Y:S01]  /*5c40*/  BSSY B0, `(.L_x_1545) ;  /* 0x0000038000007945 */ /* 0x000fe20003800000 */
[----:B------:R-:W-:-:S05]  /*5c50*/  @P6 BRA `(.L_x_1546) ;  /* 0x0000036000006947 */ /* 0x000fca0003800000 */
[C---:B----4-:R-:W-:Y:S01]  /*5c60*/  LEA R24, P0, R76.reuse, R28, 0x1 ;  /* 0x0000001c4c187211 */ /* 0x050fe200078008ff */
[----:B------:R-:W4:Y:S03]  /*5c70*/  LDS.128 R8, [R227+0xb100] ;  /* 0x00b10000e3087984 */ /* 0x000f260000000c00 */
        /* <DEDUP_REMOVED lines=52> */
.L_x_1546:
[----:B------:R-:W-:Y:S05]  /*5fc0*/  BSYNC B0 ;  /* 0x0000000000007941 */ /* 0x000fea0003800000 */
.L_x_1545:
[----:B------:R-:W-:Y:S11]  /*5fd0*/  ISETP.GE.AND P0, PT, R226, c[0x0][0x1d4], PT ;  /* 0x00007500e2007a0c */ /* 0x000ff60003f06270 */
[----:B------:R-:W-:Y:S02]  /*5fe0*/  @!UPT UIADD3 URZ, URZ, URZ, URZ ;  /* 0x0000003f3f3ff290 */ /* 0x000fe4000fffe03f */
[----:B------:R-:W-:-:S05]  /*5ff0*/  @P0 BRA `(.L_x_1544) ;  /* 0x00002f3000000947 */ /* 0x000fca0003800000 */
[C---:B----4-:R-:W-:Y:S01]  /*6000*/  LEA R26, P0, R226.reuse, R28, 0x1 ;  /* 0x0000001ce21a7211 */ /* 0x050fe200078008ff */
[----:B--2---:R-:W2:Y:S03]  /*6010*/  LDS.128 R8, [R227+0xe900] ;  /* 0x00e90000e3087984 */ /* 0x004ea60000000c00 */
        /* <DEDUP_REMOVED lines=53> */
.L_x_1523:
        /* <DEDUP_REMOVED lines=24> */
[----:B------:R-:W-:Y:S02]  /*64f0*/  @!P3 IADD3.X R10, R109, R68, R150, P1, P0 ;  /* 0x000000446d0ab210 */ /* 0x000fe40000fe0496 */
[----:B------:R-:W-:Y:S04]  /*6500*/  ISETP.GE.AND P1, PT, R169, R91, PT ;  /* 0x0000005ba900720c */ /* 0x000fe80003f26270 */
[----:B------:R-:W-:Y:S11]  /*6510*/  ISETP.GE.OR P1, PT, R76, c[0x0][0x27c], P1 ;  /* 0x00009f004c007a0c */ /* 0x000ff60000f26670 */
[----:B------:R-:W-:Y:S02]  /*6520*/  @!UPT UIADD3 URZ, URZ, URZ, URZ ;  /* 0x0000003f3f3ff290 */ /* 0x000fe4000fffe03f */
[----:B------:R-:W-:Y:S04]  /*6530*/  @!P1 IADD3 R6, P4, P0, R102, R158, R42 ;  /* 0x0000009e66069210 */ /* 0x000fe8000789e02a */
[----:B------:R-:W-:Y:S02]  /*6540*/  @!P1 IADD3.X R17, R110, R147, R44, P4, P0 ;  /* 0x000000936e119210 */ /* 0x000fe400027e042c */
[----:B------:R-:W-:Y:S04]  /*6550*/  @!P1 IADD3 R11, P4, P0, R100, R159, R36 ;  /* 0x0000009f640b9210 */ /* 0x000fe8000789e024 */
[C---:B------:R-:W-:Y:S02]  /*6560*/  @!P1 IADD3.X R18, R109.reuse, R148, R68, P4, P0 ;  /* 0x000000946d129210 */ /* 0x040fe400027e0444 */
        /* <DEDUP_REMOVED lines=101> */
[----:B------:R-:W-:Y:S01]  /*6bc0*/  IMAD.MOV.U32 R46, RZ, RZ, R41 ;  /* 0x000000ffff2e7224 */ /* 0x000fe200078e0029 */
[----:B------:R-:W-:Y:S01]  /*6bd0*/  @!P1 SHF.R.U64 R8, R10, 0x10, R11 ;  /* 0x000000100a089819 */ /* 0x000fe2000000120b */
[----:B------:R-:W-:Y:S01]  /*6be0*/  IMAD R3, R3, 0x1c00, R7 ;  /* 0x00001c0003037824 */ /* 0x000fe200078e0207 */
[----:B------:R-:W-:Y:S02]  /*6bf0*/  LOP3.LUT R4, R4, R45, RZ, 0x3c, !PT ;  /* 0x0000002d04047212 */ /* 0x000fe400078e3cff */
[--C-:B------:R-:W-:Y:S01]  /*6c00*/  @!P1 SHF.R.U64 R45, R40, 0x10, R41.reuse ;  /* 0x00000010282d9819 */ /* 0x100fe20000001229 */
[----:B------:R-:W-:Y:S01]  /*6c10*/  IMAD.MOV.U32 R40, RZ, RZ, R42 ;  /* 0x000000ffff287224 */ /* 0x000fe200078e002a */
[----:B------:R-:W-:Y:S01]  /*6c20*/  MOV R24, R11 ;  /* 0x0000000b00187202 */ /* 0x000fe20000000f00 */
[----:B------:R-:W-:Y:S01]  /*6c30*/  IMAD.IADD R3, R3, 0x1, R4 ;  /* 0x0000000103037824 */ /* 0x000fe200078e0204 */
[----:B------:R-:W-:Y:S01]  /*6c40*/  @!P1 SHF.R.U32.HI R41, RZ, 0x10, R41 ;  /* 0x00000010ff299819 */ /* 0x000fe20000011629 */
[----:B------:R-:W-:Y:S01]  /*6c50*/  IMAD.MOV.U32 R4, RZ, RZ, R10 ;  /* 0x000000ffff047224 */ /* 0x000fe200078e000a */
[--C-:B------:R-:W-:Y:S02]  /*6c60*/  @!P1 SHF.R.U64 R42, R42, 0x10, R43.reuse ;  /* 0x000000102a2a9819 */ /* 0x100fe4000000122b */
[----:B------:R-:W-:Y:S02]  /*6c70*/  SHF.L.U32 R3, R3, 0x1, RZ ;  /* 0x0000000103037819 */ /* 0x000fe400000006ff */
[----:B------:R-:W-:Y:S02]  /*6c80*/  @!P1 PRMT R47, R40, 0x5410, R42 ;  /* 0x00005410282f9816 */ /* 0x000fe4000000002a */
[----:B------:R-:W-:Y:S01]  /*6c90*/  @!P1 SHF.R.U32.HI R43, RZ, 0x10, R43 ;  /* 0x00000010ff2b9819 */ /* 0x000fe2000001162b */
[----:B------:R1:W2:Y:S03]  /*6ca0*/  LDS.128 R16, [R3+0x8100] ;  /* 0x0081000003107984 */ /* 0x0002a60000000c00 */
[----:B------:R-:W-:Y:S02]  /*6cb0*/  @!P1 PRMT R56, R56, 0x5410, R43 ;  /* 0x0000541038389816 */ /* 0x000fe4000000002b */
[----:B-1----:R-:W-:Y:S02]  /*6cc0*/  @!P1 SHF.R.U32.HI R3, RZ, 0x10, R9 ;  /* 0x00000010ff039819 */ /* 0x002fe40000011609 */
[----:B------:R-:W-:Y:S02]  /*6cd0*/  @!P1 SHF.R.U32.HI R9, RZ, 0x10, R11 ;  /* 0x00000010ff099819 */ /* 0x000fe4000001160b */
[----:B------:R-:W-:Y:S02]  /*6ce0*/  @!P1 PRMT R11, R44, 0x5410, R45 ;  /* 0x000054102c0b9816 */ /* 0x000fe4000000002d */
[----:B------:R-:W-:Y:S02]  /*6cf0*/  @!P1 PRMT R10, R15, 0x5410, R3 ;  /* 0x000054100f0a9816 */ /* 0x000fe40000000003 */
[----:B------:R-:W-:Y:S02]  /*6d00*/  @!P1 PRMT R24, R24, 0x5410, R9 ;  /* 0x0000541018189816 */ /* 0x000fe40000000009 */
[C---:B------:R-:W-:Y:S02]  /*6d10*/  @!P1 LOP3.LUT R40, R11.reuse, 0xffff0000, RZ, 0xc0, !PT ;  /* 0xffff00000b289812 */ /* 0x040fe400078ec0ff */
[----:B------:R-:W-:Y:S01]  /*6d20*/  @!P1 PRMT R15, R4, 0x5410, R8 ;  /* 0x00005410040f9816 */ /* 0x000fe20000000008 */
[----:B------:R-:W-:Y:S01]  /*6d30*/  @!P1 IMAD.U32 R8, R11, 0x10000, RZ ;  /* 0x000100000b089824 */ /* 0x000fe200078e00ff */
[----:B------:R-:W-:Y:S01]  /*6d40*/  @!P1 PRMT R44, R46, 0x5410, R41 ;  /* 0x000054102e2c9816 */ /* 0x000fe20000000029 */
[C---:B------:R-:W-:Y:S01]  /*6d50*/  @!P1 IMAD.U32 R4, R5.reuse, 0x10000, RZ ;  /* 0x0001000005049824 */ /* 0x040fe200078e00ff */
[----:B------:R-:W-:Y:S01]  /*6d60*/  @!P1 LOP3.LUT R5, R5, 0xffff0000, RZ, 0xc0, !PT ;  /* 0xffff000005059812 */ /* 0x000fe200078ec0ff */
[----:B--2---:R-:W-:Y:S01]  /*6d70*/  @!P1 IMAD.U32 R3, R16, 0x10000, RZ ;  /* 0x0001000010039824 */ /* 0x004fe200078e00ff */
[----:B------:R-:W-:Y:S01]  /*6d80*/  @!P1 SHF.L.U32 R9, R48, 0x10, RZ ;  /* 0x0000001030099819 */ /* 0x000fe200000006ff */
[----:B------:R-:W-:Y:S01]  /*6d90*/  @!P1 IMAD.U32 R42, R44, 0x10000, RZ ;  /* 0x000100002c2a9824 */ /* 0x000fe200078e00ff */
[----:B------:R-:W-:Y:S01]  /*6da0*/  @!P1 LOP3.LUT R6, R16, 0xffff0000, RZ, 0xc0, !PT ;  /* 0xffff000010069812 */ /* 0x000fe200078ec0ff */
[----:B------:R-:W-:Y:S01]  /*6db0*/  @!P1 FMUL.FTZ R41, R3, R8 ;  /* 0x0000000803299220 */ /* 0x000fe20000410000 */
[----:B------:R-:W-:Y:S01]  /*6dc0*/  @!P1 SHF.L.U32 R43, R49, 0x10, RZ ;  /* 0x00000010312b9819 */ /* 0x000fe200000006ff */
[-C--:B------:R-:W-:Y:S01]  /*6dd0*/  @!P1 FMUL.FTZ R3, R3, R4.reuse ;  /* 0x0000000403039220 */ /* 0x080fe20000410000 */
[----:B------:R-:W-:Y:S01]  /*6de0*/  @!P1 LOP3.LUT R45, R49, 0xffff0000, RZ, 0xc0, !PT ;  /* 0xffff0000312d9812 */ /* 0x000fe200078ec0ff */
[----:B------:R-:W-:Y:S01]  /*6df0*/  @!P1 FFMA.FTZ R90, R9, R4, -R41 ;  /* 0x00000004095a9223 */ /* 0x000fe20000010829 */
[----:B------:R-:W-:Y:S01]  /*6e00*/  @!P1 LOP3.LUT R41, R48, 0xffff0000, RZ, 0xc0, !PT ;  /* 0xffff000030299812 */ /* 0x000fe200078ec0ff */
[----:B------:R-:W-:Y:S01]  /*6e10*/  @!P1 FFMA.FTZ R3, R8, R9, R3 ;  /* 0x0000000908039223 */ /* 0x000fe20000010003 */
[----:B------:R-:W-:Y:S01]  /*6e20*/  @!P1 LOP3.LUT R44, R44, 0xffff0000, RZ, 0xc0, !PT ;  /* 0xffff00002c2c9812 */ /* 0x000fe200078ec0ff */
[C---:B------:R-:W-:Y:S02]  /*6e30*/  @!P1 FMUL.FTZ R9, R6.reuse, R40 ;  /* 0x0000002806099220 */ /* 0x040fe40000410000 */
[----:B------:R-:W-:Y:S02]  /*6e40*/  @!P1 IMAD.U32 R8, R17, 0x10000, RZ ;  /* 0x0001000011089824 */ /* 0x000fe400078e00ff */
        /* <DEDUP_REMOVED lines=8> */
[----:B------:R-:W-:Y:S02]  /*6ed0*/  @!P1 FFMA.FTZ R89, R43, R6, -R11 ;  /* 0x000000062b599223 */ /* 0x000fe4000001080b */
[----:B------:R-:W-:Y:S02]  /*6ee0*/  @!P1 FMUL.FTZ R10, R9, R44 ;  /* 0x0000002c090a9220 */ /* 0x000fe40000410000 */
[----:B------:R-:W-:Y:S02]  /*6ef0*/  @!P1 IMAD.U32 R46, R47, 0x10000, RZ ;  /* 0x000100002f2e9824 */ /* 0x000fe400078e00ff */
[----:B------:R-:W-:Y:S02]  /*6f00*/  @!P1 IMAD.U32 R11, R18, 0x10000, RZ ;  /* 0x00010000120b9824 */ /* 0x000fe400078e00ff */
[----:B------:R-:W-:Y:S01]  /*6f10*/  @!P1 FFMA.FTZ R4, R40, R41, R4 ;  /* 0x0000002928049223 */ /* 0x000fe20000010004 */
[----:B------:R-:W-:Y:S01]  /*6f20*/  @!P1 SHF.L.U32 R40, R50, 0x10, RZ ;  /* 0x0000001032289819 */ /* 0x000fe200000006ff */
[-C--:B------:R-:W-:Y:S01]  /*6f30*/  @!P1 FMUL.FTZ R6, R9, R8.reuse ;  /* 0x0000000809069220 */ /* 0x080fe20000410000 */
[----:B------:R-:W-:Y:S01]  /*6f40*/  @!P1 LOP3.LUT R41, R47, 0xffff0000, RZ, 0xc0, !PT ;  /* 0xffff00002f299812 */ /* 0x000fe200078ec0ff */
[----:B------:R-:W-:Y:S01]  /*6f50*/  @!P1 FFMA.FTZ R80, R45, R8, -R10 ;  /* 0x000000082d509223 */ /* 0x000fe2000001080a */
[----:B------:R-:W-:Y:S01]  /*6f60*/  @!P1 LOP3.LUT R10, R18, 0xffff0000, RZ, 0xc0, !PT ;  /* 0xffff0000120a9812 */ /* 0x000fe200078ec0ff */
[----:B------:R-:W-:Y:S01]  /*6f70*/  @!P1 IMAD.U32 R9, R15, 0x10000, RZ ;  /* 0x000100000f099824 */ /* 0x000fe200078e00ff */
[----:B------:R-:W-:Y:S01]  /*6f80*/  @!P1 LOP3.LUT R47, R50, 0xffff0000, RZ, 0xc0, !PT ;  /* 0xffff0000322f9812 */ /* 0x000fe200078ec0ff */
[C---:B------:R-:W-:Y:S02]  /*6f90*/  @!P1 FMUL.FTZ R74, R11.reuse, R46 ;  /* 0x0000002e0b4a9220 */ /* 0x040fe40000410000 */
[-C--:B------:R-:W-:Y:S02]  /*6fa0*/  @!P1 FMUL.FTZ R8, R11, R9.reuse ;  /* 0x000000090b089220 */ /* 0x080fe40000410000 */
[----:B------:R-:W-:Y:S01]  /*6fb0*/  @!P1 FFMA.FTZ R74, R40, R9, -R74 ;  /* 0x00000009284a9223 */ /* 0x000fe2000001084a */
[----:B------:R-:W-:Y:S01]  /*6fc0*/  @!P1 LOP3.LUT R9, R15, 0xffff0000, RZ, 0xc0, !PT ;  /* 0xffff00000f099812 */ /* 0x000fe200078ec0ff */
[----:B------:R-:W-:Y:S02]  /*6fd0*/  @!P1 FMUL.FTZ R11, R10, R41 ;  /* 0x000000290a0b9220 */ /* 0x000fe40000410000 */
[----:B------:R-:W-:Y:S02]  /*6fe0*/  @!P1 FFMA.FTZ R5, R42, R43, R5 ;  /* 0x0000002b2a059223 */ /* 0x000fe40000010005 */
[-C--:B------:R-:W-:Y:S02]  /*6ff0*/  @!P1 FFMA.FTZ R75, R47, R9.reuse, -R11 ;  /* 0x000000092f4b9223 */ /* 0x080fe4000001080b */
[----:B------:R-:W-:Y:S02]  /*7000*/  @!P1 IMAD.U32 R42, R56, 0x10000, RZ ;  /* 0x00010000382a9824 */ /* 0x000fe400078e00ff */
[----:B------:R-:W-:Y:S02]  /*7010*/  @!P1 IMAD.U32 R11, R19, 0x10000, RZ ;  /* 0x00010000130b9824 */ /* 0x000fe400078e00ff */
[----:B------:R-:W-:Y:S01]  /*7020*/  @!P1 FMUL.FTZ R9, R10, R9 ;  /* 0x000000090a099220 */ /* 0x000fe20000410000 */
[----:B------:R-:W-:Y:S01]  /*7030*/  @!P1 SHF.L.U32 R10, R24, 0x10, RZ ;  /* 0x00000010180a9819 */ /* 0x000fe200000006ff */
[----:B------:R-:W-:Y:S02]  /*7040*/  @!P1 IMAD.U32 R43, R51, 0x10000, RZ ;  /* 0x00010000332b9824 */ /* 0x000fe400078e00ff */
[----:B------:R-:W-:Y:S02]  /*7050*/  @!P1 FMUL.FTZ R15, R11, R42 ;  /* 0x0000002a0b0f9220 */ /* 0x000fe40000410000 */
[----:B------:R-:W-:Y:S01]  /*7060*/  @!P1 FFMA.FTZ R6, R44, R45, R6 ;  /* 0x0000002d2c069223 */ /* 0x000fe20000010006 */
[----:B------:R-:W-:Y:S01]  /*7070*/  @!P1 LOP3.LUT R45, R51, 0xffff0000, RZ, 0xc0, !PT ;  /* 0xffff0000332d9812 */ /* 0x000fe200078ec0ff */
[-C--:B------:R-:W-:Y:S01]  /*7080*/  @!P1 FFMA.FTZ R88, R43, R10.reuse, -R15 ;  /* 0x0000000a2b589223 */ /* 0x080fe2000001080f */
[----:B------:R-:W-:Y:S01]  /*7090*/  @!P1 LOP3.LUT R15, R19, 0xffff0000, RZ, 0xc0, !PT ;  /* 0xffff0000130f9812 */ /* 0x000fe200078ec0ff */
[----:B------:R-:W-:Y:S01]  /*70a0*/  @!P1 FMUL.FTZ R10, R11, R10 ;  /* 0x0000000a0b0a9220 */ /* 0x000fe20000410000 */
[----:B------:R-:W-:Y:S01]  /*70b0*/  @!P1 LOP3.LUT R44, R56, 0xffff0000, RZ, 0xc0, !PT ;  /* 0xffff0000382c9812 */ /* 0x000fe200078ec0ff */
[----:B------:R-:W-:Y:S01]  /*70c0*/  @!P1 FFMA.FTZ R8, R46, R40, R8 ;  /* 0x000000282e089223 */ /* 0x000fe20000010008 */
[----:B------:R-:W-:Y:S01]  /*70d0*/  @!P1 LOP3.LUT R11, R24, 0xffff0000, RZ, 0xc0, !PT ;  /* 0xffff0000180b9812 */ /* 0x000fe200078ec0ff */
[----:B------:R-:W-:Y:S01]  /*70e0*/  @!P1 FFMA.FTZ R9, R41, R47, R9 ;  /* 0x0000002f29099223 */ /* 0x000fe20000010009 */
[----:B------:R-:W-:Y:S01]  /*70f0*/  @!P1 F2FP.BF16.PACK_AB R56, R80, R89 ;  /* 0x000000595038923e */ /* 0x000fe200000010ff */
[----:B------:R-:W-:Y:S01]  /*7100*/  @!P1 FMUL.FTZ R24, R15, R44 ;  /* 0x0000002c0f189220 */ /* 0x000fe20000410000 */
[----:B------:R-:W-:Y:S01]  /*7110*/  @!P1 F2FP.BF16.PACK_AB R80, R75, R74 ;  /* 0x0000004a4b50923e */ /* 0x000fe200000010ff */
[----:B------:R-:W-:Y:S01]  /*7120*/  @!P1 FFMA.FTZ R10, R42, R43, R10 ;  /* 0x0000002b2a0a9223 */ /* 0x000fe2000001000a */
[----:B------:R-:W-:Y:S01]  /*7130*/  LEA R74, P0, R94, R84, 0x1 ;  /* 0x000000545e4a7211 */ /* 0x000fe200078008ff */
[----:B------:R-:W-:Y:S01]  /*7140*/  @!P1 FFMA.FTZ R24, R45, R11, -R24 ;  /* 0x0000000b2d189223 */ /* 0x000fe20000010818 */
[----:B------:R-:W-:Y:S01]  /*7150*/  @!P1 F2FP.BF16.PACK_AB R5, R6, R5 ;  /* 0x000000050605923e */ /* 0x000fe200000010ff */
[----:B------:R-:W-:Y:S01]  /*7160*/  @!P1 FMUL.FTZ R11, R15, R11 ;  /* 0x0000000b0f0b9220 */ /* 0x000fe20000410000 */
[----:B------:R-:W-:Y:S01]  /*7170*/  LEA.HI.X R75, R94, R85, R108, 0x1, P0 ;  /* 0x000000555e4b7211 */ /* 0x000fe200000f0c6c */
[----:B------:R-:W-:Y:S01]  /*7180*/  @!P1 IMAD.MOV.U32 R48, RZ, RZ, R86 ;  /* 0x000000ffff309224 */ /* 0x000fe200078e0056 */
[----:B------:R-:W-:Y:S01]  /*7190*/  ISETP.GE.AND P0, PT, R87, c[0x0][0x1d4], PT ;  /* 0x0000750057007a0c */ /* 0x000fe20003f06270 */
[----:B------:R-:W-:Y:S01]  /*71a0*/  @!P1 FFMA.FTZ R11, R44, R45, R11 ;  /* 0x0000002d2c0b9223 */ /* 0x000fe2000001000b */
[----:B------:R-:W-:Y:S01]  /*71b0*/  @!P1 F2FP.BF16.PACK_AB R24, R24, R88 ;  /* 0x000000581818923e */ /* 0x000fe200000010ff */
[----:B------:R-:W-:Y:S01]  /*71c0*/  @!P1 IMAD.MOV.U32 R49, RZ, RZ, R56 ;  /* 0x000000ffff319224 */ /* 0x000fe200078e0038 */
[----:B------:R-:W-:Y:S01]  /*71d0*/  @!P1 F2FP.BF16.PACK_AB R15, R4, R3 ;  /* 0x00000003040f923e */ /* 0x000fe200000010ff */
[----:B------:R-:W-:Y:S01]  /*71e0*/  @!P1 IMAD.MOV.U32 R50, RZ, RZ, R80 ;  /* 0x000000ffff329224 */ /* 0x000fe200078e0050 */
[----:B------:R-:W-:Y:S01]  /*71f0*/  @!P1 MOV R51, R24 ;  /* 0x0000001800339202 */ /* 0x000fe20000000f00 */
[----:B------:R-:W-:Y:S01]  /*7200*/  @!P1 IMAD.MOV.U32 R17, RZ, RZ, R5 ;  /* 0x000000ffff119224 */ /* 0x000fe200078e0005 */
[----:B------:R-:W-:Y:S01]  /*7210*/  @!P1 F2FP.BF16.PACK_AB R3, R11, R10 ;  /* 0x0000000a0b03923e */ /* 0x000fe200000010ff */
[----:B------:R-:W-:Y:S01]  /*7220*/  @!P1 IMAD.MOV.U32 R16, RZ, RZ, R15 ;  /* 0x000000ffff109224 */ /* 0x000fe200078e000f */
[----:B------:R-:W-:Y:S01]  /*7230*/  @!P1 F2FP.BF16.PACK_AB R4, R9, R8 ;  /* 0x000000080904923e */ /* 0x000fe200000010ff */
[----:B------:R1:W-:Y:S02]  /*7240*/  ST.E.128 [R74.64], R48 ;  /* 0x000000304a007985 */ /* 0x0003e4000c101d08 */
[----:B------:R-:W-:Y:S01]  /*7250*/  @!P0 IMAD.WIDE R84, R87, 0x2, R84 ;  /* 0x0000000257548825 */ /* 0x000fe200078e0254 */
[----:B------:R-:W-:Y:S03]  /*7260*/  @!P1 MOV R18, R4 ;  /* 0x0000000400129202 */ /* 0x000fe60000000f00 */
[----:B------:R-:W-:Y:S05]  /*7270*/  @!P1 IMAD.MOV.U32 R19, RZ, RZ, R3 ;  /* 0x000000ffff139224 */ /* 0x000fea00078e0003 */
[----:B------:R1:W-:Y:S02]  /*7280*/  @!P0 ST.E.128 [R84.64], R16 ;  /* 0x0000001054008985 */ /* 0x0003e4000c101d08 */
.L_x_1548:
[----:B-1----:R-:W-:Y:S05]  /*7290*/  BSYNC B0 ;  /* 0x0000000000007941 */ /* 0x002fea0003800000 */
.L_x_1547:
        /* <DEDUP_REMOVED lines=27> */
[----:B------:R-:W-:Y:S02]  /*7450*/  @!P1 SHF.R.U64 R5, R20, 0x10, R21 ;  /* 0x0000001014059819 */ /* 0x000fe40000001215 */
[----:B-----5:R-:W-:Y:S01]  /*7460*/  @!P1 SHF.R.U64 R11, R54, 0x10, R55 ;  /* 0x00000010360b9819 */ /* 0x020fe20000001237 */
[----:B------:R-:W-:Y:S01]  /*7470*/  IMAD.IADD R3, R3, 0x1, R4 ;  /* 0x0000000103037824 */ /* 0x000fe200078e0204 */
[----:B------:R-:W-:Y:S02]  /*7480*/  @!P1 PRMT R10, R25, 0x5432, R5 ;  /* 0x00005432190a9816 */ /* 0x000fe40000000005 */
[----:B------:R-:W-:Y:S01]  /*7490*/  @!P1 PRMT R42, R58, 0x5432, R11 ;  /* 0x000054323a2a9816 */ /* 0x000fe2000000000b */
[----:B------:R-:W-:Y:S01]  /*74a0*/  IMAD.SHL.U32 R3, R3, 0x2, RZ ;  /* 0x0000000203037824 */ /* 0x000fe200078e00ff */
[C---:B----4-:R-:W-:Y:S01]  /*74b0*/  @!P1 LOP3.LUT R47, R51.reuse, 0xffff0000, RZ, 0xc0, !PT ;  /* 0xffff0000332f9812 */ /* 0x050fe200078ec0ff */
[----:B------:R-:W-:Y:S01]  /*74c0*/  @!P1 IMAD.U32 R11, R48, 0x10000, RZ ;  /* 0x00010000300b9824 */ /* 0x000fe200078e00ff */
[----:B------:R-:W-:Y:S01]  /*74d0*/  @!P1 LOP3.LUT R43, R50, 0xffff0000, RZ, 0xc0, !PT ;  /* 0xffff0000322b9812 */ /* 0x000fe200078ec0ff */
[----:B------:R-:W-:Y:S01]  /*74e0*/  @!P0 IMAD.WIDE R84, R24, 0x2, R44 ;  /* 0x0000000218548825 */ /* 0x000fe200078e022c */
[----:B------:R2:W3:Y:S01]  /*74f0*/  LDS.128 R16, [R3+0x8100] ;  /* 0x0081000003107984 */ /* 0x0004e20000000c00 */
[----:B------:R-:W-:Y:S02]  /*7500*/  @!P1 SHF.L.U32 R45, R51, 0x10, RZ ;  /* 0x00000010332d9819 */ /* 0x000fe400000006ff */
[----:B------:R-:W-:Y:S01]  /*7510*/  @!P1 IMAD.U32 R24, R49, 0x10000, RZ ;  /* 0x0001000031189824 */ /* 0x000fe200078e00ff */
[--C-:B------:R-:W-:Y:S01]  /*7520*/  @!P1 SHF.R.U64 R8, R52, 0x10, R53.reuse ;  /* 0x0000001034089819 */ /* 0x100fe20000001235 */
[----:B------:R-:W-:Y:S01]  /*7530*/  @!P1 IMAD.U32 R41, R50, 0x10000, RZ ;  /* 0x0001000032299824 */ /* 0x000fe200078e00ff */
[----:B------:R-:W-:Y:S02]  /*7540*/  @!P1 SHF.R.U32.HI R9, RZ, 0x10, R53 ;  /* 0x00000010ff099819 */ /* 0x000fe40000011635 */
[----:B------:R-:W-:Y:S02]  /*7550*/  @!P1 SHF.R.U32.HI R15, RZ, 0x10, R55 ;  /* 0x00000010ff0f9819 */ /* 0x000fe40000011637 */
[----:B------:R-:W-:Y:S02]  /*7560*/  @!P1 SHF.R.U32.HI R6, RZ, 0x10, R23 ;  /* 0x00000010ff069819 */ /* 0x000fe40000011617 */
[----:B------:R-:W-:Y:S02]  /*7570*/  @!P1 PRMT R40, R58, 0x5410, R15 ;  /* 0x000054103a289816 */ /* 0x000fe4000000000f */
[----:B------:R-:W-:Y:S02]  /*7580*/  @!P1 PRMT R15, R26, 0x5410, R6 ;  /* 0x000054101a0f9816 */ /* 0x000fe40000000006 */
[C---:B------:R-:W-:Y:S01]  /*7590*/  @!P1 LOP3.LUT R46, R40.reuse, 0xffff0000, RZ, 0xc0, !PT ;  /* 0xffff0000282e9812 */ /* 0x040fe200078ec0ff */
[----:B------:R-:W-:Y:S01]  /*75a0*/  @!P1 IMAD.U32 R44, R40, 0x10000, RZ ;  /* 0x00010000282c9824 */ /* 0x000fe200078e00ff */
[----:B------:R-:W-:Y:S02]  /*75b0*/  @!P1 SHF.R.U32.HI R4, RZ, 0x10, R21 ;  /* 0x00000010ff049819 */ /* 0x000fe40000011615 */
[----:B------:R-:W-:Y:S02]  /*75c0*/  @!P1 PRMT R21, R57, 0x5432, R9 ;  /* 0x0000543239159816 */ /* 0x000fe40000000009 */
[----:B------:R-:W-:Y:S01]  /*75d0*/  @!P1 PRMT R9, R25, 0x5410, R4 ;  /* 0x0000541019099816 */ /* 0x000fe20000000004 */
[----:B------:R-:W-:Y:S01]  /*75e0*/  @!P1 IMAD.U32 R4, R10, 0x10000, RZ ;  /* 0x000100000a049824 */ /* 0x000fe200078e00ff */
[----:B--2---:R-:W-:Y:S01]  /*75f0*/  @!P1 SHF.R.U64 R3, R22, 0x10, R23 ;  /* 0x0000001016039819 */ /* 0x004fe20000001217 */
[----:B------:R-:W-:Y:S01]  /*7600*/  @!P1 IMAD.U32 R23, R21, 0x10000, RZ ;  /* 0x0001000015179824 */ /* 0x000fe200078e00ff */
[----:B------:R-:W-:Y:S01]  /*7610*/  @!P1 PRMT R22, R57, 0x5410, R8 ;  /* 0x0000541039169816 */ /* 0x000fe20000000008 */
[----:B------:R-:W-:Y:S01]  /*7620*/  @!P1 IMAD.U32 R6, R9, 0x10000, RZ ;  /* 0x0001000009069824 */ /* 0x000fe200078e00ff */
[----:B------:R-:W-:Y:S03]  /*7630*/  @!P1 PRMT R20, R26, 0x5432, R3 ;  /* 0x000054321a149816 */ /* 0x000fe60000000003 */
        /* <DEDUP_REMOVED lines=47> */
[----:B------:R-:W-:Y:S01]  /*7930*/  @!P1 FMUL.FTZ R9, R15, R20 ;  /* 0x000000140f099220 */ /* 0x000fe20000410000 */
        /* <DEDUP_REMOVED lines=23> */
.L_x_1550:
[----:B------:R-:W-:Y:S05]  /*7ab0*/  BSYNC B0 ;  /* 0x0000000000007941 */ /* 0x000fea0003800000 */
.L_x_1549:
        /* <DEDUP_REMOVED lines=38> */
[C---:B------:R-:W-:Y:S02]  /*7d20*/  @!P1 PRMT R22, R59.reuse, 0x5410, R8 ;  /* 0x000054103b169816 */ /* 0x040fe40000000008 */
        /* <DEDUP_REMOVED lines=90> */
.L_x_1552:
[----:B------:R-:W-:Y:S05]  /*82d0*/  BSYNC B0 ;  /* 0x0000000000007941 */ /* 0x000fea0003800000 */
.L_x_1551:
        /* <DEDUP_REMOVED lines=26> */
[----:B------:R-:W-:Y:S02]  /*8480*/  @!P1 SHF.R.U64 R5, R34, 0x10, R35 ;  /* 0x0000001022059819 */ /* 0x000fe40000001223 */
[----:B------:R-:W-:Y:S01]  /*8490*/  @!P1 PRMT R27, R70, 0x5410, R11 ;  /* 0x00005410461b9816 */ /* 0x000fe2000000000b */
[----:B------:R-:W-:Y:S01]  /*84a0*/  IMAD.IADD R3, R3, 0x1, R4 ;  /* 0x0000000103037824 */ /* 0x000fe200078e0204 */
[----:B------:R-:W-:Y:S02]  /*84b0*/  @!P1 SHF.R.U64 R8, R64, 0x10, R65 ;  /* 0x0000001040089819 */ /* 0x000fe40000001241 */
[----:B------:R-:W-:Y:S01]  /*84c0*/  @!P1 SHF.R.U32.HI R6, RZ, 0x10, R35 ;  /* 0x00000010ff069819 */ /* 0x000fe20000011623 */
[----:B------:R-:W-:Y:S01]  /*84d0*/  IMAD.SHL.U32 R3, R3, 0x2, RZ ;  /* 0x0000000203037824 */ /* 0x000fe200078e00ff */
[----:B-1----:R-:W-:Y:S01]  /*84e0*/  @!P1 LOP3.LUT R34, R43, 0xffff0000, RZ, 0xc0, !PT ;  /* 0xffff00002b229812 */ /* 0x002fe200078ec0ff */
[----:B------:R-:W-:Y:S01]  /*84f0*/  @!P1 IMAD.U32 R11, R40, 0x10000, RZ ;  /* 0x00010000280b9824 */ /* 0x000fe200078e00ff */
[C---:B------:R-:W-:Y:S01]  /*8500*/  @!P1 LOP3.LUT R30, R42.reuse, 0xffff0000, RZ, 0xc0, !PT ;  /* 0xffff00002a1e9812 */ /* 0x040fe200078ec0ff */
[----:B------:R-:W-:Y:S01]  /*8510*/  @!P1 IMAD.U32 R24, R41, 0x10000, RZ ;  /* 0x0001000029189824 */ /* 0x000fe200078e00ff */
[----:B------:R1:W2:Y:S01]  /*8520*/  LDS.128 R16, [R3+0x8100] ;  /* 0x0081000003107984 */ /* 0x0002a20000000c00 */
[----:B------:R-:W-:Y:S01]  /*8530*/  @!P1 IMAD.U32 R31, R27, 0x10000, RZ ;  /* 0x000100001b1f9824 */ /* 0x000fe200078e00ff */
[C---:B------:R-:W-:Y:S01]  /*8540*/  @!P1 PRMT R22, R69.reuse, 0x5410, R8 ;  /* 0x0000541045169816 */ /* 0x040fe20000000008 */
[----:B------:R-:W-:Y:S01]  /*8550*/  @!P1 IMAD.U32 R28, R42, 0x10000, RZ ;  /* 0x000100002a1c9824 */ /* 0x000fe200078e00ff */
[----:B------:R-:W-:Y:S02]  /*8560*/  @!P1 PRMT R15, R38, 0x5410, R6 ;  /* 0x00005410260f9816 */ /* 0x000fe40000000006 */
[----:B------:R-:W-:Y:S01]  /*8570*/  @!P1 SHF.R.U32.HI R9, RZ, 0x10, R65 ;  /* 0x00000010ff099819 */ /* 0x000fe20000011641 */
[----:B------:R-:W-:Y:S01]  /*8580*/  @!P1 IMAD.U32 R8, R22, 0x10000, RZ ;  /* 0x0001000016089824 */ /* 0x000fe200078e00ff */
[----:B------:R-:W-:Y:S02]  /*8590*/  @!P1 SHF.R.U32.HI R4, RZ, 0x10, R33 ;  /* 0x00000010ff049819 */ /* 0x000fe40000011621 */
[----:B------:R-:W-:Y:S02]  /*85a0*/  @!P1 PRMT R21, R69, 0x5432, R9 ;  /* 0x0000543245159816 */ /* 0x000fe40000000009 */
[----:B------:R-:W-:Y:S02]  /*85b0*/  @!P1 SHF.R.U64 R20, R66, 0x10, R67 ;  /* 0x0000001042149819 */ /* 0x000fe40000001243 */
[----:B------:R-:W-:Y:S01]  /*85c0*/  @!P1 PRMT R9, R37, 0x5410, R4 ;  /* 0x0000541025099816 */ /* 0x000fe20000000004 */
[----:B------:R-:W-:Y:S01]  /*85d0*/  @!P1 IMAD.U32 R23, R21, 0x10000, RZ ;  /* 0x0001000015179824 */ /* 0x000fe200078e00ff */
[----:B------:R-:W-:Y:S02]  /*85e0*/  @!P1 PRMT R29, R70, 0x5432, R20 ;  /* 0x00005432461d9816 */ /* 0x000fe40000000014 */
[----:B------:R-:W-:Y:S01]  /*85f0*/  @!P1 PRMT R20, R38, 0x5432, R5 ;  /* 0x0000543226149816 */ /* 0x000fe20000000005 */
[----:B------:R-:W-:Y:S01]  /*8600*/  @!P1 IMAD.U32 R6, R9, 0x10000, RZ ;  /* 0x0001000009069824 */ /* 0x000fe200078e00ff */
[----:B------:R-:W-:Y:S02]  /*8610*/  ISETP.GE.AND P0, PT, R36, c[0x0][0x1d4], PT ;  /* 0x0000750024007a0c */ /* 0x000fe40003f06270 */
[----:B-1----:R-:W-:Y:S02]  /*8620*/  @!P1 SHF.R.U64 R3, R32, 0x10, R33 ;  /* 0x0000001020039819 */ /* 0x002fe40000001221 */
[----:B------:R-:W-:Y:S02]  /*8630*/  @!P1 SHF.L.U32 R32, R43, 0x10, RZ ;  /* 0x000000102b209819 */ /* 0x000fe400000006ff */
[----:B------:R-:W-:Y:S02]  /*8640*/  @!P1 PRMT R10, R37, 0x5432, R3 ;  /* 0x00005432250a9816 */ /* 0x000fe40000000003 */
[----:B------:R-:W-:Y:S03]  /*8650*/  @!P1 LOP3.LUT R33, R27, 0xffff0000, RZ, 0xc0, !PT ;  /* 0xffff00001b219812 */ /* 0x000fe600078ec0ff */
        /* <DEDUP_REMOVED lines=19> */
[----:B------:R-:W-:Y:S01]  /*8790*/  @!P1 FFMA.FTZ R48, R22, R9, -R11 ;  /* 0x0000000916309223 */ /* 0x000fe2000001080b */
[C---:B------:R-:W-:Y:S01]  /*87a0*/  @!P1 LOP3.LUT R11, R19.reuse, 0xffff0000, RZ, 0xc0, !PT ;  /* 0xffff0000130b9812 */ /* 0x040fe200078ec0ff */
        /* <DEDUP_REMOVED lines=21> */
[-C--:B------:R-:W-:Y:S01]  /*8900*/  @!P1 FFMA.FTZ R46, R28, R9.reuse, -R35 ;  /* 0x000000091c2e9223 */ /* 0x080fe20000010823 */
[----:B------:R-:W-:Y:S01]  /*8910*/  @!P1 F2FP.BF16.PACK_AB R35, R49, R50 ;  /* 0x000000323123923e */ /* 0x000fe200000010ff */
[-C--:B------:R-:W-:Y:S02]  /*8920*/  @!P1 FFMA.FTZ R37, R30, R20.reuse, -R37 ;  /* 0x000000141e259223 */ /* 0x080fe40000010825 */
        /* <DEDUP_REMOVED lines=30> */
.L_x_1522:
[----:B-1----:R1:W2:Y:S01]  /*8b10*/  SHFL.IDX PT, R5, R92, RZ, 0x181f ;  /* 0x00181fff5c057589 */ /* 0x0022a200000e0000 */
        /* <DEDUP_REMOVED lines=14> */
[----:B-----5:R-:W-:Y:S01]  /*8c00*/  @!P0 LEA.HI.X R5, R226, R5, R167, 0x1, P1 ;  /* 0x00000005e2058211 */ /* 0x020fe200008f0ca7 */
[----:B-1----:R-:W-:Y:S04]  /*8c10*/  @!P6 ST.E.128 [R8.64], R16 ;  /* 0x000000100800e985 */ /* 0x002fe8000c101d08 */
[----:B------:R-:W1:Y:S04]  /*8c20*/  @!P0 LDS.128 R8, [R227+0xb900] ;  /* 0x00b90000e3088984 */ /* 0x000e680000000c00 */
[----:B-1----:R1:W-:Y:S02]  /*8c30*/  @!P0 ST.E.128 [R4.64], R8 ;  /* 0x0000000804008985 */ /* 0x0023e4000c101d08 */
.L_x_1554:
[----:B-12---:R-:W-:Y:S05]  /*8c40*/  BSYNC B0 ;  /* 0x0000000000007941 */ /* 0x006fea0003800000 */
.L_x_1553:
        /* <DEDUP_REMOVED lines=11> */
[----:B-----5:R-:W-:Y:S01]  /*8d00*/  @!P0 LEA.HI.X R5, R226, R5, R167, 0x1, P1 ;  /* 0x00000005e2058211 */ /* 0x020fe200008f0ca7 */
[----:B----4-:R-:W-:Y:S04]  /*8d10*/  @!P6 ST.E.128 [R8.64], R16 ;  /* 0x000000100800e985 */ /* 0x010fe8000c101d08 */
[----:B------:R-:W2:Y:S04]  /*8d20*/  @!P0 LDS.128 R8, [R227+0xc900] ;  /* 0x00c90000e3088984 */ /* 0x000ea80000000c00 */
[----:B--2---:R2:W-:Y:S02]  /*8d30*/  @!P0 ST.E.128 [R4.64], R8 ;  /* 0x0000000804008985 */ /* 0x0045e4000c101d08 */
.L_x_1556:
[----:B------:R-:W-:Y:S05]  /*8d40*/  BSYNC B0 ;  /* 0x0000000000007941 */ /* 0x000fea0003800000 */
.L_x_1555:
[----:B--2---:R2:W4:Y:S01]  /*8d50*/  SHFL.IDX PT, R5, R92, 0x2, 0x181f ;  /* 0x00581f005c057f89 */ /* 0x00452200000e0000 */
[----:B------:R-:W-:Y:S01]  /*8d60*/  ISETP.GE.AND P0, PT, R3, 0x41, PT ;  /* 0x000000410300780c */ /* 0x000fe20003f06270 */
[----:B------:R-:W-:Y:S02]  /*8d70*/  BSSY B0, `(.L_x_1557) ;  /* 0x000000d000007945 */ /* 0x000fe40003800000 */
[----:B---3--:R2:W3:Y:S10]  /*8d80*/  SHFL.IDX PT, R4, R93, 0x2, 0x181f ;  /* 0x00581f005d047f89 */ /* 0x0084f400000e0000 */
[----:B------:R-:W-:-:S05]  /*8d90*/  @!P0 BRA `(.L_x_1558) ;  /* 0x000000a000008947 */ /* 0x000fca0003800000 */
[----:B------:R-:W1:Y:S01]  /*8da0*/  @!P6 LDS.128 R16, [R227+0xa100] ;  /* 0x00a10000e310e984 */ /* 0x000e620000000c00 */
[CC--:B---3--:R-:W-:Y:S04]  /*8db0*/  @!P6 LEA R8, P0, R76.reuse, R4.reuse, 0x1 ;  /* 0x000000044c08e211 */ /* 0x0c8fe800078008ff */
[-C--:B----4-:R-:W-:Y:S02]  /*8dc0*/  @!P6 LEA.HI.X R9, R76, R5.reuse, R77, 0x1, P0 ;  /* 0x000000054c09e211 */ /* 0x090fe400000f0c4d */
[C---:B------:R-:W-:Y:S11]  /*8dd0*/  ISETP.GE.AND P0, PT, R226.reuse, c[0x0][0x1d4], PT ;  /* 0x00007500e2007a0c */ /* 0x040ff60003f06270 */
[----:B------:R-:W-:Y:S02]  /*8de0*/  @!UPT UIADD3 URZ, URZ, URZ, URZ ;  /* 0x0000003f3f3ff290 */ /* 0x000fe4000fffe03f */
[C---:B------:R-:W-:Y:S04]  /*8df0*/  @!P0 LEA R4, P1, R226.reuse, R4, 0x1 ;  /* 0x00000004e2048211 */ /* 0x040fe800078208ff */
[----:B-----5:R-:W-:Y:S01]  /*8e00*/  @!P0 LEA.HI.X R5, R226, R5, R167, 0x1, P1 ;  /* 0x00000005e2058211 */ /* 0x020fe200008f0ca7 */
[----:B-1----:R-:W-:Y:S04]  /*8e10*/  @!P6 ST.E.128 [R8.64], R16 ;  /* 0x000000100800e985 */ /* 0x002fe8000c101d08 */
[----:B------:R-:W1:Y:S04]  /*8e20*/  @!P0 LDS.128 R8, [R227+0xd900] ;  /* 0x00d90000e3088984 */ /* 0x000e680000000c00 */
[----:B-1----:R1:W-:Y:S02]  /*8e30*/  @!P0 ST.E.128 [R4.64], R8 ;  /* 0x0000000804008985 */ /* 0x0023e4000c101d08 */
.L_x_1558:
[----:B------:R-:W-:Y:S05]  /*8e40*/  BSYNC B0 ;  /* 0x0000000000007941 */ /* 0x000fea0003800000 */
.L_x_1557:
[----:B-1--4-:R1:W4:Y:S01]  /*8e50*/  SHFL.IDX PT, R5, R92, 0x3, 0x181f ;  /* 0x00781f005c057f89 */ /* 0x01232200000e0000 */
[----:B------:R-:W-:Y:S03]  /*8e60*/  ISETP.GE.AND P0, PT, R3, 0x61, PT ;  /* 0x000000610300780c */ /* 0x000fe60003f06270 */
        /* <DEDUP_REMOVED lines=12> */
.L_x_1544:
[----:B------:R-:W-:Y:S05]  /*8f30*/  BSYNC B2 ;  /* 0x0000000000027941 */ /* 0x000fea0003800000 */
.L_x_1521:
[----:B------:R-:W-:Y:S01]  /*8f40*/  IMAD.IADD R3, R91, 0x1, -R82 ;  /* 0x000000015b037824 */ /* 0x000fe200078e0a52 */
[----:B--2---:R-:W-:Y:S01]  /*8f50*/  P2R R24, PR, RZ, 0x4 ;  /* 0x00000004ff187803 */ /* 0x004fe20000000000 */
[----:B-1---5:R-:W-:Y:S01]  /*8f60*/  IMAD.WIDE R8, R39, 0x70, R116 ;  /* 0x0000007027087825 */ /* 0x022fe200078e0274 */
        /* <DEDUP_REMOVED lines=14> */
[----:B---3--:R-:W-:Y:S01]  /*9050*/  @P0 MOV R4, R98 ;  /* 0x0000006200040202 */ /* 0x008fe20000000f00 */
        /* <DEDUP_REMOVED lines=47> */
[----:B------:R1:W3:Y:S10]  /*9350*/  SHFL.IDX PT, R5, R6, RZ, 0x181f ;  /* 0x00181fff06057589 */ /* 0x0002f400000e0000 */
        /* <DEDUP_REMOVED lines=12> */
[----:B-123--:R-:W1:Y:S01]  /*9420*/  @!P6 LDS.128 R16, [R227+0x100] ;  /* 0x00010000e310e984 */ /* 0x00ee620000000c00 */
        /* <DEDUP_REMOVED lines=9> */
.L_x_1560:
[----:B-123--:R-:W-:Y:S05]  /*94c0*/  BSYNC B0 ;  /* 0x0000000000007941 */ /* 0x00efea0003800000 */
.L_x_1559:
[----:B------:R1:W2:Y:S01]  /*94d0*/  SHFL.IDX PT, R5, R6, 0x1, 0x181f ;  /* 0x00381f0006057f89 */ /* 0x0002a200000e0000 */
[----:B------:R-:W-:Y:S03]  /*94e0*/  BSSY B0, `(.L_x_1561) ;  /* 0x000000d000007945 */ /* 0x000fe60003800000 */
[----:B------:R1:W3:Y:S01]  /*94f0*/  SHFL.IDX PT, R3, R15, 0x1, 0x181f ;  /* 0x00381f000f037f89 */ /* 0x0002e200000e0000 */
[----:B------:R-:W-:-:S05]  /*9500*/  @!P1 BRA `(.L_x_1562) ;  /* 0x000000a000009947 */ /* 0x000fca0003800000 */
[----:B------:R-:W4:Y:S01]  /*9510*/  @!P6 LDS.128 R16, [R227+0x1100] ;  /* 0x00110000e310e984 */ /* 0x000f220000000c00 */
[C---:B---3--:R-:W-:Y:S04]  /*9520*/  @!P6 LEA R8, P0, R76.reuse, R3, 0x1 ;  /* 0x000000034c08e211 */ /* 0x048fe800078008ff */
[----:B--2---:R-:W-:Y:S02]  /*9530*/  @!P6 LEA.HI.X R9, R76, R5, R77, 0x1, P0 ;  /* 0x000000054c09e211 */ /* 0x004fe400000f0c4d */
[C---:B------:R-:W-:Y:S11]  /*9540*/  ISETP.GE.AND P0, PT, R226.reuse, c[0x0][0x1d4], PT ;  /* 0x00007500e2007a0c */ /* 0x040ff60003f06270 */
[----:B------:R-:W-:Y:S02]  /*9550*/  @!UPT UIADD3 URZ, URZ, URZ, URZ ;  /* 0x0000003f3f3ff290 */ /* 0x000fe4000fffe03f */
[C---:B------:R-:W-:Y:S04]  /*9560*/  @!P0 LEA R4, P1, R226.reuse, R3, 0x1 ;  /* 0x00000003e2048211 */ /* 0x040fe800078208ff */
[----:B------:R-:W-:Y:S01]  /*9570*/  @!P0 LEA.HI.X R5, R226, R5, R167, 0x1, P1 ;  /* 0x00000005e2058211 */ /* 0x000fe200008f0ca7 */
[----:B----4-:R-:W-:Y:S04]  /*9580*/  @!P6 ST.E.128 [R8.64], R16 ;  /* 0x000000100800e985 */ /* 0x010fe8000c101d08 */
[----:B------:R-:W2:Y:S04]  /*9590*/  @!P0 LDS.128 R8, [R227+0x4900] ;  /* 0x00490000e3088984 */ /* 0x000ea80000000c00 */
[----:B--2---:R2:W-:Y:S02]  /*95a0*/  @!P0 ST.E.128 [R4.64], R8 ;  /* 0x0000000804008985 */ /* 0x0045e4000c101d08 */
.L_x_1562:
[----:B------:R-:W-:Y:S05]  /*95b0*/  BSYNC B0 ;  /* 0x0000000000007941 */ /* 0x000fea0003800000 */
.L_x_1561:
[----:B--2---:R2:W4:Y:S01]  /*95c0*/  SHFL.IDX PT, R5, R6, 0x2, 0x181f ;  /* 0x00581f0006057f89 */ /* 0x00452200000e0000 */
[----:B------:R-:W-:Y:S03]  /*95d0*/  BSSY B0, `(.L_x_1563) ;  /* 0x000000d000007945 */ /* 0x000fe60003800000 */
[----:B---3--:R2:W3:Y:S01]  /*95e0*/  SHFL.IDX PT, R3, R15, 0x2, 0x181f ;  /* 0x00581f000f037f89 */ /* 0x0084e200000e0000 */
[----:B------:R-:W-:-:S05]  /*95f0*/  @!P3 BRA `(.L_x_1564) ;  /* 0x000000a00000b947 */ /* 0x000fca0003800000 */
[----:B------:R-:W5:Y:S01]  /*9600*/  @!P6 LDS.128 R16, [R227+0x2100] ;  /* 0x00210000e310e984 */ /* 0x000f620000000c00 */
[C---:B---3--:R-:W-:Y:S04]  /*9610*/  @!P6 LEA R8, P0, R76.reuse, R3, 0x1 ;  /* 0x000000034c08e211 */ /* 0x048fe800078008ff */
[----:B----4-:R-:W-:Y:S02]  /*9620*/  @!P6 LEA.HI.X R9, R76, R5, R77, 0x1, P0 ;  /* 0x000000054c09e211 */ /* 0x010fe400000f0c4d */
[C---:B------:R-:W-:Y:S11]  /*9630*/  ISETP.GE.AND P0, PT, R226.reuse, c[0x0][0x1d4], PT ;  /* 0x00007500e2007a0c */ /* 0x040ff60003f06270 */
[----:B------:R-:W-:Y:S02]  /*9640*/  @!UPT UIADD3 URZ, URZ, URZ, URZ ;  /* 0x0000003f3f3ff290 */ /* 0x000fe4000fffe03f */
[C---:B------:R-:W-:Y:S04]  /*9650*/  @!P0 LEA R4, P1, R226.reuse, R3, 0x1 ;  /* 0x00000003e2048211 */ /* 0x040fe800078208ff */
[----:B------:R-:W-:Y:S01]  /*9660*/  @!P0 LEA.HI.X R5, R226, R5, R167, 0x1, P1 ;  /* 0x00000005e2058211 */ /* 0x000fe200008f0ca7 */
[----:B-----5:R-:W-:Y:S04]  /*9670*/  @!P6 ST.E.128 [R8.64], R16 ;  /* 0x000000100800e985 */ /* 0x020fe8000c101d08 */
[----:B------:R-:W3:Y:S04]  /*9680*/  @!P0 LDS.128 R8, [R227+0x5900] ;  /* 0x00590000e3088984 */ /* 0x000ee80000000c00 */
[----:B---3--:R3:W-:Y:S02]  /*9690*/  @!P0 ST.E.128 [R4.64], R8 ;  /* 0x0000000804008985 */ /* 0x0087e4000c101d08 */
.L_x_1564:
[----:B------:R-:W-:Y:S05]  /*96a0*/  BSYNC B0 ;  /* 0x0000000000007941 */ /* 0x000fea0003800000 */
.L_x_1563:
[----:B---34-:R3:W4:Y:S01]  /*96b0*/  SHFL.IDX PT, R5, R6, 0x3, 0x181f ;  /* 0x00781f0006057f89 */ /* 0x01872200000e0000 */
[----:B------:R-:W-:Y:S03]  /*96c0*/  BSSY B0, `(.L_x_1565) ;  /* 0x000000d000007945 */ /* 0x000fe60003800000 */
[----:B------:R3:W1:Y:S01]  /*96d0*/  SHFL.IDX PT, R3, R15, 0x3, 0x181f ;  /* 0x00781f000f037f89 */ /* 0x00066200000e0000 */
[----:B------:R-:W-:-:S05]  /*96e0*/  @!P4 BRA `(.L_x_1566) ;  /* 0x000000a00000c947 */ /* 0x000fca0003800000 */
[----:B------:R-:W5:Y:S01]  /*96f0*/  @!P6 LDS.128 R16, [R227+0x3100] ;  /* 0x00310000e310e984 */ /* 0x000f620000000c00 */
[C---:B-1----:R-:W-:Y:S04]  /*9700*/  @!P6 LEA R8, P0, R76.reuse, R3, 0x1 ;  /* 0x000000034c08e211 */ /* 0x042fe800078008ff */
[----:B----4-:R-:W-:Y:S02]  /*9710*/  @!P6 LEA.HI.X R9, R76, R5, R77, 0x1, P0 ;  /* 0x000000054c09e211 */ /* 0x010fe400000f0c4d */
[C---:B------:R-:W-:Y:S11]  /*9720*/  ISETP.GE.AND P0, PT, R226.reuse, c[0x0][0x1d4], PT ;  /* 0x00007500e2007a0c */ /* 0x040ff60003f06270 */
[----:B------:R-:W-:Y:S02]  /*9730*/  @!UPT UIADD3 URZ, URZ, URZ, URZ ;  /* 0x0000003f3f3ff290 */ /* 0x000fe4000fffe03f */
[C---:B------:R-:W-:Y:S04]  /*9740*/  @!P0 LEA R4, P1, R226.reuse, R3, 0x1 ;  /* 0x00000003e2048211 */ /* 0x040fe800078208ff */
[----:B------:R-:W-:Y:S01]  /*9750*/  @!P0 LEA.HI.X R5, R226, R5, R167, 0x1, P1 ;  /* 0x00000005e2058211 */ /* 0x000fe200008f0ca7 */
[----:B-----5:R-:W-:Y:S04]  /*9760*/  @!P6 ST.E.128 [R8.64], R16 ;  /* 0x000000100800e985 */ /* 0x020fe8000c101d08 */
[----:B------:R-:W1:Y:S04]  /*9770*/  @!P0 LDS.128 R8, [R227+0x6900] ;  /* 0x00690000e3088984 */ /* 0x000e680000000c00 */
[----:B-1----:R1:W-:Y:S02]  /*9780*/  @!P0 ST.E.128 [R4.64], R8 ;  /* 0x0000000804008985 */ /* 0x0023e4000c101d08 */
.L_x_1566:
[----:B------:R-:W-:Y:S05]  /*9790*/  BSYNC B0 ;  /* 0x0000000000007941 */ /* 0x000fea0003800000 */
.L_x_1565:
[----:B------:R-:W-:Y:S01]  /*97a0*/  ISETP.GT.AND P0, PT, R39, R115, PT ;  /* 0x000000732700720c */ /* 0x000fe20003f04270 */
[----:B------:R-:W-:Y:S03]  /*97b0*/  BSSY B0, `(.L_x_1567) ;  /* 0x0000030000007945 */ /* 0x000fe60003800000 */
[----:B-123--:R-:W-:Y:S09]  /*97c0*/  P2R R15, PR, RZ, 0x1 ;  /* 0x00000001ff0f7803 */ /* 0x00eff20000000000 */
[----:B------:R-:W-:-:S05]  /*97d0*/  @!P0 BRA `(.L_x_1568) ;  /* 0x000002d000008947 */ /* 0x000fca0003800000 */
[----:B------:R-:W-:Y:S01]  /*97e0*/  IADD3 R3, R39, -0x1, RZ ;  /* 0xffffffff27037810 */ /* 0x000fe20007ffe0ff */
[----:B------:R-:W-:Y:S01]  /*97f0*/  IMAD.MOV.U32 R4, RZ, RZ, R120 ;  /* 0x000000ffff047224 */ /* 0x000fe200078e0078 */
[----:B------:R-:W-:Y:S01]  /*9800*/  ISETP.GE.AND P3, PT, R237, 0x21, PT ;  /* 0x00000021ed00780c */ /* 0x000fe20003f66270 */
[----:B----4-:R-:W-:Y:S01]  /*9810*/  IMAD.MOV.U32 R5, RZ, RZ, R119 ;  /* 0x000000ffff057224 */ /* 0x010fe200078e0077 */
[----:B------:R-:W-:Y:S01]  /*9820*/  SHF.R.S32.HI R8, RZ, 0x1f, R3 ;  /* 0x0000001fff087819 */ /* 0x000fe20000011403 */
[----:B------:R-:W-:Y:S01]  /*9830*/  IMAD R6, R153, R3, RZ ;  /* 0x0000000399067224 */ /* 0x000fe200078e02ff */
[----:B------:R-:W-:Y:S01]  /*9840*/  ISETP.GE.AND P1, PT, R237, 0x41, PT ;  /* 0x00000041ed00780c */ /* 0x000fe20003f26270 */
[-C--:B------:R-:W-:Y:S01]  /*9850*/  IMAD.WIDE.U32 R4, R3, R138.reuse, R4 ;  /* 0x0000008a03047225 */ /* 0x080fe200078e0004 */
[----:B------:R-:W-:Y:S02]  /*9860*/  ISETP.GE.AND P4, PT, R237, 0x1, PT ;  /* 0x00000001ed00780c */ /* 0x000fe40003f86270 */
[----:B------:R-:W-:Y:S01]  /*9870*/  P2R R18, PR, RZ, 0x4 ;  /* 0x00000004ff127803 */ /* 0x000fe20000000000 */
[----:B------:R-:W-:Y:S01]  /*9880*/  IMAD R3, R8, R138, R6 ;  /* 0x0000008a08037224 */ /* 0x000fe200078e0206 */
[----:B------:R-:W-:Y:S03]  /*9890*/  LOP3.LUT P2, RZ, R166, 0x4, RZ, 0xc0, !PT ;  /* 0x00000004a6ff7812 */ /* 0x000fe6000784c0ff */
[----:B------:R-:W-:Y:S01]  /*98a0*/  IMAD.IADD R3, R5, 0x1, R3 ;  /* 0x0000000105037824 */ /* 0x000fe200078e0203 */
[-C--:B------:R-:W-:Y:S05]  /*98b0*/  @P3 IADD3 R5, P0, R162, R4.reuse, RZ ;  /* 0x00000004a2053210 */ /* 0x080fea0007f1e0ff */
[----:B------:R-:W-:Y:S01]  /*98c0*/  @P3 IMAD.X R8, R3, 0x1, R157, P0 ;  /* 0x0000000103083824 */ /* 0x000fe200000e069d */
        /* <DEDUP_REMOVED lines=30> */
.L_x_1568:
[----:B------:R-:W-:Y:S05]  /*9ab0*/  BSYNC B0 ;  /* 0x0000000000007941 */ /* 0x000fea0003800000 */
.L_x_1567:
[----:B------:R-:W0:Y:S01]  /*9ac0*/  LDGDEPBAR ;  /* 0x00000000000079af */ /* 0x000e220000000000 */
[----:B------:R-:W-:Y:S02]  /*9ad0*/  ISETP.NE.AND P0, PT, R15, RZ, PT ;  /* 0x000000ff0f00720c */ /* 0x000fe40003f05270 */
[----:B------:R-:W-:Y:S11]  /*9ae0*/  IADD3 R39, R39, -0x1, RZ ;  /* 0xffffffff27277810 */ /* 0x000ff60007ffe0ff */
[----:B------:R-:W-:-:S05]  /*9af0*/  @P0 BRA `(.L_x_1569) ;  /* 0xffff9d3000000947 */ /* 0x000fca000383ffff */
[----:B------:R-:W-:Y:S01]  /*9b00*/  WARPSYNC 0xffffffff ;  /* 0xffffffff00007948 */ /* 0x000fe20003800000 */
[----:B------:R-:W-:Y:S06]  /*9b10*/  BAR.SYNC.DEFER_BLOCKING 0x0 ;  /* 0x0000000000007b1d */ /* 0x000fec0000010000 */
.L_x_1520:
[----:B------:R-:W2:Y:S01]  /*9b20*/  LDL R99, [R1+0x40] ;  /* 0x0000400001637983 */ /* 0x000ea20000100800 */
[----:B------:R-:W-:-:S05]  /*9b30*/  IMAD.MOV.U32 R74, RZ, RZ, c[0x0][0x2c4] ;  /* 0x0000b100ff4a7624 */ /* 0x000fca00078e00ff */
[----:B------:R-:W-:Y:S01]  /*9b40*/  ISETP.NE.AND P3, PT, R74, 0x1, PT ;  /* 0x000000014a00780c */ /* 0x000fe20003f65270 */
[----:B------:R-:W-:Y:S01]  /*9b50*/  BSSY B0, `(.L_x_1570) ;  /* 0x0000029000007945 */ /* 0x000fe20003800000 */
[----:B--2---:R-:W-:-:S11]  /*9b60*/  IADD3 R2, R99, 0x7f, RZ ;  /* 0x0000007f63027810 */ /* 0x004fd60007ffe0ff */
[----:B------:R-:W-:-:S05]  /*9b70*/  @P3 IMAD.HI.U32 R3, R2, c[0x0][0x2c8], RZ ;  /* 0x0000b20002033a27 */ /* 0x000fca00078e00ff */
[----:B------:R-:W-:-:S05]  /*9b80*/  @P3 SHF.R.U32.HI R2, RZ, c[0x0][0x2cc], R3 ;  /* 0x0000b300ff023a19 */ /* 0x000fca0000011603 */
[----:B------:R-:W-:Y:S02]  /*9b90*/  IMAD.IADD R3, R152, 0x1, R2 ;  /* 0x0000000198037824 */ /* 0x000fe400078e0202 */
[----:B------:R-:W-:-:S04]  /*9ba0*/  IMAD.MOV.U32 R2, RZ, RZ, RZ ;  /* 0x000000ffff027224 */ /* 0x000fc800078e00ff */
[----:B------:R-:W-:-:S05]  /*9bb0*/  IMAD.HI R2, R3, -0x6db6db6d, R2 ;  /* 0x9249249303027827 */ /* 0x000fca00078e0202 */
[----:B------:R-:W-:-:S04]  /*9bc0*/  SHF.R.U32.HI R3, RZ, 0x1f, R2 ;  /* 0x0000001fff037819 */ /* 0x000fc80000011602 */
[----:B------:R-:W-:-:S04]  /*9bd0*/  LEA.HI.SX32 R2, R2, R3, 0x1a ;  /* 0x0000000302027211 */ /* 0x000fc800078fd2ff */
[----:B------:R-:W-:-:S04]  /*9be0*/  IMNMX R6, R151, R2, PT ;  /* 0x0000000297067217 */ /* 0x000fc80003800200 */
[----:B------:R-:W-:Y:S01]  /*9bf0*/  ISETP.GE.AND P0, PT, R6, 0x1, PT ;  /* 0x000000010600780c */ /* 0x000fe20003f06270 */
[----:B------:R-:W-:-:S12]  /*9c00*/  IMAD.MOV.U32 R2, RZ, RZ, RZ ;  /* 0x000000ffff027224 */ /* 0x000fd800078e00ff */
[----:B------:R-:W-:Y:S05]  /*9c10*/  @!P0 BRA `(.L_x_1571) ;  /* 0x000001c000008947 */ /* 0x000fea0003800000 */
[----:B------:R-:W-:Y:S02]  /*9c20*/  IABS R3, R136 ;  /* 0x0000008800037213 */ /* 0x000fe40000000000 */
[----:B-1----:R-:W-:Y:S02]  /*9c30*/  IADD3 R8, R136, -0x1, R6 ;  /* 0xffffffff88087810 */ /* 0x002fe40007ffe006 */
[----:B------:R-:W1:Y:S02]  /*9c40*/  I2F.RP R2, R3 ;  /* 0x0000000300027306 */ /* 0x000e640000209400 */
[----:B------:R-:W-:-:S06]  /*9c50*/  IABS R11, R8 ;  /* 0x00000008000b7213 */ /* 0x000fcc0000000000 */
[----:B-1----:R-:W1:Y:S02]  /*9c60*/  MUFU.RCP R2, R2 ;  /* 0x0000000200027308 */ /* 0x002e640000001000 */
[----:B-1----:R-:W-:-:S06]  /*9c70*/  IADD3 R2, R2, 0xffffffe, RZ ;  /* 0x0ffffffe02027810 */ /* 0x002fcc0007ffe0ff */
[----:B----4-:R-:W1:Y:S02]  /*9c80*/  F2I.FTZ.U32.TRUNC.NTZ R5, R2 ;  /* 0x0000000200057305 */ /* 0x010e64000021f000 */
        /* <DEDUP_REMOVED lines=21> */
.L_x_1571:
[----:B------:R-:W-:Y:S05]  /*9de0*/  BSYNC B0 ;  /* 0x0000000000007941 */ /* 0x000fea0003800000 */
.L_x_1570:
        /* <DEDUP_REMOVED lines=34> */
[----:B-12---:R-:W-:-:S04]  /*a010*/  IMAD R4, R3, R2, RZ ;  /* 0x0000000203047224 */ /* 0x006fc800078e02ff */
[--C-:B------:R-:W-:Y:S01]  /*a020*/  IMAD.IADD R3, R4, 0x1, R2.reuse ;  /* 0x0000000104037824 */ /* 0x100fe200078e0202 */
[----:B------:R1:W-:Y:S01]  /*a030*/  STL [R1+0xc], R4 ;  /* 0x00000c0401007387 */ /* 0x0003e20000100800 */
[----:B------:R-:W-:-:S03]  /*a040*/  PRMT R2, RZ, 0x7610, R2 ;  /* 0x00007610ff027816 */ /* 0x000fc60000000002 */
[----:B------:R-:W-:-:S04]  /*a050*/  IMNMX R234, R6, R3, PT ;  /* 0x0000000306ea7217 */ /* 0x000fc80003800200 */
[----:B------:R-:W-:-:S13]  /*a060*/  ISETP.GT.AND P0, PT, R234, R4, PT ;  /* 0x00000004ea00720c */ /* 0x000fda0003f04270 */
[----:B------:R-:W-:Y:S05]  /*a070*/  @!P0 BRA `(.L_x_1572) ;  /* 0x00012a8000008947 */ /* 0x000fea0003800000 */
[----:B----4-:R-:W2:Y:S04]  /*a080*/  LDL R5, [R1+0x68] ;  /* 0x0000680001057983 */ /* 0x010ea80000100800 */
[----:B-1----:R-:W3:Y:S01]  /*a090*/  LDL R4, [R1+0x6c] ;  /* 0x00006c0001047983 */ /* 0x002ee20000100800 */
[----:B------:R-:W-:-:S03]  /*a0a0*/  ISETP.NE.U32.AND P0, PT, RZ, c[0x0][0x340], PT ;  /* 0x0000d000ff007a0c */ /* 0x000fc60003f05070 */
[----:B------:R-:W4:Y:S01]  /*a0b0*/  LDL R8, [R1+0x58] ;  /* 0x0000580001087983 */ /* 0x000f220000100800 */
[----:B------:R-:W-:-:S03]  /*a0c0*/  ISETP.NE.AND.EX P1, PT, RZ, c[0x0][0x344], PT, P0 ;  /* 0x0000d100ff007a0c */ /* 0x000fc60003f25300 */
[----:B------:R-:W4:Y:S04]  /*a0d0*/  LDL R10, [R1+0x74] ;  /* 0x00007400010a7983 */ /* 0x000f280000100800 */
[----:B------:R-:W4:Y:S06]  /*a0e0*/  LDL R9, [R1+0x70] ;  /* 0x0000700001097983 */ /* 0x000f2c0000100800 */
[----:B--2---:R-:W-:-:S04]  /*a0f0*/  @P1 IADD3 R2, P0, R5, c[0x0][0x340], RZ ;  /* 0x0000d00005021a10 */ /* 0x004fc80007f1e0ff */
[----:B---3--:R-:W-:-:S05]  /*a100*/  @P1 IADD3.X R3, R4, c[0x0][0x344], RZ, P0, !PT ;  /* 0x0000d10004031a10 */ /* 0x008fca00007fe4ff */
[----:B------:R1:W5:Y:S01]  /*a110*/  @P1 LDG.E R2, [R2.64] ;  /* 0x0000000802021981 */ /* 0x000362000c1e1900 */
[----:B------:R-:W-:Y:S01]  /*a120*/  ISETP.NE.U32.AND P0, PT, RZ, c[0x0][0x348], PT ;  /* 0x0000d200ff007a0c */ /* 0x000fe20003f05070 */
[----:B------:R-:W-:Y:S01]  /*a130*/  IMAD.WIDE.U32 R4, R146, c[0x0][0x178], RZ ;  /* 0x00005e0092047a25 */ /* 0x000fe200078e00ff */
[----:B------:R-:W-:Y:S01]  /*a140*/  WARPSYNC 0xffffffff ;  /* 0xffffffff00007948 */ /* 0x000fe20003800000 */
[----:B----4-:R-:W-:Y:S02]  /*a150*/  LOP3.LUT R72, R8, 0xffff, RZ, 0xc0, !PT ;  /* 0x0000ffff08487812 */ /* 0x010fe400078ec0ff */
[----:B------:R-:W-:Y:S02]  /*a160*/  ISETP.NE.AND.EX P0, PT, RZ, c[0x0][0x34c], PT, P0 ;  /* 0x0000d300ff007a0c */ /* 0x000fe40003f05300 */
[----:B------:R-:W-:Y:S02]  /*a170*/  IADD3 R126, R234, -0x1, RZ ;  /* 0xffffffffea7e7810 */ /* 0x000fe40007ffe0ff */
[----:B------:R-:W-:-:S02]  /*a180*/  SEL R11, R10, RZ, !P0 ;  /* 0x000000ff0a0b7207 */ /* 0x000fc40004000000 */
[----:B------:R-:W-:Y:S02]  /*a190*/  SEL R8, R9, RZ, !P0 ;  /* 0x000000ff09087207 */ /* 0x000fe40004000000 */
[----:B-1----:R-:W-:-:S05]  /*a1a0*/  SHF.R.S32.HI R3, RZ, 0x1f, R146 ;  /* 0x0000001fff037819 */ /* 0x002fca0000011492 */
[----:B------:R-:W-:-:S04]  /*a1b0*/  IMAD R3, R3, c[0x0][0x178], RZ ;  /* 0x00005e0003037a24 */ /* 0x000fc800078e02ff */
[----:B------:R-:W-:-:S04]  /*a1c0*/  IMAD R3, R146, c[0x0][0x17c], R3 ;  /* 0x00005f0092037a24 */ /* 0x000fc800078e0203 */
[----:B------:R-:W-:Y:S02]  /*a1d0*/  IMAD.IADD R10, R5, 0x1, R3 ;  /* 0x00000001050a7824 */ /* 0x000fe400078e0203 */
[----:B------:R-:W-:Y:S02]  /*a1e0*/  @!P1 IMAD.MOV.U32 R2, RZ, RZ, R9 ;  /* 0x000000ffff029224 */ /* 0x000fe400078e0009 */
[----:B------:R-:W2:Y:S04]  /*a1f0*/  LDL R15, [R1+0x4] ;  /* 0x00000400010f7983 */ /* 0x000ea80000100800 */
[----:B------:R-:W3:Y:S04]  /*a200*/  LDL.LU R9, [R1+0x8] ;  /* 0x0000080001097983 */ /* 0x000ee80000300800 */
[----:B------:R-:W4:Y:S04]  /*a210*/  LDL R52, [R1+0x48] ;  /* 0x0000480001347983 */ /* 0x000f280000100800 */
[----:B------:R-:W2:Y:S01]  /*a220*/  LDL R6, [R1+0x3c] ;  /* 0x00003c0001067983 */ /* 0x000ea20000100800 */
[----:B------:R-:W-:-:S02]  /*a230*/  IMAD.MOV.U32 R3, RZ, RZ, c[0x0][0x2b8] ;  /* 0x0000ae00ff037624 */ /* 0x000fc400078e00ff */
[----:B------:R-:W-:-:S03]  /*a240*/  IMAD.MOV.U32 R125, RZ, RZ, 0x70 ;  /* 0x00000070ff7d7424 */ /* 0x000fc600078e00ff */
[----:B------:R-:W-:Y:S01]  /*a250*/  ISETP.NE.AND P1, PT, R3, 0x1, PT ;  /* 0x000000010300780c */ /* 0x000fe20003f25270 */
[----:B------:R-:W-:-:S04]  /*a260*/  IMAD R125, R234, R125, -0x70 ;  /* 0xffffff90ea7d7424 */ /* 0x000fc800078e027d */
[----:B------:R-:W-:Y:S01]  /*a270*/  IMAD.IADD R3, R0, 0x1, R125 ;  /* 0x0000000100037824 */ /* 0x000fe200078e027d */
[----:B-----5:R-:W-:Y:S01]  /*a280*/  SHF.R.S32.HI R5, RZ, 0x1f, R2 ;  /* 0x0000001fff057819 */ /* 0x020fe20000011402 */
[----:B------:R-:W-:-:S04]  /*a290*/  IMAD.WIDE.U32 R18, R2, c[0x0][0x2b0], RZ ;  /* 0x0000ac0002127a25 */ /* 0x000fc800078e00ff */
[----:B------:R-:W-:Y:S01]  /*a2a0*/  IMAD.MOV.U32 R236, RZ, RZ, RZ ;  /* 0x000000ffffec7224 */ /* 0x000fe200078e00ff */
[----:B------:R-:W-:Y:S01]  /*a2b0*/  BAR.SYNC.DEFER_BLOCKING 0x0 ;  /* 0x0000000000007b1d */ /* 0x000fe20000010000 */
[----:B---3--:R-:W-:-:S04]  /*a2c0*/  LOP3.LUT R9, R9, 0xfffffffd, RZ, 0xc0, !PT ;  /* 0xfffffffd09097812 */ /* 0x008fc800078ec0ff */
[----:B------:R-:W-:Y:S02]  /*a2d0*/  @P1 LOP3.LUT R9, R9, 0x2, RZ, 0xfc, !PT ;  /* 0x0000000209091812 */ /* 0x000fe400078efcff */
[----:B----4-:R-:W-:-:S03]  /*a2e0*/  ISETP.GE.AND P0, PT, R3, R52, PT ;  /* 0x000000340300720c */ /* 0x010fc60003f06270 */
[----:B------:R2:W-:Y:S01]  /*a2f0*/  STL [R1+0x8], R9 ;  /* 0x0000080901007387 */ /* 0x0005e20000100800 */
[----:B------:R-:W-:-:S03]  /*a300*/  ISETP.GT.OR P0, PT, R0, 0x6f, P0 ;  /* 0x0000006f0000780c */ /* 0x000fc60000704670 */
[----:B------:R-:W-:Y:S01]  /*a310*/  STL.64 [R1+0x30], R18 ;  /* 0x0000301201007387 */ /* 0x000fe20000100a00 */
        /* <DEDUP_REMOVED lines=8> */
[----:B------:R1:W-:Y:S01]  /*a3a0*/  STL [R1+0x38], R16 ;  /* 0x0000381001007387 */ /* 0x0003e20000100800 */
[----:B------:R-:W-:Y:S02]  /*a3b0*/  @!P0 LEA.HI.X.SX32 R5, R6, R16, 0x1, P1 ;  /* 0x0000001006058211 */ /* 0x000fe400008f0eff */
[----:B------:R-:W-:-:S04]  /*a3c0*/  @!P0 LEA R2, P1, R3, c[0x0][0x2a0], 0x2 ;  /* 0x0000a80003028a11 */ /* 0x000fc800078210ff */
[----:B------:R-:W-:-:S05]  /*a3d0*/  @!P0 LEA.HI.X R3, R3, c[0x0][0x2a4], R5, 0x2, P1 ;  /* 0x0000a90003038a11 */ /* 0x000fca00008f1405 */
[----:B------:R2:W3:Y:S04]  /*a3e0*/  @!P0 LDG.E R236, [R2.64] ;  /* 0x0000000802ec8981 */ /* 0x0004e8000c1e1900 */
[----:B-1----:R-:W4:Y:S01]  /*a3f0*/  LDL R16, [R1+0x44] ;  /* 0x0000440001107983 */ /* 0x002f220000100800 */
[----:B------:R-:W-:-:S04]  /*a400*/  IMAD.MOV.U32 R5, RZ, RZ, R10 ;  /* 0x000000ffff057224 */ /* 0x000fc800078e000a */
[----:B------:R-:W-:-:S04]  /*a410*/  IMAD.WIDE.U32 R4, R72, c[0x0][0x1b8], R4 ;  /* 0x00006e0048047a25 */ /* 0x000fc800078e0004 */
[----:B--2---:R-:W-:-:S04]  /*a420*/  IMAD.IADD R3, R0, 0x1, R99 ;  /* 0x0000000100037824 */ /* 0x004fc800078e0263 */
[----:B------:R-:W-:-:S04]  /*a430*/  @P3 IMAD.HI.U32 R10, R3, c[0x0][0x2c8], RZ ;  /* 0x0000b200030a3a27 */ /* 0x000fc800078e00ff */
        /* <DEDUP_REMOVED lines=8> */
[----:B------:R-:W-:Y:S02]  /*a4c0*/  IMAD R10, R10, c[0x0][0x1b0], RZ ;  /* 0x00006c000a0a7a24 */ /* 0x000fe400078e02ff */
[----:B------:R-:W-:Y:S02]  /*a4d0*/  IMAD.IADD R5, R5, 0x1, R11 ;  /* 0x0000000105057824 */ /* 0x000fe400078e020b */
[----:B------:R-:W-:Y:S02]  /*a4e0*/  IMAD R8, R8, c[0x0][0x2c4], R3 ;  /* 0x0000b10008087a24 */ /* 0x000fe400078e0203 */
[----:B------:R-:W-:-:S02]  /*a4f0*/  IMAD R10, R2, c[0x0][0x1b4], R10 ;  /* 0x00006d00020a7a24 */ /* 0x000fc400078e020a */
[----:B------:R-:W-:Y:S01]  /*a500*/  IMAD.WIDE.U32 R2, R2, c[0x0][0x1b0], R4 ;  /* 0x00006c0002027a25 */ /* 0x000fe200078e0004 */
[----:B------:R-:W-:-:S03]  /*a510*/  SHF.R.S32.HI R4, RZ, 0x1f, R8 ;  /* 0x0000001fff047819 */ /* 0x000fc60000011408 */
[----:B------:R-:W-:Y:S02]  /*a520*/  IMAD.IADD R3, R3, 0x1, R10 ;  /* 0x0000000103037824 */ /* 0x000fe400078e020a */
[----:B------:R-:W-:Y:S02]  /*a530*/  IMAD R5, R4, c[0x0][0x1a8], RZ ;  /* 0x00006a0004057a24 */ /* 0x000fe400078e02ff */
[----:B------:R-:W-:Y:S02]  /*a540*/  IMAD.MOV R4, RZ, RZ, -R6 ;  /* 0x000000ffff047224 */ /* 0x000fe400078e0a06 */
[C---:B------:R-:W-:Y:S02]  /*a550*/  IMAD R5, R8.reuse, c[0x0][0x1ac], R5 ;  /* 0x00006b0008057a24 */ /* 0x040fe400078e0205 */
[----:B------:R-:W-:-:S04]  /*a560*/  IMAD.WIDE.U32 R2, R8, c[0x0][0x1a8], R2 ;  /* 0x00006a0008027a25 */ /* 0x000fc800078e0002 */
[----:B------:R-:W-:Y:S02]  /*a570*/  IMAD R239, R4, c[0x0][0x2b8], R9 ;  /* 0x0000ae0004ef7a24 */ /* 0x000fe400078e0209 */
[----:B------:R-:W-:Y:S01]  /*a580*/  IMAD.IADD R4, R3, 0x1, R5 ;  /* 0x0000000103047824 */ /* 0x000fe200078e0205 */
[C---:B------:R-:W-:Y:S02]  /*a590*/  LEA R3, P0, R2.reuse, c[0x0][0x160], 0x1 ;  /* 0x0000580002037a11 */ /* 0x040fe400078008ff */
[----:B------:R-:W-:Y:S02]  /*a5a0*/  SHF.R.S32.HI R85, RZ, 0x1f, R239 ;  /* 0x0000001fff557819 */ /* 0x000fe400000114ef */
[----:B------:R-:W-:Y:S01]  /*a5b0*/  LEA.HI.X R2, R2, c[0x0][0x164], R4, 0x1, P0 ;  /* 0x0000590002027a11 */ /* 0x000fe200000f0c04 */
[----:B------:R-:W1:Y:S02]  /*a5c0*/  SHFL.IDX PT, R8, R3, RZ, 0x181f ;  /* 0x00181fff03087589 */ /* 0x000e6400000e0000 */
[----:B------:R-:W-:-:S02]  /*a5d0*/  IMAD R10, R85, c[0x0][0x1e0], RZ ;  /* 0x00007800550a7a24 */ /* 0x000fc400078e02ff */
[----:B------:R-:W2:Y:S01]  /*a5e0*/  SHFL.IDX PT, R9, R2, RZ, 0x181f ;  /* 0x00181fff02097589 */ /* 0x000ea200000e0000 */
[----:B------:R-:W-:Y:S02]  /*a5f0*/  IMAD.MOV.U32 R98, RZ, RZ, R15 ;  /* 0x000000ffff627224 */ /* 0x000fe400078e000f */
[----:B------:R-:W-:Y:S01]  /*a600*/  IMAD.IADD R15, R82, 0x1, R99 ;  /* 0x00000001520f7824 */ /* 0x000fe200078e0263 */
[----:B------:R-:W1:Y:S04]  /*a610*/  SHFL.IDX PT, R6, R3, 0x1, 0x181f ;  /* 0x00381f0003067f89 */ /* 0x000e6800000e0000 */
[----:B------:R-:W1:Y:S01]  /*a620*/  SHFL.IDX PT, R11, R2, 0x1, 0x181f ;  /* 0x00381f00020b7f89 */ /* 0x000e6200000e0000 */
[----:B------:R-:W-:-:S03]  /*a630*/  IADD3 R19, R15, 0x20, RZ ;  /* 0x000000200f137810 */ /* 0x000fc60007ffe0ff */
[----:B------:R-:W-:Y:S01]  /*a640*/  SHFL.IDX PT, R17, R2, 0x2, 0x181f ;  /* 0x00581f0002117f89 */ /* 0x000fe200000e0000 */
[----:B------:R-:W-:Y:S01]  /*a650*/  IADD3 R18, R15, 0x40, RZ ;  /* 0x000000400f127810 */ /* 0x000fe20007ffe0ff */
[----:B------:R-:W-:Y:S02]  /*a660*/  IMAD.WIDE.U32 R4, R239, c[0x0][0x1e0], RZ ;  /* 0x00007800ef047a25 */ /* 0x000fe400078e00ff */
[----:B------:R-:W-:Y:S02]  /*a670*/  SHFL.IDX PT, R29, R3, 0x3, 0x181f ;  /* 0x00781f00031d7f89 */ /* 0x000fe400000e0000 */
[----:B------:R-:W-:-:S04]  /*a680*/  IMAD.WIDE.U32 R32, R72, c[0x0][0x1e8], RZ ;  /* 0x00007a0048207a25 */ /* 0x000fc800078e00ff */
[----:B------:R-:W-:Y:S01]  /*a690*/  IMAD R31, R72, c[0x0][0x1ec], R33 ;  /* 0x00007b00481f7a24 */ /* 0x000fe200078e0221 */
[----:B------:R-:W-:Y:S01]  /*a6a0*/  IADD3 R30, R15, 0x60, RZ ;  /* 0x000000600f1e7810 */ /* 0x000fe20007ffe0ff */
[----:B------:R-:W-:Y:S02]  /*a6b0*/  IMAD R124, R126, -0x70, R52 ;  /* 0xffffff907e7c7824 */ /* 0x000fe400078e0234 */
[----:B----4-:R-:W-:Y:S02]  /*a6c0*/  IMAD R60, R16, c[0x0][0x2c4], RZ ;  /* 0x0000b100103c7a24 */ /* 0x010fe400078e02ff */
[----:B------:R-:W-:Y:S02]  /*a6d0*/  IMAD R16, R239, c[0x0][0x1e4], R10 ;  /* 0x00007900ef107a24 */ /* 0x000fe400078e020a */
[----:B------:R-:W4:Y:S01]  /*a6e0*/  SHFL.IDX PT, R10, R3, 0x2, 0x181f ;  /* 0x00581f00030a7f89 */ /* 0x000f2200000e0000 */
[-C--:B------:R-:W-:Y:S02]  /*a6f0*/  ISETP.GE.AND P3, PT, R15, R60.reuse, PT ;  /* 0x0000003c0f00720c */ /* 0x080fe40003f66270 */
[----:B------:R-:W-:-:S02]  /*a700*/  ISETP.GE.AND P4, PT, R19, R60, PT ;  /* 0x0000003c1300720c */ /* 0x000fc40003f86270 */
[----:B------:R-:W-:Y:S01]  /*a710*/  ISETP.GE.AND P6, PT, R18, R60, PT ;  /* 0x0000003c1200720c */ /* 0x000fe20003fc6270 */
[----:B------:R-:W-:Y:S01]  /*a720*/  IMAD.IADD R5, R5, 0x1, R16 ;  /* 0x0000000105057824 */ /* 0x000fe200078e0210 */
[----:B---3--:R-:W-:-:S07]  /*a730*/  SHF.R.S32.HI R84, RZ, 0x1f, R236 ;  /* 0x0000001fff547819 */ /* 0x008fce00000114ec */
[-C--:B-1----:R-:W-:Y:S02]  /*a740*/  @!P3 LEA R26, P0, R76, R8.reuse, 0x1 ;  /* 0x000000084c1ab211 */ /* 0x082fe400078008ff */
[----:B------:R-:W-:Y:S02]  /*a750*/  @!P3 LEA R24, P1, R226, R8, 0x1 ;  /* 0x00000008e218b211 */ /* 0x000fe400078208ff */
[CCC-:B--2---:R-:W-:Y:S02]  /*a760*/  @!P3 LEA.HI.X R27, R76.reuse, R9.reuse, R77.reuse, 0x1, P0 ;  /* 0x000000094c1bb211 */ /* 0x1c4fe400000f0c4d */
[----:B------:R-:W-:Y:S01]  /*a770*/  @!P4 LEA R22, P0, R76, R6, 0x1 ;  /* 0x000000064c16c211 */ /* 0x000fe200078008ff */
[----:B------:R1:W2:Y:S01]  /*a780*/  SHFL.IDX PT, R8, R2, 0x3, 0x181f ;  /* 0x00781f0002087f89 */ /* 0x0002a200000e0000 */
[----:B------:R-:W-:Y:S01]  /*a790*/  @!P3 LEA.HI.X R25, R226, R9, R98, 0x1, P1 ;  /* 0x00000009e219b211 */ /* 0x000fe200008f0c62 */
[----:B------:R-:W-:Y:S01]  /*a7a0*/  IMAD R28, R84, c[0x0][0x1f0], RZ ;  /* 0x00007c00541c7a24 */ /* 0x000fe200078e02ff */
[----:B------:R-:W-:-:S02]  /*a7b0*/  @!P4 LEA.HI.X R23, R76, R11, R77, 0x1, P0 ;  /* 0x0000000b4c17c211 */ /* 0x000fc400000f0c4d */
[-C--:B----4-:R-:W-:Y:S02]  /*a7c0*/  @!P6 LEA R18, P1, R76, R10.reuse, 0x1 ;  /* 0x0000000a4c12e211 */ /* 0x090fe400078208ff */
[----:B------:R-:W-:Y:S02]  /*a7d0*/  @!P6 LEA R16, P0, R226, R10, 0x1 ;  /* 0x0000000ae210e211 */ /* 0x000fe400078008ff */
[-C--:B------:R-:W-:Y:S02]  /*a7e0*/  @!P6 LEA.HI.X R19, R76, R17.reuse, R77, 0x1, P1 ;  /* 0x000000114c13e211 */ /* 0x080fe400008f0c4d */
[----:B------:R-:W-:Y:S01]  /*a7f0*/  @!P6 LEA.HI.X R17, R226, R17, R98, 0x1, P0 ;  /* 0x00000011e211e211 */ /* 0x000fe200000f0c62 */
[----:B-1----:R-:W-:-:S04]  /*a800*/  IMAD.WIDE.U32 R2, R236, c[0x0][0x1f0], R4 ;  /* 0x00007c00ec027a25 */ /* 0x002fc800078e0004 */
[----:B------:R-:W-:Y:S01]  /*a810*/  IMAD R4, R236, c[0x0][0x1f4], R28 ;  /* 0x00007d00ec047a24 */ /* 0x000fe200078e021c */
[----:B------:R-:W-:-:S04]  /*a820*/  IADD3 R2, P0, R2, R32, RZ ;  /* 0x0000002002027210 */ /* 0x000fc80007f1e0ff */
[----:B------:R-:W-:Y:S02]  /*a830*/  IADD3.X R4, R31, R3, R4, P0, !PT ;  /* 0x000000031f047210 */ /* 0x000fe400007fe404 */
[----:B------:R-:W-:Y:S02]  /*a840*/  LEA R3, P0, R2, c[0x0][0x1c8], 0x1 ;  /* 0x0000720002037a11 */ /* 0x000fe400078008ff */
[----:B------:R-:W-:Y:S02]  /*a850*/  ISETP.GE.AND P5, PT, R30, R60, PT ;  /* 0x0000003c1e00720c */ /* 0x000fe40003fa6270 */
[----:B------:R-:W-:Y:S02]  /*a860*/  @!P4 LEA R20, P2, R226, R6, 0x1 ;  /* 0x00000006e214c211 */ /* 0x000fe400078408ff */
[----:B------:R-:W-:Y:S01]  /*a870*/  LEA.HI.X R30, R2, c[0x0][0x1cc], R4, 0x1, P0 ;  /* 0x00007300021e7a11 */ /* 0x000fe200000f0c04 */
[----:B------:R-:W1:Y:S01]  /*a880*/  SHFL.IDX PT, R6, R3, RZ, 0x181f ;  /* 0x00181fff03067589 */ /* 0x000e6200000e0000 */
[----:B------:R-:W-:-:S03]  /*a890*/  IMNMX R2, R124, 0x70, PT ;  /* 0x000000707c027817 */ /* 0x000fc60003800200 */
[----:B------:R-:W3:Y:S02]  /*a8a0*/  SHFL.IDX PT, R28, R30, RZ, 0x181f ;  /* 0x00181fff1e1c7589 */ /* 0x000ee400000e0000 */
[----:B------:R-:W-:Y:S01]  /*a8b0*/  IMAD.IADD R2, R2, 0x1, -R82 ;  /* 0x0000000102027824 */ /* 0x000fe200078e0a52 */
[----:B------:R-:W-:-:S04]  /*a8c0*/  @!P4 LEA.HI.X R21, R226, R11, R98, 0x1, P2 ;  /* 0x0000000be215c211 */ /* 0x000fc800010f0c62 */
[----:B------:R-:W-:Y:S02]  /*a8d0*/  ISETP.GE.AND P2, PT, R2, 0x1, PT ;  /* 0x000000010200780c */ /* 0x000fe40003f46270 */
[----:B------:R-:W-:-:S04]  /*a8e0*/  @!P5 LEA R4, P0, R76, R29, 0x1 ;  /* 0x0000001d4c04d211 */ /* 0x000fc800078008ff */
[----:B--2---:R-:W-:Y:S02]  /*a8f0*/  @!P5 LEA.HI.X R5, R76, R8, R77, 0x1, P0 ;  /* 0x000000084c05d211 */ /* 0x004fe400000f0c4d */
[----:B------:R-:W-:-:S04]  /*a900*/  @!P5 LEA R10, P0, R226, R29, 0x1 ;  /* 0x0000001de20ad211 */ /* 0x000fc800078008ff */
[----:B------:R-:W-:Y:S02]  /*a910*/  @!P5 LEA.HI.X R11, R226, R8, R98, 0x1, P0 ;  /* 0x00000008e20bd211 */ /* 0x000fe400000f0c62 */
[C---:B-1----:R-:W-:Y:S02]  /*a920*/  @P2 LEA R8, P0, R76.reuse, R6, 0x1 ;  /* 0x000000064c082211 */ /* 0x042fe400078008ff */
[C---:B------:R-:W-:Y:S02]  /*a930*/  ISETP.GE.AND P1, PT, R76.reuse, c[0x0][0x198], PT ;  /* 0x000066004c007a0c */ /* 0x040fe40003f26270 */
[----:B---3--:R-:W-:Y:S02]  /*a940*/  @P2 LEA.HI.X R9, R76, R28, R77, 0x1, P0 ;  /* 0x0000001c4c092211 */ /* 0x008fe400000f0c4d */
[----:B------:R-:W-:-:S09]  /*a950*/  ISETP.GE.AND P0, PT, R226, c[0x0][0x198], PT ;  /* 0x00006600e2007a0c */ /* 0x000fd20003f06270 */
[----:B------:R1:W-:Y:S04]  /*a960*/  @!P3 LDGSTS.E.BYPASS.LTC128B.128 [R227+0x100], [R26.64], !P1 ;  /* 0x001000001ae3bfae */ /* 0x0003e8000c901d48 */
        /* <DEDUP_REMOVED lines=12> */
[----:B------:R-:W-:-:S07]  /*aa30*/  @P2 LEA.HI.X R5, R226, R28, R98, 0x1, P1 ;  /* 0x0000001ce2052211 */ /* 0x000fce00008f0c62 */
[----:B------:R2:W-:Y:S01]  /*aa40*/  @P2 LDGSTS.E.BYPASS.LTC128B.128 [R227+0xb900], [R4.64], !P0 ;  /* 0x0b90000004e32fae */ /* 0x0005e2000c101d48 */
[----:B------:R-:W-:-:S03]  /*aa50*/  ISETP.GE.AND P0, PT, R2, 0x21, PT ;  /* 0x000000210200780c */ /* 0x000fc60003f06270 */
[----:B--2---:R-:W3:Y:S04]  /*aa60*/  SHFL.IDX PT, R4, R3, 0x1, 0x181f ;  /* 0x00381f0003047f89 */ /* 0x004ee800000e0000 */
[----:B------:R-:W2:Y:S06]  /*aa70*/  SHFL.IDX PT, R5, R30, 0x1, 0x181f ;  /* 0x00381f001e057f89 */ /* 0x000eac00000e0000 */
        /* <DEDUP_REMOVED lines=15> */
[----:B------:R-:W-:Y:S01]  /*ab70*/  @P0 ISETP.GE.AND P1, PT, R76, c[0x0][0x1d4], PT ;  /* 0x000075004c000a0c */ /* 0x000fe20003f26270 */
[----:B------:R-:W2:Y:S04]  /*ab80*/  SHFL.IDX PT, R3, R3, 0x3, 0x181f ;  /* 0x00781f0003037f89 */ /* 0x000ea800000e0000 */
[----:B------:R-:W3:Y:S08]  /*ab90*/  SHFL.IDX PT, R6, R30, 0x3, 0x181f ;  /* 0x00781f001e067f89 */ /* 0x000ef000000e0000 */
[----:B------:R1:W-:Y:S01]  /*aba0*/  @P0 LDGSTS.E.BYPASS.LTC128B.128 [R229+0xa100], [R8.64], !P1 ;  /* 0x0a10000008e50fae */ /* 0x0003e2000c901d48 */
[----:B------:R-:W-:-:S13]  /*abb0*/  @P0 ISETP.GE.AND P1, PT, R226, c[0x0][0x1d4], PT ;  /* 0x00007500e2000a0c */ /* 0x000fda0003f26270 */
[----:B------:R2:W-:Y:S01]  /*abc0*/  @P0 LDGSTS.E.BYPASS.LTC128B.128 [R229+0xd900], [R4.64], !P1 ;  /* 0x0d90000004e50fae */ /* 0x0005e2000c901d48 */
[----:B------:R-:W-:-:S13]  /*abd0*/  ISETP.GE.AND P0, PT, R2, 0x61, PT ;  /* 0x000000610200780c */ /* 0x000fda0003f06270 */
[----:B--2---:R-:W-:-:S04]  /*abe0*/  @P0 LEA R4, P1, R76, R3, 0x1 ;  /* 0x000000034c040211 */ /* 0x004fc800078208ff */
[----:B---3--:R-:W-:Y:S02]  /*abf0*/  @P0 LEA.HI.X R5, R76, R6, R77, 0x1, P1 ;  /* 0x000000064c050211 */ /* 0x008fe400008f0c4d */
[----:B------:R-:W-:-:S04]  /*ac00*/  @P0 LEA R2, P1, R226, R3, 0x1 ;  /* 0x00000003e2020211 */ /* 0x000fc800078208ff */
[----:B------:R-:W-:Y:S02]  /*ac10*/  @P0 LEA.HI.X R3, R226, R6, R98, 0x1, P1 ;  /* 0x00000006e2030211 */ /* 0x000fe400008f0c62 */
[----:B------:R-:W-:Y:S01]  /*ac20*/  @P0 ISETP.GE.AND P1, PT, R76, c[0x0][0x1d4], PT ;  /* 0x000075004c000a0c */ /* 0x000fe20003f26270 */
[----:B------:R1:W-:-:S12]  /*ac30*/  STL.64 [R1+0x28], R32 ;  /* 0x0000282001007387 */ /* 0x0003d80000100a00 */
[----:B------:R1:W-:Y:S01]  /*ac40*/  @P0 LDGSTS.E.BYPASS.LTC128B.128 [R229+0xb100], [R4.64], !P1 ;  /* 0x0b10000004e50fae */ /* 0x0003e2000c901d48 */
[----:B------:R-:W-:-:S03]  /*ac50*/  @P0 ISETP.GE.AND P1, PT, R226, c[0x0][0x1d4], PT ;  /* 0x00007500e2000a0c */ /* 0x000fc60003f26270 */
[----:B------:R1:W-:Y:S10]  /*ac60*/  STL [R1+0x24], R31 ;  /* 0x0000241f01007387 */ /* 0x0003f40000100800 */
[----:B------:R1:W-:Y:S01]  /*ac70*/  @P0 LDGSTS.E.BYPASS.LTC128B.128 [R229+0xe900], [R2.64], !P1 ;  /* 0x0e90000002e50fae */ /* 0x0003e2000c901d48 */
[----:B------:R-:W-:-:S03]  /*ac80*/  ISETP.LT.AND P0, PT, RZ, c[0x0][0x27c], PT ;  /* 0x00009f00ff007a0c */ /* 0x000fc60003f01270 */
[----:B------:R-:W0:Y:S01]  /*ac90*/  LDGDEPBAR ;  /* 0x00000000000079af */ /* 0x000e220000000000 */
[----:B------:R-:W-:Y:S02]  /*aca0*/  P2R R46, PR, RZ, 0x20 ;  /* 0x00000020ff2e7803 */ /* 0x000fe40000000000 */
[----:B------:R-:W-:-:S07]  /*acb0*/  ISETP.GT.AND P5, PT, R0, 0x6f, PT ;  /* 0x0000006f0000780c */ /* 0x000fce0003fa4270 */
[----:B------:R-:W-:Y:S05]  /*acc0*/  @P0 BRA `(.L_x_1573) ;  /* 0x0000002000000947 */ /* 0x000fea0003800000 */
[----:B------:R-:W-:-:S04]  /*acd0*/  DEPBAR.LE SB0, 0x1 ;  /* 0x000080400000791a */ /* 0x000fc80000000000 */
[----:B------:R-:W-:Y:S05]  /*ace0*/  BRA `(.L_x_1574) ;  /* 0x00004d9000007947 */ /* 0x000fea0003800000 */
.L_x_1573:
        /* <DEDUP_REMOVED lines=8> */
[----:B------:R-:W-:Y:S01]  /*ad70*/  IMAD R6, R137, c[0x0][0x294], R2 ;  /* 0x0000a50089067a24 */ /* 0x000fe200078e0202 */
        /* <DEDUP_REMOVED lines=57> */
.L_x_1577:
[----:B--2---:R-:W-:Y:S05]  /*b110*/  BSYNC B0 ;  /* 0x0000000000007941 */ /* 0x004fea0003800000 */
.L_x_1576:
        /* <DEDUP_REMOVED lines=15> */
[----:B---3--:R2:W3:Y:S01]  /*b210*/  SHFL.IDX PT, R21, R28, 0x1, 0x181f ;  /* 0x00381f001c157f89 */ /* 0x0084e200000e0000 */
        /* <DEDUP_REMOVED lines=9> */
[----:B-1----:R-:W-:-:S05]  /*b2b0*/  @!P1 IADD3 R24, P0, R6, R2, RZ ;  /* 0x0000000206189210 */ /* 0x002fca0007f1e0ff */
[----:B----4-:R-:W-:Y:S01]  /*b2c0*/  @!P1 IMAD.X R25, R20, 0x1, R3, P0 ;  /* 0x0000000114199824 */ /* 0x010fe200000e0603 */
[----:B------:R-:W-:-:S05]  /*b2d0*/  @!P1 IADD3 R22, P0, R15, R2, RZ ;  /* 0x000000020f169210 */ /* 0x000fca0007f1e0ff */
[----:B---3--:R-:W-:Y:S01]  /*b2e0*/  @!P1 IMAD.X R23, R21, 0x1, R3, P0 ;  /* 0x0000000115179824 */ /* 0x008fe200000e0603 */
[----:B------:R-:W-:-:S13]  /*b2f0*/  ISETP.GE.AND P0, PT, R81, c[0x0][0x27c], PT ;  /* 0x00009f0051007a0c */ /* 0x000fda0003f06270 */
[C---:B------:R-:W-:Y:S01]  /*b300*/  @!P0 IMAD.SHL.U32 R4, R81.reuse, 0x2, RZ ;  /* 0x0000000251048824 */ /* 0x040fe200078e00ff */
[----:B------:R-:W-:-:S04]  /*b310*/  @!P0 SHF.L.U64.HI R5, R81, 0x1, R65 ;  /* 0x0000000151058819 */ /* 0x000fc80000010241 */
[----:B------:R-:W-:-:S05]  /*b320*/  @!P0 IADD3 R2, P2, R6, R4, RZ ;  /* 0x0000000406028210 */ /* 0x000fca0007f5e0ff */
[----:B------:R-:W-:Y:S01]  /*b330*/  @!P0 IMAD.X R3, R20, 0x1, R5, P2 ;  /* 0x0000000114038824 */ /* 0x000fe200010e0605 */
[----:B------:R-:W-:Y:S01]  /*b340*/  @!P0 IADD3 R20, P2, R15, R4, RZ ;  /* 0x000000040f148210 */ /* 0x000fe20007f5e0ff */
[----:B------:R-:W-:-:S03]  /*b350*/  CS2R R34, SRZ ;  /* 0x0000000000227805 */ /* 0x000fc6000001ff00 */
[----:B------:R1:W5:Y:S01]  /*b360*/  @!P0 LD.E.64 R40, [R2.64] ;  /* 0x0000000802288980 */ /* 0x000362000c101b00 */
[----:B------:R-:W-:Y:S02]  /*b370*/  @!P0 IMAD.X R21, R21, 0x1, R5, P2 ;  /* 0x0000000115158824 */ /* 0x000fe400010e0605 */
[----:B------:R-:W-:-:S03]  /*b380*/  CS2R R4, SRZ ;  /* 0x0000000000047805 */ /* 0x000fc6000001ff00 */
[----:B------:R3:W5:Y:S04]  /*b390*/  @!P0 LD.E.64 R34, [R20.64] ;  /* 0x0000000814228980 */ /* 0x000768000c101b00 */
[----:B------:R3:W5:Y:S01]  /*b3a0*/  @!P1 LD.E.64 R4, [R24.64] ;  /* 0x0000000818049980 */ /* 0x000762000c101b00 */
[----:B-1----:R-:W-:-:S06]  /*b3b0*/  CS2R R2, SRZ ;  /* 0x0000000000027805 */ /* 0x002fcc000001ff00 */
[----:B------:R3:W5:Y:S02]  /*b3c0*/  @!P1 LD.E.64 R2, [R22.64] ;  /* 0x0000000816029980 */ /* 0x000764000c101b00 */
.L_x_1579:
[----:B------:R-:W-:Y:S05]  /*b3d0*/  BSYNC B0 ;  /* 0x0000000000007941 */ /* 0x000fea0003800000 */
.L_x_1578:
[----:B-1-3-5:R-:W-:Y:S01]  /*b3e0*/  IMAD.MOV.U32 R24, RZ, RZ, R40 ;  /* 0x000000ffff187224 */ /* 0x02afe200078e0028 */
[----:B------:R-:W-:Y:S01]  /*b3f0*/  MOV R15, R4 ;  /* 0x00000004000f7202 */ /* 0x000fe20000000f00 */
[----:B------:R-:W-:Y:S01]  /*b400*/  IMAD.MOV.U32 R23, RZ, RZ, R41 ;  /* 0x000000ffff177224 */ /* 0x000fe200078e0029 */
[----:B------:R1:W3:Y:S01]  /*b410*/  SHFL.IDX PT, R21, R32, 0x2, 0x181f ;  /* 0x00581f0020157f89 */ /* 0x0002e200000e0000 */
        /* <DEDUP_REMOVED lines=8> */
[----:B------:R1:W2:Y:S01]  /*b4a0*/  SHFL.IDX PT, R22, R33, 0x2, 0x181f ;  /* 0x00581f0021167f89 */ /* 0x0002a200000e0000 */
[----:B------:R-:W-:Y:S01]  /*b4b0*/  MOV R6, R3 ;  /* 0x0000000300067202 */ /* 0x000fe20000000f00 */
[----:B------:R-:W-:Y:S01]  /*b4c0*/  CS2R R44, SRZ ;  /* 0x00000000002c7805 */ /* 0x000fe2000001ff00 */
[----:B------:R-:W-:Y:S01]  /*b4d0*/  PRMT R58, R23, 0x5410, R24 ;  /* 0x00005410173a7816 */ /* 0x000fe20000000018 */
[----:B------:R1:W4:Y:S01]  /*b4e0*/  SHFL.IDX PT, R30, R28, 0x2, 0x181f ;  /* 0x00581f001c1e7f89 */ /* 0x00032200000e0000 */
[----:B------:R-:W-:Y:S01]  /*b4f0*/  PRMT R56, R6, 0x5410, R15 ;  /* 0x0000541006387816 */ /* 0x000fe2000000000f */
[----:B------:R-:W-:Y:S01]  /*b500*/  CS2R R36, SRZ ;  /* 0x0000000000247805 */ /* 0x000fe2000001ff00 */
[----:B------:R-:W-:Y:S01]  /*b510*/  CS2R R42, SRZ ;  /* 0x00000000002a7805 */ /* 0x000fe2000001ff00 */
[----:B----4-:R1:W4:Y:S01]  /*b520*/  SHFL.IDX PT, R20, R31, 0x2, 0x181f ;  /* 0x00581f001f147f89 */ /* 0x01032200000e0000 */
[----:B------:R-:W-:Y:S01]  /*b530*/  CS2R R38, SRZ ;  /* 0x0000000000267805 */ /* 0x000fe2000001ff00 */
[----:B------:R-:W-:Y:S05]  /*b540*/  @P6 BRA `(.L_x_1581) ;  /* 0x0000016000006947 */ /* 0x000fea0003800000 */
[----:B------:R-:W-:Y:S01]  /*b550*/  ISETP.GE.AND P1, PT, R78, c[0x0][0x27c], PT ;  /* 0x00009f004e007a0c */ /* 0x000fe20003f26270 */
[----:B------:R-:W-:Y:S01]  /*b560*/  CS2R R44, SRZ ;  /* 0x00000000002c7805 */ /* 0x000fe2000001ff00 */
[----:B------:R-:W-:Y:S01]  /*b570*/  ISETP.GE.AND P0, PT, R81, c[0x0][0x27c], PT ;  /* 0x00009f0051007a0c */ /* 0x000fe20003f06270 */
[----:B------:R-:W-:-:S10]  /*b580*/  CS2R R36, SRZ ;  /* 0x0000000000247805 */ /* 0x000fd4000001ff00 */
[C---:B------:R-:W-:Y:S01]  /*b590*/  @!P1 IMAD.SHL.U32 R6, R78.reuse, 0x2, RZ ;  /* 0x000000024e069824 */ /* 0x040fe200078e00ff */
[----:B------:R-:W-:Y:S02]  /*b5a0*/  @!P1 SHF.L.U64.HI R15, R78, 0x1, R79 ;  /* 0x000000014e0f9819 */ /* 0x000fe4000001024f */
[----:B------:R-:W-:Y:S02]  /*b5b0*/  @!P0 SHF.L.U64.HI R29, R81, 0x1, R65 ;  /* 0x00000001511d8819 */ /* 0x000fe40000010241 */
[----:B--2---:R-:W-:-:S05]  /*b5c0*/  @!P1 IADD3 R26, P2, R22, R6, RZ ;  /* 0x00000006161a9210 */ /* 0x004fca0007f5e0ff */
[--C-:B---3--:R-:W-:Y:S01]  /*b5d0*/  @!P1 IMAD.X R27, R21, 0x1, R15.reuse, P2 ;  /* 0x00000001151b9824 */ /* 0x108fe200010e060f */
[----:B----4-:R-:W-:Y:S01]  /*b5e0*/  @!P1 IADD3 R24, P2, R20, R6, RZ ;  /* 0x0000000614189210 */ /* 0x010fe20007f5e0ff */
        /* <DEDUP_REMOVED lines=12> */
.L_x_1581:
[----:B------:R-:W-:Y:S05]  /*b6b0*/  BSYNC B0 ;  /* 0x0000000000007941 */ /* 0x000fea0003800000 */
.L_x_1580:
[----:B------:R-:W-:Y:S01]  /*b6c0*/  ISETP.NE.AND P0, PT, R46, RZ, PT ;  /* 0x000000ff2e00720c */ /* 0x000fe20003f05270 */
[----:B--2--5:R-:W-:Y:S01]  /*b6d0*/  IMAD.MOV.U32 R22, RZ, RZ, R44 ;  /* 0x000000ffff167224 */ /* 0x024fe200078e002c */
[----:B----4-:R-:W-:Y:S01]  /*b6e0*/  MOV R20, R36 ;  /* 0x0000002400147202 */ /* 0x010fe20000000f00 */
[----:B---3--:R-:W-:Y:S01]  /*b6f0*/  IMAD.MOV.U32 R21, RZ, RZ, R45 ;  /* 0x000000ffff157224 */ /* 0x008fe200078e002d */
[----:B------:R-:W2:Y:S01]  /*b700*/  SHFL.IDX PT, R30, R32, 0x3, 0x181f ;  /* 0x00781f00201e7f89 */ /* 0x000ea200000e0000 */
        /* <DEDUP_REMOVED lines=8> */
[----:B------:R3:W4:Y:S01]  /*b790*/  SHFL.IDX PT, R15, R33, 0x3, 0x181f ;  /* 0x00781f00210f7f89 */ /* 0x00072200000e0000 */
[----:B------:R-:W-:Y:S01]  /*b7a0*/  MOV R6, R39 ;  /* 0x0000002700067202 */ /* 0x000fe20000000f00 */
[----:B------:R-:W-:Y:S01]  /*b7b0*/  CS2R R46, SRZ ;  /* 0x00000000002e7805 */ /* 0x000fe2000001ff00 */
[----:B------:R-:W-:Y:S01]  /*b7c0*/  PRMT R63, R21, 0x5410, R22 ;  /* 0x00005410153f7816 */ /* 0x000fe20000000016 */
[----:B------:R1:W1:Y:S01]  /*b7d0*/  SHFL.IDX PT, R29, R28, 0x3, 0x181f ;  /* 0x00781f001c1d7f89 */ /* 0x00026200000e0000 */
[----:B------:R-:W-:-:S03]  /*b7e0*/  PRMT R61, R6, 0x5410, R20 ;  /* 0x00005410063d7816 */ /* 0x000fc60000000014 */
[----:B------:R1:W1:Y:S02]  /*b7f0*/  SHFL.IDX PT, R23, R31, 0x3, 0x181f ;  /* 0x00781f001f177f89 */ /* 0x00026400000e0000 */
[----:B-1-3--:R-:W-:Y:S01]  /*b800*/  CS2R R32, SRZ ;  /* 0x0000000000207805 */ /* 0x00afe2000001ff00 */
[----:B------:R-:W-:Y:S05]  /*b810*/  @P0 BRA `(.L_x_1583) ;  /* 0x0000016000000947 */ /* 0x000fea0003800000 */
[----:B--2-4-:R-:W-:Y:S01]  /*b820*/  ISETP.GE.AND P1, PT, R78, c[0x0][0x27c], PT ;  /* 0x00009f004e007a0c */ /* 0x014fe20003f26270 */
[----:B------:R-:W-:Y:S01]  /*b830*/  CS2R R50, SRZ ;  /* 0x0000000000327805 */ /* 0x000fe2000001ff00 */
[----:B------:R-:W-:Y:S01]  /*b840*/  ISETP.GE.AND P0, PT, R81, c[0x0][0x27c], PT ;  /* 0x00009f0051007a0c */ /* 0x000fe20003f06270 */
[----:B------:R-:W-:-:S10]  /*b850*/  CS2R R32, SRZ ;  /* 0x0000000000207805 */ /* 0x000fd4000001ff00 */
[C---:B------:R-:W-:Y:S01]  /*b860*/  @!P1 IMAD.SHL.U32 R6, R78.reuse, 0x2, RZ ;  /* 0x000000024e069824 */ /* 0x040fe200078e00ff */
[----:B------:R-:W-:Y:S01]  /*b870*/  @!P1 SHF.L.U64.HI R21, R78, 0x1, R79 ;  /* 0x000000014e159819 */ /* 0x000fe2000001024f */
[C---:B------:R-:W-:Y:S01]  /*b880*/  @!P0 IMAD.SHL.U32 R20, R81.reuse, 0x2, RZ ;  /* 0x0000000251148824 */ /* 0x040fe200078e00ff */
[----:B------:R-:W-:Y:S02]  /*b890*/  @!P0 SHF.L.U64.HI R28, R81, 0x1, R65 ;  /* 0x00000001511c8819 */ /* 0x000fe40000010241 */
[-C--:B------:R-:W-:Y:S02]  /*b8a0*/  @!P1 IADD3 R26, P2, R15, R6.reuse, RZ ;  /* 0x000000060f1a9210 */ /* 0x080fe40007f5e0ff */
[----:B------:R-:W-:Y:S02]  /*b8b0*/  @!P1 IADD3 R24, P4, R23, R6, RZ ;  /* 0x0000000617189210 */ /* 0x000fe40007f9e0ff */
[-C--:B------:R-:W-:Y:S01]  /*b8c0*/  @!P0 IADD3 R22, P3, R15, R20.reuse, RZ ;  /* 0x000000140f168210 */ /* 0x080fe20007f7e0ff */
[C-C-:B------:R-:W-:Y:S01]  /*b8d0*/  @!P1 IMAD.X R27, R30.reuse, 0x1, R21.reuse, P2 ;  /* 0x000000011e1b9824 */ /* 0x140fe200010e0615 */
[----:B------:R-:W-:Y:S01]  /*b8e0*/  @!P0 IADD3 R20, P2, R23, R20, RZ ;  /* 0x0000001417148210 */ /* 0x000fe20007f5e0ff */
[C---:B------:R-:W-:Y:S01]  /*b8f0*/  @!P1 IMAD.X R25, R29.reuse, 0x1, R21, P4 ;  /* 0x000000011d199824 */ /* 0x040fe200020e0615 */
[----:B------:R-:W-:Y:S01]  /*b900*/  CS2R R46, SRZ ;  /* 0x00000000002e7805 */ /* 0x000fe2000001ff00 */
[----:B------:R-:W-:Y:S01]  /*b910*/  CS2R R48, SRZ ;  /* 0x0000000000307805 */ /* 0x000fe2000001ff00 */
[--C-:B------:R-:W-:Y:S01]  /*b920*/  @!P0 IMAD.X R23, R30, 0x1, R28.reuse, P3 ;  /* 0x000000011e178824 */ /* 0x100fe200018e061c */
[----:B------:R1:W5:Y:S01]  /*b930*/  @!P1 LD.E.64 R32, [R26.64] ;  /* 0x000000081a209980 */ /* 0x000362000c101b00 */
[----:B------:R-:W-:-:S03]  /*b940*/  @!P0 IMAD.X R21, R29, 0x1, R28, P2 ;  /* 0x000000011d158824 */ /* 0x000fc600010e061c */
[----:B------:R1:W5:Y:S04]  /*b950*/  @!P0 LD.E.64 R50, [R22.64] ;  /* 0x0000000816328980 */ /* 0x000368000c101b00 */
[----:B------:R1:W5:Y:S04]  /*b960*/  @!P1 LD.E.64 R46, [R24.64] ;  /* 0x00000008182e9980 */ /* 0x000368000c101b00 */
[----:B------:R1:W5:Y:S02]  /*b970*/  @!P0 LD.E.64 R48, [R20.64] ;  /* 0x0000000814308980 */ /* 0x000364000c101b00 */
.L_x_1583:
[----:B--2-4-:R-:W-:Y:S05]  /*b980*/  BSYNC B0 ;  /* 0x0000000000007941 */ /* 0x014fea0003800000 */
.L_x_1582:
        /* <DEDUP_REMOVED lines=41> */
[C---:B------:R-:W-:Y:S01]  /*bc20*/  FMUL.FTZ R20, R22.reuse, R28 ;  /* 0x0000001c16147220 */ /* 0x040fe20000410000 */
[C---:B------:R-:W-:Y:S01]  /*bc30*/  SHF.L.U32 R9, R21.reuse, 0x10, RZ ;  /* 0x0000001015097819 */ /* 0x040fe200000006ff */
[-C--:B------:R-:W-:Y:S01]  /*bc40*/  FMUL.FTZ R22, R22, R23.reuse ;  /* 0x0000001716167220 */ /* 0x080fe20000410000 */
[----:B------:R-:W-:Y:S01]  /*bc50*/  LOP3.LUT R6, R21, 0xffff0000, RZ, 0xc0, !PT ;  /* 0xffff000015067812 */ /* 0x000fe200078ec0ff */
[----:B------:R-:W-:Y:S02]  /*bc60*/  FMUL.FTZ R17, R8, R30 ;  /* 0x0000001e08117220 */ /* 0x000fe40000410000 */
[C---:B------:R-:W-:Y:S02]  /*bc70*/  FFMA.FTZ R22, R27.reuse, R28, R22 ;  /* 0x0000001c1b167223 */ /* 0x040fe40000010016 */
[----:B------:R-:W-:Y:S01]  /*bc80*/  FFMA.FTZ R21, R27, R23, -R20 ;  /* 0x000000171b157223 */ /* 0x000fe20000010814 */
[C---:B------:R-:W-:Y:S01]  /*bc90*/  SHF.L.U32 R27, R25.reuse, 0x10, RZ ;  /* 0x00000010191b7819 */ /* 0x040fe200000006ff */
[C---:B------:R-:W-:Y:S01]  /*bca0*/  IMAD.U32 R28, R24.reuse, 0x10000, RZ ;  /* 0x00010000181c7824 */ /* 0x040fe200078e00ff */
[----:B------:R-:W-:Y:S01]  /*bcb0*/  LOP3.LUT R24, R24, 0xffff0000, RZ, 0xc0, !PT ;  /* 0xffff000018187812 */ /* 0x000fe200078ec0ff */
[-C--:B------:R-:W-:Y:S01]  /*bcc0*/  FMUL.FTZ R8, R8, R29.reuse ;  /* 0x0000001d08087220 */ /* 0x080fe20000410000 */
[----:B------:R-:W-:Y:S01]  /*bcd0*/  LOP3.LUT R25, R25, 0xffff0000, RZ, 0xc0, !PT ;  /* 0xffff000019197812 */ /* 0x000fe200078ec0ff */
[----:B------:R-:W-:Y:S01]  /*bce0*/  FFMA.FTZ R20, R26, R29, -R17 ;  /* 0x0000001d1a147223 */ /* 0x000fe20000010811 */
[----:B------:R-:W-:Y:S01]  /*bcf0*/  F2FP.BF16.PACK_AB R22, R22, R21 ;  /* 0x000000151616723e */ /* 0x000fe200000010ff */
[----:B------:R-:W-:-:S02]  /*bd00*/  FFMA.FTZ R23, R26, R30, R8 ;  /* 0x0000001e1a177223 */ /* 0x000fc40000010008 */
[----:B------:R-:W-:Y:S02]  /*bd10*/  FMUL.FTZ R17, R15, R28 ;  /* 0x0000001c0f117220 */ /* 0x000fe40000410000 */
[C---:B------:R-:W-:Y:S01]  /*bd20*/  FMUL.FTZ R8, R6.reuse, R24 ;  /* 0x0000001806087220 */ /* 0x040fe20000410000 */
[----:B------:R-:W-:Y:S01]  /*bd30*/  F2FP.BF16.PACK_AB R23, R23, R20 ;  /* 0x000000141717723e */ /* 0x000fe200000010ff */
[----:B------:R-:W-:Y:S02]  /*bd40*/  FMUL.FTZ R15, R15, R27 ;  /* 0x0000001b0f0f7220 */ /* 0x000fe40000410000 */
        /* <DEDUP_REMOVED lines=8> */
.L_x_1587:
[----:B------:R-:W-:Y:S05]  /*bdd0*/  BSYNC B0 ;  /* 0x0000000000007941 */ /* 0x000fea0003800000 */
.L_x_1586:
        /* <DEDUP_REMOVED lines=21> */
[C---:B------:R-:W-:Y:S01]  /*bf30*/  SHF.L.U32 R9, R21.reuse, 0x10, RZ ;  /* 0x0000001015097819 */ /* 0x040fe200000006ff */
[C---:B------:R-:W-:Y:S01]  /*bf40*/  FMUL.FTZ R20, R16.reuse, R23 ;  /* 0x0000001710147220 */ /* 0x040fe20000410000 */
[----:B------:R-:W-:Y:S01]  /*bf50*/  LOP3.LUT R6, R21, 0xffff0000, RZ, 0xc0, !PT ;  /* 0xffff000015067812 */ /* 0x000fe200078ec0ff */
[----:B------:R-:W-:-:S02]  /*bf60*/  FMUL.FTZ R16, R16, R22 ;  /* 0x0000001610107220 */ /* 0x000fc40000410000 */
[----:B------:R-:W-:Y:S02]  /*bf70*/  FMUL.FTZ R15, R8, R26 ;  /* 0x0000001a080f7220 */ /* 0x000fe40000410000 */
[C---:B------:R-:W-:Y:S02]  /*bf80*/  FFMA.FTZ R22, R24.reuse, R22, -R20 ;  /* 0x0000001618167223 */ /* 0x040fe40000010814 */
[----:B------:R-:W-:Y:S01]  /*bf90*/  FFMA.FTZ R21, R24, R23, R16 ;  /* 0x0000001718157223 */ /* 0x000fe20000010010 */
[----:B------:R-:W-:Y:S01]  /*bfa0*/  SHF.L.U32 R16, R18, 0x10, RZ ;  /* 0x0000001012107819 */ /* 0x000fe200000006ff */
        /* <DEDUP_REMOVED lines=13> */
[----:B------:R-:W-:Y:S01]  /*c080*/  FFMA.FTZ R15, R9, R18, -R8 ;  /* 0x00000012090f7223 */ /* 0x000fe20000010808 */
[----:B------:R-:W-:Y:S01]  /*c090*/  F2FP.BF16.PACK_AB R11, R19, R20 ;  /* 0x00000014130b723e */ /* 0x000fe200000010ff */
[----:B------:R-:W-:Y:S01]  /*c0a0*/  FFMA.FTZ R6, R9, R24, R6 ;  /* 0x0000001809067223 */ /* 0x000fe20000010006 */
[----:B------:R-:W-:-:S04]  /*c0b0*/  F2FP.BF16.PACK_AB R8, R16, R17 ;  /* 0x000000111008723e */ /* 0x000fc800000010ff */
[----:B------:R-:W-:-:S05]  /*c0c0*/  F2FP.BF16.PACK_AB R9, R6, R15 ;  /* 0x0000000f0609723e */ /* 0x000fca00000010ff */
[----:B------:R1:W-:Y:S02]  /*c0d0*/  STS.128 [R227+0x4100], R8 ;  /* 0x00410008e3007388 */ /* 0x0003e40000000c00 */
.L_x_1585:
[----:B------:R-:W-:Y:S05]  /*c0e0*/  BSYNC B1 ;  /* 0x0000000000017941 */ /* 0x000fea0003800000 */
.L_x_1584:
        /* <DEDUP_REMOVED lines=15> */
[C---:B------:R-:W-:Y:S01]  /*c1e0*/  IMAD.U32 R20, R15.reuse, 0x10000, RZ ;  /* 0x000100000f147824 */ /* 0x040fe200078e00ff */
        /* <DEDUP_REMOVED lines=13> */
[----:B------:R-:W-:Y:S01]  /*c2c0*/  FFMA.FTZ R15, R19, R20, -R11 ;  /* 0x00000014130f7223 */ /* 0x000fe2000001080b */
[----:B------:R-:W-:Y:S01]  /*c2d0*/  SHF.L.U32 R4, R9, 0x10, RZ ;  /* 0x0000001009047819 */ /* 0x000fe200000006ff */
[----:B------:R-:W-:Y:S02]  /*c2e0*/  FMUL.FTZ R8, R3, R23 ;  /* 0x0000001703087220 */ /* 0x000fe40000410000 */
[----:B------:R-:W-:Y:S01]  /*c2f0*/  FFMA.FTZ R10, R19, R21, R10 ;  /* 0x00000015130a7223 */ /* 0x000fe2000001000a */
[----:B------:R-:W-:Y:S01]  /*c300*/  SHF.L.U32 R19, R17, 0x10, RZ ;  /* 0x0000001011137819 */ /* 0x000fe200000006ff */
        /* <DEDUP_REMOVED lines=19> */
.L_x_1591:
[----:B------:R-:W-:Y:S05]  /*c440*/  BSYNC B0 ;  /* 0x0000000000007941 */ /* 0x000fea0003800000 */
.L_x_1590:
        /* <DEDUP_REMOVED lines=48> */
.L_x_1589:
[----:B------:R-:W-:Y:S05]  /*c750*/  BSYNC B1 ;  /* 0x0000000000017941 */ /* 0x000fea0003800000 */
.L_x_1588:
        /* <DEDUP_REMOVED lines=53> */
.L_x_1595:
[----:B------:R-:W-:Y:S05]  /*cab0*/  BSYNC B0 ;  /* 0x0000000000007941 */ /* 0x000fea0003800000 */
.L_x_1594:
        /* <DEDUP_REMOVED lines=48> */
.L_x_1593:
[----:B------:R-:W-:Y:S05]  /*cdc0*/  BSYNC B1 ;  /* 0x0000000000017941 */ /* 0x000fea0003800000 */
.L_x_1592:
        /* <DEDUP_REMOVED lines=52> */
.L_x_1598:
[----:B------:R-:W-:Y:S05]  /*d110*/  BSYNC B0 ;  /* 0x0000000000007941 */ /* 0x000fea0003800000 */
.L_x_1597:
        /* <DEDUP_REMOVED lines=49> */
.L_x_1575:
        /* <DEDUP_REMOVED lines=34> */
[----:B------:R1:W2:Y:S01]  /*d650*/  @!P0 LD.E.128 R20, [R4.64] ;  /* 0x0000000804148980 */ /* 0x0002a2000c101d00 */
[----:B------:R-:W-:Y:S03]  /*d660*/  BSSY B0, `(.L_x_1599) ;  /* 0x0000025000007945 */ /* 0x000fe60003800000 */
[----:B------:R4:W1:Y:S01]  /*d670*/  SHFL.IDX PT, R30, R29, 0x1, 0x181f ;  /* 0x00381f001d1e7f89 */ /* 0x00086200000e0000 */
[----:B------:R-:W-:-:S03]  /*d680*/  ISETP.GE.AND P2, PT, R76, c[0x0][0x27c], PT ;  /* 0x00009f004c007a0c */ /* 0x000fc60003f46270 */
[----:B------:R4:W1:Y:S01]  /*d690*/  SHFL.IDX PT, R31, R15, 0x1, 0x181f ;  /* 0x00381f000f1f7f89 */ /* 0x00086200000e0000 */
[----:B------:R-:W-:-:S03]  /*d6a0*/  CS2R R18, SRZ ;  /* 0x0000000000127805 */ /* 0x000fc6000001ff00 */
[----:B------:R4:W1:Y:S01]  /*d6b0*/  SHFL.IDX PT, R32, R28, 0x1, 0x181f ;  /* 0x00381f001c207f89 */ /* 0x00086200000e0000 */
[----:B------:R-:W-:-:S03]  /*d6c0*/  CS2R R16, SRZ ;  /* 0x0000000000107805 */ /* 0x000fc6000001ff00 */
[----:B------:R4:W1:Y:S01]  /*d6d0*/  SHFL.IDX PT, R33, R6, 0x1, 0x181f ;  /* 0x00381f0006217f89 */ /* 0x00086200000e0000 */
[----:B------:R-:W-:Y:S01]  /*d6e0*/  CS2R R10, SRZ ;  /* 0x00000000000a7805 */ /* 0x000fe2000001ff00 */
[----:B---3--:R-:W-:Y:S01]  /*d6f0*/  IMAD.MOV.U32 R8, RZ, RZ, R26 ;  /* 0x000000ffff087224 */ /* 0x008fe200078e001a */
[----:B-1----:R-:W-:Y:S01]  /*d700*/  MOV R4, R24 ;  /* 0x0000001800047202 */ /* 0x002fe20000000f00 */
[----:B------:R-:W-:-:S03]  /*d710*/  IMAD.MOV.U32 R3, RZ, RZ, R25 ;  /* 0x000000ffff037224 */ /* 0x000fc600078e0019 */
[----:B------:R-:W-:Y:S01]  /*d720*/  PRMT R42, R8, 0x7610, R42 ;  /* 0x00007610082a7816 */ /* 0x000fe2000000002a */
[----:B--2---:R-:W-:Y:S02]  /*d730*/  IMAD.MOV.U32 R2, RZ, RZ, R22 ;  /* 0x000000ffff027224 */ /* 0x004fe400078e0016 */
[----:B------:R-:W-:Y:S01]  /*d740*/  IMAD.MOV.U32 R8, RZ, RZ, R27 ;  /* 0x000000ffff087224 */ /* 0x000fe200078e001b */
[----:B------:R-:W-:Y:S01]  /*d750*/  PRMT R36, R4, 0x7610, R36 ;  /* 0x0000761004247816 */ /* 0x000fe20000000024 */
[----:B------:R-:W-:Y:S01]  /*d760*/  IMAD.MOV.U32 R4, RZ, RZ, R23 ;  /* 0x000000ffff047224 */ /* 0x000fe200078e0017 */
[----:B------:R-:W-:Y:S01]  /*d770*/  PRMT R38, R3, 0x5410, R2 ;  /* 0x0000541003267816 */ /* 0x000fe20000000002 */
[----:B------:R-:W-:Y:S01]  /*d780*/  IMAD.MOV.U32 R2, RZ, RZ, R21 ;  /* 0x000000ffff027224 */ /* 0x000fe200078e0015 */
[----:B------:R-:W-:Y:S02]  /*d790*/  PRMT R39, R39, 0x5410, R8 ;  /* 0x0000541027277816 */ /* 0x000fe40000000008 */
[----:B------:R-:W-:Y:S01]  /*d7a0*/  MOV R3, R20 ;  /* 0x0000001400037202 */ /* 0x000fe20000000f00 */
[----:B------:R-:W-:Y:S01]  /*d7b0*/  CS2R R8, SRZ ;  /* 0x0000000000087805 */ /* 0x000fe2000001ff00 */
[----:B------:R-:W-:-:S02]  /*d7c0*/  PRMT R39, R4, 0x7610, R39 ;  /* 0x0000761004277816 */ /* 0x000fc40000000027 */
[----:B------:R-:W-:Y:S01]  /*d7d0*/  PRMT R37, R2, 0x5410, R3 ;  /* 0x0000541002257816 */ /* 0x000fe20000000003 */
[----:B------:R-:W-:Y:S05]  /*d7e0*/  @P4 BRA `(.L_x_1600) ;  /* 0x000000c000004947 */ /* 0x000fea0003800000 */
[----:B----4-:R-:W-:Y:S01]  /*d7f0*/  CS2R R16, SRZ ;  /* 0x0000000000107805 */ /* 0x010fe2000001ff00 */
        /* <DEDUP_REMOVED lines=11> */
.L_x_1600:
[----:B----4-:R-:W-:Y:S05]  /*d8b0*/  BSYNC B0 ;  /* 0x0000000000007941 */ /* 0x010fea0003800000 */
.L_x_1599:
[----:B-1----:R-:W1:Y:S01]  /*d8c0*/  SHFL.IDX PT, R4, R29, 0x2, 0x181f ;  /* 0x00581f001d047f89 */ /* 0x002e6200000e0000 */
[----:B------:R-:W-:Y:S01]  /*d8d0*/  ISETP.GE.OR P0, PT, R76, c[0x0][0x27c], P6 ;  /* 0x00009f004c007a0c */ /* 0x000fe20003706670 */
[----:B------:R-:W-:Y:S01]  /*d8e0*/  CS2R R50, SRZ ;  /* 0x0000000000327805 */ /* 0x000fe2000001ff00 */
[----:B------:R-:W-:Y:S01]  /*d8f0*/  CS2R R48, SRZ ;  /* 0x0000000000307805 */ /* 0x000fe2000001ff00 */
[----:B------:R-:W2:Y:S01]  /*d900*/  SHFL.IDX PT, R5, R28, 0x2, 0x181f ;  /* 0x00581f001c057f89 */ /* 0x000ea200000e0000 */
[----:B------:R-:W-:-:S03]  /*d910*/  ISETP.NE.AND P3, PT, R46, RZ, PT ;  /* 0x000000ff2e00720c */ /* 0x000fc60003f65270 */
        /* <DEDUP_REMOVED lines=12> */
[----:B------:R-:W-:Y:S01]  /*d9e0*/  BSSY B0, `(.L_x_1601) ;  /* 0x000002e000007945 */ /* 0x000fe20003800000 */
[----:B------:R-:W-:Y:S01]  /*d9f0*/  CS2R R58, SRZ ;  /* 0x00000000003a7805 */ /* 0x000fe2000001ff00 */
[----:B------:R-:W-:Y:S01]  /*da00*/  CS2R R56, SRZ ;  /* 0x0000000000387805 */ /* 0x000fe2000001ff00 */
[----:B------:R-:W2:Y:S01]  /*da10*/  SHFL.IDX PT, R28, R28, 0x3, 0x181f ;  /* 0x00781f001c1c7f89 */ /* 0x000ea200000e0000 */
[----:B------:R-:W-:Y:S01]  /*da20*/  CS2R R54, SRZ ;  /* 0x0000000000367805 */ /* 0x000fe2000001ff00 */
[----:B------:R-:W-:Y:S02]  /*da30*/  CS2R R52, SRZ ;  /* 0x0000000000347805 */ /* 0x000fe4000001ff00 */
[----:B------:R-:W2:Y:S04]  /*da40*/  SHFL.IDX PT, R29, R29, 0x3, 0x181f ;  /* 0x00781f001d1d7f89 */ /* 0x000ea800000e0000 */
[----:B------:R-:W2:Y:S04]  /*da50*/  SHFL.IDX PT, R15, R15, 0x3, 0x181f ;  /* 0x00781f000f0f7f89 */ /* 0x000ea800000e0000 */
[----:B------:R-:W2:Y:S01]  /*da60*/  SHFL.IDX PT, R6, R6, 0x3, 0x181f ;  /* 0x00781f0006067f89 */ /* 0x000ea200000e0000 */
[----:B-1---5:R-:W-:Y:S01]  /*da70*/  IMAD.MOV.U32 R5, RZ, RZ, R18 ;  /* 0x000000ffff057224 */ /* 0x022fe200078e0012 */
[----:B------:R-:W-:-:S04]  /*da80*/  MOV R4, R19 ;  /* 0x0000001300047202 */ /* 0x000fc80000000f00 */
[----:B------:R-:W-:Y:S01]  /*da90*/  PRMT R67, R4, 0x5410, R5 ;  /* 0x0000541004437816 */ /* 0x000fe20000000005 */
[----:B------:R-:W-:Y:S01]  /*daa0*/  IMAD.MOV.U32 R5, RZ, RZ, R10 ;  /* 0x000000ffff057224 */ /* 0x000fe200078e000a */
[----:B------:R-:W-:Y:S01]  /*dab0*/  MOV R4, R11 ;  /* 0x0000000b00047202 */ /* 0x000fe20000000f00 */
[----:B---3--:R-:W-:Y:S02]  /*dac0*/  IMAD.MOV.U32 R3, RZ, RZ, R16 ;  /* 0x000000ffff037224 */ /* 0x008fe400078e0010 */
[----:B------:R-:W-:Y:S01]  /*dad0*/  IMAD.MOV.U32 R2, RZ, RZ, R17 ;  /* 0x000000ffff027224 */ /* 0x000fe200078e0011 */
[----:B------:R-:W-:-:S04]  /*dae0*/  PRMT R66, R4, 0x5410, R5 ;  /* 0x0000541004427816 */ /* 0x000fc80000000005 */
[----:B------:R-:W-:Y:S01]  /*daf0*/  PRMT R65, R2, 0x5410, R3 ;  /* 0x0000541002417816 */ /* 0x000fe20000000003 */
[----:B------:R-:W-:Y:S02]  /*db00*/  IMAD.MOV.U32 R3, RZ, RZ, R8 ;  /* 0x000000ffff037224 */ /* 0x000fe400078e0008 */
[----:B------:R-:W-:-:S05]  /*db10*/  IMAD.MOV.U32 R2, RZ, RZ, R9 ;  /* 0x000000ffff027224 */ /* 0x000fca00078e0009 */
[----:B------:R-:W-:Y:S01]  /*db20*/  PRMT R64, R2, 0x5410, R3 ;  /* 0x0000541002407816 */ /* 0x000fe20000000003 */
[----:B--2---:R-:W-:Y:S01]  /*db30*/  IMAD.MOV.U32 R5, RZ, RZ, R50 ;  /* 0x000000ffff057224 */ /* 0x004fe200078e0032 */
[----:B------:R-:W-:Y:S01]  /*db40*/  MOV R4, R51 ;  /* 0x0000003300047202 */ /* 0x000fe20000000f00 */
[----:B------:R-:W-:Y:S02]  /*db50*/  IMAD.MOV.U32 R3, RZ, RZ, R48 ;  /* 0x000000ffff037224 */ /* 0x000fe400078e0030 */
[----:B------:R-:W-:Y:S01]  /*db60*/  IMAD.MOV.U32 R2, RZ, RZ, R49 ;  /* 0x000000ffff027224 */ /* 0x000fe200078e0031 */
[----:B------:R-:W-:Y:S01]  /*db70*/  PRMT R71, R4, 0x5410, R5 ;  /* 0x0000541004477816 */ /* 0x000fe20000000005 */
[----:B----4-:R-:W-:-:S03]  /*db80*/  IMAD.MOV.U32 R5, RZ, RZ, R46 ;  /* 0x000000ffff057224 */ /* 0x010fc600078e002e */
[----:B------:R-:W-:Y:S01]  /*db90*/  PRMT R69, R2, 0x5410, R3 ;  /* 0x0000541002457816 */ /* 0x000fe20000000003 */
[----:B------:R-:W-:Y:S01]  /*dba0*/  IMAD.MOV.U32 R3, RZ, RZ, R44 ;  /* 0x000000ffff037224 */ /* 0x000fe200078e002c */
[----:B------:R-:W-:Y:S01]  /*dbb0*/  MOV R4, R47 ;  /* 0x0000002f00047202 */ /* 0x000fe20000000f00 */
[----:B------:R-:W-:-:S03]  /*dbc0*/  IMAD.MOV.U32 R2, RZ, RZ, R45 ;  /* 0x000000ffff027224 */ /* 0x000fc600078e002d */
[----:B------:R-:W-:Y:S02]  /*dbd0*/  PRMT R70, R4, 0x5410, R5 ;  /* 0x0000541004467816 */ /* 0x000fe40000000005 */
[----:B------:R-:W-:Y:S01]  /*dbe0*/  PRMT R68, R2, 0x5410, R3 ;  /* 0x0000541002447816 */ /* 0x000fe20000000003 */
[----:B------:R-:W-:Y:S05]  /*dbf0*/  @P3 BRA `(.L_x_1602) ;  /* 0x000000c000003947 */ /* 0x000fea0003800000 */
[----:B------:R-:W-:Y:S01]  /*dc00*/  CS2R R56, SRZ ;  /* 0x0000000000387805 */ /* 0x000fe2000001ff00 */
        /* <DEDUP_REMOVED lines=11> */
.L_x_1602:
[----:B------:R-:W-:Y:S05]  /*dcc0*/  BSYNC B0 ;  /* 0x0000000000007941 */ /* 0x000fea0003800000 */
.L_x_1601:
        /* <DEDUP_REMOVED lines=21> */
[----:B------:R-:W-:Y:S01]  /*de20*/  IMAD.SHL.U32 R6, R82, 0x40, RZ ;  /* 0x0000004052067824 */ /* 0x000fe200078e00ff */
        /* <DEDUP_REMOVED lines=16> */
[----:B------:R-:W-:Y:S02]  /*df30*/  SHF.R.U64 R15, R26, 0x10, R27 ;  /* 0x000000101a0f7819 */ /* 0x000fe4000000121b */
[----:B------:R-:W-:Y:S01]  /*df40*/  SHF.R.U64 R21, R22, 0x10, R23 ;  /* 0x0000001016157819 */ /* 0x000fe20000001217 */
[----:B------:R-:W-:Y:S01]  /*df50*/  IMAD.SHL.U32 R43, R2, 0x2, RZ ;  /* 0x00000002022b7824 */ /* 0x000fe200078e00ff */
[----:B------:R-:W-:-:S02]  /*df60*/  SHF.R.U32.HI R2, RZ, 0x10, R25 ;  /* 0x00000010ff027819 */ /* 0x000fc40000011619 */
[C---:B------:R-:W-:Y:S02]  /*df70*/  PRMT R26, R37.reuse, 0x5432, R20 ;  /* 0x00005432251a7816 */ /* 0x040fe40000000014 */
[----:B------:R-:W2:Y:S01]  /*df80*/  LDS.128 R28, [R43+0x100] ;  /* 0x000100002b1c7984 */ /* 0x000ea20000000c00 */
[----:B------:R-:W-:Y:S02]  /*df90*/  PRMT R36, R36, 0x5410, R6 ;  /* 0x0000541024247816 */ /* 0x000fe40000000006 */
[----:B------:R-:W-:Y:S01]  /*dfa0*/  PRMT R25, R37, 0x5410, R4 ;  /* 0x0000541025197816 */ /* 0x000fe20000000004 */
[----:B-1----:R-:W-:Y:S01]  /*dfb0*/  IMAD.U32 R22, R35, 0x10000, RZ ;  /* 0x0001000023167824 */ /* 0x002fe200078e00ff */
[----:B------:R-:W-:Y:S02]  /*dfc0*/  SHF.R.U32.HI R3, RZ, 0x10, R27 ;  /* 0x00000010ff037819 */ /* 0x000fe4000001161b */
[----:B------:R-:W-:Y:S01]  /*dfd0*/  SHF.R.U32.HI R5, RZ, 0x10, R23 ;  /* 0x00000010ff057819 */ /* 0x000fe20000011617 */
[----:B------:R-:W-:Y:S01]  /*dfe0*/  IMAD.U32 R23, R34, 0x10000, RZ ;  /* 0x0001000022177824 */ /* 0x000fe200078e00ff */
[----:B------:R-:W-:Y:S01]  /*dff0*/  SHF.L.U32 R37, R33, 0x10, RZ ;  /* 0x0000001021257819 */ /* 0x000fe200000006ff */
[----:B------:R-:W-:Y:S01]  /*e000*/  IMAD.U32 R63, R25, 0x10000, RZ ;  /* 0x00010000193f7824 */ /* 0x000fe200078e00ff */
[----:B------:R-:W-:-:S02]  /*e010*/  LOP3.LUT R24, R33, 0xffff0000, RZ, 0xc0, !PT ;  /* 0xffff000021187812 */ /* 0x000fc400078ec0ff */
[----:B------:R-:W-:Y:S02]  /*e020*/  PRMT R42, R42, 0x5410, R15 ;  /* 0x000054102a2a7816 */ /* 0x000fe4000000000f */
        /* <DEDUP_REMOVED lines=12> */
[----:B------:R-:W-:Y:S01]  /*e0f0*/  IMAD.U32 R21, R28, 0x10000, RZ ;  /* 0x000100001c157824 */ /* 0x000fe200078e00ff */
[----:B------:R-:W-:Y:S01]  /*e100*/  SHF.L.U32 R29, R36, 0x10, RZ ;  /* 0x00000010241d7819 */ /* 0x000fe200000006ff */
[----:B------:R-:W-:Y:S01]  /*e110*/  IMAD.U32 R3, R31, 0x10000, RZ ;  /* 0x000100001f037824 */ /* 0x000fe200078e00ff */
[----:B------:R-:W-:Y:S01]  /*e120*/  LOP3.LUT R20, R28, 0xffff0000, RZ, 0xc0, !PT ;  /* 0xffff00001c147812 */ /* 0x000fe200078ec0ff */
[----:B------:R-:W-:Y:S01]  /*e130*/  FMUL.FTZ R28, R21, R35 ;  /* 0x00000023151c7220 */ /* 0x000fe20000410000 */
        /* <DEDUP_REMOVED lines=13> */
[C---:B------:R-:W-:Y:S02]  /*e210*/  FFMA.FTZ R31, R37.reuse, R31, -R28 ;  /* 0x0000001f251f7223 */ /* 0x040fe4000001081c */
[----:B------:R-:W-:Y:S01]  /*e220*/  FFMA.FTZ R29, R37, R63, R21 ;  /* 0x0000003f251d7223 */ /* 0x000fe20000010015 */
[----:B------:R-:W-:Y:S01]  /*e230*/  LOP3.LUT R21, R36, 0xffff0000, RZ, 0xc0, !PT ;  /* 0xffff000024157812 */ /* 0x000fe200078ec0ff */
[C---:B------:R-:W-:Y:S01]  /*e240*/  FFMA.FTZ R30, R22.reuse, R30, -R15 ;  /* 0x0000001e161e7223 */ /* 0x040fe2000001080f */
[----:B------:R-:W-:Y:S01]  /*e250*/  LOP3.LUT R36, R25, 0xffff0000, RZ, 0xc0, !PT ;  /* 0xffff000019247812 */ /* 0x000fe200078ec0ff */
[----:B------:R-:W-:Y:S01]  /*e260*/  FFMA.FTZ R28, R22, R61, R3 ;  /* 0x0000003d161c7223 */ /* 0x000fe20000010003 */
[----:B------:R-:W-:Y:S01]  /*e270*/  LOP3.LUT R22, R27, 0xffff0000, RZ, 0xc0, !PT ;  /* 0xffff00001b167812 */ /* 0x000fe200078ec0ff */
[----:B------:R-:W-:-:S02]  /*e280*/  FMUL.FTZ R3, R20, R38 ;  /* 0x0000002614037220 */ /* 0x000fc40000410000 */
[----:B------:R-:W-:Y:S02]  /*e290*/  IMAD.U32 R37, R40, 0x10000, RZ ;  /* 0x0001000028257824 */ /* 0x000fe400078e00ff */
[-C--:B------:R-:W-:Y:S02]  /*e2a0*/  FMUL.FTZ R15, R20, R21.reuse ;  /* 0x00000015140f7220 */ /* 0x080fe40000410000 */
[----:B------:R-:W-:Y:S02]  /*e2b0*/  FFMA.FTZ R26, R32, R21, -R3 ;  /* 0x00000015201a7223 */ /* 0x000fe40000010803 */
[C---:B------:R-:W-:Y:S02]  /*e2c0*/  FMUL.FTZ R20, R6.reuse, R36 ;  /* 0x0000002406147220 */ /* 0x040fe40000410000 */
[----:B------:R-:W-:Y:S02]  /*e2d0*/  FMUL.FTZ R3, R6, R22 ;  /* 0x0000001606037220 */ /* 0x000fe40000410000 */
[----:B------:R-:W-:-:S02]  /*e2e0*/  IMAD.U32 R27, R42, 0x10000, RZ ;  /* 0x000100002a1b7824 */ /* 0x000fc400078e00ff */
[C---:B------:R-:W-:Y:S02]  /*e2f0*/  FMUL.FTZ R6, R5.reuse, R37 ;  /* 0x0000002505067220 */ /* 0x040fe40000410000 */
[----:B------:R-:W-:Y:S01]  /*e300*/  FFMA.FTZ R25, R32, R38, R15 ;  /* 0x0000002620197223 */ /* 0x000fe2000001000f */
[----:B------:R-:W-:Y:S01]  /*e310*/  LOP3.LUT R32, R40, 0xffff0000, RZ, 0xc0, !PT ;  /* 0xffff000028207812 */ /* 0x000fe200078ec0ff */
[C---:B------:R-:W-:Y:S02]  /*e320*/  FFMA.FTZ R21, R24.reuse, R36, R3 ;  /* 0x0000002418157223 */ /* 0x040fe40000010003 */
[-C--:B------:R-:W-:Y:S02]  /*e330*/  FMUL.FTZ R3, R5, R27.reuse ;  /* 0x0000001b05037220 */ /* 0x080fe40000410000 */
[----:B------:R-:W-:Y:S01]  /*e340*/  FFMA.FTZ R15, R23, R27, -R6 ;  /* 0x0000001b170f7223 */ /* 0x000fe20000010806 */
[----:B------:R-:W-:Y:S01]  /*e350*/  LOP3.LUT R27, R39, 0xffff0000, RZ, 0xc0, !PT ;  /* 0xffff0000271b7812 */ /* 0x000fe200078ec0ff */
[----:B------:R-:W-:Y:S01]  /*e360*/  FFMA.FTZ R22, R24, R22, -R20 ;  /* 0x0000001618167223 */ /* 0x000fe20000010814 */
[----:B------:R-:W-:Y:S01]  /*e370*/  LOP3.LUT R24, R42, 0xffff0000, RZ, 0xc0, !PT ;  /* 0xffff00002a187812 */ /* 0x000fe200078ec0ff */
[----:B------:R-:W-:Y:S01]  /*e380*/  FFMA.FTZ R6, R23, R37, R3 ;  /* 0x0000002517067223 */ /* 0x000fe20000010003 */
[----:B------:R-:W-:Y:S01]  /*e390*/  LOP3.LUT R20, R41, 0xffff0000, RZ, 0xc0, !PT ;  /* 0xffff000029147812 */ /* 0x000fe200078ec0ff */
[----:B------:R-:W-:Y:S01]  /*e3a0*/  FMUL.FTZ R5, R4, R32 ;  /* 0x0000002004057220 */ /* 0x000fe20000410000 */
[----:B------:R-:W-:Y:S01]  /*e3b0*/  F2FP.BF16.PACK_AB R21, R21, R29 ;  /* 0x0000001d1515723e */ /* 0x000fe200000010ff */
[----:B------:R-:W-:-:S02]  /*e3c0*/  FMUL.FTZ R3, R2, R27 ;  /* 0x0000001b02037220 */ /* 0x000fc40000410000 */
        /* <DEDUP_REMOVED lines=13> */
[----:B------:R1:W-:Y:S04]  /*e4a0*/  STS.128 [R227+0x100], R24 ;  /* 0x00010018e3007388 */ /* 0x0003e80000000c00 */
[----:B------:R1:W-:Y:S02]  /*e4b0*/  STS.128 [R43+0x100], R20 ;  /* 0x000100142b007388 */ /* 0x0003e40000000c00 */
.L_x_1604:
[----:B------:R-:W-:Y:S05]  /*e4c0*/  BSYNC B0 ;  /* 0x0000000000007941 */ /* 0x000fea0003800000 */
.L_x_1603:
        /* <DEDUP_REMOVED lines=23> */
[----:B------:R-:W-:Y:S02]  /*e640*/  PRMT R16, R64, 0x5432, R8 ;  /* 0x0000543240107816 */ /* 0x000fe40000000008 */
[----:B------:R-:W-:Y:S02]  /*e650*/  IADD3 R2, R3, R2, R12 ;  /* 0x0000000203027210 */ /* 0x000fe40007ffe00c */
[----:B------:R-:W-:Y:S01]  /*e660*/  SHF.R.U64 R15, R18, 0x10, R19 ;  /* 0x00000010120f7819 */ /* 0x000fe20000001213 */
[----:B------:R-:W-:Y:S01]  /*e670*/  IMAD.U32 R36, R16, 0x10000, RZ ;  /* 0x0001000010247824 */ /* 0x000fe200078e00ff */
[----:B------:R-:W-:Y:S01]  /*e680*/  SHF.R.U32.HI R4, RZ, 0x10, R9 ;  /* 0x00000010ff047819 */ /* 0x000fe20000011609 */
[----:B------:R-:W-:Y:S01]  /*e690*/  IMAD.SHL.U32 R35, R2, 0x2, RZ ;  /* 0x0000000202237824 */ /* 0x000fe200078e00ff */
[----:B------:R-:W-:-:S02]  /*e6a0*/  PRMT R18, R65, 0x5432, R6 ;  /* 0x0000543241127816 */ /* 0x000fc40000000006 */
[----:B------:R-:W-:Y:S02]  /*e6b0*/  SHF.R.U32.HI R2, RZ, 0x10, R17 ;  /* 0x00000010ff027819 */ /* 0x000fe40000011611 */
[----:B-1----:R-:W1:Y:S01]  /*e6c0*/  LDS.128 R20, [R35+0x100] ;  /* 0x0001000023147984 */ /* 0x002e620000000c00 */
[--C-:B------:R-:W-:Y:S02]  /*e6d0*/  SHF.R.U64 R9, R10, 0x10, R11.reuse ;  /* 0x000000100a097819 */ /* 0x100fe4000000120b */
[----:B------:R-:W-:Y:S02]  /*e6e0*/  SHF.R.U32.HI R5, RZ, 0x10, R11 ;  /* 0x00000010ff057819 */ /* 0x000fe4000001160b */
[----:B------:R-:W-:Y:S02]  /*e6f0*/  SHF.R.U32.HI R3, RZ, 0x10, R19 ;  /* 0x00000010ff037819 */ /* 0x000fe40000011613 */
[----:B------:R-:W-:Y:S02]  /*e700*/  PRMT R33, R67, 0x5432, R15 ;  /* 0x0000543243217816 */ /* 0x000fe4000000000f */
[----:B------:R-:W-:-:S02]  /*e710*/  PRMT R17, R65, 0x5410, R2 ;  /* 0x0000541041117816 */ /* 0x000fc40000000002 */
[----:B------:R-:W-:Y:S02]  /*e720*/  PRMT R15, R64, 0x5410, R4 ;  /* 0x00005410400f7816 */ /* 0x000fe40000000004 */
[C---:B------:R-:W-:Y:S02]  /*e730*/  PRMT R31, R66.reuse, 0x5432, R9 ;  /* 0x00005432421f7816 */ /* 0x040fe40000000009 */
[----:B------:R-:W-:Y:S01]  /*e740*/  PRMT R30, R66, 0x5410, R5 ;  /* 0x00005410421e7816 */ /* 0x000fe20000000005 */
[----:B------:R-:W-:Y:S01]  /*e750*/  IMAD.U32 R38, R15, 0x10000, RZ ;  /* 0x000100000f267824 */ /* 0x000fe200078e00ff */
[----:B------:R-:W-:-:S03]  /*e760*/  PRMT R32, R67, 0x5410, R3 ;  /* 0x0000541043207816 */ /* 0x000fc60000000003 */
[----:B------:R-:W-:Y:S02]  /*e770*/  IMAD.U32 R37, R30, 0x10000, RZ ;  /* 0x000100001e257824 */ /* 0x000fe400078e00ff */
[----:B-1----:R-:W-:Y:S01]  /*e780*/  IMAD.U32 R10, R20, 0x10000, RZ ;  /* 0x00010000140a7824 */ /* 0x002fe200078e00ff */
[C---:B------:R-:W-:Y:S01]  /*e790*/  SHF.L.U32 R8, R21.reuse, 0x10, RZ ;  /* 0x0000001015087819 */ /* 0x040fe200000006ff */
[----:B------:R-:W-:Y:S01]  /*e7a0*/  IMAD.U32 R5, R22, 0x10000, RZ ;  /* 0x0001000016057824 */ /* 0x000fe200078e00ff */
[----:B------:R-:W-:Y:S01]  /*e7b0*/  LOP3.LUT R6, R21, 0xffff0000, RZ, 0xc0, !PT ;  /* 0xffff000015067812 */ /* 0x000fe200078ec0ff */
[----:B------:R-:W-:Y:S01]  /*e7c0*/  IMAD.U32 R21, R18, 0x10000, RZ ;  /* 0x0001000012157824 */ /* 0x000fe200078e00ff */
[----:B------:R-:W-:Y:S01]  /*e7d0*/  LOP3.LUT R9, R20, 0xffff0000, RZ, 0xc0, !PT ;  /* 0xffff000014097812 */ /* 0x000fe200078ec0ff */
[----:B------:R-:W-:Y:S01]  /*e7e0*/  FMUL.FTZ R20, R10, R36 ;  /* 0x000000240a147220 */ /* 0x000fe20000410000 */
[----:B------:R-:W-:Y:S01]  /*e7f0*/  LOP3.LUT R4, R22, 0xffff0000, RZ, 0xc0, !PT ;  /* 0xffff000016047812 */ /* 0x000fe200078ec0ff */
[-C--:B------:R-:W-:Y:S01]  /*e800*/  FMUL.FTZ R10, R10, R21.reuse ;  /* 0x000000150a0a7220 */ /* 0x080fe20000410000 */
[----:B------:R-:W-:Y:S01]  /*e810*/  SHF.L.U32 R22, R17, 0x10, RZ ;  /* 0x0000001011167819 */ /* 0x000fe200000006ff */
[C---:B------:R-:W-:Y:S01]  /*e820*/  IMAD.U32 R3, R23.reuse, 0x10000, RZ ;  /* 0x0001000017037824 */ /* 0x040fe200078e00ff */
        /* <DEDUP_REMOVED lines=10> */
[----:B------:R-:W-:-:S02]  /*e8d0*/  FFMA.FTZ R27, R28, R21, -R20 ;  /* 0x000000151c1b7223 */ /* 0x000fc40000010814 */
[----:B------:R-:W-:Y:S02]  /*e8e0*/  IMAD.U32 R21, R32, 0x10000, RZ ;  /* 0x0001000020157824 */ /* 0x000fe400078e00ff */
[----:B------:R-:W-:Y:S01]  /*e8f0*/  FFMA.FTZ R23, R28, R36, R10 ;  /* 0x000000241c177223 */ /* 0x000fe2000001000a */
[----:B------:R-:W-:Y:S01]  /*e900*/  LOP3.LUT R36, R16, 0xffff0000, RZ, 0xc0, !PT ;  /* 0xffff000010247812 */ /* 0x000fe200078ec0ff */
[C---:B------:R-:W-:Y:S02]  /*e910*/  FMUL.FTZ R20, R8.reuse, R38 ;  /* 0x0000002608147220 */ /* 0x040fe40000410000 */
[----:B------:R-:W-:Y:S02]  /*e920*/  FMUL.FTZ R10, R8, R22 ;  /* 0x00000016080a7220 */ /* 0x000fe40000410000 */
[C---:B------:R-:W-:Y:S02]  /*e930*/  FMUL.FTZ R8, R3.reuse, R37 ;  /* 0x0000002503087220 */ /* 0x040fe40000410000 */
[----:B------:R-:W-:-:S02]  /*e940*/  FMUL.FTZ R3, R3, R21 ;  /* 0x0000001503037220 */ /* 0x000fc40000410000 */
[----:B------:R-:W-:Y:S02]  /*e950*/  FFMA.FTZ R22, R19, R22, -R20 ;  /* 0x0000001613167223 */ /* 0x000fe40000010814 */
[C---:B------:R-:W-:Y:S01]  /*e960*/  FFMA.FTZ R21, R11.reuse, R21, -R8 ;  /* 0x000000150b157223 */ /* 0x040fe20000010808 */
[----:B------:R-:W-:Y:S01]  /*e970*/  LOP3.LUT R8, R18, 0xffff0000, RZ, 0xc0, !PT ;  /* 0xffff000012087812 */ /* 0x000fe200078ec0ff */
[----:B------:R-:W-:Y:S01]  /*e980*/  FFMA.FTZ R20, R11, R37, R3 ;  /* 0x000000250b147223 */ /* 0x000fe20000010003 */
[----:B------:R-:W-:Y:S01]  /*e990*/  LOP3.LUT R11, R17, 0xffff0000, RZ, 0xc0, !PT ;  /* 0xffff0000110b7812 */ /* 0x000fe200078ec0ff */
[----:B------:R-:W-:Y:S01]  /*e9a0*/  FMUL.FTZ R3, R9, R36 ;  /* 0x0000002409037220 */ /* 0x000fe20000410000 */
[----:B------:R-:W-:Y:S01]  /*e9b0*/  LOP3.LUT R17, R15, 0xffff0000, RZ, 0xc0, !PT ;  /* 0xffff00000f117812 */ /* 0x000fe200078ec0ff */
[-C--:B------:R-:W-:Y:S01]  /*e9c0*/  FMUL.FTZ R9, R9, R8.reuse ;  /* 0x0000000809097220 */ /* 0x080fe20000410000 */
[----:B------:R-:W-:Y:S01]  /*e9d0*/  LOP3.LUT R18, R30, 0xffff0000, RZ, 0xc0, !PT ;  /* 0xffff00001e127812 */ /* 0x000fe200078ec0ff */
[----:B------:R-:W-:-:S02]  /*e9e0*/  FFMA.FTZ R16, R29, R8, -R3 ;  /* 0x000000081d107223 */ /* 0x000fc40000010803 */
[----:B------:R-:W-:Y:S02]  /*e9f0*/  FFMA.FTZ R19, R19, R38, R10 ;  /* 0x0000002613137223 */ /* 0x000fe4000001000a */
[----:B------:R-:W-:Y:S01]  /*ea00*/  IMAD.U32 R28, R31, 0x10000, RZ ;  /* 0x000100001f1c7824 */ /* 0x000fe200078e00ff */
[----:B------:R-:W-:Y:S01]  /*ea10*/  F2FP.BF16.PACK_AB R16, R16, R27 ;  /* 0x0000001b1010723e */ /* 0x000fe200000010ff */
[C---:B------:R-:W-:Y:S02]  /*ea20*/  FMUL.FTZ R8, R6.reuse, R17 ;  /* 0x0000001106087220 */ /* 0x040fe40000410000 */
[----:B------:R-:W-:Y:S02]  /*ea30*/  FMUL.FTZ R3, R6, R11 ;  /* 0x0000000b06037220 */ /* 0x000fe40000410000 */
[----:B------:R-:W-:Y:S02]  /*ea40*/  IMAD.U32 R10, R33, 0x10000, RZ ;  /* 0x00010000210a7824 */ /* 0x000fe400078e00ff */
[----:B------:R-:W-:-:S02]  /*ea50*/  FFMA.FTZ R15, R29, R36, R9 ;  /* 0x000000241d0f7223 */ /* 0x000fc40000010009 */
[----:B------:R-:W-:Y:S02]  /*ea60*/  FMUL.FTZ R6, R5, R28 ;  /* 0x0000001c05067220 */ /* 0x000fe40000410000 */
[----:B------:R-:W-:Y:S01]  /*ea70*/  FFMA.FTZ R11, R24, R11, -R8 ;  /* 0x0000000b180b7223 */ /* 0x000fe20000010808 */
        /* <DEDUP_REMOVED lines=10> */
[-C--:B------:R-:W-:Y:S02]  /*eb20*/  FMUL.FTZ R4, R4, R17.reuse ;  /* 0x0000001104047220 */ /* 0x080fe40000410000 */
        /* <DEDUP_REMOVED lines=11> */
[----:B------:R1:W-:Y:S04]  /*ebe0*/  STS.128 [R39], R16 ;  /* 0x0000001027007388 */ /* 0x0003e80000000c00 */
[----:B------:R1:W-:Y:S02]  /*ebf0*/  STS.128 [R35+0x100], R8 ;  /* 0x0001000823007388 */ /* 0x0003e40000000c00 */
.L_x_1606:
[----:B------:R-:W-:Y:S05]  /*ec00*/  BSYNC B0 ;  /* 0x0000000000007941 */ /* 0x000fea0003800000 */
.L_x_1605:
        /* <DEDUP_REMOVED lines=10> */
[----:B-1----:R-:W-:Y:S01]  /*ecb0*/  SHF.R.U32.HI R25, RZ, 0x10, R47 ;  /* 0x00000010ff197819 */ /* 0x002fe2000001162f */
        /* <DEDUP_REMOVED lines=16> */
[----:B------:R-:W-:Y:S01]  /*edc0*/  SHF.R.U64 R4, R50, 0x10, R51 ;  /* 0x0000001032047819 */ /* 0x000fe20000001233 */
[----:B------:R-:W-:Y:S01]  /*edd0*/  IMAD.SHL.U32 R34, R2, 0x2, RZ ;  /* 0x0000000202227824 */ /* 0x000fe200078e00ff */
[----:B------:R-:W-:-:S02]  /*ede0*/  SHF.R.U64 R2, R48, 0x10, R49 ;  /* 0x0000001030027819 */ /* 0x000fc40000001231 */
[----:B------:R-:W-:Y:S02]  /*edf0*/  SHF.R.U32.HI R5, RZ, 0x10, R51 ;  /* 0x00000010ff057819 */ /* 0x000fe40000011633 */
[----:B------:R-:W1:Y:S01]  /*ee00*/  LDS.128 R8, [R34+0x100] ;  /* 0x0001000022087984 */ /* 0x000e620000000c00 */
[----:B------:R-:W-:Y:S02]  /*ee10*/  PRMT R23, R69, 0x5432, R2 ;  /* 0x0000543245177816 */ /* 0x000fe40000000002 */
[C---:B------:R-:W-:Y:S02]  /*ee20*/  PRMT R29, R70.reuse, 0x5410, R25 ;  /* 0x00005410461d7816 */ /* 0x040fe40000000019 */
[----:B------:R-:W-:Y:S02]  /*ee30*/  SHF.R.U32.HI R15, RZ, 0x10, R45 ;  /* 0x00000010ff0f7819 */ /* 0x000fe4000001162d */
[----:B------:R-:W-:Y:S01]  /*ee40*/  PRMT R30, R70, 0x5432, R24 ;  /* 0x00005432461e7816 */ /* 0x000fe20000000018 */
[----:B------:R-:W-:Y:S01]  /*ee50*/  IMAD.U32 R37, R29, 0x10000, RZ ;  /* 0x000100001d257824 */ /* 0x000fe200078e00ff */
[----:B------:R-:W-:-:S02]  /*ee60*/  SHF.R.U32.HI R3, RZ, 0x10, R49 ;  /* 0x00000010ff037819 */ /* 0x000fc40000011631 */
[C---:B------:R-:W-:Y:S02]  /*ee70*/  PRMT R32, R71.reuse, 0x5432, R4 ;  /* 0x0000543247207816 */ /* 0x040fe40000000004 */
[----:B------:R-:W-:Y:S02]  /*ee80*/  PRMT R31, R71, 0x5410, R5 ;  /* 0x00005410471f7816 */ /* 0x000fe40000000005 */
[----:B------:R-:W-:Y:S02]  /*ee90*/  PRMT R20, R68, 0x5410, R15 ;  /* 0x0000541044147816 */ /* 0x000fe4000000000f */
[----:B------:R-:W-:Y:S01]  /*eea0*/  PRMT R22, R69, 0x5410, R3 ;  /* 0x0000541045167816 */ /* 0x000fe20000000003 */
[----:B------:R-:W-:Y:S01]  /*eeb0*/  IMAD.U32 R36, R31, 0x10000, RZ ;  /* 0x000100001f247824 */ /* 0x000fe200078e00ff */
[----:B------:R-:W-:Y:S01]  /*eec0*/  LOP3.LUT R39, R21, 0xffff0000, RZ, 0xc0, !PT ;  /* 0xffff000015277812 */ /* 0x000fe200078ec0ff */
[----:B------:R-:W-:Y:S02]  /*eed0*/  IMAD.U32 R38, R20, 0x10000, RZ ;  /* 0x0001000014267824 */ /* 0x000fe400078e00ff */
[C---:B-1----:R-:W-:Y:S01]  /*eee0*/  IMAD.U32 R5, R10.reuse, 0x10000, RZ ;  /* 0x000100000a057824 */ /* 0x042fe200078e00ff */
[----:B------:R-:W-:Y:S01]  /*eef0*/  LOP3.LUT R4, R10, 0xffff0000, RZ, 0xc0, !PT ;  /* 0xffff00000a047812 */ /* 0x000fe200078ec0ff */
[----:B------:R-:W-:Y:S01]  /*ef00*/  IMAD.U32 R3, R11, 0x10000, RZ ;  /* 0x000100000b037824 */ /* 0x000fe200078e00ff */
[----:B------:R-:W-:-:S02]  /*ef10*/  SHF.L.U32 R15, R9, 0x10, RZ ;  /* 0x00000010090f7819 */ /* 0x000fc400000006ff */
[----:B------:R-:W-:Y:S02]  /*ef20*/  LOP3.LUT R6, R9, 0xffff0000, RZ, 0xc0, !PT ;  /* 0xffff000009067812 */ /* 0x000fe400078ec0ff */
[----:B------:R-:W-:Y:S01]  /*ef30*/  LOP3.LUT R2, R11, 0xffff0000, RZ, 0xc0, !PT ;  /* 0xffff00000b027812 */ /* 0x000fe200078ec0ff */
[----:B------:R-:W-:Y:S01]  /*ef40*/  FMUL.FTZ R11, R15, R38 ;  /* 0x000000260f0b7220 */ /* 0x000fe20000410000 */
[----:B--2---:R-:W1:Y:S02]  /*ef50*/  LDS.128 R16, [R40] ;  /* 0x0000000028107984 */ /* 0x004e640000000c00 */
[C---:B-1----:R-:W-:Y:S01]  /*ef60*/  IMAD.U32 R25, R16.reuse, 0x10000, RZ ;  /* 0x0001000010197824 */ /* 0x042fe200078e00ff */
[----:B------:R-:W-:Y:S01]  /*ef70*/  LOP3.LUT R28, R16, 0xffff0000, RZ, 0xc0, !PT ;  /* 0xffff0000101c7812 */ /* 0x000fe200078ec0ff */
[----:B------:R-:W-:Y:S01]  /*ef80*/  IMAD.U32 R16, R8, 0x10000, RZ ;  /* 0x0001000008107824 */ /* 0x000fe200078e00ff */
[C---:B------:R-:W-:Y:S01]  /*ef90*/  LOP3.LUT R26, R17.reuse, 0xffff0000, RZ, 0xc0, !PT ;  /* 0xffff0000111a7812 */ /* 0x040fe200078ec0ff */
[----:B------:R-:W-:Y:S01]  /*efa0*/  IMAD.U32 R24, R17, 0x10000, RZ ;  /* 0x0001000011187824 */ /* 0x000fe200078e00ff */
[C---:B------:R-:W-:Y:S01]  /*efb0*/  LOP3.LUT R33, R18.reuse, 0xffff0000, RZ, 0xc0, !PT ;  /* 0xffff000012217812 */ /* 0x040fe200078ec0ff */
[----:B------:R-:W-:Y:S01]  /*efc0*/  IMAD.U32 R27, R18, 0x10000, RZ ;  /* 0x00010000121b7824 */ /* 0x000fe200078e00ff */
[C---:B------:R-:W-:Y:S01]  /*efd0*/  LOP3.LUT R18, R19.reuse, 0xffff0000, RZ, 0xc0, !PT ;  /* 0xffff000013127812 */ /* 0x040fe200078ec0ff */
[----:B------:R-:W-:Y:S01]  /*efe0*/  IMAD.U32 R17, R19, 0x10000, RZ ;  /* 0x0001000013117824 */ /* 0x000fe200078e00ff */
[----:B------:R-:W-:Y:S01]  /*eff0*/  LOP3.LUT R8, R8, 0xffff0000, RZ, 0xc0, !PT ;  /* 0xffff000008087812 */ /* 0x000fe200078ec0ff */
[----:B------:R-:W-:-:S02]  /*f000*/  IMAD.U32 R19, R23, 0x10000, RZ ;  /* 0x0001000017137824 */ /* 0x000fc400078e00ff */
[C---:B------:R-:W-:Y:S02]  /*f010*/  FMUL.FTZ R10, R16.reuse, R35 ;  /* 0x00000023100a7220 */ /* 0x040fe40000410000 */
[-C--:B------:R-:W-:Y:S02]  /*f020*/  FMUL.FTZ R9, R16, R19.reuse ;  /* 0x0000001310097220 */ /* 0x080fe40000410000 */
[C---:B------:R-:W-:Y:S01]  /*f030*/  FFMA.FTZ R16, R25.reuse, R19, -R10 ;  /* 0x0000001319107223 */ /* 0x040fe2000001080a */
[----:B------:R-:W-:Y:S01]  /*f040*/  SHF.L.U32 R19, R22, 0x10, RZ ;  /* 0x0000001016137819 */ /* 0x000fe200000006ff */
[----:B------:R-:W-:Y:S02]  /*f050*/  FFMA.FTZ R35, R25, R35, R9 ;  /* 0x0000002319237223 */ /* 0x000fe40000010009 */
[----:B------:R-:W-:Y:S02]  /*f060*/  FMUL.FTZ R9, R3, R37 ;  /* 0x0000002503097220 */ /* 0x000fe40000410000 */
[----:B------:R-:W-:-:S02]  /*f070*/  FMUL.FTZ R10, R15, R19 ;  /* 0x000000130f0a7220 */ /* 0x000fc40000410000 */
[----:B------:R-:W-:Y:S02]  /*f080*/  FMUL.FTZ R3, R3, R36 ;  /* 0x0000002403037220 */ /* 0x000fe40000410000 */
[----:B------:R-:W-:Y:S01]  /*f090*/  FFMA.FTZ R25, R24, R19, -R11 ;  /* 0x0000001318197223 */ /* 0x000fe2000001080b */
[----:B------:R-:W-:Y:S01]  /*f0a0*/  LOP3.LUT R11, R22, 0xffff0000, RZ, 0xc0, !PT ;  /* 0xffff0000160b7812 */ /* 0x000fe200078ec0ff */
[----:B------:R-:W-:Y:S01]  /*f0b0*/  FFMA.FTZ R19, R24, R38, R10 ;  /* 0x0000002618137223 */ /* 0x000fe2000001000a */
[----:B------:R-:W-:Y:S01]  /*f0c0*/  LOP3.LUT R22, R29, 0xffff0000, RZ, 0xc0, !PT ;  /* 0xffff00001d167812 */ /* 0x000fe200078ec0ff */
[----:B------:R-:W-:Y:S01]  /*f0d0*/  FFMA.FTZ R24, R17, R36, -R9 ;  /* 0x0000002411187223 */ /* 0x000fe20000010809 */
        /* <DEDUP_REMOVED lines=8> */
[----:B------:R-:W-:Y:S02]  /*f160*/  FMUL.FTZ R9, R6, R17 ;  /* 0x0000001106097220 */ /* 0x000fe40000410000 */
[----:B------:R-:W-:Y:S01]  /*f170*/  IMAD.U32 R36, R30, 0x10000, RZ ;  /* 0x000100001e247824 */ /* 0x000fe200078e00ff */
[----:B------:R-:W-:Y:S01]  /*f180*/  F2FP.BF16.PACK_AB R16, R15, R16 ;  /* 0x000000100f10723e */ /* 0x000fe200000010ff */
[-C--:B------:R-:W-:Y:S02]  /*f190*/  FMUL.FTZ R3, R6, R11.reuse ;  /* 0x0000000b06037220 */ /* 0x080fe40000410000 */
[----:B------:R-:W-:Y:S02]  /*f1a0*/  IMAD.U32 R10, R32, 0x10000, RZ ;  /* 0x00010000200a7824 */ /* 0x000fe400078e00ff */
[----:B------:R-:W-:Y:S02]  /*f1b0*/  FFMA.FTZ R11, R26, R11, -R9 ;  /* 0x0000000b1a0b7223 */ /* 0x000fe40000010809 */
[----:B------:R-:W-:-:S02]  /*f1c0*/  FMUL.FTZ R6, R5, R36 ;  /* 0x0000002405067220 */ /* 0x000fc40000410000 */
[----:B------:R-:W-:Y:S01]  /*f1d0*/  FFMA.FTZ R9, R26, R17, R3 ;  /* 0x000000111a097223 */ /* 0x000fe20000010003 */
[----:B------:R-:W-:Y:S01]  /*f1e0*/  LOP3.LUT R17, R31, 0xffff0000, RZ, 0xc0, !PT ;  /* 0xffff00001f117812 */ /* 0x000fe200078ec0ff */
[-C--:B------:R-:W-:Y:S02]  /*f1f0*/  FMUL.FTZ R3, R5, R10.reuse ;  /* 0x0000000a05037220 */ /* 0x080fe40000410000 */
[----:B------:R-:W-:Y:S01]  /*f200*/  FFMA.FTZ R10, R27, R10, -R6 ;  /* 0x0000000a1b0a7223 */ /* 0x000fe20000010806 */
[----:B------:R-:W-:Y:S01]  /*f210*/  F2FP.BF16.PACK_AB R9, R9, R19 ;  /* 0x000000130909723e */ /* 0x000fe200000010ff */
[----:B------:R-:W-:Y:S02]  /*f220*/  FFMA.FTZ R6, R27, R36, R3 ;  /* 0x000000241b067223 */ /* 0x000fe40000010003 */
[----:B------:R-:W-:Y:S02]  /*f230*/  FMUL.FTZ R5, R4, R23 ;  /* 0x0000001704057220 */ /* 0x000fe40000410000 */
[----:B------:R-:W-:-:S02]  /*f240*/  FMUL.FTZ R3, R2, R22 ;  /* 0x0000001602037220 */ /* 0x000fc40000410000 */
[-C--:B------:R-:W-:Y:S02]  /*f250*/  FMUL.FTZ R4, R4, R20.reuse ;  /* 0x0000001404047220 */ /* 0x080fe40000410000 */
[-C--:B------:R-:W-:Y:S02]  /*f260*/  FMUL.FTZ R2, R2, R17.reuse ;  /* 0x0000001102027220 */ /* 0x080fe40000410000 */
[----:B------:R-:W-:Y:S02]  /*f270*/  FFMA.FTZ R5, R33, R20, -R5 ;  /* 0x0000001421057223 */ /* 0x000fe40000010805 */
[----:B------:R-:W-:Y:S01]  /*f280*/  FFMA.FTZ R3, R18, R17, -R3 ;  /* 0x0000001112037223 */ /* 0x000fe20000010803 */
[----:B------:R-:W-:Y:S01]  /*f290*/  F2FP.BF16.PACK_AB R17, R11, R25 ;  /* 0x000000190b11723e */ /* 0x000fe200000010ff */
[----:B------:R-:W-:Y:S02]  /*f2a0*/  FFMA.FTZ R8, R28, R39, R8 ;  /* 0x000000271c087223 */ /* 0x000fe40000010008 */
[----:B------:R-:W-:Y:S01]  /*f2b0*/  FFMA.FTZ R4, R33, R23, R4 ;  /* 0x0000001721047223 */ /* 0x000fe20000010004 */
[----:B------:R-:W-:Y:S01]  /*f2c0*/  F2FP.BF16.PACK_AB R19, R3, R24 ;  /* 0x000000180313723e */ /* 0x000fe200000010ff */
[----:B------:R-:W-:Y:S01]  /*f2d0*/  FFMA.FTZ R2, R18, R22, R2 ;  /* 0x0000001612027223 */ /* 0x000fe20000010002 */
[----:B------:R-:W-:-:S02]  /*f2e0*/  F2FP.BF16.PACK_AB R18, R5, R10 ;  /* 0x0000000a0512723e */ /* 0x000fc400000010ff */
[----:B------:R-:W-:Y:S02]  /*f2f0*/  F2FP.BF16.PACK_AB R8, R8, R35 ;  /* 0x000000230808723e */ /* 0x000fe400000010ff */
[----:B------:R-:W-:Y:S01]  /*f300*/  F2FP.BF16.PACK_AB R10, R4, R6 ;  /* 0x00000006040a723e */ /* 0x000fe200000010ff */
[----:B------:R1:W-:Y:S01]  /*f310*/  STS.128 [R40], R16 ;  /* 0x0000001028007388 */ /* 0x0003e20000000c00 */
[----:B------:R-:W-:-:S05]  /*f320*/  F2FP.BF16.PACK_AB R11, R2, R21 ;  /* 0x00000015020b723e */ /* 0x000fca00000010ff */
[----:B------:R1:W-:Y:S02]  /*f330*/  STS.128 [R34+0x100], R8 ;  /* 0x0001000822007388 */ /* 0x0003e40000000c00 */
.L_x_1608:
[----:B------:R-:W-:Y:S05]  /*f340*/  BSYNC B0 ;  /* 0x0000000000007941 */ /* 0x000fea0003800000 */
.L_x_1607:
[----:B------:R-:W-:-:S04]  /*f350*/  IADD3 R2, R82, 0x60, RZ ;  /* 0x0000006052027810 */ /* 0x000fc80007ffe0ff */
        /* <DEDUP_REMOVED lines=8> */
[----:B------:R-:W-:Y:S01]  /*f3e0*/  SHF.R.U32.HI R25, RZ, 0x10, R55 ;  /* 0x00000010ff197819 */ /* 0x000fe20000011637 */
        /* <DEDUP_REMOVED lines=104> */
.L_x_1596:
[----:B------:R-:W-:Y:S05]  /*fa70*/  BSYNC B2 ;  /* 0x0000000000027941 */ /* 0x000fea0003800000 */
.L_x_1574:
[----:B------:R-:W-:Y:S01]  /*fa80*/  BAR.SYNC.DEFER_BLOCKING 0x0 ;  /* 0x0000000000007b1d */ /* 0x000fe20000010000 */
[----:B-1----:R-:W-:Y:S01]  /*fa90*/  IMAD R4, R85, c[0x0][0x208], RZ ;  /* 0x0000820055047a24 */ /* 0x002fe200078e02ff */
[----:B------:R-:W-:Y:S01]  /*faa0*/  ISETP.GE.AND P1, PT, R76, c[0x0][0x1d4], PT ;  /* 0x000075004c007a0c */ /* 0x000fe20003f26270 */
[C---:B------:R-:W-:Y:S01]  /*fab0*/  IMAD.WIDE.U32 R2, R239.reuse, c[0x0][0x208], RZ ;  /* 0x00008200ef027a25 */ /* 0x040fe200078e00ff */
[----:B------:R-:W-:Y:S02]  /*fac0*/  IADD3 R207, R202, 0x20, RZ ;  /* 0x00000020cacf7810 */ /* 0x000fe40007ffe0ff */
[----:B------:R-:W-:Y:S01]  /*fad0*/  SHF.L.U64.HI R231, R76, 0x1, R77 ;  /* 0x000000014ce77819 */ /* 0x000fe2000001024d */
[----:B------:R-:W-:Y:S01]  /*fae0*/  IMAD R4, R239, c[0x0][0x20c], R4 ;  /* 0x00008300ef047a24 */ /* 0x000fe200078e0204 */
[----:B------:R-:W-:Y:S01]  /*faf0*/  ISETP.GE.AND P2, PT, R226, c[0x0][0x1d4], PT ;  /* 0x00007500e2007a0c */ /* 0x000fe20003f46270 */
[----:B------:R-:W-:Y:S01]  /*fb00*/  IMAD.WIDE.U32 R8, R72, c[0x0][0x210], RZ ;  /* 0x0000840048087a25 */ /* 0x000fe200078e00ff */
[----:B------:R-:W-:Y:S01]  /*fb10*/  SHF.L.U64.HI R232, R226, 0x1, R98 ;  /* 0x00000001e2e87819 */ /* 0x000fe20000010262 */
[----:B------:R-:W1:Y:S01]  /*fb20*/  S2R R15, SR_TID.X ;  /* 0x00000000000f7919 */ /* 0x000e620000002100 */
[----:B------:R-:W-:Y:S01]  /*fb30*/  BSSY B0, `(.L_x_1609) ;  /* 0x0000061000007945 */ /* 0x000fe20003800000 */
[----:B------:R-:W-:-:S02]  /*fb40*/  IMAD.IADD R3, R3, 0x1, R4 ;  /* 0x0000000103037824 */ /* 0x000fc400078e0204 */
[----:B------:R-:W-:Y:S01]  /*fb50*/  IMAD R4, R84, c[0x0][0x218], RZ ;  /* 0x0000860054047a24 */ /* 0x000fe200078e02ff */
[----:B------:R-:W-:Y:S01]  /*fb60*/  STL.64 [R1+0x18], R8 ;  /* 0x0000180801007387 */ /* 0x000fe20000100a00 */
        /* <DEDUP_REMOVED lines=9> */
[----:B------:R-:W-:Y:S02]  /*fc00*/  IMAD.IADD R4, R124, 0x1, -R82 ;  /* 0x000000017c047824 */ /* 0x000fe400078e0a52 */
[----:B------:R-:W-:Y:S03]  /*fc10*/  LDSM.16.M88.4 R176, [R224] ;  /* 0x00000000e0b0783b */ /* 0x000fe60000000200 */
[----:B------:R-:W-:Y:S01]  /*fc20*/  ISETP.LT.OR P4, PT, R4, 0x1, P2 ;  /* 0x000000010400780c */ /* 0x000fe20001781670 */
[----:B------:R-:W-:Y:S04]  /*fc30*/  LDSM.16.M88.4 R180, [R223] ;  /* 0x00000000dfb4783b */ /* 0x000fe80000000200 */
[----:B------:R-:W-:Y:S04]  /*fc40*/  LDSM.16.M88.4 R184, [R221+0x4000] ;  /* 0x00400000ddb8783b */ /* 0x000fe80000000200 */
[----:B------:R-:W-:Y:S04]  /*fc50*/  LDSM.16.M88.4 R188, [R222+0x4000] ;  /* 0x00400000debc783b */ /* 0x000fe80000000200 */
[----:B------:R-:W-:Y:S04]  /*fc60*/  LDSM.16.M88.4 R192, [R224+0x4000] ;  /* 0x00400000e0c0783b */ /* 0x000fe80000000200 */
[----:B------:R-:W-:Y:S04]  /*fc70*/  LDSM.16.M88.4 R196, [R223+0x4000] ;  /* 0x00400000dfc4783b */ /* 0x000fe80000000200 */
[----:B------:R-:W-:Y:S06]  /*fc80*/  BAR.SYNC.DEFER_BLOCKING 0x0 ;  /* 0x0000000000007b1d */ /* 0x000fec0000010000 */
[----:B------:R2:W-:Y:S01]  /*fc90*/  STL [R1+0x20], R5 ;  /* 0x0000200501007387 */ /* 0x0005e20000100800 */
[----:B------:R-:W-:-:S04]  /*fca0*/  DEPBAR.LE SB0, 0x0 ;  /* 0x000080000000791a */ /* 0x000fc80000000000 */
[----:B------:R-:W-:Y:S01]  /*fcb0*/  BAR.SYNC.DEFER_BLOCKING 0x0 ;  /* 0x0000000000007b1d */ /* 0x000fe20000010000 */
[----:B--2---:R-:W-:-:S04]  /*fcc0*/  LEA R5, P0, R2, c[0x0][0x1f8], 0x1 ;  /* 0x00007e0002057a11 */ /* 0x004fc800078008ff */
[----:B------:R-:W-:Y:S01]  /*fcd0*/  LEA.HI.X R2, R2, c[0x0][0x1fc], R3, 0x1, P0 ;  /* 0x00007f0002027a11 */ /* 0x000fe200000f0c03 */
[----:B------:R-:W-:Y:S01]  /*fce0*/  SHFL.IDX PT, R10, R5, 0x1, 0x181f ;  /* 0x00381f00050a7f89 */ /* 0x000fe200000e0000 */
[----:B------:R-:W-:-:S03]  /*fcf0*/  LOP3.LUT P0, RZ, R83, 0x2, RZ, 0xc0, !PT ;  /* 0x0000000253ff7812 */ /* 0x000fc6000780c0ff */
[----:B------:R-:W2:Y:S04]  /*fd00*/  SHFL.IDX PT, R3, R5, RZ, 0x181f ;  /* 0x00181fff05037589 */ /* 0x000ea800000e0000 */
[----:B------:R-:W3:Y:S04]  /*fd10*/  SHFL.IDX PT, R6, R2, RZ, 0x181f ;  /* 0x00181fff02067589 */ /* 0x000ee800000e0000 */
[----:B------:R-:W4:Y:S02]  /*fd20*/  SHFL.IDX PT, R11, R2, 0x1, 0x181f ;  /* 0x00381f00020b7f89 */ /* 0x000f2400000e0000 */
[----:B------:R-:W-:-:S02]  /*fd30*/  @P0 IADD3 R207, R202, -0x20, RZ ;  /* 0xffffffe0cacf0810 */ /* 0x000fc40007ffe0ff */
[----:B------:R-:W-:Y:S01]  /*fd40*/  ISETP.LT.OR P0, PT, R4, 0x1, P1 ;  /* 0x000000010400780c */ /* 0x000fe20000f01670 */
[----:B------:R-:W-:Y:S01]  /*fd50*/  LDSM.16.M88.4 R24, [R202] ;  /* 0x00000000ca18783b */ /* 0x000fe20000000200 */
[C---:B------:R-:W-:Y:S02]  /*fd60*/  IADD3 R220, R207.reuse, 0x3000, RZ ;  /* 0x00003000cfdc7810 */ /* 0x040fe40007ffe0ff */
[C---:B------:R-:W-:Y:S01]  /*fd70*/  IADD3 R219, R207.reuse, 0x2800, RZ ;  /* 0x00002800cfdb7810 */ /* 0x040fe20007ffe0ff */
[----:B------:R-:W-:Y:S01]  /*fd80*/  LDSM.16.M88.4 R16, [R202+0x800] ;  /* 0x00080000ca10783b */ /* 0x000fe20000000200 */
[C---:B------:R-:W-:Y:S02]  /*fd90*/  IADD3 R218, R207.reuse, 0x2000, RZ ;  /* 0x00002000cfda7810 */ /* 0x040fe40007ffe0ff */
[C---:B------:R-:W-:Y:S01]  /*fda0*/  IADD3 R217, R207.reuse, 0x1800, RZ ;  /* 0x00001800cfd97810 */ /* 0x040fe20007ffe0ff */
[----:B------:R-:W-:Y:S01]  /*fdb0*/  LDSM.16.M88.4 R56, [R202+0x1000] ;  /* 0x00100000ca38783b */ /* 0x000fe20000000200 */
[----:B------:R-:W-:-:S02]  /*fdc0*/  IADD3 R216, R207, 0x1000, RZ ;  /* 0x00001000cfd87810 */ /* 0x000fc40007ffe0ff */
[----:B--2---:R-:W-:Y:S01]  /*fdd0*/  IADD3 R8, P3, R3, R230, RZ ;  /* 0x000000e603087210 */ /* 0x004fe20007f7e0ff */
[----:B------:R-:W-:Y:S01]  /*fde0*/  LDSM.16.M88.4 R60, [R202+0x1800] ;  /* 0x00180000ca3c783b */ /* 0x000fe20000000200 */
[----:B------:R-:W-:-:S03]  /*fdf0*/  IADD3 R215, R207, 0x800, RZ ;  /* 0x00000800cfd77810 */ /* 0x000fc60007ffe0ff */
[----:B---3--:R-:W-:Y:S01]  /*fe00*/  IMAD.X R9, R6, 0x1, R231, P3 ;  /* 0x0000000106097824 */ /* 0x008fe200018e06e7 */
[----:B------:R-:W-:Y:S01]  /*fe10*/  LDSM.16.M88.4 R84, [R202+0x2000] ;  /* 0x00200000ca54783b */ /* 0x000fe20000000200 */
[----:B------:R-:W-:-:S03]  /*fe20*/  ISETP.LT.OR P3, PT, R4, 0x21, P1 ;  /* 0x000000210400780c */ /* 0x000fc60000f61670 */
[----:B------:R-:W-:Y:S04]  /*fe30*/  LDSM.16.M88.4 R88, [R202+0x2800] ;  /* 0x00280000ca58783b */ /* 0x000fe80000000200 */
[----:B------:R-:W-:Y:S04]  /*fe40*/  LDSM.16.M88.4 R112, [R202+0x3000] ;  /* 0x00300000ca70783b */ /* 0x000fe80000000200 */
[----:B------:R-:W-:Y:S04]  /*fe50*/  LDSM.16.M88.4 R36, [R207] ;  /* 0x00000000cf24783b */ /* 0x000fe80000000200 */
[----:B------:R-:W-:Y:S04]  /*fe60*/  LDSM.16.M88.4 R28, [R207+0x800] ;  /* 0x00080000cf1c783b */ /* 0x000fe80000000200 */
[----:B------:R-:W-:Y:S04]  /*fe70*/  LDSM.16.M88.4 R68, [R207+0x1000] ;  /* 0x00100000cf44783b */ /* 0x000fe80000000200 */
[----:B------:R-:W-:Y:S04]  /*fe80*/  LDSM.16.M88.4 R72, [R207+0x1800] ;  /* 0x00180000cf48783b */ /* 0x000fe80000000200 */
[----:B------:R-:W-:Y:S04]  /*fe90*/  LDSM.16.M88.4 R100, [R207+0x2000] ;  /* 0x00200000cf64783b */ /* 0x000fe80000000200 */
[----:B------:R-:W-:Y:S04]  /*fea0*/  LDSM.16.M88.4 R108, [R207+0x2800] ;  /* 0x00280000cf6c783b */ /* 0x000fe80000000200 */
[----:B------:R-:W-:Y:S04]  /*feb0*/  LDSM.16.M88.4 R116, [R207+0x3000] ;  /* 0x00300000cf74783b */ /* 0x000fe80000000200 */
[----:B------:R-:W-:Y:S01]  /*fec0*/  @!PT LDS RZ, [RZ] ;  /* 0x00000000fffff984 */ /* 0x000fe20000000800 */
[----:B------:R-:W-:Y:S01]  /*fed0*/  @!PT LDS RZ, [RZ] ;  /* 0x00000000fffff984 */ /* 0x000fe20000000800 */
[----:B------:R-:W-:Y:S01]  /*fee0*/  @!PT LDS RZ, [RZ] ;  /* 0x00000000fffff984 */ /* 0x000fe20000000800 */
[----:B------:R2:W-:Y:S02]  /*fef0*/  LDGSTS.E.BYPASS.LTC128B.128 [R227+0x100], [R8.64], !P0 ;  /* 0x0010000008e37fae */ /* 0x0005e4000c101d48 */
[----:B--2---:R-:W-:-:S02]  /*ff00*/  IADD3 R8, P0, R3, R233, RZ ;  /* 0x000000e903087210 */ /* 0x004fc40007f1e0ff */
[----:B------:R-:W2:Y:S03]  /*ff10*/  SHFL.IDX PT, R3, R5, 0x2, 0x181f ;  /* 0x00581f0005037f89 */ /* 0x000ea600000e0000 */
[----:B------:R-:W-:Y:S02]  /*ff20*/  IMAD.X R9, R6, 0x1, R232, P0 ;  /* 0x0000000106097824 */ /* 0x000fe400000e06e8 */
[----:B------:R-:W3:Y:S04]  /*ff30*/  SHFL.IDX PT, R6, R2, 0x2, 0x181f ;  /* 0x00581f0002067f89 */ /* 0x000ee800000e0000 */
[----:B------:R5:W-:Y:S01]  /*ff40*/  LDGSTS.E.BYPASS.LTC128B.128 [R227+0x3900], [R8.64], !P4 ;  /* 0x0390000008e37fae */ /* 0x000be2000e101d48 */
[----:B------:R-:W-:-:S02]  /*ff50*/  ISETP.LT.OR P4, PT, R4, 0x21, P2 ;  /* 0x000000210400780c */ /* 0x000fc40001781670 */
[----:B-----5:R-:W-:-:S05]  /*ff60*/  IADD3 R8, P0, R10, R230, RZ ;  /* 0x000000e60a087210 */ /* 0x020fca0007f1e0ff */
[----:B----4-:R-:W-:-:S05]  /*ff70*/  IMAD.X R9, R11, 0x1, R231, P0 ;  /* 0x000000010b097824 */ /* 0x010fca00000e06e7 */
[----:B------:R4:W-:Y:S02]  /*ff80*/  LDGSTS.E.BYPASS.LTC128B.128 [R227+0x1100], [R8.64], !P3 ;  /* 0x0110000008e37fae */ /* 0x0009e4000d901d48 */
[----:B----4-:R-:W-:Y:S02]  /*ff90*/  IADD3 R8, P0, R10, R233, RZ ;  /* 0x000000e90a087210 */ /* 0x010fe40007f1e0ff */
[----:B--2---:R-:W-:-:S03]  /*ffa0*/  IADD3 R10, P3, R3, R230, RZ ;  /* 0x000000e6030a7210 */ /* 0x004fc60007f7e0ff */
[----:B------:R-:W-:Y:S02]  /*ffb0*/  IMAD.X R9, R11, 0x1, R232, P0 ;  /* 0x000000010b097824 */ /* 0x000fe400000e06e8 */
[----:B---3--:R-:W-:Y:S01]  /*ffc0*/  IMAD.X R11, R6, 0x1, R231, P3 ;  /* 0x00000001060b7824 */ /* 0x008fe200018e06e7 */
[----:B------:R-:W-:Y:S02]  /*ffd0*/  ISETP.LT.OR P3, PT, R4, 0x41, P1 ;  /* 0x000000410400780c */ /* 0x000fe40000f61670 */
[----:B------:R2:W-:Y:S11]  /*ffe0*/  LDGSTS.E.BYPASS.LTC128B.128 [R227+0x4900], [R8.64], !P4 ;  /* 0x0490000008e37fae */ /* 0x0005f6000e101d48 */
[----:B------:R3:W-:Y:S01]  /*fff0*/  LDGSTS.E.BYPASS.LTC128B.128 [R227+0x2100], [R10.64], !P3 ;  /* 0x021000000ae37fae */ /* 0x0007e2000d901d48 */
[----:B--2---:R-:W-:-:S05]  /*10000*/  IADD3 R8, P0, R3, R233, RZ ;  /* 0x000000e903087210 */ /* 0x004fca0007f1e0ff */
[----:B------:R-:W-:Y:S01]  /*10010*/  IMAD.X R9, R6, 0x1, R232, P0 ;  /* 0x0000000106097824 */ /* 0x000fe200000e06e8 */
[----:B------:R-:W-:-:S13]  /*10020*/  ISETP.LT.OR P0, PT, R4, 0x41, P2 ;  /* 0x000000410400780c */ /* 0x000fda0001701670 */
[----:B------:R3:W-:Y:S01]  /*10030*/  LDGSTS.E.BYPASS.LTC128B.128 [R227+0x5900], [R8.64], !P0 ;  /* 0x0590000008e37fae */ /* 0x0007e2000c101d48 */
[----:B-1----:R-:W-:-:S13]  /*10040*/  ISETP.GT.AND P0, PT, R15, 0x7f, PT ;  /* 0x0000007f0f00780c */ /* 0x002fda0003f04270 */
[----:B------:R-:W-:Y:S05]  /*10050*/  @P0 BRA `(.L_x_1610) ;  /* 0x000000e000000947 */ /* 0x000fea0003800000 */
[----:B------:R-:W-:Y:S05]  /*10060*/  BRA.DIV ~URZ, `(.L_x_1611) ;  /* 0x00010d427f007947 */ /* 0x000fea000b800000 */
[----:B------:R1:W2:Y:S04]  /*10070*/  SHFL.IDX PT, R6, R2, 0x3, 0x181f ;  /* 0x00781f0002067f89 */ /* 0x0002a800000e0000 */
[----:B------:R1:W4:Y:S02]  /*10080*/  SHFL.IDX PT, R2, R5, 0x3, 0x181f ;  /* 0x00781f0005027f89 */ /* 0x00032400000e0000 */
.L_x_1728:
[C---:B------:R-:W-:Y:S02]  /*10090*/  ISETP.LT.OR P3, PT, R4.reuse, 0x61, P1 ;  /* 0x000000610400780c */ /* 0x040fe40000f61670 */
[----:B------:R-:W-:Y:S02]  /*100a0*/  ISETP.LT.OR P2, PT, R4, 0x61, P2 ;  /* 0x000000610400780c */ /* 0x000fe40001741670 */
[C---:B----4-:R-:W-:Y:S02]  /*100b0*/  IADD3 R4, P1, R2.reuse, R230, RZ ;  /* 0x000000e602047210 */ /* 0x050fe40007f3e0ff */
[----:B-1----:R-:W-:-:S03]  /*100c0*/  IADD3 R2, P0, R2, R233, RZ ;  /* 0x000000e902027210 */ /* 0x002fc60007f1e0ff */
[C---:B--2---:R-:W-:Y:S02]  /*100d0*/  IMAD.X R5, R6.reuse, 0x1, R231, P1 ;  /* 0x0000000106057824 */ /* 0x044fe400008e06e7 */
[----:B------:R-:W-:-:S03]  /*100e0*/  IMAD.X R3, R6, 0x1, R232, P0 ;  /* 0x0000000106037824 */ /* 0x000fc600000e06e8 */
[----:B------:R-:W-:Y:S01]  /*100f0*/  @!PT LDS RZ, [RZ] ;  /* 0x00000000fffff984 */ /* 0x000fe20000000800 */
[----:B------:R-:W-:Y:S01]  /*10100*/  @!PT LDS RZ, [RZ] ;  /* 0x00000000fffff984 */ /* 0x000fe20000000800 */
[----:B------:R-:W-:Y:S01]  /*10110*/  @!PT LDS RZ, [RZ] ;  /* 0x00000000fffff984 */ /* 0x000fe20000000800 */
[----:B------:R1:W-:Y:S04]  /*10120*/  LDGSTS.E.BYPASS.LTC128B.128 [R229+0x3100], [R4.64], !P3 ;  /* 0x0310000004e57fae */ /* 0x0003e8000d901d48 */
[----:B------:R1:W-:Y:S02]  /*10130*/  LDGSTS.E.BYPASS.LTC128B.128 [R229+0x6900], [R2.64], !P2 ;  /* 0x0690000002e57fae */ /* 0x0003e4000d101d48 */
.L_x_1610:
[----:B------:R-:W-:Y:S05]  /*10140*/  BSYNC B0 ;  /* 0x0000000000007941 */ /* 0x000fea0003800000 */
.L_x_1609:
[----:B------:R-:W0:Y:S01]  /*10150*/  LDGDEPBAR ;  /* 0x00000000000079af */ /* 0x000e220000000000 */
[----:B------:R-:W-:Y:S01]  /*10160*/  WARPSYNC 0xffffffff ;  /* 0xffffffff00007948 */ /* 0x000fe20003800000 */
[----:B---3--:R-:W-:Y:S01]  /*10170*/  HMMA.16816.F32.BF16 R8, R140, R24, RZ ;  /* 0x000000188c08723c */ /* 0x008fe200000418ff */
[----:B------:R-:W-:Y:S01]  /*10180*/  LOP3.LUT P0, RZ, R83, 0x4, RZ, 0xc0, !PT ;  /* 0x0000000453ff7812 */ /* 0x000fe2000780c0ff */
[----:B-1----:R-:W2:Y:S01]  /*10190*/  LDL R3, [R1+0xc] ;  /* 0x00000c0001037983 */ /* 0x002ea20000100800 */
[----:B------:R-:W-:Y:S01]  /*101a0*/  MOV R2, 0x40 ;  /* 0x0000004000027802 */ /* 0x000fe20000000f00 */
[----:B------:R-:W-:Y:S01]  /*101b0*/  BSSY B1, `(.L_x_1612) ;  /* 0x0000184000017945 */ /* 0x000fe20003800000 */
[----:B------:R-:W-:-:S02]  /*101c0*/  IADD3 R214, R207, 0x3800, RZ ;  /* 0x00003800cfd67810 */ /* 0x000fc40007ffe0ff */
[----:B------:R-:W-:Y:S01]  /*101d0*/  SEL R2, R2, 0xffffffc0, !P0 ;  /* 0xffffffc002027807 */ /* 0x000fe20004000000 */
[C---:B------:R-:W-:Y:S01]  /*101e0*/  HMMA.16816.F32.BF16 R24, R140.reuse, R26, RZ ;  /* 0x0000001a8c18723c */ /* 0x040fe200000418ff */
[C---:B------:R-:W-:Y:S02]  /*101f0*/  IADD3 R213, R207.reuse, 0x6800, RZ ;  /* 0x00006800cfd57810 */ /* 0x040fe40007ffe0ff */
[-C--:B------:R-:W-:Y:S02]  /*10200*/  IADD3 R201, R202, R2.reuse, RZ ;  /* 0x00000002cac97210 */ /* 0x080fe40007ffe0ff */
[C---:B------:R-:W-:Y:S02]  /*10210*/  IADD3 R200, R207.reuse, R2, RZ ;  /* 0x00000002cfc87210 */ /* 0x040fe40007ffe0ff */
[C---:B------:R-:W-:Y:S01]  /*10220*/  IADD3 R212, R207.reuse, 0x6000, RZ ;  /* 0x00006000cfd47810 */ /* 0x040fe20007ffe0ff */
[----:B------:R-:W-:Y:S01]  /*10230*/  HMMA.16816.F32.BF16 R20, R140, R16, RZ ;  /* 0x000000108c14723c */ /* 0x000fe200000418ff */
[----:B------:R-:W1:Y:S01]  /*10240*/  LDSM.16.M88.4 R40, [R201+0x800] ;  /* 0x00080000c928783b */ /* 0x000e620000000200 */
[----:B------:R-:W-:-:S02]  /*10250*/  IADD3 R211, R207, 0x5800, RZ ;  /* 0x00005800cfd37810 */ /* 0x000fc40007ffe0ff */
[C---:B------:R-:W-:Y:S01]  /*10260*/  IADD3 R210, R207.reuse, 0x5000, RZ ;  /* 0x00005000cfd27810 */ /* 0x040fe20007ffe0ff */
[----:B------:R-:W3:Y:S01]  /*10270*/  LDSM.16.M88.4 R48, [R201] ;  /* 0x00000000c930783b */ /* 0x000ee20000000200 */
[C---:B------:R-:W-:Y:S02]  /*10280*/  IADD3 R209, R207.reuse, 0x4800, RZ ;  /* 0x00004800cfd17810 */ /* 0x040fe40007ffe0ff */
[----:B------:R-:W-:Y:S01]  /*10290*/  HMMA.16816.F32.BF16 R16, R140, R18, RZ ;  /* 0x000000128c10723c */ /* 0x000fe200000418ff */
[----:B------:R-:W-:-:S07]  /*102a0*/  IADD3 R208, R207, 0x4000, RZ ;  /* 0x00004000cfd07810 */ /* 0x000fce0007ffe0ff */
[C---:B------:R-:W-:Y:S08]  /*102b0*/  HMMA.16816.F32.BF16 R44, R144.reuse, R36, R8 ;  /* 0x00000024902c723c */ /* 0x040ff00000041808 */
[----:B------:R-:W-:Y:S08]  /*102c0*/  HMMA.16816.F32.BF16 R36, R144, R38, R24 ;  /* 0x000000269024723c */ /* 0x000ff00000041818 */
[----:B------:R-:W-:Y:S08]  /*102d0*/  HMMA.16816.F32.BF16 R24, R140, R58, RZ ;  /* 0x0000003a8c18723c */ /* 0x000ff000000418ff */
[C---:B------:R-:W-:Y:S08]  /*102e0*/  HMMA.16816.F32.BF16 R8, R144.reuse, R30, R16 ;  /* 0x0000001e9008723c */ /* 0x040ff00000041810 */
[----:B------:R-:W-:Y:S08]  /*102f0*/  HMMA.16816.F32.BF16 R32, R144, R28, R20 ;  /* 0x0000001c9020723c */ /* 0x000ff00000041814 */
[C---:B------:R-:W-:Y:S08]  /*10300*/  HMMA.16816.F32.BF16 R20, R140.reuse, R60, RZ ;  /* 0x0000003c8c14723c */ /* 0x040ff000000418ff */
[C---:B------:R-:W-:Y:S08]  /*10310*/  HMMA.16816.F32.BF16 R28, R140.reuse, R56, RZ ;  /* 0x000000388c1c723c */ /* 0x040ff000000418ff */
[----:B------:R-:W-:Y:S08]  /*10320*/  HMMA.16816.F32.BF16 R16, R140, R62, RZ ;  /* 0x0000003e8c10723c */ /* 0x000ff000000418ff */
[----:B------:R-:W-:Y:S08]  /*10330*/  HMMA.16816.F32.BF16 R60, R144, R70, R24 ;  /* 0x00000046903c723c */ /* 0x000ff00000041818 */
[----:B------:R-:W-:Y:S08]  /*10340*/  HMMA.16816.F32.BF16 R24, R140, R90, RZ ;  /* 0x0000005a8c18723c */ /* 0x000ff000000418ff */
[----:B-1----:R-:W-:Y:S08]  /*10350*/  HMMA.16816.F32.BF16 R104, R176, R42, R8 ;  /* 0x0000002ab068723c */ /* 0x002ff00000041808 */
[----:B------:R-:W-:Y:S08]  /*10360*/  HMMA.16816.F32.BF16 R8, R140, R84, RZ ;  /* 0x000000548c08723c */ /* 0x000ff000000418ff */
[C---:B---3--:R-:W-:Y:S08]  /*10370*/  HMMA.16816.F32.BF16 R92, R176.reuse, R48, R44 ;  /* 0x00000030b05c723c */ /* 0x048ff0000004182c */
[C---:B------:R-:W-:Y:S01]  /*10380*/  HMMA.16816.F32.BF16 R48, R176.reuse, R50, R36 ;  /* 0x00000032b030723c */ /* 0x040fe20000041824 */
[----:B------:R-:W1:Y:S07]  /*10390*/  LDSM.16.M88.4 R36, [R201+0x2000] ;  /* 0x00200000c924783b */ /* 0x000e6e0000000200 */
[----:B------:R-:W-:Y:S08]  /*103a0*/  HMMA.16816.F32.BF16 R96, R176, R40, R32 ;  /* 0x00000028b060723c */ /* 0x000ff00000041820 */
[----:B------:R-:W-:Y:S01]  /*103b0*/  HMMA.16816.F32.BF16 R56, R144, R72, R20 ;  /* 0x000000489038723c */ /* 0x000fe20000041814 */
[----:B------:R-:W3:Y:S07]  /*103c0*/  LDSM.16.M88.4 R20, [R201+0x1000] ;  /* 0x00100000c914783b */ /* 0x000eee0000000200 */
[----:B------:R-:W-:Y:S08]  /*103d0*/  HMMA.16816.F32.BF16 R32, R140, R86, RZ ;  /* 0x000000568c20723c */ /* 0x000ff000000418ff */
[----:B------:R-:W-:Y:S08]  /*103e0*/  HMMA.16816.F32.BF16 R64, R144, R68, R28 ;  /* 0x000000449040723c */ /* 0x000ff0000004181c */
[----:B------:R-:W-:Y:S08]  /*103f0*/  HMMA.16816.F32.BF16 R28, R140, R88, RZ ;  /* 0x000000588c1c723c */ /* 0x000ff000000418ff */
[C---:B------:R-:W-:Y:S01]  /*10400*/  HMMA.16816.F32.BF16 R52, R144.reuse, R74, R16 ;  /* 0x0000004a9034723c */ /* 0x040fe20000041810 */
[----:B------:R-:W4:Y:S07]  /*10410*/  LDSM.16.M88.4 R16, [R201+0x1800] ;  /* 0x00180000c910783b */ /* 0x000f2e0000000200 */
[C---:B------:R-:W-:Y:S01]  /*10420*/  HMMA.16816.F32.BF16 R40, R144.reuse, R110, R24 ;  /* 0x0000006e9028723c */ /* 0x040fe20000041818 */
[----:B------:R-:W5:Y:S07]  /*10430*/  LDSM.16.M88.4 R24, [R201+0x2800] ;  /* 0x00280000c918783b */ /* 0x000f6e0000000200 */
[C---:B------:R-:W-:Y:S08]  /*10440*/  HMMA.16816.F32.BF16 R8, R144.reuse, R100, R8 ;  /* 0x000000649008723c */ /* 0x040ff00000041808 */
[C---:B------:R-:W-:Y:S08]  /*10450*/  HMMA.16816.F32.BF16 R32, R144.reuse, R102, R32 ;  /* 0x000000669020723c */ /* 0x040ff00000041820 */
[----:B------:R-:W-:Y:S01]  /*10460*/  HMMA.16816.F32.BF16 R44, R144, R108, R28 ;  /* 0x0000006c902c723c */ /* 0x000fe2000004181c */
[----:B------:R-:W2:Y:S07]  /*10470*/  LDSM.16.M88.4 R28, [R200] ;  /* 0x00000000c81c783b */ /* 0x000eae0000000200 */
[C---:B-1----:R-:W-:Y:S08]  /*10480*/  HMMA.16816.F32.BF16 R72, R176.reuse, R36, R8 ;  /* 0x00000024b048723c */ /* 0x042ff00000041808 */
[C---:B---3--:R-:W-:Y:S08]  /*10490*/  HMMA.16816.F32.BF16 R88, R176.reuse, R20, R64 ;  /* 0x00000014b058723c */ /* 0x048ff00000041840 */
[----:B------:R-:W-:Y:S08]  /*104a0*/  HMMA.16816.F32.BF16 R84, R176, R22, R60 ;  /* 0x00000016b054723c */ /* 0x000ff0000004183c */
[C---:B------:R-:W-:Y:S08]  /*104b0*/  HMMA.16816.F32.BF16 R8, R140.reuse, R112, RZ ;  /* 0x000000708c08723c */ /* 0x040ff000000418ff */
[----:B------:R-:W-:Y:S08]  /*104c0*/  HMMA.16816.F32.BF16 R20, R140, R114, RZ ;  /* 0x000000728c14723c */ /* 0x000ff000000418ff */
[C---:B------:R-:W-:Y:S01]  /*104d0*/  HMMA.16816.F32.BF16 R68, R176.reuse, R38, R32 ;  /* 0x00000026b044723c */ /* 0x040fe20000041820 */
[----:B------:R-:W1:Y:S04]  /*104e0*/  LDSM.16.M88.4 R32, [R201+0x3000] ;  /* 0x00300000c920783b */ /* 0x000e680000000200 */
[----:B------:R-:W-:Y:S03]  /*104f0*/  LDSM.16.M88.4 R36, [R202+0x4000] ;  /* 0x00400000ca24783b */ /* 0x000fe60000000200 */
[C---:B----4-:R-:W-:Y:S08]  /*10500*/  HMMA.16816.F32.BF16 R100, R176.reuse, R16, R56 ;  /* 0x00000010b064723c */ /* 0x050ff00000041838 */
[C---:B-----5:R-:W-:Y:S08]  /*10510*/  HMMA.16816.F32.BF16 R64, R176.reuse, R24, R44 ;  /* 0x00000018b040723c */ /* 0x060ff0000004182c */
[C---:B------:R-:W-:Y:S01]  /*10520*/  HMMA.16816.F32.BF16 R56, R176.reuse, R26, R40 ;  /* 0x0000001ab038723c */ /* 0x040fe20000041828 */
[----:B------:R-:W3:Y:S07]  /*10530*/  LDSM.16.M88.4 R24, [R200+0x800] ;  /* 0x00080000c818783b */ /* 0x000eee0000000200 */
[----:B------:R-:W-:Y:S01]  /*10540*/  HMMA.16816.F32.BF16 R60, R176, R18, R52 ;  /* 0x00000012b03c723c */ /* 0x000fe20000041834 */
[----:B--2---:R-:W-:-:S07]  /*10550*/  ISETP.GT.AND P0, PT, R126, R3, PT ;  /* 0x000000037e00720c */ /* 0x004fce0003f04270 */
[C---:B------:R-:W-:Y:S08]  /*10560*/  HMMA.16816.F32.BF16 R16, R144.reuse, R116, R8 ;  /* 0x000000749010723c */ /* 0x040ff00000041808 */
[----:B------:R-:W-:Y:S01]  /*10570*/  HMMA.16816.F32.BF16 R8, R144, R118, R20 ;  /* 0x000000769008723c */ /* 0x000fe20000041814 */
[----:B------:R-:W2:Y:S07]  /*10580*/  LDSM.16.M88.4 R20, [R200+0x1000] ;  /* 0x00100000c814783b */ /* 0x000eae0000000200 */
[----:B------:R-:W-:Y:S08]  /*10590*/  HMMA.16816.F32.BF16 R40, R180, R28, R92 ;  /* 0x0000001cb428723c */ /* 0x000ff0000004185c */
[C---:B-1----:R-:W-:Y:S01]  /*105a0*/  HMMA.16816.F32.BF16 R44, R176.reuse, R32, R16 ;  /* 0x00000020b02c723c */ /* 0x042fe20000041810 */
[----:B------:R-:W1:Y:S07]  /*105b0*/  LDSM.16.M88.4 R16, [R200+0x1800] ;  /* 0x00180000c810783b */ /* 0x000e6e0000000200 */
[----:B------:R-:W-:Y:S01]  /*105c0*/  HMMA.16816.F32.BF16 R32, R176, R34, R8 ;  /* 0x00000022b020723c */ /* 0x000fe20000041808 */
[----:B------:R-:W4:Y:S07]  /*105d0*/  LDSM.16.M88.4 R8, [R200+0x2000] ;  /* 0x00200000c808783b */ /* 0x000f2e0000000200 */
[C---:B---3--:R-:W-:Y:S08]  /*105e0*/  HMMA.16816.F32.BF16 R52, R180.reuse, R24, R96 ;  /* 0x00000018b434723c */ /* 0x048ff00000041860 */
[C---:B------:R-:W-:Y:S01]  /*105f0*/  HMMA.16816.F32.BF16 R104, R180.reuse, R26, R104 ;  /* 0x0000001ab468723c */ /* 0x040fe20000041868 */
[----:B------:R-:W3:Y:S07]  /*10600*/  LDSM.16.M88.4 R24, [R200+0x3000] ;  /* 0x00300000c818783b */ /* 0x000eee0000000200 */
[C---:B--2---:R-:W-:Y:S08]  /*10610*/  HMMA.16816.F32.BF16 R96, R180.reuse, R20, R88 ;  /* 0x00000014b460723c */ /* 0x044ff00000041858 */
[C---:B------:R-:W-:Y:S01]  /*10620*/  HMMA.16816.F32.BF16 R92, R180.reuse, R22, R84 ;  /* 0x00000016b45c723c */ /* 0x040fe20000041854 */
[----:B------:R-:W2:Y:S07]  /*10630*/  LDSM.16.M88.4 R20, [R202+0x3800] ;  /* 0x00380000ca14783b */ /* 0x000eae0000000200 */
[C---:B------:R-:W-:Y:S01]  /*10640*/  HMMA.16816.F32.BF16 R48, R180.reuse, R30, R48 ;  /* 0x0000001eb430723c */ /* 0x040fe20000041830 */
[----:B------:R-:W5:Y:S07]  /*10650*/  LDSM.16.M88.4 R28, [R200+0x2800] ;  /* 0x00280000c81c783b */ /* 0x000f6e0000000200 */
[C---:B-1----:R-:W-:Y:S08]  /*10660*/  HMMA.16816.F32.BF16 R88, R180.reuse, R16, R100 ;  /* 0x00000010b458723c */ /* 0x042ff00000041864 */
[C---:B------:R-:W-:Y:S01]  /*10670*/  HMMA.16816.F32.BF16 R60, R180.reuse, R18, R60 ;  /* 0x00000012b43c723c */ /* 0x040fe2000004183c */
[----:B------:R-:W1:Y:S07]  /*10680*/  LDSM.16.M88.4 R16, [R202+0x4800] ;  /* 0x00480000ca10783b */ /* 0x000e6e0000000200 */
[C---:B----4-:R-:W-:Y:S08]  /*10690*/  HMMA.16816.F32.BF16 R72, R180.reuse, R8, R72 ;  /* 0x00000008b448723c */ /* 0x050ff00000041848 */
[C---:B------:R-:W-:Y:S01]  /*106a0*/  HMMA.16816.F32.BF16 R68, R180.reuse, R10, R68 ;  /* 0x0000000ab444723c */ /* 0x040fe20000041844 */
[----:B------:R-:W4:Y:S07]  /*106b0*/  LDSM.16.M88.4 R8, [R202+0x5000] ;  /* 0x00500000ca08783b */ /* 0x000f2e0000000200 */
[C---:B---3--:R-:W-:Y:S01]  /*106c0*/  HMMA.16816.F32.BF16 R112, R180.reuse, R26, R32 ;  /* 0x0000001ab470723c */ /* 0x048fe20000041820 */
[----:B------:R-:W3:Y:S07]  /*106d0*/  LDSM.16.M88.4 R32, [R207+0x3800] ;  /* 0x00380000cf20783b */ /* 0x000eee0000000200 */
[----:B------:R-:W-:Y:S01]  /*106e0*/  HMMA.16816.F32.BF16 R108, R180, R24, R44 ;  /* 0x00000018b46c723c */ /* 0x000fe2000004182c */
[----:B------:R-:W-:Y:S07]  /*106f0*/  LDSM.16.M88.4 R24, [R202+0x6000] ;  /* 0x00600000ca18783b */ /* 0x000fee0000000200 */
[C---:B--2---:R-:W-:Y:S08]  /*10700*/  HMMA.16816.F32.BF16 R40, R184.reuse, R20, R40 ;  /* 0x00000014b828723c */ /* 0x044ff00000041828 */
[----:B------:R-:W-:Y:S01]  /*10710*/  HMMA.16816.F32.BF16 R44, R184, R22, R48 ;  /* 0x00000016b82c723c */ /* 0x000fe20000041830 */
[----:B------:R-:W-:Y:S07]  /*10720*/  LDSM.16.M88.4 R20, [R201+0x3800] ;  /* 0x00380000c914783b */ /* 0x000fee0000000200 */
[C---:B-----5:R-:W-:Y:S08]  /*10730*/  HMMA.16816.F32.BF16 R84, R180.reuse, R28, R64 ;  /* 0x0000001cb454723c */ /* 0x060ff00000041840 */
[----:B------:R-:W-:Y:S01]  /*10740*/  HMMA.16816.F32.BF16 R56, R180, R30, R56 ;  /* 0x0000001eb438723c */ /* 0x000fe20000041838 */
[----:B------:R-:W2:Y:S07]  /*10750*/  LDSM.16.M88.4 R28, [R202+0x5800] ;  /* 0x00580000ca1c783b */ /* 0x000eae0000000200 */
[C---:B-1----:R-:W-:Y:S08]  /*10760*/  HMMA.16816.F32.BF16 R64, R184.reuse, R16, R96 ;  /* 0x00000010b840723c */ /* 0x042ff00000041860 */
[C---:B------:R-:W-:Y:S08]  /*10770*/  HMMA.16816.F32.BF16 R92, R184.reuse, R18, R92 ;  /* 0x00000012b85c723c */ /* 0x040ff0000004185c */
[C---:B----4-:R-:W-:Y:S08]  /*10780*/  HMMA.16816.F32.BF16 R88, R184.reuse, R8, R88 ;  /* 0x00000008b858723c */ /* 0x050ff00000041858 */
[----:B------:R-:W-:Y:S01]  /*10790*/  HMMA.16816.F32.BF16 R96, R184, R10, R60 ;  /* 0x0000000ab860723c */ /* 0x000fe2000004183c */
[----:B------:R-:W-:Y:S07]  /*107a0*/  LDSM.16.M88.4 R60, [R207+0x5000] ;  /* 0x00500000cf3c783b */ /* 0x000fee0000000200 */
[C---:B---3--:R-:W-:Y:S01]  /*107b0*/  HMMA.16816.F32.BF16 R16, R188.reuse, R32, R40 ;  /* 0x00000020bc10723c */ /* 0x048fe20000041828 */
[----:B------:R-:W-:Y:S07]  /*107c0*/  LDSM.16.M88.4 R40, [R207+0x4800] ;  /* 0x00480000cf28783b */ /* 0x000fee0000000200 */
[----:B------:R-:W-:Y:S01]  /*107d0*/  HMMA.16816.F32.BF16 R8, R188, R34, R44 ;  /* 0x00000022bc08723c */ /* 0x000fe2000004182c */
[----:B------:R-:W1:Y:S07]  /*107e0*/  LDSM.16.M88.4 R32, [R207+0x4000] ;  /* 0x00400000cf20783b */ /* 0x000e6e0000000200 */
[C---:B------:R-:W-:Y:S08]  /*107f0*/  HMMA.16816.F32.BF16 R52, R184.reuse, R36, R52 ;  /* 0x00000024b834723c */ /* 0x040ff00000041834 */
[C---:B------:R-:W-:Y:S01]  /*10800*/  HMMA.16816.F32.BF16 R48, R184.reuse, R38, R104 ;  /* 0x00000026b830723c */ /* 0x040fe20000041868 */
[----:B------:R-:W3:Y:S07]  /*10810*/  LDSM.16.M88.4 R36, [R200+0x3800] ;  /* 0x00380000c824783b */ /* 0x000eee0000000200 */
[C---:B--2---:R-:W-:Y:S08]  /*10820*/  HMMA.16816.F32.BF16 R72, R184.reuse, R28, R72 ;  /* 0x0000001cb848723c */ /* 0x044ff00000041848 */
[----:B------:R-:W-:Y:S08]  /*10830*/  HMMA.16816.F32.BF16 R68, R184, R30, R68 ;  /* 0x0000001eb844723c */ /* 0x000ff00000041844 */
[C---:B------:R-:W-:Y:S08]  /*10840*/  HMMA.16816.F32.BF16 R28, R192.reuse, R20, R16 ;  /* 0x00000014c01c723c */ /* 0x040ff00000041810 */
[----:B------:R-:W-:Y:S01]  /*10850*/  HMMA.16816.F32.BF16 R8, R192, R22, R8 ;  /* 0x00000016c008723c */ /* 0x000fe20000041808 */
[----:B------:R-:W2:Y:S07]  /*10860*/  LDSM.16.M88.4 R20, [R201+0x4000] ;  /* 0x00400000c914783b */ /* 0x000eae0000000200 */
[C---:B------:R-:W-:Y:S08]  /*10870*/  HMMA.16816.F32.BF16 R100, R184.reuse, R24, R84 ;  /* 0x00000018b864723c */ /* 0x040ff00000041854 */
[----:B------:R-:W-:Y:S08]  /*10880*/  HMMA.16816.F32.BF16 R84, R184, R26, R56 ;  /* 0x0000001ab854723c */ /* 0x000ff00000041838 */
[C---:B-1----:R-:W-:Y:S01]  /*10890*/  HMMA.16816.F32.BF16 R24, R188.reuse, R34, R48 ;  /* 0x00000022bc18723c */ /* 0x042fe20000041830 */
[----:B------:R-:W-:Y:S07]  /*108a0*/  LDSM.16.M88.4 R48, [R201+0x5000] ;  /* 0x00500000c930783b */ /* 0x000fee0000000200 */
[----:B------:R-:W-:Y:S08]  /*108b0*/  HMMA.16816.F32.BF16 R16, R188, R32, R52 ;  /* 0x00000020bc10723c */ /* 0x000ff00000041834 */
[C---:B---3--:R-:W-:Y:S08]  /*108c0*/  HMMA.16816.F32.BF16 R28, R196.reuse, R36, R28 ;  /* 0x00000024c41c723c */ /* 0x048ff0000004181c */
[----:B------:R-:W-:Y:S01]  /*108d0*/  HMMA.16816.F32.BF16 R52, R196, R38, R8 ;  /* 0x00000026c434723c */ /* 0x000fe20000041808 */
[----:B------:R-:W1:Y:S07]  /*108e0*/  LDSM.16.M88.4 R36, [R200+0x4000] ;  /* 0x00400000c824783b */ /* 0x000e6e0000000200 */
[C---:B--2---:R-:W-:Y:S01]  /*108f0*/  HMMA.16816.F32.BF16 R8, R192.reuse, R22, R24 ;  /* 0x00000016c008723c */ /* 0x044fe20000041818 */
[----:B------:R-:W2:Y:S07]  /*10900*/  LDSM.16.M88.4 R24, [R201+0x4800] ;  /* 0x00480000c918783b */ /* 0x000eae0000000200 */
[----:B------:R-:W-:Y:S01]  /*10910*/  HMMA.16816.F32.BF16 R16, R192, R20, R16 ;  /* 0x00000014c010723c */ /* 0x000fe20000041810 */
[----:B------:R-:W-:Y:S01]  /*10920*/  FMUL.FTZ R2, R28, c[0x0][0x320] ;  /* 0x0000c8001c027a20 */ /* 0x000fe20000410000 */
[----:B------:R-:W3:Y:S03]  /*10930*/  LDSM.16.M88.4 R20, [R200+0x4800] ;  /* 0x00480000c814783b */ /* 0x000ee60000000200 */
[----:B------:R4:W1:Y:S03]  /*10940*/  MUFU.TANH R121, R2 ;  /* 0x0000000200797308 */ /* 0x0008660000002400 */
[C---:B------:R-:W-:Y:S08]  /*10950*/  HMMA.16816.F32.BF16 R56, R188.reuse, R40, R64 ;  /* 0x00000028bc38723c */ /* 0x040ff00000041840 */
[----:B------:R-:W-:Y:S01]  /*10960*/  HMMA.16816.F32.BF16 R32, R188, R42, R92 ;  /* 0x0000002abc20723c */ /* 0x000fe2000004185c */
[----:B----4-:R-:W-:-:S07]  /*10970*/  FMUL.FTZ R2, R29, c[0x0][0x320] ;  /* 0x0000c8001d027a20 */ /* 0x010fce0000410000 */
[----:B------:R-:W-:Y:S01]  /*10980*/  HMMA.16816.F32.BF16 R44, R188, R60, R88 ;  /* 0x0000003cbc2c723c */ /* 0x000fe20000041858 */
[----:B------:R4:W3:Y:S07]  /*10990*/  MUFU.TANH R118, R2 ;  /* 0x0000000200767308 */ /* 0x0008ee0000002400 */
[----:B-1----:R-:W-:Y:S08]  /*109a0*/  HMMA.16816.F32.BF16 R40, R196, R38, R8 ;  /* 0x00000026c428723c */ /* 0x002ff00000041808 */
[----:B--2---:R-:W-:Y:S01]  /*109b0*/  HMMA.16816.F32.BF16 R8, R192, R26, R32 ;  /* 0x0000001ac008723c */ /* 0x004fe20000041820 */
[----:B----4-:R-:W-:-:S04]  /*109c0*/  FMUL.FTZ R2, R30, c[0x0][0x320] ;  /* 0x0000c8001e027a20 */ /* 0x010fc80000410000 */
[----:B------:R1:W2:Y:S03]  /*109d0*/  MUFU.TANH R123, R2 ;  /* 0x00000002007b7308 */ /* 0x0002a60000002400 */
[----:B------:R-:W-:Y:S08]  /*109e0*/  HMMA.16816.F32.BF16 R32, R188, R62, R96 ;  /* 0x0000003ebc20723c */ /* 0x000ff00000041860 */
[----:B------:R-:W-:Y:S01]  /*109f0*/  HMMA.16816.F32.BF16 R44, R192, R48, R44 ;  /* 0x00000030c02c723c */ /* 0x000fe2000004182c */
[----:B-1----:R-:W-:-:S07]  /*10a00*/  FMUL.FTZ R2, R31, c[0x0][0x320] ;  /* 0x0000c8001f027a20 */ /* 0x002fce0000410000 */
[----:B------:R-:W-:Y:S01]  /*10a10*/  HMMA.16816.F32.BF16 R28, R196, R36, R16 ;  /* 0x00000024c41c723c */ /* 0x000fe20000041810 */
[----:B------:R1:W4:Y:S01]  /*10a20*/  MUFU.TANH R122, R2 ;  /* 0x00000002007a7308 */ /* 0x0003220000002400 */
[----:B------:R-:W5:Y:S06]  /*10a30*/  LDSM.16.M88.4 R36, [R207+0x5800] ;  /* 0x00580000cf24783b */ /* 0x000f6c0000000200 */
[----:B------:R-:W-:Y:S01]  /*10a40*/  HMMA.16816.F32.BF16 R16, R192, R24, R56 ;  /* 0x00000018c010723c */ /* 0x000fe20000041838 */
[----:B------:R-:W2:Y:S07]  /*10a50*/  LDSM.16.M88.4 R56, [R202+0x6800] ;  /* 0x00680000ca38783b */ /* 0x000eae0000000200 */
[----:B---3--:R-:W-:Y:S01]  /*10a60*/  HMMA.16816.F32.BF16 R8, R196, R22, R8 ;  /* 0x00000016c408723c */ /* 0x008fe20000041808 */
[----:B-1----:R-:W-:-:S04]  /*10a70*/  FMUL.FTZ R2, R52, c[0x0][0x320] ;  /* 0x0000c80034027a20 */ /* 0x002fc80000410000 */
[----:B------:R1:W3:Y:S11]  /*10a80*/  MUFU.TANH R116, R2 ;  /* 0x0000000200747308 */ /* 0x0002f60000002400 */
[----:B------:R-:W-:Y:S01]  /*10a90*/  HMMA.16816.F32.BF16 R24, R196, R20, R16 ;  /* 0x00000014c418723c */ /* 0x000fe20000041810 */
[----:B-1----:R-:W-:-:S07]  /*10aa0*/  FMUL.FTZ R2, R53, c[0x0][0x320] ;  /* 0x0000c80035027a20 */ /* 0x002fce0000410000 */
[----:B------:R-:W-:Y:S01]  /*10ab0*/  HMMA.16816.F32.BF16 R16, R192, R50, R32 ;  /* 0x00000032c010723c */ /* 0x000fe20000041820 */
[----:B------:R1:W1:Y:S01]  /*10ac0*/  MUFU.TANH R106, R2 ;  /* 0x00000002006a7308 */ /* 0x0002620000002400 */
[----:B------:R-:W-:Y:S06]  /*10ad0*/  LDSM.16.M88.4 R48, [R207+0x6800] ;  /* 0x00680000cf30783b */ /* 0x000fec0000000200 */
[----:B-----5:R-:W-:Y:S08]  /*10ae0*/  HMMA.16816.F32.BF16 R20, R188, R36, R72 ;  /* 0x00000024bc14723c */ /* 0x020ff00000041848 */
[----:B--2---:R-:W-:Y:S01]  /*10af0*/  HMMA.16816.F32.BF16 R64, R184, R56, R108 ;  /* 0x00000038b840723c */ /* 0x004fe2000004186c */
[----:B-1----:R-:W-:-:S04]  /*10b00*/  FMUL.FTZ R2, R54, c[0x0][0x320] ;  /* 0x0000c80036027a20 */ /* 0x002fc80000410000 */
[----:B------:R1:W2:Y:S03]  /*10b10*/  MUFU.TANH R119, R2 ;  /* 0x0000000200777308 */ /* 0x0002a60000002400 */
[----:B------:R-:W-:Y:S01]  /*10b20*/  HMMA.16816.F32.BF16 R60, R184, R58, R112 ;  /* 0x0000003ab83c723c */ /* 0x000fe20000041870 */
[----:B------:R-:W-:Y:S01]  /*10b30*/  LDSM.16.M88.4 R56, [R200+0x6000] ;  /* 0x00600000c838783b */ /* 0x000fe20000000200 */
[----:B-1----:R-:W-:-:S03]  /*10b40*/  FMUL.FTZ R2, R55, c[0x0][0x320] ;  /* 0x0000c80037027a20 */ /* 0x002fc60000410000 */
[----:B------:R-:W-:Y:S01]  /*10b50*/  LDSM.16.M88.4 R52, [R200+0x5800] ;  /* 0x00580000c834783b */ /* 0x000fe20000000200 */
        /* <DEDUP_REMOVED lines=8> */
[----:B------:R-:W1:Y:S04]  /*10be0*/  LDSM.16.M88.4 R28, [R200+0x5000] ;  /* 0x00500000c81c783b */ /* 0x000e680000000200 */
[----:B------:R5:W1:Y:S02]  /*10bf0*/  MUFU.TANH R107, R2 ;  /* 0x00000002006b7308 */ /* 0x000a640000002400 */
[----:B-----5:R-:W-:-:S06]  /*10c00*/  FMUL.FTZ R2, R40, c[0x0][0x320] ;  /* 0x0000c80028027a20 */ /* 0x020fcc0000410000 */
[----:B------:R5:W1:Y:S02]  /*10c10*/  MUFU.TANH R95, R2 ;  /* 0x00000002005f7308 */ /* 0x000a640000002400 */
[----:B-----5:R-:W-:Y:S01]  /*10c20*/  FMUL.FTZ R2, R41, c[0x0][0x320] ;  /* 0x0000c80029027a20 */ /* 0x020fe20000410000 */
[C---:B-1----:R-:W-:Y:S05]  /*10c30*/  HMMA.16816.F32.BF16 R32, R196.reuse, R28, R44 ;  /* 0x0000001cc420723c */ /* 0x042fea000004182c */
[----:B------:R1:W1:Y:S03]  /*10c40*/  MUFU.TANH R94, R2 ;  /* 0x00000002005e7308 */ /* 0x0002660000002400 */
[----:B------:R-:W-:Y:S01]  /*10c50*/  HMMA.16816.F32.BF16 R44, R196, R30, R16 ;  /* 0x0000001ec42c723c */ /* 0x000fe20000041810 */
[----:B------:R-:W-:Y:S01]  /*10c60*/  LDSM.16.M88.4 R28, [R207+0x6000] ;  /* 0x00600000cf1c783b */ /* 0x000fe20000000200 */
[----:B-1----:R-:W-:-:S04]  /*10c70*/  FMUL.FTZ R2, R42, c[0x0][0x320] ;  /* 0x0000c8002a027a20 */ /* 0x002fc80000410000 */
[----:B------:R1:W1:Y:S02]  /*10c80*/  MUFU.TANH R98, R2 ;  /* 0x0000000200627308 */ /* 0x0002640000002400 */
[----:B-1----:R-:W-:Y:S02]  /*10c90*/  FMUL.FTZ R2, R43, c[0x0][0x320] ;  /* 0x0000c8002b027a20 */ /* 0x002fe40000410000 */
[----:B------:R-:W1:Y:S04]  /*10ca0*/  LDSM.16.M88.4 R40, [R201+0x5800] ;  /* 0x00580000c928783b */ /* 0x000e680000000200 */
[----:B------:R5:W1:Y:S02]  /*10cb0*/  MUFU.TANH R99, R2 ;  /* 0x0000000200637308 */ /* 0x000a640000002400 */
[----:B-----5:R-:W-:-:S06]  /*10cc0*/  FMUL.FTZ R2, R24, c[0x0][0x320] ;  /* 0x0000c80018027a20 */ /* 0x020fcc0000410000 */
[----:B------:R5:W1:Y:S02]  /*10cd0*/  MUFU.TANH R91, R2 ;  /* 0x00000002005b7308 */ /* 0x000a640000002400 */
[----:B-----5:R-:W-:-:S06]  /*10ce0*/  FMUL.FTZ R2, R25, c[0x0][0x320] ;  /* 0x0000c80019027a20 */ /* 0x020fcc0000410000 */
[----:B------:R5:W1:Y:S02]  /*10cf0*/  MUFU.TANH R90, R2 ;  /* 0x00000002005a7308 */ /* 0x000a640000002400 */
[----:B-----5:R-:W-:-:S06]  /*10d00*/  FMUL.FTZ R2, R26, c[0x0][0x320] ;  /* 0x0000c8001a027a20 */ /* 0x020fcc0000410000 */
[----:B------:R5:W1:Y:S02]  /*10d10*/  MUFU.TANH R97, R2 ;  /* 0x0000000200617308 */ /* 0x000a640000002400 */
[----:B-----5:R-:W-:Y:S02]  /*10d20*/  FMUL.FTZ R2, R27, c[0x0][0x320] ;  /* 0x0000c8001b027a20 */ /* 0x020fe40000410000 */
[----:B------:R-:W-:Y:S01]  /*10d30*/  HMMA.16816.F32.BF16 R24, R188, R38, R68 ;  /* 0x00000026bc18723c */ /* 0x000fe20000041844 */
[----:B------:R-:W5:Y:S03]  /*10d40*/  LDSM.16.M88.4 R36, [R201+0x6000] ;  /* 0x00600000c924783b */ /* 0x000f660000000200 */
        /* <DEDUP_REMOVED lines=8> */
[C---:B------:R-:W-:Y:S04]  /*10dd0*/  HMMA.16816.F32.BF16 R8, R192.reuse, R40, R20 ;  /* 0x00000028c008723c */ /* 0x040fe80000041814 */
[----:B------:R1:W1:Y:S04]  /*10de0*/  MUFU.TANH R93, R2 ;  /* 0x00000002005d7308 */ /* 0x0002680000002400 */
[----:B------:R-:W-:Y:S08]  /*10df0*/  HMMA.16816.F32.BF16 R20, R192, R42, R24 ;  /* 0x0000002ac014723c */ /* 0x000ff00000041818 */
[----:B------:R-:W-:Y:S01]  /*10e00*/  HMMA.16816.F32.BF16 R24, R188, R30, R84 ;  /* 0x0000001ebc18723c */ /* 0x000fe20000041854 */
[----:B-1----:R-:W-:-:S04]  /*10e10*/  FMUL.FTZ R2, R32, c[0x0][0x320] ;  /* 0x0000c80020027a20 */ /* 0x002fc80000410000 */
[----:B------:R1:W1:Y:S03]  /*10e20*/  MUFU.TANH R71, R2 ;  /* 0x0000000200477308 */ /* 0x0002660000002400 */
[----:B------:R-:W-:Y:S08]  /*10e30*/  HMMA.16816.F32.BF16 R16, R196, R52, R8 ;  /* 0x00000034c410723c */ /* 0x000ff00000041808 */
[----:B------:R-:W-:Y:S01]  /*10e40*/  HMMA.16816.F32.BF16 R8, R188, R28, R100 ;  /* 0x0000001cbc08723c */ /* 0x000fe20000041864 */
[----:B-1----:R-:W-:-:S07]  /*10e50*/  FMUL.FTZ R2, R33, c[0x0][0x320] ;  /* 0x0000c80021027a20 */ /* 0x002fce0000410000 */
[----:B------:R-:W-:Y:S01]  /*10e60*/  HMMA.16816.F32.BF16 R40, R196, R54, R20 ;  /* 0x00000036c428723c */ /* 0x000fe20000041814 */
[----:B------:R1:W1:Y:S07]  /*10e70*/  MUFU.TANH R70, R2 ;  /* 0x0000000200467308 */ /* 0x00026e0000002400 */
[----:B------:R-:W-:Y:S08]  /*10e80*/  HMMA.16816.F32.BF16 R28, R188, R48, R64 ;  /* 0x00000030bc1c723c */ /* 0x000ff00000041840 */
[----:B-----5:R-:W-:Y:S01]  /*10e90*/  HMMA.16816.F32.BF16 R8, R192, R36, R8 ;  /* 0x00000024c008723c */ /* 0x020fe20000041808 */
[----:B-1----:R-:W-:-:S04]  /*10ea0*/  FMUL.FTZ R2, R34, c[0x0][0x320] ;  /* 0x0000c80022027a20 */ /* 0x002fc80000410000 */
[----:B------:R1:W1:Y:S03]  /*10eb0*/  MUFU.TANH R88, R2 ;  /* 0x0000000200587308 */ /* 0x0002660000002400 */
[----:B------:R-:W-:Y:S01]  /*10ec0*/  HMMA.16816.F32.BF16 R20, R192, R38, R24 ;  /* 0x00000026c014723c */ /* 0x000fe20000041818 */
[----:B-1----:R-:W-:Y:S02]  /*10ed0*/  FMUL.FTZ R2, R35, c[0x0][0x320] ;  /* 0x0000c80023027a20 */ /* 0x002fe40000410000 */
[----:B------:R-:W-:Y:S02]  /*10ee0*/  LDSM.16.M88.4 R32, [R200+0x6800] ;  /* 0x00680000c820783b */ /* 0x000fe40000000200 */
[----:B------:R1:W1:Y:S11]  /*10ef0*/  MUFU.TANH R89, R2 ;  /* 0x0000000200597308 */ /* 0x0002760000002400 */
[----:B------:R-:W-:Y:S08]  /*10f00*/  @!UPT UIADD3 URZ, URZ, URZ, URZ ;  /* 0x0000003f3f3ff290 */ /* 0x000ff0000fffe03f */
        /* <DEDUP_REMOVED lines=8> */
[----:B------:R-:W1:Y:S01]  /*10f90*/  LDSM.16.M88.4 R44, [R201+0x6800] ;  /* 0x00680000c92c783b */ /* 0x000e620000000200 */
[----:B------:R-:W-:-:S04]  /*10fa0*/  DEPBAR.LE SB0, 0x0 ;  /* 0x000080000000791a */ /* 0x000fc80000000000 */
[----:B------:R5:W1:Y:S02]  /*10fb0*/  MUFU.TANH R85, R2 ;  /* 0x0000000200557308 */ /* 0x000a640000002400 */
[----:B-----5:R-:W-:-:S06]  /*10fc0*/  FMUL.FTZ R2, R16, c[0x0][0x320] ;  /* 0x0000c80010027a20 */ /* 0x020fcc0000410000 */
[----:B------:R5:W2:Y:S01]  /*10fd0*/  MUFU.TANH R55, R2 ;  /* 0x0000000200377308 */ /* 0x000aa20000002400 */
[----:B-1----:R-:W-:Y:S01]  /*10fe0*/  HMMA.16816.F32.BF16 R24, R192, R44, R28 ;  /* 0x0000002cc018723c */ /* 0x002fe2000004181c */
[----:B-----5:R-:W-:-:S06]  /*10ff0*/  FMUL.FTZ R2, R17, c[0x0][0x320] ;  /* 0x0000c80011027a20 */ /* 0x020fcc0000410000 */
[----:B------:R1:W1:Y:S02]  /*11000*/  MUFU.TANH R54, R2 ;  /* 0x0000000200367308 */ /* 0x0002640000002400 */
        /* <DEDUP_REMOVED lines=54> */
[----:B------:R-:W3:Y:S01]  /*11370*/  LDL.64 R128, [R1+0x30] ;  /* 0x0000300001807983 */ /* 0x000ee20000100a00 */
[----:B------:R-:W-:-:S03]  /*11380*/  IMAD.MOV.U32 R4, RZ, RZ, c[0x0][0x2b8] ;  /* 0x0000ae00ff047624 */ /* 0x000fc600078e00ff */
[----:B------:R-:W4:Y:S02]  /*11390*/  LDL R6, [R1+0x38] ;  /* 0x0000380001067983 */ /* 0x000f240000100800 */
[----:B------:R-:W-:Y:S01]  /*113a0*/  ISETP.NE.AND P1, PT, R4, 0x1, PT ;  /* 0x000000010400780c */ /* 0x000fe20003f25270 */
[----:B------:R-:W-:Y:S01]  /*113b0*/  IMAD.MOV.U32 R236, RZ, RZ, RZ ;  /* 0x000000ffffec7224 */ /* 0x000fe200078e00ff */
[----:B------:R-:W5:Y:S04]  /*113c0*/  LDL.64 R10, [R1+0x28] ;  /* 0x00002800010a7983 */ /* 0x000f680000100a00 */
[----:B------:R-:W3:Y:S01]  /*113d0*/  LDL R8, [R1+0x24] ;  /* 0x0000240001087983 */ /* 0x000ee20000100800 */
[----:B--2---:R-:W-:-:S04]  /*113e0*/  IADD3 R3, R0, R125, R3 ;  /* 0x0000007d00037210 */ /* 0x004fc80007ffe003 */
[----:B------:R-:W-:-:S05]  /*113f0*/  IADD3 R3, R3, -0x70, RZ ;  /* 0xffffff9003037810 */ /* 0x000fca0007ffe0ff */
[----:B------:R-:W-:-:S04]  /*11400*/  @P1 IMAD.HI.U32 R4, R3, c[0x0][0x2bc], RZ ;  /* 0x0000af0003041a27 */ /* 0x000fc800078e00ff */
[----:B-1----:R-:W-:Y:S01]  /*11410*/  IMAD.MOV.U32 R2, RZ, RZ, R3 ;  /* 0x000000ffff027224 */ /* 0x002fe200078e0003 */
        /* <DEDUP_REMOVED lines=23> */
.L_x_1729:
[----:B------:R-:W-:Y:S05]  /*11590*/  BRA.DIV ~URZ, `(.L_x_1615) ;  /* 0x0000f9527f007947 */ /* 0x000fea000b800000 */
[----:B------:R3:W4:Y:S02]  /*115a0*/  SHFL.IDX PT, R2, R5, RZ, 0x181f ;  /* 0x00181fff05027589 */ /* 0x00072400000e0000 */
.L_x_1730:
[----:B------:R-:W-:Y:S01]  /*115b0*/  ISETP.GE.AND P0, PT, R237, 0x1, PT ;  /* 0x00000001ed00780c */ /* 0x000fe20003f06270 */
[----:B------:R-:W-:-:S12]  /*115c0*/  BSSY B0, `(.L_x_1616) ;  /* 0x000000d000007945 */ /* 0x000fd80003800000 */
[----:B------:R-:W-:Y:S05]  /*115d0*/  @!P0 BRA `(.L_x_1617) ;  /* 0x000000b000008947 */ /* 0x000fea0003800000 */
[----:B------:R-:W-:Y:S02]  /*115e0*/  ISETP.GE.AND P1, PT, R76, c[0x0][0x1d4], PT ;  /* 0x000075004c007a0c */ /* 0x000fe40003f26270 */
        /* <DEDUP_REMOVED lines=10> */
.L_x_1617:
[----:B------:R-:W-:Y:S05]  /*11690*/  BSYNC B0 ;  /* 0x0000000000007941 */ /* 0x000fea0003800000 */
.L_x_1616:
[----:B------:R-:W-:Y:S05]  /*116a0*/  BRA.DIV ~URZ, `(.L_x_1618) ;  /* 0x0000f8b27f007947 */ /* 0x000fea000b800000 */
[----:B--2---:R2:W1:Y:S04]  /*116b0*/  SHFL.IDX PT, R6, R4, 0x1, 0x181f ;  /* 0x00381f0004067f89 */ /* 0x00446800000e0000 */
[----:B----4-:R2:W4:Y:S02]  /*116c0*/  SHFL.IDX PT, R2, R5, 0x1, 0x181f ;  /* 0x00381f0005027f89 */ /* 0x01052400000e0000 */
.L_x_1731:
[----:B------:R-:W-:Y:S01]  /*116d0*/  ISETP.GE.AND P0, PT, R237, 0x21, PT ;  /* 0x00000021ed00780c */ /* 0x000fe20003f06270 */
[----:B------:R-:W-:-:S12]  /*116e0*/  BSSY B0, `(.L_x_1619) ;  /* 0x000000d000007945 */ /* 0x000fd80003800000 */
[----:B------:R-:W-:Y:S05]  /*116f0*/  @!P0 BRA `(.L_x_1620) ;  /* 0x000000b000008947 */ /* 0x000fea0003800000 */
[----:B------:R-:W-:Y:S02]  /*11700*/  ISETP.GE.AND P1, PT, R76, c[0x0][0x1d4], PT ;  /* 0x000075004c007a0c */ /* 0x000fe40003f26270 */
        /* <DEDUP_REMOVED lines=10> */
.L_x_1620:
[----:B------:R-:W-:Y:S05]  /*117b0*/  BSYNC B0 ;  /* 0x0000000000007941 */ /* 0x000fea0003800000 */
.L_x_1619:
[----:B------:R-:W-:Y:S05]  /*117c0*/  BRA.DIV ~URZ, `(.L_x_1621) ;  /* 0x0000f8627f007947 */ /* 0x000fea000b800000 */
[----:B-1----:R1:W2:Y:S02]  /*117d0*/  SHFL.IDX PT, R6, R4, 0x2, 0x181f ;  /* 0x00581f0004067f89 */ /* 0x0022a400000e0000 */
.L_x_1732:
[----:B------:R-:W-:Y:S05]  /*117e0*/  BRA.DIV ~URZ, `(.L_x_1622) ;  /* 0x0000f8b27f007947 */ /* 0x000fea000b800000 */
[----:B----4-:R4:W1:Y:S02]  /*117f0*/  SHFL.IDX PT, R2, R5, 0x2, 0x181f ;  /* 0x00581f0005027f89 */ /* 0x01086400000e0000 */
.L_x_1733:
[----:B------:R-:W-:Y:S01]  /*11800*/  ISETP.GE.AND P0, PT, R237, 0x41, PT ;  /* 0x00000041ed00780c */ /* 0x000fe20003f06270 */
[----:B------:R-:W-:-:S12]  /*11810*/  BSSY B0, `(.L_x_1623) ;  /* 0x000000d000007945 */ /* 0x000fd80003800000 */
[----:B------:R-:W-:Y:S05]  /*11820*/  @!P0 BRA `(.L_x_1624) ;  /* 0x000000b000008947 */ /* 0x000fea0003800000 */
[----:B------:R-:W-:Y:S02]  /*11830*/  ISETP.GE.AND P1, PT, R76, c[0x0][0x1d4], PT ;  /* 0x000075004c007a0c */ /* 0x000fe40003f26270 */
        /* <DEDUP_REMOVED lines=10> */
.L_x_1624:
[----:B------:R-:W-:Y:S05]  /*118e0*/  BSYNC B0 ;  /* 0x0000000000007941 */ /* 0x000fea0003800000 */
.L_x_1623:
[----:B------:R-:W-:Y:S05]  /*118f0*/  BRA.DIV ~URZ, `(.L_x_1625) ;  /* 0x0000f8127f007947 */ /* 0x000fea000b800000 */
[----:B--2---:R2:W3:Y:S04]  /*11900*/  SHFL.IDX PT, R6, R4, 0x3, 0x181f ;  /* 0x00781f0004067f89 */ /* 0x0044e800000e0000 */
[----:B-1----:R2:W1:Y:S02]  /*11910*/  SHFL.IDX PT, R2, R5, 0x3, 0x181f ;  /* 0x00781f0005027f89 */ /* 0x00246400000e0000 */
.L_x_1734:
[----:B------:R-:W-:-:S13]  /*11920*/  ISETP.GE.AND P0, PT, R237, 0x61, PT ;  /* 0x00000061ed00780c */ /* 0x000fda0003f06270 */
[----:B------:R-:W-:Y:S05]  /*11930*/  @!P0 BRA `(.L_x_1613) ;  /* 0x000000b000008947 */ /* 0x000fea0003800000 */
[----:B------:R-:W-:Y:S02]  /*11940*/  ISETP.GE.AND P1, PT, R76, c[0x0][0x1d4], PT ;  /* 0x000075004c007a0c */ /* 0x000fe40003f26270 */
[----:B------:R-:W-:Y:S02]  /*11950*/  ISETP.GE.AND P0, PT, R226, c[0x0][0x1d4], PT ;  /* 0x00007500e2007a0c */ /* 0x000fe40003f06270 */
[C---:B-12---:R-:W-:Y:S02]  /*11960*/  IADD3 R4, P3, R2.reuse, R230, RZ ;  /* 0x000000e602047210 */ /* 0x046fe40007f7e0ff */
[----:B------:R-:W-:-:S03]  /*11970*/  IADD3 R2, P2, R2, R233, RZ ;  /* 0x000000e902027210 */ /* 0x000fc60007f5e0ff */
[C---:B---34-:R-:W-:Y:S02]  /*11980*/  IMAD.X R5, R6.reuse, 0x1, R231, P3 ;  /* 0x0000000106057824 */ /* 0x058fe400018e06e7 */
[----:B------:R-:W-:-:S03]  /*11990*/  IMAD.X R3, R6, 0x1, R232, P2 ;  /* 0x0000000106037824 */ /* 0x000fc600010e06e8 */
[----:B------:R-:W-:Y:S01]  /*119a0*/  @!PT LDS RZ, [RZ] ;  /* 0x00000000fffff984 */ /* 0x000fe20000000800 */
[----:B------:R-:W-:Y:S01]  /*119b0*/  @!PT LDS RZ, [RZ] ;  /* 0x00000000fffff984 */ /* 0x000fe20000000800 */
[----:B------:R-:W-:Y:S01]  /*119c0*/  @!PT LDS RZ, [RZ] ;  /* 0x00000000fffff984 */ /* 0x000fe20000000800 */
[----:B------:R1:W-:Y:S04]  /*119d0*/  LDGSTS.E.BYPASS.LTC128B.128 [R229+0xb100], [R4.64], !P1 ;  /* 0x0b10000004e57fae */ /* 0x0003e8000c901d48 */
[----:B------:R1:W-:Y:S02]  /*119e0*/  LDGSTS.E.BYPASS.LTC128B.128 [R229+0xe900], [R2.64], !P0 ;  /* 0x0e90000002e57fae */ /* 0x0003e4000c101d48 */
.L_x_1613:
[----:B--234-:R-:W-:Y:S05]  /*119f0*/  BSYNC B1 ;  /* 0x0000000000017941 */ /* 0x01cfea0003800000 */
.L_x_1612:
[----:B-1----:R-:W2:Y:S01]  /*11a00*/  LDL R3, [R1+0x40] ;  /* 0x0000400001037983 */ /* 0x002ea20000100800 */
[----:B------:R-:W-:-:S03]  /*11a10*/  IMAD.MOV.U32 R4, RZ, RZ, c[0x0][0x2c4] ;  /* 0x0000b100ff047624 */ /* 0x000fc600078e00ff */
[----:B------:R-:W2:Y:S04]  /*11a20*/  LDL R2, [R1+0x64] ;  /* 0x0000640001027983 */ /* 0x000ea80000100800 */
[----:B------:R-:W3:Y:S04]  /*11a30*/  LDL R6, [R1+0x60] ;  /* 0x0000600001067983 */ /* 0x000ee80000100800 */
[----:B------:R-:W4:Y:S01]  /*11a40*/  LDL R5, [R1+0x44] ;  /* 0x0000440001057983 */ /* 0x000f220000100800 */
[----:B------:R-:W-:-:S03]  /*11a50*/  ISETP.NE.AND P0, PT, R4, 0x1, PT ;  /* 0x000000010400780c */ /* 0x000fc60003f05270 */
[----:B------:R-:W0:Y:S01]  /*11a60*/  LDGDEPBAR ;  /* 0x00000000000079af */ /* 0x000e220000000000 */
[----:B--2---:R-:W-:-:S09]  /*11a70*/  IADD3 R2, R2, R3, RZ ;  /* 0x0000000302027210 */ /* 0x004fd20007ffe0ff */
[----:B------:R-:W-:-:S04]  /*11a80*/  @P0 IMAD.HI.U32 R3, R2, c[0x0][0x2c8], RZ ;  /* 0x0000b20002030a27 */ /* 0x000fc800078e00ff */
[----:B------:R-:W-:Y:S01]  /*11a90*/  IMAD.MOV.U32 R4, RZ, RZ, R2 ;  /* 0x000000ffff047224 */ /* 0x000fe200078e0002 */
[C---:B---3--:R-:W-:Y:S02]  /*11aa0*/  IADD3 R2, -R6.reuse, 0x1, R124 ;  /* 0x0000000106027810 */ /* 0x048fe40007ffe17c */
[----:B------:R-:W-:Y:S02]  /*11ab0*/  @P0 SHF.R.U32.HI R4, RZ, c[0x0][0x2cc], R3 ;  /* 0x0000b300ff040a19 */ /* 0x000fe40000011603 */
[----:B------:R-:W-:Y:S01]  /*11ac0*/  IADD3 R6, -R6, R124, RZ ;  /* 0x0000007c06067210 */ /* 0x000fe20007ffe1ff */
[----:B----4-:R-:W-:Y:S01]  /*11ad0*/  IMAD.IADD R5, R2, 0x1, -R5 ;  /* 0x0000000102057824 */ /* 0x010fe200078e0a05 */
[----:B------:R-:W-:Y:S05]  /*11ae0*/  BRA.DIV ~URZ, `(.L_x_1626) ;  /* 0x0000f6f27f007947 */ /* 0x000fea000b800000 */
[----:B------:R1:W2:Y:S02]  /*11af0*/  SHFL.IDX PT, R2, R4, RZ, 0x1c1f ;  /* 0x001c1fff04027589 */ /* 0x0002a400000e0000 */
.L_x_1735:
[----:B--2---:R-:W-:-:S05]  /*11b00*/  IMAD.IADD R2, R5, 0x1, R2 ;  /* 0x0000000105027824 */ /* 0x004fca00078e0202 */
[----:B------:R-:W-:-:S04]  /*11b10*/  IMNMX R2, R6, R2, PT ;  /* 0x0000000206027217 */ /* 0x000fc80003800200 */
[C---:B------:R-:W-:Y:S02]  /*11b20*/  ISETP.GT.AND P0, PT, R2.reuse, RZ, PT ;  /* 0x000000ff0200720c */ /* 0x040fe40003f04270 */
[C---:B------:R-:W-:Y:S02]  /*11b30*/  ISETP.GT.AND P1, PT, R2.reuse, 0x1, PT ;  /* 0x000000010200780c */ /* 0x040fe40003f24270 */
[----:B------:R-:W-:Y:S02]  /*11b40*/  FSEL R9, R121, -INF , P0 ;  /* 0xff80000079097808 */ /* 0x000fe40000000000 */
[----:B------:R-:W-:Y:S02]  /*11b50*/  ISETP.GT.AND P0, PT, R2, 0x10, PT ;  /* 0x000000100200780c */ /* 0x000fe40003f04270 */
[----:B------:R-:W-:Y:S02]  /*11b60*/  FSEL R10, R118, -INF , P1 ;  /* 0xff800000760a7808 */ /* 0x000fe40000800000 */
[----:B------:R-:W-:-:S02]  /*11b70*/  FSEL R21, R105, -INF , P0 ;  /* 0xff80000069157808 */ /* 0x000fc40000000000 */
[C---:B------:R-:W-:Y:S02]  /*11b80*/  ISETP.GT.AND P2, PT, R2.reuse, 0x8, PT ;  /* 0x000000080200780c */ /* 0x040fe40003f44270 */
        /* <DEDUP_REMOVED lines=8> */
[----:B------:R-:W-:Y:S02]  /*11c10*/  FSEL R39, R91, -INF , P0 ;  /* 0xff8000005b277808 */ /* 0x000fe40000000000 */
[C---:B------:R-:W-:Y:S02]  /*11c20*/  ISETP.GT.AND P2, PT, R2.reuse, 0x18, PT ;  /* 0x000000180200780c */ /* 0x040fe40003f44270 */
[----:B------:R-:W-:-:S02]  /*11c30*/  ISETP.GT.AND P1, PT, R2, 0x21, PT ;  /* 0x000000210200780c */ /* 0x000fc40003f24270 */
[C---:B------:R-:W-:Y:S02]  /*11c40*/  ISETP.GT.AND P3, PT, R2.reuse, 0x28, PT ;  /* 0x000000280200780c */ /* 0x040fe40003f64270 */
[C---:B------:R-:W-:Y:S02]  /*11c50*/  ISETP.GT.AND P4, PT, R2.reuse, 0x29, PT ;  /* 0x000000290200780c */ /* 0x040fe40003f84270 */
[----:B------:R-:W-:Y:S02]  /*11c60*/  ISETP.GT.AND P0, PT, R2, 0x30, PT ;  /* 0x000000300200780c */ /* 0x000fe40003f04270 */
[----:B------:R-:W-:Y:S02]  /*11c70*/  FSEL R23, R95, -INF , P2 ;  /* 0xff8000005f177808 */ /* 0x000fe40001000000 */
        /* <DEDUP_REMOVED lines=53> */
[----:B-1----:R-:W-:Y:S02]  /*11fd0*/  FMNMX.FTZ R4, R8, R15, !PT ;  /* 0x0000000f08047209 */ /* 0x002fe40007810000 */
        /* <DEDUP_REMOVED lines=93> */
[----:B------:R-:W1:Y:S02]  /*125b0*/  SHFL.BFLY PT, R4, R2, 0x2, 0x1f ;  /* 0x0c401f0002047f89 */ /* 0x000e6400000e0000 */
[----:B------:R-:W-:-:S05]  /*125c0*/  FMNMX.FTZ R3, R45, R3, !PT ;  /* 0x000000032d037209 */ /* 0x000fca0007810000 */
[----:B------:R-:W2:Y:S01]  /*125d0*/  SHFL.BFLY PT, R5, R3, 0x2, 0x1f ;  /* 0x0c401f0003057f89 */ /* 0x000ea200000e0000 */
[----:B-1----:R-:W-:-:S05]  /*125e0*/  FMNMX.FTZ R2, R4, R2, !PT ;  /* 0x0000000204027209 */ /* 0x002fca0007810000 */
[----:B------:R-:W1:Y:S01]  /*125f0*/  SHFL.BFLY PT, R6, R2, 0x1, 0x1f ;  /* 0x0c201f0002067f89 */ /* 0x000e6200000e0000 */
[----:B--2---:R-:W-:-:S05]  /*12600*/  FMNMX.FTZ R5, R3, R5, !PT ;  /* 0x0000000503057209 */ /* 0x004fca0007810000 */
[----:B------:R2:W3:Y:S01]  /*12610*/  SHFL.BFLY PT, R4, R5, 0x1, 0x1f ;  /* 0x0c201f0005047f89 */ /* 0x0004e200000e0000 */
[----:B-1----:R-:W-:-:S05]  /*12620*/  FMNMX.FTZ R6, R2, R6, !PT ;  /* 0x0000000602067209 */ /* 0x002fca0007810000 */
.L_x_1736:
[C---:B------:R-:W-:Y:S01]  /*12630*/  FMUL.FTZ R3, R6.reuse, c[0x0][0x2d0] ;  /* 0x0000b40006037a20 */ /* 0x040fe20000410000 */
[----:B------:R-:W-:Y:S01]  /*12640*/  FSETP.NEU.FTZ.AND P0, PT, R6, -INF , PT ;  /* 0xff8000000600780b */ /* 0x000fe20003f1d000 */
[----:B------:R-:W-:Y:S01]  /*12650*/  WARPSYNC 0xffffffff ;  /* 0xffffffff00007948 */ /* 0x000fe20003800000 */
[----:B--23--:R-:W-:Y:S01]  /*12660*/  FMNMX.FTZ R5, R4, R5, !PT ;  /* 0x0000000504057209 */ /* 0x00cfe20007810000 */
[----:B------:R-:W2:Y:S01]  /*12670*/  LDL R149, [R1+0x40] ;  /* 0x0000400001957983 */ /* 0x000ea20000100800 */
[----:B------:R-:W-:Y:S02]  /*12680*/  FSEL R3, R3, RZ, P0 ;  /* 0x000000ff03037208 */ /* 0x000fe40000000000 */
[----:B------:R-:W-:Y:S01]  /*12690*/  FSETP.NEU.FTZ.AND P0, PT, R5, -INF , PT ;  /* 0xff8000000500780b */ /* 0x000fe20003f1d000 */
[----:B------:R-:W3:Y:S02]  /*126a0*/  LDL R148, [R1+0x44] ;  /* 0x0000440001947983 */ /* 0x000ee40000100800 */
        /* <DEDUP_REMOVED lines=10> */
[--C-:B------:R-:W-:Y:S02]  /*12750*/  FFMA.FTZ R70, R70, c[0x0][0x2d0], -R3.reuse ;  /* 0x0000b40046467a23 */ /* 0x100fe40000010803 */
[--C-:B------:R-:W-:Y:S02]  /*12760*/  FFMA.FTZ R68, R68, c[0x0][0x2d0], -R3.reuse ;  /* 0x0000b40044447a23 */ /* 0x100fe40000010803 */
[----:B-1----:R-:W-:-:S04]  /*12770*/  FFMA.FTZ R2, R10, c[0x0][0x2d0], -R3 ;  /* 0x0000b4000a027a23 */ /* 0x002fc80000010803 */
[----:B------:R1:W5:Y:S01]  /*12780*/  MUFU.EX2 R86, R2 ;  /* 0x0000000200567308 */ /* 0x0003620000000800 */
[----:B----4-:R-:W-:-:S07]  /*12790*/  FFMA.FTZ R4, R26, c[0x0][0x2d0], -R3 ;  /* 0x0000b4001a047a23 */ /* 0x010fce0000010803 */
[----:B------:R-:W4:Y:S01]  /*127a0*/  MUFU.EX2 R96, R4 ;  /* 0x0000000400607308 */ /* 0x000f220000000800 */
[----:B-1----:R-:W-:Y:S01]  /*127b0*/  FFMA.FTZ R2, R11, c[0x0][0x2d0], -R3 ;  /* 0x0000b4000b027a23 */ /* 0x002fe20000010803 */
[----:B-----5:R-:W-:-:S06]  /*127c0*/  F2FP.BF16.PACK_AB R32, R86, R87 ;  /* 0x000000575620723e */ /* 0x020fcc00000010ff */
[----:B------:R1:W-:Y:S01]  /*127d0*/  MUFU.EX2 R89, R2 ;  /* 0x0000000200597308 */ /* 0x0003e20000000800 */
[----:B----4-:R-:W-:Y:S01]  /*127e0*/  F2FP.BF16.PACK_AB R30, R96, R94 ;  /* 0x0000005e601e723e */ /* 0x010fe200000010ff */
[----:B-1----:R-:W-:-:S06]  /*127f0*/  FFMA.FTZ R2, R20, c[0x0][0x2d0], -R3 ;  /* 0x0000b40014027a23 */ /* 0x002fcc0000010803 */
[----:B------:R1:W4:Y:S02]  /*12800*/  MUFU.EX2 R88, R2 ;  /* 0x0000000200587308 */ /* 0x0003240000000800 */
[----:B-1----:R-:W-:Y:S01]  /*12810*/  FFMA.FTZ R2, R21, c[0x0][0x2d0], -R3 ;  /* 0x0000b40015027a23 */ /* 0x002fe20000010803 */
[----:B----4-:R-:W-:-:S05]  /*12820*/  F2FP.BF16.PACK_AB R34, R88, R89 ;  /* 0x000000595822723e */ /* 0x010fca00000010ff */
[----:B------:R1:W-:Y:S02]  /*12830*/  MUFU.EX2 R91, R2 ;  /* 0x00000002005b7308 */ /* 0x0003e40000000800 */
[----:B-1----:R-:W-:Y:S02]  /*12840*/  FFMA.FTZ R2, R22, c[0x0][0x2d0], -R3 ;  /* 0x0000b40016027a23 */ /* 0x002fe40000010803 */
[----:B------:R-:W-:Y:S04]  /*12850*/  LDSM.16.MT88.4 R20, [R203+0x800] ;  /* 0x00080000cb14783b */ /* 0x000fe80000004200 */
[----:B------:R1:W4:Y:S02]  /*12860*/  MUFU.EX2 R92, R2 ;  /* 0x00000002005c7308 */ /* 0x0003240000000800 */
[----:B-1----:R-:W-:Y:S01]  /*12870*/  FMUL.FTZ R2, R5, c[0x0][0x2d0] ;  /* 0x0000b40005027a20 */ /* 0x002fe20000410000 */
[----:B----4-:R-:W-:-:S04]  /*12880*/  F2FP.BF16.PACK_AB R28, R92, R91 ;  /* 0x0000005b5c1c723e */ /* 0x010fc800000010ff */
[----:B------:R-:W-:-:S05]  /*12890*/  FSEL R2, R2, RZ, P0 ;  /* 0x000000ff02027208 */ /* 0x000fca0000000000 */
[--C-:B------:R-:W-:Y:S02]  /*128a0*/  FFMA.FTZ R4, R8, c[0x0][0x2d0], -R2.reuse ;  /* 0x0000b40008047a23 */ /* 0x100fe40000010802 */
[----:B------:R-:W1:Y:S01]  /*128b0*/  LDSM.16.MT88.4 R8, [R203] ;  /* 0x00000000cb08783b */ /* 0x000e620000004200 */
[--C-:B------:R-:W-:Y:S01]  /*128c0*/  FFMA.FTZ R64, R64, c[0x0][0x2d0], -R2.reuse ;  /* 0x0000b40040407a23 */ /* 0x100fe20000010802 */
[----:B------:R4:W-:Y:S01]  /*128d0*/  MUFU.EX2 R84, R4 ;  /* 0x0000000400547308 */ /* 0x0009e20000000800 */
[--C-:B------:R-:W-:Y:S02]  /*128e0*/  FFMA.FTZ R63, R63, c[0x0][0x2d0], -R2.reuse ;  /* 0x0000b4003f3f7a23 */ /* 0x100fe40000010802 */
[--C-:B------:R-:W-:Y:S02]  /*128f0*/  FFMA.FTZ R62, R62, c[0x0][0x2d0], -R2.reuse ;  /* 0x0000b4003e3e7a23 */ /* 0x100fe40000010802 */
[--C-:B------:R-:W-:Y:S02]  /*12900*/  FFMA.FTZ R61, R61, c[0x0][0x2d0], -R2.reuse ;  /* 0x0000b4003d3d7a23 */ /* 0x100fe40000010802 */
[----:B------:R-:W-:-:S02]  /*12910*/  FFMA.FTZ R60, R60, c[0x0][0x2d0], -R2 ;  /* 0x0000b4003c3c7a23 */ /* 0x000fc40000010802 */
[--C-:B------:R-:W-:Y:S02]  /*12920*/  FFMA.FTZ R58, R58, c[0x0][0x2d0], -R2.reuse ;  /* 0x0000b4003a3a7a23 */ /* 0x100fe40000010802 */
[--C-:B------:R-:W-:Y:S02]  /*12930*/  FFMA.FTZ R59, R59, c[0x0][0x2d0], -R2.reuse ;  /* 0x0000b4003b3b7a23 */ /* 0x100fe40000010802 */
[--C-:B------:R-:W-:Y:S02]  /*12940*/  FFMA.FTZ R57, R57, c[0x0][0x2d0], -R2.reuse ;  /* 0x0000b40039397a23 */ /* 0x100fe40000010802 */
[--C-:B------:R-:W-:Y:S02]  /*12950*/  FFMA.FTZ R56, R56, c[0x0][0x2d0], -R2.reuse ;  /* 0x0000b40038387a23 */ /* 0x100fe40000010802 */
[--C-:B----4-:R-:W-:Y:S02]  /*12960*/  FFMA.FTZ R4, R15, c[0x0][0x2d0], -R2.reuse ;  /* 0x0000b4000f047a23 */ /* 0x110fe40000010802 */
[----:B------:R-:W-:-:S02]  /*12970*/  FFMA.FTZ R55, R55, c[0x0][0x2d0], -R2 ;  /* 0x0000b40037377a23 */ /* 0x000fc40000010802 */
[----:B------:R4:W5:Y:S01]  /*12980*/  MUFU.EX2 R80, R4 ;  /* 0x0000000400507308 */ /* 0x0009620000000800 */
[--C-:B------:R-:W-:Y:S02]  /*12990*/  FFMA.FTZ R54, R54, c[0x0][0x2d0], -R2.reuse ;  /* 0x0000b40036367a23 */ /* 0x100fe40000010802 */
[--C-:B------:R-:W-:Y:S02]  /*129a0*/  FFMA.FTZ R53, R53, c[0x0][0x2d0], -R2.reuse ;  /* 0x0000b40035357a23 */ /* 0x100fe40000010802 */
[--C-:B------:R-:W-:Y:S02]  /*129b0*/  FFMA.FTZ R52, R52, c[0x0][0x2d0], -R2.reuse ;  /* 0x0000b40034347a23 */ /* 0x100fe40000010802 */
[--C-:B------:R-:W-:Y:S02]  /*129c0*/  FFMA.FTZ R51, R51, c[0x0][0x2d0], -R2.reuse ;  /* 0x0000b40033337a23 */ /* 0x100fe40000010802 */
[--C-:B------:R-:W-:Y:S02]  /*129d0*/  FFMA.FTZ R50, R50, c[0x0][0x2d0], -R2.reuse ;  /* 0x0000b40032327a23 */ /* 0x100fe40000010802 */
[----:B------:R-:W-:-:S02]  /*129e0*/  FFMA.FTZ R49, R49, c[0x0][0x2d0], -R2 ;  /* 0x0000b40031317a23 */ /* 0x000fc40000010802 */
[--C-:B------:R-:W-:Y:S02]  /*129f0*/  FFMA.FTZ R48, R48, c[0x0][0x2d0], -R2.reuse ;  /* 0x0000b40030307a23 */ /* 0x100fe40000010802 */
[----:B----4-:R-:W-:Y:S01]  /*12a00*/  FFMA.FTZ R4, R19, c[0x0][0x2d0], -R2 ;  /* 0x0000b40013047a23 */ /* 0x010fe20000010802 */
[----:B-----5:R-:W-:-:S03]  /*12a10*/  F2FP.BF16.PACK_AB R33, R80, R84 ;  /* 0x000000545021723e */ /* 0x020fc600000010ff */
[----:B------:R4:W-:Y:S02]  /*12a20*/  MUFU.EX2 R15, R4 ;  /* 0x00000004000f7308 */ /* 0x0009e40000000800 */
[----:B----4-:R-:W-:-:S06]  /*12a30*/  FFMA.FTZ R4, R18, c[0x0][0x2d0], -R2 ;  /* 0x0000b40012047a23 */ /* 0x010fcc0000010802 */
[----:B------:R4:W5:Y:S02]  /*12a40*/  MUFU.EX2 R85, R4 ;  /* 0x0000000400557308 */ /* 0x0009640000000800 */
[----:B----4-:R-:W-:Y:S01]  /*12a50*/  FFMA.FTZ R4, R17, c[0x0][0x2d0], -R2 ;  /* 0x0000b40011047a23 */ /* 0x010fe20000010802 */
[----:B-----5:R-:W-:-:S05]  /*12a60*/  F2FP.BF16.PACK_AB R35, R85, R15 ;  /* 0x0000000f5523723e */ /* 0x020fca00000010ff */
[----:B------:R4:W-:Y:S02]  /*12a70*/  MUFU.EX2 R90, R4 ;  /* 0x00000004005a7308 */ /* 0x0009e40000000800 */
[--C-:B----4-:R-:W-:Y:S02]  /*12a80*/  FFMA.FTZ R4, R16, c[0x0][0x2d0], -R2.reuse ;  /* 0x0000b40010047a23 */ /* 0x110fe40000010802 */
[C---:B-1----:R-:W-:Y:S04]  /*12a90*/  HMMA.16816.F32.BF16 R16, R32.reuse, R8, RZ ;  /* 0x000000082010723c */ /* 0x042fe800000418ff */
[----:B------:R1:W4:Y:S04]  /*12aa0*/  MUFU.EX2 R93, R4 ;  /* 0x00000004005d7308 */ /* 0x0003280000000800 */
[----:B------:R-:W-:Y:S01]  /*12ab0*/  HMMA.16816.F32.BF16 R8, R32, R10, RZ ;  /* 0x0000000a2008723c */ /* 0x000fe200000418ff */
[----:B-1----:R-:W-:Y:S01]  /*12ac0*/  FFMA.FTZ R4, R24, c[0x0][0x2d0], -R2 ;  /* 0x0000b40018047a23 */ /* 0x002fe20000010802 */
[----:B----4-:R-:W-:-:S03]  /*12ad0*/  F2FP.BF16.PACK_AB R29, R93, R90 ;  /* 0x0000005a5d1d723e */ /* 0x010fc600000010ff */
[----:B------:R1:W-:Y:S02]  /*12ae0*/  MUFU.EX2 R95, R4 ;  /* 0x00000004005f7308 */ /* 0x0003e40000000800 */
[----:B-1----:R-:W-:Y:S02]  /*12af0*/  FFMA.FTZ R4, R25, c[0x0][0x2d0], -R2 ;  /* 0x0000b40019047a23 */ /* 0x002fe40000010802 */
[----:B------:R-:W1:Y:S04]  /*12b00*/  LDSM.16.MT88.4 R24, [R204] ;  /* 0x00000000cc18783b */ /* 0x000e680000004200 */
[----:B------:R-:W4:Y:S02]  /*12b10*/  MUFU.EX2 R97, R4 ;  /* 0x0000000400617308 */ /* 0x000f240000000800 */
[----:B----4-:R-:W-:Y:S01]  /*12b20*/  F2FP.BF16.PACK_AB R31, R97, R95 ;  /* 0x0000005f611f723e */ /* 0x010fe200000010ff */
[----:B------:R-:W-:-:S04]  /*12b30*/  FADD.FTZ R4, R87, R86 ;  /* 0x0000005657047221 */ /* 0x000fc80000010000 */
[----:B------:R-:W-:Y:S02]  /*12b40*/  FADD.FTZ R4, R89, R4 ;  /* 0x0000000459047221 */ /* 0x000fe40000010000 */
[----:B------:R-:W-:Y:S02]  /*12b50*/  HMMA.16816.F32.BF16 R136, R28, R20, R16 ;  /* 0x000000141c88723c */ /* 0x000fe40000041810 */
[----:B------:R-:W-:-:S04]  /*12b60*/  FADD.FTZ R4, R88, R4 ;  /* 0x0000000458047221 */ /* 0x000fc80000010000 */
[----:B------:R-:W-:Y:S02]  /*12b70*/  FADD.FTZ R4, R91, R4 ;  /* 0x000000045b047221 */ /* 0x000fe40000010000 */
[----:B------:R-:W-:Y:S01]  /*12b80*/  HMMA.16816.F32.BF16 R132, R28, R22, R8 ;  /* 0x000000161c84723c */ /* 0x000fe20000041808 */
[----:B------:R-:W4:Y:S01]  /*12b90*/  LDSM.16.MT88.4 R20, [R204+0x800] ;  /* 0x00080000cc14783b */ /* 0x000f220000004200 */
[----:B------:R-:W-:-:S06]  /*12ba0*/  FADD.FTZ R4, R92, R4 ;  /* 0x000000045c047221 */ /* 0x000fcc0000010000 */
[C---:B-1----:R-:W-:Y:S08]  /*12bb0*/  HMMA.16816.F32.BF16 R16, R32.reuse, R24, RZ ;  /* 0x000000182010723c */ /* 0x042ff000000418ff */
[----:B------:R-:W-:Y:S01]  /*12bc0*/  HMMA.16816.F32.BF16 R8, R32, R26, RZ ;  /* 0x0000001a2008723c */ /* 0x000fe200000418ff */
[----:B------:R-:W1:Y:S11]  /*12bd0*/  LDSM.16.MT88.4 R24, [R206] ;  /* 0x00000000ce18783b */ /* 0x000e760000004200 */
[----:B------:R-:W-:Y:S04]  /*12be0*/  @!UPT UIADD3 URZ, URZ, URZ, URZ ;  /* 0x0000003f3f3ff290 */ /* 0x000fe8000fffe03f */
[C---:B----4-:R-:W-:Y:S01]  /*12bf0*/  HMMA.16816.F32.BF16 R128, R28.reuse, R20, R16 ;  /* 0x000000141c80723c */ /* 0x050fe20000041810 */
[----:B------:R-:W4:Y:S07]  /*12c00*/  LDSM.16.MT88.4 R16, [R206+0x800] ;  /* 0x00080000ce10783b */ /* 0x000f2e0000004200 */
[----:B------:R-:W-:Y:S01]  /*12c10*/  HMMA.16816.F32.BF16 R124, R28, R22, R8 ;  /* 0x000000161c7c723c */ /* 0x000fe20000041808 */
[----:B------:R-:W5:Y:S07]  /*12c20*/  LDSM.16.MT88.4 R20, [R205] ;  /* 0x00000000cd14783b */ /* 0x000f6e0000004200 */
[----:B-1----:R-:W-:Y:S07]  /*12c30*/  HMMA.16816.F32.BF16 R8, R32, R24, RZ ;  /* 0x000000182008723c */ /* 0x002fee00000418ff */
[----:B------:R-:W-:-:S02]  /*12c40*/  FFMA.FTZ R25, R42, c[0x0][0x2d0], -R3 ;  /* 0x0000b4002a197a23 */ /* 0x000fc40000010803 */
[--C-:B------:R-:W-:Y:S02]  /*12c50*/  FFMA.FTZ R24, R43, c[0x0][0x2d0], -R3.reuse ;  /* 0x0000b4002b187a23 */ /* 0x100fe40000010803 */
[--C-:B------:R-:W-:Y:S02]  /*12c60*/  FFMA.FTZ R42, R75, c[0x0][0x2d0], -R3.reuse ;  /* 0x0000b4004b2a7a23 */ /* 0x100fe40000010803 */
[----:B------:R-:W-:Y:S01]  /*12c70*/  FFMA.FTZ R43, R74, c[0x0][0x2d0], -R3 ;  /* 0x0000b4004a2b7a23 */ /* 0x000fe20000010803 */
[----:B------:R-:W-:Y:S01]  /*12c80*/  MUFU.EX2 R25, R25 ;  /* 0x0000001900197308 */ /* 0x000fe20000000800 */
[----:B------:R-:W-:-:S09]  /*12c90*/  FFMA.FTZ R75, R45, c[0x0][0x2d0], -R2 ;  /* 0x0000b4002d4b7a23 */ /* 0x000fd20000010802 */
[----:B----4-:R-:W-:Y:S07]  /*12ca0*/  HMMA.16816.F32.BF16 R120, R28, R16, R8 ;  /* 0x000000101c78723c */ /* 0x010fee0000041808 */
[----:B------:R-:W-:Y:S02]  /*12cb0*/  FADD.FTZ R8, R84, R80 ;  /* 0x0000005054087221 */ /* 0x000fe40000010000 */
[----:B------:R-:W-:Y:S02]  /*12cc0*/  FFMA.FTZ R80, R46, c[0x0][0x2d0], -R2 ;  /* 0x0000b4002e507a23 */ /* 0x000fe40000010802 */
[----:B------:R-:W-:-:S02]  /*12cd0*/  FADD.FTZ R15, R15, R8 ;  /* 0x000000080f0f7221 */ /* 0x000fc40000010000 */
[----:B------:R-:W-:Y:S02]  /*12ce0*/  HMMA.16816.F32.BF16 R8, R32, R26, RZ ;  /* 0x0000001a2008723c */ /* 0x000fe400000418ff */
[----:B------:R-:W-:-:S05]  /*12cf0*/  FADD.FTZ R15, R85, R15 ;  /* 0x0000000f550f7221 */ /* 0x000fca0000010000 */
[--C-:B------:R-:W-:Y:S02]  /*12d00*/  FFMA.FTZ R27, R40, c[0x0][0x2d0], -R3.reuse ;  /* 0x0000b400281b7a23 */ /* 0x100fe40000010803 */
[--C-:B------:R-:W-:Y:S02]  /*12d10*/  FFMA.FTZ R26, R41, c[0x0][0x2d0], -R3.reuse ;  /* 0x0000b400291a7a23 */ /* 0x100fe40000010803 */
[--C-:B------:R-:W-:Y:S02]  /*12d20*/  FFMA.FTZ R40, R65, c[0x0][0x2d0], -R3.reuse ;  /* 0x0000b40041287a23 */ /* 0x100fe40000010803 */
[--C-:B------:R-:W-:Y:S02]  /*12d30*/  FFMA.FTZ R41, R66, c[0x0][0x2d0], -R3.reuse ;  /* 0x0000b40042297a23 */ /* 0x100fe40000010803 */
[--C-:B------:R-:W-:Y:S02]  /*12d40*/  FFMA.FTZ R65, R72, c[0x0][0x2d0], -R3.reuse ;  /* 0x0000b40048417a23 */ /* 0x100fe40000010803 */
[----:B------:R-:W-:-:S02]  /*12d50*/  FFMA.FTZ R66, R71, c[0x0][0x2d0], -R3 ;  /* 0x0000b40047427a23 */ /* 0x000fc40000010803 */
[----:B------:R-:W-:-:S05]  /*12d60*/  FFMA.FTZ R71, R47, c[0x0][0x2d0], -R2 ;  /* 0x0000b4002f477a23 */ /* 0x000fca0000010802 */
[----:B------:R-:W-:Y:S01]  /*12d70*/  HMMA.16816.F32.BF16 R116, R28, R18, R8 ;  /* 0x000000121c74723c */ /* 0x000fe20000041808 */
[----:B------:R-:W1:Y:S07]  /*12d80*/  LDSM.16.MT88.4 R16, [R205+0x800] ;  /* 0x00080000cd10783b */ /* 0x000e6e0000004200 */
[----:B-----5:R-:W-:Y:S11]  /*12d90*/  HMMA.16816.F32.BF16 R8, R32, R20, RZ ;  /* 0x000000142008723c */ /* 0x020ff600000418ff */
[----:B------:R-:W-:Y:S11]  /*12da0*/  @!UPT UIADD3 URZ, URZ, URZ, URZ ;  /* 0x0000003f3f3ff290 */ /* 0x000ff6000fffe03f */
[----:B------:R-:W-:Y:S02]  /*12db0*/  @!UPT UIADD3 URZ, URZ, URZ, URZ ;  /* 0x0000003f3f3ff290 */ /* 0x000fe4000fffe03f */
[----:B-1----:R-:W-:Y:S08]  /*12dc0*/  HMMA.16816.F32.BF16 R112, R28, R16, R8 ;  /* 0x000000101c70723c */ /* 0x002ff00000041808 */
[----:B------:R-:W-:Y:S01]  /*12dd0*/  HMMA.16816.F32.BF16 R8, R32, R22, RZ ;  /* 0x000000162008723c */ /* 0x000fe200000418ff */
[----:B------:R-:W-:Y:S11]  /*12de0*/  LDSM.16.MT88.4 R20, [R203+0x4000] ;  /* 0x00400000cb14783b */ /* 0x000ff60000004200 */
[----:B------:R-:W-:Y:S11]  /*12df0*/  @!UPT UIADD3 URZ, URZ, URZ, URZ ;  /* 0x0000003f3f3ff290 */ /* 0x000ff6000fffe03f */
[----:B------:R-:W-:Y:S01]  /*12e00*/  @!UPT UIADD3 URZ, URZ, URZ, URZ ;  /* 0x0000003f3f3ff290 */ /* 0x000fe2000fffe03f */
[----:B------:R-:W-:Y:S01]  /*12e10*/  HMMA.16816.F32.BF16 R108, R28, R18, R8 ;  /* 0x000000121c6c723c */ /* 0x000fe20000041808 */
[----:B------:R-:W1:Y:S06]  /*12e20*/  LDSM.16.MT88.4 R16, [R203+0x3800] ;  /* 0x00380000cb10783b */ /* 0x000e6c0000004200 */
[----:B------:R-:W-:Y:S02]  /*12e30*/  FADD.FTZ R8, R90, R15 ;  /* 0x0000000f5a087221 */ /* 0x000fe40000010000 */
[--C-:B------:R-:W-:Y:S02]  /*12e40*/  FFMA.FTZ R15, R44, c[0x0][0x2d0], -R3.reuse ;  /* 0x0000b4002c0f7a23 */ /* 0x100fe40000010803 */
[----:B------:R-:W-:-:S02]  /*12e50*/  FFMA.FTZ R44, R73, c[0x0][0x2d0], -R3 ;  /* 0x0000b400492c7a23 */ /* 0x000fc40000010803 */
[----:B------:R-:W-:Y:S02]  /*12e60*/  FADD.FTZ R3, R94, R4 ;  /* 0x000000045e037221 */ /* 0x000fe40000010000 */
[----:B------:R-:W-:Y:S01]  /*12e70*/  FADD.FTZ R4, R93, R8 ;  /* 0x000000085d047221 */ /* 0x000fe20000010000 */
[----:B------:R-:W-:Y:S01]  /*12e80*/  MUFU.EX2 R15, R15 ;  /* 0x0000000f000f7308 */ /* 0x000fe20000000800 */
[----:B------:R-:W-:Y:S02]  /*12e90*/  FADD.FTZ R2, R96, R3 ;  /* 0x0000000360027221 */ /* 0x000fe40000010000 */
[----:B------:R-:W-:-:S04]  /*12ea0*/  FADD.FTZ R3, R95, R4 ;  /* 0x000000045f037221 */ /* 0x000fc80000010000 */
[----:B------:R-:W-:Y:S01]  /*12eb0*/  FADD.FTZ R3, R97, R3 ;  /* 0x0000000361037221 */ /* 0x000fe20000010000 */
[----:B------:R-:W-:Y:S01]  /*12ec0*/  MUFU.EX2 R4, R38 ;  /* 0x0000002600047308 */ /* 0x000fe20000000800 */
[----:B-1----:R-:W-:Y:S07]  /*12ed0*/  HMMA.16816.F32.BF16 R8, R32, R16, RZ ;  /* 0x000000102008723c */ /* 0x002fee00000418ff */
[----:B------:R-:W1:Y:S08]  /*12ee0*/  MUFU.EX2 R16, R39 ;  /* 0x0000002700107308 */ /* 0x000e700000000800 */
[----:B------:R-:W-:Y:S01]  /*12ef0*/  MUFU.EX2 R17, R36 ;  /* 0x0000002400117308 */ /* 0x000fe20000000800 */
[----:B-1----:R-:W-:-:S04]  /*12f00*/  FADD.FTZ R2, R16, R2 ;  /* 0x0000000210027221 */ /* 0x002fc80000010000 */
[----:B------:R-:W-:-:S04]  /*12f10*/  FADD.FTZ R2, R4, R2 ;  /* 0x0000000204027221 */ /* 0x000fc80000010000 */
[----:B------:R-:W-:Y:S01]  /*12f20*/  HMMA.16816.F32.BF16 R88, R28, R20, R8 ;  /* 0x000000141c58723c */ /* 0x000fe20000041808 */
[----:B------:R-:W-:Y:S07]  /*12f30*/  MUFU.EX2 R20, R27 ;  /* 0x0000001b00147308 */ /* 0x000fee0000000800 */
[----:B------:R-:W-:Y:S01]  /*12f40*/  HMMA.16816.F32.BF16 R8, R32, R18, RZ ;  /* 0x000000122008723c */ /* 0x000fe200000418ff */
[----:B------:R-:W1:Y:S08]  /*12f50*/  MUFU.EX2 R18, R37 ;  /* 0x0000002500127308 */ /* 0x000e700000000800 */
[----:B------:R4:W5:Y:S08]  /*12f60*/  MUFU.EX2 R21, R24 ;  /* 0x0000001800157308 */ /* 0x0009700000000800 */
[----:B------:R-:W2:Y:S01]  /*12f70*/  MUFU.EX2 R19, R26 ;  /* 0x0000001a00137308 */ /* 0x000ea20000000800 */
[----:B-1----:R-:W-:-:S04]  /*12f80*/  FADD.FTZ R2, R18, R2 ;  /* 0x0000000212027221 */ /* 0x002fc80000010000 */
[----:B------:R-:W-:Y:S02]  /*12f90*/  FADD.FTZ R2, R17, R2 ;  /* 0x0000000211027221 */ /* 0x000fe40000010000 */
[----:B------:R-:W-:Y:S01]  /*12fa0*/  HMMA.16816.F32.BF16 R92, R28, R22, R8 ;  /* 0x000000161c5c723c */ /* 0x000fe20000041808 */
[----:B----4-:R-:W-:Y:S01]  /*12fb0*/  F2FP.BF16.PACK_AB R24, R4, R16 ;  /* 0x000000100418723e */ /* 0x010fe200000010ff */
[----:B------:R-:W-:Y:S01]  /*12fc0*/  FADD.FTZ R2, R20, R2 ;  /* 0x0000000214027221 */ /* 0x000fe20000010000 */
[----:B------:R1:W-:Y:S04]  /*12fd0*/  MUFU.EX2 R4, R44 ;  /* 0x0000002c00047308 */ /* 0x0003e80000000800 */
[----:B-----5:R-:W-:Y:S01]  /*12fe0*/  F2FP.BF16.PACK_AB R22, R21, R25 ;  /* 0x000000191516723e */ /* 0x020fe200000010ff */
[----:B--2---:R-:W-:Y:S01]  /*12ff0*/  FADD.FTZ R2, R19, R2 ;  /* 0x0000000213027221 */ /* 0x004fe20000010000 */
[----:B------:R-:W-:-:S02]  /*13000*/  F2FP.BF16.PACK_AB R26, R17, R18 ;  /* 0x00000012111a723e */ /* 0x000fc400000010ff */
[----:B------:R-:W2:Y:S01]  /*13010*/  MUFU.EX2 R11, R40 ;  /* 0x00000028000b7308 */ /* 0x000ea20000000800 */
[----:B------:R-:W-:Y:S01]  /*13020*/  F2FP.BF16.PACK_AB R20, R19, R20 ;  /* 0x000000141314723e */ /* 0x000fe200000010ff */
[----:B------:R-:W-:-:S04]  /*13030*/  FADD.FTZ R2, R25, R2 ;  /* 0x0000000219027221 */ /* 0x000fc80000010000 */
[----:B------:R-:W-:Y:S01]  /*13040*/  FADD.FTZ R2, R21, R2 ;  /* 0x0000000215027221 */ /* 0x000fe20000010000 */
[----:B-1----:R-:W1:Y:S01]  /*13050*/  LDSM.16.MT88.4 R44, [R204+0x3800] ;  /* 0x00380000cc2c783b */ /* 0x002e620000004200 */
[----:B------:R-:W4:Y:S02]  /*13060*/  MUFU.EX2 R10, R41 ;  /* 0x00000029000a7308 */ /* 0x000f240000000800 */
[----:B------:R-:W-:-:S04]  /*13070*/  FADD.FTZ R2, R15, R2 ;  /* 0x000000020f027221 */ /* 0x000fc80000010000 */
[C---:B--2---:R-:W-:Y:S02]  /*13080*/  FADD.FTZ R2, R11.reuse, R2 ;  /* 0x000000020b027221 */ /* 0x044fe40000010000 */
[----:B------:R-:W2:Y:S01]  /*13090*/  MUFU.EX2 R9, R42 ;  /* 0x0000002a00097308 */ /* 0x000ea20000000800 */
[----:B------:R-:W-:-:S07]  /*130a0*/  F2FP.BF16.PACK_AB R16, R11, R15 ;  /* 0x0000000f0b10723e */ /* 0x000fce00000010ff */
[----:B------:R5:W3:Y:S01]  /*130b0*/  MUFU.EX2 R8, R43 ;  /* 0x0000002b00087308 */ /* 0x000ae20000000800 */
[----:B----4-:R-:W-:-:S04]  /*130c0*/  FADD.FTZ R2, R10, R2 ;  /* 0x000000020a027221 */ /* 0x010fc80000010000 */
[C---:B--2---:R-:W-:Y:S01]  /*130d0*/  FADD.FTZ R2, R9.reuse, R2 ;  /* 0x0000000209027221 */ /* 0x044fe20000010000 */
[----:B------:R-:W-:Y:S02]  /*130e0*/  F2FP.BF16.PACK_AB R18, R9, R10 ;  /* 0x0000000a0912723e */ /* 0x000fe400000010ff */
[----:B------:R-:W-:Y:S01]  /*130f0*/  MUFU.EX2 R11, R67 ;  /* 0x00000043000b7308 */ /* 0x000fe20000000800 */
[----:B-----5:R-:W2:Y:S01]  /*13100*/  LDSM.16.MT88.4 R40, [R204+0x4000] ;  /* 0x00400000cc28783b */ /* 0x020ea20000004200 */
[----:B---3--:R-:W-:-:S06]  /*13110*/  FADD.FTZ R2, R8, R2 ;  /* 0x0000000208027221 */ /* 0x008fcc0000010000 */
[----:B------:R-:W3:Y:S01]  /*13120*/  MUFU.EX2 R10, R65 ;  /* 0x00000041000a7308 */ /* 0x000ee20000000800 */
[C---:B------:R-:W-:Y:S01]  /*13130*/  F2FP.BF16.PACK_AB R8, R4.reuse, R8 ;  /* 0x000000080408723e */ /* 0x040fe200000010ff */
[----:B------:R-:W-:Y:S01]  /*13140*/  FADD.FTZ R2, R4, R2 ;  /* 0x0000000204027221 */ /* 0x000fe20000010000 */
[----:B-1----:R-:W-:Y:S05]  /*13150*/  HMMA.16816.F32.BF16 R36, R32, R44, RZ ;  /* 0x0000002c2024723c */ /* 0x002fea00000418ff */
[----:B------:R-:W1:Y:S08]  /*13160*/  MUFU.EX2 R4, R66 ;  /* 0x0000004200047308 */ /* 0x000e700000000800 */
[----:B------:R-:W4:Y:S01]  /*13170*/  MUFU.EX2 R9, R69 ;  /* 0x0000004500097308 */ /* 0x000f220000000800 */
[----:B---3--:R-:W-:-:S07]  /*13180*/  FADD.FTZ R2, R10, R2 ;  /* 0x000000020a027221 */ /* 0x008fce0000010000 */
[----:B------:R-:W3:Y:S01]  /*13190*/  MUFU.EX2 R25, R64 ;  /* 0x0000004000197308 */ /* 0x000ee20000000800 */
[C---:B-1----:R-:W-:Y:S01]  /*131a0*/  FADD.FTZ R2, R4.reuse, R2 ;  /* 0x0000000204027221 */ /* 0x042fe20000010000 */
[----:B------:R-:W-:-:S03]  /*131b0*/  F2FP.BF16.PACK_AB R10, R4, R10 ;  /* 0x0000000a040a723e */ /* 0x000fc600000010ff */
[----:B------:R-:W-:-:S03]  /*131c0*/  FADD.FTZ R2, R11, R2 ;  /* 0x000000020b027221 */ /* 0x000fc60000010000 */
[----:B------:R-:W1:Y:S01]  /*131d0*/  MUFU.EX2 R19, R70 ;  /* 0x0000004600137308 */ /* 0x000e620000000800 */
[C---:B----4-:R-:W-:Y:S01]  /*131e0*/  FADD.FTZ R2, R9.reuse, R2 ;  /* 0x0000000209027221 */ /* 0x050fe20000010000 */
[----:B------:R-:W-:Y:S01]  /*131f0*/  F2FP.BF16.PACK_AB R72, R9, R11 ;  /* 0x0000000b0948723e */ /* 0x000fe200000010ff */
[----:B--2---:R-:W-:Y:S05]  /*13200*/  HMMA.16816.F32.BF16 R100, R28, R40, R36 ;  /* 0x000000281c64723c */ /* 0x004fea0000041824 */
[----:B------:R-:W2:Y:S01]  /*13210*/  MUFU.EX2 R23, R63 ;  /* 0x0000003f00177308 */ /* 0x000ea20000000800 */
[----:B---3--:R-:W-:Y:S02]  /*13220*/  FADD.FTZ R3, R25, R3 ;  /* 0x0000000319037221 */ /* 0x008fe40000010000 */
[----:B------:R-:W-:Y:S01]  /*13230*/  HMMA.16816.F32.BF16 R36, R32, R46, RZ ;  /* 0x0000002e2024723c */ /* 0x000fe200000418ff */
[----:B------:R-:W3:Y:S04]  /*13240*/  LDSM.16.MT88.4 R44, [R206+0x3800] ;  /* 0x00380000ce2c783b */ /* 0x000ee80000004200 */
[----:B------:R-:W4:Y:S01]  /*13250*/  MUFU.EX2 R17, R68 ;  /* 0x0000004400117308 */ /* 0x000f220000000800 */
[----:B-1----:R-:W-:-:S07]  /*13260*/  FADD.FTZ R2, R19, R2 ;  /* 0x0000000213027221 */ /* 0x002fce0000010000 */
[----:B------:R-:W1:Y:S01]  /*13270*/  MUFU.EX2 R41, R62 ;  /* 0x0000003e00297308 */ /* 0x000e620000000800 */
[C---:B--2---:R-:W-:Y:S01]  /*13280*/  FADD.FTZ R3, R23.reuse, R3 ;  /* 0x0000000317037221 */ /* 0x044fe20000010000 */
[----:B------:R-:W-:-:S06]  /*13290*/  F2FP.BF16.PACK_AB R25, R23, R25 ;  /* 0x000000191719723e */ /* 0x000fcc00000010ff */
[----:B------:R-:W2:Y:S01]  /*132a0*/  MUFU.EX2 R27, R61 ;  /* 0x0000003d001b7308 */ /* 0x000ea20000000800 */
[C---:B----4-:R-:W-:Y:S01]  /*132b0*/  FADD.FTZ R246, R17.reuse, R2 ;  /* 0x0000000211f67221 */ /* 0x050fe20000010000 */
[----:B------:R-:W-:Y:S01]  /*132c0*/  F2FP.BF16.PACK_AB R74, R17, R19 ;  /* 0x00000013114a723e */ /* 0x000fe200000010ff */
[----:B------:R-:W-:Y:S05]  /*132d0*/  HMMA.16816.F32.BF16 R104, R28, R42, R36 ;  /* 0x0000002a1c68723c */ /* 0x000fea0000041824 */
[----:B------:R-:W4:Y:S01]  /*132e0*/  MUFU.EX2 R40, R60 ;  /* 0x0000003c00287308 */ /* 0x000f220000000800 */
[----:B-1----:R-:W-:-:S07]  /*132f0*/  FADD.FTZ R2, R41, R3 ;  /* 0x0000000329027221 */ /* 0x002fce0000010000 */
[----:B------:R-:W1:Y:S01]  /*13300*/  MUFU.EX2 R21, R58 ;  /* 0x0000003a00157308 */ /* 0x000e620000000800 */
[C---:B--2---:R-:W-:Y:S01]  /*13310*/  FADD.FTZ R2, R27.reuse, R2 ;  /* 0x000000021b027221 */ /* 0x044fe20000010000 */
[----:B------:R-:W-:Y:S01]  /*13320*/  F2FP.BF16.PACK_AB R27, R27, R41 ;  /* 0x000000291b1b723e */ /* 0x000fe200000010ff */
[----:B---3--:R-:W-:Y:S02]  /*13330*/  HMMA.16816.F32.BF16 R36, R32, R44, RZ ;  /* 0x0000002c2024723c */ /* 0x008fe400000418ff */
[----:B----4-:R-:W-:-:S03]  /*13340*/  FADD.FTZ R2, R40, R2 ;  /* 0x0000000228027221 */ /* 0x010fc60000010000 */
[----:B------:R-:W2:Y:S01]  /*13350*/  MUFU.EX2 R15, R59 ;  /* 0x0000003b000f7308 */ /* 0x000ea20000000800 */
[C---:B-1----:R-:W-:Y:S01]  /*13360*/  FADD.FTZ R2, R21.reuse, R2 ;  /* 0x0000000215027221 */ /* 0x042fe20000010000 */
[----:B------:R-:W-:-:S06]  /*13370*/  F2FP.BF16.PACK_AB R21, R21, R40 ;  /* 0x000000281515723e */ /* 0x000fcc00000010ff */
[----:B------:R-:W1:Y:S01]  /*13380*/  MUFU.EX2 R9, R57 ;  /* 0x0000003900097308 */ /* 0x000e620000000800 */
[----:B------:R-:W3:Y:S01]  /*13390*/  LDSM.16.MT88.4 R40, [R206+0x4000] ;  /* 0x00400000ce28783b */ /* 0x000ee20000004200 */
[----:B--2---:R-:W-:-:S06]  /*133a0*/  FADD.FTZ R2, R15, R2 ;  /* 0x000000020f027221 */ /* 0x004fcc0000010000 */
[----:B------:R-:W2:Y:S08]  /*133b0*/  MUFU.EX2 R4, R56 ;  /* 0x0000003800047308 */ /* 0x000eb00000000800 */
[----:B------:R-:W4:Y:S01]  /*133c0*/  MUFU.EX2 R3, R55 ;  /* 0x0000003700037308 */ /* 0x000f220000000800 */
[C---:B-1----:R-:W-:Y:S01]  /*133d0*/  FADD.FTZ R2, R9.reuse, R2 ;  /* 0x0000000209027221 */ /* 0x042fe20000010000 */
[----:B------:R-:W-:-:S06]  /*133e0*/  F2FP.BF16.PACK_AB R23, R9, R15 ;  /* 0x0000000f0917723e */ /* 0x000fcc00000010ff */
[----:B------:R-:W1:Y:S01]  /*133f0*/  MUFU.EX2 R11, R54 ;  /* 0x00000036000b7308 */ /* 0x000e620000000800 */
[----:B--2---:R-:W-:-:S07]  /*13400*/  FADD.FTZ R2, R4, R2 ;  /* 0x0000000204027221 */ /* 0x004fce0000010000 */
[----:B------:R-:W2:Y:S01]  /*13410*/  MUFU.EX2 R9, R53 ;  /* 0x0000003500097308 */ /* 0x000ea20000000800 */
[C---:B----4-:R-:W-:Y:S01]  /*13420*/  FADD.FTZ R2, R3.reuse, R2 ;  /* 0x0000000203027221 */ /* 0x050fe20000010000 */
[----:B------:R-:W-:-:S06]  /*13430*/  F2FP.BF16.PACK_AB R17, R3, R4 ;  /* 0x000000040311723e */ /* 0x000fcc00000010ff */
[----:B------:R-:W-:Y:S01]  /*13440*/  MUFU.EX2 R15, R51 ;  /* 0x00000033000f7308 */ /* 0x000fe20000000800 */
[----:B---3--:R-:W-:Y:S01]  /*13450*/  HMMA.16816.F32.BF16 R96, R28, R40, R36 ;  /* 0x000000281c60723c */ /* 0x008fe20000041824 */
[----:B-1----:R-:W-:-:S06]  /*13460*/  FADD.FTZ R2, R11, R2 ;  /* 0x000000020b027221 */ /* 0x002fcc0000010000 */
[----:B------:R-:W1:Y:S01]  /*13470*/  MUFU.EX2 R40, R52 ;  /* 0x0000003400287308 */ /* 0x000e620000000800 */
[----:B------:R-:W-:Y:S01]  /*13480*/  HMMA.16816.F32.BF16 R36, R32, R46, RZ ;  /* 0x0000002e2024723c */ /* 0x000fe200000418ff */
[C---:B--2---:R-:W-:Y:S01]  /*13490*/  FADD.FTZ R2, R9.reuse, R2 ;  /* 0x0000000209027221 */ /* 0x044fe20000010000 */
[----:B------:R-:W-:-:S05]  /*134a0*/  F2FP.BF16.PACK_AB R19, R9, R11 ;  /* 0x0000000b0913723e */ /* 0x000fca00000010ff */
[----:B------:R-:W2:Y:S08]  /*134b0*/  MUFU.EX2 R44, R50 ;  /* 0x00000032002c7308 */ /* 0x000eb00000000800 */
[----:B------:R-:W3:Y:S01]  /*134c0*/  MUFU.EX2 R41, R49 ;  /* 0x0000003100297308 */ /* 0x000ee20000000800 */
[----:B-1----:R-:W-:Y:S01]  /*134d0*/  FADD.FTZ R2, R40, R2 ;  /* 0x0000000228027221 */ /* 0x002fe20000010000 */
[----:B------:R-:W-:-:S03]  /*134e0*/  F2FP.BF16.PACK_AB R9, R15, R40 ;  /* 0x000000280f09723e */ /* 0x000fc600000010ff */
[----:B------:R-:W-:-:S03]  /*134f0*/  FADD.FTZ R2, R15, R2 ;  /* 0x000000020f027221 */ /* 0x000fc60000010000 */
[----:B------:R-:W-:Y:S01]  /*13500*/  MUFU.EX2 R3, R71 ;  /* 0x0000004700037308 */ /* 0x000fe20000000800 */
[----:B------:R-:W-:Y:S01]  /*13510*/  HMMA.16816.F32.BF16 R84, R28, R42, R36 ;  /* 0x0000002a1c54723c */ /* 0x000fe20000041824 */
[----:B------:R-:W1:Y:S01]  /*13520*/  LDSM.16.MT88.4 R36, [R205+0x3800] ;  /* 0x00380000cd24783b */ /* 0x000e620000004200 */
[----:B--2---:R-:W-:-:S04]  /*13530*/  FADD.FTZ R2, R44, R2 ;  /* 0x000000022c027221 */ /* 0x004fc80000010000 */
[C---:B---3--:R-:W-:Y:S01]  /*13540*/  FADD.FTZ R2, R41.reuse, R2 ;  /* 0x0000000229027221 */ /* 0x048fe20000010000 */
[----:B------:R-:W-:Y:S01]  /*13550*/  F2FP.BF16.PACK_AB R11, R41, R44 ;  /* 0x0000002c290b723e */ /* 0x000fe200000010ff */
[----:B------:R-:W2:Y:S02]  /*13560*/  MUFU.EX2 R4, R48 ;  /* 0x0000003000047308 */ /* 0x000ea40000000800 */
[----:B--2---:R-:W-:Y:S01]  /*13570*/  FADD.FTZ R2, R4, R2 ;  /* 0x0000000204027221 */ /* 0x004fe20000010000 */
[----:B------:R-:W-:-:S05]  /*13580*/  F2FP.BF16.PACK_AB R73, R3, R4 ;  /* 0x000000040349723e */ /* 0x000fca00000010ff */
[----:B------:R-:W2:Y:S01]  /*13590*/  MUFU.EX2 R4, R80 ;  /* 0x0000005000047308 */ /* 0x000ea20000000800 */
[----:B------:R-:W-:-:S07]  /*135a0*/  FADD.FTZ R2, R3, R2 ;  /* 0x0000000203027221 */ /* 0x000fce0000010000 */
[----:B------:R-:W3:Y:S01]  /*135b0*/  MUFU.EX2 R3, R75 ;  /* 0x0000004b00037308 */ /* 0x000ee20000000800 */
[----:B-1----:R-:W-:Y:S01]  /*135c0*/  HMMA.16816.F32.BF16 R40, R32, R36, RZ ;  /* 0x000000242028723c */ /* 0x002fe200000418ff */
[----:B--2---:R-:W-:-:S07]  /*135d0*/  FADD.FTZ R2, R4, R2 ;  /* 0x0000000204027221 */ /* 0x004fce0000010000 */
[----:B------:R-:W-:Y:S01]  /*135e0*/  HMMA.16816.F32.BF16 R32, R32, R38, RZ ;  /* 0x000000262020723c */ /* 0x000fe200000418ff */
[----:B------:R-:W1:Y:S01]  /*135f0*/  LDSM.16.MT88.4 R36, [R205+0x4000] ;  /* 0x00400000cd24783b */ /* 0x000e620000004200 */
[----:B---3--:R-:W-:Y:S11]  /*13600*/  FADD.FTZ R2, R3, R2 ;  /* 0x0000000203027221 */ /* 0x008ff60000010000 */
[----:B------:R-:W-:Y:S03]  /*13610*/  @!UPT UIADD3 URZ, URZ, URZ, URZ ;  /* 0x0000003f3f3ff290 */ /* 0x000fe6000fffe03f */
        /* <DEDUP_REMOVED lines=39> */
[----:B------:R-:W2:Y:S04]  /*13890*/  LDSM.16.MT88.4 R28, [R203+0x5000] ;  /* 0x00500000cb1c783b */ /* 0x000ea80000004200 */
[----:B------:R-:W-:Y:S04]  /*138a0*/  STL [R1], R2 ;  /* 0x0000000201007387 */ /* 0x000fe80000100800 */
[----:B------:R-:W3:Y:S04]  /*138b0*/  LDL R80, [R1+0x48] ;  /* 0x0000480001507983 */ /* 0x000ee80000100800 */
[----:B------:R-:W4:Y:S01]  /*138c0*/  LDL R15, [R1+0xc] ;  /* 0x00000c00010f7983 */ /* 0x000f220000100800 */
[C---:B-1----:R-:W-:Y:S08]  /*138d0*/  HMMA.16816.F32.BF16 R64, R20.reuse, R24, R100 ;  /* 0x000000181440723c */ /* 0x042ff00000041864 */
[C---:B------:R-:W-:Y:S01]  /*138e0*/  HMMA.16816.F32.BF16 R56, R20.reuse, R26, R104 ;  /* 0x0000001a1438723c */ /* 0x040fe20000041868 */
[----:B------:R-:W1:Y:S07]  /*138f0*/  LDSM.16.MT88.4 R24, [R205+0x5000] ;  /* 0x00500000cd18783b */ /* 0x000e6e0000004200 */
[C---:B--2---:R-:W-:Y:S08]  /*13900*/  HMMA.16816.F32.BF16 R36, R20.reuse, R28, R88 ;  /* 0x0000001c1424723c */ /* 0x044ff00000041858 */
[C---:B------:R-:W-:Y:S01]  /*13910*/  HMMA.16816.F32.BF16 R32, R20.reuse, R30, R92 ;  /* 0x0000001e1420723c */ /* 0x040fe2000004185c */
[----:B------:R-:W2:Y:S07]  /*13920*/  LDSM.16.MT88.4 R28, [R206+0x5000] ;  /* 0x00500000ce1c783b */ /* 0x000eae0000004200 */
[C---:B-1----:R-:W-:Y:S01]  /*13930*/  HMMA.16816.F32.BF16 R60, R20.reuse, R24, R116 ;  /* 0x00000018143c723c */ /* 0x042fe20000041874 */
[----:B------:R-:W-:Y:S01]  /*13940*/  MOV R150, c[0x0][0x2c4] ;  /* 0x0000b10000967a02 */ /* 0x000fe20000000f00 */
[----:B------:R-:W-:Y:S06]  /*13950*/  LDSM.16.MT88.4 R116, [R206+0x3000] ;  /* 0x00300000ce74783b */ /* 0x000fec0000004200 */
[C---:B------:R-:W-:Y:S01]  /*13960*/  HMMA.16816.F32.BF16 R40, R20.reuse, R26, R40 ;  /* 0x0000001a1428723c */ /* 0x040fe20000041828 */
[----:B------:R-:W1:Y:S07]  /*13970*/  LDSM.16.MT88.4 R24, [R203+0x2000] ;  /* 0x00200000cb18783b */ /* 0x000e6e0000004200 */
[C---:B--2---:R-:W-:Y:S08]  /*13980*/  HMMA.16816.F32.BF16 R48, R20.reuse, R28, R132 ;  /* 0x0000001c1430723c */ /* 0x044ff00000041884 */
[----:B------:R-:W-:Y:S01]  /*13990*/  HMMA.16816.F32.BF16 R52, R20, R30, R120 ;  /* 0x0000001e1434723c */ /* 0x000fe20000041878 */
[----:B------:R-:W2:Y:S04]  /*139a0*/  LDSM.16.MT88.4 R20, [R204+0x2000] ;  /* 0x00200000cc14783b */ /* 0x000ea80000004200 */
[----:B------:R-:W5:Y:S01]  /*139b0*/  LDSM.16.MT88.4 R28, [R206+0x2000] ;  /* 0x00200000ce1c783b */ /* 0x000f620000004200 */
[----:B------:R-:W-:-:S02]  /*139c0*/  ISETP.NE.AND P1, PT, R150, 0x1, PT ;  /* 0x000000019600780c */ /* 0x000fc40003f25270 */
[----:B------:R-:W-:Y:S01]  /*139d0*/  F2FP.BF16.PACK_AB R75, R3, R4 ;  /* 0x00000004034b723e */ /* 0x000fe200000010ff */
[----:B------:R-:W-:Y:S01]  /*139e0*/  LDSM.16.MT88.4 R132, [R203+0x3000] ;  /* 0x00300000cb84783b */ /* 0x000fe20000004200 */
[C---:B-1----:R-:W-:Y:S08]  /*139f0*/  HMMA.16816.F32.BF16 R112, R16.reuse, R24, R112 ;  /* 0x000000181070723c */ /* 0x042ff00000041870 */
[C---:B------:R-:W-:Y:S01]  /*13a00*/  HMMA.16816.F32.BF16 R108, R16.reuse, R26, R108 ;  /* 0x0000001a106c723c */ /* 0x040fe2000004186c */
[----:B------:R-:W1:Y:S07]  /*13a10*/  LDSM.16.MT88.4 R24, [R205+0x2000] ;  /* 0x00200000cd18783b */ /* 0x000e6e0000004200 */
[C---:B--2---:R-:W-:Y:S08]  /*13a20*/  HMMA.16816.F32.BF16 R96, R16.reuse, R20, R96 ;  /* 0x000000141060723c */ /* 0x044ff00000041860 */
[C---:B------:R-:W-:Y:S01]  /*13a30*/  HMMA.16816.F32.BF16 R84, R16.reuse, R22, R84 ;  /* 0x000000161054723c */ /* 0x040fe20000041854 */
[----:B------:R-:W2:Y:S07]  /*13a40*/  LDSM.16.MT88.4 R20, [R203+0x5800] ;  /* 0x00580000cb14783b */ /* 0x000eae0000004200 */
[C---:B-----5:R-:W-:Y:S08]  /*13a50*/  HMMA.16816.F32.BF16 R120, R16.reuse, R28, R128 ;  /* 0x0000001c1078723c */ /* 0x060ff00000041880 */
[----:B------:R-:W-:Y:S01]  /*13a60*/  HMMA.16816.F32.BF16 R88, R16, R30, R124 ;  /* 0x0000001e1058723c */ /* 0x000fe2000004187c */
[----:B------:R-:W5:Y:S01]  /*13a70*/  LDSM.16.MT88.4 R28, [R204+0x5800] ;  /* 0x00580000cc1c783b */ /* 0x000f620000004200 */
[----:B------:R-:W-:Y:S01]  /*13a80*/  @P1 IMAD.HI.U32 R3, R149, c[0x0][0x2c8], RZ ;  /* 0x0000b20095031a27 */ /* 0x000fe200078e00ff */
[----:B------:R-:W-:-:S02]  /*13a90*/  MOV R2, R149 ;  /* 0x0000009500027202 */ /* 0x000fc40000000f00 */
[----:B------:R-:W-:Y:S03]  /*13aa0*/  LDSM.16.MT88.4 R124, [R204+0x3000] ;  /* 0x00300000cc7c783b */ /* 0x000fe60000004200 */
[C---:B-1----:R-:W-:Y:S08]  /*13ab0*/  HMMA.16816.F32.BF16 R104, R16.reuse, R24, R68 ;  /* 0x000000181068723c */ /* 0x042ff00000041844 */
[C---:B------:R-:W-:Y:S01]  /*13ac0*/  HMMA.16816.F32.BF16 R100, R16.reuse, R26, R44 ;  /* 0x0000001a1064723c */ /* 0x040fe2000004182c */
[----:B------:R-:W1:Y:S07]  /*13ad0*/  LDSM.16.MT88.4 R24, [R206+0x5800] ;  /* 0x00580000ce18783b */ /* 0x000e6e0000004200 */
        /* <DEDUP_REMOVED lines=8> */
[----:B------:R-:W-:Y:S07]  /*13b60*/  LDSM.16.MT88.4 R24, [R203+0x2800] ;  /* 0x00280000cb18783b */ /* 0x000fee0000004200 */
[C---:B--2---:R-:W-:Y:S08]  /*13b70*/  HMMA.16816.F32.BF16 R60, R16.reuse, R20, R60 ;  /* 0x00000014103c723c */ /* 0x044ff0000004183c */
[----:B------:R-:W-:Y:S01]  /*13b80*/  HMMA.16816.F32.BF16 R44, R16, R22, R40 ;  /* 0x00000016102c723c */ /* 0x000fe20000041828 */
[----:B------:R-:W1:Y:S04]  /*13b90*/  LDSM.16.MT88.4 R16, [R206+0x2800] ;  /* 0x00280000ce10783b */ /* 0x000e680000004200 */
[----:B------:R-:W2:Y:S03]  /*13ba0*/  LDSM.16.MT88.4 R20, [R204+0x2800] ;  /* 0x00280000cc14783b */ /* 0x000ea60000004200 */
[C---:B-1----:R-:W-:Y:S08]  /*13bb0*/  HMMA.16816.F32.BF16 R120, R8.reuse, R16, R120 ;  /* 0x000000100878723c */ /* 0x042ff00000041878 */
[C---:B------:R-:W-:Y:S01]  /*13bc0*/  HMMA.16816.F32.BF16 R52, R8.reuse, R18, R88 ;  /* 0x000000120834723c */ /* 0x040fe20000041858 */
[----:B------:R-:W1:Y:S07]  /*13bd0*/  LDSM.16.MT88.4 R16, [R206+0x6000] ;  /* 0x00600000ce10783b */ /* 0x000e6e0000004200 */
[C---:B------:R-:W-:Y:S08]  /*13be0*/  HMMA.16816.F32.BF16 R136, R8.reuse, R24, R112 ;  /* 0x000000180888723c */ /* 0x040ff00000041870 */
[----:B------:R-:W-:Y:S01]  /*13bf0*/  HMMA.16816.F32.BF16 R40, R8, R26, R108 ;  /* 0x0000001a0828723c */ /* 0x000fe2000004186c */
[----:B------:R-:W5:Y:S01]  /*13c00*/  LDSM.16.MT88.4 R24, [R203+0x6000] ;  /* 0x00600000cb18783b */ /* 0x000f620000004200 */
[----:B------:R-:W-:-:S03]  /*13c10*/  @P1 SHF.R.U32.HI R2, RZ, c[0x0][0x2cc], R3 ;  /* 0x0000b300ff021a19 */ /* 0x000fc60000011603 */
[----:B------:R-:W-:Y:S03]  /*13c20*/  LDSM.16.MT88.4 R108, [R205+0x3000] ;  /* 0x00300000cd6c783b */ /* 0x000fe60000004200 */
[C---:B--2---:R-:W-:Y:S08]  /*13c30*/  HMMA.16816.F32.BF16 R128, R8.reuse, R20, R96 ;  /* 0x000000140880723c */ /* 0x044ff00000041860 */
[C---:B------:R-:W-:Y:S01]  /*13c40*/  HMMA.16816.F32.BF16 R48, R8.reuse, R22, R84 ;  /* 0x000000160830723c */ /* 0x040fe20000041854 */
[----:B------:R-:W2:Y:S07]  /*13c50*/  LDSM.16.MT88.4 R20, [R204+0x6000] ;  /* 0x00600000cc14783b */ /* 0x000eae0000004200 */
[C---:B-1----:R-:W-:Y:S01]  /*13c60*/  HMMA.16816.F32.BF16 R36, R8.reuse, R16, R36 ;  /* 0x000000100824723c */ /* 0x042fe20000041824 */
[----:B------:R-:W-:Y:S07]  /*13c70*/  LDSM.16.MT88.4 R84, [R206+0x6800] ;  /* 0x00680000ce54783b */ /* 0x000fee0000004200 */
[----:B------:R-:W-:Y:S01]  /*13c80*/  HMMA.16816.F32.BF16 R32, R8, R18, R32 ;  /* 0x000000120820723c */ /* 0x000fe20000041820 */
[----:B------:R-:W1:Y:S01]  /*13c90*/  LDSM.16.MT88.4 R16, [R205+0x6000] ;  /* 0x00600000cd10783b */ /* 0x000e620000004200 */
[----:B---3--:R-:W-:-:S06]  /*13ca0*/  IADD3 R3, R2, R80, -R148 ;  /* 0x0000005002037210 */ /* 0x008fcc0007ffe894 */
[----:B------:R-:W-:Y:S01]  /*13cb0*/  HMMA.16816.F32.BF16 R112, R8, R28, R104 ;  /* 0x0000001c0870723c */ /* 0x000fe20000041868 */
[----:B------:R-:W-:-:S07]  /*13cc0*/  MOV R2, RZ ;  /* 0x000000ff00027202 */ /* 0x000fce0000000f00 */
[C---:B------:R-:W-:Y:S01]  /*13cd0*/  HMMA.16816.F32.BF16 R28, R8.reuse, R30, R100 ;  /* 0x0000001e081c723c */ /* 0x040fe20000041864 */
[----:B------:R-:W3:Y:S07]  /*13ce0*/  LDSM.16.MT88.4 R100, [R203+0x6800] ;  /* 0x00680000cb64783b */ /* 0x000eee0000004200 */
[C---:B-----5:R-:W-:Y:S01]  /*13cf0*/  HMMA.16816.F32.BF16 R104, R8.reuse, R24, R92 ;  /* 0x000000180868723c */ /* 0x060fe2000004185c */
[----:B------:R-:W5:Y:S07]  /*13d00*/  LDSM.16.MT88.4 R92, [R204+0x6800] ;  /* 0x00680000cc5c783b */ /* 0x000f6e0000004200 */
[----:B------:R-:W-:Y:S01]  /*13d10*/  HMMA.16816.F32.BF16 R68, R8, R26, R68 ;  /* 0x0000001a0844723c */ /* 0x000fe20000041844 */
[----:B------:R-:W-:-:S07]  /*13d20*/  IMAD.HI R2, R3, -0x6db6db6d, R2 ;  /* 0x9249249303027827 */ /* 0x000fce00078e0202 */
[C---:B--2---:R-:W-:Y:S08]  /*13d30*/  HMMA.16816.F32.BF16 R64, R8.reuse, R20, R64 ;  /* 0x000000140840723c */ /* 0x044ff00000041840 */
[C---:B------:R-:W-:Y:S08]  /*13d40*/  HMMA.16816.F32.BF16 R56, R8.reuse, R22, R56 ;  /* 0x000000160838723c */ /* 0x040ff00000041838 */
[C---:B-1----:R-:W-:Y:S08]  /*13d50*/  HMMA.16816.F32.BF16 R60, R8.reuse, R16, R60 ;  /* 0x00000010083c723c */ /* 0x042ff0000004183c */
[----:B------:R-:W-:Y:S01]  /*13d60*/  HMMA.16816.F32.BF16 R44, R8, R18, R44 ;  /* 0x00000012082c723c */ /* 0x000fe2000004182c */
[----:B------:R-:W1:Y:S01]  /*13d70*/  LDSM.16.MT88.4 R8, [R205+0x6800] ;  /* 0x00680000cd08783b */ /* 0x000e620000004200 */
[----:B------:R-:W-:-:S04]  /*13d80*/  SHF.R.U32.HI R3, RZ, 0x1f, R2 ;  /* 0x0000001fff037819 */ /* 0x000fc80000011602 */
[----:B------:R-:W-:-:S04]  /*13d90*/  LEA.HI.SX32 R2, R2, R3, 0x1a ;  /* 0x0000000302027211 */ /* 0x000fc800078fd2ff */
[----:B----4-:R-:W-:Y:S02]  /*13da0*/  IMNMX R4, R15, R2, !PT ;  /* 0x000000020f047217 */ /* 0x010fe40007800200 */
[----:B------:R-:W-:-:S03]  /*13db0*/  IADD3 R234, R234, -0x2, RZ ;  /* 0xfffffffeeaea7810 */ /* 0x000fc60007ffe0ff */
[----:B------:R2:W-:Y:S01]  /*13dc0*/  STL [R1+0x10], R4 ;  /* 0x0000100401007387 */ /* 0x0005e20000100800 */
[----:B------:R-:W-:Y:S01]  /*13dd0*/  ISETP.GE.AND P0, PT, R234, R4, PT ;  /* 0x00000004ea00720c */ /* 0x000fe20003f06270 */
[C---:B---3--:R-:W-:Y:S08]  /*13de0*/  HMMA.16816.F32.BF16 R104, R72.reuse, R100, R104 ;  /* 0x000000644868723c */ /* 0x048ff00000041868 */
[C---:B------:R-:W-:Y:S08]  /*13df0*/  HMMA.16816.F32.BF16 R136, R72.reuse, R132, R136 ;  /* 0x000000844888723c */ /* 0x040ff00000041888 */
[C---:B------:R-:W-:Y:S08]  /*13e00*/  HMMA.16816.F32.BF16 R128, R72.reuse, R124, R128 ;  /* 0x0000007c4880723c */ /* 0x040ff00000041880 */
[C---:B------:R-:W-:Y:S08]  /*13e10*/  HMMA.16816.F32.BF16 R120, R72.reuse, R116, R120 ;  /* 0x000000744878723c */ /* 0x040ff00000041878 */
[C---:B------:R-:W-:Y:S08]  /*13e20*/  HMMA.16816.F32.BF16 R112, R72.reuse, R108, R112 ;  /* 0x0000006c4870723c */ /* 0x040ff00000041870 */
        /* <DEDUP_REMOVED lines=13> */
[----:B--2---:R-:W-:Y:S02]  /*13f00*/  MOV R80, R5 ;  /* 0x0000000500507202 */ /* 0x004fe40000000f00 */
[----:B------:R-:W-:-:S02]  /*13f10*/  MOV R15, R6 ;  /* 0x00000006000f7202 */ /* 0x000fc40000000f00 */
[----:B------:R-:W-:-:S07]  /*13f20*/  MOV R238, R234 ;  /* 0x000000ea00ee7202 */ /* 0x000fce0000000f00 */
.L_x_1644:
        /* <DEDUP_REMOVED lines=22> */
[----:B-1-34-:R-:W2:Y:S01]  /*14090*/  LDL.64 R8, [R1+0x18] ;  /* 0x0000180001087983 */ /* 0x01aea20000100a00 */
[----:B------:R-:W-:Y:S05]  /*140a0*/  SHF.R.S32.HI R2, RZ, 0x1f, R239 ;  /* 0x0000001fff027819 */ /* 0x000fea00000114ef */
[----:B------:R-:W-:Y:S01]  /*140b0*/  IMAD R4, R2, c[0x0][0x208], RZ ;  /* 0x0000820002047a24 */ /* 0x000fe200078e02ff */
[----:B------:R-:W3:Y:S01]  /*140c0*/  LDL R5, [R1+0x20] ;  /* 0x0000200001057983 */ /* 0x000ee20000100800 */
[C---:B------:R-:W-:Y:S04]  /*140d0*/  IMAD.WIDE.U32 R2, R239.reuse, c[0x0][0x208], RZ ;  /* 0x00008200ef027a25 */ /* 0x040fe800078e00ff */
[----:B------:R-:W-:Y:S05]  /*140e0*/  IMAD R4, R239, c[0x0][0x20c], R4 ;  /* 0x00008300ef047a24 */ /* 0x000fea00078e0204 */
[----:B------:R-:W-:Y:S02]  /*140f0*/  IADD3 R3, R3, R4, RZ ;  /* 0x0000000403037210 */ /* 0x000fe40007ffe0ff */
[----:B------:R-:W-:Y:S03]  /*14100*/  SHF.R.S32.HI R4, RZ, 0x1f, R236 ;  /* 0x0000001fff047819 */ /* 0x000fe600000114ec */
[----:B------:R-:W-:Y:S04]  /*14110*/  IMAD.WIDE.U32 R2, R236, c[0x0][0x218], R2 ;  /* 0x00008600ec027a25 */ /* 0x000fe800078e0002 */
        /* <DEDUP_REMOVED lines=8> */
.L_x_1737:
[----:B------:R-:W-:-:S05]  /*141a0*/  BRA.DIV ~URZ, `(.L_x_1632) ;  /* 0x0000d9b27f007947 */ /* 0x000fca000b800000 */
[----:B------:R-:W3:Y:S01]  /*141b0*/  SHFL.IDX PT, R2, R8, RZ, 0x181f ;  /* 0x00181fff08027589 */ /* 0x000ee200000e0000 */
[----:B------:R-:W-:Y:S02]  /*141c0*/  ISETP.GE.AND P2, PT, R76, c[0x0][0x1d4], PT ;  /* 0x000075004c007a0c */ /* 0x000fe40003f46270 */
[----:B------:R-:W-:Y:S01]  /*141d0*/  ISETP.GE.AND P1, PT, R226, c[0x0][0x1d4], PT ;  /* 0x00007500e2007a0c */ /* 0x000fe20003f26270 */
[----:B------:R-:W-:Y:S01]  /*141e0*/  SHFL.IDX PT, R10, R6, 0x2, 0x181f ;  /* 0x00581f00060a7f89 */ /* 0x000fe200000e0000 */
[CC--:B---3--:R-:W-:Y:S05]  /*141f0*/  IADD3 R4, P0, R2.reuse, R230.reuse, RZ ;  /* 0x000000e602047210 */ /* 0x0c8fea0007f1e0ff */
[C-C-:B--2---:R-:W-:Y:S01]  /*14200*/  IMAD.X R5, R9.reuse, 0x1, R231.reuse, P0 ;  /* 0x0000000109057824 */ /* 0x144fe200000e06e7 */
[-C--:B------:R-:W-:Y:S04]  /*14210*/  IADD3 R2, P0, R2, R233.reuse, RZ ;  /* 0x000000e902027210 */ /* 0x080fe80007f1e0ff */
[----:B------:R-:W-:Y:S01]  /*14220*/  @!PT LDS RZ, [RZ] ;  /* 0x00000000fffff984 */ /* 0x000fe20000000800 */
[----:B------:R2:W-:Y:S01]  /*14230*/  LDGSTS.E.BYPASS.LTC128B.128 [R227+0x100], [R4.64], !P2 ;  /* 0x0010000004e37fae */ /* 0x0005e2000d101d48 */
[--C-:B------:R-:W-:Y:S03]  /*14240*/  IMAD.X R3, R9, 0x1, R232.reuse, P0 ;  /* 0x0000000109037824 */ /* 0x100fe600000e06e8 */
[----:B------:R-:W-:Y:S04]  /*14250*/  SHFL.IDX PT, R9, R8, 0x2, 0x181f ;  /* 0x00581f0008097f89 */ /* 0x000fe800000e0000 */
        /* <DEDUP_REMOVED lines=11> */
.L_x_1738:
[C---:B---3--:R-:W-:Y:S01]  /*14310*/  IADD3 R2, -R5.reuse, 0x10, RZ ;  /* 0x0000001005027810 */ /* 0x048fe20007ffe1ff */
[----:B------:R-:W2:Y:S01]  /*14320*/  S2R R11, SR_TID.X ;  /* 0x00000000000b7919 */ /* 0x000ea20000002100 */
        /* <DEDUP_REMOVED lines=9> */
[----:B---3--:R-:W-:Y:S04]  /*143c0*/  IADD3 R2, -R4, 0x10, RZ ;  /* 0x0000001004027810 */ /* 0x008fe80007ffe1ff */
[----:B------:R-:W-:Y:S04]  /*143d0*/  LOP3.LUT R2, R2, 0xf, RZ, 0xc0, !PT ;  /* 0x0000000f02027812 */ /* 0x000fe800078ec0ff */
[----:B------:R-:W-:Y:S04]  /*143e0*/  IADD3 R2, P1, P0, R2, R9, R233 ;  /* 0x0000000902027210 */ /* 0x000fe8000783e0e9 */
[----:B------:R-:W-:Y:S02]  /*143f0*/  IADD3.X R3, RZ, R10, R232, P1, P0 ;  /* 0x0000000aff037210 */ /* 0x000fe40000fe04e8 */
[----:B--2---:R-:W-:Y:S03]  /*14400*/  ISETP.GT.AND P0, PT, R11, 0x7f, PT ;  /* 0x0000007f0b00780c */ /* 0x004fe60003f04270 */
[----:B------:R2:W-:Y:S10]  /*14410*/  LDGSTS.E.BYPASS.LTC128B.128.ZFILL [R227+0x5900], [R2.64], P2 ;  /* 0x0590000002e37fae */ /* 0x0005f40009141d48 */
[----:B------:R-:W-:-:S05]  /*14420*/  @P0 BRA `(.L_x_1630) ;  /* 0x0000012000000947 */ /* 0x000fca0003800000 */
[----:B------:R-:W-:-:S05]  /*14430*/  BRA.DIV ~URZ, `(.L_x_1633) ;  /* 0x0000dab27f007947 */ /* 0x000fca000b800000 */
[----:B------:R3:W4:Y:S04]  /*14440*/  SHFL.IDX PT, R9, R6, 0x3, 0x181f ;  /* 0x00781f0006097f89 */ /* 0x00072800000e0000 */
[----:B-1----:R3:W1:Y:S02]  /*14450*/  SHFL.IDX PT, R6, R8, 0x3, 0x181f ;  /* 0x00781f0008067f89 */ /* 0x00266400000e0000 */
.L_x_1739:
        /* <DEDUP_REMOVED lines=15> */
.L_x_1630:
[----:B-1-34-:R-:W-:Y:S05]  /*14550*/  BSYNC B0 ;  /* 0x0000000000007941 */ /* 0x01afea0003800000 */
.L_x_1629:
[----:B------:R-:W0:Y:S01]  /*14560*/  LDGDEPBAR ;  /* 0x00000000000079af */ /* 0x000e220000000000 */
[----:B------:R-:W-:Y:S01]  /*14570*/  WARPSYNC 0xffffffff ;  /* 0xffffffff00007948 */ /* 0x000fe20003800000 */
[C---:B------:R-:W-:Y:S01]  /*14580*/  HMMA.16816.F32.BF16 R8, R140.reuse, R16, RZ ;  /* 0x000000108c08723c */ /* 0x040fe200000418ff */
[----:B------:R-:W-:Y:S05]  /*14590*/  BSSY B0, `(.L_x_1634) ;  /* 0x0000173000007945 */ /* 0x000fea0003800000 */
[----:B------:R-:W3:Y:S02]  /*145a0*/  LDL R5, [R1+0xc] ;  /* 0x00000c0001057983 */ /* 0x000ee40000100800 */
        /* <DEDUP_REMOVED lines=24> */
[----:B------:R-:W2:Y:S07]  /*14730*/  LDSM.16.M88.4 R160, [R201+0x1800] ;  /* 0x00180000c9a0783b */ /* 0x000eae0000000200 */
[C---:B------:R-:W-:Y:S08]  /*14740*/  HMMA.16816.F32.BF16 R44, R144.reuse, R164, R44 ;  /* 0x000000a4902c723c */ /* 0x040ff0000004182c */
[C---:B------:R-:W-:Y:S01]  /*14750*/  HMMA.16816.F32.BF16 R48, R144.reuse, R166, R48 ;  /* 0x000000a69030723c */ /* 0x040fe20000041830 */
[----:B------:R-:W2:Y:S07]  /*14760*/  LDSM.16.M88.4 R164, [R201+0x2000] ;  /* 0x00200000c9a4783b */ /* 0x000eae0000000200 */
[C---:B------:R-:W-:Y:S08]  /*14770*/  HMMA.16816.F32.BF16 R52, R144.reuse, R168, R52 ;  /* 0x000000a89034723c */ /* 0x040ff00000041834 */
[C---:B------:R-:W-:Y:S01]  /*14780*/  HMMA.16816.F32.BF16 R56, R144.reuse, R170, R56 ;  /* 0x000000aa9038723c */ /* 0x040fe20000041838 */
[----:B------:R-:W2:Y:S07]  /*14790*/  LDSM.16.M88.4 R168, [R201+0x2800] ;  /* 0x00280000c9a8783b */ /* 0x000eae0000000200 */
[C---:B------:R-:W-:Y:S08]  /*147a0*/  HMMA.16816.F32.BF16 R60, R144.reuse, R172, R60 ;  /* 0x000000ac903c723c */ /* 0x040ff0000004183c */
[----:B------:R-:W-:Y:S01]  /*147b0*/  HMMA.16816.F32.BF16 R64, R144, R174, R64 ;  /* 0x000000ae9040723c */ /* 0x000fe20000041840 */
[----:B------:R-:W-:Y:S07]  /*147c0*/  LDSM.16.M88.4 R172, [R200+0x1000] ;  /* 0x00100000c8ac783b */ /* 0x000fee0000000200 */
[C---:B-1----:R-:W-:Y:S08]  /*147d0*/  HMMA.16816.F32.BF16 R8, R176.reuse, R148, R8 ;  /* 0x00000094b008723c */ /* 0x042ff00000041808 */
[C---:B------:R-:W-:Y:S01]  /*147e0*/  HMMA.16816.F32.BF16 R16, R176.reuse, R150, R16 ;  /* 0x00000096b010723c */ /* 0x040fe20000041810 */
[----:B------:R-:W1:Y:S07]  /*147f0*/  LDSM.16.M88.4 R148, [R201+0x3000] ;  /* 0x00300000c994783b */ /* 0x000e6e0000000200 */
[C---:B----4-:R-:W-:Y:S08]  /*14800*/  HMMA.16816.F32.BF16 R20, R176.reuse, R152, R20 ;  /* 0x00000098b014723c */ /* 0x050ff00000041814 */
[C---:B------:R-:W-:Y:S01]  /*14810*/  HMMA.16816.F32.BF16 R24, R176.reuse, R154, R24 ;  /* 0x0000009ab018723c */ /* 0x040fe20000041818 */
[----:B------:R-:W4:Y:S07]  /*14820*/  LDSM.16.M88.4 R152, [R200] ;  /* 0x00000000c898783b */ /* 0x000f2e0000000200 */
[C---:B-----5:R-:W-:Y:S08]  /*14830*/  HMMA.16816.F32.BF16 R28, R176.reuse, R156, R28 ;  /* 0x0000009cb01c723c */ /* 0x060ff0000004181c */
[C---:B------:R-:W-:Y:S01]  /*14840*/  HMMA.16816.F32.BF16 R32, R176.reuse, R158, R32 ;  /* 0x0000009eb020723c */ /* 0x040fe20000041820 */
[----:B------:R-:W5:Y:S07]  /*14850*/  LDSM.16.M88.4 R156, [R200+0x800] ;  /* 0x00080000c89c783b */ /* 0x000f6e0000000200 */
[C---:B--2---:R-:W-:Y:S08]  /*14860*/  HMMA.16816.F32.BF16 R36, R176.reuse, R160, R36 ;  /* 0x000000a0b024723c */ /* 0x044ff00000041824 */
[C---:B------:R-:W-:Y:S01]  /*14870*/  HMMA.16816.F32.BF16 R40, R176.reuse, R162, R40 ;  /* 0x000000a2b028723c */ /* 0x040fe20000041828 */
[----:B------:R-:W-:Y:S07]  /*14880*/  LDSM.16.M88.4 R160, [R200+0x3000] ;  /* 0x00300000c8a0783b */ /* 0x000fee0000000200 */
[C---:B------:R-:W-:Y:S08]  /*14890*/  HMMA.16816.F32.BF16 R44, R176.reuse, R164, R44 ;  /* 0x000000a4b02c723c */ /* 0x040ff0000004182c */
[C---:B------:R-:W-:Y:S01]  /*148a0*/  HMMA.16816.F32.BF16 R48, R176.reuse, R166, R48 ;  /* 0x000000a6b030723c */ /* 0x040fe20000041830 */
[----:B------:R-:W-:Y:S07]  /*148b0*/  LDSM.16.M88.4 R164, [R202+0x3800] ;  /* 0x00380000caa4783b */ /* 0x000fee0000000200 */
[C---:B------:R-:W-:Y:S03]  /*148c0*/  HMMA.16816.F32.BF16 R52, R176.reuse, R168, R52 ;  /* 0x000000a8b034723c */ /* 0x040fe60000041834 */
[----:B---3--:R-:W-:Y:S05]  /*148d0*/  ISETP.GT.AND P0, PT, R238, R5, PT ;  /* 0x00000005ee00720c */ /* 0x008fea0003f04270 */
[C---:B------:R-:W-:Y:S01]  /*148e0*/  HMMA.16816.F32.BF16 R56, R176.reuse, R170, R56 ;  /* 0x000000aab038723c */ /* 0x040fe20000041838 */
[----:B------:R-:W-:Y:S07]  /*148f0*/  LDSM.16.M88.4 R168, [R202+0x4000] ;  /* 0x00400000caa8783b */ /* 0x000fee0000000200 */
[C---:B-1----:R-:W-:Y:S08]  /*14900*/  HMMA.16816.F32.BF16 R60, R176.reuse, R148, R60 ;  /* 0x00000094b03c723c */ /* 0x042ff0000004183c */
[----:B------:R-:W-:Y:S01]  /*14910*/  HMMA.16816.F32.BF16 R64, R176, R150, R64 ;  /* 0x00000096b040723c */ /* 0x000fe20000041840 */
[----:B------:R-:W1:Y:S07]  /*14920*/  LDSM.16.M88.4 R148, [R200+0x1800] ;  /* 0x00180000c894783b */ /* 0x000e6e0000000200 */
[C---:B----4-:R-:W-:Y:S08]  /*14930*/  HMMA.16816.F32.BF16 R8, R180.reuse, R152, R8 ;  /* 0x00000098b408723c */ /* 0x050ff00000041808 */
[C---:B------:R-:W-:Y:S01]  /*14940*/  HMMA.16816.F32.BF16 R16, R180.reuse, R154, R16 ;  /* 0x0000009ab410723c */ /* 0x040fe20000041810 */
[----:B------:R-:W2:Y:S07]  /*14950*/  LDSM.16.M88.4 R152, [R200+0x2000] ;  /* 0x00200000c898783b */ /* 0x000eae0000000200 */
[C---:B-----5:R-:W-:Y:S08]  /*14960*/  HMMA.16816.F32.BF16 R20, R180.reuse, R156, R20 ;  /* 0x0000009cb414723c */ /* 0x060ff00000041814 */
[C---:B------:R-:W-:Y:S01]  /*14970*/  HMMA.16816.F32.BF16 R24, R180.reuse, R158, R24 ;  /* 0x0000009eb418723c */ /* 0x040fe20000041818 */
[----:B------:R-:W3:Y:S07]  /*14980*/  LDSM.16.M88.4 R156, [R200+0x2800] ;  /* 0x00280000c89c783b */ /* 0x000eee0000000200 */
        /* <DEDUP_REMOVED lines=12> */
[C---:B------:R-:W-:Y:S08]  /*14a50*/  HMMA.16816.F32.BF16 R60, R180.reuse, R160, R60 ;  /* 0x000000a0b43c723c */ /* 0x040ff0000004183c */
[----:B------:R-:W-:Y:S01]  /*14a60*/  HMMA.16816.F32.BF16 R64, R180, R162, R64 ;  /* 0x000000a2b440723c */ /* 0x000fe20000041840 */
[----:B------:R-:W5:Y:S07]  /*14a70*/  LDSM.16.M88.4 R160, [R202+0x6800] ;  /* 0x00680000caa0783b */ /* 0x000f6e0000000200 */
[C---:B------:R-:W-:Y:S08]  /*14a80*/  HMMA.16816.F32.BF16 R8, R184.reuse, R164, R8 ;  /* 0x000000a4b808723c */ /* 0x040ff00000041808 */
[C---:B------:R-:W-:Y:S01]  /*14a90*/  HMMA.16816.F32.BF16 R16, R184.reuse, R166, R16 ;  /* 0x000000a6b810723c */ /* 0x040fe20000041810 */
[----:B------:R-:W2:Y:S07]  /*14aa0*/  LDSM.16.M88.4 R164, [R214] ;  /* 0x00000000d6a4783b */ /* 0x000eae0000000200 */
[C---:B------:R-:W-:Y:S08]  /*14ab0*/  HMMA.16816.F32.BF16 R20, R184.reuse, R168, R20 ;  /* 0x000000a8b814723c */ /* 0x040ff00000041814 */
[C---:B------:R-:W-:Y:S01]  /*14ac0*/  HMMA.16816.F32.BF16 R24, R184.reuse, R170, R24 ;  /* 0x000000aab818723c */ /* 0x040fe20000041818 */
[----:B------:R-:W3:Y:S07]  /*14ad0*/  LDSM.16.M88.4 R168, [R208] ;  /* 0x00000000d0a8783b */ /* 0x000eee0000000200 */
[C---:B----4-:R-:W-:Y:S08]  /*14ae0*/  HMMA.16816.F32.BF16 R28, R184.reuse, R172, R28 ;  /* 0x000000acb81c723c */ /* 0x050ff0000004181c */
        /* <DEDUP_REMOVED lines=11> */
[C---:B-----5:R-:W-:Y:S08]  /*14ba0*/  HMMA.16816.F32.BF16 R60, R184.reuse, R160, R60 ;  /* 0x000000a0b83c723c */ /* 0x060ff0000004183c */
[----:B------:R-:W-:Y:S01]  /*14bb0*/  HMMA.16816.F32.BF16 R64, R184, R162, R64 ;  /* 0x000000a2b840723c */ /* 0x000fe20000041840 */
[----:B------:R-:W5:Y:S07]  /*14bc0*/  LDSM.16.M88.4 R160, [R213] ;  /* 0x00000000d5a0783b */ /* 0x000f6e0000000200 */
[C---:B------:R-:W-:Y:S08]  /*14bd0*/  HMMA.16816.F32.BF16 R8, R188.reuse, R164, R8 ;  /* 0x000000a4bc08723c */ /* 0x040ff00000041808 */
[C---:B------:R-:W-:Y:S01]  /*14be0*/  HMMA.16816.F32.BF16 R16, R188.reuse, R166, R16 ;  /* 0x000000a6bc10723c */ /* 0x040fe20000041810 */
[----:B------:R-:W2:Y:S07]  /*14bf0*/  LDSM.16.M88.4 R164, [R201+0x3800] ;  /* 0x00380000c9a4783b */ /* 0x000eae0000000200 */
[C---:B------:R-:W-:Y:S08]  /*14c00*/  HMMA.16816.F32.BF16 R20, R188.reuse, R168, R20 ;  /* 0x000000a8bc14723c */ /* 0x040ff00000041814 */
[C---:B------:R-:W-:Y:S01]  /*14c10*/  HMMA.16816.F32.BF16 R24, R188.reuse, R170, R24 ;  /* 0x000000aabc18723c */ /* 0x040fe20000041818 */
[----:B------:R-:W3:Y:S07]  /*14c20*/  LDSM.16.M88.4 R168, [R201+0x4000] ;  /* 0x00400000c9a8783b */ /* 0x000eee0000000200 */
[C---:B----4-:R-:W-:Y:S08]  /*14c30*/  HMMA.16816.F32.BF16 R28, R188.reuse, R172, R28 ;  /* 0x000000acbc1c723c */ /* 0x050ff0000004181c */
        /* <DEDUP_REMOVED lines=11> */
[C---:B-----5:R-:W-:Y:S08]  /*14cf0*/  HMMA.16816.F32.BF16 R60, R188.reuse, R160, R60 ;  /* 0x000000a0bc3c723c */ /* 0x060ff0000004183c */
[----:B------:R-:W-:Y:S01]  /*14d00*/  HMMA.16816.F32.BF16 R64, R188, R162, R64 ;  /* 0x000000a2bc40723c */ /* 0x000fe20000041840 */
[----:B------:R-:W4:Y:S07]  /*14d10*/  LDSM.16.M88.4 R160, [R201+0x6000] ;  /* 0x00600000c9a0783b */ /* 0x000f2e0000000200 */
[C---:B------:R-:W-:Y:S08]  /*14d20*/  HMMA.16816.F32.BF16 R8, R192.reuse, R164, R8 ;  /* 0x000000a4c008723c */ /* 0x040ff00000041808 */
[C---:B------:R-:W-:Y:S01]  /*14d30*/  HMMA.16816.F32.BF16 R16, R192.reuse, R166, R16 ;  /* 0x000000a6c010723c */ /* 0x040fe20000041810 */
[----:B------:R-:W5:Y:S07]  /*14d40*/  LDSM.16.M88.4 R164, [R201+0x6800] ;  /* 0x00680000c9a4783b */ /* 0x000f6e0000000200 */
[C---:B------:R-:W-:Y:S08]  /*14d50*/  HMMA.16816.F32.BF16 R20, R192.reuse, R168, R20 ;  /* 0x000000a8c014723c */ /* 0x040ff00000041814 */
[C---:B------:R-:W-:Y:S08]  /*14d60*/  HMMA.16816.F32.BF16 R24, R192.reuse, R170, R24 ;  /* 0x000000aac018723c */ /* 0x040ff00000041818 */
        /* <DEDUP_REMOVED lines=56> */
[----:B------:R5:W4:Y:S02]  /*150f0*/  MUFU.TANH R175, R2 ;  /* 0x0000000200af7308 */ /* 0x000b240000002400 */
[----:B------:R-:W-:Y:S01]  /*15100*/  FMUL.FTZ R4, R50, c[0x0][0x320] ;  /* 0x0000c80032047a20 */ /* 0x000fe20000410000 */
[C---:B-1----:R-:W-:Y:S07]  /*15110*/  HMMA.16816.F32.BF16 R52, R196.reuse, R16, R52 ;  /* 0x00000010c434723c */ /* 0x042fee0000041834 */
[----:B------:R-:W1:Y:S01]  /*15120*/  MUFU.TANH R50, R4 ;  /* 0x0000000400327308 */ /* 0x000e620000002400 */
[C---:B------:R-:W-:Y:S04]  /*15130*/  HMMA.16816.F32.BF16 R56, R196.reuse, R18, R56 ;  /* 0x00000012c438723c */ /* 0x040fe80000041838 */
[----:B---3--:R-:W-:Y:S04]  /*15140*/  FMUL.FTZ R3, R51, c[0x0][0x320] ;  /* 0x0000c80033037a20 */ /* 0x008fe80000410000 */
[C---:B--2---:R-:W-:Y:S04]  /*15150*/  HMMA.16816.F32.BF16 R60, R196.reuse, R8, R60 ;  /* 0x00000008c43c723c */ /* 0x044fe8000004183c */
[----:B-----5:R-:W-:Y:S04]  /*15160*/  FMUL.FTZ R2, R23, c[0x0][0x320] ;  /* 0x0000c80017027a20 */ /* 0x020fe80000410000 */
[----:B------:R-:W-:Y:S01]  /*15170*/  HMMA.16816.F32.BF16 R64, R196, R10, R64 ;  /* 0x0000000ac440723c */ /* 0x000fe20000041840 */
[----:B------:R2:W3:Y:S03]  /*15180*/  MUFU.TANH R174, R2 ;  /* 0x0000000200ae7308 */ /* 0x0004e60000002400 */
        /* <DEDUP_REMOVED lines=45> */
[----:B------:R-:W2:Y:S10]  /*15460*/  MUFU.TANH R49, R3 ;  /* 0x0000000300317308 */ /* 0x000eb40000002400 */
        /* <DEDUP_REMOVED lines=35> */
[----:B------:R-:W-:Y:S02]  /*156a0*/  IMAD.MOV.U32 R243, RZ, RZ, c[0x0][0x2b8] ;  /* 0x0000ae00fff37624 */ /* 0x000fe400078e00ff */
[----:B------:R-:W-:Y:S01]  /*156b0*/  IMAD.MOV.U32 R236, RZ, RZ, RZ ;  /* 0x000000ffffec7224 */ /* 0x000fe200078e00ff */
[----:B------:R-:W3:Y:S02]  /*156c0*/  LDL.64 R244, [R1+0x30] ;  /* 0x0000300001f47983 */ /* 0x000ee40000100a00 */
[----:B------:R-:W-:Y:S02]  /*156d0*/  ISETP.NE.AND P1, PT, R243, 0x1, PT ;  /* 0x00000001f300780c */ /* 0x000fe40003f25270 */
[----:B------:R-:W4:Y:S04]  /*156e0*/  LDL R242, [R1+0x38] ;  /* 0x0000380001f27983 */ /* 0x000f280000100800 */
[----:B------:R-:W5:Y:S04]  /*156f0*/  LDL.64 R240, [R1+0x28] ;  /* 0x0000280001f07983 */ /* 0x000f680000100a00 */
[----:B------:R-:W3:Y:S01]  /*15700*/  LDL R6, [R1+0x24] ;  /* 0x0000240001067983 */ /* 0x000ee20000100800 */
[----:B--2---:R-:W-:Y:S05]  /*15710*/  IMAD R3, R238, 0x70, R5 ;  /* 0x00000070ee037824 */ /* 0x004fea00078e0205 */
[----:B------:R-:W-:Y:S05]  /*15720*/  IADD3 R3, R3, -0x70, R0 ;  /* 0xffffff9003037810 */ /* 0x000fea0007ffe000 */
[----:B------:R-:W-:Y:S04]  /*15730*/  @P1 IMAD.HI.U32 R4, R3, c[0x0][0x2bc], RZ ;  /* 0x0000af0003041a27 */ /* 0x000fe800078e00ff */
[--C-:B-1----:R-:W-:Y:S01]  /*15740*/  IMAD.MOV.U32 R2, RZ, RZ, R3.reuse ;  /* 0x000000ffff027224 */ /* 0x102fe200078e0003 */
[----:B------:R-:W-:Y:S04]  /*15750*/  @P1 SHF.R.U32.HI R2, RZ, c[0x0][0x2c0], R4 ;  /* 0x0000b000ff021a19 */ /* 0x000fe80000011604 */
[C---:B------:R-:W-:Y:S02]  /*15760*/  IADD3 R5, -R2.reuse, RZ, RZ ;  /* 0x000000ff02057210 */ /* 0x040fe40007ffe1ff */
[C---:B---3--:R-:W-:Y:S03]  /*15770*/  @!P5 IADD3 R4, P0, R2.reuse, R244, RZ ;  /* 0x000000f40204d210 */ /* 0x048fe60007f1e0ff */
        /* <DEDUP_REMOVED lines=8> */
[----:B------:R-:W-:Y:S05]  /*15800*/  IMAD R4, R239, c[0x0][0x1e4], R4 ;  /* 0x00007900ef047a24 */ /* 0x000fea00078e0204 */
[----:B------:R-:W-:Y:S02]  /*15810*/  IADD3 R3, R3, R4, RZ ;  /* 0x0000000403037210 */ /* 0x000fe40007ffe0ff */
        /* <DEDUP_REMOVED lines=10> */
.L_x_1740:
[----:B------:R-:W-:-:S05]  /*158c0*/  BRA.DIV ~URZ, `(.L_x_1637) ;  /* 0x0000c7627f007947 */ /* 0x000fca000b800000 */
[----:B------:R3:W4:Y:S02]  /*158d0*/  SHFL.IDX PT, R2, R5, RZ, 0x181f ;  /* 0x00181fff05027589 */ /* 0x00072400000e0000 */
.L_x_1741:
[----:B------:R-:W-:Y:S11]  /*158e0*/  ISETP.GE.AND P0, PT, R237, 0x1, PT ;  /* 0x00000001ed00780c */ /* 0x000ff60003f06270 */
[----:B------:R-:W-:Y:S02]  /*158f0*/  @!UPT UIADD3 URZ, URZ, URZ, URZ ;  /* 0x0000003f3f3ff290 */ /* 0x000fe4000fffe03f */
[----:B------:R-:W-:Y:S02]  /*15900*/  @P0 ISETP.GE.AND P3, PT, R76, c[0x0][0x1d4], PT ;  /* 0x000075004c000a0c */ /* 0x000fe40003f66270 */
[----:B----4-:R-:W-:Y:S02]  /*15910*/  @P0 IADD3 R8, P1, R2, R230, RZ ;  /* 0x000000e602080210 */ /* 0x010fe40007f3e0ff */
[----:B------:R-:W-:Y:S03]  /*15920*/  @P0 ISETP.GE.AND P2, PT, R226, c[0x0][0x1d4], PT ;  /* 0x00007500e2000a0c */ /* 0x000fe60003f46270 */
[----:B--2---:R-:W-:Y:S01]  /*15930*/  @P0 IMAD.X R9, R6, 0x1, R231, P1 ;  /* 0x0000000106090824 */ /* 0x004fe200008e06e7 */
        /* <DEDUP_REMOVED lines=10> */
.L_x_1742:
[----:B------:R-:W-:Y:S11]  /*159e0*/  ISETP.GE.AND P0, PT, R237, 0x21, PT ;  /* 0x00000021ed00780c */ /* 0x000ff60003f06270 */
[----:B------:R-:W-:Y:S02]  /*159f0*/  @!UPT UIADD3 URZ, URZ, URZ, URZ ;  /* 0x0000003f3f3ff290 */ /* 0x000fe4000fffe03f */
[----:B------:R-:W-:Y:S02]  /*15a00*/  @P0 ISETP.GE.AND P3, PT, R76, c[0x0][0x1d4], PT ;  /* 0x000075004c000a0c */ /* 0x000fe40003f66270 */
[----:B--2---:R-:W-:Y:S02]  /*15a10*/  @P0 IADD3 R8, P1, R2, R230, RZ ;  /* 0x000000e602080210 */ /* 0x004fe40007f3e0ff */
[----:B------:R-:W-:Y:S03]  /*15a20*/  @P0 ISETP.GE.AND P2, PT, R226, c[0x0][0x1d4], PT ;  /* 0x00007500e2000a0c */ /* 0x000fe60003f46270 */
[----:B-1----:R-:W-:Y:S01]  /*15a30*/  @P0 IMAD.X R9, R6, 0x1, R231, P1 ;  /* 0x0000000106090824 */ /* 0x002fe200008e06e7 */
        /* <DEDUP_REMOVED lines=9> */
.L_x_1743:
[----:B------:R-:W-:-:S05]  /*15ad0*/  BRA.DIV ~URZ, `(.L_x_1640) ;  /* 0x0000c7027f007947 */ /* 0x000fca000b800000 */
[----:B-1----:R1:W2:Y:S02]  /*15ae0*/  SHFL.IDX PT, R2, R5, 0x2, 0x181f ;  /* 0x00581f0005027f89 */ /* 0x0022a400000e0000 */
.L_x_1744:
[----:B------:R-:W-:Y:S11]  /*15af0*/  ISETP.GE.AND P0, PT, R237, 0x41, PT ;  /* 0x00000041ed00780c */ /* 0x000ff60003f06270 */
[----:B------:R-:W-:Y:S02]  /*15b00*/  @!UPT UIADD3 URZ, URZ, URZ, URZ ;  /* 0x0000003f3f3ff290 */ /* 0x000fe4000fffe03f */
[----:B------:R-:W-:Y:S02]  /*15b10*/  @P0 ISETP.GE.AND P3, PT, R76, c[0x0][0x1d4], PT ;  /* 0x000075004c000a0c */ /* 0x000fe40003f66270 */
[----:B--2---:R-:W-:Y:S02]  /*15b20*/  @P0 IADD3 R8, P1, R2, R230, RZ ;  /* 0x000000e602080210 */ /* 0x004fe40007f3e0ff */
        /* <DEDUP_REMOVED lines=10> */
[----:B------:R1:W2:Y:S04]  /*15bd0*/  SHFL.IDX PT, R6, R4, 0x3, 0x181f ;  /* 0x00781f0004067f89 */ /* 0x0002a800000e0000 */
[----:B--2---:R1:W2:Y:S02]  /*15be0*/  SHFL.IDX PT, R2, R5, 0x3, 0x181f ;  /* 0x00781f0005027f89 */ /* 0x0042a400000e0000 */
.L_x_1745:
[----:B------:R-:W-:Y:S11]  /*15bf0*/  ISETP.GE.AND P0, PT, R237, 0x61, PT ;  /* 0x00000061ed00780c */ /* 0x000ff60003f06270 */
[----:B------:R-:W-:Y:S02]  /*15c00*/  @!UPT UIADD3 URZ, URZ, URZ, URZ ;  /* 0x0000003f3f3ff290 */ /* 0x000fe4000fffe03f */
[----:B------:R-:W-:Y:S02]  /*15c10*/  @P0 ISETP.GE.AND P3, PT, R76, c[0x0][0x1d4], PT ;  /* 0x000075004c000a0c */ /* 0x000fe40003f66270 */
[----:B-12-4-:R-:W-:Y:S02]  /*15c20*/  @P0 IADD3 R4, P1, R2, R230, RZ ;  /* 0x000000e602040210 */ /* 0x016fe40007f3e0ff */
[----:B------:R-:W-:Y:S03]  /*15c30*/  @P0 ISETP.GE.AND P2, PT, R226, c[0x0][0x1d4], PT ;  /* 0x00007500e2000a0c */ /* 0x000fe60003f46270 */
[----:B---3--:R-:W-:Y:S01]  /*15c40*/  @P0 IMAD.X R5, R6, 0x1, R231, P1 ;  /* 0x0000000106050824 */ /* 0x008fe200008e06e7 */
[----:B------:R-:W-:Y:S05]  /*15c50*/  @P0 IADD3 R2, P1, R2, R233, RZ ;  /* 0x000000e902020210 */ /* 0x000fea0007f3e0ff */
[----:B------:R-:W-:Y:S01]  /*15c60*/  @!PT LDS RZ, [RZ] ;  /* 0x00000000fffff984 */ /* 0x000fe20000000800 */
[----:B------:R-:W-:Y:S01]  /*15c70*/  @!PT LDS RZ, [RZ] ;  /* 0x00000000fffff984 */ /* 0x000fe20000000800 */
[----:B------:R-:W-:Y:S01]  /*15c80*/  @!PT LDS RZ, [RZ] ;  /* 0x00000000fffff984 */ /* 0x000fe20000000800 */
[----:B------:R1:W-:Y:S01]  /*15c90*/  @P0 LDGSTS.E.BYPASS.LTC128B.128 [R229+0xb100], [R4.64], !P3 ;  /* 0x0b10000004e50fae */ /* 0x0003e2000d901d48 */
[----:B------:R-:W-:Y:S05]  /*15ca0*/  @P0 IMAD.X R3, R6, 0x1, R232, P1 ;  /* 0x0000000106030824 */ /* 0x000fea00008e06e8 */
[----:B------:R1:W-:Y:S02]  /*15cb0*/  @P0 LDGSTS.E.BYPASS.LTC128B.128 [R229+0xe900], [R2.64], !P2 ;  /* 0x0e90000002e50fae */ /* 0x0003e4000d101d48 */
.L_x_1635:
[----:B--234-:R-:W-:Y:S05]  /*15cc0*/  BSYNC B0 ;  /* 0x0000000000007941 */ /* 0x01cfea0003800000 */
.L_x_1634:
[----:B-1----:R-:W2:Y:S01]  /*15cd0*/  LDL R4, [R1+0x40] ;  /* 0x0000400001047983 */ /* 0x002ea20000100800 */
[----:B------:R-:W-:Y:S03]  /*15ce0*/  IMAD.MOV.U32 R8, RZ, RZ, c[0x0][0x2c4] ;  /* 0x0000b100ff087624 */ /* 0x000fe600078e00ff */
[----:B------:R-:W2:Y:S02]  /*15cf0*/  LDL R2, [R1+0x64] ;  /* 0x0000640001027983 */ /* 0x000ea40000100800 */
[----:B------:R-:W-:Y:S02]  /*15d00*/  ISETP.NE.AND P0, PT, R8, 0x1, PT ;  /* 0x000000010800780c */ /* 0x000fe40003f05270 */
[----:B------:R-:W3:Y:S04]  /*15d10*/  LDL R6, [R1+0x60] ;  /* 0x0000600001067983 */ /* 0x000ee80000100800 */
[----:B------:R-:W4:Y:S04]  /*15d20*/  LDL R5, [R1+0x48] ;  /* 0x0000480001057983 */ /* 0x000f280000100800 */
[----:B------:R-:W4:Y:S04]  /*15d30*/  LDL R3, [R1+0x44] ;  /* 0x0000440001037983 */ /* 0x000f280000100800 */
[----:B------:R-:W0:Y:S01]  /*15d40*/  LDGDEPBAR ;  /* 0x00000000000079af */ /* 0x000e220000000000 */
[----:B--2---:R-:W-:Y:S04]  /*15d50*/  IMAD.IADD R4, R2, 0x1, R4 ;  /* 0x0000000102047824 */ /* 0x004fe800078e0204 */
[----:B------:R-:W-:Y:S05]  /*15d60*/  @P0 IMAD.HI.U32 R2, R4, c[0x0][0x2c8], RZ ;  /* 0x0000b20004020a27 */ /* 0x000fea00078e00ff */
[----:B------:R-:W-:Y:S01]  /*15d70*/  @P0 SHF.R.U32.HI R4, RZ, c[0x0][0x2cc], R2 ;  /* 0x0000b300ff040a19 */ /* 0x000fe20000011602 */
[----:B------:R-:W-:Y:S05]  /*15d80*/  IMAD R2, R238, -0x70, RZ ;  /* 0xffffff90ee027824 */ /* 0x000fea00078e02ff */
[----:B---3--:R-:W-:Y:S04]  /*15d90*/  IADD3 R2, -R6, 0x1, R2 ;  /* 0x0000000106027810 */ /* 0x008fe80007ffe102 */
[----:B----4-:R-:W-:Y:S01]  /*15da0*/  IADD3 R5, -R3, R2, R5 ;  /* 0x0000000203057210 */ /* 0x010fe20007ffe105 */
[----:B------:R-:W-:-:S05]  /*15db0*/  BRA.DIV ~URZ, `(.L_x_1642) ;  /* 0x0000c5627f007947 */ /* 0x000fca000b800000 */
[----:B------:R1:W2:Y:S02]  /*15dc0*/  SHFL.IDX PT, R2, R4, RZ, 0x1c1f ;  /* 0x001c1fff04027589 */ /* 0x0002a400000e0000 */
.L_x_1746:
[----:B--2---:R-:W-:Y:S05]  /*15dd0*/  IMAD.IADD R2, R5, 0x1, R2 ;  /* 0x0000000105027824 */ /* 0x004fea00078e0202 */
[C---:B------:R-:W-:Y:S02]  /*15de0*/  ISETP.GT.AND P0, PT, R2.reuse, RZ, PT ;  /* 0x000000ff0200720c */ /* 0x040fe40003f04270 */
[C---:B------:R-:W-:Y:S02]  /*15df0*/  ISETP.GT.AND P1, PT, R2.reuse, 0x1, PT ;  /* 0x000000010200780c */ /* 0x040fe40003f24270 */
[----:B------:R-:W-:Y:S02]  /*15e00*/  FSEL R8, R173, -INF , P0 ;  /* 0xff800000ad087808 */ /* 0x000fe40000000000 */
[C---:B------:R-:W-:Y:S02]  /*15e10*/  ISETP.GT.AND P0, PT, R2.reuse, 0x10, PT ;  /* 0x000000100200780c */ /* 0x040fe40003f04270 */
[C---:B------:R-:W-:Y:S02]  /*15e20*/  ISETP.GT.AND P2, PT, R2.reuse, 0x8, PT ;  /* 0x000000080200780c */ /* 0x040fe40003f44270 */
[----:B------:R-:W-:Y:S02]  /*15e30*/  ISETP.GT.AND P3, PT, R2, 0x9, PT ;  /* 0x000000090200780c */ /* 0x000fe40003f64270 */
[----:B------:R-:W-:Y:S02]  /*15e40*/  FSEL R44, R172, -INF , P1 ;  /* 0xff800000ac2c7808 */ /* 0x000fe40000800000 */
[C---:B------:R-:W-:Y:S02]  /*15e50*/  ISETP.GT.AND P1, PT, R2.reuse, 0x11, PT ;  /* 0x000000110200780c */ /* 0x040fe40003f24270 */
[C---:B------:R-:W-:Y:S02]  /*15e60*/  ISETP.GT.AND P4, PT, R2.reuse, 0x19, PT ;  /* 0x000000190200780c */ /* 0x040fe40003f84270 */
[----:B------:R-:W-:Y:S02]  /*15e70*/  FSEL R41, R165, -INF , P0 ;  /* 0xff800000a5297808 */ /* 0x000fe40000000000 */
[C---:B------:R-:W-:Y:S02]  /*15e80*/  ISETP.GT.AND P0, PT, R2.reuse, 0x20, PT ;  /* 0x000000200200780c */ /* 0x040fe40003f04270 */
        /* <DEDUP_REMOVED lines=8> */
[----:B------:R-:W-:Y:S02]  /*15f10*/  FSEL R37, R157, -INF , P0 ;  /* 0xff8000009d257808 */ /* 0x000fe40000000000 */
[----:B------:R-:W-:Y:S02]  /*15f20*/  ISETP.GT.AND P0, PT, R2, 0x30, PT ;  /* 0x000000300200780c */ /* 0x000fe40003f04270 */
[----:B------:R-:W-:Y:S02]  /*15f30*/  FSEL R39, R163, -INF , P2 ;  /* 0xff800000a3277808 */ /* 0x000fe40001000000 */
        /* <DEDUP_REMOVED lines=8> */
[----:B------:R-:W-:Y:S02]  /*15fc0*/  ISETP.GT.AND P0, PT, R2, 0x41, PT ;  /* 0x000000410200780c */ /* 0x000fe40003f04270 */
[----:B------:R-:W-:Y:S02]  /*15fd0*/  FSEL R32, R28, -INF , P2 ;  /* 0xff8000001c207808 */ /* 0x000fe40001000000 */
        /* <DEDUP_REMOVED lines=37> */
[----:B------:R-:W-:Y:S02]  /*16230*/  ISETP.GT.AND P0, PT, R2, 0x20, PT ;  /* 0x000000200200780c */ /* 0x000fe40003f04270 */
[----:B------:R-:W-:Y:S02]  /*16240*/  FSEL R66, R228, -INF , P2 ;  /* 0xff800000e4427808 */ /* 0x000fe40001000000 */
[----:B------:R-:W-:Y:S02]  /*16250*/  ISETP.GT.AND P2, PT, R2, 0x18, PT ;  /* 0x000000180200780c */ /* 0x000fe40003f44270 */
[----:B------:R-:W-:Y:S02]  /*16260*/  FSEL R65, R225, -INF , P3 ;  /* 0xff800000e1417808 */ /* 0x000fe40001800000 */
        /* <DEDUP_REMOVED lines=9> */
[----:B------:R-:W-:Y:S02]  /*16300*/  ISETP.GT.AND P2, PT, R2, 0x31, PT ;  /* 0x000000310200780c */ /* 0x000fe40003f44270 */
[----:B------:R-:W-:Y:S02]  /*16310*/  FSEL R58, R162, -INF , P3 ;  /* 0xff800000a23a7808 */ /* 0x000fe40001800000 */
[C---:B------:R-:W-:Y:S02]  /*16320*/  ISETP.GT.AND P3, PT, R2.reuse, 0x38, PT ;  /* 0x000000380200780c */ /* 0x040fe40003f64270 */
        /* <DEDUP_REMOVED lines=93> */
.L_x_1747:
[----:B------:R-:W3:Y:S01]  /*16900*/  LDL.LU R149, [R1] ;  /* 0x0000000001957983 */ /* 0x000ee20000300800 */
[C---:B------:R-:W-:Y:S01]  /*16910*/  FSETP.NEU.FTZ.AND P0, PT, R6.reuse, -INF , PT ;  /* 0xff8000000600780b */ /* 0x040fe20003f1d000 */
[----:B------:R-:W-:Y:S01]  /*16920*/  FMUL.FTZ R3, R6, c[0x0][0x2d0] ;  /* 0x0000b40006037a20 */ /* 0x000fe20000410000 */
        /* <DEDUP_REMOVED lines=39> */
[C---:B-1----:R-:W-:Y:S01]  /*16ba0*/  F2FP.BF16.PACK_AB R148, R5.reuse, R18 ;  /* 0x000000120594723e */ /* 0x042fe200000010ff */
[C---:B------:R-:W-:Y:S02]  /*16bb0*/  FFMA.FTZ R3, R2.reuse, R246, R18 ;  /* 0x000000f602037223 */ /* 0x040fe40000010012 */
[----:B------:R-:W-:Y:S01]  /*16bc0*/  FMUL.FTZ R28, R2, R120 ;  /* 0x00000078021c7220 */ /* 0x000fe20000410000 */
[----:B------:R-:W1:Y:S01]  /*16bd0*/  MUFU.EX2 R18, R42 ;  /* 0x0000002a00127308 */ /* 0x000e620000000800 */
[----:B------:R-:W-:Y:S01]  /*16be0*/  FADD.FTZ R15, R5, R3 ;  /* 0x00000003050f7221 */ /* 0x000fe20000010000 */
[C---:B------:R-:W-:Y:S01]  /*16bf0*/  FSEL R3, R4.reuse, RZ, P0 ;  /* 0x000000ff04037208 */ /* 0x040fe20000000000 */
[----:B------:R-:W-:Y:S02]  /*16c00*/  FMUL.FTZ R5, R4, c[0x0][0x2d0] ;  /* 0x0000b40004057a20 */ /* 0x000fe40000410000 */
[C---:B------:R-:W-:Y:S02]  /*16c10*/  FMUL.FTZ R29, R2.reuse, R121 ;  /* 0x00000079021d7220 */ /* 0x040fe40000410000 */
[----:B------:R-:W-:Y:S01]  /*16c20*/  FADD.FTZ R3, -R3, R80 ;  /* 0x0000005003037221 */ /* 0x000fe20000010100 */
[----:B------:R-:W-:Y:S01]  /*16c30*/  FSEL R5, R5, RZ, P0 ;  /* 0x000000ff05057208 */ /* 0x000fe20000000000 */
[----:B------:R-:W-:Y:S02]  /*16c40*/  FMUL.FTZ R20, R2, R128 ;  /* 0x0000008002147220 */ /* 0x000fe40000410000 */
[----:B------:R-:W-:Y:S02]  /*16c50*/  FMUL.FTZ R3, R3, c[0x0][0x2d0] ;  /* 0x0000b40003037a20 */ /* 0x000fe40000410000 */
[--C-:B------:R-:W-:Y:S02]  /*16c60*/  FFMA.FTZ R8, R67, c[0x0][0x2d0], -R5.reuse ;  /* 0x0000b40043087a23 */ /* 0x100fe40000010805 */
[--C-:B------:R-:W-:Y:S02]  /*16c70*/  FFMA.FTZ R80, R66, c[0x0][0x2d0], -R5.reuse ;  /* 0x0000b40042507a23 */ /* 0x100fe40000010805 */
[----:B------:R-:W2:Y:S01]  /*16c80*/  MUFU.EX2 R3, R3 ;  /* 0x0000000300037308 */ /* 0x000ea20000000800 */
[--C-:B------:R-:W-:Y:S02]  /*16c90*/  FFMA.FTZ R151, R65, c[0x0][0x2d0], -R5.reuse ;  /* 0x0000b40041977a23 */ /* 0x100fe40000010805 */
[----:B------:R-:W-:Y:S02]  /*16ca0*/  FMUL.FTZ R65, R2, R85 ;  /* 0x0000005502417220 */ /* 0x000fe40000410000 */
[--C-:B------:R-:W-:Y:S02]  /*16cb0*/  FFMA.FTZ R154, R64, c[0x0][0x2d0], -R5.reuse ;  /* 0x0000b400409a7a23 */ /* 0x100fe40000010805 */
[----:B------:R-:W-:Y:S01]  /*16cc0*/  FMUL.FTZ R64, R2, R84 ;  /* 0x0000005402407220 */ /* 0x000fe20000410000 */
[----:B-1----:R-:W-:Y:S01]  /*16cd0*/  F2FP.BF16.PACK_AB R150, R18, R19 ;  /* 0x000000131296723e */ /* 0x002fe200000010ff */
        /* <DEDUP_REMOVED lines=10> */
[C---:B--2---:R-:W-:Y:S02]  /*16d80*/  FMUL.FTZ R66, R3.reuse, R86 ;  /* 0x0000005603427220 */ /* 0x044fe40000410000 */
[----:B------:R-:W-:Y:S02]  /*16d90*/  FMUL.FTZ R67, R3, R87 ;  /* 0x0000005703437220 */ /* 0x000fe40000410000 */
[----:B------:R-:W2:Y:S01]  /*16da0*/  LDSM.16.MT88.4 R84, [R203] ;  /* 0x00000000cb54783b */ /* 0x000ea20000004200 */
        /* <DEDUP_REMOVED lines=10> */
[----:B-1----:R-:W-:Y:S01]  /*16e50*/  F2FP.BF16.PACK_AB R151, R121, R120 ;  /* 0x000000787997723e */ /* 0x002fe200000010ff */
        /* <DEDUP_REMOVED lines=8> */
[----:B------:R-:W-:Y:S01]  /*16ee0*/  FFMA.FTZ R5, R10, c[0x0][0x2d0], -R5 ;  /* 0x0000b4000a057a23 */ /* 0x000fe20000010805 */
[----:B------:R-:W-:Y:S01]  /*16ef0*/  MUFU.EX2 R11, R9 ;  /* 0x00000009000b7308 */ /* 0x000fe20000000800 */
[C---:B------:R-:W-:Y:S02]  /*16f00*/  FMUL.FTZ R16, R2.reuse, R132 ;  /* 0x0000008402107220 */ /* 0x040fe40000410000 */
[C---:B------:R-:W-:Y:S02]  /*16f10*/  FMUL.FTZ R17, R2.reuse, R133 ;  /* 0x0000008502117220 */ /* 0x040fe40000410000 */
[----:B------:R-:W-:Y:S01]  /*16f20*/  FMUL.FTZ R21, R2, R129 ;  /* 0x0000008102157220 */ /* 0x000fe20000410000 */
[----:B------:R-:W-:Y:S01]  /*16f30*/  MOV R129, R36 ;  /* 0x0000002400817202 */ /* 0x000fe20000000f00 */
[C---:B------:R-:W-:Y:S02]  /*16f40*/  FMUL.FTZ R22, R3.reuse, R130 ;  /* 0x0000008203167220 */ /* 0x040fe40000410000 */
[C---:B------:R-:W-:Y:S01]  /*16f50*/  FMUL.FTZ R23, R3.reuse, R131 ;  /* 0x0000008303177220 */ /* 0x040fe20000410000 */
[----:B------:R4:W-:Y:S01]  /*16f60*/  MUFU.EX2 R10, R8 ;  /* 0x00000008000a7308 */ /* 0x0009e20000000800 */
[C---:B------:R-:W-:Y:S02]  /*16f70*/  FMUL.FTZ R26, R3.reuse, R126 ;  /* 0x0000007e031a7220 */ /* 0x040fe40000410000 */
[C---:B------:R-:W-:Y:S01]  /*16f80*/  FMUL.FTZ R27, R3.reuse, R127 ;  /* 0x0000007f031b7220 */ /* 0x040fe20000410000 */
[----:B-1----:R-:W-:Y:S01]  /*16f90*/  IADD3 R234, R238, -0x1, RZ ;  /* 0xffffffffeeea7810 */ /* 0x002fe20007ffe0ff */
[C---:B------:R-:W-:Y:S01]  /*16fa0*/  FMUL.FTZ R24, R2.reuse, R124 ;  /* 0x0000007c02187220 */ /* 0x040fe20000410000 */
[----:B------:R-:W-:Y:S01]  /*16fb0*/  MOV R124, R37 ;  /* 0x00000025007c7202 */ /* 0x000fe20000000f00 */
[C---:B------:R-:W-:Y:S01]  /*16fc0*/  FMUL.FTZ R25, R2.reuse, R125 ;  /* 0x0000007d02197220 */ /* 0x040fe20000410000 */
[----:B------:R-:W-:Y:S01]  /*16fd0*/  MOV R125, R38 ;  /* 0x00000026007d7202 */ /* 0x000fe20000000f00 */
[C---:B------:R-:W-:Y:S01]  /*16fe0*/  FMUL.FTZ R30, R3.reuse, R122 ;  /* 0x0000007a031e7220 */ /* 0x040fe20000410000 */
[----:B------:R-:W1:Y:S01]  /*16ff0*/  MUFU.EX2 R132, R156 ;  /* 0x0000009c00847308 */ /* 0x000e620000000800 */
[C---:B------:R-:W-:Y:S02]  /*17000*/  FMUL.FTZ R31, R3.reuse, R123 ;  /* 0x0000007b031f7220 */ /* 0x040fe40000410000 */
[C---:B------:R-:W-:Y:S02]  /*17010*/  FMUL.FTZ R34, R3.reuse, R118 ;  /* 0x0000007603227220 */ /* 0x040fe40000410000 */
[----:B------:R-:W-:Y:S02]  /*17020*/  FMUL.FTZ R35, R3, R119 ;  /* 0x0000007703237220 */ /* 0x000fe40000410000 */
[C---:B------:R-:W-:Y:S01]  /*17030*/  FMUL.FTZ R32, R2.reuse, R116 ;  /* 0x0000007402207220 */ /* 0x040fe20000410000 */
[----:B------:R-:W-:Y:S01]  /*17040*/  MOV R116, R39 ;  /* 0x0000002700747202 */ /* 0x000fe20000000f00 */
[C---:B------:R-:W-:Y:S01]  /*17050*/  FMUL.FTZ R33, R2.reuse, R117 ;  /* 0x0000007502217220 */ /* 0x040fe20000410000 */
[----:B------:R-:W-:Y:S01]  /*17060*/  MOV R117, R40 ;  /* 0x0000002800757202 */ /* 0x000fe20000000f00 */
[C---:B------:R-:W-:Y:S01]  /*17070*/  FMUL.FTZ R36, R2.reuse, R112 ;  /* 0x0000007002247220 */ /* 0x040fe20000410000 */
[----:B------:R-:W-:Y:S01]  /*17080*/  MOV R112, R41 ;  /* 0x0000002900707202 */ /* 0x000fe20000000f00 */
[----:B------:R-:W-:Y:S01]  /*17090*/  FMUL.FTZ R37, R2, R113 ;  /* 0x0000007102257220 */ /* 0x000fe20000410000 */
[----:B------:R-:W-:Y:S01]  /*170a0*/  MOV R113, R44 ;  /* 0x0000002c00717202 */ /* 0x000fe20000000f00 */
[----:B----4-:R-:W-:Y:S01]  /*170b0*/  FADD.FTZ R8, R19, R15 ;  /* 0x0000000f13087221 */ /* 0x010fe20000010000 */
[----:B------:R-:W-:Y:S01]  /*170c0*/  MUFU.EX2 R133, R162 ;  /* 0x000000a200857308 */ /* 0x000fe20000000800 */
[C---:B------:R-:W-:Y:S02]  /*170d0*/  FMUL.FTZ R19, R3.reuse, R135 ;  /* 0x0000008703137220 */ /* 0x040fe40000410000 */
[----:B------:R-:W-:Y:S02]  /*170e0*/  FADD.FTZ R152, R18, R8 ;  /* 0x0000000812987221 */ /* 0x000fe40000010000 */
        /* <DEDUP_REMOVED lines=19> */
[C---:B------:R-:W-:Y:S01]  /*17220*/  FMUL.FTZ R53, R2.reuse, R97 ;  /* 0x0000006102357220 */ /* 0x040fe20000410000 */
        /* <DEDUP_REMOVED lines=10> */
[C---:B------:R-:W-:Y:S01]  /*172d0*/  FMUL.FTZ R60, R2.reuse, R88 ;  /* 0x00000058023c7220 */ /* 0x040fe20000410000 */
[----:B-1----:R-:W-:Y:S01]  /*172e0*/  MOV R174, R132 ;  /* 0x0000008400ae7202 */ /* 0x002fe20000000f00 */
[C---:B------:R-:W-:Y:S02]  /*172f0*/  FMUL.FTZ R61, R2.reuse, R89 ;  /* 0x00000059023d7220 */ /* 0x040fe40000410000 */
[C---:B------:R-:W-:Y:S02]  /*17300*/  FMUL.FTZ R62, R3.reuse, R90 ;  /* 0x0000005a033e7220 */ /* 0x040fe40000410000 */
[C---:B------:R-:W-:Y:S01]  /*17310*/  FMUL.FTZ R63, R3.reuse, R91 ;  /* 0x0000005b033f7220 */ /* 0x040fe20000410000 */
[----:B------:R-:W-:Y:S01]  /*17320*/  MUFU.EX2 R92, R158 ;  /* 0x0000009e005c7308 */ /* 0x000fe20000000800 */
[C---:B------:R-:W-:Y:S01]  /*17330*/  FMUL.FTZ R70, R3.reuse, R70 ;  /* 0x0000004603467220 */ /* 0x040fe20000410000 */
[----:B------:R-:W-:Y:S01]  /*17340*/  LDSM.16.MT88.4 R88, [R203+0x800] ;  /* 0x00080000cb58783b */ /* 0x000fe20000004200 */
[C---:B------:R-:W-:Y:S02]  /*17350*/  FMUL.FTZ R71, R3.reuse, R71 ;  /* 0x0000004703477220 */ /* 0x040fe40000410000 */
[C---:B------:R-:W-:Y:S02]  /*17360*/  FMUL.FTZ R74, R3.reuse, R74 ;  /* 0x0000004a034a7220 */ /* 0x040fe40000410000 */
[C---:B------:R-:W-:Y:S02]  /*17370*/  FMUL.FTZ R75, R3.reuse, R75 ;  /* 0x0000004b034b7220 */ /* 0x040fe40000410000 */
[C---:B------:R-:W-:Y:S01]  /*17380*/  FMUL.FTZ R68, R2.reuse, R68 ;  /* 0x0000004402447220 */ /* 0x040fe20000410000 */
[----:B------:R-:W-:Y:S01]  /*17390*/  MUFU.EX2 R114, R153 ;  /* 0x0000009900727308 */ /* 0x000fe20000000800 */
[C---:B------:R-:W-:Y:S02]  /*173a0*/  FMUL.FTZ R69, R2.reuse, R69 ;  /* 0x0000004502457220 */ /* 0x040fe40000410000 */
[C---:B------:R-:W-:Y:S02]  /*173b0*/  FMUL.FTZ R72, R2.reuse, R72 ;  /* 0x0000004802487220 */ /* 0x040fe40000410000 */
[----:B------:R-:W-:Y:S05]  /*173c0*/  FMUL.FTZ R73, R2, R73 ;  /* 0x0000004902497220 */ /* 0x000fea0000410000 */
[----:B------:R1:W-:Y:S10]  /*173d0*/  MUFU.EX2 R153, R124 ;  /* 0x0000007c00997308 */ /* 0x0003f40000000800 */
[----:B------:R-:W-:Y:S10]  /*173e0*/  MUFU.EX2 R166, R170 ;  /* 0x000000aa00a67308 */ /* 0x000ff40000000800 */
[----:B------:R-:W-:Y:S01]  /*173f0*/  MUFU.EX2 R108, R242 ;  /* 0x000000f2006c7308 */ /* 0x000fe20000000800 */
[----:B-1----:R-:W-:Y:S09]  /*17400*/  LDSM.16.MT88.4 R124, [R204+0x3000] ;  /* 0x00300000cc7c783b */ /* 0x002ff20000004200 */
[----:B------:R-:W-:Y:S01]  /*17410*/  MUFU.EX2 R5, R5 ;  /* 0x0000000500057308 */ /* 0x000fe20000000800 */
[C---:B---3--:R-:W-:Y:S01]  /*17420*/  FFMA.FTZ R9, R3.reuse, R149, R11 ;  /* 0x0000009503097223 */ /* 0x048fe2000001000b */
[C---:B------:R-:W-:Y:S01]  /*17430*/  F2FP.BF16.PACK_AB R149, R10.reuse, R11 ;  /* 0x0000000b0a95723e */ /* 0x040fe200000010ff */
[C---:B------:R-:W-:Y:S02]  /*17440*/  FMUL.FTZ R11, R3.reuse, R139 ;  /* 0x0000008b030b7220 */ /* 0x040fe40000410000 */
[----:B------:R-:W-:Y:S02]  /*17450*/  FADD.FTZ R15, R10, R9 ;  /* 0x000000090a0f7221 */ /* 0x000fe40000010000 */
[----:B------:R-:W-:Y:S02]  /*17460*/  FMUL.FTZ R9, R2, R137 ;  /* 0x0000008902097220 */ /* 0x000fe40000410000 */
[----:B------:R-:W-:Y:S01]  /*17470*/  FMUL.FTZ R10, R3, R138 ;  /* 0x0000008a030a7220 */ /* 0x000fe20000410000 */
[----:B------:R-:W-:Y:S01]  /*17480*/  MOV R136, R15 ;  /* 0x0000000f00887202 */ /* 0x000fe20000000f00 */
[----:B------:R-:W-:Y:S05]  /*17490*/  MUFU.EX2 R137, R155 ;  /* 0x0000009b00897308 */ /* 0x000fea0000000800 */
[C---:B--2---:R-:W-:Y:S05]  /*174a0*/  HMMA.16816.F32.BF16 R8, R148.reuse, R84, R8 ;  /* 0x000000549408723c */ /* 0x044fea0000041808 */
[----:B------:R-:W1:Y:S03]  /*174b0*/  MUFU.EX2 R15, R160 ;  /* 0x000000a0000f7308 */ /* 0x000e660000000800 */
[C---:B------:R-:W-:Y:S01]  /*174c0*/  HMMA.16816.F32.BF16 R16, R148.reuse, R86, R16 ;  /* 0x000000569410723c */ /* 0x040fe20000041810 */
[----:B------:R-:W2:Y:S06]  /*174d0*/  LDSM.16.MT88.4 R84, [R204] ;  /* 0x00000000cc54783b */ /* 0x000eac0000004200 */
[----:B------:R-:W-:Y:S10]  /*174e0*/  MUFU.EX2 R160, R235 ;  /* 0x000000eb00a07308 */ /* 0x000ff40000000800 */
[----:B------:R-:W3:Y:S01]  /*174f0*/  MUFU.EX2 R3, R159 ;  /* 0x0000009f00037308 */ /* 0x000ee20000000800 */
[----:B-1----:R-:W-:Y:S09]  /*17500*/  FADD.FTZ R2, R15, R152 ;  /* 0x000000980f027221 */ /* 0x002ff20000010000 */
[----:B------:R-:W-:Y:S10]  /*17510*/  MUFU.EX2 R159, R240 ;  /* 0x000000f0009f7308 */ /* 0x000ff40000000800 */
[----:B------:R-:W-:Y:S01]  /*17520*/  MUFU.EX2 R113, R113 ;  /* 0x0000007100717308 */ /* 0x000fe20000000800 */
[C---:B--2---:R-:W-:Y:S03]  /*17530*/  HMMA.16816.F32.BF16 R20, R148.reuse, R84, R20 ;  /* 0x000000549414723c */ /* 0x044fe60000041814 */
[C---:B---3--:R-:W-:Y:S06]  /*17540*/  FADD.FTZ R2, R3.reuse, R2 ;  /* 0x0000000203027221 */ /* 0x048fec0000010000 */
[----:B------:R-:W1:Y:S03]  /*17550*/  MUFU.EX2 R112, R112 ;  /* 0x0000007000707308 */ /* 0x000e660000000800 */
[----:B------:R-:W-:Y:S01]  /*17560*/  FADD.FTZ R2, R92, R2 ;  /* 0x000000025c027221 */ /* 0x000fe20000010000 */
[C---:B------:R-:W-:Y:S01]  /*17570*/  HMMA.16816.F32.BF16 R24, R148.reuse, R86, R24 ;  /* 0x000000569418723c */ /* 0x040fe20000041818 */
[----:B------:R-:W2:Y:S02]  /*17580*/  LDSM.16.MT88.4 R84, [R206] ;  /* 0x00000000ce54783b */ /* 0x000ea40000004200 */
[----:B------:R-:W-:Y:S03]  /*17590*/  FADD.FTZ R2, R80, R2 ;  /* 0x0000000250027221 */ /* 0x000fe60000010000 */
[----:B------:R-:W-:Y:S10]  /*175a0*/  MUFU.EX2 R157, R246 ;  /* 0x000000f6009d7308 */ /* 0x000ff40000000800 */
[----:B------:R-:W-:Y:S10]  /*175b0*/  MUFU.EX2 R158, R245 ;  /* 0x000000f5009e7308 */ /* 0x000ff40000000800 */
[----:B------:R-:W-:Y:S10]  /*175c0*/  MUFU.EX2 R156, R247 ;  /* 0x000000f7009c7308 */ /* 0x000ff40000000800 */
[----:B------:R-:W-:Y:S01]  /*175d0*/  MUFU.EX2 R155, R250 ;  /* 0x000000fa009b7308 */ /* 0x000fe20000000800 */
[C---:B--2---:R-:W-:Y:S09]  /*175e0*/  HMMA.16816.F32.BF16 R28, R148.reuse, R84, R28 ;  /* 0x00000054941c723c */ /* 0x044ff2000004181c */
[----:B------:R-:W2:Y:S01]  /*175f0*/  MUFU.EX2 R152, R129 ;  /* 0x0000008100987308 */ /* 0x000ea20000000800 */
[C---:B------:R-:W-:Y:S01]  /*17600*/  HMMA.16816.F32.BF16 R32, R148.reuse, R86, R32 ;  /* 0x000000569420723c */ /* 0x040fe20000041820 */
[----:B------:R-:W3:Y:S07]  /*17610*/  LDSM.16.MT88.4 R84, [R205] ;  /* 0x00000000cd54783b */ /* 0x000eee0000004200 */
[C---:B---3--:R-:W-:Y:S08]  /*17620*/  HMMA.16816.F32.BF16 R36, R148.reuse, R84, R36 ;  /* 0x000000549424723c */ /* 0x048ff00000041824 */
[C---:B------:R-:W-:Y:S01]  /*17630*/  HMMA.16816.F32.BF16 R40, R148.reuse, R86, R40 ;  /* 0x000000569428723c */ /* 0x040fe20000041828 */
[----:B------:R-:W3:Y:S07]  /*17640*/  LDSM.16.MT88.4 R84, [R203+0x3800] ;  /* 0x00380000cb54783b */ /* 0x000eee0000004200 */
        /* <DEDUP_REMOVED lines=9> */
[C---:B---3--:R-:W-:Y:S07]  /*176e0*/  HMMA.16816.F32.BF16 R68, R148.reuse, R84, R68 ;  /* 0x000000549444723c */ /* 0x048fee0000041844 */
[----:B------:R-:W-:Y:S01]  /*176f0*/  F2FP.BF16.PACK_AB R84, R3, R15 ;  /* 0x0000000f0354723e */ /* 0x000fe200000010ff */
[----:B------:R-:W-:Y:S01]  /*17700*/  HMMA.16816.F32.BF16 R72, R148, R86, R72 ;  /* 0x000000569448723c */ /* 0x000fe20000041848 */
[----:B------:R-:W3:Y:S03]  /*17710*/  MUFU.EX2 R15, R168 ;  /* 0x000000a8000f7308 */ /* 0x000ee60000000800 */
[----:B------:R-:W-:Y:S03]  /*17720*/  F2FP.BF16.PACK_AB R85, R114, R115 ;  /* 0x000000737255723e */ /* 0x000fe600000010ff */
[----:B------:R-:W-:Y:S02]  /*17730*/  F2FP.BF16.PACK_AB R86, R80, R92 ;  /* 0x0000005c5056723e */ /* 0x000fe400000010ff */
[----:B------:R-:W4:Y:S02]  /*17740*/  LDSM.16.MT88.4 R92, [R204+0x800] ;  /* 0x00080000cc5c783b */ /* 0x000f240000004200 */
[----:B------:R-:W5:Y:S01]  /*17750*/  MUFU.EX2 R3, R167 ;  /* 0x000000a700037308 */ /* 0x000f620000000800 */
[----:B------:R-:W-:Y:S02]  /*17760*/  F2FP.BF16.PACK_AB R87, R132, R137 ;  /* 0x000000898457723e */ /* 0x000fe400000010ff */
[----:B-1----:R-:W-:Y:S02]  /*17770*/  F2FP.BF16.PACK_AB R148, R112, R113 ;  /* 0x000000717094723e */ /* 0x002fe400000010ff */
[----:B------:R-:W-:Y:S02]  /*17780*/  F2FP.BF16.PACK_AB R149, R153, R154 ;  /* 0x0000009a9995723e */ /* 0x000fe400000010ff */
[----:B--2---:R-:W-:Y:S01]  /*17790*/  F2FP.BF16.PACK_AB R151, R5, R152 ;  /* 0x000000980597723e */ /* 0x004fe200000010ff */
[C---:B------:R-:W-:Y:S02]  /*177a0*/  HMMA.16816.F32.BF16 R8, R84.reuse, R88, R8 ;  /* 0x000000585408723c */ /* 0x040fe40000041808 */
[----:B------:R-:W1:Y:S03]  /*177b0*/  MUFU.EX2 R80, R165 ;  /* 0x000000a500507308 */ /* 0x000e660000000800 */
[----:B---3--:R-:W-:Y:S03]  /*177c0*/  FADD.FTZ R2, R15, R2 ;  /* 0x000000020f027221 */ /* 0x008fe60000010000 */
[C---:B------:R-:W-:Y:S01]  /*177d0*/  HMMA.16816.F32.BF16 R16, R84.reuse, R90, R16 ;  /* 0x0000005a5410723c */ /* 0x040fe20000041810 */
[----:B------:R-:W2:Y:S03]  /*177e0*/  LDSM.16.MT88.4 R88, [R206+0x800] ;  /* 0x00080000ce58783b */ /* 0x000ea60000004200 */
[----:B------:R-:W-:Y:S01]  /*177f0*/  MUFU.EX2 R168, R163 ;  /* 0x000000a300a87308 */ /* 0x000fe20000000800 */
[C---:B-----5:R-:W-:Y:S04]  /*17800*/  FADD.FTZ R2, R3.reuse, R2 ;  /* 0x0000000203027221 */ /* 0x060fe80000010000 */
[----:B------:R-:W-:Y:S05]  /*17810*/  FADD.FTZ R2, R96, R2 ;  /* 0x0000000260027221 */ /* 0x000fea0000010000 */
[----:B------:R-:W3:Y:S01]  /*17820*/  MUFU.EX2 R167, R164 ;  /* 0x000000a400a77308 */ /* 0x000ee20000000800 */
[C---:B-1----:R-:W-:Y:S01]  /*17830*/  FADD.FTZ R2, R80.reuse, R2 ;  /* 0x0000000250027221 */ /* 0x042fe20000010000 */
[C---:B----4-:R-:W-:Y:S08]  /*17840*/  HMMA.16816.F32.BF16 R20, R84.reuse, R92, R20 ;  /* 0x0000005c5414723c */ /* 0x050ff00000041814 */
[----:B------:R-:W-:Y:S01]  /*17850*/  MUFU.EX2 R165, R169 ;  /* 0x000000a900a57308 */ /* 0x000fe20000000800 */
[C---:B------:R-:W-:Y:S01]  /*17860*/  HMMA.16816.F32.BF16 R24, R84.reuse, R94, R24 ;  /* 0x0000005e5418723c */ /* 0x040fe20000041818 */
[----:B------:R-:W1:Y:S08]  /*17870*/  LDSM.16.MT88.4 R92, [R205+0x800] ;  /* 0x00080000cd5c783b */ /* 0x000e700000004200 */
[----:B------:R-:W-:Y:S01]  /*17880*/  MUFU.EX2 R164, R171 ;  /* 0x000000ab00a47308 */ /* 0x000fe20000000800 */
[C---:B--2---:R-:W-:Y:S09]  /*17890*/  HMMA.16816.F32.BF16 R28, R84.reuse, R88, R28 ;  /* 0x00000058541c723c */ /* 0x044ff2000004181c */
[----:B------:R-:W-:Y:S01]  /*178a0*/  MUFU.EX2 R163, R172 ;  /* 0x000000ac00a37308 */ /* 0x000fe20000000800 */
        /* <DEDUP_REMOVED lines=18> */
[----:B------:R-:W4:Y:S01]  /*179d0*/  LDSM.16.MT88.4 R96, [R206+0x1000] ;  /* 0x00100000ce60783b */ /* 0x000f220000004200 */
[----:B------:R5:W-:Y:S02]  /*179e0*/  MUFU.EX2 R80, R173 ;  /* 0x000000ad00507308 */ /* 0x000be40000000800 */
[----:B------:R-:W-:Y:S02]  /*179f0*/  F2FP.BF16.PACK_AB R84, R3, R15 ;  /* 0x0000000f0354723e */ /* 0x000fe400000010ff */
[----:B------:R-:W-:Y:S02]  /*17a00*/  F2FP.BF16.PACK_AB R85, R128, R133 ;  /* 0x000000858055723e */ /* 0x000fe400000010ff */
[----:B---3--:R-:W-:Y:S04]  /*17a10*/  F2FP.BF16.PACK_AB R87, R167, R168 ;  /* 0x000000a8a757723e */ /* 0x008fe800000010ff */
[----:B------:R-:W3:Y:S03]  /*17a20*/  MUFU.EX2 R15, R225 ;  /* 0x000000e1000f7308 */ /* 0x000ee60000000800 */
[C---:B--2---:R-:W-:Y:S07]  /*17a30*/  HMMA.16816.F32.BF16 R8, R84.reuse, R88, R8 ;  /* 0x000000585408723c */ /* 0x044fee0000041808 */
[----:B------:R2:W2:Y:S01]  /*17a40*/  MUFU.EX2 R3, R175 ;  /* 0x000000af00037308 */ /* 0x0004a20000000800 */
[C---:B------:R-:W-:Y:S01]  /*17a50*/  HMMA.16816.F32.BF16 R16, R84.reuse, R90, R16 ;  /* 0x0000005a5410723c */ /* 0x040fe20000041810 */
[----:B------:R-:W4:Y:S03]  /*17a60*/  LDSM.16.MT88.4 R88, [R205+0x1000] ;  /* 0x00100000cd58783b */ /* 0x000f260000004200 */
[----:B-----5:R-:W-:Y:S04]  /*17a70*/  MOV R173, R137 ;  /* 0x0000008900ad7202 */ /* 0x020fe80000000f00 */
[C---:B-1----:R-:W-:Y:S04]  /*17a80*/  HMMA.16816.F32.BF16 R20, R84.reuse, R92, R20 ;  /* 0x0000005c5414723c */ /* 0x042fe80000041814 */
[----:B---3--:R-:W-:Y:S01]  /*17a90*/  FADD.FTZ R2, R15, R2 ;  /* 0x000000020f027221 */ /* 0x008fe20000010000 */
[----:B------:R-:W-:Y:S03]  /*17aa0*/  MOV R225, R128 ;  /* 0x0000008000e17202 */ /* 0x000fe60000000f00 */
[C---:B------:R-:W-:Y:S01]  /*17ab0*/  HMMA.16816.F32.BF16 R24, R84.reuse, R94, R24 ;  /* 0x0000005e5418723c */ /* 0x040fe20000041818 */
[----:B------:R-:W1:Y:S03]  /*17ac0*/  LDSM.16.MT88.4 R92, [R203+0x4800] ;  /* 0x00480000cb5c783b */ /* 0x000e660000004200 */
[----:B--2---:R-:W-:Y:S01]  /*17ad0*/  MOV R175, R133 ;  /* 0x0000008500af7202 */ /* 0x004fe20000000f00 */
[C---:B------:R-:W-:Y:S03]  /*17ae0*/  FADD.FTZ R2, R3.reuse, R2 ;  /* 0x0000000203027221 */ /* 0x040fe60000010000 */
[C---:B----4-:R-:W-:Y:S01]  /*17af0*/  HMMA.16816.F32.BF16 R28, R84.reuse, R96, R28 ;  /* 0x00000060541c723c */ /* 0x050fe2000004181c */
[----:B------:R-:W-:Y:S03]  /*17b00*/  LDSM.16.MT88.4 R132, [R203+0x3000] ;  /* 0x00300000cb84783b */ /* 0x000fe60000004200 */
[----:B------:R-:W-:Y:S04]  /*17b10*/  FADD.FTZ R2, R104, R2 ;  /* 0x0000000268027221 */ /* 0x000fe80000010000 */
[C---:B------:R-:W-:Y:S01]  /*17b20*/  HMMA.16816.F32.BF16 R32, R84.reuse, R98, R32 ;  /* 0x000000625420723c */ /* 0x040fe20000041820 */
[----:B------:R-:W2:Y:S03]  /*17b30*/  LDSM.16.MT88.4 R96, [R204+0x4800] ;  /* 0x00480000cc60783b */ /* 0x000ea60000004200 */
[C---:B------:R-:W-:Y:S04]  /*17b40*/  FADD.FTZ R2, R80.reuse, R2 ;  /* 0x0000000250027221 */ /* 0x040fe80000010000 */
        /* <DEDUP_REMOVED lines=27> */
[C---:B-1----:R-:W-:Y:S04]  /*17d00*/  FADD.FTZ R2, R3.reuse, R2 ;  /* 0x0000000203027221 */ /* 0x042fe80000010000 */
[C---:B------:R-:W-:Y:S04]  /*17d10*/  HMMA.16816.F32.BF16 R20, R88.reuse, R100, R20 ;  /* 0x000000645814723c */ /* 0x040fe80000041814 */
[----:B------:R-:W-:Y:S04]  /*17d20*/  FADD.FTZ R2, R108, R2 ;  /* 0x000000026c027221 */ /* 0x000fe80000010000 */
[C---:B------:R-:W-:Y:S01]  /*17d30*/  HMMA.16816.F32.BF16 R24, R88.reuse, R102, R24 ;  /* 0x000000665818723c */ /* 0x040fe20000041818 */
[----:B------:R-:W-:Y:S03]  /*17d40*/  LDSM.16.MT88.4 R100, [R206+0x5000] ;  /* 0x00500000ce64783b */ /* 0x000fe60000004200 */
[C---:B-----5:R-:W-:Y:S04]  /*17d50*/  FADD.FTZ R2, R80.reuse, R2 ;  /* 0x0000000250027221 */ /* 0x060fe80000010000 */
        /* <DEDUP_REMOVED lines=44> */
[----:B------:R-:W5:Y:S01]  /*18020*/  MUFU.EX2 R80, R117 ;  /* 0x0000007500507308 */ /* 0x000f620000000800 */
[----:B------:R-:W-:Y:S02]  /*18030*/  LDSM.16.MT88.4 R108, [R204+0x6000] ;  /* 0x00600000cc6c783b */ /* 0x000fe40000004200 */
[----:B------:R-:W-:Y:S03]  /*18040*/  F2FP.BF16.PACK_AB R89, R157, R158 ;  /* 0x0000009e9d59723e */ /* 0x000fe600000010ff */
[----:B------:R-:W-:Y:S01]  /*18050*/  F2FP.BF16.PACK_AB R90, R3, R15 ;  /* 0x0000000f035a723e */ /* 0x000fe200000010ff */
[C---:B-1----:R-:W-:Y:S03]  /*18060*/  HMMA.16816.F32.BF16 R44, R84.reuse, R92, R44 ;  /* 0x0000005c542c723c */ /* 0x042fe6000004182c */
[----:B------:R-:W1:Y:S01]  /*18070*/  MUFU.EX2 R15, R116 ;  /* 0x00000074000f7308 */ /* 0x000e620000000800 */
[----:B------:R-:W-:Y:S01]  /*18080*/  FADD.FTZ R3, R120, R136 ;  /* 0x0000008878037221 */ /* 0x000fe20000010000 */
[----:B------:R-:W-:Y:S03]  /*18090*/  F2FP.BF16.PACK_AB R91, R155, R156 ;  /* 0x0000009c9b5b723e */ /* 0x000fe600000010ff */
[C---:B------:R-:W-:Y:S01]  /*180a0*/  HMMA.16816.F32.BF16 R48, R84.reuse, R94, R48 ;  /* 0x0000005e5430723c */ /* 0x040fe20000041830 */
[----:B------:R-:W4:Y:S07]  /*180b0*/  LDSM.16.MT88.4 R92, [R203+0x2800] ;  /* 0x00280000cb5c783b */ /* 0x000f2e0000004200 */
[C---:B---3--:R-:W-:Y:S04]  /*180c0*/  HMMA.16816.F32.BF16 R52, R84.reuse, R96, R52 ;  /* 0x000000605434723c */ /* 0x048fe80000041834 */
[----:B-----5:R-:W-:Y:S04]  /*180d0*/  FADD.FTZ R2, R80, R2 ;  /* 0x0000000250027221 */ /* 0x020fe80000010000 */
[C---:B------:R-:W-:Y:S01]  /*180e0*/  HMMA.16816.F32.BF16 R56, R84.reuse, R98, R56 ;  /* 0x000000625438723c */ /* 0x040fe20000041838 */
[----:B------:R-:W3:Y:S03]  /*180f0*/  LDSM.16.MT88.4 R96, [R204+0x2800] ;  /* 0x00280000cc60783b */ /* 0x000ee60000004200 */
[C---:B-1----:R-:W-:Y:S01]  /*18100*/  FADD.FTZ R246, R15.reuse, R2 ;  /* 0x000000020ff67221 */ /* 0x042fe20000010000 */
[----:B------:R-:W-:Y:S01]  /*18110*/  F2FP.BF16.PACK_AB R150, R15, R80 ;  /* 0x000000500f96723e */ /* 0x000fe200000010ff */
[----:B------:R-:W-:Y:S01]  /*18120*/  FADD.FTZ R2, R121, R3 ;  /* 0x0000000379027221 */ /* 0x000fe20000010000 */
[----:B------:R-:W-:Y:S01]  /*18130*/  MOV R15, R6 ;  /* 0x00000006000f7202 */ /* 0x000fe20000000f00 */
[C---:B--2---:R-:W-:Y:S01]  /*18140*/  HMMA.16816.F32.BF16 R60, R84.reuse, R104, R60 ;  /* 0x00000068543c723c */ /* 0x044fe2000004183c */
[----:B------:R-:W2:Y:S03]  /*18150*/  LDL R3, [R1+0x10] ;  /* 0x0000100001037983 */ /* 0x000ea60000100800 */
[----:B------:R-:W-:Y:S01]  /*18160*/  FADD.FTZ R2, R115, R2 ;  /* 0x0000000273027221 */ /* 0x000fe20000010000 */
[----:B------:R-:W-:Y:S01]  /*18170*/  LDSM.16.MT88.4 R116, [R206+0x3000] ;  /* 0x00300000ce74783b */ /* 0x000fe20000004200 */
[-C--:B------:R-:W-:Y:S02]  /*18180*/  MOV R80, R4.reuse ;  /* 0x0000000400507202 */ /* 0x080fe40000000f00 */
[C---:B------:R-:W-:Y:S04]  /*18190*/  HMMA.16816.F32.BF16 R64, R84.reuse, R106, R64 ;  /* 0x0000006a5440723c */ /* 0x040fe80000041840 */
[----:B------:R-:W-:Y:S01]  /*181a0*/  FADD.FTZ R2, R114, R2 ;  /* 0x0000000272027221 */ /* 0x000fe20000010000 */
[----:B------:R-:W1:Y:S03]  /*181b0*/  LDSM.16.MT88.4 R104, [R206+0x2800] ;  /* 0x00280000ce68783b */ /* 0x000e660000004200 */
        /* <DEDUP_REMOVED lines=70> */
.L_x_1628:
[----:B--2---:R-:W2:Y:S02]  /*18620*/  LDL R2, [R1+0xc] ;  /* 0x00000c0001027983 */ /* 0x004ea40000100800 */
[----:B--2---:R-:W-:-:S13]  /*18630*/  ISETP.GE.AND P0, PT, R234, R2, PT ;  /* 0x00000002ea00720c */ /* 0x004fda0003f06270 */
[----:B------:R-:W-:Y:S05]  /*18640*/  @!P0 BRA `(.L_x_1645) ;  /* 0x00003ec000008947 */ /* 0x000fea0003800000 */
.L_x_1660:
[----:B------:R-:W2:Y:S01]  /*18650*/  LDL.64 R10, [R1+0x18] ;  /* 0x00001800010a7983 */ /* 0x000ea20000100a00 */
[----:B------:R-:W-:Y:S04]  /*18660*/  DEPBAR.LE SB0, 0x0 ;  /* 0x000080000000791a */ /* 0x000fe80000000000 */
[----:B------:R-:W3:Y:S01]  /*18670*/  LDL R9, [R1+0x20] ;  /* 0x0000200001097983 */ /* 0x000ee20000100800 */
[----:B------:R-:W-:Y:S01]  /*18680*/  WARPSYNC 0xffffffff ;  /* 0xffffffff00007948 */ /* 0x000fe20003800000 */
[----:B------:R-:W-:Y:S02]  /*18690*/  SHF.R.S32.HI R2, RZ, 0x1f, R239 ;  /* 0x0000001fff027819 */ /* 0x000fe400000114ef */
[----:B------:R-:W-:Y:S01]  /*186a0*/  BAR.SYNC.DEFER_BLOCKING 0x0 ;  /* 0x0000000000007b1d */ /* 0x000fe20000010000 */
[----:B------:R-:W-:Y:S02]  /*186b0*/  SHF.R.S32.HI R8, RZ, 0x1f, R236 ;  /* 0x0000001fff087819 */ /* 0x000fe400000114ec */
[----:B------:R-:W-:Y:S01]  /*186c0*/  IMAD R4, R2, c[0x0][0x208], RZ ;  /* 0x0000820002047a24 */ /* 0x000fe200078e02ff */
[----:B------:R-:W-:Y:S01]  /*186d0*/  MOV R15, R6 ;  /* 0x00000006000f7202 */ /* 0x000fe20000000f00 */
[C---:B------:R-:W-:Y:S04]  /*186e0*/  IMAD.WIDE.U32 R2, R239.reuse, c[0x0][0x208], RZ ;  /* 0x00008200ef027a25 */ /* 0x040fe800078e00ff */
[----:B------:R-:W-:Y:S05]  /*186f0*/  IMAD R4, R239, c[0x0][0x20c], R4 ;  /* 0x00008300ef047a24 */ /* 0x000fea00078e0204 */
[----:B------:R-:W-:Y:S01]  /*18700*/  IADD3 R3, R3, R4, RZ ;  /* 0x0000000403037210 */ /* 0x000fe20007ffe0ff */
[----:B------:R-:W-:Y:S04]  /*18710*/  IMAD R4, R8, c[0x0][0x218], RZ ;  /* 0x0000860008047a24 */ /* 0x000fe800078e02ff */
[C---:B------:R-:W-:Y:S04]  /*18720*/  IMAD.WIDE.U32 R2, R236.reuse, c[0x0][0x218], R2 ;  /* 0x00008600ec027a25 */ /* 0x040fe800078e0002 */
[----:B------:R-:W-:Y:S01]  /*18730*/  IMAD R4, R236, c[0x0][0x21c], R4 ;  /* 0x00008700ec047a24 */ /* 0x000fe200078e0204 */
        /* <DEDUP_REMOVED lines=20> */
.L_x_1748:
[----:B------:R-:W3:Y:S01]  /*18880*/  SHFL.IDX PT, R9, R8, RZ, 0x181f ;  /* 0x00181fff08097589 */ /* 0x000ee200000e0000 */
[----:B------:R-:W-:Y:S01]  /*18890*/  ISETP.GE.AND P1, PT, R76, c[0x0][0x1d4], PT ;  /* 0x000075004c007a0c */ /* 0x000fe20003f26270 */
[----:B------:R-:W-:Y:S01]  /*188a0*/  BSSY B0, `(.L_x_1647) ;  /* 0x0000037000007945 */ /* 0x000fe20003800000 */
[----:B------:R-:W-:Y:S01]  /*188b0*/  ISETP.GE.AND P3, PT, R226, c[0x0][0x1d4], PT ;  /* 0x00007500e2007a0c */ /* 0x000fe20003f66270 */
[----:B------:R-:W4:Y:S01]  /*188c0*/  S2R R11, SR_TID.X ;  /* 0x00000000000b7919 */ /* 0x000f220000002100 */
[----:B------:R-:W-:Y:S02]  /*188d0*/  SEL R80, RZ, 0x10, P1 ;  /* 0x00000010ff507807 */ /* 0x000fe40000800000 */
[----:B------:R-:W-:Y:S02]  /*188e0*/  SEL R225, RZ, 0x10, P3 ;  /* 0x00000010ffe17807 */ /* 0x000fe40001800000 */
[----:B------:R-:W-:Y:S02]  /*188f0*/  ISETP.NE.U32.AND P2, PT, R80, RZ, PT ;  /* 0x000000ff5000720c */ /* 0x000fe40003f45070 */
[CC--:B---3--:R-:W-:Y:S05]  /*18900*/  IADD3 R2, P0, R9.reuse, R230.reuse, RZ ;  /* 0x000000e609027210 */ /* 0x0c8fea0007f1e0ff */
[C-C-:B--2---:R-:W-:Y:S05]  /*18910*/  IMAD.X R3, R10.reuse, 0x1, R231.reuse, P0 ;  /* 0x000000010a037824 */ /* 0x144fea00000e06e7 */
[----:B------:R-:W-:Y:S01]  /*18920*/  @!PT LDS RZ, [RZ] ;  /* 0x00000000fffff984 */ /* 0x000fe20000000800 */
[----:B------:R-:W-:Y:S01]  /*18930*/  @!PT LDS RZ, [RZ] ;  /* 0x00000000fffff984 */ /* 0x000fe20000000800 */
[----:B------:R2:W-:Y:S02]  /*18940*/  LDGSTS.E.BYPASS.LTC128B.128 [R229+0x100], [R2.64], !P1 ;  /* 0x0010000002e57fae */ /* 0x0005e4000c901d48 */
[-C--:B--2---:R-:W-:Y:S02]  /*18950*/  IADD3 R2, P0, R9, R233.reuse, RZ ;  /* 0x000000e909027210 */ /* 0x084fe40007f1e0ff */
[----:B------:R-:W2:Y:S03]  /*18960*/  SHFL.IDX PT, R9, R8, 0x1, 0x181f ;  /* 0x00381f0008097f89 */ /* 0x000ea600000e0000 */
[--C-:B------:R-:W-:Y:S02]  /*18970*/  IMAD.X R3, R10, 0x1, R232.reuse, P0 ;  /* 0x000000010a037824 */ /* 0x100fe400000e06e8 */
[----:B------:R-:W3:Y:S04]  /*18980*/  SHFL.IDX PT, R10, R4, 0x1, 0x181f ;  /* 0x00381f00040a7f89 */ /* 0x000ee800000e0000 */
[----:B------:R2:W-:Y:S02]  /*18990*/  LDGSTS.E.BYPASS.LTC128B.128 [R229+0x3900], [R2.64], !P3 ;  /* 0x0390000002e57fae */ /* 0x0005e4000d901d48 */
[C---:B--2---:R-:W-:Y:S05]  /*189a0*/  IADD3 R2, P0, R9.reuse, R230, RZ ;  /* 0x000000e609027210 */ /* 0x044fea0007f1e0ff */
[C-C-:B---3--:R-:W-:Y:S05]  /*189b0*/  IMAD.X R3, R10.reuse, 0x1, R231.reuse, P0 ;  /* 0x000000010a037824 */ /* 0x148fea00000e06e7 */
[----:B------:R2:W-:Y:S02]  /*189c0*/  LDGSTS.E.BYPASS.LTC128B.128 [R229+0x1100], [R2.64], !P1 ;  /* 0x0110000002e57fae */ /* 0x0005e4000c901d48 */
[----:B--2---:R-:W-:Y:S02]  /*189d0*/  IADD3 R2, P0, R9, R233, RZ ;  /* 0x000000e909027210 */ /* 0x004fe40007f1e0ff */
[----:B------:R-:W2:Y:S03]  /*189e0*/  SHFL.IDX PT, R9, R8, 0x2, 0x181f ;  /* 0x00581f0008097f89 */ /* 0x000ea600000e0000 */
[----:B------:R-:W-:Y:S02]  /*189f0*/  IMAD.X R3, R10, 0x1, R232, P0 ;  /* 0x000000010a037824 */ /* 0x000fe400000e06e8 */
[----:B------:R-:W3:Y:S04]  /*18a00*/  SHFL.IDX PT, R10, R4, 0x2, 0x181f ;  /* 0x00581f00040a7f89 */ /* 0x000ee800000e0000 */
[----:B------:R5:W-:Y:S02]  /*18a10*/  LDGSTS.E.BYPASS.LTC128B.128 [R229+0x4900], [R2.64], !P3 ;  /* 0x0490000002e57fae */ /* 0x000be4000d901d48 */
[----:B-----5:R-:W-:Y:S04]  /*18a20*/  IADD3 R2, -R80, 0x10, RZ ;  /* 0x0000001050027810 */ /* 0x020fe80007ffe1ff */
        /* <DEDUP_REMOVED lines=9> */
[----:B----4-:R-:W-:Y:S03]  /*18ac0*/  ISETP.GT.AND P0, PT, R11, 0x7f, PT ;  /* 0x0000007f0b00780c */ /* 0x010fe60003f04270 */
[----:B------:R2:W-:Y:S10]  /*18ad0*/  LDGSTS.E.BYPASS.LTC128B.128.ZFILL [R229+0x5900], [R2.64], P2 ;  /* 0x0590000002e57fae */ /* 0x0005f40009141d48 */
[----:B------:R-:W-:-:S05]  /*18ae0*/  @P0 BRA `(.L_x_1648) ;  /* 0x0000012000000947 */ /* 0x000fca0003800000 */
[----:B------:R-:W-:-:S05]  /*18af0*/  BRA.DIV ~URZ, `(.L_x_1649) ;  /* 0x0000a1827f007947 */ /* 0x000fca000b800000 */
[----:B------:R3:W4:Y:S04]  /*18b00*/  SHFL.IDX PT, R9, R4, 0x3, 0x181f ;  /* 0x00781f0004097f89 */ /* 0x00072800000e0000 */
[----:B-1----:R3:W1:Y:S02]  /*18b10*/  SHFL.IDX PT, R4, R8, 0x3, 0x181f ;  /* 0x00781f0008047f89 */ /* 0x00266400000e0000 */
.L_x_1749:
        /* <DEDUP_REMOVED lines=15> */
.L_x_1648:
[----:B------:R-:W-:Y:S05]  /*18c10*/  BSYNC B0 ;  /* 0x0000000000007941 */ /* 0x000fea0003800000 */
.L_x_1647:
[----:B------:R-:W0:Y:S01]  /*18c20*/  LDGDEPBAR ;  /* 0x00000000000079af */ /* 0x000e220000000000 */
[----:B------:R-:W-:Y:S01]  /*18c30*/  WARPSYNC 0xffffffff ;  /* 0xffffffff00007948 */ /* 0x000fe20003800000 */
[C---:B---3--:R-:W-:Y:S01]  /*18c40*/  HMMA.16816.F32.BF16 R8, R140.reuse, R16, RZ ;  /* 0x000000108c08723c */ /* 0x048fe200000418ff */
        /* <DEDUP_REMOVED lines=17> */
[----:B------:R-:W4:Y:S07]  /*18d60*/  LDSM.16.M88.4 R148, [R201] ;  /* 0x00000000c994783b */ /* 0x000f2e0000000200 */
        /* <DEDUP_REMOVED lines=11> */
[----:B------:R-:W1:Y:S07]  /*18e20*/  LDSM.16.M88.4 R164, [R201+0x2000] ;  /* 0x00200000c9a4783b */ /* 0x000e6e0000000200 */
[C---:B------:R-:W-:Y:S08]  /*18e30*/  HMMA.16816.F32.BF16 R52, R144.reuse, R168, R52 ;  /* 0x000000a89034723c */ /* 0x040ff00000041834 */
[C---:B------:R-:W-:Y:S01]  /*18e40*/  HMMA.16816.F32.BF16 R56, R144.reuse, R170, R56 ;  /* 0x000000aa9038723c */ /* 0x040fe20000041838 */
[----:B------:R-:W1:Y:S07]  /*18e50*/  LDSM.16.M88.4 R168, [R201+0x2800] ;  /* 0x00280000c9a8783b */ /* 0x000e6e0000000200 */
[C---:B------:R-:W-:Y:S08]  /*18e60*/  HMMA.16816.F32.BF16 R60, R144.reuse, R172, R60 ;  /* 0x000000ac903c723c */ /* 0x040ff0000004183c */
[----:B------:R-:W-:Y:S01]  /*18e70*/  HMMA.16816.F32.BF16 R64, R144, R174, R64 ;  /* 0x000000ae9040723c */ /* 0x000fe20000041840 */
[----:B------:R-:W-:Y:S07]  /*18e80*/  LDSM.16.M88.4 R172, [R200+0x1000] ;  /* 0x00100000c8ac783b */ /* 0x000fee0000000200 */
[C---:B----4-:R-:W-:Y:S08]  /*18e90*/  HMMA.16816.F32.BF16 R8, R176.reuse, R148, R8 ;  /* 0x00000094b008723c */ /* 0x050ff00000041808 */
[C---:B------:R-:W-:Y:S01]  /*18ea0*/  HMMA.16816.F32.BF16 R16, R176.reuse, R150, R16 ;  /* 0x00000096b010723c */ /* 0x040fe20000041810 */
[----:B------:R-:W4:Y:S07]  /*18eb0*/  LDSM.16.M88.4 R148, [R201+0x3000] ;  /* 0x00300000c994783b */ /* 0x000f2e0000000200 */
[C---:B-----5:R-:W-:Y:S08]  /*18ec0*/  HMMA.16816.F32.BF16 R20, R176.reuse, R152, R20 ;  /* 0x00000098b014723c */ /* 0x060ff00000041814 */
[C---:B------:R-:W-:Y:S01]  /*18ed0*/  HMMA.16816.F32.BF16 R24, R176.reuse, R154, R24 ;  /* 0x0000009ab018723c */ /* 0x040fe20000041818 */
[----:B------:R-:W5:Y:S07]  /*18ee0*/  LDSM.16.M88.4 R152, [R200] ;  /* 0x00000000c898783b */ /* 0x000f6e0000000200 */
[C---:B-1----:R-:W-:Y:S08]  /*18ef0*/  HMMA.16816.F32.BF16 R28, R176.reuse, R156, R28 ;  /* 0x0000009cb01c723c */ /* 0x042ff0000004181c */
[C---:B------:R-:W-:Y:S01]  /*18f00*/  HMMA.16816.F32.BF16 R32, R176.reuse, R158, R32 ;  /* 0x0000009eb020723c */ /* 0x040fe20000041820 */
[----:B------:R-:W1:Y:S07]  /*18f10*/  LDSM.16.M88.4 R156, [R200+0x800] ;  /* 0x00080000c89c783b */ /* 0x000e6e0000000200 */
        /* <DEDUP_REMOVED lines=10> */
[C---:B----4-:R-:W-:Y:S08]  /*18fc0*/  HMMA.16816.F32.BF16 R60, R176.reuse, R148, R60 ;  /* 0x00000094b03c723c */ /* 0x050ff0000004183c */
[----:B------:R-:W-:Y:S01]  /*18fd0*/  HMMA.16816.F32.BF16 R64, R176, R150, R64 ;  /* 0x00000096b040723c */ /* 0x000fe20000041840 */
[----:B------:R-:W2:Y:S07]  /*18fe0*/  LDSM.16.M88.4 R148, [R200+0x1800] ;  /* 0x00180000c894783b */ /* 0x000eae0000000200 */
[C---:B-----5:R-:W-:Y:S08]  /*18ff0*/  HMMA.16816.F32.BF16 R8, R180.reuse, R152, R8 ;  /* 0x00000098b408723c */ /* 0x060ff00000041808 */
[C---:B------:R-:W-:Y:S01]  /*19000*/  HMMA.16816.F32.BF16 R16, R180.reuse, R154, R16 ;  /* 0x0000009ab410723c */ /* 0x040fe20000041810 */
[----:B------:R-:W3:Y:S07]  /*19010*/  LDSM.16.M88.4 R152, [R200+0x2000] ;  /* 0x00200000c898783b */ /* 0x000eee0000000200 */
[C---:B-1----:R-:W-:Y:S08]  /*19020*/  HMMA.16816.F32.BF16 R20, R180.reuse, R156, R20 ;  /* 0x0000009cb414723c */ /* 0x042ff00000041814 */
[C---:B------:R-:W-:Y:S01]  /*19030*/  HMMA.16816.F32.BF16 R24, R180.reuse, R158, R24 ;  /* 0x0000009eb418723c */ /* 0x040fe20000041818 */
[----:B------:R-:W1:Y:S07]  /*19040*/  LDSM.16.M88.4 R156, [R200+0x2800] ;  /* 0x00280000c89c783b */ /* 0x000e6e0000000200 */
        /* <DEDUP_REMOVED lines=12> */
[C---:B------:R-:W-:Y:S08]  /*19110*/  HMMA.16816.F32.BF16 R60, R180.reuse, R160, R60 ;  /* 0x000000a0b43c723c */ /* 0x040ff0000004183c */
[----:B------:R-:W-:Y:S01]  /*19120*/  HMMA.16816.F32.BF16 R64, R180, R162, R64 ;  /* 0x000000a2b440723c */ /* 0x000fe20000041840 */
[----:B------:R-:W5:Y:S07]  /*19130*/  LDSM.16.M88.4 R160, [R202+0x6800] ;  /* 0x00680000caa0783b */ /* 0x000f6e0000000200 */
[C---:B------:R-:W-:Y:S08]  /*19140*/  HMMA.16816.F32.BF16 R8, R184.reuse, R164, R8 ;  /* 0x000000a4b808723c */ /* 0x040ff00000041808 */
[C---:B------:R-:W-:Y:S01]  /*19150*/  HMMA.16816.F32.BF16 R16, R184.reuse, R166, R16 ;  /* 0x000000a6b810723c */ /* 0x040fe20000041810 */
[----:B------:R-:W1:Y:S07]  /*19160*/  LDSM.16.M88.4 R164, [R214] ;  /* 0x00000000d6a4783b */ /* 0x000e6e0000000200 */
[C---:B------:R-:W-:Y:S08]  /*19170*/  HMMA.16816.F32.BF16 R20, R184.reuse, R168, R20 ;  /* 0x000000a8b814723c */ /* 0x040ff00000041814 */
[C---:B------:R-:W-:Y:S01]  /*19180*/  HMMA.16816.F32.BF16 R24, R184.reuse, R170, R24 ;  /* 0x000000aab818723c */ /* 0x040fe20000041818 */
[----:B------:R-:W1:Y:S07]  /*19190*/  LDSM.16.M88.4 R168, [R208] ;  /* 0x00000000d0a8783b */ /* 0x000e6e0000000200 */
[C---:B----4-:R-:W-:Y:S08]  /*191a0*/  HMMA.16816.F32.BF16 R28, R184.reuse, R172, R28 ;  /* 0x000000acb81c723c */ /* 0x050ff0000004181c */
[C---:B------:R-:W-:Y:S01]  /*191b0*/  HMMA.16816.F32.BF16 R32, R184.reuse, R174, R32 ;  /* 0x000000aeb820723c */ /* 0x040fe20000041820 */
[----:B------:R-:W4:Y:S07]  /*191c0*/  LDSM.16.M88.4 R172, [R209] ;  /* 0x00000000d1ac783b */ /* 0x000f2e0000000200 */
[C---:B--2---:R-:W-:Y:S08]  /*191d0*/  HMMA.16816.F32.BF16 R36, R184.reuse, R148, R36 ;  /* 0x00000094b824723c */ /* 0x044ff00000041824 */
[C---:B------:R-:W-:Y:S01]  /*191e0*/  HMMA.16816.F32.BF16 R40, R184.reuse, R150, R40 ;  /* 0x00000096b828723c */ /* 0x040fe20000041828 */
[----:B------:R-:W2:Y:S07]  /*191f0*/  LDSM.16.M88.4 R148, [R210] ;  /* 0x00000000d294783b */ /* 0x000eae0000000200 */
[C---:B---3--:R-:W-:Y:S08]  /*19200*/  HMMA.16816.F32.BF16 R44, R184.reuse, R152, R44 ;  /* 0x00000098b82c723c */ /* 0x048ff0000004182c */
[C---:B------:R-:W-:Y:S01]  /*19210*/  HMMA.16816.F32.BF16 R48, R184.reuse, R154, R48 ;  /* 0x0000009ab830723c */ /* 0x040fe20000041830 */
[----:B------:R-:W3:Y:S07]  /*19220*/  LDSM.16.M88.4 R152, [R211] ;  /* 0x00000000d398783b */ /* 0x000eee0000000200 */
[C---:B-1----:R-:W-:Y:S08]  /*19230*/  HMMA.16816.F32.BF16 R52, R184.reuse, R156, R52 ;  /* 0x0000009cb834723c */ /* 0x042ff00000041834 */
[C---:B------:R-:W-:Y:S01]  /*19240*/  HMMA.16816.F32.BF16 R56, R184.reuse, R158, R56 ;  /* 0x0000009eb838723c */ /* 0x040fe20000041838 */
[----:B------:R-:W1:Y:S07]  /*19250*/  LDSM.16.M88.4 R156, [R212] ;  /* 0x00000000d49c783b */ /* 0x000e6e0000000200 */
[C---:B-----5:R-:W-:Y:S08]  /*19260*/  HMMA.16816.F32.BF16 R60, R184.reuse, R160, R60 ;  /* 0x000000a0b83c723c */ /* 0x060ff0000004183c */
[----:B------:R-:W-:Y:S01]  /*19270*/  HMMA.16816.F32.BF16 R64, R184, R162, R64 ;  /* 0x000000a2b840723c */ /* 0x000fe20000041840 */
[----:B------:R-:W5:Y:S07]  /*19280*/  LDSM.16.M88.4 R160, [R213] ;  /* 0x00000000d5a0783b */ /* 0x000f6e0000000200 */
[C---:B------:R-:W-:Y:S08]  /*19290*/  HMMA.16816.F32.BF16 R8, R188.reuse, R164, R8 ;  /* 0x000000a4bc08723c */ /* 0x040ff00000041808 */
[C---:B------:R-:W-:Y:S01]  /*192a0*/  HMMA.16816.F32.BF16 R16, R188.reuse, R166, R16 ;  /* 0x000000a6bc10723c */ /* 0x040fe20000041810 */
[----:B------:R-:W1:Y:S07]  /*192b0*/  LDSM.16.M88.4 R164, [R201+0x3800] ;  /* 0x00380000c9a4783b */ /* 0x000e6e0000000200 */
[C---:B------:R-:W-:Y:S08]  /*192c0*/  HMMA.16816.F32.BF16 R20, R188.reuse, R168, R20 ;  /* 0x000000a8bc14723c */ /* 0x040ff00000041814 */
[C---:B------:R-:W-:Y:S01]  /*192d0*/  HMMA.16816.F32.BF16 R24, R188.reuse, R170, R24 ;  /* 0x000000aabc18723c */ /* 0x040fe20000041818 */
[----:B------:R-:W1:Y:S07]  /*192e0*/  LDSM.16.M88.4 R168, [R201+0x4000] ;  /* 0x00400000c9a8783b */ /* 0x000e6e0000000200 */
[C---:B----4-:R-:W-:Y:S08]  /*192f0*/  HMMA.16816.F32.BF16 R28, R188.reuse, R172, R28 ;  /* 0x000000acbc1c723c */ /* 0x050ff0000004181c */
[C---:B------:R-:W-:Y:S01]  /*19300*/  HMMA.16816.F32.BF16 R32, R188.reuse, R174, R32 ;  /* 0x000000aebc20723c */ /* 0x040fe20000041820 */
[----:B------:R-:W-:Y:S07]  /*19310*/  LDSM.16.M88.4 R172, [R200+0x3800] ;  /* 0x00380000c8ac783b */ /* 0x000fee0000000200 */
        /* <DEDUP_REMOVED lines=17> */
[C---:B--2---:R-:W-:Y:S08]  /*19430*/  HMMA.16816.F32.BF16 R28, R192.reuse, R148, R28 ;  /* 0x00000094c01c723c */ /* 0x044ff0000004181c */
[C---:B------:R-:W-:Y:S01]  /*19440*/  HMMA.16816.F32.BF16 R32, R192.reuse, R150, R32 ;  /* 0x00000096c020723c */ /* 0x040fe20000041820 */
[----:B------:R-:W2:Y:S07]  /*19450*/  LDSM.16.M88.4 R148, [R200+0x4000] ;  /* 0x00400000c894783b */ /* 0x000eae0000000200 */
[C---:B---3--:R-:W-:Y:S08]  /*19460*/  HMMA.16816.F32.BF16 R36, R192.reuse, R152, R36 ;  /* 0x00000098c024723c */ /* 0x048ff00000041824 */
[C---:B------:R-:W-:Y:S08]  /*19470*/  HMMA.16816.F32.BF16 R40, R192.reuse, R154, R40 ;  /* 0x0000009ac028723c */ /* 0x040ff00000041828 */
[C---:B-1----:R-:W-:Y:S08]  /*19480*/  HMMA.16816.F32.BF16 R44, R192.reuse, R156, R44 ;  /* 0x0000009cc02c723c */ /* 0x042ff0000004182c */
[C---:B------:R-:W-:Y:S08]  /*19490*/  HMMA.16816.F32.BF16 R48, R192.reuse, R158, R48 ;  /* 0x0000009ec030723c */ /* 0x040ff00000041830 */
[C---:B----4-:R-:W-:Y:S08]  /*194a0*/  HMMA.16816.F32.BF16 R52, R192.reuse, R160, R52 ;  /* 0x000000a0c034723c */ /* 0x050ff00000041834 */
[C---:B------:R-:W-:Y:S08]  /*194b0*/  HMMA.16816.F32.BF16 R56, R192.reuse, R162, R56 ;  /* 0x000000a2c038723c */ /* 0x040ff00000041838 */
[C---:B-----5:R-:W-:Y:S08]  /*194c0*/  HMMA.16816.F32.BF16 R60, R192.reuse, R164, R60 ;  /* 0x000000a4c03c723c */ /* 0x060ff0000004183c */
[----:B------:R-:W-:Y:S08]  /*194d0*/  HMMA.16816.F32.BF16 R64, R192, R166, R64 ;  /* 0x000000a6c040723c */ /* 0x000ff00000041840 */
[C---:B------:R-:W-:Y:S08]  /*194e0*/  HMMA.16816.F32.BF16 R8, R196.reuse, R172, R8 ;  /* 0x000000acc408723c */ /* 0x040ff00000041808 */
        /* <DEDUP_REMOVED lines=9> */
[----:B------:R-:W4:Y:S01]  /*19580*/  MUFU.TANH R164, R3 ;  /* 0x0000000300a47308 */ /* 0x000f220000002400 */
[----:B-1----:R-:W-:Y:S09]  /*19590*/  FMUL.FTZ R2, R9, c[0x0][0x320] ;  /* 0x0000c80009027a20 */ /* 0x002ff20000410000 */
[----:B------:R1:W1:Y:S10]  /*195a0*/  MUFU.TANH R171, R2 ;  /* 0x0000000200ab7308 */ /* 0x0002740000002400 */
[----:B------:R5:W2:Y:S01]  /*195b0*/  MUFU.TANH R174, R4 ;  /* 0x0000000400ae7308 */ /* 0x000aa20000002400 */
        /* <DEDUP_REMOVED lines=42> */
[----:B---3--:R-:W-:Y:S01]  /*19860*/  FMUL.FTZ R3, R44, c[0x0][0x320] ;  /* 0x0000c8002c037a20 */ /* 0x008fe20000410000 */
[C---:B-----5:R-:W-:Y:S05]  /*19870*/  HMMA.16816.F32.BF16 R52, R196.reuse, R16, R52 ;  /* 0x00000010c434723c */ /* 0x060fea0000041834 */
[----:B-1----:R-:W-:Y:S02]  /*19880*/  FMUL.FTZ R2, R24, c[0x0][0x320] ;  /* 0x0000c80018027a20 */ /* 0x002fe40000410000 */
[----:B------:R-:W-:Y:S01]  /*19890*/  FMUL.FTZ R16, R50, c[0x0][0x320] ;  /* 0x0000c80032107a20 */ /* 0x000fe20000410000 */
[C---:B------:R-:W-:Y:S01]  /*198a0*/  HMMA.16816.F32.BF16 R56, R196.reuse, R18, R56 ;  /* 0x00000012c438723c */ /* 0x040fe20000041838 */
[----:B------:R1:W3:Y:S10]  /*198b0*/  MUFU.TANH R162, R2 ;  /* 0x0000000200a27308 */ /* 0x0002f40000002400 */
[----:B------:R-:W3:Y:S01]  /*198c0*/  MUFU.TANH R35, R16 ;  /* 0x0000001000237308 */ /* 0x000ee20000002400 */
        /* <DEDUP_REMOVED lines=85> */
[----:B---3--:R-:W-:Y:S03]  /*19e20*/  @!P5 IADD3 R4, P0, R2, R242, RZ ;  /* 0x000000f20204d210 */ /* 0x008fe60007f1e0ff */
        /* <DEDUP_REMOVED lines=20> */
.L_x_1750:
[----:B------:R-:W-:-:S05]  /*19f70*/  BRA.DIV ~URZ, `(.L_x_1653) ;  /* 0x00008e427f007947 */ /* 0x000fca000b800000 */
[----:B------:R3:W4:Y:S02]  /*19f80*/  SHFL.IDX PT, R9, R8, RZ, 0x181f ;  /* 0x00181fff08097589 */ /* 0x00072400000e0000 */
.L_x_1751:
        /* <DEDUP_REMOVED lines=20> */
.L_x_1752:
        /* <DEDUP_REMOVED lines=19> */
.L_x_1753:
[----:B------:R-:W-:-:S05]  /*1a200*/  BRA.DIV ~URZ, `(.L_x_1656) ;  /* 0x00008d627f007947 */ /* 0x000fca000b800000 */
[----:B------:R2:W3:Y:S02]  /*1a210*/  SHFL.IDX PT, R9, R8, 0x2, 0x181f ;  /* 0x00581f0008097f89 */ /* 0x0004e400000e0000 */
.L_x_1754:
        /* <DEDUP_REMOVED lines=20> */
.L_x_1755:
        /* <DEDUP_REMOVED lines=17> */
.L_x_1651:
[----:B--234-:R-:W-:Y:S05]  /*1a470*/  BSYNC B0 ;  /* 0x0000000000007941 */ /* 0x01cfea0003800000 */
.L_x_1650:
        /* <DEDUP_REMOVED lines=59> */
.L_x_1756:
[----:B-12---:R-:W-:Y:S01]  /*1a830*/  FMNMX.FTZ R4, R4, R2, !PT ;  /* 0x0000000204047209 */ /* 0x006fe20007810000 */
[----:B------:R-:W-:-:S05]  /*1a840*/  BRA.DIV ~URZ, `(.L_x_1659) ;  /* 0x000088b27f007947 */ /* 0x000fca000b800000 */
[----:B------:R-:W1:Y:S02]  /*1a850*/  SHFL.BFLY PT, R2, R4, 0x1, 0x1f ;  /* 0x0c201f0004027f89 */ /* 0x000e6400000e0000 */
[----:B-1----:R-:W-:Y:S02]  /*1a860*/  FMNMX.FTZ R6, R4, R2, !PT ;  /* 0x0000000204067209 */ /* 0x002fe40007810000 */
[----:B------:R-:W1:Y:S02]  /*1a870*/  SHFL.BFLY PT, R2, R8, 0x2, 0x1f ;  /* 0x0c401f0008027f89 */ /* 0x000e6400000e0000 */
[----:B-1----:R-:W-:Y:S05]  /*1a880*/  FMNMX.FTZ R4, R8, R2, !PT ;  /* 0x0000000208047209 */ /* 0x002fea0007810000 */
[----:B------:R1:W2:Y:S02]  /*1a890*/  SHFL.BFLY PT, R2, R4, 0x1, 0x1f ;  /* 0x0c201f0004027f89 */ /* 0x0002a400000e0000 */
.L_x_1757:
[----:B------:R-:W3:Y:S01]  /*1a8a0*/  LDL.LU R51, [R1] ;  /* 0x0000000001337983 */ /* 0x000ee20000300800 */
[----:B------:R-:W-:Y:S01]  /*1a8b0*/  FMUL.FTZ R8, R6, c[0x0][0x2d0] ;  /* 0x0000b40006087a20 */ /* 0x000fe20000410000 */
[----:B-12---:R-:W-:Y:S01]  /*1a8c0*/  FMNMX.FTZ R4, R2, R4, !PT ;  /* 0x0000000402047209 */ /* 0x006fe20007810000 */
[----:B------:R-:W-:Y:S01]  /*1a8d0*/  FADD.FTZ R2, -R6, R15 ;  /* 0x0000000f06027221 */ /* 0x000fe20000010100 */
[----:B------:R-:W-:Y:S01]  /*1a8e0*/  WARPSYNC 0xffffffff ;  /* 0xffffffff00007948 */ /* 0x000fe20003800000 */
[--C-:B------:R-:W-:Y:S02]  /*1a8f0*/  FFMA.FTZ R10, R172, c[0x0][0x2d0], -R8.reuse ;  /* 0x0000b400ac0a7a23 */ /* 0x100fe40000010808 */
[----:B------:R-:W-:Y:S02]  /*1a900*/  FMUL.FTZ R2, R2, c[0x0][0x2d0] ;  /* 0x0000b40002027a20 */ /* 0x000fe40000410000 */
        /* <DEDUP_REMOVED lines=30> */
[----:B------:R-:W2:Y:S10]  /*1aaf0*/  MUFU.EX2 R8, R10 ;  /* 0x0000000a00087308 */ /* 0x000eb40000000800 */
[----:B------:R-:W4:Y:S01]  /*1ab00*/  MUFU.EX2 R11, R15 ;  /* 0x0000000f000b7308 */ /* 0x000f220000000800 */
[C---:B-1----:R-:W-:Y:S02]  /*1ab10*/  FMUL.FTZ R64, R3.reuse, R84 ;  /* 0x0000005403407220 */ /* 0x042fe40000410000 */
[C---:B------:R-:W-:Y:S02]  /*1ab20*/  FMUL.FTZ R65, R3.reuse, R85 ;  /* 0x0000005503417220 */ /* 0x040fe40000410000 */
[C---:B------:R-:W-:Y:S02]  /*1ab30*/  FMUL.FTZ R29, R3.reuse, R121 ;  /* 0x00000079031d7220 */ /* 0x040fe40000410000 */
[C---:B------:R-:W-:Y:S02]  /*1ab40*/  FMUL.FTZ R28, R3.reuse, R120 ;  /* 0x00000078031c7220 */ /* 0x040fe40000410000 */
[C---:B------:R-:W-:Y:S01]  /*1ab50*/  FMUL.FTZ R17, R3.reuse, R133 ;  /* 0x0000008503117220 */ /* 0x040fe20000410000 */
[----:B------:R-:W-:Y:S01]  /*1ab60*/  MOV R133, R47 ;  /* 0x0000002f00857202 */ /* 0x000fe20000000f00 */
[C---:B------:R-:W-:Y:S01]  /*1ab70*/  FMUL.FTZ R24, R3.reuse, R124 ;  /* 0x0000007c03187220 */ /* 0x040fe20000410000 */
[----:B------:R-:W-:Y:S01]  /*1ab80*/  MOV R124, R19 ;  /* 0x00000013007c7202 */ /* 0x000fe20000000f00 */
[----:B------:R-:W-:Y:S01]  /*1ab90*/  FMUL.FTZ R32, R3, R116 ;  /* 0x0000007403207220 */ /* 0x000fe20000410000 */
[----:B--2---:R-:W-:Y:S01]  /*1aba0*/  F2FP.BF16.PACK_AB R148, R9, R8 ;  /* 0x000000080994723e */ /* 0x004fe200000010ff */
[C---:B------:R-:W-:Y:S02]  /*1abb0*/  FFMA.FTZ R2, R3.reuse, R246, R8 ;  /* 0x000000f603027223 */ /* 0x040fe40000010008 */
[----:B------:R-:W-:Y:S02]  /*1abc0*/  FMUL.FTZ R33, R3, R117 ;  /* 0x0000007503217220 */ /* 0x000fe40000410000 */
[----:B------:R-:W-:Y:S02]  /*1abd0*/  FADD.FTZ R10, R9, R2 ;  /* 0x00000002090a7221 */ /* 0x000fe40000010000 */
[C---:B------:R-:W-:Y:S02]  /*1abe0*/  FADD.FTZ R2, -R4.reuse, R5 ;  /* 0x0000000504027221 */ /* 0x040fe40000010100 */
[----:B------:R-:W-:Y:S01]  /*1abf0*/  FMUL.FTZ R5, R4, c[0x0][0x2d0] ;  /* 0x0000b40004057a20 */ /* 0x000fe20000410000 */
[----:B----4-:R-:W-:Y:S01]  /*1ac00*/  F2FP.BF16.PACK_AB R150, R11, R16 ;  /* 0x000000100b96723e */ /* 0x010fe200000010ff */
        /* <DEDUP_REMOVED lines=25> */
[----:B------:R-:W-:Y:S01]  /*1ada0*/  FMUL.FTZ R16, R3, R132 ;  /* 0x0000008403107220 */ /* 0x000fe20000410000 */
[----:B------:R-:W-:Y:S01]  /*1adb0*/  MOV R132, R23 ;  /* 0x0000001700847202 */ /* 0x000fe20000000f00 */
[----:B------:R-:W-:Y:S02]  /*1adc0*/  FADD.FTZ R152, R11, R8 ;  /* 0x000000080b987221 */ /* 0x000fe40000010000 */
[----:B------:R-:W-:Y:S01]  /*1add0*/  FMUL.FTZ R8, R3, R136 ;  /* 0x0000008803087220 */ /* 0x000fe20000410000 */
[----:B------:R-:W2:Y:S01]  /*1ade0*/  MUFU.EX2 R11, R9 ;  /* 0x00000009000b7308 */ /* 0x000ea20000000800 */
[--C-:B------:R-:W-:Y:S02]  /*1adf0*/  FFMA.FTZ R174, R35, c[0x0][0x2d0], -R5.reuse ;  /* 0x0000b40023ae7a23 */ /* 0x100fe40000010805 */
[--C-:B------:R-:W-:Y:S02]  /*1ae00*/  FFMA.FTZ R175, R34, c[0x0][0x2d0], -R5.reuse ;  /* 0x0000b40022af7a23 */ /* 0x100fe40000010805 */
[--C-:B------:R-:W-:Y:S02]  /*1ae10*/  FFMA.FTZ R247, R27, c[0x0][0x2d0], -R5.reuse ;  /* 0x0000b4001bf77a23 */ /* 0x100fe40000010805 */
[--C-:B------:R-:W-:Y:S02]  /*1ae20*/  FFMA.FTZ R251, R25, c[0x0][0x2d0], -R5.reuse ;  /* 0x0000b40019fb7a23 */ /* 0x100fe40000010805 */
[--C-:B------:R-:W-:Y:S01]  /*1ae30*/  FFMA.FTZ R50, R21, c[0x0][0x2d0], -R5.reuse ;  /* 0x0000b40015327a23 */ /* 0x100fe20000010805 */
[----:B------:R-:W4:Y:S01]  /*1ae40*/  MUFU.EX2 R122, R80 ;  /* 0x00000050007a7308 */ /* 0x000f220000000800 */
[----:B------:R-:W-:Y:S01]  /*1ae50*/  FMUL.FTZ R21, R3, R129 ;  /* 0x0000008103157220 */ /* 0x000fe20000410000 */
[----:B------:R-:W-:Y:S01]  /*1ae60*/  MOV R129, R43 ;  /* 0x0000002b00817202 */ /* 0x000fe20000000f00 */
[----:B------:R-:W-:Y:S01]  /*1ae70*/  FMUL.FTZ R23, R2, R131 ;  /* 0x0000008302177220 */ /* 0x000fe20000410000 */
[----:B------:R-:W-:Y:S01]  /*1ae80*/  MOV R136, R50 ;  /* 0x0000003200887202 */ /* 0x000fe20000000f00 */
[--C-:B------:R-:W-:Y:S02]  /*1ae90*/  FFMA.FTZ R161, R161, c[0x0][0x2d0], -R5.reuse ;  /* 0x0000b400a1a17a23 */ /* 0x100fe40000010805 */
[--C-:B------:R-:W-:Y:S02]  /*1aea0*/  FFMA.FTZ R160, R160, c[0x0][0x2d0], -R5.reuse ;  /* 0x0000b400a0a07a23 */ /* 0x100fe40000010805 */
[--C-:B------:R-:W-:Y:S01]  /*1aeb0*/  FFMA.FTZ R158, R158, c[0x0][0x2d0], -R5.reuse ;  /* 0x0000b4009e9e7a23 */ /* 0x100fe20000010805 */
[----:B------:R-:W-:Y:S01]  /*1aec0*/  MUFU.EX2 R80, R162 ;  /* 0x000000a200507308 */ /* 0x000fe20000000800 */
[--C-:B------:R-:W-:Y:S02]  /*1aed0*/  FFMA.FTZ R157, R157, c[0x0][0x2d0], -R5.reuse ;  /* 0x0000b4009d9d7a23 */ /* 0x100fe40000010805 */
[--C-:B------:R-:W-:Y:S01]  /*1aee0*/  FFMA.FTZ R173, R38, c[0x0][0x2d0], -R5.reuse ;  /* 0x0000b40026ad7a23 */ /* 0x100fe20000010805 */
[----:B--2---:R-:W-:Y:S01]  /*1aef0*/  F2FP.BF16.PACK_AB R149, R11, R18 ;  /* 0x000000120b95723e */ /* 0x004fe200000010ff */
[----:B------:R-:W-:Y:S01]  /*1af00*/  FMUL.FTZ R9, R3, R137 ;  /* 0x0000008903097220 */ /* 0x000fe20000410000 */
[----:B------:R-:W-:Y:S01]  /*1af10*/  MOV R137, R22 ;  /* 0x0000001600897202 */ /* 0x000fe20000000f00 */
[----:B------:R-:W-:Y:S02]  /*1af20*/  FMUL.FTZ R22, R2, R130 ;  /* 0x0000008202167220 */ /* 0x000fe40000410000 */
[--C-:B------:R-:W-:Y:S01]  /*1af30*/  FFMA.FTZ R228, R31, c[0x0][0x2d0], -R5.reuse ;  /* 0x0000b4001fe47a23 */ /* 0x100fe20000010805 */
[----:B------:R-:W-:Y:S01]  /*1af40*/  MUFU.EX2 R116, R156 ;  /* 0x0000009c00747308 */ /* 0x000fe20000000800 */
[--C-:B------:R-:W-:Y:S02]  /*1af50*/  FFMA.FTZ R155, R169, c[0x0][0x2d0], -R5.reuse ;  /* 0x0000b400a99b7a23 */ /* 0x100fe40000010805 */
[--C-:B------:R-:W-:Y:S01]  /*1af60*/  FFMA.FTZ R169, R39, c[0x0][0x2d0], -R5.reuse ;  /* 0x0000b40027a97a23 */ /* 0x100fe20000010805 */
[----:B----4-:R-:W-:Y:S01]  /*1af70*/  F2FP.BF16.PACK_AB R151, R122, R121 ;  /* 0x000000797a97723e */ /* 0x010fe200000010ff */
[----:B------:R-:W-:Y:S02]  /*1af80*/  FFMA.FTZ R5, R20, c[0x0][0x2d0], -R5 ;  /* 0x0000b40014057a23 */ /* 0x000fe40000010805 */
[C---:B------:R-:W-:Y:S01]  /*1af90*/  FMUL.FTZ R20, R3.reuse, R128 ;  /* 0x0000008003147220 */ /* 0x040fe20000410000 */
[----:B------:R-:W-:Y:S01]  /*1afa0*/  MOV R128, R46 ;  /* 0x0000002e00807202 */ /* 0x000fe20000000f00 */
        /* <DEDUP_REMOVED lines=28> */
[----:B--2---:R-:W-:Y:S01]  /*1b170*/  LDSM.16.MT88.4 R124, [R204+0x3000] ;  /* 0x00300000cc7c783b */ /* 0x004fe20000004200 */
        /* <DEDUP_REMOVED lines=17> */
[----:B------:R-:W-:Y:S02]  /*1b290*/  FMUL.FTZ R73, R3, R73 ;  /* 0x0000004903497220 */ /* 0x000fe40000410000 */
[C---:B------:R-:W-:Y:S02]  /*1b2a0*/  FMUL.FTZ R70, R2.reuse, R70 ;  /* 0x0000004602467220 */ /* 0x040fe40000410000 */
[C---:B------:R-:W-:Y:S02]  /*1b2b0*/  FMUL.FTZ R71, R2.reuse, R71 ;  /* 0x0000004702477220 */ /* 0x040fe40000410000 */
[C---:B------:R-:W-:Y:S02]  /*1b2c0*/  FMUL.FTZ R74, R2.reuse, R74 ;  /* 0x0000004a024a7220 */ /* 0x040fe40000410000 */
[C---:B------:R-:W-:Y:S01]  /*1b2d0*/  FMUL.FTZ R75, R2.reuse, R75 ;  /* 0x0000004b024b7220 */ /* 0x040fe20000410000 */
[----:B------:R-:W2:Y:S10]  /*1b2e0*/  MUFU.EX2 R3, R164 ;  /* 0x000000a400037308 */ /* 0x000eb40000000800 */
[----:B------:R-:W-:Y:S10]  /*1b2f0*/  MUFU.EX2 R171, R160 ;  /* 0x000000a000ab7308 */ /* 0x000ff40000000800 */
[----:B------:R-:W-:Y:S10]  /*1b300*/  MUFU.EX2 R165, R165 ;  /* 0x000000a500a57308 */ /* 0x000ff40000000800 */
[----:B------:R-:W-:Y:S01]  /*1b310*/  MUFU.EX2 R164, R153 ;  /* 0x0000009900a47308 */ /* 0x000fe20000000800 */
[C---:B---3--:R-:W-:Y:S02]  /*1b320*/  FFMA.FTZ R10, R2.reuse, R51, R18 ;  /* 0x00000033020a7223 */ /* 0x048fe40000010012 */
[C---:B------:R-:W-:Y:S02]  /*1b330*/  FMUL.FTZ R18, R2.reuse, R134 ;  /* 0x0000008602127220 */ /* 0x040fe40000410000 */
[----:B------:R-:W-:Y:S02]  /*1b340*/  FADD.FTZ R120, R11, R10 ;  /* 0x0000000a0b787221 */ /* 0x000fe40000010000 */
[C---:B------:R-:W-:Y:S03]  /*1b350*/  FMUL.FTZ R10, R2.reuse, R138 ;  /* 0x0000008a020a7220 */ /* 0x040fe60000410000 */
[----:B------:R-:W-:Y:S01]  /*1b360*/  MUFU.EX2 R166, R166 ;  /* 0x000000a600a67308 */ /* 0x000fe20000000800 */
[C---:B------:R-:W-:Y:S02]  /*1b370*/  FMUL.FTZ R11, R2.reuse, R139 ;  /* 0x0000008b020b7220 */ /* 0x040fe40000410000 */
[----:B------:R-:W-:Y:S02]  /*1b380*/  FMUL.FTZ R51, R2, R103 ;  /* 0x0000006702337220 */ /* 0x000fe40000410000 */
[----:B------:R-:W-:Y:S01]  /*1b390*/  LDSM.16.MT88.4 R100, [R204+0x1800] ;  /* 0x00180000cc64783b */ /* 0x000fe20000004200 */
[----:B------:R-:W-:Y:S02]  /*1b3a0*/  FADD.FTZ R2, R15, R152 ;  /* 0x000000980f027221 */ /* 0x000fe40000010000 */
[C---:B-1----:R-:W-:Y:S02]  /*1b3b0*/  HMMA.16816.F32.BF16 R8, R148.reuse, R84, R8 ;  /* 0x000000549408723c */ /* 0x042fe40000041808 */
[----:B------:R-:W-:Y:S03]  /*1b3c0*/  MUFU.EX2 R163, R168 ;  /* 0x000000a800a37308 */ /* 0x000fe60000000800 */
[C---:B--2---:R-:W-:Y:S03]  /*1b3d0*/  FADD.FTZ R2, R3.reuse, R2 ;  /* 0x0000000203027221 */ /* 0x044fe60000010000 */
[C---:B------:R-:W-:Y:S01]  /*1b3e0*/  HMMA.16816.F32.BF16 R16, R148.reuse, R86, R16 ;  /* 0x000000569410723c */ /* 0x040fe20000041810 */
[----:B------:R-:W1:Y:S03]  /*1b3f0*/  LDSM.16.MT88.4 R84, [R204] ;  /* 0x00000000cc54783b */ /* 0x000e660000004200 */
[----:B------:R-:W-:Y:S01]  /*1b400*/  FADD.FTZ R2, R92, R2 ;  /* 0x000000025c027221 */ /* 0x000fe20000010000 */
[----:B------:R-:W-:Y:S03]  /*1b410*/  MUFU.EX2 R108, R243 ;  /* 0x000000f3006c7308 */ /* 0x000fe60000000800 */
[----:B------:R-:W-:Y:S07]  /*1b420*/  FADD.FTZ R2, R80, R2 ;  /* 0x0000000250027221 */ /* 0x000fee0000010000 */
[----:B------:R-:W-:Y:S10]  /*1b430*/  MUFU.EX2 R162, R169 ;  /* 0x000000a900a27308 */ /* 0x000ff40000000800 */
        /* <DEDUP_REMOVED lines=9> */
[----:B------:R-:W2:Y:S01]  /*1b4d0*/  MUFU.EX2 R115, R155 ;  /* 0x0000009b00737308 */ /* 0x000ea20000000800 */
[C---:B-1----:R-:W-:Y:S09]  /*1b4e0*/  HMMA.16816.F32.BF16 R28, R148.reuse, R84, R28 ;  /* 0x00000054941c723c */ /* 0x042ff2000004181c */
[----:B------:R-:W1:Y:S01]  /*1b4f0*/  MUFU.EX2 R112, R129 ;  /* 0x0000008100707308 */ /* 0x000e620000000800 */
[C---:B------:R-:W-:Y:S01]  /*1b500*/  HMMA.16816.F32.BF16 R32, R148.reuse, R86, R32 ;  /* 0x000000569420723c */ /* 0x040fe20000041820 */
[----:B------:R-:W3:Y:S08]  /*1b510*/  LDSM.16.MT88.4 R84, [R205] ;  /* 0x00000000cd54783b */ /* 0x000ef00000004200 */
[----:B------:R-:W-:Y:S10]  /*1b520*/  MUFU.EX2 R156, R247 ;  /* 0x000000f7009c7308 */ /* 0x000ff40000000800 */
[----:B------:R-:W-:Y:S01]  /*1b530*/  MUFU.EX2 R155, R251 ;  /* 0x000000fb009b7308 */ /* 0x000fe20000000800 */
        /* <DEDUP_REMOVED lines=15> */
[----:B------:R3:W4:Y:S03]  /*1b630*/  MUFU.EX2 R15, R225 ;  /* 0x000000e1000f7308 */ /* 0x0007260000000800 */
[----:B--2---:R-:W-:Y:S03]  /*1b640*/  F2FP.BF16.PACK_AB R85, R114, R115 ;  /* 0x000000737255723e */ /* 0x004fe600000010ff */
[----:B------:R-:W-:Y:S02]  /*1b650*/  F2FP.BF16.PACK_AB R86, R80, R92 ;  /* 0x0000005c5056723e */ /* 0x000fe400000010ff */
[----:B------:R-:W2:Y:S02]  /*1b660*/  LDSM.16.MT88.4 R92, [R204+0x800] ;  /* 0x00080000cc5c783b */ /* 0x000ea40000004200 */
[----:B------:R-:W5:Y:S01]  /*1b670*/  MUFU.EX2 R3, R172 ;  /* 0x000000ac00037308 */ /* 0x000f620000000800 */
[----:B------:R-:W-:Y:S02]  /*1b680*/  F2FP.BF16.PACK_AB R87, R117, R116 ;  /* 0x000000747557723e */ /* 0x000fe400000010ff */
[----:B-1----:R-:W-:Y:S02]  /*1b690*/  F2FP.BF16.PACK_AB R148, R112, R113 ;  /* 0x000000717094723e */ /* 0x002fe400000010ff */
[----:B------:R-:W-:Y:S02]  /*1b6a0*/  F2FP.BF16.PACK_AB R149, R153, R154 ;  /* 0x0000009a9995723e */ /* 0x000fe400000010ff */
[----:B------:R-:W-:Y:S01]  /*1b6b0*/  F2FP.BF16.PACK_AB R151, R5, R152 ;  /* 0x000000980597723e */ /* 0x000fe200000010ff */
[C---:B------:R-:W-:Y:S02]  /*1b6c0*/  HMMA.16816.F32.BF16 R8, R84.reuse, R88, R8 ;  /* 0x000000585408723c */ /* 0x040fe40000041808 */
[----:B------:R-:W1:Y:S03]  /*1b6d0*/  MUFU.EX2 R80, R170 ;  /* 0x000000aa00507308 */ /* 0x000e660000000800 */
[----:B---3--:R-:W-:Y:S01]  /*1b6e0*/  MOV R225, R117 ;  /* 0x0000007500e17202 */ /* 0x008fe20000000f00 */
[----:B----4-:R-:W-:Y:S02]  /*1b6f0*/  FADD.FTZ R2, R15, R2 ;  /* 0x000000020f027221 */ /* 0x010fe40000010000 */
[C---:B------:R-:W-:Y:S01]  /*1b700*/  HMMA.16816.F32.BF16 R16, R84.reuse, R90, R16 ;  /* 0x0000005a5410723c */ /* 0x040fe20000041810 */
[----:B------:R-:W3:Y:S03]  /*1b710*/  LDSM.16.MT88.4 R88, [R206+0x800] ;  /* 0x00080000ce58783b */ /* 0x000ee60000004200 */
[----:B------:R-:W4:Y:S01]  /*1b720*/  MUFU.EX2 R172, R161 ;  /* 0x000000a100ac7308 */ /* 0x000f220000000800 */
[C---:B-----5:R-:W-:Y:S04]  /*1b730*/  FADD.FTZ R2, R3.reuse, R2 ;  /* 0x0000000203027221 */ /* 0x060fe80000010000 */
[----:B------:R-:W-:Y:S05]  /*1b740*/  FADD.FTZ R2, R96, R2 ;  /* 0x0000000260027221 */ /* 0x000fea0000010000 */
[----:B------:R-:W5:Y:S01]  /*1b750*/  MUFU.EX2 R170, R158 ;  /* 0x0000009e00aa7308 */ /* 0x000f620000000800 */
[C---:B-1----:R-:W-:Y:S01]  /*1b760*/  FADD.FTZ R2, R80.reuse, R2 ;  /* 0x0000000250027221 */ /* 0x042fe20000010000 */
[C---:B--2---:R-:W-:Y:S08]  /*1b770*/  HMMA.16816.F32.BF16 R20, R84.reuse, R92, R20 ;  /* 0x0000005c5414723c */ /* 0x044ff00000041814 */
[----:B------:R-:W-:Y:S01]  /*1b780*/  MUFU.EX2 R161, R173 ;  /* 0x000000ad00a17308 */ /* 0x000fe20000000800 */
[C---:B------:R-:W-:Y:S01]  /*1b790*/  HMMA.16816.F32.BF16 R24, R84.reuse, R94, R24 ;  /* 0x0000005e5418723c */ /* 0x040fe20000041818 */
[----:B------:R-:W1:Y:S08]  /*1b7a0*/  LDSM.16.MT88.4 R92, [R205+0x800] ;  /* 0x00080000cd5c783b */ /* 0x000e700000004200 */
[----:B------:R-:W-:Y:S01]  /*1b7b0*/  MUFU.EX2 R158, R228 ;  /* 0x000000e4009e7308 */ /* 0x000fe20000000800 */
[C---:B---3--:R-:W-:Y:S08]  /*1b7c0*/  HMMA.16816.F32.BF16 R28, R84.reuse, R88, R28 ;  /* 0x00000058541c723c */ /* 0x048ff0000004181c */
        /* <DEDUP_REMOVED lines=21> */
[----:B----4-:R-:W-:Y:S02]  /*1b920*/  F2FP.BF16.PACK_AB R85, R171, R172 ;  /* 0x000000acab55723e */ /* 0x010fe400000010ff */
[----:B-----5:R-:W-:Y:S04]  /*1b930*/  F2FP.BF16.PACK_AB R87, R167, R170 ;  /* 0x000000aaa757723e */ /* 0x020fe800000010ff */
[----:B------:R4:W5:Y:S03]  /*1b940*/  MUFU.EX2 R15, R241 ;  /* 0x000000f1000f7308 */ /* 0x0009660000000800 */
[C---:B--2---:R-:W-:Y:S07]  /*1b950*/  HMMA.16816.F32.BF16 R8, R84.reuse, R88, R8 ;  /* 0x000000585408723c */ /* 0x044fee0000041808 */
[----:B------:R-:W2:Y:S01]  /*1b960*/  MUFU.EX2 R3, R240 ;  /* 0x000000f000037308 */ /* 0x000ea20000000800 */
[C---:B------:R-:W-:Y:S01]  /*1b970*/  HMMA.16816.F32.BF16 R16, R84.reuse, R90, R16 ;  /* 0x0000005a5410723c */ /* 0x040fe20000041810 */
[----:B------:R-:W3:Y:S07]  /*1b980*/  LDSM.16.MT88.4 R88, [R205+0x1000] ;  /* 0x00100000cd58783b */ /* 0x000eee0000004200 */
[C---:B-1----:R-:W-:Y:S04]  /*1b990*/  HMMA.16816.F32.BF16 R20, R84.reuse, R92, R20 ;  /* 0x0000005c5414723c */ /* 0x042fe80000041814 */
[----:B----4-:R-:W-:Y:S01]  /*1b9a0*/  MOV R241, R116 ;  /* 0x0000007400f17202 */ /* 0x010fe20000000f00 */
[----:B-----5:R-:W-:Y:S01]  /*1b9b0*/  FADD.FTZ R2, R15, R2 ;  /* 0x000000020f027221 */ /* 0x020fe20000010000 */
[----:B------:R-:W-:Y:S02]  /*1b9c0*/  LDSM.16.MT88.4 R116, [R206+0x3000] ;  /* 0x00300000ce74783b */ /* 0x000fe40000004200 */
[C---:B------:R-:W-:Y:S06]  /*1b9d0*/  HMMA.16816.F32.BF16 R24, R84.reuse, R94, R24 ;  /* 0x0000005e5418723c */ /* 0x040fec0000041818 */
[----:B------:R-:W1:Y:S01]  /*1b9e0*/  LDSM.16.MT88.4 R92, [R203+0x4800] ;  /* 0x00480000cb5c783b */ /* 0x000e620000004200 */
[C---:B--2---:R-:W-:Y:S01]  /*1b9f0*/  FADD.FTZ R2, R3.reuse, R2 ;  /* 0x0000000203027221 */ /* 0x044fe20000010000 */
[C---:B---3--:R-:W-:Y:S04]  /*1ba00*/  HMMA.16816.F32.BF16 R28, R84.reuse, R96, R28 ;  /* 0x00000060541c723c */ /* 0x048fe8000004181c */
[----:B------:R-:W-:Y:S04]  /*1ba10*/  FADD.FTZ R2, R104, R2 ;  /* 0x0000000268027221 */ /* 0x000fe80000010000 */
[C---:B------:R-:W-:Y:S01]  /*1ba20*/  HMMA.16816.F32.BF16 R32, R84.reuse, R98, R32 ;  /* 0x000000625420723c */ /* 0x040fe20000041820 */
[----:B------:R-:W2:Y:S03]  /*1ba30*/  LDSM.16.MT88.4 R96, [R204+0x4800] ;  /* 0x00480000cc60783b */ /* 0x000ea60000004200 */
[----:B------:R-:W-:Y:S04]  /*1ba40*/  FADD.FTZ R2, R80, R2 ;  /* 0x0000000250027221 */ /* 0x000fe80000010000 */
        /* <DEDUP_REMOVED lines=83> */
[----:B------:R-:W-:Y:S01]  /*1bf80*/  F2FP.BF16.PACK_AB R91, R155, R156 ;  /* 0x0000009c9b5b723e */ /* 0x000fe200000010ff */
[----:B------:R-:W-:Y:S03]  /*1bf90*/  FADD.FTZ R3, R121, R120 ;  /* 0x0000007879037221 */ /* 0x000fe60000010000 */
        /* <DEDUP_REMOVED lines=8> */
[----:B------:R-:W-:Y:S02]  /*1c020*/  FADD.FTZ R2, R122, R3 ;  /* 0x000000037a027221 */ /* 0x000fe40000010000 */
[C---:B--2---:R-:W-:Y:S01]  /*1c030*/  HMMA.16816.F32.BF16 R60, R84.reuse, R104, R60 ;  /* 0x00000068543c723c */ /* 0x044fe2000004183c */
[----:B------:R-:W2:Y:S03]  /*1c040*/  LDL R15, [R1+0xc] ;  /* 0x00000c00010f7983 */ /* 0x000ea60000100800 */
[----:B------:R-:W-:Y:S01]  /*1c050*/  FADD.FTZ R2, R115, R2 ;  /* 0x0000000273027221 */ /* 0x000fe20000010000 */
[----:B------:R-:W-:Y:S03]  /*1c060*/  LDSM.16.MT88.4 R132, [R203+0x3000] ;  /* 0x00300000cb84783b */ /* 0x000fe60000004200 */
        /* <DEDUP_REMOVED lines=54> */
[C---:B------:R-:W-:Y:S03]  /*1c3d0*/  IADD3 R2, R234.reuse, -0x1, RZ ;  /* 0xffffffffea027810 */ /* 0x040fe60007ffe0ff */
        /* <DEDUP_REMOVED lines=19> */
.L_x_1645:
[----:B------:R-:W-:Y:S05]  /*1c510*/  BRA.DIV ~URZ, `(.L_x_1661) ;  /* 0x00006cc27f007947 */ /* 0x000fea000b800000 */
[----:B------:R1:W2:Y:S02]  /*1c520*/  SHFL.BFLY PT, R2, R246, 0x2, 0x1f ;  /* 0x0c401f00f6027f89 */ /* 0x0002a400000e0000 */
.L_x_1758:
        /* <DEDUP_REMOVED lines=8> */
.L_x_1759:
[----:B------:R-:W-:Y:S01]  /*1c5b0*/  FSETP.NE.FTZ.AND P1, PT, R8, RZ, PT ;  /* 0x000000ff0800720b */ /* 0x000fe20003f35000 */
[----:B---3--:R-:W-:Y:S01]  /*1c5c0*/  FADD.FTZ R4, R2, R9 ;  /* 0x0000000902047221 */ /* 0x008fe20000010000 */
[----:B------:R-:W-:Y:S02]  /*1c5d0*/  MOV R3, RZ ;  /* 0x000000ff00037202 */ /* 0x000fe40000000f00 */
[----:B------:R-:W-:Y:S02]  /*1c5e0*/  MOV R2, RZ ;  /* 0x000000ff00027202 */ /* 0x000fe40000000f00 */
[----:B------:R-:W-:Y:S02]  /*1c5f0*/  FSETP.NE.FTZ.AND P0, PT, R4, RZ, PT ;  /* 0x000000ff0400720b */ /* 0x000fe40003f15000 */
[----:B------:R-:W-:Y:S02]  /*1c600*/  MOV R27, 0xff800000 ;  /* 0xff800000001b7802 */ /* 0x000fe40000000f00 */
[----:B------:R-:W-:-:S03]  /*1c610*/  MOV R26, 0xff800000 ;  /* 0xff800000001a7802 */ /* 0x000fc60000000f00 */
[----:B------:R-:W3:Y:S08]  /*1c620*/  @P1 MUFU.RCP R3, R8 ;  /* 0x0000000800031308 */ /* 0x000ef00000001000 */
[----:B------:R4:W5:Y:S01]  /*1c630*/  @P1 MUFU.LG2 R10, R8 ;  /* 0x00000008000a1308 */ /* 0x0009620000000c00 */
[----:B---3--:R-:W-:-:S07]  /*1c640*/  FMUL.FTZ R48, R3, R92 ;  /* 0x0000005c03307220 */ /* 0x008fce0000410000 */
[----:B------:R-:W3:Y:S01]  /*1c650*/  @P0 MUFU.RCP R2, R4 ;  /* 0x0000000400020308 */ /* 0x000ee20000001000 */
[C---:B------:R-:W-:Y:S02]  /*1c660*/  FMUL.FTZ R49, R3.reuse, R93 ;  /* 0x0000005d03317220 */ /* 0x040fe40000410000 */
[C---:B------:R-:W-:Y:S02]  /*1c670*/  FMUL.FTZ R54, R3.reuse, R136 ;  /* 0x0000008803367220 */ /* 0x040fe40000410000 */
[C---:B------:R-:W-:Y:S02]  /*1c680*/  FMUL.FTZ R55, R3.reuse, R137 ;  /* 0x0000008903377220 */ /* 0x040fe40000410000 */
[C---:B------:R-:W-:Y:S01]  /*1c690*/  FMUL.FTZ R30, R3.reuse, R132 ;  /* 0x00000084031e7220 */ /* 0x040fe20000410000 */
[----:B----4-:R-:W-:Y:S01]  /*1c6a0*/  @P1 MOV R8, 0x3f317218 ;  /* 0x3f31721800081802 */ /* 0x010fe20000000f00 */
        /* <DEDUP_REMOVED lines=27> */
[----:B------:R4:W1:Y:S01]  /*1c860*/  @P0 MUFU.LG2 R3, R4 ;  /* 0x0000000400030308 */ /* 0x0008620000000c00 */
[----:B-----5:R-:W-:Y:S02]  /*1c870*/  @P1 FMUL.FTZ R10, R10, 0.69314718246459960938 ;  /* 0x3f3172180a0a1820 */ /* 0x020fe40000410000 */
[----:B------:R-:W-:Y:S02]  /*1c880*/  @P1 FMUL.FTZ R8, R8, c[0x0][0x2d0] ;  /* 0x0000b40008081a20 */ /* 0x000fe40000410000 */
[----:B---3--:R-:W-:Y:S02]  /*1c890*/  FMUL.FTZ R96, R2, R138 ;  /* 0x0000008a02607220 */ /* 0x008fe40000410000 */
[----:B------:R-:W-:Y:S01]  /*1c8a0*/  @P1 FFMA.FTZ R27, R8, R6, R10 ;  /* 0x00000006081b1223 */ /* 0x000fe2000001000a */
[----:B------:R-:W-:Y:S01]  /*1c8b0*/  MOV R6, 0x1 ;  /* 0x0000000100067802 */ /* 0x000fe20000000f00 */
[----:B------:R-:W-:-:S02]  /*1c8c0*/  FMUL.FTZ R97, R2, R139 ;  /* 0x0000008b02617220 */ /* 0x000fc40000410000 */
[C---:B------:R-:W-:Y:S02]  /*1c8d0*/  FMUL.FTZ R68, R2.reuse, R134 ;  /* 0x0000008602447220 */ /* 0x040fe40000410000 */
[C---:B------:R-:W-:Y:S02]  /*1c8e0*/  FMUL.FTZ R69, R2.reuse, R135 ;  /* 0x0000008702457220 */ /* 0x040fe40000410000 */
[C---:B------:R-:W-:Y:S01]  /*1c8f0*/  FMUL.FTZ R56, R2.reuse, R130 ;  /* 0x0000008202387220 */ /* 0x040fe20000410000 */
[----:B----4-:R-:W-:Y:S01]  /*1c900*/  @P0 MOV R4, 0x3f317218 ;  /* 0x3f31721800040802 */ /* 0x010fe20000000f00 */
[----:B-1----:R-:W-:Y:S02]  /*1c910*/  @P0 FMUL.FTZ R3, R3, 0.69314718246459960938 ;  /* 0x3f31721803030820 */ /* 0x002fe40000410000 */
        /* <DEDUP_REMOVED lines=30> */
.L_x_1572:
[----:B------:R3:W5:Y:S04]  /*1cb00*/  LDL R6, [R1+0x50] ;  /* 0x0000500001067983 */ /* 0x0007680000100800 */
[----:B------:R-:W1:Y:S01]  /*1cb10*/  S2R R3, SR_TID.X ;  /* 0x0000000000037919 */ /* 0x000e620000002100 */
[----:B------:R-:W-:Y:S01]  /*1cb20*/  BSSY B0, `(.L_x_1663) ;  /* 0x0000011000007945 */ /* 0x000fe20003800000 */
[----:B-1----:R-:W-:-:S13]  /*1cb30*/  LOP3.LUT P0, RZ, R3, 0xff, RZ, 0xc0, !PT ;  /* 0x000000ff03ff7812 */ /* 0x002fda000780c0ff */
[----:B------:R-:W-:Y:S05]  /*1cb40*/  @P0 BRA `(.L_x_1664) ;  /* 0x000000e000000947 */ /* 0x000fea0003800000 */
[----:B---34-:R-:W1:Y:S01]  /*1cb50*/  S2R R5, SR_LANEID ;  /* 0x0000000000057919 */ /* 0x018e620000000000 */
[----:B------:R-:W-:Y:S01]  /*1cb60*/  VOTEU.ANY UR5, UPT, PT ;  /* 0x0000000000057886 */ /* 0x000fe200038e0100 */
[----:B------:R-:W-:Y:S01]  /*1cb70*/  IMAD.MOV.U32 R8, RZ, RZ, c[0x0][0x560] ;  /* 0x00015800ff087624 */ /* 0x000fe200078e00ff */
[----:B------:R-:W1:Y:S01]  /*1cb80*/  FLO.U32 R4, UR5 ;  /* 0x0000000500047d00 */ /* 0x000e6200080e0000 */
[----:B--2---:R-:W-:-:S07]  /*1cb90*/  IMAD.MOV.U32 R9, RZ, RZ, c[0x0][0x564] ;  /* 0x00015900ff097624 */ /* 0x004fce00078e00ff */
        /* <DEDUP_REMOVED lines=9> */
.L_x_1664:
[----:B---3--:R-:W-:Y:S05]  /*1cc30*/  BSYNC B0 ;  /* 0x0000000000007941 */ /* 0x008fea0003800000 */
.L_x_1663:
[----:B------:R-:W-:Y:S01]  /*1cc40*/  PRMT R2, R2, 0x9910, RZ ;  /* 0x0000991002027816 */ /* 0x000fe200000000ff */
[----:B------:R-:W-:Y:S01]  /*1cc50*/  BSSY B1, `(.L_x_1665) ;  /* 0x00002c7000017945 */ /* 0x000fe20003800000 */
[----:B-----5:R-:W-:Y:S02]  /*1cc60*/  IMAD.MOV.U32 R74, RZ, RZ, R6 ;  /* 0x000000ffff4a7224 */ /* 0x020fe400078e0006 */
[----:B------:R-:W-:-:S13]  /*1cc70*/  ISETP.NE.AND P0, PT, R2, RZ, PT ;  /* 0x000000ff0200720c */ /* 0x000fda0003f05270 */
[----:B------:R-:W-:Y:S05]  /*1cc80*/  @!P0 BRA `(.L_x_1666) ;  /* 0x000020a000008947 */ /* 0x000fea0003800000 */
[----:B------:R-:W3:Y:S04]  /*1cc90*/  LDL R10, [R1+0xbc] ;  /* 0x0000bc00010a7983 */ /* 0x000ee80000100800 */
[----:B--2---:R-:W2:Y:S04]  /*1cca0*/  LDL R18, [R1+0xc0] ;  /* 0x0000c00001127983 */ /* 0x004ea80000100800 */
[----:B-1--4-:R-:W4:Y:S04]  /*1ccb0*/  LDL R6, [R1+0xc8] ;  /* 0x0000c80001067983 */ /* 0x012f280000100800 */
        /* <DEDUP_REMOVED lines=12> */
[----:B---3--:R1:W-:Y:S04]  /*1cd80*/  STS [R10+0x80], R2 ;  /* 0x000080020a007388 */ /* 0x0083e80000000800 */
[----:B------:R3:W-:Y:S04]  /*1cd90*/  STS [R10+0x480], R3 ;  /* 0x000480030a007388 */ /* 0x0007e80000000800 */
[----:B--2---:R2:W-:Y:S01]  /*1cda0*/  STS [R18], R4 ;  /* 0x0000000412007388 */ /* 0x0045e20000000800 */
[----:B-1----:R-:W-:-:S02]  /*1cdb0*/  F2FP.BF16.PACK_AB R2, R69, R68 ;  /* 0x000000444502723e */ /* 0x002fc400000010ff */
[----:B---3--:R-:W-:-:S03]  /*1cdc0*/  F2FP.BF16.PACK_AB R3, R33, R32 ;  /* 0x000000202103723e */ /* 0x008fc600000010ff */
[----:B------:R1:W-:Y:S01]  /*1cdd0*/  STS [R18+0x400], R2 ;  /* 0x0004000212007388 */ /* 0x0003e20000000800 */
[----:B--2---:R-:W-:-:S03]  /*1cde0*/  F2FP.BF16.PACK_AB R4, R57, R56 ;  /* 0x000000383904723e */ /* 0x004fc600000010ff */
        /* <DEDUP_REMOVED lines=75> */
.L_x_1667:
        /* <DEDUP_REMOVED lines=23> */
[----:B------:R-:W-:Y:S02]  /*1d410*/  IMAD.IADD R6, R6, 0x1, R52 ;  /* 0x0000000106067824 */ /* 0x000fe400078e0234 */
        /* <DEDUP_REMOVED lines=92> */
.L_x_1760:
[----:B------:R-:W-:Y:S05]  /*1d9e0*/  BRA.DIV ~URZ, `(.L_x_1670) ;  /* 0x000059c27f007947 */ /* 0x000fea000b800000 */
[----:B------:R4:W2:Y:S02]  /*1d9f0*/  SHFL.IDX PT, R2, R8, RZ, 0x181f ;  /* 0x00181fff08027589 */ /* 0x0008a400000e0000 */
.L_x_1761:
[----:B------:R-:W-:Y:S01]  /*1da00*/  ISETP.GE.AND P0, PT, R5, R4, PT ;  /* 0x000000040500720c */ /* 0x000fe20003f06270 */
[----:B------:R-:W-:-:S12]  /*1da10*/  BSSY B0, `(.L_x_1671) ;  /* 0x000000b000007945 */ /* 0x000fd80003800000 */
[----:B------:R-:W-:Y:S05]  /*1da20*/  @P0 BRA `(.L_x_1672) ;  /* 0x0000009000000947 */ /* 0x000fea0003800000 */
[----:B------:R-:W5:Y:S01]  /*1da30*/  LDL R15, [R1+0x4] ;  /* 0x00000400010f7983 */ /* 0x000f620000100800 */
[----:B------:R-:W-:Y:S02]  /*1da40*/  ISETP.GE.AND P1, PT, R76, c[0x0][0x3c8], PT ;  /* 0x0000f2004c007a0c */ /* 0x000fe40003f26270 */
[----:B------:R-:W-:-:S11]  /*1da50*/  ISETP.GE.AND P0, PT, R226, c[0x0][0x3c8], PT ;  /* 0x0000f200e2007a0c */ /* 0x000fd60003f06270 */
[-C--:B--2---:R-:W-:Y:S02]  /*1da60*/  @!P1 LEA R10, P3, R76, R2.reuse, 0x1 ;  /* 0x000000024c0a9211 */ /* 0x084fe400078608ff */
[----:B------:R-:W-:Y:S02]  /*1da70*/  @!P0 LEA R2, P2, R226, R2, 0x1 ;  /* 0x00000002e2028211 */ /* 0x000fe400078408ff */
[----:B---3--:R-:W-:-:S05]  /*1da80*/  @!P1 LEA.HI.X R11, R76, R9, R77, 0x1, P3 ;  /* 0x000000094c0b9211 */ /* 0x008fca00018f0c4d */
[----:B------:R2:W-:Y:S01]  /*1da90*/  @!P1 ST.E.128 [R10.64], R20 ;  /* 0x000000140a009985 */ /* 0x0005e2000c101d08 */
[----:B-----5:R-:W-:-:S05]  /*1daa0*/  @!P0 LEA.HI.X R3, R226, R9, R15, 0x1, P2 ;  /* 0x00000009e2038211 */ /* 0x020fca00010f0c0f */
[----:B-1----:R2:W-:Y:S02]  /*1dab0*/  @!P0 ST.E.128 [R2.64], R16 ;  /* 0x0000001002008985 */ /* 0x0025e4000c101d08 */
.L_x_1672:
[----:B------:R-:W-:Y:S05]  /*1dac0*/  BSYNC B0 ;  /* 0x0000000000007941 */ /* 0x000fea0003800000 */
.L_x_1671:
[----:B------:R-:W-:Y:S05]  /*1dad0*/  BRA.DIV ~URZ, `(.L_x_1673) ;  /* 0x000059427f007947 */ /* 0x000fea000b800000 */
[----:B---3--:R3:W4:Y:S04]  /*1dae0*/  SHFL.IDX PT, R9, R6, 0x1, 0x181f ;  /* 0x00381f0006097f89 */ /* 0x00872800000e0000 */
[----:B--2---:R3:W2:Y:S02]  /*1daf0*/  SHFL.IDX PT, R2, R8, 0x1, 0x181f ;  /* 0x00381f0008027f89 */ /* 0x0046a400000e0000 */
.L_x_1762:
[----:B------:R-:W-:Y:S01]  /*1db00*/  IADD3 R3, R5, 0x20, RZ ;  /* 0x0000002005037810 */ /* 0x000fe20007ffe0ff */
[----:B------:R-:W-:Y:S03]  /*1db10*/  BSSY B0, `(.L_x_1674) ;  /* 0x000000c000007945 */ /* 0x000fe60003800000 */
[----:B------:R-:W-:-:S13]  /*1db20*/  ISETP.GE.AND P0, PT, R3, R4, PT ;  /* 0x000000040300720c */ /* 0x000fda0003f06270 */
[----:B------:R-:W-:Y:S05]  /*1db30*/  @P0 BRA `(.L_x_1675) ;  /* 0x0000009000000947 */ /* 0x000fea0003800000 */
[----:B------:R-:W5:Y:S01]  /*1db40*/  LDL R15, [R1+0x4] ;  /* 0x00000400010f7983 */ /* 0x000f620000100800 */
[----:B------:R-:W-:Y:S02]  /*1db50*/  ISETP.GE.AND P1, PT, R76, c[0x0][0x3c8], PT ;  /* 0x0000f2004c007a0c */ /* 0x000fe40003f26270 */
[----:B------:R-:W-:-:S11]  /*1db60*/  ISETP.GE.AND P0, PT, R226, c[0x0][0x3c8], PT ;  /* 0x0000f200e2007a0c */ /* 0x000fd60003f06270 */
[-C--:B--2---:R-:W-:Y:S02]  /*1db70*/  @!P1 LEA R10, P3, R76, R2.reuse, 0x1 ;  /* 0x000000024c0a9211 */ /* 0x084fe400078608ff */
[----:B------:R-:W-:Y:S02]  /*1db80*/  @!P0 LEA R2, P2, R226, R2, 0x1 ;  /* 0x00000002e2028211 */ /* 0x000fe400078408ff */
[----:B----4-:R-:W-:-:S05]  /*1db90*/  @!P1 LEA.HI.X R11, R76, R9, R77, 0x1, P3 ;  /* 0x000000094c0b9211 */ /* 0x010fca00018f0c4d */
[----:B------:R2:W-:Y:S01]  /*1dba0*/  @!P1 ST.E.128 [R10.64], R28 ;  /* 0x0000001c0a009985 */ /* 0x0005e2000c101d08 */
[----:B-----5:R-:W-:-:S05]  /*1dbb0*/  @!P0 LEA.HI.X R3, R226, R9, R15, 0x1, P2 ;  /* 0x00000009e2038211 */ /* 0x020fca00010f0c0f */
[----:B-1----:R2:W-:Y:S02]  /*1dbc0*/  @!P0 ST.E.128 [R2.64], R24 ;  /* 0x0000001802008985 */ /* 0x0025e4000c101d08 */
.L_x_1675:
[----:B------:R-:W-:Y:S05]  /*1dbd0*/  BSYNC B0 ;  /* 0x0000000000007941 */ /* 0x000fea0003800000 */
.L_x_1674:
[----:B------:R-:W-:Y:S05]  /*1dbe0*/  BRA.DIV ~URZ, `(.L_x_1676) ;  /* 0x000059027f007947 */ /* 0x000fea000b800000 */
[----:B----4-:R4:W3:Y:S02]  /*1dbf0*/  SHFL.IDX PT, R9, R6, 0x2, 0x181f ;  /* 0x00581f0006097f89 */ /* 0x0108e400000e0000 */
.L_x_1763:
[----:B------:R-:W-:Y:S05]  /*1dc00*/  BRA.DIV ~URZ, `(.L_x_1677) ;  /* 0x000059527f007947 */ /* 0x000fea000b800000 */
[----:B--2---:R2:W4:Y:S02]  /*1dc10*/  SHFL.IDX PT, R2, R8, 0x2, 0x181f ;  /* 0x00581f0008027f89 */ /* 0x00452400000e0000 */
.L_x_1764:
[----:B------:R-:W-:Y:S01]  /*1dc20*/  IADD3 R3, R5, 0x40, RZ ;  /* 0x0000004005037810 */ /* 0x000fe20007ffe0ff */
[----:B------:R-:W-:Y:S03]  /*1dc30*/  BSSY B0, `(.L_x_1678) ;  /* 0x000000c000007945 */ /* 0x000fe60003800000 */
[----:B------:R-:W-:-:S13]  /*1dc40*/  ISETP.GE.AND P0, PT, R3, R4, PT ;  /* 0x000000040300720c */ /* 0x000fda0003f06270 */
[----:B------:R-:W-:Y:S05]  /*1dc50*/  @P0 BRA `(.L_x_1679) ;  /* 0x0000009000000947 */ /* 0x000fea0003800000 */
[----:B------:R-:W5:Y:S01]  /*1dc60*/  LDL R15, [R1+0x4] ;  /* 0x00000400010f7983 */ /* 0x000f620000100800 */
[----:B------:R-:W-:Y:S02]  /*1dc70*/  ISETP.GE.AND P1, PT, R76, c[0x0][0x3c8], PT ;  /* 0x0000f2004c007a0c */ /* 0x000fe40003f26270 */
[----:B------:R-:W-:-:S11]  /*1dc80*/  ISETP.GE.AND P0, PT, R226, c[0x0][0x3c8], PT ;  /* 0x0000f200e2007a0c */ /* 0x000fd60003f06270 */
[-C--:B----4-:R-:W-:Y:S02]  /*1dc90*/  @!P1 LEA R10, P3, R76, R2.reuse, 0x1 ;  /* 0x000000024c0a9211 */ /* 0x090fe400078608ff */
[----:B------:R-:W-:Y:S02]  /*1dca0*/  @!P0 LEA R2, P2, R226, R2, 0x1 ;  /* 0x00000002e2028211 */ /* 0x000fe400078408ff */
[----:B---3--:R-:W-:-:S05]  /*1dcb0*/  @!P1 LEA.HI.X R11, R76, R9, R77, 0x1, P3 ;  /* 0x000000094c0b9211 */ /* 0x008fca00018f0c4d */
[----:B------:R3:W-:Y:S01]  /*1dcc0*/  @!P1 ST.E.128 [R10.64], R36 ;  /* 0x000000240a009985 */ /* 0x0007e2000c101d08 */
[----:B-----5:R-:W-:-:S05]  /*1dcd0*/  @!P0 LEA.HI.X R3, R226, R9, R15, 0x1, P2 ;  /* 0x00000009e2038211 */ /* 0x020fca00010f0c0f */
[----:B-1----:R3:W-:Y:S02]  /*1dce0*/  @!P0 ST.E.128 [R2.64], R32 ;  /* 0x0000002002008985 */ /* 0x0027e4000c101d08 */
.L_x_1679:
[----:B------:R-:W-:Y:S05]  /*1dcf0*/  BSYNC B0 ;  /* 0x0000000000007941 */ /* 0x000fea0003800000 */
.L_x_1678:
[----:B------:R-:W-:Y:S05]  /*1dd00*/  BRA.DIV ~URZ, `(.L_x_1680) ;  /* 0x000058c27f007947 */ /* 0x000fea000b800000 */
[----:B---3--:R3:W2:Y:S04]  /*1dd10*/  SHFL.IDX PT, R9, R6, 0x3, 0x181f ;  /* 0x00781f0006097f89 */ /* 0x0086a800000e0000 */
[----:B----4-:R3:W4:Y:S02]  /*1dd20*/  SHFL.IDX PT, R6, R8, 0x3, 0x181f ;  /* 0x00781f0008067f89 */ /* 0x01072400000e0000 */
.L_x_1765:
        /* <DEDUP_REMOVED lines=9> */
[----:B---3--:R-:W2:Y:S01]  /*1ddc0*/  LDL R8, [R1+0x4] ;  /* 0x0000040001087983 */ /* 0x008ea20000100800 */
[----:B-1----:R-:W-:-:S04]  /*1ddd0*/  LEA R2, P0, R226, R6, 0x1 ;  /* 0x00000006e2027211 */ /* 0x002fc800078008ff */
[----:B--2---:R-:W-:-:S05]  /*1dde0*/  LEA.HI.X R3, R226, R9, R8, 0x1, P0 ;  /* 0x00000009e2037211 */ /* 0x004fca00000f0c08 */
[----:B------:R1:W-:Y:S01]  /*1ddf0*/  ST.E.128 [R2.64], R40 ;  /* 0x0000002802007985 */ /* 0x0003e2000c101d08 */
[----:B------:R-:W-:Y:S05]  /*1de00*/  BRA `(.L_x_1681) ;  /* 0x00001ab000007947 */ /* 0x000fea0003800000 */
.L_x_1668:
        /* <DEDUP_REMOVED lines=34> */
.L_x_1766:
[----:B------:R-:W-:Y:S05]  /*1e030*/  BRA.DIV ~URZ, `(.L_x_1683) ;  /* 0x000056d27f007947 */ /* 0x000fea000b800000 */
[----:B------:R3:W4:Y:S02]  /*1e040*/  SHFL.IDX PT, R2, R5, RZ, 0x1c1f ;  /* 0x001c1fff05027589 */ /* 0x00072400000e0000 */
.L_x_1767:
        /* <DEDUP_REMOVED lines=97> */
.L_x_1685:
[----:B------:R-:W-:Y:S05]  /*1e660*/  BSYNC B0 ;  /* 0x0000000000007941 */ /* 0x000fea0003800000 */
.L_x_1684:
[----:B------:R-:W-:Y:S05]  /*1e670*/  BRA.DIV ~URZ, `(.L_x_1686) ;  /* 0x000051027f007947 */ /* 0x000fea000b800000 */
[----:B--2---:R2:W1:Y:S04]  /*1e680*/  SHFL.IDX PT, R4, R6, 0x1, 0x1c1f ;  /* 0x003c1f0006047f89 */ /* 0x00446800000e0000 */
[----:B----4-:R2:W4:Y:S02]  /*1e690*/  SHFL.IDX PT, R2, R5, 0x1, 0x1c1f ;  /* 0x003c1f0005027f89 */ /* 0x01052400000e0000 */
.L_x_1768:
        /* <DEDUP_REMOVED lines=105> */
.L_x_1666:
[----:B------:R-:W3:Y:S04]  /*1ed30*/  LDL.LU R2, [R1+0x68] ;  /* 0x0000680001027983 */ /* 0x000ee80000300800 */
[----:B-12---:R-:W2:Y:S01]  /*1ed40*/  LDL.LU R6, [R1+0x6c] ;  /* 0x00006c0001067983 */ /* 0x006ea20000300800 */
[----:B------:R-:W-:Y:S02]  /*1ed50*/  ISETP.NE.U32.AND P0, PT, RZ, c[0x0][0x508], PT ;  /* 0x00014200ff007a0c */ /* 0x000fe40003f05070 */
[----:B------:R-:W-:Y:S01]  /*1ed60*/  ISETP.NE.U32.AND P3, PT, RZ, c[0x0][0x500], PT ;  /* 0x00014000ff007a0c */ /* 0x000fe20003f65070 */
[----:B----4-:R-:W4:Y:S01]  /*1ed70*/  LDL.LU R3, [R1+0x54] ;  /* 0x0000540001037983 */ /* 0x010f220000300800 */
[----:B------:R-:W-:Y:S01]  /*1ed80*/  ISETP.NE.AND.EX P2, PT, RZ, c[0x0][0x50c], PT, P0 ;  /* 0x00014300ff007a0c */ /* 0x000fe20003f45300 */
[----:B------:R-:W-:Y:S01]  /*1ed90*/  IMAD.MOV.U32 R22, RZ, RZ, c[0x0][0x388] ;  /* 0x0000e200ff167624 */ /* 0x000fe200078e00ff */
[----:B------:R-:W-:-:S02]  /*1eda0*/  ISETP.NE.AND.EX P3, PT, RZ, c[0x0][0x504], PT, P3 ;  /* 0x00014100ff007a0c */ /* 0x000fc40003f65330 */
[----:B---3--:R-:W-:-:S09]  /*1edb0*/  IADD3 R4, P1, R2, c[0x0][0x500], RZ ;  /* 0x0001400002047a10 */ /* 0x008fd20007f3e0ff */
[----:B------:R-:W-:Y:S01]  /*1edc0*/  @P2 IADD3 R8, P0, R2, c[0x0][0x508], RZ ;  /* 0x0001420002082a10 */ /* 0x000fe20007f1e0ff */
[----:B------:R-:W-:Y:S01]  /*1edd0*/  IMAD.MOV.U32 R2, RZ, RZ, RZ ;  /* 0x000000ffff027224 */ /* 0x000fe200078e00ff */
[C---:B--2---:R-:W-:Y:S02]  /*1ede0*/  IADD3.X R5, R6.reuse, c[0x0][0x504], RZ, P1, !PT ;  /* 0x0001410006057a10 */ /* 0x044fe40000ffe4ff */
        /* <DEDUP_REMOVED lines=10> */
.L_x_1687:
        /* <DEDUP_REMOVED lines=60> */
.L_x_1689:
[----:B------:R-:W-:Y:S05]  /*1f250*/  BSYNC B0 ;  /* 0x0000000000007941 */ /* 0x000fea0003800000 */
.L_x_1688:
        /* <DEDUP_REMOVED lines=30> */
[----:B------:R-:W-:-:S04]  /*1f440*/  IADD3 R6, R82, R10, RZ ;  /* 0x0000000a52067210 */ /* 0x000fc80007ffe0ff */
[----:B------:R-:W-:Y:S02]  /*1f450*/  IADD3 R5, R3, R4, RZ ;  /* 0x0000000403057210 */ /* 0x000fe40007ffe0ff */
[----:B------:R-:W-:-:S04]  /*1f460*/  LEA R8, P0, R2, c[0x0][0x380], 0x1 ;  /* 0x0000e00002087a11 */ /* 0x000fc800078008ff */
[----:B------:R-:W-:Y:S01]  /*1f470*/  LEA.HI.X R5, R2, c[0x0][0x384], R5, 0x1, P0 ;  /* 0x0000e10002057a11 */ /* 0x000fe200000f0c05 */
[----:B------:R-:W-:Y:S06]  /*1f480*/  BRA.DIV ~URZ, `(.L_x_1690) ;  /* 0x000043c27f007947 */ /* 0x000fec000b800000 */
[----:B------:R1:W2:Y:S02]  /*1f490*/  SHFL.IDX PT, R9, R5, RZ, 0x181f ;  /* 0x00181fff05097589 */ /* 0x0002a400000e0000 */
.L_x_1769:
[----:B------:R-:W-:Y:S05]  /*1f4a0*/  BRA.DIV ~URZ, `(.L_x_1691) ;  /* 0x000044127f007947 */ /* 0x000fea000b800000 */
[----:B------:R3:W4:Y:S02]  /*1f4b0*/  SHFL.IDX PT, R2, R8, RZ, 0x181f ;  /* 0x00181fff08027589 */ /* 0x00072400000e0000 */
.L_x_1770:
[----:B------:R-:W-:Y:S01]  /*1f4c0*/  IMAD R4, R22, c[0x0][0x4e8], RZ ;  /* 0x00013a0016047a24 */ /* 0x000fe200078e02ff */
[----:B------:R-:W-:Y:S04]  /*1f4d0*/  BSSY B0, `(.L_x_1692) ;  /* 0x000000c000007945 */ /* 0x000fe80003800000 */
[----:B------:R-:W-:-:S13]  /*1f4e0*/  ISETP.GE.AND P0, PT, R6, R4, PT ;  /* 0x000000040600720c */ /* 0x000fda0003f06270 */
[----:B------:R-:W-:Y:S05]  /*1f4f0*/  @P0 BRA `(.L_x_1693) ;  /* 0x0000009000000947 */ /* 0x000fea0003800000 */
[----:B------:R-:W5:Y:S01]  /*1f500*/  LDL R15, [R1+0x4] ;  /* 0x00000400010f7983 */ /* 0x000f620000100800 */
[----:B------:R-:W-:Y:S02]  /*1f510*/  ISETP.GE.AND P1, PT, R76, c[0x0][0x3c8], PT ;  /* 0x0000f2004c007a0c */ /* 0x000fe40003f26270 */
[----:B------:R-:W-:-:S11]  /*1f520*/  ISETP.GE.AND P0, PT, R226, c[0x0][0x3c8], PT ;  /* 0x0000f200e2007a0c */ /* 0x000fd60003f06270 */
[-C--:B----4-:R-:W-:Y:S02]  /*1f530*/  @!P1 LEA R10, P3, R76, R2.reuse, 0x1 ;  /* 0x000000024c0a9211 */ /* 0x090fe400078608ff */
[----:B------:R-:W-:Y:S02]  /*1f540*/  @!P0 LEA R2, P2, R226, R2, 0x1 ;  /* 0x00000002e2028211 */ /* 0x000fe400078408ff */
[----:B--2---:R-:W-:-:S05]  /*1f550*/  @!P1 LEA.HI.X R11, R76, R9, R77, 0x1, P3 ;  /* 0x000000094c0b9211 */ /* 0x004fca00018f0c4d */
[----:B------:R2:W-:Y:S01]  /*1f560*/  @!P1 ST.E.128 [R10.64], RZ ;  /* 0x000000ff0a009985 */ /* 0x0005e2000c101d08 */
[----:B-----5:R-:W-:-:S05]  /*1f570*/  @!P0 LEA.HI.X R3, R226, R9, R15, 0x1, P2 ;  /* 0x00000009e2038211 */ /* 0x020fca00010f0c0f */
[----:B------:R2:W-:Y:S02]  /*1f580*/  @!P0 ST.E.128 [R2.64], RZ ;  /* 0x000000ff02008985 */ /* 0x0005e4000c101d08 */
.L_x_1693:
[----:B------:R-:W-:Y:S05]  /*1f590*/  BSYNC B0 ;  /* 0x0000000000007941 */ /* 0x000fea0003800000 */
.L_x_1692:
[----:B------:R-:W-:Y:S05]  /*1f5a0*/  BRA.DIV ~URZ, `(.L_x_1694) ;  /* 0x000043827f007947 */ /* 0x000fea000b800000 */
[----:B--2---:R2:W1:Y:S04]  /*1f5b0*/  SHFL.IDX PT, R9, R5, 0x1, 0x181f ;  /* 0x00381f0005097f89 */ /* 0x00446800000e0000 */
[----:B----4-:R2:W4:Y:S02]  /*1f5c0*/  SHFL.IDX PT, R2, R8, 0x1, 0x181f ;  /* 0x00381f0008027f89 */ /* 0x01052400000e0000 */
.L_x_1771:
        /* <DEDUP_REMOVED lines=9> */
[----:B-1----:R-:W-:-:S05]  /*1f660*/  @!P1 LEA.HI.X R11, R76, R9, R77, 0x1, P3 ;  /* 0x000000094c0b9211 */ /* 0x002fca00018f0c4d */
[----:B------:R1:W-:Y:S01]  /*1f670*/  @!P1 ST.E.128 [R10.64], RZ ;  /* 0x000000ff0a009985 */ /* 0x0003e2000c101d08 */
[----:B-----5:R-:W-:-:S05]  /*1f680*/  @!P0 LEA.HI.X R3, R226, R9, R15, 0x1, P2 ;  /* 0x00000009e2038211 */ /* 0x020fca00010f0c0f */
[----:B------:R1:W-:Y:S02]  /*1f690*/  @!P0 ST.E.128 [R2.64], RZ ;  /* 0x000000ff02008985 */ /* 0x0003e4000c101d08 */
.L_x_1696:
[----:B------:R-:W-:Y:S05]  /*1f6a0*/  BSYNC B0 ;  /* 0x0000000000007941 */ /* 0x000fea0003800000 */
.L_x_1695:
[----:B------:R-:W-:Y:S05]  /*1f6b0*/  BRA.DIV ~URZ, `(.L_x_1697) ;  /* 0x000043427f007947 */ /* 0x000fea000b800000 */
[----:B-1----:R1:W2:Y:S02]  /*1f6c0*/  SHFL.IDX PT, R9, R5, 0x2, 0x181f ;  /* 0x00581f0005097f89 */ /* 0x0022a400000e0000 */
.L_x_1772:
[----:B------:R-:W-:Y:S05]  /*1f6d0*/  BRA.DIV ~URZ, `(.L_x_1698) ;  /* 0x000043927f007947 */ /* 0x000fea000b800000 */
[----:B----4-:R4:W1:Y:S02]  /*1f6e0*/  SHFL.IDX PT, R2, R8, 0x2, 0x181f ;  /* 0x00581f0008027f89 */ /* 0x01086400000e0000 */
.L_x_1773:
[----:B------:R-:W-:Y:S01]  /*1f6f0*/  IADD3 R3, R6, 0x40, RZ ;  /* 0x0000004006037810 */ /* 0x000fe20007ffe0ff */
[----:B------:R-:W-:Y:S03]  /*1f700*/  BSSY B0, `(.L_x_1699) ;  /* 0x000000c000007945 */ /* 0x000fe60003800000 */
[----:B------:R-:W-:-:S13]  /*1f710*/  ISETP.GE.AND P0, PT, R3, R4, PT ;  /* 0x000000040300720c */ /* 0x000fda0003f06270 */
[----:B------:R-:W-:Y:S05]  /*1f720*/  @P0 BRA `(.L_x_1700) ;  /* 0x0000009000000947 */ /* 0x000fea0003800000 */
[----:B------:R-:W5:Y:S01]  /*1f730*/  LDL R15, [R1+0x4] ;  /* 0x00000400010f7983 */ /* 0x000f620000100800 */
[----:B------:R-:W-:Y:S02]  /*1f740*/  ISETP.GE.AND P1, PT, R76, c[0x0][0x3c8], PT ;  /* 0x0000f2004c007a0c */ /* 0x000fe40003f26270 */
[----:B------:R-:W-:-:S11]  /*1f750*/  ISETP.GE.AND P0, PT, R226, c[0x0][0x3c8], PT ;  /* 0x0000f200e2007a0c */ /* 0x000fd60003f06270 */
[-C--:B-1----:R-:W-:Y:S02]  /*1f760*/  @!P1 LEA R10, P3, R76, R2.reuse, 0x1 ;  /* 0x000000024c0a9211 */ /* 0x082fe400078608ff */
[----:B------:R-:W-:Y:S02]  /*1f770*/  @!P0 LEA R2, P2, R226, R2, 0x1 ;  /* 0x00000002e2028211 */ /* 0x000fe400078408ff */
[----:B--2---:R-:W-:-:S05]  /*1f780*/  @!P1 LEA.HI.X R11, R76, R9, R77, 0x1, P3 ;  /* 0x000000094c0b9211 */ /* 0x004fca00018f0c4d */
[----:B------:R1:W-:Y:S01]  /*1f790*/  @!P1 ST.E.128 [R10.64], RZ ;  /* 0x000000ff0a009985 */ /* 0x0003e2000c101d08 */
[----:B-----5:R-:W-:-:S05]  /*1f7a0*/  @!P0 LEA.HI.X R3, R226, R9, R15, 0x1, P2 ;  /* 0x00000009e2038211 */ /* 0x020fca00010f0c0f */
[----:B------:R1:W-:Y:S02]  /*1f7b0*/  @!P0 ST.E.128 [R2.64], RZ ;  /* 0x000000ff02008985 */ /* 0x0003e4000c101d08 */
.L_x_1700:
[----:B------:R-:W-:Y:S05]  /*1f7c0*/  BSYNC B0 ;  /* 0x0000000000007941 */ /* 0x000fea0003800000 */
.L_x_1699:
[----:B------:R-:W-:Y:S05]  /*1f7d0*/  BRA.DIV ~URZ, `(.L_x_1701) ;  /* 0x000043027f007947 */ /* 0x000fea000b800000 */
[----:B--2---:R2:W3:Y:S04]  /*1f7e0*/  SHFL.IDX PT, R9, R5, 0x3, 0x181f ;  /* 0x00781f0005097f89 */ /* 0x0044e800000e0000 */
[----:B-1----:R2:W1:Y:S02]  /*1f7f0*/  SHFL.IDX PT, R2, R8, 0x3, 0x181f ;  /* 0x00781f0008027f89 */ /* 0x00246400000e0000 */
.L_x_1774:
[----:B------:R-:W-:-:S04]  /*1f800*/  IADD3 R6, R6, 0x60, RZ ;  /* 0x0000006006067810 */ /* 0x000fc80007ffe0ff */
[----:B------:R-:W-:-:S13]  /*1f810*/  ISETP.GE.AND P0, PT, R6, R4, PT ;  /* 0x000000040600720c */ /* 0x000fda0003f06270 */
[----:B------:R-:W-:Y:S05]  /*1f820*/  @P0 BRA `(.L_x_1681) ;  /* 0x0000009000000947 */ /* 0x000fea0003800000 */
[----:B--234-:R-:W2:Y:S01]  /*1f830*/  LDL R8, [R1+0x4] ;  /* 0x0000040001087983 */ /* 0x01cea20000100800 */
[----:B------:R-:W-:Y:S02]  /*1f840*/  ISETP.GE.AND P1, PT, R76, c[0x0][0x3c8], PT ;  /* 0x0000f2004c007a0c */ /* 0x000fe40003f26270 */
[----:B------:R-:W-:-:S11]  /*1f850*/  ISETP.GE.AND P0, PT, R226, c[0x0][0x3c8], PT ;  /* 0x0000f200e2007a0c */ /* 0x000fd60003f06270 */
[-C--:B-1----:R-:W-:Y:S02]  /*1f860*/  @!P1 LEA R4, P3, R76, R2.reuse, 0x1 ;  /* 0x000000024c049211 */ /* 0x082fe400078608ff */
[----:B------:R-:W-:Y:S02]  /*1f870*/  @!P0 LEA R2, P2, R226, R2, 0x1 ;  /* 0x00000002e2028211 */ /* 0x000fe400078408ff */
[----:B------:R-:W-:-:S05]  /*1f880*/  @!P1 LEA.HI.X R5, R76, R9, R77, 0x1, P3 ;  /* 0x000000094c059211 */ /* 0x000fca00018f0c4d */
[----:B------:R1:W-:Y:S01]  /*1f890*/  @!P1 ST.E.128 [R4.64], RZ ;  /* 0x000000ff04009985 */ /* 0x0003e2000c101d08 */
[----:B--2---:R-:W-:-:S05]  /*1f8a0*/  @!P0 LEA.HI.X R3, R226, R9, R8, 0x1, P2 ;  /* 0x00000009e2038211 */ /* 0x004fca00010f0c08 */
[----:B------:R1:W-:Y:S02]  /*1f8b0*/  @!P0 ST.E.128 [R2.64], RZ ;  /* 0x000000ff02008985 */ /* 0x0003e4000c101d08 */
.L_x_1681:
[----:B------:R-:W-:Y:S05]  /*1f8c0*/  BSYNC B1 ;  /* 0x0000000000017941 */ /* 0x000fea0003800000 */
.L_x_1665:
        /* <DEDUP_REMOVED lines=14> */
.L_x_1775:
[----:B------:R-:W-:Y:S05]  /*1f9b0*/  BRA.DIV ~URZ, `(.L_x_1704) ;  /* 0x000042627f007947 */ /* 0x000fea000b800000 */
[----:B------:R3:W4:Y:S02]  /*1f9c0*/  SHFL.IDX PT, R9, R74, 0x1, 0x1f ;  /* 0x00201f004a097f89 */ /* 0x00072400000e0000 */
.L_x_1776:
        /* <DEDUP_REMOVED lines=19> */
.L_x_1777:
        /* <DEDUP_REMOVED lines=16> */
.L_x_1778:
[----:B---3--:R-:W-:Y:S01]  /*1fc00*/  IMAD R2, R2, c[0x0][0x538], RZ ;  /* 0x00014e0002027a24 */ /* 0x008fe200078e02ff */
[----:B------:R-:W-:Y:S04]  /*1fc10*/  BSSY B1, `(.L_x_1707) ;  /* 0x00000cf000017945 */ /* 0x000fe80003800000 */
[----:B----4-:R-:W-:-:S04]  /*1fc20*/  IADD3 R9, R2, R9, RZ ;  /* 0x0000000902097210 */ /* 0x010fc80007ffe0ff */
[----:B--2---:R-:W-:-:S13]  /*1fc30*/  ISETP.GT.AND P0, PT, R9, R10, PT ;  /* 0x0000000a0900720c */ /* 0x004fda0003f04270 */
[----:B------:R-:W-:Y:S05]  /*1fc40*/  @P0 BRA `(.L_x_1708) ;  /* 0x0000026000000947 */ /* 0x000fea0003800000 */
.L_x_1712:
        /* <DEDUP_REMOVED lines=18> */
.L_x_1779:
        /* <DEDUP_REMOVED lines=16> */
.L_x_1780:
[----:B--2---:R-:W-:-:S05]  /*1fe70*/  IMAD R2, R2, c[0x0][0x538], RZ ;  /* 0x00014e0002027a24 */ /* 0x004fca00078e02ff */
[----:B------:R-:W-:-:S04]  /*1fe80*/  IADD3 R9, R2, R9, RZ ;  /* 0x0000000902097210 */ /* 0x000fc80007ffe0ff */
[----:B------:R-:W-:-:S13]  /*1fe90*/  ISETP.GT.AND P0, PT, R9, R10, PT ;  /* 0x0000000a0900720c */ /* 0x000fda0003f04270 */
[----:B-1----:R-:W-:Y:S05]  /*1fea0*/  @!P0 BRA `(.L_x_1712) ;  /* 0xfffffda000008947 */ /* 0x002fea000383ffff */
.L_x_1708:
[----:B------:R-:W-:-:S05]  /*1feb0*/  IADD3 R11, -R2, R9, RZ ;  /* 0x00000009020b7210 */ /* 0x000fca0007ffe1ff */
[----:B------:R-:W-:-:S05]  /*1fec0*/  IMAD R2, R4, c[0x0][0x538], R11 ;  /* 0x00014e0004027a24 */ /* 0x000fca00078e020b */
[----:B------:R-:W-:Y:S01]  /*1fed0*/  ISETP.GT.AND P0, PT, R2, R10, PT ;  /* 0x0000000a0200720c */ /* 0x000fe20003f04270 */
[----:B------:R-:W-:-:S12]  /*1fee0*/  BRA.DIV ~URZ, `(.L_x_1713) ;  /* 0x000041827f007947 */ /* 0x000fd8000b800000 */
[----:B------:R-:W-:-:S03]  /*1fef0*/  VOTE.ANY R15, PT, !P0 ;  /* 0x00000000000f7806 */ /* 0x000fc600040e0100 */
.L_x_1781:
[----:B------:R-:W2:Y:S01]  /*1ff00*/  LDL.LU R2, [R1+0x5c] ;  /* 0x00005c0001027983 */ /* 0x000ea20000300800 */
[----:B------:R-:W2:Y:S02]  /*1ff10*/  POPC R9, R15 ;  /* 0x0000000f00097309 */ /* 0x000ea40000000000 */
[----:B--2---:R-:W-:-:S05]  /*1ff20*/  IADD3 R2, R9, R2, RZ ;  /* 0x0000000209027210 */ /* 0x004fca0007ffe0ff */
[----:B------:R2:W-:Y:S01]  /*1ff30*/  STL [R1+0x5c], R2 ;  /* 0x00005c0201007387 */ /* 0x0005e20000100800 */
[----:B------:R-:W-:Y:S05]  /*1ff40*/  BRA.DIV ~URZ, `(.L_x_1714) ;  /* 0x000041627f007947 */ /* 0x000fea000b800000 */
[----:B------:R3:W4:Y:S04]  /*1ff50*/  SHFL.IDX PT, R6, R6, R9, 0x1f ;  /* 0x00001f0906067589 */ /* 0x00072800000e0000 */
[----:B------:R3:W1:Y:S02]  /*1ff60*/  SHFL.IDX PT, R5, R8, R9, 0x1f ;  /* 0x00001f0908057589 */ /* 0x00066400000e0000 */
.L_x_1782:
[----:B------:R-:W-:Y:S01]  /*1ff70*/  ISETP.NE.AND P0, PT, R15, RZ, PT ;  /* 0x000000ff0f00720c */ /* 0x000fe20003f05270 */
[----:B------:R-:W-:-:S12]  /*1ff80*/  BSSY B0, `(.L_x_1715) ;  /* 0x0000005000007945 */ /* 0x000fd80003800000 */
[----:B------:R-:W-:Y:S05]  /*1ff90*/  @!P0 BRA `(.L_x_1716) ;  /* 0x0000003000008947 */ /* 0x000fea0003800000 */
[----:B---3--:R-:W-:Y:S01]  /*1ffa0*/  IADD3 R9, R9, -0x1, RZ ;  /* 0xffffffff09097810 */ /* 0x008fe20007ffe0ff */
[----:B------:R-:W-:Y:S05]  /*1ffb0*/  BRA.DIV ~URZ, `(.L_x_1717) ;  /* 0x000041c27f007947 */ /* 0x000fea000b800000 */
[----:B------:R3:W2:Y:S02]  /*1ffc0*/  SHFL.IDX PT, R16, R4, R9, 0x1f ;  /* 0x00001f0904107589 */ /* 0x0006a400000e0000 */
.L_x_1716:
[----:B------:R-:W-:Y:S05]  /*1ffd0*/  BSYNC B0 ;  /* 0x0000000000007941 */ /* 0x000fea0003800000 */
.L_x_1715:
        /* <DEDUP_REMOVED lines=68> */
.L_x_1719:
        /* <DEDUP_REMOVED lines=68> */
.L_x_1720:
[----:B------:R-:W-:Y:S05]  /*20860*/  BSYNC B0 ;  /* 0x0000000000007941 */ /* 0x000fea0003800000 */
.L_x_1718:
[----:B------:R-:W-:-:S04]  /*20870*/  LOP3.LUT R3, RZ, R3, RZ, 0x33, !PT ;  /* 0x00000003ff037212 */ /* 0x000fc800078e33ff */
[----:B-1----:R-:W-:-:S05]  /*20880*/  IADD3 R2, R3, R6, RZ ;  /* 0x0000000603027210 */ /* 0x002fca0007ffe0ff */
[----:B------:R1:W-:Y:S01]  /*20890*/  STL [R1+0x54], R2 ;  /* 0x0000540201007387 */ /* 0x0003e20000100800 */
[----:B------:R-:W-:Y:S05]  /*208a0*/  BRA `(.L_x_1721) ;  /* 0x0000005000007947 */ /* 0x000fea0003800000 */
.L_x_1709:
[----:B------:R-:W-:Y:S01]  /*208b0*/  MOV R2, c[0x0][0x53c] ;  /* 0x00014f0000027a02 */ /* 0x000fe20000000f00 */
[----:B------:R2:W-:Y:S04]  /*208c0*/  STL [R1+0x50], R10 ;  /* 0x0000500a01007387 */ /* 0x0005e80000100800 */
[----:B------:R2:W-:Y:S04]  /*208d0*/  STL [R1+0x54], RZ ;  /* 0x000054ff01007387 */ /* 0x0005e80000100800 */
[----:B------:R2:W-:Y:S04]  /*208e0*/  STL [R1+0x58], RZ ;  /* 0x000058ff01007387 */ /* 0x0005e80000100800 */
[----:B------:R2:W-:Y:S02]  /*208f0*/  STL [R1+0x5c], R2 ;  /* 0x00005c0201007387 */ /* 0x0005e40000100800 */
.L_x_1721:
[----:B------:R-:W-:Y:S05]  /*20900*/  BSYNC B1 ;  /* 0x0000000000017941 */ /* 0x000fea0003800000 */
.L_x_1707:
        /* <DEDUP_REMOVED lines=9> */
.L_x_1702:
[----:B-1----:R-:W3:Y:S02]  /*209a0*/  LDL R2, [R1+0x5c] ;  /* 0x00005c0001027983 */ /* 0x002ee40000100800 */
[----:B---3--:R-:W-:-:S13]  /*209b0*/  ISETP.GE.AND P0, PT, R2, c[0x0][0x53c], PT ;  /* 0x00014f0002007a0c */ /* 0x008fda0003f06270 */
[----:B--2---:R-:W-:Y:S01]  /*209c0*/  @P0 CALL.REL.NOINC `(.L_x_1722) ;  /* 0x0000001000000944 */ /* 0x004fe20003c00000 */
[----:B------:R-:W-:Y:S05]  /*209d0*/  BRA `(.L_x_1723) ;  /* 0xfffe155000007947 */ /* 0x000fea000383ffff */
.L_x_1722:
[----:B------:R-:W-:Y:S05]  /*209e0*/  EXIT ;  /* 0x000000000000794d */ /* 0x000fea0003800000 */
.L_x_1503:
[----:B------:R-:W-:Y:S02]  /*209f0*/  MOV R3, 0x1 ;  /* 0x0000000100037802 */ /* 0x000fe40000000f00 */
[----:B------:R-:W-:Y:S02]  /*20a00*/  MOV R4, 0x20a20 ;  /* 0x00020a2000047802 */ /* 0x000fe40000000f00 */
[----:B------:R-:W-:Y:S05]  /*20a10*/  CALL.REL.NOINC `($__internal_26_$__cuda_sm70_shflsync_up_p) ;  /* 0x0000389000007944 */ /* 0x000fea0003c00000 */
[----:B------:R-:W-:Y:S01]  /*20a20*/  MOV R0, R3 ;  /* 0x0000000300007202 */ /* 0x000fe20000000f00 */
[----:B------:R-:W-:Y:S05]  /*20a30*/  BRA `(.L_x_1724) ;  /* 0xfffdfa2000007947 */ /* 0x000fea000383ffff */
.L_x_1504:
[----:B------:R-:W-:Y:S02]  /*20a40*/  MOV R3, 0x2 ;  /* 0x0000000200037802 */ /* 0x000fe40000000f00 */
[----:B------:R-:W-:Y:S02]  /*20a50*/  MOV R4, 0x20a70 ;  /* 0x00020a7000047802 */ /* 0x000fe40000000f00 */
[----:B------:R-:W-:Y:S05]  /*20a60*/  CALL.REL.NOINC `($__internal_26_$__cuda_sm70_shflsync_up_p) ;  /* 0x0000384000007944 */ /* 0x000fea0003c00000 */
[----:B------:R-:W-:Y:S02]  /*20a70*/  SEL R0, R3, RZ, P4 ;  /* 0x000000ff03007207 */ /* 0x000fe40002000000 */
[----:B------:R-:W-:Y:S02]  /*20a80*/  MOV R3, 0x4 ;  /* 0x0000000400037802 */ /* 0x000fe40000000f00 */
[----:B------:R-:W-:Y:S01]  /*20a90*/  MOV R4, 0x20ad0 ;  /* 0x00020ad000047802 */ /* 0x000fe20000000f00 */
[----:B------:R-:W-:-:S04]  /*20aa0*/  IMAD.IADD R0, R2, 0x1, R0 ;  /* 0x0000000102007824 */ /* 0x000fc800078e0200 */
[----:B------:R-:W-:Y:S02]  /*20ab0*/  IMAD.MOV.U32 R2, RZ, RZ, R0 ;  /* 0x000000ffff027224 */ /* 0x000fe400078e0000 */
[----:B------:R-:W-:Y:S05]  /*20ac0*/  CALL.REL.NOINC `($__internal_26_$__cuda_sm70_shflsync_up_p) ;  /* 0x000037e000007944 */ /* 0x000fea0003c00000 */
[----:B------:R-:W-:Y:S02]  /*20ad0*/  SEL R3, R3, RZ, P3 ;  /* 0x000000ff03037207 */ /* 0x000fe40001800000 */
[----:B------:R-:W-:-:S03]  /*20ae0*/  MOV R4, 0x20b30 ;  /* 0x00020b3000047802 */ /* 0x000fc60000000f00 */
[----:B------:R-:W-:Y:S01]  /*20af0*/  IMAD.IADD R0, R0, 0x1, R3 ;  /* 0x0000000100007824 */ /* 0x000fe200078e0203 */
[----:B------:R-:W-:-:S03]  /*20b00*/  MOV R3, 0x8 ;  /* 0x0000000800037802 */ /* 0x000fc60000000f00 */
        /* <DEDUP_REMOVED lines=8> */
[----:B------:R-:W-:Y:S01]  /*20b90*/  SEL R3, R3, RZ, P1 ;  /* 0x000000ff03037207 */ /* 0x000fe20000800000 */
[----:B------:R-:W-:Y:S01]  /*20ba0*/  IMAD.MOV.U32 R2, RZ, RZ, 0x1f ;  /* 0x0000001fff027424 */ /* 0x000fe200078e00ff */
[----:B------:R-:W-:-:S03]  /*20bb0*/  MOV R52, 0x1f ;  /* 0x0000001f00347802 */ /* 0x000fc60000000f00 */
[----:B------:R-:W-:Y:S01]  /*20bc0*/  IMAD.IADD R4, R0, 0x1, R3 ;  /* 0x0000000100047824 */ /* 0x000fe200078e0203 */
[----:B------:R-:W-:-:S03]  /*20bd0*/  MOV R3, 0x20c00 ;  /* 0x00020c0000037802 */ /* 0x000fc60000000f00 */
[----:B------:R-:W-:Y:S02]  /*20be0*/  IMAD.MOV.U32 R53, RZ, RZ, R4 ;  /* 0x000000ffff357224 */ /* 0x000fe400078e0004 */
[----:B------:R-:W-:Y:S05]  /*20bf0*/  CALL.REL.NOINC `($__internal_25_$__cuda_sm70_shflsync_idx_p) ;  /* 0x0000365000007944 */ /* 0x000fea0003c00000 */
[----:B------:R-:W-:Y:S01]  /*20c00*/  MOV R0, R52 ;  /* 0x0000003400007202 */ /* 0x000fe20000000f00 */
[----:B------:R-:W-:Y:S05]  /*20c10*/  BRA `(.L_x_1725) ;  /* 0xfffdf94000007947 */ /* 0x000fea000383ffff */
.L_x_1506:
[----:B------:R-:W-:Y:S02]  /*20c20*/  SEL R2, RZ, 0x1, P0 ;  /* 0x00000001ff027807 */ /* 0x000fe40000000000 */
[----:B------:R-:W-:Y:S02]  /*20c30*/  MOV R3, 0x20c50 ;  /* 0x00020c5000037802 */ /* 0x000fe40000000f00 */
[----:B------:R-:W-:Y:S05]  /*20c40*/  CALL.REL.NOINC `($__internal_27_$__cuda_sm70_votesync_ballot) ;  /* 0x000036c000007944 */ /* 0x000fea0003c00000 */
[----:B------:R-:W-:Y:S05]  /*20c50*/  BRA `(.L_x_1726) ;  /* 0xfffdf99000007947 */ /* 0x000fea000383ffff */
.L_x_1507:
[----:B------:R-:W-:Y:S01]  /*20c60*/  IMAD.MOV.U32 R53, RZ, RZ, R9 ;  /* 0x000000ffff357224 */ /* 0x000fe200078e0009 */
[----:B-1----:R-:W-:Y:S01]  /*20c70*/  MOV R2, R0 ;  /* 0x0000000000027202 */ /* 0x002fe20000000f00 */
[----:B------:R-:W-:Y:S01]  /*20c80*/  IMAD.MOV.U32 R52, RZ, RZ, 0x1f ;  /* 0x0000001fff347424 */ /* 0x000fe200078e00ff */
[----:B------:R-:W-:Y:S02]  /*20c90*/  MOV R3, 0x20cb0 ;  /* 0x00020cb000037802 */ /* 0x000fe40000000f00 */
[----:B------:R-:W-:Y:S05]  /*20ca0*/  CALL.REL.NOINC `($__internal_25_$__cuda_sm70_shflsync_idx_p) ;  /* 0x000035a000007944 */ /* 0x000fea0003c00000 */
[----:B------:R-:W-:Y:S01]  /*20cb0*/  IMAD.MOV.U32 R12, RZ, RZ, R52 ;  /* 0x000000ffff0c7224 */ /* 0x000fe200078e0034 */
[----:B------:R-:W-:Y:S01]  /*20cc0*/  MOV R53, R8 ;  /* 0x0000000800357202 */ /* 0x000fe20000000f00 */
[----:B------:R-:W-:Y:S01]  /*20cd0*/  IMAD.MOV.U32 R5, RZ, RZ, RZ ;  /* 0x000000ffff057224 */ /* 0x000fe200078e00ff */
[----:B------:R-:W-:Y:S01]  /*20ce0*/  MOV R2, R0 ;  /* 0x0000000000027202 */ /* 0x000fe20000000f00 */
[----:B------:R-:W-:Y:S01]  /*20cf0*/  IMAD.MOV.U32 R52, RZ, RZ, 0x1f ;  /* 0x0000001fff347424 */ /* 0x000fe200078e00ff */
[----:B------:R-:W-:-:S02]  /*20d00*/  MOV R3, 0x20d20 ;  /* 0x00020d2000037802 */ /* 0x000fc40000000f00 */
[----:B------:R-:W-:Y:S05]  /*20d10*/  CALL.REL.NOINC `($__internal_25_$__cuda_sm70_shflsync_idx_p) ;  /* 0x0000353000007944 */ /* 0x000fea0003c00000 */
[----:B------:R-:W-:Y:S01]  /*20d20*/  MOV R9, R52 ;  /* 0x0000003400097202 */ /* 0x000fe20000000f00 */
[----:B------:R-:W-:Y:S05]  /*20d30*/  BRA `(.L_x_1727) ;  /* 0xfffdf92000007947 */ /* 0x000fea000383ffff */
.L_x_1510:
[----:B------:R-:W-:Y:S01]  /*20d40*/  IMAD.MOV.U32 R53, RZ, RZ, R4 ;  /* 0x000000ffff357224 */ /* 0x000fe200078e0004 */
[----:B-1----:R-:W-:Y:S01]  /*20d50*/  MOV R2, R0 ;  /* 0x0000000000027202 */ /* 0x002fe20000000f00 */
[----:B------:R-:W-:Y:S01]  /*20d60*/  IMAD.MOV.U32 R52, RZ, RZ, 0x1f ;  /* 0x0000001fff347424 */ /* 0x000fe200078e00ff */
[----:B------:R-:W-:-:S02]  /*20d70*/  MOV R3, 0x20d90 ;  /* 0x00020d9000037802 */ /* 0x000fc40000000f00 */
[----:B---34-:R-:W-:Y:S05]  /*20d80*/  CALL.REL.NOINC `($__internal_25_$__cuda_sm70_shflsync_idx_p) ;  /* 0x000034c000007944 */ /* 0x018fea0003c00000 */
[----:B------:R-:W-:Y:S01]  /*20d90*/  MOV R5, R52 ;  /* 0x0000003400057202 */ /* 0x000fe20000000f00 */
[----:B------:R-:W-:Y:S05]  /*20da0*/  BRA `(.L_x_1509) ;  /* 0xfffdf91000007947 */ /* 0x000fea000383ffff */
.L_x_1611:
[----:B------:R-:W-:Y:S01]  /*20db0*/  IMAD.MOV.U32 R53, RZ, RZ, R2 ;  /* 0x000000ffff357224 */ /* 0x000fe200078e0002 */
[----:B------:R-:W-:Y:S01]  /*20dc0*/  MOV R2, 0x3 ;  /* 0x0000000300027802 */ /* 0x000fe20000000f00 */
[----:B------:R-:W-:Y:S01]  /*20dd0*/  IMAD.MOV.U32 R52, RZ, RZ, 0x181f ;  /* 0x0000181fff347424 */ /* 0x000fe200078e00ff */
[----:B------:R-:W-:-:S02]  /*20de0*/  MOV R3, 0x20e00 ;  /* 0x00020e0000037802 */ /* 0x000fc40000000f00 */
[----:B---3--:R-:W-:Y:S05]  /*20df0*/  CALL.REL.NOINC `($__internal_25_$__cuda_sm70_shflsync_idx_p) ;  /* 0x0000345000007944 */ /* 0x008fea0003c00000 */
[----:B------:R-:W-:Y:S01]  /*20e00*/  IMAD.MOV.U32 R6, RZ, RZ, R52 ;  /* 0x000000ffff067224 */ /* 0x000fe200078e0034 */
[----:B------:R-:W-:Y:S01]  /*20e10*/  MOV R2, 0x3 ;  /* 0x0000000300027802 */ /* 0x000fe20000000f00 */
[----:B------:R-:W-:Y:S01]  /*20e20*/  IMAD.MOV.U32 R53, RZ, RZ, R5 ;  /* 0x000000ffff357224 */ /* 0x000fe200078e0005 */
[----:B------:R-:W-:-:S02]  /*20e30*/  MOV R52, 0x181f ;  /* 0x0000181f00347802 */ /* 0x000fc40000000f00 */
[----:B------:R-:W-:Y:S02]  /*20e40*/  MOV R3, 0x20e60 ;  /* 0x00020e6000037802 */ /* 0x000fe40000000f00 */
[----:B------:R-:W-:Y:S05]  /*20e50*/  CALL.REL.NOINC `($__internal_25_$__cuda_sm70_shflsync_idx_p) ;  /* 0x000033f000007944 */ /* 0x000fea0003c00000 */
[----:B------:R-:W-:Y:S01]  /*20e60*/  MOV R2, R52 ;  /* 0x0000003400027202 */ /* 0x000fe20000000f00 */
[----:B------:R-:W-:Y:S05]  /*20e70*/  BRA `(.L_x_1728) ;  /* 0xfffef21000007947 */ /* 0x000fea000383ffff */
.L_x_1614:
[----:B------:R-:W-:Y:S01]  /*20e80*/  IMAD.MOV.U32 R53, RZ, RZ, R4 ;  /* 0x000000ffff357224 */ /* 0x000fe200078e0004 */
[----:B------:R-:W-:Y:S01]  /*20e90*/  MOV R2, RZ ;  /* 0x000000ff00027202 */ /* 0x000fe20000000f00 */
[----:B------:R-:W-:Y:S01]  /*20ea0*/  IMAD.MOV.U32 R52, RZ, RZ, 0x181f ;  /* 0x0000181fff347424 */ /* 0x000fe200078e00ff */
[----:B------:R-:W-:Y:S02]  /*20eb0*/  MOV R3, 0x20ed0 ;  /* 0x00020ed000037802 */ /* 0x000fe40000000f00 */
[----:B------:R-:W-:Y:S05]  /*20ec0*/  CALL.REL.NOINC `($__internal_25_$__cuda_sm70_shflsync_idx_p) ;  /* 0x0000338000007944 */ /* 0x000fea0003c00000 */
[----:B------:R-:W-:Y:S01]  /*20ed0*/  MOV R6, R52 ;  /* 0x0000003400067202 */ /* 0x000fe20000000f00 */
[----:B------:R-:W-:Y:S05]  /*20ee0*/  BRA `(.L_x_1729) ;  /* 0xffff06a000007947 */ /* 0x000fea000383ffff */
.L_x_1615:
[----:B------:R-:W-:Y:S01]  /*20ef0*/  IMAD.MOV.U32 R53, RZ, RZ, R5 ;  /* 0x000000ffff357224 */ /* 0x000fe200078e0005 */
[----:B------:R-:W-:Y:S01]  /*20f00*/  MOV R2, RZ ;  /* 0x000000ff00027202 */ /* 0x000fe20000000f00 */
[----:B------:R-:W-:Y:S01]  /*20f10*/  IMAD.MOV.U32 R52, RZ, RZ, 0x181f ;  /* 0x0000181fff347424 */ /* 0x000fe200078e00ff */
[----:B------:R-:W-:Y:S02]  /*20f20*/  MOV R3, 0x20f40 ;  /* 0x00020f4000037802 */ /* 0x000fe40000000f00 */
[----:B-12---:R-:W-:Y:S05]  /*20f30*/  CALL.REL.NOINC `($__internal_25_$__cuda_sm70_shflsync_idx_p) ;  /* 0x0000331000007944 */ /* 0x006fea0003c00000 */
[----:B------:R-:W-:Y:S01]  /*20f40*/  MOV R2, R52 ;  /* 0x0000003400027202 */ /* 0x000fe20000000f00 */
[----:B------:R-:W-:Y:S05]  /*20f50*/  BRA `(.L_x_1730) ;  /* 0xffff065000007947 */ /* 0x000fea000383ffff */
.L_x_1618:
[----:B------:R-:W-:Y:S01]  /*20f60*/  IMAD.MOV.U32 R53, RZ, RZ, R4 ;  /* 0x000000ffff357224 */ /* 0x000fe200078e0004 */
[----:B--2-4-:R-:W-:Y:S01]  /*20f70*/  MOV R2, 0x1 ;  /* 0x0000000100027802 */ /* 0x014fe20000000f00 */
[----:B------:R-:W-:Y:S01]  /*20f80*/  IMAD.MOV.U32 R52, RZ, RZ, 0x181f ;  /* 0x0000181fff347424 */ /* 0x000fe200078e00ff */
[----:B------:R-:W-:-:S02]  /*20f90*/  MOV R3, 0x20fb0 ;  /* 0x00020fb000037802 */ /* 0x000fc40000000f00 */
[----:B-1-3--:R-:W-:Y:S05]  /*20fa0*/  CALL.REL.NOINC `($__internal_25_$__cuda_sm70_shflsync_idx_p) ;  /* 0x000032a000007944 */ /* 0x00afea0003c00000 */
        /* <DEDUP_REMOVED lines=8> */
.L_x_1621:
[----:B------:R-:W-:Y:S01]  /*21030*/  IMAD.MOV.U32 R53, RZ, RZ, R4 ;  /* 0x000000ffff357224 */ /* 0x000fe200078e0004 */
[----:B-1--4-:R-:W-:Y:S01]  /*21040*/  MOV R2, 0x2 ;  /* 0x0000000200027802 */ /* 0x012fe20000000f00 */
[----:B------:R-:W-:Y:S01]  /*21050*/  IMAD.MOV.U32 R52, RZ, RZ, 0x181f ;  /* 0x0000181fff347424 */ /* 0x000fe200078e00ff */
[----:B------:R-:W-:Y:S02]  /*21060*/  MOV R3, 0x21080 ;  /* 0x0002108000037802 */ /* 0x000fe40000000f00 */
[----:B--23--:R-:W-:Y:S05]  /*21070*/  CALL.REL.NOINC `($__internal_25_$__cuda_sm70_shflsync_idx_p) ;  /* 0x000031d000007944 */ /* 0x00cfea0003c00000 */
[----:B------:R-:W-:Y:S01]  /*21080*/  MOV R6, R52 ;  /* 0x0000003400067202 */ /* 0x000fe20000000f00 */
[----:B------:R-:W-:Y:S05]  /*21090*/  BRA `(.L_x_1732) ;  /* 0xffff074000007947 */ /* 0x000fea000383ffff */
.L_x_1622:
[----:B------:R-:W-:Y:S01]  /*210a0*/  IMAD.MOV.U32 R53, RZ, RZ, R5 ;  /* 0x000000ffff357224 */ /* 0x000fe200078e0005 */
[----:B----4-:R-:W-:Y:S01]  /*210b0*/  MOV R2, 0x2 ;  /* 0x0000000200027802 */ /* 0x010fe20000000f00 */
[----:B------:R-:W-:Y:S01]  /*210c0*/  IMAD.MOV.U32 R52, RZ, RZ, 0x181f ;  /* 0x0000181fff347424 */ /* 0x000fe200078e00ff */
[----:B------:R-:W-:Y:S02]  /*210d0*/  MOV R3, 0x210f0 ;  /* 0x000210f000037802 */ /* 0x000fe40000000f00 */
[----:B-123--:R-:W-:Y:S05]  /*210e0*/  CALL.REL.NOINC `($__internal_25_$__cuda_sm70_shflsync_idx_p) ;  /* 0x0000316000007944 */ /* 0x00efea0003c00000 */
[----:B------:R-:W-:Y:S01]  /*210f0*/  MOV R2, R52 ;  /* 0x0000003400027202 */ /* 0x000fe20000000f00 */
[----:B------:R-:W-:Y:S05]  /*21100*/  BRA `(.L_x_1733) ;  /* 0xffff06f000007947 */ /* 0x000fea000383ffff */
.L_x_1625:
[----:B------:R-:W-:Y:S01]  /*21110*/  IMAD.MOV.U32 R53, RZ, RZ, R4 ;  /* 0x000000ffff357224 */ /* 0x000fe200078e0004 */
[----:B-1----:R-:W-:Y:S01]  /*21120*/  MOV R2, 0x3 ;  /* 0x0000000300027802 */ /* 0x002fe20000000f00 */
[----:B------:R-:W-:Y:S01]  /*21130*/  IMAD.MOV.U32 R52, RZ, RZ, 0x181f ;  /* 0x0000181fff347424 */ /* 0x000fe200078e00ff */
[----:B------:R-:W-:-:S02]  /*21140*/  MOV R3, 0x21160 ;  /* 0x0002116000037802 */ /* 0x000fc40000000f00 */
[----:B--234-:R-:W-:Y:S05]  /*21150*/  CALL.REL.NOINC `($__internal_25_$__cuda_sm70_shflsync_idx_p) ;  /* 0x000030f000007944 */ /* 0x01cfea0003c00000 */
        /* <DEDUP_REMOVED lines=8> */
.L_x_1626:
[----:B------:R-:W-:Y:S01]  /*211e0*/  IMAD.MOV.U32 R53, RZ, RZ, R4 ;  /* 0x000000ffff357224 */ /* 0x000fe200078e0004 */
[----:B------:R-:W-:Y:S01]  /*211f0*/  MOV R2, RZ ;  /* 0x000000ff00027202 */ /* 0x000fe20000000f00 */
[----:B------:R-:W-:Y:S01]  /*21200*/  IMAD.MOV.U32 R52, RZ, RZ, 0x1c1f ;  /* 0x00001c1fff347424 */ /* 0x000fe200078e00ff */
[----:B------:R-:W-:Y:S02]  /*21210*/  MOV R3, 0x21230 ;  /* 0x0002123000037802 */ /* 0x000fe40000000f00 */
[----:B------:R-:W-:Y:S05]  /*21220*/  CALL.REL.NOINC `($__internal_25_$__cuda_sm70_shflsync_idx_p) ;  /* 0x0000302000007944 */ /* 0x000fea0003c00000 */
[----:B------:R-:W-:Y:S01]  /*21230*/  MOV R2, R52 ;  /* 0x0000003400027202 */ /* 0x000fe20000000f00 */
[----:B------:R-:W-:Y:S05]  /*21240*/  BRA `(.L_x_1735) ;  /* 0xffff08b000007947 */ /* 0x000fea000383ffff */
.L_x_1627:
[----:B------:R-:W-:Y:S01]  /*21250*/  IMAD.MOV.U32 R53, RZ, RZ, R4 ;  /* 0x000000ffff357224 */ /* 0x000fe200078e0004 */
[----:B------:R-:W-:Y:S01]  /*21260*/  MOV R2, 0x1 ;  /* 0x0000000100027802 */ /* 0x000fe20000000f00 */
[----:B------:R-:W-:Y:S01]  /*21270*/  IMAD.MOV.U32 R52, RZ, RZ, 0x1c1f ;  /* 0x00001c1fff347424 */ /* 0x000fe200078e00ff */
[----:B------:R-:W-:Y:S02]  /*21280*/  MOV R3, 0x212a0 ;  /* 0x000212a000037802 */ /* 0x000fe40000000f00 */
[----:B-1----:R-:W-:Y:S05]  /*21290*/  CALL.REL.NOINC `($__internal_25_$__cuda_sm70_shflsync_idx_p) ;  /* 0x00002fb000007944 */ /* 0x002fea0003c00000 */
        /* <DEDUP_REMOVED lines=21> */
[C---:B------:R-:W-:Y:S02]  /*213f0*/  ISETP.GT.AND P2, PT, R6.reuse, 0x18, PT ;  /* 0x000000180600780c */ /* 0x040fe40003f44270 */
        /* <DEDUP_REMOVED lines=88> */
[----:B------:R-:W-:-:S02]  /*21980*/  FSEL R45, R31, -INF , P0 ;  /* 0xff8000001f2d7808 */ /* 0x000fc40000000000 */
[----:B------:R-:W-:Y:S01]  /*21990*/  FMNMX.FTZ R5, R46, R5, !PT ;  /* 0x000000052e057209 */ /* 0x000fe20007810000 */
[----:B------:R-:W-:Y:S01]  /*219a0*/  IMAD.MOV.U32 R4, RZ, RZ, R6 ;  /* 0x000000ffff047224 */ /* 0x000fe200078e0006 */
[----:B------:R-:W-:Y:S02]  /*219b0*/  MOV R2, 0x219e0 ;  /* 0x000219e000027802 */ /* 0x000fe40000000f00 */
[----:B------:R-:W-:Y:S02]  /*219c0*/  FMNMX.FTZ R5, R45, R5, !PT ;  /* 0x000000052d057209 */ /* 0x000fe40007810000 */
[----:B------:R-:W-:Y:S05]  /*219d0*/  CALL.REL.NOINC `($__internal_24_$__cuda_sm70_shflsync_bfly_p) ;  /* 0x0000281000007944 */ /* 0x000fea0003c00000 */
[----:B------:R-:W-:Y:S01]  /*219e0*/  FMNMX.FTZ R6, R6, R225, !PT ;  /* 0x000000e106067209 */ /* 0x000fe20007810000 */
[----:B------:R-:W-:Y:S01]  /*219f0*/  IMAD.MOV.U32 R3, RZ, RZ, 0x1 ;  /* 0x00000001ff037424 */ /* 0x000fe200078e00ff */
[----:B------:R-:W-:-:S03]  /*21a00*/  MOV R2, 0x21a30 ;  /* 0x00021a3000027802 */ /* 0x000fc60000000f00 */
[----:B------:R-:W-:Y:S02]  /*21a10*/  IMAD.MOV.U32 R4, RZ, RZ, R6 ;  /* 0x000000ffff047224 */ /* 0x000fe400078e0006 */
[----:B------:R-:W-:Y:S05]  /*21a20*/  CALL.REL.NOINC `($__internal_24_$__cuda_sm70_shflsync_bfly_p) ;  /* 0x000027c000007944 */ /* 0x000fea0003c00000 */
[----:B------:R-:W-:Y:S01]  /*21a30*/  FMNMX.FTZ R6, R6, R225, !PT ;  /* 0x000000e106067209 */ /* 0x000fe20007810000 */
[----:B------:R-:W-:Y:S01]  /*21a40*/  IMAD.MOV.U32 R4, RZ, RZ, R5 ;  /* 0x000000ffff047224 */ /* 0x000fe200078e0005 */
[----:B------:R-:W-:Y:S01]  /*21a50*/  MOV R2, 0x21a80 ;  /* 0x00021a8000027802 */ /* 0x000fe20000000f00 */
[----:B------:R-:W-:Y:S02]  /*21a60*/  IMAD.MOV.U32 R3, RZ, RZ, 0x2 ;  /* 0x00000002ff037424 */ /* 0x000fe400078e00ff */
[----:B------:R-:W-:Y:S05]  /*21a70*/  CALL.REL.NOINC `($__internal_24_$__cuda_sm70_shflsync_bfly_p) ;  /* 0x0000277000007944 */ /* 0x000fea0003c00000 */
[----:B------:R-:W-:Y:S01]  /*21a80*/  FMNMX.FTZ R5, R5, R225, !PT ;  /* 0x000000e105057209 */ /* 0x000fe20007810000 */
[----:B------:R-:W-:Y:S01]  /*21a90*/  IMAD.MOV.U32 R3, RZ, RZ, 0x1 ;  /* 0x00000001ff037424 */ /* 0x000fe200078e00ff */
[----:B------:R-:W-:-:S03]  /*21aa0*/  MOV R2, 0x21ad0 ;  /* 0x00021ad000027802 */ /* 0x000fc60000000f00 */
[----:B------:R-:W-:Y:S02]  /*21ab0*/  IMAD.MOV.U32 R4, RZ, RZ, R5 ;  /* 0x000000ffff047224 */ /* 0x000fe400078e0005 */
[----:B------:R-:W-:Y:S05]  /*21ac0*/  CALL.REL.NOINC `($__internal_24_$__cuda_sm70_shflsync_bfly_p) ;  /* 0x0000272000007944 */ /* 0x000fea0003c00000 */
[----:B------:R-:W-:Y:S01]  /*21ad0*/  MOV R4, R225 ;  /* 0x000000e100047202 */ /* 0x000fe20000000f00 */
[----:B------:R-:W-:Y:S05]  /*21ae0*/  BRA `(.L_x_1736) ;  /* 0xffff0b4000007947 */ /* 0x000fea000383ffff */
.L_x_1631:
[----:B------:R-:W-:Y:S01]  /*21af0*/  MOV R2, RZ ;  /* 0x000000ff00027202 */ /* 0x000fe20000000f00 */
[----:B------:R-:W-:Y:S01]  /*21b00*/  IMAD.MOV.U32 R53, RZ, RZ, R6 ;  /* 0x000000ffff357224 */ /* 0x000fe200078e0006 */
[----:B------:R-:W-:Y:S01]  /*21b10*/  MOV R3, 0x21b40 ;  /* 0x00021b4000037802 */ /* 0x000fe20000000f00 */
[----:B------:R-:W-:Y:S02]  /*21b20*/  IMAD.MOV.U32 R52, RZ, RZ, 0x181f ;  /* 0x0000181fff347424 */ /* 0x000fe400078e00ff */
[----:B------:R-:W-:Y:S05]  /*21b30*/  CALL.REL.NOINC `($__internal_25_$__cuda_sm70_shflsync_idx_p) ;  /* 0x0000271000007944 */ /* 0x000fea0003c00000 */
[----:B------:R-:W-:Y:S01]  /*21b40*/  MOV R9, R52 ;  /* 0x0000003400097202 */ /* 0x000fe20000000f00 */
[----:B------:R-:W-:-:S05]  /*21b50*/  BRA `(.L_x_1737) ;  /* 0xffff264000007947 */ /* 0x000fca000383ffff */
.L_x_1632:
[----:B------:R-:W-:Y:S01]  /*21b60*/  MOV R2, RZ ;  /* 0x000000ff00027202 */ /* 0x000fe20000000f00 */
[----:B------:R-:W-:Y:S01]  /*21b70*/  IMAD.MOV.U32 R53, RZ, RZ, R8 ;  /* 0x000000ffff357224 */ /* 0x000fe200078e0008 */
[----:B------:R-:W-:Y:S01]  /*21b80*/  MOV R3, 0x21bb0 ;  /* 0x00021bb000037802 */ /* 0x000fe20000000f00 */
[----:B------:R-:W-:Y:S02]  /*21b90*/  IMAD.MOV.U32 R52, RZ, RZ, 0x181f ;  /* 0x0000181fff347424 */ /* 0x000fe400078e00ff */
[----:B-12---:R-:W-:Y:S05]  /*21ba0*/  CALL.REL.NOINC `($__internal_25_$__cuda_sm70_shflsync_idx_p) ;  /* 0x000026a000007944 */ /* 0x006fea0003c00000 */
        /* <DEDUP_REMOVED lines=17> */
[----:B------:R-:W-:Y:S05]  /*21cc0*/  CALL.REL.NOINC `($__internal_25_$__cuda_sm70_shflsync_idx_p) ;  /* 0x0000258000007944 */ /* 0x000fea0003c00000 */
[----:B------:R-:W-:Y:S01]  /*21cd0*/  MOV R2, 0x1 ;  /* 0x0000000100027802 */ /* 0x000fe20000000f00 */
[----:B------:R-:W-:Y:S01]  /*21ce0*/  IMAD.MOV.U32 R9, RZ, RZ, R52 ;  /* 0x000000ffff097224 */ /* 0x000fe200078e0034 */
[----:B------:R-:W-:Y:S01]  /*21cf0*/  MOV R52, 0x181f ;  /* 0x0000181f00347802 */ /* 0x000fe20000000f00 */
[----:B------:R-:W-:Y:S01]  /*21d00*/  IMAD.MOV.U32 R53, RZ, RZ, R8 ;  /* 0x000000ffff357224 */ /* 0x000fe200078e0008 */
[----:B------:R-:W-:Y:S02]  /*21d10*/  MOV R3, 0x21d30 ;  /* 0x00021d3000037802 */ /* 0x000fe40000000f00 */
[----:B------:R-:W-:Y:S05]  /*21d20*/  CALL.REL.NOINC `($__internal_25_$__cuda_sm70_shflsync_idx_p) ;  /* 0x0000252000007944 */ /* 0x000fea0003c00000 */
        /* <DEDUP_REMOVED lines=19> */
[----:B------:R-:W-:Y:S05]  /*21e60*/  CALL.REL.NOINC `($__internal_25_$__cuda_sm70_shflsync_idx_p) ;  /* 0x000023e000007944 */ /* 0x000fea0003c00000 */
[----:B------:R-:W-:Y:S01]  /*21e70*/  MOV R2, 0x2 ;  /* 0x0000000200027802 */ /* 0x000fe20000000f00 */
[----:B------:R-:W-:Y:S01]  /*21e80*/  IMAD.MOV.U32 R10, RZ, RZ, R52 ;  /* 0x000000ffff0a7224 */ /* 0x000fe200078e0034 */
[----:B------:R-:W-:Y:S01]  /*21e90*/  MOV R52, 0x181f ;  /* 0x0000181f00347802 */ /* 0x000fe20000000f00 */
[----:B------:R-:W-:Y:S01]  /*21ea0*/  IMAD.MOV.U32 R53, RZ, RZ, R8 ;  /* 0x000000ffff357224 */ /* 0x000fe200078e0008 */
[----:B------:R-:W-:Y:S02]  /*21eb0*/  MOV R3, 0x21ed0 ;  /* 0x00021ed000037802 */ /* 0x000fe40000000f00 */
[----:B------:R-:W-:Y:S05]  /*21ec0*/  CALL.REL.NOINC `($__internal_25_$__cuda_sm70_shflsync_idx_p) ;  /* 0x0000238000007944 */ /* 0x000fea0003c00000 */
[----:B------:R-:W-:Y:S01]  /*21ed0*/  MOV R9, R52 ;  /* 0x0000003400097202 */ /* 0x000fe20000000f00 */
[----:B------:R-:W-:-:S05]  /*21ee0*/  BRA `(.L_x_1738) ;  /* 0xffff242000007947 */ /* 0x000fca000383ffff */
.L_x_1633:
[----:B--2---:R-:W-:Y:S01]  /*21ef0*/  MOV R2, 0x3 ;  /* 0x0000000300027802 */ /* 0x004fe20000000f00 */
[----:B------:R-:W-:Y:S01]  /*21f00*/  IMAD.MOV.U32 R53, RZ, RZ, R6 ;  /* 0x000000ffff357224 */ /* 0x000fe200078e0006 */
[----:B------:R-:W-:Y:S01]  /*21f10*/  MOV R3, 0x21f40 ;  /* 0x00021f4000037802 */ /* 0x000fe20000000f00 */
[----:B------:R-:W-:Y:S02]  /*21f20*/  IMAD.MOV.U32 R52, RZ, RZ, 0x181f ;  /* 0x0000181fff347424 */ /* 0x000fe400078e00ff */
[----:B-1----:R-:W-:Y:S05]  /*21f30*/  CALL.REL.NOINC `($__internal_25_$__cuda_sm70_shflsync_idx_p) ;  /* 0x0000231000007944 */ /* 0x002fea0003c00000 */
        /* <DEDUP_REMOVED lines=8> */
.L_x_1636:
[----:B------:R-:W-:Y:S01]  /*21fc0*/  MOV R2, RZ ;  /* 0x000000ff00027202 */ /* 0x000fe20000000f00 */
[----:B------:R-:W-:Y:S01]  /*21fd0*/  IMAD.MOV.U32 R53, RZ, RZ, R4 ;  /* 0x000000ffff357224 */ /* 0x000fe200078e0004 */
[----:B------:R-:W-:Y:S01]  /*21fe0*/  MOV R3, 0x22010 ;  /* 0x0002201000037802 */ /* 0x000fe20000000f00 */
[----:B------:R-:W-:Y:S02]  /*21ff0*/  IMAD.MOV.U32 R52, RZ, RZ, 0x181f ;  /* 0x0000181fff347424 */ /* 0x000fe400078e00ff */
[----:B------:R-:W-:Y:S05]  /*22000*/  CALL.REL.NOINC `($__internal_25_$__cuda_sm70_shflsync_idx_p) ;  /* 0x0000224000007944 */ /* 0x000fea0003c00000 */
[----:B------:R-:W-:Y:S01]  /*22010*/  MOV R6, R52 ;  /* 0x0000003400067202 */ /* 0x000fe20000000f00 */
[----:B------:R-:W-:-:S05]  /*22020*/  BRA `(.L_x_1740) ;  /* 0xffff389000007947 */ /* 0x000fca000383ffff */
.L_x_1637:
[----:B------:R-:W-:Y:S01]  /*22030*/  MOV R2, RZ ;  /* 0x000000ff00027202 */ /* 0x000fe20000000f00 */
[----:B------:R-:W-:Y:S01]  /*22040*/  IMAD.MOV.U32 R53, RZ, RZ, R5 ;  /* 0x000000ffff357224 */ /* 0x000fe200078e0005 */
[----:B------:R-:W-:Y:S01]  /*22050*/  MOV R3, 0x22080 ;  /* 0x0002208000037802 */ /* 0x000fe20000000f00 */
[----:B------:R-:W-:Y:S02]  /*22060*/  IMAD.MOV.U32 R52, RZ, RZ, 0x181f ;  /* 0x0000181fff347424 */ /* 0x000fe400078e00ff */
[----:B-12---:R-:W-:Y:S05]  /*22070*/  CALL.REL.NOINC `($__internal_25_$__cuda_sm70_shflsync_idx_p) ;  /* 0x000021d000007944 */ /* 0x006fea0003c00000 */
[----:B------:R-:W-:Y:S01]  /*22080*/  MOV R2, R52 ;  /* 0x0000003400027202 */ /* 0x000fe20000000f00 */
[----:B------:R-:W-:-:S05]  /*22090*/  BRA `(.L_x_1741) ;  /* 0xffff384000007947 */ /* 0x000fca000383ffff */
.L_x_1638:
[----:B--2---:R-:W-:Y:S01]  /*220a0*/  MOV R2, 0x1 ;  /* 0x0000000100027802 */ /* 0x004fe20000000f00 */
[----:B------:R-:W-:Y:S01]  /*220b0*/  IMAD.MOV.U32 R53, RZ, RZ, R4 ;  /* 0x000000ffff357224 */ /* 0x000fe200078e0004 */
[----:B------:R-:W-:Y:S01]  /*220c0*/  MOV R3, 0x220f0 ;  /* 0x000220f000037802 */ /* 0x000fe20000000f00 */
[----:B------:R-:W-:Y:S02]  /*220d0*/  IMAD.MOV.U32 R52, RZ, RZ, 0x181f ;  /* 0x0000181fff347424 */ /* 0x000fe400078e00ff */
[----:B-1-3--:R-:W-:Y:S05]  /*220e0*/  CALL.REL.NOINC `($__internal_25_$__cuda_sm70_shflsync_idx_p) ;  /* 0x0000216000007944 */ /* 0x00afea0003c00000 */
        /* <DEDUP_REMOVED lines=8> */
.L_x_1639:
[----:B-1----:R-:W-:Y:S01]  /*22170*/  MOV R2, 0x2 ;  /* 0x0000000200027802 */ /* 0x002fe20000000f00 */
[----:B------:R-:W-:Y:S01]  /*22180*/  IMAD.MOV.U32 R53, RZ, RZ, R4 ;  /* 0x000000ffff357224 */ /* 0x000fe200078e0004 */
[----:B------:R-:W-:Y:S01]  /*22190*/  MOV R3, 0x221c0 ;  /* 0x000221c000037802 */ /* 0x000fe20000000f00 */
[----:B------:R-:W-:Y:S02]  /*221a0*/  IMAD.MOV.U32 R52, RZ, RZ, 0x181f ;  /* 0x0000181fff347424 */ /* 0x000fe400078e00ff */
[----:B---34-:R-:W-:Y:S05]  /*221b0*/  CALL.REL.NOINC `($__internal_25_$__cuda_sm70_shflsync_idx_p) ;  /* 0x0000209000007944 */ /* 0x018fea0003c00000 */
[----:B------:R-:W-:Y:S01]  /*221c0*/  MOV R6, R52 ;  /* 0x0000003400067202 */ /* 0x000fe20000000f00 */
[----:B------:R-:W-:-:S05]  /*221d0*/  BRA `(.L_x_1743) ;  /* 0xffff38f000007947 */ /* 0x000fca000383ffff */
.L_x_1640:
[----:B-1----:R-:W-:Y:S01]  /*221e0*/  MOV R2, 0x2 ;  /* 0x0000000200027802 */ /* 0x002fe20000000f00 */
[----:B------:R-:W-:Y:S01]  /*221f0*/  IMAD.MOV.U32 R53, RZ, RZ, R5 ;  /* 0x000000ffff357224 */ /* 0x000fe200078e0005 */
[----:B------:R-:W-:Y:S01]  /*22200*/  MOV R3, 0x22230 ;  /* 0x0002223000037802 */ /* 0x000fe20000000f00 */
[----:B------:R-:W-:Y:S02]  /*22210*/  IMAD.MOV.U32 R52, RZ, RZ, 0x181f ;  /* 0x0000181fff347424 */ /* 0x000fe400078e00ff */
[----:B--234-:R-:W-:Y:S05]  /*22220*/  CALL.REL.NOINC `($__internal_25_$__cuda_sm70_shflsync_idx_p) ;  /* 0x0000202000007944 */ /* 0x01cfea0003c00000 */
[----:B------:R-:W-:Y:S01]  /*22230*/  MOV R2, R52 ;  /* 0x0000003400027202 */ /* 0x000fe20000000f00 */
[----:B------:R-:W-:-:S05]  /*22240*/  BRA `(.L_x_1744) ;  /* 0xffff38a000007947 */ /* 0x000fca000383ffff */
.L_x_1641:
[----:B--2---:R-:W-:Y:S01]  /*22250*/  MOV R2, 0x3 ;  /* 0x0000000300027802 */ /* 0x004fe20000000f00 */
[----:B------:R-:W-:Y:S01]  /*22260*/  IMAD.MOV.U32 R53, RZ, RZ, R4 ;  /* 0x000000ffff357224 */ /* 0x000fe200078e0004 */
[----:B------:R-:W-:Y:S01]  /*22270*/  MOV R3, 0x222a0 ;  /* 0x000222a000037802 */ /* 0x000fe20000000f00 */
[----:B------:R-:W-:Y:S02]  /*22280*/  IMAD.MOV.U32 R52, RZ, RZ, 0x181f ;  /* 0x0000181fff347424 */ /* 0x000fe400078e00ff */
[----:B-1-34-:R-:W-:Y:S05]  /*22290*/  CALL.REL.NOINC `($__internal_25_$__cuda_sm70_shflsync_idx_p) ;  /* 0x00001fb000007944 */ /* 0x01afea0003c00000 */
        /* <DEDUP_REMOVED lines=8> */
.L_x_1642:
[----:B------:R-:W-:Y:S01]  /*22320*/  MOV R2, RZ ;  /* 0x000000ff00027202 */ /* 0x000fe20000000f00 */
[----:B------:R-:W-:Y:S01]  /*22330*/  IMAD.MOV.U32 R53, RZ, RZ, R4 ;  /* 0x000000ffff357224 */ /* 0x000fe200078e0004 */
[----:B------:R-:W-:Y:S01]  /*22340*/  MOV R3, 0x22370 ;  /* 0x0002237000037802 */ /* 0x000fe20000000f00 */
[----:B------:R-:W-:Y:S02]  /*22350*/  IMAD.MOV.U32 R52, RZ, RZ, 0x1c1f ;  /* 0x00001c1fff347424 */ /* 0x000fe400078e00ff */
[----:B------:R-:W-:Y:S05]  /*22360*/  CALL.REL.NOINC `($__internal_25_$__cuda_sm70_shflsync_idx_p) ;  /* 0x00001ee000007944 */ /* 0x000fea0003c00000 */
[----:B------:R-:W-:Y:S01]  /*22370*/  MOV R2, R52 ;  /* 0x0000003400027202 */ /* 0x000fe20000000f00 */
[----:B------:R-:W-:-:S05]  /*22380*/  BRA `(.L_x_1746) ;  /* 0xffff3a4000007947 */ /* 0x000fca000383ffff */
.L_x_1643:
[----:B------:R-:W-:Y:S01]  /*22390*/  MOV R2, 0x1 ;  /* 0x0000000100027802 */ /* 0x000fe20000000f00 */
[----:B------:R-:W-:Y:S01]  /*223a0*/  IMAD.MOV.U32 R53, RZ, RZ, R4 ;  /* 0x000000ffff357224 */ /* 0x000fe200078e0004 */
[----:B------:R-:W-:Y:S01]  /*223b0*/  MOV R3, 0x223e0 ;  /* 0x000223e000037802 */ /* 0x000fe20000000f00 */
[----:B------:R-:W-:Y:S02]  /*223c0*/  IMAD.MOV.U32 R52, RZ, RZ, 0x1c1f ;  /* 0x00001c1fff347424 */ /* 0x000fe400078e00ff */
[----:B-1----:R-:W-:Y:S05]  /*223d0*/  CALL.REL.NOINC `($__internal_25_$__cuda_sm70_shflsync_idx_p) ;  /* 0x00001e7000007944 */ /* 0x002fea0003c00000 */
[----:B------:R-:W-:Y:S01]  /*223e0*/  FMNMX.FTZ R2, R8, R15, !PT ;  /* 0x0000000f08027209 */ /* 0x000fe20007810000 */
[----:B------:R-:W-:Y:S03]  /*223f0*/  IMAD.IADD R5, R5, 0x1, R52 ;  /* 0x0000000105057824 */ /* 0x000fe600078e0234 */
[----:B------:R-:W-:Y:S02]  /*22400*/  FMNMX.FTZ R2, R44, R2, !PT ;  /* 0x000000022c027209 */ /* 0x000fe40007810000 */
[C---:B------:R-:W-:Y:S02]  /*22410*/  ISETP.GT.AND P0, PT, R5.reuse, RZ, PT ;  /* 0x000000ff0500720c */ /* 0x040fe40003f04270 */
[----:B------:R-:W-:Y:S02]  /*22420*/  ISETP.GT.AND P1, PT, R5, 0x1, PT ;  /* 0x000000010500780c */ /* 0x000fe40003f24270 */
[----:B------:R-:W-:Y:S02]  /*22430*/  FSEL R9, R235, -INF , P0 ;  /* 0xff800000eb097808 */ /* 0x000fe40000000000 */
[----:B------:R-:W-:Y:S02]  /*22440*/  ISETP.GT.AND P2, PT, R5, 0x8, PT ;  /* 0x000000080500780c */ /* 0x000fe40003f44270 */
[----:B------:R-:W-:Y:S02]  /*22450*/  FSEL R67, R234, -INF , P1 ;  /* 0xff800000ea437808 */ /* 0x000fe40000800000 */
[----:B------:R-:W-:Y:S02]  /*22460*/  FMNMX.FTZ R3, R9, R80, !PT ;  /* 0x0000005009037209 */ /* 0x000fe40007810000 */
[----:B------:R-:W-:Y:S02]  /*22470*/  ISETP.GT.AND P3, PT, R5, 0x9, PT ;  /* 0x000000090500780c */ /* 0x000fe40003f64270 */
[----:B------:R-:W-:Y:S02]  /*22480*/  FSEL R66, R228, -INF , P2 ;  /* 0xff800000e4427808 */ /* 0x000fe40001000000 */
[----:B------:R-:W-:Y:S02]  /*22490*/  FMNMX.FTZ R3, R67, R3, !PT ;  /* 0x0000000343037209 */ /* 0x000fe40007810000 */
[----:B------:R-:W-:Y:S02]  /*224a0*/  ISETP.GT.AND P0, PT, R5, 0x10, PT ;  /* 0x000000100500780c */ /* 0x000fe40003f04270 */
[----:B------:R-:W-:Y:S02]  /*224b0*/  FSEL R65, R225, -INF , P3 ;  /* 0xff800000e1417808 */ /* 0x000fe40001800000 */
[----:B------:R-:W-:Y:S02]  /*224c0*/  FMNMX.FTZ R2, R43, R2, !PT ;  /* 0x000000022b027209 */ /* 0x000fe40007810000 */
        /* <DEDUP_REMOVED lines=81> */
[C---:B------:R-:W-:Y:S02]  /*229e0*/  ISETP.GT.AND P2, PT, R5.reuse, 0x61, PT ;  /* 0x000000610500780c */ /* 0x040fe40003f44270 */
[C---:B------:R-:W-:Y:S02]  /*229f0*/  ISETP.GT.AND P1, PT, R5.reuse, 0x68, PT ;  /* 0x000000680500780c */ /* 0x040fe40003f24270 */
[----:B------:R-:W-:Y:S02]  /*22a00*/  ISETP.GT.AND P0, PT, R5, 0x69, PT ;  /* 0x000000690500780c */ /* 0x000fe40003f04270 */
[----:B------:R-:W-:Y:S02]  /*22a10*/  FMNMX.FTZ R2, R22, R2, !PT ;  /* 0x0000000216027209 */ /* 0x000fe40007810000 */
[----:B------:R-:W-:Y:S02]  /*22a20*/  FSEL R17, R153, -INF , P3 ;  /* 0xff80000099117808 */ /* 0x000fe40001800000 */
[----:B------:R-:W-:Y:S01]  /*22a30*/  FMNMX.FTZ R5, R45, R3, !PT ;  /* 0x000000032d057209 */ /* 0x000fe20007810000 */
[----:B------:R-:W-:Y:S01]  /*22a40*/  IMAD.MOV.U32 R3, RZ, RZ, 0x2 ;  /* 0x00000002ff037424 */ /* 0x000fe200078e00ff */
[----:B------:R-:W-:Y:S02]  /*22a50*/  FMNMX.FTZ R4, R21, R2, !PT ;  /* 0x0000000215047209 */ /* 0x000fe40007810000 */
        /* <DEDUP_REMOVED lines=11> */
[----:B------:R-:W-:Y:S05]  /*22b10*/  CALL.REL.NOINC `($__internal_24_$__cuda_sm70_shflsync_bfly_p) ;  /* 0x000016d000007944 */ /* 0x000fea0003c00000 */
[----:B------:R-:W-:Y:S01]  /*22b20*/  FMNMX.FTZ R4, R4, R225, !PT ;  /* 0x000000e104047209 */ /* 0x000fe20007810000 */
[----:B------:R-:W-:Y:S01]  /*22b30*/  IMAD.MOV.U32 R3, RZ, RZ, 0x1 ;  /* 0x00000001ff037424 */ /* 0x000fe200078e00ff */
[----:B------:R-:W-:Y:S02]  /*22b40*/  MOV R2, 0x22b60 ;  /* 0x00022b6000027802 */ /* 0x000fe40000000f00 */
[----:B------:R-:W-:Y:S05]  /*22b50*/  CALL.REL.NOINC `($__internal_24_$__cuda_sm70_shflsync_bfly_p) ;  /* 0x0000169000007944 */ /* 0x000fea0003c00000 */
[----:B------:R-:W-:Y:S01]  /*22b60*/  IMAD.MOV.U32 R3, RZ, RZ, 0x2 ;  /* 0x00000002ff037424 */ /* 0x000fe200078e00ff */
[----:B------:R-:W-:Y:S01]  /*22b70*/  FMNMX.FTZ R6, R4, R225, !PT ;  /* 0x000000e104067209 */ /* 0x000fe20007810000 */
[----:B------:R-:W-:Y:S01]  /*22b80*/  IMAD.MOV.U32 R4, RZ, RZ, R5 ;  /* 0x000000ffff047224 */ /* 0x000fe200078e0005 */
[----:B------:R-:W-:Y:S02]  /*22b90*/  MOV R2, 0x22bb0 ;  /* 0x00022bb000027802 */ /* 0x000fe40000000f00 */
[----:B------:R-:W-:Y:S05]  /*22ba0*/  CALL.REL.NOINC `($__internal_24_$__cuda_sm70_shflsync_bfly_p) ;  /* 0x0000164000007944 */ /* 0x000fea0003c00000 */
[----:B------:R-:W-:Y:S01]  /*22bb0*/  FMNMX.FTZ R4, R5, R225, !PT ;  /* 0x000000e105047209 */ /* 0x000fe20007810000 */
[----:B------:R-:W-:Y:S01]  /*22bc0*/  IMAD.MOV.U32 R3, RZ, RZ, 0x1 ;  /* 0x00000001ff037424 */ /* 0x000fe200078e00ff */
[----:B------:R-:W-:Y:S02]  /*22bd0*/  MOV R2, 0x22bf0 ;  /* 0x00022bf000027802 */ /* 0x000fe40000000f00 */
[----:B------:R-:W-:Y:S05]  /*22be0*/  CALL.REL.NOINC `($__internal_24_$__cuda_sm70_shflsync_bfly_p) ;  /* 0x0000160000007944 */ /* 0x000fea0003c00000 */
[----:B------:R-:W-:Y:S01]  /*22bf0*/  MOV R2, R225 ;  /* 0x000000e100027202 */ /* 0x000fe20000000f00 */
[----:B------:R-:W-:-:S05]  /*22c00*/  BRA `(.L_x_1747) ;  /* 0xffff3cf000007947 */ /* 0x000fca000383ffff */
.L_x_1646:
[----:B-1--4-:R-:W-:Y:S01]  /*22c10*/  MOV R2, RZ ;  /* 0x000000ff00027202 */ /* 0x012fe20000000f00 */
[----:B------:R-:W-:Y:S01]  /*22c20*/  IMAD.MOV.U32 R53, RZ, RZ, R4 ;  /* 0x000000ffff357224 */ /* 0x000fe200078e0004 */
[----:B------:R-:W-:Y:S01]  /*22c30*/  MOV R3, 0x22c60 ;  /* 0x00022c6000037802 */ /* 0x000fe20000000f00 */
[----:B------:R-:W-:Y:S02]  /*22c40*/  IMAD.MOV.U32 R52, RZ, RZ, 0x181f ;  /* 0x0000181fff347424 */ /* 0x000fe400078e00ff */
[----:B------:R-:W-:Y:S05]  /*22c50*/  CALL.REL.NOINC `($__internal_25_$__cuda_sm70_shflsync_idx_p) ;  /* 0x000015f000007944 */ /* 0x000fea0003c00000 */
[----:B------:R-:W-:Y:S01]  /*22c60*/  MOV R10, R52 ;  /* 0x00000034000a7202 */ /* 0x000fe20000000f00 */
[----:B------:R-:W-:-:S05]  /*22c70*/  BRA `(.L_x_1748) ;  /* 0xffff5c0000007947 */ /* 0x000fca000383ffff */
.L_x_1649:
        /* <DEDUP_REMOVED lines=13> */
.L_x_1652:
[----:B------:R-:W-:Y:S01]  /*22d50*/  MOV R2, RZ ;  /* 0x000000ff00027202 */ /* 0x000fe20000000f00 */
[----:B------:R-:W-:Y:S01]  /*22d60*/  IMAD.MOV.U32 R53, RZ, RZ, R4 ;  /* 0x000000ffff357224 */ /* 0x000fe200078e0004 */
[----:B------:R-:W-:Y:S01]  /*22d70*/  MOV R3, 0x22da0 ;  /* 0x00022da000037802 */ /* 0x000fe20000000f00 */
[----:B------:R-:W-:Y:S02]  /*22d80*/  IMAD.MOV.U32 R52, RZ, RZ, 0x181f ;  /* 0x0000181fff347424 */ /* 0x000fe400078e00ff */
[----:B------:R-:W-:Y:S05]  /*22d90*/  CALL.REL.NOINC `($__internal_25_$__cuda_sm70_shflsync_idx_p) ;  /* 0x000014b000007944 */ /* 0x000fea0003c00000 */
[----:B------:R-:W-:Y:S01]  /*22da0*/  MOV R10, R52 ;  /* 0x00000034000a7202 */ /* 0x000fe20000000f00 */
[----:B------:R-:W-:-:S05]  /*22db0*/  BRA `(.L_x_1750) ;  /* 0xffff71b000007947 */ /* 0x000fca000383ffff */
.L_x_1653:
[----:B------:R-:W-:Y:S01]  /*22dc0*/  MOV R2, RZ ;  /* 0x000000ff00027202 */ /* 0x000fe20000000f00 */
[----:B------:R-:W-:Y:S01]  /*22dd0*/  IMAD.MOV.U32 R53, RZ, RZ, R8 ;  /* 0x000000ffff357224 */ /* 0x000fe200078e0008 */
[----:B------:R-:W-:Y:S01]  /*22de0*/  MOV R3, 0x22e10 ;  /* 0x00022e1000037802 */ /* 0x000fe20000000f00 */
[----:B------:R-:W-:Y:S02]  /*22df0*/  IMAD.MOV.U32 R52, RZ, RZ, 0x181f ;  /* 0x0000181fff347424 */ /* 0x000fe400078e00ff */
[----:B-12---:R-:W-:Y:S05]  /*22e00*/  CALL.REL.NOINC `($__internal_25_$__cuda_sm70_shflsync_idx_p) ;  /* 0x0000144000007944 */ /* 0x006fea0003c00000 */
[----:B------:R-:W-:Y:S01]  /*22e10*/  MOV R9, R52 ;  /* 0x0000003400097202 */ /* 0x000fe20000000f00 */
[----:B------:R-:W-:-:S05]  /*22e20*/  BRA `(.L_x_1751) ;  /* 0xffff716000007947 */ /* 0x000fca000383ffff */
.L_x_1654:
        /* <DEDUP_REMOVED lines=13> */
.L_x_1655:
[----:B-1----:R-:W-:Y:S01]  /*22f00*/  MOV R2, 0x2 ;  /* 0x0000000200027802 */ /* 0x002fe20000000f00 */
[----:B------:R-:W-:Y:S01]  /*22f10*/  IMAD.MOV.U32 R53, RZ, RZ, R4 ;  /* 0x000000ffff357224 */ /* 0x000fe200078e0004 */
[----:B------:R-:W-:Y:S01]  /*22f20*/  MOV R3, 0x22f50 ;  /* 0x00022f5000037802 */ /* 0x000fe20000000f00 */
[----:B------:R-:W-:Y:S02]  /*22f30*/  IMAD.MOV.U32 R52, RZ, RZ, 0x181f ;  /* 0x0000181fff347424 */ /* 0x000fe400078e00ff */
[----:B---34-:R-:W-:Y:S05]  /*22f40*/  CALL.REL.NOINC `($__internal_25_$__cuda_sm70_shflsync_idx_p) ;  /* 0x0000130000007944 */ /* 0x018fea0003c00000 */
[----:B------:R-:W-:Y:S01]  /*22f50*/  MOV R10, R52 ;  /* 0x00000034000a7202 */ /* 0x000fe20000000f00 */
[----:B------:R-:W-:-:S05]  /*22f60*/  BRA `(.L_x_1753) ;  /* 0xffff729000007947 */ /* 0x000fca000383ffff */
.L_x_1656:
[----:B-1----:R-:W-:Y:S01]  /*22f70*/  MOV R2, 0x2 ;  /* 0x0000000200027802 */ /* 0x002fe20000000f00 */
[----:B------:R-:W-:Y:S01]  /*22f80*/  IMAD.MOV.U32 R53, RZ, RZ, R8 ;  /* 0x000000ffff357224 */ /* 0x000fe200078e0008 */
[----:B------:R-:W-:Y:S01]  /*22f90*/  MOV R3, 0x22fc0 ;  /* 0x00022fc000037802 */ /* 0x000fe20000000f00 */
[----:B------:R-:W-:Y:S02]  /*22fa0*/  IMAD.MOV.U32 R52, RZ, RZ, 0x181f ;  /* 0x0000181fff347424 */ /* 0x000fe400078e00ff */
[----:B--234-:R-:W-:Y:S05]  /*22fb0*/  CALL.REL.NOINC `($__internal_25_$__cuda_sm70_shflsync_idx_p) ;  /* 0x0000129000007944 */ /* 0x01cfea0003c00000 */
[----:B------:R-:W-:Y:S01]  /*22fc0*/  MOV R9, R52 ;  /* 0x0000003400097202 */ /* 0x000fe20000000f00 */
[----:B------:R-:W-:-:S05]  /*22fd0*/  BRA `(.L_x_1754) ;  /* 0xffff724000007947 */ /* 0x000fca000383ffff */
.L_x_1657:
[----:B-1----:R-:W-:Y:S01]  /*22fe0*/  MOV R2, 0x3 ;  /* 0x0000000300027802 */ /* 0x002fe20000000f00 */
[----:B------:R-:W-:Y:S01]  /*22ff0*/  IMAD.MOV.U32 R53, RZ, RZ, R4 ;  /* 0x000000ffff357224 */ /* 0x000fe200078e0004 */
[----:B------:R-:W-:Y:S01]  /*23000*/  MOV R3, 0x23030 ;  /* 0x0002303000037802 */ /* 0x000fe20000000f00 */
[----:B------:R-:W-:Y:S02]  /*23010*/  IMAD.MOV.U32 R52, RZ, RZ, 0x181f ;  /* 0x0000181fff347424 */ /* 0x000fe400078e00ff */
[----:B--2-4-:R-:W-:Y:S05]  /*23020*/  CALL.REL.NOINC `($__internal_25_$__cuda_sm70_shflsync_idx_p) ;  /* 0x0000122000007944 */ /* 0x014fea0003c00000 */
        /* <DEDUP_REMOVED lines=8> */
.L_x_1658:
[----:B------:R-:W-:Y:S02]  /*230b0*/  MOV R3, 0x2 ;  /* 0x0000000200037802 */ /* 0x000fe40000000f00 */
[----:B------:R-:W-:Y:S02]  /*230c0*/  MOV R2, 0x230e0 ;  /* 0x000230e000027802 */ /* 0x000fe40000000f00 */
[----:B------:R-:W-:Y:S05]  /*230d0*/  CALL.REL.NOINC `($__internal_24_$__cuda_sm70_shflsync_bfly_p) ;  /* 0x0000111000007944 */ /* 0x000fea0003c00000 */
[----:B------:R-:W-:Y:S01]  /*230e0*/  MOV R2, R225 ;  /* 0x000000e100027202 */ /* 0x000fe20000000f00 */
[----:B------:R-:W-:-:S05]  /*230f0*/  BRA `(.L_x_1756) ;  /* 0xffff773000007947 */ /* 0x000fca000383ffff */
.L_x_1659:
[----:B------:R-:W-:Y:S02]  /*23100*/  MOV R3, 0x1 ;  /* 0x0000000100037802 */ /* 0x000fe40000000f00 */
        /* <DEDUP_REMOVED lines=13> */
.L_x_1661:
[----:B------:R-:W-:Y:S01]  /*231e0*/  IMAD.MOV.U32 R4, RZ, RZ, R246 ;  /* 0x000000ffff047224 */ /* 0x000fe200078e00f6 */
[----:B------:R-:W-:-:S02]  /*231f0*/  MOV R3, 0x2 ;  /* 0x0000000200037802 */ /* 0x000fc40000000f00 */
[----:B------:R-:W-:Y:S02]  /*23200*/  MOV R2, 0x23220 ;  /* 0x0002322000027802 */ /* 0x000fe40000000f00 */
[----:B------:R-:W-:Y:S05]  /*23210*/  CALL.REL.NOINC `($__internal_24_$__cuda_sm70_shflsync_bfly_p) ;  /* 0x00000fd000007944 */ /* 0x000fea0003c00000 */
[----:B------:R-:W-:Y:S01]  /*23220*/  MOV R2, R225 ;  /* 0x000000e100027202 */ /* 0x000fe20000000f00 */
[----:B------:R-:W-:Y:S05]  /*23230*/  BRA `(.L_x_1758) ;  /* 0xffff92f000007947 */ /* 0x000fea000383ffff */
.L_x_1662:
[----:B------:R-:W-:Y:S02]  /*23240*/  MOV R3, 0x1 ;  /* 0x0000000100037802 */ /* 0x000fe40000000f00 */
[----:B------:R-:W-:Y:S02]  /*23250*/  MOV R2, 0x23270 ;  /* 0x0002327000027802 */ /* 0x000fe40000000f00 */
[----:B-1----:R-:W-:Y:S05]  /*23260*/  CALL.REL.NOINC `($__internal_24_$__cuda_sm70_shflsync_bfly_p) ;  /* 0x00000f8000007944 */ /* 0x002fea0003c00000 */
[----:B------:R-:W-:Y:S02]  /*23270*/  FADD.FTZ R8, R4, R225 ;  /* 0x000000e104087221 */ /* 0x000fe40000010000 */
[----:B------:R1:W5:Y:S01]  /*23280*/  LDL R4, [R1] ;  /* 0x0000000001047983 */ /* 0x0003620000100800 */
[----:B------:R-:W-:Y:S02]  /*23290*/  MOV R3, 0x2 ;  /* 0x0000000200037802 */ /* 0x000fe40000000f00 */
[----:B------:R-:W-:Y:S02]  /*232a0*/  MOV R2, 0x232c0 ;  /* 0x000232c000027802 */ /* 0x000fe40000000f00 */
[----:B-1---5:R-:W-:Y:S05]  /*232b0*/  CALL.REL.NOINC `($__internal_24_$__cuda_sm70_shflsync_bfly_p) ;  /* 0x00000f3000007944 */ /* 0x022fea0003c00000 */
[----:B------:R-:W2:Y:S01]  /*232c0*/  LDL.LU R2, [R1] ;  /* 0x0000000001027983 */ /* 0x000ea20000300800 */
[----:B------:R-:W-:Y:S01]  /*232d0*/  MOV R3, 0x1 ;  /* 0x0000000100037802 */ /* 0x000fe20000000f00 */
[----:B--2---:R-:W-:Y:S01]  /*232e0*/  FADD.FTZ R9, R2, R225 ;  /* 0x000000e102097221 */ /* 0x004fe20000010000 */
[----:B------:R-:W-:-:S04]  /*232f0*/  MOV R2, 0x23320 ;  /* 0x0002332000027802 */ /* 0x000fc80000000f00 */
[----:B------:R-:W-:Y:S02]  /*23300*/  MOV R4, R9 ;  /* 0x0000000900047202 */ /* 0x000fe40000000f00 */
[----:B------:R-:W-:Y:S05]  /*23310*/  CALL.REL.NOINC `($__internal_24_$__cuda_sm70_shflsync_bfly_p) ;  /* 0x00000ed000007944 */ /* 0x000fea0003c00000 */
[----:B------:R-:W-:Y:S01]  /*23320*/  MOV R2, R225 ;  /* 0x000000e100027202 */ /* 0x000fe20000000f00 */
[----:B------:R-:W-:Y:S05]  /*23330*/  BRA `(.L_x_1759) ;  /* 0xffff927000007947 */ /* 0x000fea000383ffff */
.L_x_1669:
[----:B--234-:R-:W-:Y:S01]  /*23340*/  IMAD.MOV.U32 R53, RZ, RZ, R6 ;  /* 0x000000ffff357224 */ /* 0x01cfe200078e0006 */
[----:B------:R-:W-:Y:S01]  /*23350*/  MOV R2, RZ ;  /* 0x000000ff00027202 */ /* 0x000fe20000000f00 */
[----:B------:R-:W-:Y:S01]  /*23360*/  IMAD.MOV.U32 R52, RZ, RZ, 0x181f ;  /* 0x0000181fff347424 */ /* 0x000fe200078e00ff */
[----:B------:R-:W-:Y:S02]  /*23370*/  MOV R3, 0x23390 ;  /* 0x0002339000037802 */ /* 0x000fe40000000f00 */
[----:B-1----:R-:W-:Y:S05]  /*23380*/  CALL.REL.NOINC `($__internal_25_$__cuda_sm70_shflsync_idx_p) ;  /* 0x00000ec000007944 */ /* 0x002fea0003c00000 */
[----:B------:R-:W-:Y:S01]  /*23390*/  MOV R9, R52 ;  /* 0x0000003400097202 */ /* 0x000fe20000000f00 */
[----:B------:R-:W-:Y:S05]  /*233a0*/  BRA `(.L_x_1760) ;  /* 0xffffa63000007947 */ /* 0x000fea000383ffff */
.L_x_1670:
[----:B------:R-:W-:Y:S01]  /*233b0*/  IMAD.MOV.U32 R53, RZ, RZ, R8 ;  /* 0x000000ffff357224 */ /* 0x000fe200078e0008 */
[----:B------:R-:W-:Y:S01]  /*233c0*/  MOV R2, RZ ;  /* 0x000000ff00027202 */ /* 0x000fe20000000f00 */
[----:B------:R-:W-:Y:S01]  /*233d0*/  IMAD.MOV.U32 R52, RZ, RZ, 0x181f ;  /* 0x0000181fff347424 */ /* 0x000fe200078e00ff */
[----:B------:R-:W-:Y:S02]  /*233e0*/  MOV R3, 0x23400 ;  /* 0x0002340000037802 */ /* 0x000fe40000000f00 */
[----:B-123--:R-:W-:Y:S05]  /*233f0*/  CALL.REL.NOINC `($__internal_25_$__cuda_sm70_shflsync_idx_p) ;  /* 0x00000e5000007944 */ /* 0x00efea0003c00000 */
[----:B------:R-:W-:Y:S01]  /*23400*/  MOV R2, R52 ;  /* 0x0000003400027202 */ /* 0x000fe20000000f00 */
[----:B------:R-:W-:Y:S05]  /*23410*/  BRA `(.L_x_1761) ;  /* 0xffffa5e000007947 */ /* 0x000fea000383ffff */
.L_x_1673:
[----:B------:R-:W-:Y:S01]  /*23420*/  IMAD.MOV.U32 R53, RZ, RZ, R6 ;  /* 0x000000ffff357224 */ /* 0x000fe200078e0006 */
[----:B--2---:R-:W-:Y:S01]  /*23430*/  MOV R2, 0x1 ;  /* 0x0000000100027802 */ /* 0x004fe20000000f00 */
[----:B------:R-:W-:Y:S01]  /*23440*/  IMAD.MOV.U32 R52, RZ, RZ, 0x181f ;  /* 0x0000181fff347424 */ /* 0x000fe200078e00ff */
[----:B------:R-:W-:-:S02]  /*23450*/  MOV R3, 0x23470 ;  /* 0x0002347000037802 */ /* 0x000fc40000000f00 */
[----:B-1-34-:R-:W-:Y:S05]  /*23460*/  CALL.REL.NOINC `($__internal_25_$__cuda_sm70_shflsync_idx_p) ;  /* 0x00000de000007944 */ /* 0x01afea0003c00000 */
        /* <DEDUP_REMOVED lines=8> */
.L_x_1676:
[----:B------:R-:W-:Y:S01]  /*234f0*/  IMAD.MOV.U32 R53, RZ, RZ, R6 ;  /* 0x000000ffff357224 */ /* 0x000fe200078e0006 */
[----:B--2---:R-:W-:Y:S01]  /*23500*/  MOV R2, 0x2 ;  /* 0x0000000200027802 */ /* 0x004fe20000000f00 */
[----:B------:R-:W-:Y:S01]  /*23510*/  IMAD.MOV.U32 R52, RZ, RZ, 0x181f ;  /* 0x0000181fff347424 */ /* 0x000fe200078e00ff */
[----:B------:R-:W-:Y:S02]  /*23520*/  MOV R3, 0x23540 ;  /* 0x0002354000037802 */ /* 0x000fe40000000f00 */
[----:B-1-34-:R-:W-:Y:S05]  /*23530*/  CALL.REL.NOINC `($__internal_25_$__cuda_sm70_shflsync_idx_p) ;  /* 0x00000d1000007944 */ /* 0x01afea0003c00000 */
[----:B------:R-:W-:Y:S01]  /*23540*/  MOV R9, R52 ;  /* 0x0000003400097202 */ /* 0x000fe20000000f00 */
[----:B------:R-:W-:Y:S05]  /*23550*/  BRA `(.L_x_1763) ;  /* 0xffffa6a000007947 */ /* 0x000fea000383ffff */
.L_x_1677:
[----:B------:R-:W-:Y:S01]  /*23560*/  IMAD.MOV.U32 R53, RZ, RZ, R8 ;  /* 0x000000ffff357224 */ /* 0x000fe200078e0008 */
[----:B--2---:R-:W-:Y:S01]  /*23570*/  MOV R2, 0x2 ;  /* 0x0000000200027802 */ /* 0x004fe20000000f00 */
[----:B------:R-:W-:Y:S01]  /*23580*/  IMAD.MOV.U32 R52, RZ, RZ, 0x181f ;  /* 0x0000181fff347424 */ /* 0x000fe200078e00ff */
[----:B------:R-:W-:Y:S02]  /*23590*/  MOV R3, 0x235b0 ;  /* 0x000235b000037802 */ /* 0x000fe40000000f00 */
[----:B-1-34-:R-:W-:Y:S05]  /*235a0*/  CALL.REL.NOINC `($__internal_25_$__cuda_sm70_shflsync_idx_p) ;  /* 0x00000ca000007944 */ /* 0x01afea0003c00000 */
[----:B------:R-:W-:Y:S01]  /*235b0*/  MOV R2, R52 ;  /* 0x0000003400027202 */ /* 0x000fe20000000f00 */
[----:B------:R-:W-:Y:S05]  /*235c0*/  BRA `(.L_x_1764) ;  /* 0xffffa65000007947 */ /* 0x000fea000383ffff */
.L_x_1680:
[----:B------:R-:W-:Y:S01]  /*235d0*/  IMAD.MOV.U32 R53, RZ, RZ, R6 ;  /* 0x000000ffff357224 */ /* 0x000fe200078e0006 */
[----:B---34-:R-:W-:Y:S01]  /*235e0*/  MOV R2, 0x3 ;  /* 0x0000000300027802 */ /* 0x018fe20000000f00 */
[----:B------:R-:W-:Y:S01]  /*235f0*/  IMAD.MOV.U32 R52, RZ, RZ, 0x181f ;  /* 0x0000181fff347424 */ /* 0x000fe200078e00ff */
[----:B------:R-:W-:-:S02]  /*23600*/  MOV R3, 0x23620 ;  /* 0x0002362000037802 */ /* 0x000fc40000000f00 */
[----:B-12---:R-:W-:Y:S05]  /*23610*/  CALL.REL.NOINC `($__internal_25_$__cuda_sm70_shflsync_idx_p) ;  /* 0x00000c3000007944 */ /* 0x006fea0003c00000 */
        /* <DEDUP_REMOVED lines=8> */
.L_x_1682:
[----:B------:R-:W-:Y:S01]  /*236a0*/  IMAD.MOV.U32 R53, RZ, RZ, R6 ;  /* 0x000000ffff357224 */ /* 0x000fe200078e0006 */
[----:B------:R-:W-:Y:S01]  /*236b0*/  MOV R2, RZ ;  /* 0x000000ff00027202 */ /* 0x000fe20000000f00 */
[----:B------:R-:W-:Y:S01]  /*236c0*/  IMAD.MOV.U32 R52, RZ, RZ, 0x1c1f ;  /* 0x00001c1fff347424 */ /* 0x000fe200078e00ff */
[----:B------:R-:W-:Y:S02]  /*236d0*/  MOV R3, 0x236f0 ;  /* 0x000236f000037802 */ /* 0x000fe40000000f00 */
[----:B------:R-:W-:Y:S05]  /*236e0*/  CALL.REL.NOINC `($__internal_25_$__cuda_sm70_shflsync_idx_p) ;  /* 0x00000b6000007944 */ /* 0x000fea0003c00000 */
[----:B------:R-:W-:Y:S01]  /*236f0*/  MOV R4, R52 ;  /* 0x0000003400047202 */ /* 0x000fe20000000f00 */
[----:B------:R-:W-:Y:S05]  /*23700*/  BRA `(.L_x_1766) ;  /* 0xffffa92000007947 */ /* 0x000fea000383ffff */
.L_x_1683:
[----:B------:R-:W-:Y:S01]  /*23710*/  IMAD.MOV.U32 R53, RZ, RZ, R5 ;  /* 0x000000ffff357224 */ /* 0x000fe200078e0005 */
[----:B------:R-:W-:Y:S01]  /*23720*/  MOV R2, RZ ;  /* 0x000000ff00027202 */ /* 0x000fe20000000f00 */
[----:B------:R-:W-:Y:S01]  /*23730*/  IMAD.MOV.U32 R52, RZ, RZ, 0x1c1f ;  /* 0x00001c1fff347424 */ /* 0x000fe200078e00ff */
[----:B------:R-:W-:Y:S02]  /*23740*/  MOV R3, 0x23760 ;  /* 0x0002376000037802 */ /* 0x000fe40000000f00 */
[----:B-12---:R-:W-:Y:S05]  /*23750*/  CALL.REL.NOINC `($__internal_25_$__cuda_sm70_shflsync_idx_p) ;  /* 0x00000af000007944 */ /* 0x006fea0003c00000 */
[----:B------:R-:W-:Y:S01]  /*23760*/  MOV R2, R52 ;  /* 0x0000003400027202 */ /* 0x000fe20000000f00 */
[----:B------:R-:W-:Y:S05]  /*23770*/  BRA `(.L_x_1767) ;  /* 0xffffa8d000007947 */ /* 0x000fea000383ffff */
.L_x_1686:
        /* <DEDUP_REMOVED lines=13> */
.L_x_1690:
[----:B------:R-:W-:Y:S01]  /*23850*/  IMAD.MOV.U32 R53, RZ, RZ, R5 ;  /* 0x000000ffff357224 */ /* 0x000fe200078e0005 */
[----:B------:R-:W-:Y:S01]  /*23860*/  MOV R2, RZ ;  /* 0x000000ff00027202 */ /* 0x000fe20000000f00 */
[----:B------:R-:W-:Y:S01]  /*23870*/  IMAD.MOV.U32 R52, RZ, RZ, 0x181f ;  /* 0x0000181fff347424 */ /* 0x000fe200078e00ff */
[----:B------:R-:W-:Y:S02]  /*23880*/  MOV R3, 0x238a0 ;  /* 0x000238a000037802 */ /* 0x000fe40000000f00 */
[----:B------:R-:W-:Y:S05]  /*23890*/  CALL.REL.NOINC `($__internal_25_$__cuda_sm70_shflsync_idx_p) ;  /* 0x000009b000007944 */ /* 0x000fea0003c00000 */
[----:B------:R-:W-:Y:S01]  /*238a0*/  MOV R9, R52 ;  /* 0x0000003400097202 */ /* 0x000fe20000000f00 */
[----:B------:R-:W-:Y:S05]  /*238b0*/  BRA `(.L_x_1769) ;  /* 0xffffbbe000007947 */ /* 0x000fea000383ffff */
.L_x_1691:
[----:B------:R-:W-:Y:S01]  /*238c0*/  IMAD.MOV.U32 R53, RZ, RZ, R8 ;  /* 0x000000ffff357224 */ /* 0x000fe200078e0008 */
[----:B------:R-:W-:Y:S01]  /*238d0*/  MOV R2, RZ ;  /* 0x000000ff00027202 */ /* 0x000fe20000000f00 */
[----:B------:R-:W-:Y:S01]  /*238e0*/  IMAD.MOV.U32 R52, RZ, RZ, 0x181f ;  /* 0x0000181fff347424 */ /* 0x000fe200078e00ff */
[----:B------:R-:W-:Y:S02]  /*238f0*/  MOV R3, 0x23910 ;  /* 0x0002391000037802 */ /* 0x000fe40000000f00 */
[----:B-12---:R-:W-:Y:S05]  /*23900*/  CALL.REL.NOINC `($__internal_25_$__cuda_sm70_shflsync_idx_p) ;  /* 0x0000094000007944 */ /* 0x006fea0003c00000 */
[----:B------:R-:W-:Y:S01]  /*23910*/  MOV R2, R52 ;  /* 0x0000003400027202 */ /* 0x000fe20000000f00 */
[----:B------:R-:W-:Y:S05]  /*23920*/  BRA `(.L_x_1770) ;  /* 0xffffbb9000007947 */ /* 0x000fea000383ffff */
.L_x_1694:
        /* <DEDUP_REMOVED lines=13> */
.L_x_1697:
[----:B------:R-:W-:Y:S01]  /*23a00*/  IMAD.MOV.U32 R53, RZ, RZ, R5 ;  /* 0x000000ffff357224 */ /* 0x000fe200078e0005 */
[----:B-1--4-:R-:W-:Y:S01]  /*23a10*/  MOV R2, 0x2 ;  /* 0x0000000200027802 */ /* 0x012fe20000000f00 */
[----:B------:R-:W-:Y:S01]  /*23a20*/  IMAD.MOV.U32 R52, RZ, RZ, 0x181f ;  /* 0x0000181fff347424 */ /* 0x000fe200078e00ff */
[----:B------:R-:W-:Y:S02]  /*23a30*/  MOV R3, 0x23a50 ;  /* 0x00023a5000037802 */ /* 0x000fe40000000f00 */
[----:B--23--:R-:W-:Y:S05]  /*23a40*/  CALL.REL.NOINC `($__internal_25_$__cuda_sm70_shflsync_idx_p) ;  /* 0x0000080000007944 */ /* 0x00cfea0003c00000 */
[----:B------:R-:W-:Y:S01]  /*23a50*/  MOV R9, R52 ;  /* 0x0000003400097202 */ /* 0x000fe20000000f00 */
[----:B------:R-:W-:Y:S05]  /*23a60*/  BRA `(.L_x_1772) ;  /* 0xffffbc6000007947 */ /* 0x000fea000383ffff */
.L_x_1698:
[----:B------:R-:W-:Y:S01]  /*23a70*/  IMAD.MOV.U32 R53, RZ, RZ, R8 ;  /* 0x000000ffff357224 */ /* 0x000fe200078e0008 */
[----:B----4-:R-:W-:Y:S01]  /*23a80*/  MOV R2, 0x2 ;  /* 0x0000000200027802 */ /* 0x010fe20000000f00 */
[----:B------:R-:W-:Y:S01]  /*23a90*/  IMAD.MOV.U32 R52, RZ, RZ, 0x181f ;  /* 0x0000181fff347424 */ /* 0x000fe200078e00ff */
[----:B------:R-:W-:Y:S02]  /*23aa0*/  MOV R3, 0x23ac0 ;  /* 0x00023ac000037802 */ /* 0x000fe40000000f00 */
[----:B-123--:R-:W-:Y:S05]  /*23ab0*/  CALL.REL.NOINC `($__internal_25_$__cuda_sm70_shflsync_idx_p) ;  /* 0x0000079000007944 */ /* 0x00efea0003c00000 */
[----:B------:R-:W-:Y:S01]  /*23ac0*/  MOV R2, R52 ;  /* 0x0000003400027202 */ /* 0x000fe20000000f00 */
[----:B------:R-:W-:Y:S05]  /*23ad0*/  BRA `(.L_x_1773) ;  /* 0xffffbc1000007947 */ /* 0x000fea000383ffff */
.L_x_1701:
        /* <DEDUP_REMOVED lines=13> */
.L_x_1703:
[----:B------:R-:W-:Y:S01]  /*23bb0*/  IMAD.MOV.U32 R53, RZ, RZ, R74 ;  /* 0x000000ffff357224 */ /* 0x000fe200078e004a */
[----:B------:R-:W-:Y:S01]  /*23bc0*/  MOV R2, RZ ;  /* 0x000000ff00027202 */ /* 0x000fe20000000f00 */
[----:B------:R-:W-:Y:S01]  /*23bd0*/  IMAD.MOV.U32 R52, RZ, RZ, 0x1f ;  /* 0x0000001fff347424 */ /* 0x000fe200078e00ff */
[----:B------:R-:W-:Y:S02]  /*23be0*/  MOV R3, 0x23c00 ;  /* 0x00023c0000037802 */ /* 0x000fe40000000f00 */
[----:B------:R-:W-:Y:S05]  /*23bf0*/  CALL.REL.NOINC `($__internal_25_$__cuda_sm70_shflsync_idx_p) ;  /* 0x0000065000007944 */ /* 0x000fea0003c00000 */
[----:B------:R-:W-:Y:S01]  /*23c00*/  MOV R10, R52 ;  /* 0x00000034000a7202 */ /* 0x000fe20000000f00 */
[----:B------:R-:W-:Y:S05]  /*23c10*/  BRA `(.L_x_1775) ;  /* 0xffffbd9000007947 */ /* 0x000fea000383ffff */
.L_x_1704:
[----:B------:R-:W-:Y:S01]  /*23c20*/  IMAD.MOV.U32 R53, RZ, RZ, R74 ;  /* 0x000000ffff357224 */ /* 0x000fe200078e004a */
[----:B------:R-:W-:Y:S01]  /*23c30*/  MOV R2, 0x1 ;  /* 0x0000000100027802 */ /* 0x000fe20000000f00 */
[----:B------:R-:W-:Y:S01]  /*23c40*/  IMAD.MOV.U32 R52, RZ, RZ, 0x1f ;  /* 0x0000001fff347424 */ /* 0x000fe200078e00ff */
[----:B------:R-:W-:Y:S02]  /*23c50*/  MOV R3, 0x23c70 ;  /* 0x00023c7000037802 */ /* 0x000fe40000000f00 */
[----:B-12---:R-:W-:Y:S05]  /*23c60*/  CALL.REL.NOINC `($__internal_25_$__cuda_sm70_shflsync_idx_p) ;  /* 0x000005e000007944 */ /* 0x006fea0003c00000 */
[----:B------:R-:W-:Y:S01]  /*23c70*/  MOV R9, R52 ;  /* 0x0000003400097202 */ /* 0x000fe20000000f00 */
[----:B------:R-:W-:Y:S05]  /*23c80*/  BRA `(.L_x_1776) ;  /* 0xffffbd4000007947 */ /* 0x000fea000383ffff */
.L_x_1705:
[----:B------:R-:W-:Y:S02]  /*23c90*/  MOV R3, 0x1 ;  /* 0x0000000100037802 */ /* 0x000fe40000000f00 */
[----:B------:R-:W-:-:S02]  /*23ca0*/  MOV R4, 0x23cc0 ;  /* 0x00023cc000047802 */ /* 0x000fc40000000f00 */
[----:B-1234-:R-:W-:Y:S05]  /*23cb0*/  CALL.REL.NOINC `($__internal_26_$__cuda_sm70_shflsync_up_p) ;  /* 0x000005f000007944 */ /* 0x01efea0003c00000 */
[----:B------:R-:W-:Y:S05]  /*23cc0*/  BRA `(.L_x_1777) ;  /* 0xffffbe3000007947 */ /* 0x000fea000383ffff */
.L_x_1706:
[----:B------:R-:W-:Y:S02]  /*23cd0*/  MOV R3, 0x2 ;  /* 0x0000000200037802 */ /* 0x000fe40000000f00 */
[----:B------:R-:W-:-:S02]  /*23ce0*/  MOV R4, 0x23d00 ;  /* 0x00023d0000047802 */ /* 0x000fc40000000f00 */
[----:B--2-4-:R-:W-:Y:S05]  /*23cf0*/  CALL.REL.NOINC `($__internal_26_$__cuda_sm70_shflsync_up_p) ;  /* 0x000005b000007944 */ /* 0x014fea0003c00000 */
[----:B------:R-:W-:Y:S02]  /*23d00*/  SEL R3, R3, RZ, P1 ;  /* 0x000000ff03037207 */ /* 0x000fe40000800000 */
[----:B------:R-:W-:-:S03]  /*23d10*/  MOV R4, 0x23d50 ;  /* 0x00023d5000047802 */ /* 0x000fc60000000f00 */
[----:B------:R-:W-:Y:S02]  /*23d20*/  IMAD.IADD R2, R2, 0x1, R3 ;  /* 0x0000000102027824 */ /* 0x000fe400078e0203 */
[----:B------:R-:W-:Y:S02]  /*23d30*/  IMAD.MOV.U32 R3, RZ, RZ, 0x4 ;  /* 0x00000004ff037424 */ /* 0x000fe400078e00ff */
[----:B------:R-:W-:Y:S05]  /*23d40*/  CALL.REL.NOINC `($__internal_26_$__cuda_sm70_shflsync_up_p) ;  /* 0x0000056000007944 */ /* 0x000fea0003c00000 */
        /* <DEDUP_REMOVED lines=12> */
[----:B------:R-:W-:Y:S01]  /*23e10*/  IMAD.IADD R4, R3, 0x1, R2 ;  /* 0x0000000103047824 */ /* 0x000fe200078e0202 */
[----:B------:R-:W-:Y:S01]  /*23e20*/  MOV R3, 0x23e60 ;  /* 0x00023e6000037802 */ /* 0x000fe20000000f00 */
[----:B------:R-:W-:Y:S02]  /*23e30*/  IMAD.MOV.U32 R2, RZ, RZ, 0x1f ;  /* 0x0000001fff027424 */ /* 0x000fe400078e00ff */
[----:B------:R-:W-:Y:S02]  /*23e40*/  IMAD.MOV.U32 R53, RZ, RZ, R4 ;  /* 0x000000ffff357224 */ /* 0x000fe400078e0004 */
[----:B------:R-:W-:Y:S05]  /*23e50*/  CALL.REL.NOINC `($__internal_25_$__cuda_sm70_shflsync_idx_p) ;  /* 0x000003f000007944 */ /* 0x000fea0003c00000 */
[----:B------:R-:W-:Y:S01]  /*23e60*/  MOV R2, R52 ;  /* 0x0000003400027202 */ /* 0x000fe20000000f00 */
[----:B------:R-:W-:Y:S05]  /*23e70*/  BRA `(.L_x_1778) ;  /* 0xffffbd8000007947 */ /* 0x000fea000383ffff */
.L_x_1710:
[----:B------:R-:W-:Y:S02]  /*23e80*/  MOV R3, 0x1 ;  /* 0x0000000100037802 */ /* 0x000fe40000000f00 */
[----:B------:R-:W-:Y:S02]  /*23e90*/  MOV R4, 0x23eb0 ;  /* 0x00023eb000047802 */ /* 0x000fe40000000f00 */
[----:B------:R-:W-:Y:S05]  /*23ea0*/  CALL.REL.NOINC `($__internal_26_$__cuda_sm70_shflsync_up_p) ;  /* 0x0000040000007944 */ /* 0x000fea0003c00000 */
[----:B------:R-:W-:Y:S05]  /*23eb0*/  BRA `(.L_x_1779) ;  /* 0xffffbeb000007947 */ /* 0x000fea000383ffff */
.L_x_1711:
[----:B------:R-:W-:Y:S02]  /*23ec0*/  MOV R3, 0x2 ;  /* 0x0000000200037802 */ /* 0x000fe40000000f00 */
[----:B------:R-:W-:Y:S02]  /*23ed0*/  MOV R4, 0x23ef0 ;  /* 0x00023ef000047802 */ /* 0x000fe40000000f00 */
        /* <DEDUP_REMOVED lines=25> */
.L_x_1713:
[----:B------:R-:W-:Y:S02]  /*24070*/  SEL R2, RZ, 0x1, P0 ;  /* 0x00000001ff027807 */ /* 0x000fe40000000000 */
[----:B------:R-:W-:Y:S02]  /*24080*/  MOV R3, 0x240a0 ;  /* 0x000240a000037802 */ /* 0x000fe40000000f00 */
[----:B-1----:R-:W-:Y:S05]  /*24090*/  CALL.REL.NOINC `($__internal_27_$__cuda_sm70_votesync_ballot) ;  /* 0x0000027000007944 */ /* 0x002fea0003c00000 */
[----:B------:R-:W-:Y:S05]  /*240a0*/  BRA `(.L_x_1781) ;  /* 0xffffbe5000007947 */ /* 0x000fea000383ffff */
.L_x_1714:
[----:B------:R-:W-:Y:S01]  /*240b0*/  IMAD.MOV.U32 R53, RZ, RZ, R6 ;  /* 0x000000ffff357224 */ /* 0x000fe200078e0006 */
[----:B--2---:R-:W-:Y:S01]  /*240c0*/  MOV R2, R9 ;  /* 0x0000000900027202 */ /* 0x004fe20000000f00 */
[----:B------:R-:W-:Y:S01]  /*240d0*/  IMAD.MOV.U32 R52, RZ, RZ, 0x1f ;  /* 0x0000001fff347424 */ /* 0x000fe200078e00ff */
[----:B------:R-:W-:-:S02]  /*240e0*/  MOV R3, 0x24100 ;  /* 0x0002410000037802 */ /* 0x000fc40000000f00 */
[----:B-1----:R-:W-:Y:S05]  /*240f0*/  CALL.REL.NOINC `($__internal_25_$__cuda_sm70_shflsync_idx_p) ;  /* 0x0000015000007944 */ /* 0x002fea0003c00000 */
[----:B------:R-:W-:Y:S01]  /*24100*/  IMAD.MOV.U32 R6, RZ, RZ, R52 ;  /* 0x000000ffff067224 */ /* 0x000fe200078e0034 */
[----:B------:R-:W-:Y:S01]  /*24110*/  MOV R2, R9 ;  /* 0x0000000900027202 */ /* 0x000fe20000000f00 */
[----:B------:R-:W-:Y:S01]  /*24120*/  IMAD.MOV.U32 R53, RZ, RZ, R8 ;  /* 0x000000ffff357224 */ /* 0x000fe200078e0008 */
[----:B------:R-:W-:-:S02]  /*24130*/  MOV R52, 0x1f ;  /* 0x0000001f00347802 */ /* 0x000fc40000000f00 */
[----:B------:R-:W-:Y:S02]  /*24140*/  MOV R3, 0x24160 ;  /* 0x0002416000037802 */ /* 0x000fe40000000f00 */
[----:B------:R-:W-:Y:S05]  /*24150*/  CALL.REL.NOINC `($__internal_25_$__cuda_sm70_shflsync_idx_p) ;  /* 0x000000f000007944 */ /* 0x000fea0003c00000 */
[----:B------:R-:W-:Y:S01]  /*24160*/  MOV R5, R52 ;  /* 0x0000003400057202 */ /* 0x000fe20000000f00 */
[----:B------:R-:W-:Y:S05]  /*24170*/  BRA `(.L_x_1782) ;  /* 0xffffbdf000007947 */ /* 0x000fea000383ffff */
.L_x_1717:
[----:B------:R-:W-:Y:S01]  /*24180*/  IMAD.MOV.U32 R53, RZ, RZ, R4 ;  /* 0x000000ffff357224 */ /* 0x000fe200078e0004 */
[----:B--2---:R-:W-:Y:S01]  /*24190*/  MOV R2, R9 ;  /* 0x0000000900027202 */ /* 0x004fe20000000f00 */
[----:B------:R-:W-:Y:S01]  /*241a0*/  IMAD.MOV.U32 R52, RZ, RZ, 0x1f ;  /* 0x0000001fff347424 */ /* 0x000fe200078e00ff */
[----:B------:R-:W-:Y:S02]  /*241b0*/  MOV R3, 0x241d0 ;  /* 0x000241d000037802 */ /* 0x000fe40000000f00 */
[----:B-1--4-:R-:W-:Y:S05]  /*241c0*/  CALL.REL.NOINC `($__internal_25_$__cuda_sm70_shflsync_idx_p) ;  /* 0x0000008000007944 */ /* 0x012fea0003c00000 */
[----:B------:R-:W-:Y:S01]  /*241d0*/  MOV R16, R52 ;  /* 0x0000003400107202 */ /* 0x000fe20000000f00 */
[----:B------:R-:W-:Y:S05]  /*241e0*/  BRA `(.L_x_1716) ;  /* 0xffffbde000007947 */ /* 0x000fea000383ffff */
        .weak           $__internal_24_$__cuda_sm70_shflsync_bfly_p
        .type           $__internal_24_$__cuda_sm70_shflsync_bfly_p,@function
        .size           $__internal_24_$__cuda_sm70_shflsync_bfly_p,($__internal_25_$__cuda_sm70_shflsync_idx_p - $__internal_24_$__cuda_sm70_shflsync_bfly_p)
$__internal_24_$__cuda_sm70_shflsync_bfly_p:
[----:B------:R-:W-:Y:S02]  /*241f0*/  MOV R225, 0x1f ;  /* 0x0000001f00e17802 */ /* 0x000fe40000000f00 */
[----:B------:R-:W-:-:S04]  /*24200*/  MOV R235, 0xffffffff ;  /* 0xffffffff00eb7802 */ /* 0x000fc80000000f00 */
[----:B------:R-:W-:Y:S04]  /*24210*/  WARPSYNC R235 ;  /* 0x000000eb00007348 */ /* 0x000fe80003800000 */
[----:B------:R1:W2:Y:S02]  /*24220*/  SHFL.BFLY PT, R225, R4, R3, R225 ;  /* 0x0c00000304e17389 */ /* 0x0002a400000e00e1 */
[----:B-1----:R-:W-:-:S04]  /*24230*/  MOV R3, 0x0 ;  /* 0x0000000000037802 */ /* 0x002fc80000000f00 */
[----:B--2---:R-:W-:Y:S05]  /*24240*/  RET.REL.NODEC R2 `(_ZN7cutlass13device_kernelIN5flash19enable_sm80_to_sm89INS1_16FlashAttnFwdSm80INS1_25CollectiveMainloopFwdSm80ILi8ELi1ELb1EN4cute5tupleIJNS5_1CILi128EEENS7_ILi112EEES8_EEELi128ENS_10bfloat16_tEfNS_4arch4Sm80ELb1ELb0ELb1ELb1ELb1ELb1ELb1ELb1EEENS1_21CollectiveEpilogueFwdINS6_IJS8_S8_S9_EEENS6_IJNS7_ILi1EEESH_SH_EEESB_SD_Li256ELb1ELb1ELb1ELb0EEENS1_36VarlenDynamicPersistentTileSchedulerILi128ELi112ELi256ELi256ELb1ELb1ELb0ELb1ELb1ELb1EEEEEEEEEvNT_6ParamsE) ;  /* 0xfffdbdb002007950 */ /* 0x004fea0003c3ffff */
        .weak           $__internal_25_$__cuda_sm70_shflsync_idx_p
        .type           $__internal_25_$__cuda_sm70_shflsync_idx_p,@function
        .size           $__internal_25_$__cuda_sm70_shflsync_idx_p,($__internal_26_$__cuda_sm70_shflsync_up_p - $__internal_25_$__cuda_sm70_shflsync_idx_p)
$__internal_25_$__cuda_sm70_shflsync_idx_p:
[----:B------:R-:W-:-:S04]  /*24250*/  MOV R240, 0xffffffff ;  /* 0xffffffff00f07802 */ /* 0x000fc80000000f00 */
[----:B------:R-:W-:Y:S04]  /*24260*/  WARPSYNC R240 ;  /* 0x000000f000007348 */ /* 0x000fe80003800000 */
[----:B------:R1:W2:Y:S02]  /*24270*/  SHFL.IDX PT, R52, R53, R2, R52 ;  /* 0x0000000235347389 */ /* 0x0002a400000e0034 */
[----:B-1----:R-:W-:Y:S02]  /*24280*/  MOV R2, R3 ;  /* 0x0000000300027202 */ /* 0x002fe40000000f00 */
[----:B------:R-:W-:-:S04]  /*24290*/  MOV R3, 0x0 ;  /* 0x0000000000037802 */ /* 0x000fc80000000f00 */
[----:B--2---:R-:W-:Y:S05]  /*242a0*/  RET.REL.NODEC R2 `(_ZN7cutlass13device_kernelIN5flash19enable_sm80_to_sm89INS1_16FlashAttnFwdSm80INS1_25CollectiveMainloopFwdSm80ILi8ELi1ELb1EN4cute5tupleIJNS5_1CILi128EEENS7_ILi112EEES8_EEELi128ENS_10bfloat16_tEfNS_4arch4Sm80ELb1ELb0ELb1ELb1ELb1ELb1ELb1ELb1EEENS1_21CollectiveEpilogueFwdINS6_IJS8_S8_S9_EEENS6_IJNS7_ILi1EEESH_SH_EEESB_SD_Li256ELb1ELb1ELb1ELb0EEENS1_36VarlenDynamicPersistentTileSchedulerILi128ELi112ELi256ELi256ELb1ELb1ELb0ELb1ELb1ELb1EEEEEEEEEvNT_6ParamsE) ;  /* 0xfffdbd5002007950 */ /* 0x004fea0003c3ffff */
        .weak           $__internal_26_$__cuda_sm70_shflsync_up_p
        .type           $__internal_26_$__cuda_sm70_shflsync_up_p,@function
        .size           $__internal_26_$__cuda_sm70_shflsync_up_p,($__internal_27_$__cuda_sm70_votesync_ballot - $__internal_26_$__cuda_sm70_shflsync_up_p)
$__internal_26_$__cuda_sm70_shflsync_up_p:
[----:B------:R-:W-:Y:S02]  /*242b0*/  MOV R11, 0xffffffff ;  /* 0xffffffff000b7802 */ /* 0x000fe40000000f00 */
[----:B------:R-:W-:Y:S02]  /*242c0*/  MOV R5, RZ ;  /* 0x000000ff00057202 */ /* 0x000fe40000000f00 */
[----:B------:R-:W-:Y:S04]  /*242d0*/  WARPSYNC R11 ;  /* 0x0000000b00007348 */ /* 0x000fe80003800000 */
[----:B------:R1:W2:Y:S02]  /*242e0*/  SHFL.UP PT, R3, R2, R3, R5 ;  /* 0x0400000302037389 */ /* 0x0002a400000e0005 */
[----:B-1----:R-:W-:-:S04]  /*242f0*/  MOV R5, 0x0 ;  /* 0x0000000000057802 */ /* 0x002fc80000000f00 */
[----:B--2---:R-:W-:Y:S05]  /*24300*/  RET.REL.NODEC R4 `(_ZN7cutlass13device_kernelIN5flash19enable_sm80_to_sm89INS1_16FlashAttnFwdSm80INS1_25CollectiveMainloopFwdSm80ILi8ELi1ELb1EN4cute5tupleIJNS5_1CILi128EEENS7_ILi112EEES8_EEELi128ENS_10bfloat16_tEfNS_4arch4Sm80ELb1ELb0ELb1ELb1ELb1ELb1ELb1ELb1EEENS1_21CollectiveEpilogueFwdINS6_IJS8_S8_S9_EEENS6_IJNS7_ILi1EEESH_SH_EEESB_SD_Li256ELb1ELb1ELb1ELb0EEENS1_36VarlenDynamicPersistentTileSchedulerILi128ELi112ELi256ELi256ELb1ELb1ELb0ELb1ELb1ELb1EEEEEEEEEvNT_6ParamsE) ;  /* 0xfffdbcf004007950 */ /* 0x004fea0003c3ffff */
        .weak           $__internal_27_$__cuda_sm70_votesync_ballot
        .type           $__internal_27_$__cuda_sm70_votesync_ballot,@function
        .size           $__internal_27_$__cuda_sm70_votesync_ballot,(.L_x_3603 - $__internal_27_$__cuda_sm70_votesync_ballot)
$__internal_27_$__cuda_sm70_votesync_ballot:
[----:B------:R-:W-:Y:S01]  /*24310*/  ISETP.NE.U32.AND P0, PT, R2, 0x1, PT ;  /* 0x000000010200780c */ /* 0x000fe20003f05070 */
[----:B------:R-:W-:-:S04]  /*24320*/  IMAD.MOV.U32 R5, RZ, RZ, -0x1 ;  /* 0xffffffffff057424 */ /* 0x000fc800078e00ff */
[----:B------:R-:W-:Y:S08]  /*24330*/  WARPSYNC R5 ;  /* 0x0000000500007348 */ /* 0x000ff00003800000 */
[----:B------:R-:W-:-:S04]  /*24340*/  VOTE.ANY R2, PT, !P0 ;  /* 0x0000000000027806 */ /* 0x000fc800040e0100 */
[----:B------:R-:W-:Y:S01]  /*24350*/  LOP3.LUT R15, R2, R5, RZ, 0xc0, !PT ;  /* 0x00000005020f7212 */ /* 0x000fe200078ec0ff */
[----:B------:R-:W-:Y:S02]  /*24360*/  IMAD.MOV.U32 R2, RZ, RZ, R3 ;  /* 0x000000ffff027224 */ /* 0x000fe400078e0003 */
[----:B------:R-:W-:-:S04]  /*24370*/  IMAD.MOV.U32 R3, RZ, RZ, 0x0 ;  /* 0x00000000ff037424 */ /* 0x000fc800078e00ff */
[----:B------:R-:W-:Y:S05]  /*24380*/  RET.REL.NODEC R2 `(_ZN7cutlass13device_kernelIN5flash19enable_sm80_to_sm89INS1_16FlashAttnFwdSm80INS1_25CollectiveMainloopFwdSm80ILi8ELi1ELb1EN4cute5tupleIJNS5_1CILi128EEENS7_ILi112EEES8_EEELi128ENS_10bfloat16_tEfNS_4arch4Sm80ELb1ELb0ELb1ELb1ELb1ELb1ELb1ELb1EEENS1_21CollectiveEpilogueFwdINS6_IJS8_S8_S9_EEENS6_IJNS7_ILi1EEESH_SH_EEESB_SD_Li256ELb1ELb1ELb1ELb0EEENS1_36VarlenDynamicPersistentTileSchedulerILi128ELi112ELi256ELi256ELb1ELb1ELb0ELb1ELb1ELb1EEEEEEEEEvNT_6ParamsE) ;  /* 0xfffdbc7002007950 */ /* 0x000fea0003c3ffff */
.L_x_1783:
        /* <DEDUP_REMOVED lines=15> */
.L_x_3603:


//--------------------- .text._ZN7cutlass13device_kernelIN5flash19enable_sm80_to_sm89INS1_16FlashAttnFwdSm80INS1_25CollectiveMainloopFwdSm80ILi8ELi1ELb1EN4cute5tupleIJNS5_1CILi128EEES8_S8_EEELi128ENS_10bfloat16_tEfNS_4arch4Sm80ELb0ELb0ELb0ELb0ELb1ELb0ELb1ELb1EEENS1_21CollectiveEpilogueFwdIS9_NS6_IJNS7_ILi1EEESF_SF_EEESA_SC_Li256ELb0ELb1ELb1ELb0EEENS1_19SingleTileSchedulerILb0ELb1ELb1ELi128EEEEEEEEEvNT_6ParamsE --------------------------
	.section	.text._ZN7cutlass13device_kernelIN5flash19enable_sm80_to_sm89INS1_16FlashAttnFwdSm80INS1_25CollectiveMainloopFwdSm80ILi8ELi1ELb1EN4cute5tupleIJNS5_1CILi128EEES8_S8_EEELi128ENS_10bfloat16_tEfNS_4arch4Sm80ELb0ELb0ELb0ELb0ELb1ELb0ELb1ELb1EEENS1_21CollectiveEpilogueFwdIS9_NS6_IJNS7_ILi1EEESF_SF_EEESA_SC_Li256ELb0ELb1ELb1ELb0EEENS1_19SingleTileSchedulerILb0ELb1ELb1ELi128EEEEEEEEEvNT_6ParamsE,"ax",@progbits
	.sectioninfo	@"SHI_REGISTERS=252"
	.align	128
.text._ZN7cutlass13device_kernelIN5flash19enable_sm80_to_sm89INS1_16FlashAttnFwdSm80INS1_25CollectiveMainloopFwdSm80ILi8ELi1ELb1EN4cute5tupleIJNS5_1CILi128EEES8_S8_EEELi128ENS_10bfloat16_tEfNS_4arch4Sm80ELb0ELb0ELb0ELb0ELb1ELb0ELb1ELb1EEENS1_21CollectiveEpilogueFwdIS9_NS6_IJNS7_ILi1EEESF_SF_EEESA_SC_Li256ELb0ELb1ELb1ELb0EEENS1_19SingleTileSchedulerILb0ELb1ELb1ELi128EEEEEEEEEvNT_6ParamsE:
        .type           _ZN7cutlass13device_kernelIN5flash19enable_sm80_to_sm89INS1_16FlashAttnFwdSm80INS1_25CollectiveMainloopFwdSm80ILi8ELi1ELb1EN4cute5tupleIJNS5_1CILi128EEES8_S8_EEELi128ENS_10bfloat16_tEfNS_4arch4Sm80ELb0ELb0ELb0ELb0ELb1ELb0ELb1ELb1EEENS1_21CollectiveEpilogueFwdIS9_NS6_IJNS7_ILi1EEESF_SF_EEESA_SC_Li256ELb0ELb1ELb1ELb0EEENS1_19SingleTileSchedulerILb0ELb1ELb1ELi128EEEEEEEEEvNT_6ParamsE,@function
        .size           _ZN7cutlass13device_kernelIN5flash19enable_sm80_to_sm89INS1_16FlashAttnFwdSm80INS1_25CollectiveMainloopFwdSm80ILi8ELi1ELb1EN4cute5tupleIJNS5_1CILi128EEES8_S8_EEELi128ENS_10bfloat16_tEfNS_4arch4Sm80ELb0ELb0ELb0ELb0ELb1ELb0ELb1ELb1EEENS1_21CollectiveEpilogueFwdIS9_NS6_IJNS7_ILi1EEESF_SF_EEESA_SC_Li256ELb0ELb1ELb1ELb0EEENS1_19SingleTileSchedulerILb0ELb1ELb1ELi128EEEEEEEEEvNT_6ParamsE,(.L_x_3608 - _ZN7cutlass13device_kernelIN5flash19enable_sm80_to_sm89INS1_16FlashAttnFwdSm80INS1_25CollectiveMainloopFwdSm80ILi8ELi1ELb1EN4cute5tupleIJNS5_1CILi128EEES8_S8_EEELi128ENS_10bfloat16_tEfNS_4arch4Sm80ELb0ELb0ELb0ELb0ELb1ELb0ELb1ELb1EEENS1_21CollectiveEpilogueFwdIS9_NS6_IJNS7_ILi1EEESF_SF_EEESA_SC_Li256ELb0ELb1ELb1ELb0EEENS1_19SingleTileSchedulerILb0ELb1ELb1ELi128EEEEEEEEEvNT_6ParamsE)
        .other          _ZN7cutlass13device_kernelIN5flash19enable_sm80_to_sm89INS1_16FlashAttnFwdSm80INS1_25CollectiveMainloopFwdSm80ILi8ELi1ELb1EN4cute5tupleIJNS5_1CILi128EEES8_S8_EEELi128ENS_10bfloat16_tEfNS_4arch4Sm80ELb0ELb0ELb0ELb0ELb1ELb0ELb1ELb1EEENS1_21CollectiveEpilogueFwdIS9_NS6_IJNS7_ILi1EEESF_SF_EEESA_SC_Li256ELb0ELb1ELb1ELb0EEENS1_19SingleTileSchedulerILb0ELb1ELb1ELi128EEEEEEEEEvNT_6ParamsE,@"STO_CUDA_ENTRY STV_DEFAULT"
_ZN7cutlass13device_kernelIN5flash19enable_sm80_to_sm89INS1_16FlashAttnFwdSm80INS1_25CollectiveMainloopFwdSm80ILi8ELi1ELb1EN4cute5tupleIJNS5_1CILi128EEES8_S8_EEELi128ENS_10bfloat16_tEfNS_4arch4Sm80ELb0ELb0ELb0ELb0ELb1ELb0ELb1ELb1EEENS1_21CollectiveEpilogueFwdIS9_NS6_IJNS7_ILi1EEESF_SF_EEESA_SC_Li256ELb0ELb1ELb1ELb0EEENS1_19SingleTileSchedulerILb0ELb1ELb1ELi128EEEEEEEEEvNT_6ParamsE:
        /* <DEDUP_REMOVED lines=17> */
.L_x_1784:
[----:B------:R-:W-:Y:S02]  /*0110*/  ULDC.64 UR4, c[0x0][0x550] ;  /* 0x0001540000047ab9 */ /* 0x000fe40000000a00 */
[----:B------:R-:W-:Y:S02]  /*0120*/  UISETP.NE.AND UP0, UPT, UR4, 0x1, UPT ;  /* 0x000000010400788c */ /* 0x000fe4000bf05270 */
[----:B------:R-:W-:-:S02]  /*0130*/  UIMAD.WIDE.U32 UR8, UR6, UR5, URZ ;  /* 0x00000005060872a5 */ /* 0x000fc4000f8e003f */
[----:B------:R-:W-:Y:S02]  /*0140*/  ULDC UR4, c[0x0][0x558] ;  /* 0x0001560000047ab9 */ /* 0x000fe40000000800 */
[----:B------:R-:W-:-:S05]  /*0150*/  UMOV UR10, UR6 ;  /* 0x00000006000a7c82 */ /* 0x000fca0008000000 */
[----:B------:R-:W-:-:S03]  /*0160*/  @UP0 USHF.R.U32.HI UR10, URZ, UR4, UR9 ;  /* 0x000000043f0a0299 */ /* 0x000fc60008011609 */
.L_x_1785:
        /* <DEDUP_REMOVED lines=66> */
.L_x_1786:
        /* <DEDUP_REMOVED lines=57> */
[----:B------:R-:W-:Y:S01]  /*0920*/  IMAD.MOV.U32 R239, RZ, RZ, RZ ;  /* 0x000000ffffef7224 */ /* 0x000fe200078e00ff */
[----:B-1----:R-:W-:Y:S01]  /*0930*/  LEA.HI R3, R10, R5, RZ, 0x3 ;  /* 0x000000050a037211 */ /* 0x002fe200078f18ff */
[----:B------:R-:W-:-:S03]  /*0940*/  IMAD.MOV.U32 R2, RZ, RZ, c[0x0][0x2b8] ;  /* 0x0000ae00ff027624 */ /* 0x000fc600078e00ff */
[----:B------:R-:W-:Y:S02]  /*0950*/  LOP3.LUT R33, R3, 0xfffffff8, RZ, 0xc0, !PT ;  /* 0xfffffff803217812 */ /* 0x000fe400078ec0ff */
[----:B------:R-:W-:-:S03]  /*0960*/  SHF.R.S32.HI R3, RZ, 0x3, R3 ;  /* 0x00000003ff037819 */ /* 0x000fc60000011403 */
[----:B------:R-:W-:-:S04]  /*0970*/  IMAD.IADD R33, R5, 0x1, -R33 ;  /* 0x0000000105217824 */ /* 0x000fc800078e0a21 */
[----:B------:R-:W-:Y:S01]  /*0980*/  IMAD R242, R33, 0x20, R3 ;  /* 0x0000002021f27824 */ /* 0x000fe200078e0203 */
        /* <DEDUP_REMOVED lines=33> */
[----:B------:R-:W-:Y:S01]  /*0ba0*/  IMAD.MOV R4, RZ, RZ, -R4 ;  /* 0x000000ffff047224 */ /* 0x000fe200078e0a04 */
[----:B------:R-:W-:Y:S01]  /*0bb0*/  UIMAD UR20, UR20, UR4, URZ ;  /* 0x00000004141472a4 */ /* 0x000fe2000f8e023f */
[----:B------:R-:W-:Y:S01]  /*0bc0*/  SHF.R.S32.HI R36, RZ, 0x1f, R32 ;  /* 0x0000001fff247819 */ /* 0x000fe20000011420 */
[----:B------:R-:W-:Y:S01]  /*0bd0*/  UIADD3 UR23, UR23, UR19, URZ ;  /* 0x0000001317177290 */ /* 0x000fe2000fffe03f */
[----:B------:R-:W-:Y:S01]  /*0be0*/  ISETP.GE.AND P3, PT, R37, c[0x0][0x198], PT ;  /* 0x0000660025007a0c */ /* 0x000fe20003f66270 */
[----:B------:R-:W-:Y:S01]  /*0bf0*/  UIMAD UR5, UR18, UR5, UR20 ;  /* 0x00000005120572a4 */ /* 0x000fe2000f8e0214 */
[----:B------:R-:W-:Y:S01]  /*0c00*/  LEA.HI R36, R36, R32, RZ, 0x3 ;  /* 0x0000002024247211 */ /* 0x000fe200078f18ff */
[----:B------:R-:W-:Y:S01]  /*0c10*/  UIMAD.WIDE.U32 UR18, UR18, UR4, UR22 ;  /* 0x00000004121272a5 */ /* 0x000fe2000f8e0016 */
[----:B------:R-:W-:Y:S01]  /*0c20*/  IMAD R240, R4, c[0x0][0x2b8], R240 ;  /* 0x0000ae0004f07a24 */ /* 0x000fe200078e02f0 */
[----:B------:R-:W-:Y:S01]  /*0c30*/  ISETP.GE.AND P2, PT, R32, c[0x0][0x198], PT ;  /* 0x0000660020007a0c */ /* 0x000fe20003f46270 */
[----:B------:R-:W-:Y:S01]  /*0c40*/  UIMAD UR15, UR6, -0x80, UR15 ;  /* 0xffffff80060f78a4 */ /* 0x000fe2000f8e020f */
[----:B------:R-:W-:Y:S01]  /*0c50*/  LOP3.LUT R36, R36, 0xfffffff8, RZ, 0xc0, !PT ;  /* 0xfffffff824247812 */ /* 0x000fe200078ec0ff */
[----:B------:R-:W-:Y:S01]  /*0c60*/  UIADD3 UR5, UR19, UR5, URZ ;  /* 0x0000000513057290 */ /* 0x000fe2000fffe03f */
        /* <DEDUP_REMOVED lines=10> */
[----:B------:R-:W-:Y:S01]  /*0d10*/  ULDC.64 UR4, c[0x0][0x1e8] ;  /* 0x00007a0000047ab9 */ /* 0x000fe20000000a00 */
[----:B------:R-:W-:Y:S01]  /*0d20*/  IMAD.MOV.U32 R14, RZ, RZ, R12 ;  /* 0x000000ffff0e7224 */ /* 0x000fe200078e000c */
[----:B------:R-:W-:Y:S01]  /*0d30*/  UIMAD.WIDE.U32 UR20, UR10, UR4, URZ ;  /* 0x000000040a1472a5 */ /* 0x000fe2000f8e003f */
[----:B------:R-:W-:Y:S01]  /*0d40*/  IMAD R6, R6, c[0x0][0x168], RZ ;  /* 0x00005a0006067a24 */ /* 0x000fe200078e02ff */
[----:B------:R-:W-:Y:S01]  /*0d50*/  UIMAD UR4, UR14, UR4, URZ ;  /* 0x000000040e0472a4 */ /* 0x000fe2000f8e023f */
[----:B------:R-:W-:Y:S02]  /*0d60*/  IMAD R2, R2, 0x80, R3 ;  /* 0x0000008002027824 */ /* 0x000fe400078e0203 */
[----:B------:R-:W-:Y:S01]  /*0d70*/  IMAD R16, R35, c[0x0][0x1e0], RZ ;  /* 0x0000780023107a24 */ /* 0x000fe200078e02ff */
[----:B------:R-:W-:Y:S01]  /*0d80*/  UIMAD UR4, UR10, UR5, UR4 ;  /* 0x000000050a0472a4 */ /* 0x000fe2000f8e0204 */
[----:B------:R-:W-:Y:S01]  /*0d90*/  IMAD.WIDE.U32 R20, R240, c[0x0][0x1e0], RZ ;  /* 0x00007800f0147a25 */ /* 0x000fe200078e00ff */
[----:B------:R-:W-:-:S02]  /*0da0*/  IADD3 R4, R2, 0x40, RZ ;  /* 0x0000004002047810 */ /* 0x000fc40007ffe0ff */
[----:B------:R-:W-:Y:S01]  /*0db0*/  UIADD3 UR18, UR21, UR4, URZ ;  /* 0x0000000415127290 */ /* 0x000fe2000fffe03f */
[----:B------:R-:W-:Y:S01]  /*0dc0*/  @P1 IMAD.HI.U32 R0, R9, c[0x0][0x2c8], RZ ;  /* 0x0000b20009001a27 */ /* 0x000fe200078e00ff */
[----:B------:R-:W-:Y:S01]  /*0dd0*/  ISETP.GE.AND P5, PT, R4, R6, PT ;  /* 0x000000060400720c */ /* 0x000fe20003fa6270 */
[----:B------:R-:W-:Y:S02]  /*0de0*/  ULDC.64 UR4, c[0x0][0x210] ;  /* 0x0000840000047ab9 */ /* 0x000fe40000000a00 */
[----:B------:R-:W-:Y:S01]  /*0df0*/  IMAD R16, R240, c[0x0][0x1e4], R16 ;  /* 0x00007900f0107a24 */ /* 0x000fe200078e0210 */
[----:B------:R-:W-:Y:S01]  /*0e00*/  @P1 SHF.R.U32.HI R8, RZ, c[0x0][0x2cc], R0 ;  /* 0x0000b300ff081a19 */ /* 0x000fe20000011600 */
[----:B------:R-:W-:Y:S02]  /*0e10*/  UIMAD UR14, UR14, UR4, URZ ;  /* 0x000000040e0e72a4 */ /* 0x000fe4000f8e023f */
[----:B------:R-:W-:Y:S01]  /*0e20*/  IMAD.IADD R17, R21, 0x1, R16 ;  /* 0x0000000115117824 */ /* 0x000fe200078e0210 */
[--C-:B------:R-:W-:Y:S01]  /*0e30*/  SHF.R.S32.HI R7, RZ, 0x1f, R8.reuse ;  /* 0x0000001fff077819 */ /* 0x100fe20000011408 */
[----:B------:R-:W-:Y:S01]  /*0e40*/  IMAD.MOV R0, RZ, RZ, -R8 ;  /* 0x000000ffff007224 */ /* 0x000fe200078e0a08 */
[----:B------:R-:W-:Y:S01]  /*0e50*/  UIMAD.WIDE.U32 UR22, UR10, UR4, URZ ;  /* 0x000000040a1672a5 */ /* 0x000fe2000f8e003f */
[----:B------:R-:W-:Y:S01]  /*0e60*/  IMAD.WIDE.U32 R14, R8, c[0x0][0x1b0], R14 ;  /* 0x00006c00080e7a25 */ /* 0x000fe200078e000e */
[----:B------:R-:W-:-:S03]  /*0e70*/  UIMAD UR4, UR10, UR5, UR14 ;  /* 0x000000050a0472a4 */ /* 0x000fc6000f8e020e */
[----:B------:R-:W-:Y:S01]  /*0e80*/  IMAD R13, R0, c[0x0][0x2c4], R9 ;  /* 0x0000b100000d7a24 */ /* 0x000fe200078e0209 */
[----:B------:R-:W-:Y:S01]  /*0e90*/  UIADD3 UR4, UR23, UR4, URZ ;  /* 0x0000000417047290 */ /* 0x000fe2000fffe03f */
[----:B------:R-:W-:Y:S02]  /*0ea0*/  IMAD R7, R7, c[0x0][0x1b0], RZ ;  /* 0x00006c0007077a24 */ /* 0x000fe400078e02ff */
[----:B------:R-:W-:Y:S01]  /*0eb0*/  IMAD.MOV.U32 R16, RZ, RZ, R20 ;  /* 0x000000ffff107224 */ /* 0x000fe200078e0014 */
[----:B------:R-:W-:Y:S01]  /*0ec0*/  SHF.R.S32.HI R0, RZ, 0x1f, R13 ;  /* 0x0000001fff007819 */ /* 0x000fe2000001140d */
[----:B------:R-:W-:-:S04]  /*0ed0*/  IMAD R7, R8, c[0x0][0x1b4], R7 ;  /* 0x00006d0008077a24 */ /* 0x000fc800078e0207 */
[----:B------:R-:W-:Y:S02]  /*0ee0*/  IMAD R0, R0, c[0x0][0x1a8], RZ ;  /* 0x00006a0000007a24 */ /* 0x000fe400078e02ff */
[----:B------:R-:W-:Y:S02]  /*0ef0*/  IMAD.IADD R15, R15, 0x1, R7 ;  /* 0x000000010f0f7824 */ /* 0x000fe400078e0207 */
[C---:B------:R-:W-:Y:S02]  /*0f00*/  IMAD R0, R13.reuse, c[0x0][0x1ac], R0 ;  /* 0x00006b000d007a24 */ /* 0x040fe400078e0200 */
[----:B------:R-:W-:-:S04]  /*0f10*/  IMAD.WIDE.U32 R12, R13, c[0x0][0x1a8], R14 ;  /* 0x00006a000d0c7a25 */ /* 0x000fc800078e000e */
[----:B------:R-:W-:Y:S01]  /*0f20*/  IMAD.IADD R0, R13, 0x1, R0 ;  /* 0x000000010d007824 */ /* 0x000fe200078e0200 */
[----:B------:R-:W-:Y:S01]  /*0f30*/  LEA R18, P1, R12, c[0x0][0x160], 0x1 ;  /* 0x000058000c127a11 */ /* 0x000fe200078208ff */
[----:B------:R-:W-:-:S03]  /*0f40*/  IMAD.SHL.U32 R7, R3, 0x40, RZ ;  /* 0x0000004003077824 */ /* 0x000fc600078e00ff */
[----:B------:R-:W-:Y:S02]  /*0f50*/  LEA.HI.X R0, R12, c[0x0][0x164], R0, 0x1, P1 ;  /* 0x000059000c007a11 */ /* 0x000fe400008f0c00 */
[----:B------:R-:W-:Y:S01]  /*0f60*/  LOP3.LUT R8, R7, 0x1c0, RZ, 0xc0, !PT ;  /* 0x000001c007087812 */ /* 0x000fe200078ec0ff */
[----:B------:R-:W-:Y:S01]  /*0f70*/  SHFL.IDX PT, R12, R18, RZ, 0x181f ;  /* 0x00181fff120c7589 */ /* 0x000fe200000e0000 */
[----:B------:R-:W-:Y:S02]  /*0f80*/  ISETP.GE.AND P1, PT, R2, R6, PT ;  /* 0x000000060200720c */ /* 0x000fe40003f26270 */
[----:B------:R-:W-:Y:S01]  /*0f90*/  SHF.R.U32.HI R7, RZ, 0x3, R8 ;  /* 0x00000003ff077819 */ /* 0x000fe20000011608 */
[----:B------:R-:W1:Y:S01]  /*0fa0*/  SHFL.IDX PT, R13, R0, RZ, 0x181f ;  /* 0x00181fff000d7589 */ /* 0x000e6200000e0000 */
[----:B------:R-:W-:-:S03]  /*0fb0*/  LOP3.LUT R8, R8, 0x38, R37, 0xf8, !PT ;  /* 0x0000003808087812 */ /* 0x000fc600078ef825 */
[----:B------:R-:W-:Y:S01]  /*0fc0*/  SHFL.IDX PT, R9, R0, 0x1, 0x181f ;  /* 0x00381f0000097f89 */ /* 0x000fe200000e0000 */
[----:B------:R-:W-:Y:S02]  /*0fd0*/  LOP3.LUT R8, R8, R7, RZ, 0x3c, !PT ;  /* 0x0000000708087212 */ /* 0x000fe400078e3cff */
[----:B------:R-:W-:Y:S01]  /*0fe0*/  IADD3 R7, R2, 0x20, RZ ;  /* 0x0000002002077810 */ /* 0x000fe20007ffe0ff */
[----:B------:R-:W-:Y:S01]  /*0ff0*/  SHFL.IDX PT, R19, R0, 0x3, 0x181f ;  /* 0x00781f0000137f89 */ /* 0x000fe200000e0000 */
[----:B------:R-:W-:Y:S02]  /*1000*/  LOP3.LUT R241, R8, 0xfffffe00, R241, 0xf8, !PT ;  /* 0xfffffe0008f17812 */ /* 0x000fe400078ef8f1 */
[----:B------:R-:W-:Y:S01]  /*1010*/  ISETP.GE.AND P4, PT, R7, R6, PT ;  /* 0x000000060700720c */ /* 0x000fe20003f86270 */
[----:B------:R-:W3:Y:S01]  /*1020*/  SHFL.IDX PT, R8, R18, 0x1, 0x181f ;  /* 0x00381f0012087f89 */ /* 0x000ee200000e0000 */
[----:B------:R-:W-:Y:S01]  /*1030*/  IADD3 R2, R2, 0x60, RZ ;  /* 0x0000006002027810 */ /* 0x000fe20007ffe0ff */
[----:B------:R-:W-:-:S05]  /*1040*/  IMAD.SHL.U32 R241, R241, 0x2, RZ ;  /* 0x00000002f1f17824 */ /* 0x000fca00078e00ff */
        /* <DEDUP_REMOVED lines=21> */
[----:B-1----:R-:W-:-:S05]  /*11a0*/  LOP3.LUT R0, R2, 0xfffffff8, RZ, 0xc0, !PT ;  /* 0xfffffff802007812 */ /* 0x002fca00078ec0ff */
[----:B------:R-:W-:Y:S02]  /*11b0*/  IMAD.IADD R0, R8, 0x1, -R0 ;  /* 0x0000000108007824 */ /* 0x000fe400078e0a00 */
        /* <DEDUP_REMOVED lines=39> */
[----:B---3--:R-:W-:-:S03]  /*1430*/  LEA.HI R6, R10, R5, RZ, 0x5 ;  /* 0x000000050a067211 */ /* 0x008fc600078f28ff */
[----:B------:R-:W-:Y:S01]  /*1440*/  IMAD.SHL.U32 R10, R2, 0x40, RZ ;  /* 0x00000040020a7824 */ /* 0x000fe200078e00ff */
        /* <DEDUP_REMOVED lines=20> */
[----:B---3--:R-:W-:Y:S02]  /*1590*/  IMAD.SHL.U32 R9, R33, 0x40, RZ ;  /* 0x0000004021097824 */ /* 0x008fe400078e00ff */
[----:B------:R-:W-:Y:S01]  /*15a0*/  IMAD.SHL.U32 R8, R6, 0x20, RZ ;  /* 0x0000002006087824 */ /* 0x000fe200078e00ff */
[----:B------:R-:W-:-:S04]  /*15b0*/  DEPBAR.LE SB0, 0x1 ;  /* 0x000080400000791a */ /* 0x000fc80000000000 */
[----:B------:R-:W-:Y:S02]  /*15c0*/  LOP3.LUT R2, R9, 0x1c0, RZ, 0xc0, !PT ;  /* 0x000001c009027812 */ /* 0x000fe400078ec0ff */
[----:B------:R-:W-:Y:S02]  /*15d0*/  LOP3.LUT R8, R8, 0x7ffffc00, RZ, 0xc0, !PT ;  /* 0x7ffffc0008087812 */ /* 0x000fe400078ec0ff */
[----:B------:R-:W-:Y:S02]  /*15e0*/  LOP3.LUT R3, R2, 0x8, R3, 0xf8, !PT ;  /* 0x0000000802037812 */ /* 0x000fe400078ef803 */
[----:B------:R-:W-:Y:S01]  /*15f0*/  SHF.R.U32.HI R9, RZ, 0x3, R2 ;  /* 0x00000003ff097819 */ /* 0x000fe20000011602 */
[----:B------:R-:W-:Y:S02]  /*1600*/  IMAD.MOV.U32 R2, RZ, RZ, 0x10 ;  /* 0x00000010ff027424 */ /* 0x000fe400078e00ff */
[----:B------:R-:W-:Y:S01]  /*1610*/  IMAD.IADD R176, R4, 0x1, R8 ;  /* 0x0000000104b07824 */ /* 0x000fe200078e0208 */
[----:B------:R-:W-:Y:S01]  /*1620*/  LOP3.LUT R0, R3, R9, RZ, 0x3c, !PT ;  /* 0x0000000903007212 */ /* 0x000fe200078e3cff */
[----:B------:R-:W-:Y:S01]  /*1630*/  IMAD.MOV.U32 R3, RZ, RZ, 0x20 ;  /* 0x00000020ff037424 */ /* 0x000fe200078e00ff */
[----:B------:R-:W-:-:S02]  /*1640*/  SEL R2, R2, 0xfffffff0, !P1 ;  /* 0xfffffff002027807 */ /* 0x000fc40004800000 */
[----:B------:R-:W-:Y:S01]  /*1650*/  LEA R196, R176, 0x100, 0x1 ;  /* 0x00000100b0c47811 */ /* 0x000fe200078e08ff */
[----:B------:R-:W-:Y:S01]  /*1660*/  IMAD R238, R238, 0x200, R0 ;  /* 0x00000200eeee7824 */ /* 0x000fe200078e0200 */
[----:B------:R-:W-:Y:S01]  /*1670*/  SEL R0, R3, 0xffffffe0, !P2 ;  /* 0xffffffe003007807 */ /* 0x000fe20005000000 */
[----:B------:R-:W-:Y:S01]  /*1680*/  IMAD.SHL.U32 R176, R176, 0x2, RZ ;  /* 0x00000002b0b07824 */ /* 0x000fe200078e00ff */
[----:B------:R-:W-:Y:S01]  /*1690*/  BAR.SYNC.DEFER_BLOCKING 0x0 ;  /* 0x0000000000007b1d */ /* 0x000fe20000010000 */
[--C-:B------:R-:W-:Y:S01]  /*16a0*/  IMAD R184, R2, 0x2, R196.reuse ;  /* 0x0000000202b87824 */ /* 0x100fe200078e02c4 */
[----:B------:R-:W-:Y:S01]  /*16b0*/  LOP3.LUT P1, RZ, R33, 0x2, RZ, 0xc0, !PT ;  /* 0x0000000221ff7812 */ /* 0x000fe2000782c0ff */
[C---:B------:R-:W-:Y:S01]  /*16c0*/  IMAD R196, R0.reuse, 0x2, R196 ;  /* 0x0000000200c47824 */ /* 0x040fe200078e02c4 */
[----:B------:R-:W-:Y:S01]  /*16d0*/  SEL R3, R3, 0xffffffe0, !P5 ;  /* 0xffffffe003037807 */ /* 0x000fe20006800000 */
[----:B------:R-:W-:Y:S02]  /*16e0*/  IMAD R204, R0, 0x2, R184 ;  /* 0x0000000200cc7824 */ /* 0x000fe400078e02b8 */
[----:B------:R-:W-:-:S04]  /*16f0*/  IMAD.SHL.U32 R238, R238, 0x2, RZ ;  /* 0x00000002eeee7824 */ /* 0x000fc800078e00ff */
[----:B------:R-:W-:Y:S01]  /*1700*/  IMAD R235, R3, 0x2, R238 ;  /* 0x0000000203eb7824 */ /* 0x000fe200078e02ee */
[C---:B------:R-:W-:Y:S02]  /*1710*/  IADD3 R8, R238.reuse, 0x8100, RZ ;  /* 0x00008100ee087810 */ /* 0x040fe40007ffe0ff */
[----:B------:R-:W-:Y:S02]  /*1720*/  IADD3 R237, R238, 0x8120, RZ ;  /* 0x00008120eeed7810 */ /* 0x000fe40007ffe0ff */
[----:B------:R-:W-:-:S04]  /*1730*/  @P1 IADD3 R237, R8, -0x20, RZ ;  /* 0xffffffe008ed1810 */ /* 0x000fc80007ffe0ff */
[----:B------:R-:W-:Y:S01]  /*1740*/  IADD3 R231, R237, 0x800, RZ ;  /* 0x00000800ede77810 */ /* 0x000fe20007ffe0ff */
[----:B------:R-:W-:Y:S01]  /*1750*/  IMAD R224, R3, 0x2, R237 ;  /* 0x0000000203e07824 */ /* 0x000fe200078e02ed */
[C---:B------:R-:W-:Y:S01]  /*1760*/  IADD3 R230, R237.reuse, 0x1000, RZ ;  /* 0x00001000ede67810 */ /* 0x040fe20007ffe0ff */
[----:B------:R-:W-:Y:S01]  /*1770*/  LDSM.16.M88.4 R136, [R176+0x100] ;  /* 0x00010000b088783b */ /* 0x000fe20000000200 */
[C---:B------:R-:W-:Y:S02]  /*1780*/  IADD3 R229, R237.reuse, 0x1800, RZ ;  /* 0x00001800ede57810 */ /* 0x040fe40007ffe0ff */
[C---:B------:R-:W-:Y:S01]  /*1790*/  IADD3 R228, R237.reuse, 0x2000, RZ ;  /* 0x00002000ede47810 */ /* 0x040fe20007ffe0ff */
[----:B------:R-:W-:Y:S01]  /*17a0*/  LDSM.16.M88.4 R140, [R184] ;  /* 0x00000000b88c783b */ /* 0x000fe20000000200 */
[C---:B------:R-:W-:Y:S02]  /*17b0*/  IADD3 R227, R237.reuse, 0x2800, RZ ;  /* 0x00002800ede37810 */ /* 0x040fe40007ffe0ff */
[C---:B------:R-:W-:Y:S01]  /*17c0*/  IADD3 R226, R237.reuse, 0x3000, RZ ;  /* 0x00003000ede27810 */ /* 0x040fe20007ffe0ff */
[----:B------:R-:W-:Y:S01]  /*17d0*/  LDSM.16.M88.4 R168, [R196] ;  /* 0x00000000c4a8783b */ /* 0x000fe20000000200 */
[----:B------:R-:W-:-:S02]  /*17e0*/  IADD3 R225, R237, 0x3800, RZ ;  /* 0x00003800ede17810 */ /* 0x000fc40007ffe0ff */
[C---:B------:R-:W-:Y:S01]  /*17f0*/  IADD3 R223, R237.reuse, 0x4000, RZ ;  /* 0x00004000eddf7810 */ /* 0x040fe20007ffe0ff */
        /* <DEDUP_REMOVED lines=8> */
[C---:B------:R-:W-:Y:S01]  /*1880*/  IADD3 R217, R237.reuse, 0x7000, RZ ;  /* 0x00007000edd97810 */ /* 0x040fe20007ffe0ff */
[----:B------:R-:W-:Y:S01]  /*1890*/  LDSM.16.M88.4 R196, [R196+0x4000] ;  /* 0x00400000c4c4783b */ /* 0x000fe20000000200 */
[----:B------:R-:W-:-:S03]  /*18a0*/  IADD3 R216, R237, 0x7800, RZ ;  /* 0x00007800edd87810 */ /* 0x000fc60007ffe0ff */
[----:B------:R-:W-:Y:S04]  /*18b0*/  LDSM.16.M88.4 R204, [R204+0x4000] ;  /* 0x00400000cccc783b */ /* 0x000fe80000000200 */
[----:B------:R-:W-:Y:S06]  /*18c0*/  BAR.SYNC.DEFER_BLOCKING 0x0 ;  /* 0x0000000000007b1d */ /* 0x000fec0000010000 */
[----:B------:R-:W-:-:S04]  /*18d0*/  DEPBAR.LE SB0, 0x0 ;  /* 0x000080000000791a */ /* 0x000fc80000000000 */
[----:B------:R-:W-:Y:S06]  /*18e0*/  BAR.SYNC.DEFER_BLOCKING 0x0 ;  /* 0x0000000000007b1d */ /* 0x000fec0000010000 */
[----:B-1----:R-:W2:Y:S04]  /*18f0*/  LDSM.16.M88.4 R12, [R238+0x8100] ;  /* 0x00810000ee0c783b */ /* 0x002ea80000000200 */
[----:B------:R-:W1:Y:S04]  /*1900*/  LDSM.16.M88.4 R64, [R238+0x9100] ;  /* 0x00910000ee40783b */ /* 0x000e680000000200 */
[----:B------:R-:W3:Y:S04]  /*1910*/  LDSM.16.M88.4 R72, [R238+0x8900] ;  /* 0x00890000ee48783b */ /* 0x000ee80000000200 */
[----:B------:R-:W4:Y:S04]  /*1920*/  LDSM.16.M88.4 R28, [R237] ;  /* 0x00000000ed1c783b */ /* 0x000f280000000200 */
[----:B------:R-:W1:Y:S04]  /*1930*/  LDSM.16.M88.4 R24, [R237+0x1000] ;  /* 0x00100000ed18783b */ /* 0x000e680000000200 */
[----:B-----5:R-:W5:Y:S04]  /*1940*/  LDSM.16.M88.4 R20, [R237+0x800] ;  /* 0x00080000ed14783b */ /* 0x020f680000000200 */
[----:B------:R-:W3:Y:S04]  /*1950*/  LDSM.16.M88.4 R56, [R238+0x9900] ;  /* 0x00990000ee38783b */ /* 0x000ee80000000200 */
[----:B------:R-:W4:Y:S04]  /*1960*/  LDSM.16.M88.4 R48, [R238+0xa100] ;  /* 0x00a10000ee30783b */ /* 0x000f280000000200 */
[----:B------:R-:W-:Y:S04]  /*1970*/  LDSM.16.M88.4 R40, [R238+0xa900] ;  /* 0x00a90000ee28783b */ /* 0x000fe80000000200 */
[----:B------:R-:W-:Y:S01]  /*1980*/  LDSM.16.M88.4 R88, [R237+0x2800] ;  /* 0x00280000ed58783b */ /* 0x000fe20000000200 */
[C---:B--2---:R-:W-:Y:S03]  /*1990*/  HMMA.16816.F32.BF16 R16, R136.reuse, R12, RZ ;  /* 0x0000000c8810723c */ /* 0x044fe600000418ff */
[----:B------:R-:W-:Y:S04]  /*19a0*/  LDSM.16.M88.4 R80, [R237+0x3000] ;  /* 0x00300000ed50783b */ /* 0x000fe80000000200 */
[----:B------:R-:W-:Y:S01]  /*19b0*/  LDSM.16.M88.4 R76, [R237+0x3800] ;  /* 0x00380000ed4c783b */ /* 0x000fe20000000200 */
[C---:B------:R-:W-:Y:S08]  /*19c0*/  HMMA.16816.F32.BF16 R12, R136.reuse, R14, RZ ;  /* 0x0000000e880c723c */ /* 0x040ff000000418ff */
[C---:B-1----:R-:W-:Y:S08]  /*19d0*/  HMMA.16816.F32.BF16 R68, R136.reuse, R64, RZ ;  /* 0x000000408844723c */ /* 0x042ff000000418ff */
[C---:B---3--:R-:W-:Y:S08]  /*19e0*/  HMMA.16816.F32.BF16 R8, R136.reuse, R72, RZ ;  /* 0x000000488808723c */ /* 0x048ff000000418ff */
[----:B------:R-:W-:Y:S08]  /*19f0*/  HMMA.16816.F32.BF16 R72, R136, R74, RZ ;  /* 0x0000004a8848723c */ /* 0x000ff000000418ff */
[C---:B----4-:R-:W-:Y:S07]  /*1a00*/  HMMA.16816.F32.BF16 R12, R140.reuse, R30, R12 ;  /* 0x0000001e8c0c723c */ /* 0x050fee000004180c */
[----:B------:R-:W-:Y:S01]  /*1a10*/  IMAD R30, R35, c[0x0][0x208], RZ ;  /* 0x00008200231e7a24 */ /* 0x000fe200078e02ff */
[----:B------:R-:W-:Y:S03]  /*1a20*/  HMMA.16816.F32.BF16 R16, R140, R28, R16 ;  /* 0x0000001c8c10723c */ /* 0x000fe60000041810 */
[----:B------:R-:W-:-:S04]  /*1a30*/  IMAD R30, R240, c[0x0][0x20c], R30 ;  /* 0x00008300f01e7a24 */ /* 0x000fc800078e021e */
[----:B------:R-:W-:Y:S01]  /*1a40*/  IMAD.WIDE.U32 R28, R240, c[0x0][0x208], RZ ;  /* 0x00008200f01c7a25 */ /* 0x000fe200078e00ff */
[----:B------:R-:W-:Y:S03]  /*1a50*/  HMMA.16816.F32.BF16 R68, R140, R24, R68 ;  /* 0x000000188c44723c */ /* 0x000fe60000041844 */
[----:B------:R-:W-:Y:S02]  /*1a60*/  IMAD.IADD R29, R29, 0x1, R30 ;  /* 0x000000011d1d7824 */ /* 0x000fe400078e021e */
[----:B------:R-:W-:-:S03]  /*1a70*/  IMAD.WIDE R30, R37, 0x2, RZ ;  /* 0x00000002251e7825 */ /* 0x000fc600078e02ff */
[----:B-----5:R-:W-:Y:S01]  /*1a80*/  HMMA.16816.F32.BF16 R8, R140, R20, R8 ;  /* 0x000000148c08723c */ /* 0x020fe20000041808 */
[----:B------:R-:W-:-:S04]  /*1a90*/  IMAD.WIDE.U32 R24, R239, c[0x0][0x218], R28 ;  /* 0x00008600ef187a25 */ /* 0x000fc800078e001c */
[----:B------:R-:W-:Y:S01]  /*1aa0*/  IMAD R28, R34, c[0x0][0x218], RZ ;  /* 0x00008600221c7a24 */ /* 0x000fe200078e02ff */
[----:B------:R-:W-:Y:S02]  /*1ab0*/  IADD3 R44, P1, R24, UR22, RZ ;  /* 0x00000016182c7c10 */ /* 0x000fe4000ff3e0ff */
[----:B------:R-:W-:Y:S01]  /*1ac0*/  HMMA.16816.F32.BF16 R72, R140, R22, R72 ;  /* 0x000000168c48723c */ /* 0x000fe20000041848 */
[----:B------:R-:W-:Y:S01]  /*1ad0*/  LDSM.16.M88.4 R20, [R237+0x1800] ;  /* 0x00180000ed14783b */ /* 0x000fe20000000200 */
[----:B------:R-:W-:-:S05]  /*1ae0*/  IMAD R28, R239, c[0x0][0x21c], R28 ;  /* 0x00008700ef1c7a24 */ /* 0x000fca00078e021c */
[----:B------:R-:W-:Y:S01]  /*1af0*/  IADD3.X R28, R25, UR4, R28, P1, !PT ;  /* 0x00000004191c7c10 */ /* 0x000fe20008ffe41c */
[----:B------:R-:W-:Y:S01]  /*1b00*/  HMMA.16816.F32.BF16 R60, R136, R56, RZ ;  /* 0x00000038883c723c */ /* 0x000fe200000418ff */
[----:B------:R-:W-:-:S04]  /*1b10*/  LEA R86, P1, R44, c[0x0][0x1f8], 0x1 ;  /* 0x00007e002c567a11 */ /* 0x000fc800078208ff */
[----:B------:R-:W-:Y:S01]  /*1b20*/  LEA.HI.X R44, R44, c[0x0][0x1fc], R28, 0x1, P1 ;  /* 0x00007f002c2c7a11 */ /* 0x000fe200008f0c1c */
[----:B------:R-:W1:Y:S02]  /*1b30*/  SHFL.IDX PT, R98, R86, RZ, 0x181f ;  /* 0x00181fff56627589 */ /* 0x000e6400000e0000 */
[C---:B------:R-:W-:Y:S02]  /*1b40*/  HMMA.16816.F32.BF16 R64, R136.reuse, R66, RZ ;  /* 0x000000428840723c */ /* 0x040fe400000418ff */
[----:B------:R-:W2:Y:S04]  /*1b50*/  SHFL.IDX PT, R34, R86, 0x1, 0x181f ;  /* 0x00381f0056227f89 */ /* 0x000ea800000e0000 */
[----:B------:R-:W3:Y:S02]  /*1b60*/  SHFL.IDX PT, R84, R86, 0x2, 0x181f ;  /* 0x00581f0056547f89 */ /* 0x000ee400000e0000 */
[C---:B------:R-:W-:Y:S02]  /*1b70*/  HMMA.16816.F32.BF16 R56, R136.reuse, R58, RZ ;  /* 0x0000003a8838723c */ /* 0x040fe400000418ff */
[----:B------:R-:W4:Y:S04]  /*1b80*/  SHFL.IDX PT, R29, R44, RZ, 0x181f ;  /* 0x00181fff2c1d7589 */ /* 0x000f2800000e0000 */
[----:B------:R-:W5:Y:S02]  /*1b90*/  SHFL.IDX PT, R86, R86, 0x3, 0x181f ;  /* 0x00781f0056567f89 */ /* 0x000f6400000e0000 */
[----:B------:R-:W-:Y:S02]  /*1ba0*/  HMMA.16816.F32.BF16 R52, R136, R48, RZ ;  /* 0x000000308834723c */ /* 0x000fe400000418ff */
[----:B------:R-:W5:Y:S04]  /*1bb0*/  SHFL.IDX PT, R28, R44, 0x1, 0x181f ;  /* 0x00381f002c1c7f89 */ /* 0x000f6800000e0000 */
[----:B------:R-:W5:Y:S01]  /*1bc0*/  SHFL.IDX PT, R45, R44, 0x2, 0x181f ;  /* 0x00581f002c2d7f89 */ /* 0x000f6200000e0000 */
[----:B-1----:R-:W-:Y:S01]  /*1bd0*/  IADD3 R96, P1, R98, R30, RZ ;  /* 0x0000001e62607210 */ /* 0x002fe20007f3e0ff */
[----:B------:R-:W-:Y:S02]  /*1be0*/  HMMA.16816.F32.BF16 R64, R140, R26, R64 ;  /* 0x0000001a8c40723c */ /* 0x000fe40000041840 */
[----:B------:R-:W1:Y:S01]  /*1bf0*/  SHFL.IDX PT, R44, R44, 0x3, 0x181f ;  /* 0x00781f002c2c7f89 */ /* 0x000e6200000e0000 */
[----:B--2---:R-:W-:-:S02]  /*1c00*/  IADD3 R94, P2, R30, R34, RZ ;  /* 0x000000221e5e7210 */ /* 0x004fc40007f5e0ff */
[C---:B---3--:R-:W-:Y:S01]  /*1c10*/  IADD3 R92, P6, R30.reuse, R84, RZ ;  /* 0x000000541e5c7210 */ /* 0x048fe20007fde0ff */
[----:B------:R-:W2:Y:S02]  /*1c20*/  LDSM.16.M88.4 R24, [R237+0x2000] ;  /* 0x00200000ed18783b */ /* 0x000ea40000000200 */
[----:B------:R-:W-:Y:S01]  /*1c30*/  HMMA.16816.F32.BF16 R60, R140, R20, R60 ;  /* 0x000000148c3c723c */ /* 0x000fe2000004183c */
[----:B----4-:R-:W-:Y:S01]  /*1c40*/  IMAD.X R97, R29, 0x1, R31, P1 ;  /* 0x000000011d617824 */ /* 0x010fe200008e061f */
[----:B-----5:R-:W-:-:S05]  /*1c50*/  IADD3 R38, P1, R30, R86, RZ ;  /* 0x000000561e267210 */ /* 0x020fca0007f3e0ff */
[----:B------:R-:W-:Y:S01]  /*1c60*/  IMAD.WIDE R20, R36, 0x2, RZ ;  /* 0x0000000224147825 */ /* 0x000fe200078e02ff */
[----:B------:R-:W-:Y:S03]  /*1c70*/  HMMA.16816.F32.BF16 R56, R140, R22, R56 ;  /* 0x000000168c38723c */ /* 0x000fe60000041838 */
[C---:B------:R-:W-:Y:S01]  /*1c80*/  IMAD.X R95, R31.reuse, 0x1, R28, P2 ;  /* 0x000000011f5f7824 */ /* 0x040fe200010e061c */
[----:B------:R-:W-:Y:S01]  /*1c90*/  IADD3 R98, P2, R98, R20, RZ ;  /* 0x0000001462627210 */ /* 0x000fe20007f5e0ff */
[----:B------:R-:W-:Y:S01]  /*1ca0*/  IMAD.X R93, R31, 0x1, R45, P6 ;  /* 0x000000011f5d7824 */ /* 0x000fe200030e062d */
[----:B------:R-:W-:Y:S02]  /*1cb0*/  ISETP.GE.AND P6, PT, R37, c[0x0][0x1d4], PT ;  /* 0x0000750025007a0c */ /* 0x000fe40003fc6270 */
[----:B------:R-:W-:Y:S01]  /*1cc0*/  HMMA.16816.F32.BF16 R48, R136, R50, RZ ;  /* 0x000000328830723c */ /* 0x000fe200000418ff */
[----:B------:R-:W-:Y:S01]  /*1cd0*/  IMAD.X R99, R29, 0x1, R21, P2 ;  /* 0x000000011d637824 */ /* 0x000fe200010e0615 */
[C---:B------:R-:W-:Y:S01]  /*1ce0*/  IADD3 R84, P2, R20.reuse, R84, RZ ;  /* 0x0000005414547210 */ /* 0x040fe20007f5e0ff */
[----:B-1----:R-:W-:Y:S01]  /*1cf0*/  IMAD.X R39, R31, 0x1, R44, P1 ;  /* 0x000000011f277824 */ /* 0x002fe200008e062c */
[----:B------:R-:W-:-:S03]  /*1d00*/  IADD3 R34, P1, R20, R34, RZ ;  /* 0x0000002214227210 */ /* 0x000fc60007f3e0ff */
[C---:B------:R-:W-:Y:S01]  /*1d10*/  IMAD.X R85, R21.reuse, 0x1, R45, P2 ;  /* 0x0000000115557824 */ /* 0x040fe200010e062d */
[----:B------:R-:W-:Y:S01]  /*1d20*/  ISETP.GE.AND P2, PT, R32, c[0x0][0x1d4], PT ;  /* 0x0000750020007a0c */ /* 0x000fe20003f46270 */
[----:B------:R-:W-:Y:S01]  /*1d30*/  IMAD.X R35, R21, 0x1, R28, P1 ;  /* 0x0000000115237824 */ /* 0x000fe200008e061c */
[----:B------:R-:W-:Y:S01]  /*1d40*/  IADD3 R86, P1, R20, R86, RZ ;  /* 0x0000005614567210 */ /* 0x000fe20007f3e0ff */
[----:B------:R-:W-:Y:S01]  /*1d50*/  LDSM.16.M88.4 R28, [R238+0xb100] ;  /* 0x00b10000ee1c783b */ /* 0x000fe20000000200 */
[----:B------:R-:W-:-:S03]  /*1d60*/  ISETP.LT.OR P5, PT, R7, 0x1, P2 ;  /* 0x000000010700780c */ /* 0x000fc600017a1670 */
[----:B------:R-:W-:Y:S01]  /*1d70*/  IMAD.X R87, R21, 0x1, R44, P1 ;  /* 0x0000000115577824 */ /* 0x000fe200008e062c */
[C---:B------:R-:W-:Y:S01]  /*1d80*/  ISETP.LT.OR P1, PT, R7.reuse, 0x1, P6 ;  /* 0x000000010700780c */ /* 0x040fe20003721670 */
[----:B------:R-:W1:Y:S01]  /*1d90*/  LDSM.16.M88.4 R20, [R238+0xb900] ;  /* 0x00b90000ee14783b */ /* 0x000e620000000200 */
[----:B------:R-:W-:Y:S08]  /*1da0*/  HMMA.16816.F32.BF16 R44, R136, R40, RZ ;  /* 0x00000028882c723c */ /* 0x000ff000000418ff */
[----:B--2---:R-:W-:Y:S03]  /*1db0*/  HMMA.16816.F32.BF16 R52, R140, R24, R52 ;  /* 0x000000188c34723c */ /* 0x004fe60000041834 */
[----:B------:R-:W-:Y:S01]  /*1dc0*/  @!PT LDS RZ, [RZ] ;  /* 0x00000000fffff984 */ /* 0x000fe20000000800 */
[----:B------:R-:W-:Y:S01]  /*1dd0*/  @!PT LDS RZ, [RZ] ;  /* 0x00000000fffff984 */ /* 0x000fe20000000800 */
[----:B------:R-:W-:Y:S01]  /*1de0*/  @!PT LDS RZ, [RZ] ;  /* 0x00000000fffff984 */ /* 0x000fe20000000800 */
[----:B------:R2:W-:Y:S01]  /*1df0*/  LDGSTS.E.BYPASS.LTC128B.128 [R241+0x100], [R96.64], !P1 ;  /* 0x0010000060f17fae */ /* 0x0005e2000c901d4c */
[----:B------:R-:W-:-:S03]  /*1e00*/  ISETP.LT.OR P1, PT, R7, 0x21, P6 ;  /* 0x000000210700780c */ /* 0x000fc60003721670 */
[----:B------:R2:W-:Y:S01]  /*1e10*/  LDGSTS.E.BYPASS.LTC128B.128 [R241+0x4100], [R98.64], !P5 ;  /* 0x0410000062f17fae */ /* 0x0005e2000e901d4c */
[C---:B------:R-:W-:Y:S01]  /*1e20*/  ISETP.LT.OR P5, PT, R7.reuse, 0x21, P2 ;  /* 0x000000210700780c */ /* 0x040fe200017a1670 */
[----:B------:R-:W-:Y:S08]  /*1e30*/  HMMA.16816.F32.BF16 R48, R140, R26, R48 ;  /* 0x0000001a8c30723c */ /* 0x000ff00000041830 */
[----:B------:R3:W-:Y:S01]  /*1e40*/  LDGSTS.E.BYPASS.LTC128B.128 [R241+0x1100], [R94.64], !P1 ;  /* 0x011000005ef17fae */ /* 0x0007e2000c901d4c */
[C---:B------:R-:W-:Y:S01]  /*1e50*/  ISETP.LT.OR P1, PT, R7.reuse, 0x41, P6 ;  /* 0x000000410700780c */ /* 0x040fe20003721670 */
[----:B------:R-:W-:Y:S01]  /*1e60*/  HMMA.16816.F32.BF16 R40, R136, R42, RZ ;  /* 0x0000002a8828723c */ /* 0x000fe200000418ff */
[C---:B------:R-:W-:Y:S01]  /*1e70*/  ISETP.LT.OR P6, PT, R7.reuse, 0x61, P6 ;  /* 0x000000610700780c */ /* 0x040fe200037c1670 */
[----:B------:R4:W-:Y:S01]  /*1e80*/  LDGSTS.E.BYPASS.LTC128B.128 [R241+0x5100], [R34.64], !P5 ;  /* 0x0510000022f17fae */ /* 0x0009e2000e901d4c */
[----:B------:R-:W-:-:S02]  /*1e90*/  ISETP.LT.OR P5, PT, R7, 0x41, P2 ;  /* 0x000000410700780c */ /* 0x000fc400017a1670 */
[----:B------:R-:W-:-:S03]  /*1ea0*/  ISETP.LT.OR P2, PT, R7, 0x61, P2 ;  /* 0x000000610700780c */ /* 0x000fc60001741670 */
[----:B------:R-:W-:Y:S04]  /*1eb0*/  HMMA.16816.F32.BF16 R44, R140, R88, R44 ;  /* 0x000000588c2c723c */ /* 0x000fe8000004182c */
[----:B------:R3:W-:Y:S01]  /*1ec0*/  LDGSTS.E.BYPASS.LTC128B.128 [R241+0x2100], [R92.64], !P1 ;  /* 0x021000005cf17fae */ /* 0x0007e2000c901d4c */
[----:B------:R-:W-:-:S03]  /*1ed0*/  PLOP3.LUT P1, PT, PT, PT, UP0, 0x80, 0x0 ;  /* 0x000000000000781c */ /* 0x000fc60003f2f008 */
[----:B------:R5:W-:Y:S01]  /*1ee0*/  LDGSTS.E.BYPASS.LTC128B.128 [R241+0x6100], [R84.64], !P5 ;  /* 0x0610000054f17fae */ /* 0x000be2000e901d4c */
[----:B-1----:R-:W-:Y:S03]  /*1ef0*/  HMMA.16816.F32.BF16 R24, R136, R20, RZ ;  /* 0x000000148818723c */ /* 0x002fe600000418ff */
[----:B------:R1:W-:Y:S01]  /*1f00*/  LDGSTS.E.BYPASS.LTC128B.128 [R241+0x3100], [R38.64], !P6 ;  /* 0x0310000026f17fae */ /* 0x0003e2000f101d4c */
[----:B------:R-:W-:-:S03]  /*1f10*/  ISETP.GT.AND P6, PT, R242, 0x7f, PT ;  /* 0x0000007ff200780c */ /* 0x000fc60003fc4270 */
[----:B------:R5:W-:Y:S01]  /*1f20*/  LDGSTS.E.BYPASS.LTC128B.128 [R241+0x7100], [R86.64], !P2 ;  /* 0x0710000056f17fae */ /* 0x000be2000d101d4c */
[C---:B------:R-:W-:Y:S03]  /*1f30*/  HMMA.16816.F32.BF16 R20, R136.reuse, R22, RZ ;  /* 0x000000168814723c */ /* 0x040fe600000418ff */
[----:B------:R-:W5:Y:S04]  /*1f40*/  LDSM.16.M88.4 R112, [R235+0x8900] ;  /* 0x00890000eb70783b */ /* 0x000f680000000200 */
[----:B------:R-:W-:Y:S01]  /*1f50*/  LDSM.16.M88.4 R108, [R235+0x9100] ;  /* 0x00910000eb6c783b */ /* 0x000fe20000000200 */
[C---:B----4-:R-:W-:Y:S03]  /*1f60*/  HMMA.16816.F32.BF16 R32, R136.reuse, R28, RZ ;  /* 0x0000001c8820723c */ /* 0x050fe600000418ff */
[----:B------:R-:W-:Y:S04]  /*1f70*/  LDSM.16.M88.4 R104, [R235+0xa900] ;  /* 0x00a90000eb68783b */ /* 0x000fe80000000200 */
[----:B------:R-:W-:Y:S01]  /*1f80*/  LDSM.16.M88.4 R100, [R235+0xb100] ;  /* 0x00b10000eb64783b */ /* 0x000fe20000000200 */
[----:B------:R-:W-:Y:S03]  /*1f90*/  HMMA.16816.F32.BF16 R28, R136, R30, RZ ;  /* 0x0000001e881c723c */ /* 0x000fe600000418ff */
[----:B---3--:R-:W-:Y:S01]  /*1fa0*/  LDSM.16.M88.4 R92, [R224] ;  /* 0x00000000e05c783b */ /* 0x008fe20000000200 */
[----:B-1----:R-:W-:-:S03]  /*1fb0*/  SHF.R.S32.HI R39, RZ, 0x1f, R37 ;  /* 0x0000001fff277819 */ /* 0x002fc60000011425 */
[----:B--2---:R-:W-:Y:S01]  /*1fc0*/  LDSM.16.M88.4 R96, [R235+0xb900] ;  /* 0x00b90000eb60783b */ /* 0x004fe20000000200 */
[C---:B------:R-:W-:Y:S01]  /*1fd0*/  HMMA.16816.F32.BF16 R24, R140.reuse, R76, R24 ;  /* 0x0000004c8c18723c */ /* 0x040fe20000041818 */
[----:B------:R-:W-:Y:S02]  /*1fe0*/  SHF.R.S32.HI R38, RZ, 0x1f, R36 ;  /* 0x0000001fff267819 */ /* 0x000fe40000011424 */
[----:B-----5:R-:W1:Y:S04]  /*1ff0*/  LDSM.16.M88.4 R84, [R235+0x8100] ;  /* 0x00810000eb54783b */ /* 0x020e680000000200 */
[----:B------:R-:W-:Y:S01]  /*2000*/  LDSM.16.M88.4 R116, [R235+0xe900] ;  /* 0x00e90000eb74783b */ /* 0x000fe20000000200 */
[C---:B------:R-:W-:Y:S03]  /*2010*/  HMMA.16816.F32.BF16 R32, R140.reuse, R80, R32 ;  /* 0x000000508c20723c */ /* 0x040fe60000041820 */
[----:B------:R-:W0:Y:S05]  /*2020*/  LDGDEPBAR ;  /* 0x00000000000079af */ /* 0x000e2a0000000000 */
[C---:B------:R-:W-:Y:S01]  /*2030*/  HMMA.16816.F32.BF16 R28, R140.reuse, R82, R28 ;  /* 0x000000528c1c723c */ /* 0x040fe2000004181c */
[----:B------:R-:W2:Y:S07]  /*2040*/  LDSM.16.M88.4 R80, [R235+0xa100] ;  /* 0x00a10000eb50783b */ /* 0x000eae0000000200 */
[C---:B------:R-:W-:Y:S01]  /*2050*/  HMMA.16816.F32.BF16 R20, R140.reuse, R78, R20 ;  /* 0x0000004e8c14723c */ /* 0x040fe20000041814 */
[----:B------:R-:W3:Y:S07]  /*2060*/  LDSM.16.M88.4 R76, [R224+0x800] ;  /* 0x00080000e04c783b */ /* 0x000eee0000000200 */
[----:B------:R-:W-:Y:S01]  /*2070*/  HMMA.16816.F32.BF16 R40, R140, R90, R40 ;  /* 0x0000005a8c28723c */ /* 0x000fe20000041828 */
[----:B------:R-:W4:Y:S07]  /*2080*/  LDSM.16.M88.4 R88, [R235+0x9900] ;  /* 0x00990000eb58783b */ /* 0x000f2e0000000200 */
[C---:B------:R-:W-:Y:S08]  /*2090*/  HMMA.16816.F32.BF16 R8, R168.reuse, R112, R8 ;  /* 0x00000070a808723c */ /* 0x040ff00000041808 */
[C---:B------:R-:W-:Y:S01]  /*20a0*/  HMMA.16816.F32.BF16 R72, R168.reuse, R114, R72 ;  /* 0x00000072a848723c */ /* 0x040fe20000041848 */
[----:B------:R-:W-:Y:S07]  /*20b0*/  LDSM.16.M88.4 R112, [R224+0x3000] ;  /* 0x00300000e070783b */ /* 0x000fee0000000200 */
[C---:B-1----:R-:W-:Y:S08]  /*20c0*/  HMMA.16816.F32.BF16 R16, R168.reuse, R84, R16 ;  /* 0x00000054a810723c */ /* 0x042ff00000041810 */
[C---:B------:R-:W-:Y:S01]  /*20d0*/  HMMA.16816.F32.BF16 R12, R168.reuse, R86, R12 ;  /* 0x00000056a80c723c */ /* 0x040fe2000004180c */
[----:B------:R-:W1:Y:S07]  /*20e0*/  LDSM.16.M88.4 R84, [R224+0x1000] ;  /* 0x00100000e054783b */ /* 0x000e6e0000000200 */
[C---:B--2---:R-:W-:Y:S08]  /*20f0*/  HMMA.16816.F32.BF16 R52, R168.reuse, R80, R52 ;  /* 0x00000050a834723c */ /* 0x044ff00000041834 */
[----:B------:R-:W-:Y:S01]  /*2100*/  HMMA.16816.F32.BF16 R48, R168, R82, R48 ;  /* 0x00000052a830723c */ /* 0x000fe20000041830 */
[----:B------:R-:W2:Y:S07]  /*2110*/  LDSM.16.M88.4 R80, [R224+0x1800] ;  /* 0x00180000e050783b */ /* 0x000eae0000000200 */
[C---:B---3--:R-:W-:Y:S08]  /*2120*/  HMMA.16816.F32.BF16 R8, R172.reuse, R76, R8 ;  /* 0x0000004cac08723c */ /* 0x048ff00000041808 */
[----:B------:R-:W-:Y:S01]  /*2130*/  HMMA.16816.F32.BF16 R72, R172, R78, R72 ;  /* 0x0000004eac48723c */ /* 0x000fe20000041848 */
[----:B------:R-:W3:Y:S07]  /*2140*/  LDSM.16.M88.4 R76, [R224+0x2800] ;  /* 0x00280000e04c783b */ /* 0x000eee0000000200 */
[C---:B------:R-:W-:Y:S08]  /*2150*/  HMMA.16816.F32.BF16 R68, R168.reuse, R108, R68 ;  /* 0x0000006ca844723c */ /* 0x040ff00000041844 */
[C---:B------:R-:W-:Y:S01]  /*2160*/  HMMA.16816.F32.BF16 R64, R168.reuse, R110, R64 ;  /* 0x0000006ea840723c */ /* 0x040fe20000041840 */
[----:B------:R-:W-:Y:S07]  /*2170*/  LDSM.16.M88.4 R108, [R224+0x3800] ;  /* 0x00380000e06c783b */ /* 0x000fee0000000200 */
[C---:B----4-:R-:W-:Y:S08]  /*2180*/  HMMA.16816.F32.BF16 R60, R168.reuse, R88, R60 ;  /* 0x00000058a83c723c */ /* 0x050ff0000004183c */
[C---:B------:R-:W-:Y:S01]  /*2190*/  HMMA.16816.F32.BF16 R56, R168.reuse, R90, R56 ;  /* 0x0000005aa838723c */ /* 0x040fe20000041838 */
[----:B------:R-:W4:Y:S07]  /*21a0*/  LDSM.16.M88.4 R88, [R224+0x2000] ;  /* 0x00200000e058783b */ /* 0x000f2e0000000200 */
[C---:B------:R-:W-:Y:S08]  /*21b0*/  HMMA.16816.F32.BF16 R44, R168.reuse, R104, R44 ;  /* 0x00000068a82c723c */ /* 0x040ff0000004182c */
[C---:B------:R-:W-:Y:S01]  /*21c0*/  HMMA.16816.F32.BF16 R40, R168.reuse, R106, R40 ;  /* 0x0000006aa828723c */ /* 0x040fe20000041828 */
[----:B------:R-:W5:Y:S07]  /*21d0*/  LDSM.16.M88.4 R104, [R238+0xc100] ;  /* 0x00c10000ee68783b */ /* 0x000f6e0000000200 */
[C---:B------:R-:W-:Y:S08]  /*21e0*/  HMMA.16816.F32.BF16 R32, R168.reuse, R100, R32 ;  /* 0x00000064a820723c */ /* 0x040ff00000041820 */
[----:B------:R-:W-:Y:S01]  /*21f0*/  HMMA.16816.F32.BF16 R28, R168, R102, R28 ;  /* 0x00000066a81c723c */ /* 0x000fe2000004181c */
        /* <DEDUP_REMOVED lines=12> */
[----:B------:R-:W-:Y:S07]  /*22c0*/  LDSM.16.M88.4 R92, [R238+0xe900] ;  /* 0x00e90000ee5c783b */ /* 0x000fee0000000200 */
[C---:B------:R-:W-:Y:S08]  /*22d0*/  HMMA.16816.F32.BF16 R24, R168.reuse, R96, R24 ;  /* 0x00000060a818723c */ /* 0x040ff00000041818 */
[----:B------:R-:W-:Y:S01]  /*22e0*/  HMMA.16816.F32.BF16 R20, R168, R98, R20 ;  /* 0x00000062a814723c */ /* 0x000fe20000041814 */
[----:B------:R-:W1:Y:S07]  /*22f0*/  LDSM.16.M88.4 R96, [R238+0xe100] ;  /* 0x00e10000ee60783b */ /* 0x000e6e0000000200 */
[C---:B------:R-:W-:Y:S08]  /*2300*/  HMMA.16816.F32.BF16 R32, R172.reuse, R112, R32 ;  /* 0x00000070ac20723c */ /* 0x040ff00000041820 */
[C---:B------:R-:W-:Y:S01]  /*2310*/  HMMA.16816.F32.BF16 R28, R172.reuse, R114, R28 ;  /* 0x00000072ac1c723c */ /* 0x040fe2000004181c */
[----:B------:R-:W2:Y:S07]  /*2320*/  LDSM.16.M88.4 R112, [R237+0x4000] ;  /* 0x00400000ed70783b */ /* 0x000eae0000000200 */
[C---:B----4-:R-:W-:Y:S08]  /*2330*/  HMMA.16816.F32.BF16 R52, R172.reuse, R88, R52 ;  /* 0x00000058ac34723c */ /* 0x050ff00000041834 */
[----:B------:R-:W-:Y:S01]  /*2340*/  HMMA.16816.F32.BF16 R48, R172, R90, R48 ;  /* 0x0000005aac30723c */ /* 0x000fe20000041830 */
[----:B------:R-:W4:Y:S07]  /*2350*/  LDSM.16.M88.4 R88, [R238+0xf900] ;  /* 0x00f90000ee58783b */ /* 0x000f2e0000000200 */
[C---:B-----5:R-:W-:Y:S08]  /*2360*/  HMMA.16816.F32.BF16 R16, R176.reuse, R104, R16 ;  /* 0x00000068b010723c */ /* 0x060ff00000041810 */
        /* <DEDUP_REMOVED lines=11> */
[C---:B------:R-:W-:Y:S08]  /*2420*/  HMMA.16816.F32.BF16 R24, R172.reuse, R108, R24 ;  /* 0x0000006cac18723c */ /* 0x040ff00000041818 */
[----:B------:R-:W-:Y:S01]  /*2430*/  HMMA.16816.F32.BF16 R20, R172, R110, R20 ;  /* 0x0000006eac14723c */ /* 0x000fe20000041814 */
[----:B------:R-:W5:Y:S07]  /*2440*/  LDSM.16.M88.4 R108, [R237+0x4800] ;  /* 0x00480000ed6c783b */ /* 0x000f6e0000000200 */
[C---:B------:R-:W-:Y:S08]  /*2450*/  HMMA.16816.F32.BF16 R60, R176.reuse, R100, R60 ;  /* 0x00000064b03c723c */ /* 0x040ff0000004183c */
[C---:B------:R-:W-:Y:S01]  /*2460*/  HMMA.16816.F32.BF16 R56, R176.reuse, R102, R56 ;  /* 0x00000066b038723c */ /* 0x040fe20000041838 */
[----:B------:R-:W1:Y:S07]  /*2470*/  LDSM.16.M88.4 R100, [R237+0x6800] ;  /* 0x00680000ed64783b */ /* 0x000e6e0000000200 */
[C---:B------:R-:W-:Y:S08]  /*2480*/  HMMA.16816.F32.BF16 R52, R176.reuse, R96, R52 ;  /* 0x00000060b034723c */ /* 0x040ff00000041834 */
[----:B------:R-:W-:Y:S01]  /*2490*/  HMMA.16816.F32.BF16 R48, R176, R98, R48 ;  /* 0x00000062b030723c */ /* 0x000fe20000041830 */
[----:B------:R-:W1:Y:S07]  /*24a0*/  LDSM.16.M88.4 R96, [R237+0x7000] ;  /* 0x00700000ed60783b */ /* 0x000e6e0000000200 */
[C---:B------:R-:W-:Y:S08]  /*24b0*/  HMMA.16816.F32.BF16 R16, R184.reuse, R112, R16 ;  /* 0x00000070b810723c */ /* 0x040ff00000041810 */
[----:B------:R-:W-:Y:S01]  /*24c0*/  HMMA.16816.F32.BF16 R12, R184, R114, R12 ;  /* 0x00000072b80c723c */ /* 0x000fe2000004180c */
[----:B------:R-:W-:Y:S07]  /*24d0*/  LDSM.16.M88.4 R112, [R235+0xf100] ;  /* 0x00f10000eb70783b */ /* 0x000fee0000000200 */
[C---:B------:R-:W-:Y:S08]  /*24e0*/  HMMA.16816.F32.BF16 R44, R176.reuse, R92, R44 ;  /* 0x0000005cb02c723c */ /* 0x040ff0000004182c */
[C---:B------:R-:W-:Y:S01]  /*24f0*/  HMMA.16816.F32.BF16 R40, R176.reuse, R94, R40 ;  /* 0x0000005eb028723c */ /* 0x040fe20000041828 */
[----:B------:R-:W3:Y:S07]  /*2500*/  LDSM.16.M88.4 R92, [R237+0x7800] ;  /* 0x00780000ed5c783b */ /* 0x000eee0000000200 */
[C---:B----4-:R-:W-:Y:S08]  /*2510*/  HMMA.16816.F32.BF16 R24, R176.reuse, R88, R24 ;  /* 0x00000058b018723c */ /* 0x050ff00000041818 */
[----:B------:R-:W-:Y:S01]  /*2520*/  HMMA.16816.F32.BF16 R20, R176, R90, R20 ;  /* 0x0000005ab014723c */ /* 0x000fe20000041814 */
        /* <DEDUP_REMOVED lines=10> */
[C---:B-----5:R-:W-:Y:S08]  /*25d0*/  HMMA.16816.F32.BF16 R8, R184.reuse, R108, R8 ;  /* 0x0000006cb808723c */ /* 0x060ff00000041808 */
        /* <DEDUP_REMOVED lines=12> */
[----:B------:R-:W-:Y:S01]  /*26a0*/  HMMA.16816.F32.BF16 R20, R184, R94, R20 ;  /* 0x0000005eb814723c */ /* 0x000fe20000041814 */
[----:B------:R-:W3:Y:S07]  /*26b0*/  LDSM.16.M88.4 R92, [R224+0x5800] ;  /* 0x00580000e05c783b */ /* 0x000eee0000000200 */
[C---:B----4-:R-:W-:Y:S08]  /*26c0*/  HMMA.16816.F32.BF16 R8, R196.reuse, R88, R8 ;  /* 0x00000058c408723c */ /* 0x050ff00000041808 */
        /* <DEDUP_REMOVED lines=10> */
[----:B------:R-:W3:Y:S01]  /*2770*/  LDSM.16.M88.4 R76, [R224+0x7800] ;  /* 0x00780000e04c783b */ /* 0x000ee20000000200 */
[----:B------:R-:W-:-:S06]  /*2780*/  DEPBAR.LE SB0, 0x0 ;  /* 0x000080000000791a */ /* 0x000fcc0000000000 */
[C---:B------:R-:W-:Y:S08]  /*2790*/  HMMA.16816.F32.BF16 R44, R196.reuse, R116, R44 ;  /* 0x00000074c42c723c */ /* 0x040ff0000004182c */
[C---:B------:R-:W-:Y:S08]  /*27a0*/  HMMA.16816.F32.BF16 R40, R196.reuse, R118, R40 ;  /* 0x00000076c428723c */ /* 0x040ff00000041828 */
[C---:B------:R-:W-:Y:S08]  /*27b0*/  HMMA.16816.F32.BF16 R32, R196.reuse, R112, R32 ;  /* 0x00000070c420723c */ /* 0x040ff00000041820 */
[C---:B------:R-:W-:Y:S08]  /*27c0*/  HMMA.16816.F32.BF16 R28, R196.reuse, R114, R28 ;  /* 0x00000072c41c723c */ /* 0x040ff0000004181c */
[C---:B-----5:R-:W-:Y:S08]  /*27d0*/  HMMA.16816.F32.BF16 R24, R196.reuse, R108, R24 ;  /* 0x0000006cc418723c */ /* 0x060ff00000041818 */
        /* <DEDUP_REMOVED lines=16> */
[----:B------:R-:W-:Y:S01]  /*28e0*/  HMMA.16816.F32.BF16 R20, R204, R78, R20 ;  /* 0x0000004ecc14723c */ /* 0x000fe20000041814 */
[----:B------:R-:W-:Y:S06]  /*28f0*/  BAR.SYNC.DEFER_BLOCKING 0x0 ;  /* 0x0000000000007b1d */ /* 0x000fec0000010000 */
[----:B------:R-:W-:Y:S05]  /*2900*/  @!P1 BRA `(.L_x_1788) ;  /* 0x0000047000009947 */ /* 0x000fea0003800000 */
[----:B------:R-:W-:Y:S01]  /*2910*/  ULEA UR6, UR6, UR9, 0x7 ;  /* 0x0000000906067291 */ /* 0x000fe2000f8e383f */
        /* <DEDUP_REMOVED lines=21> */
[----:B-1----:R-:W-:-:S04]  /*2a70*/  IMAD.WIDE.U32 R76, R240, c[0x0][0x1e0], RZ ;  /* 0x00007800f04c7a25 */ /* 0x002fc800078e00ff */
[----:B------:R-:W-:Y:S01]  /*2a80*/  IMAD.IADD R77, R77, 0x1, R3 ;  /* 0x000000014d4d7824 */ /* 0x000fe200078e0203 */
[----:B--2---:R-:W-:-:S03]  /*2a90*/  SHF.R.S32.HI R3, RZ, 0x1f, R239 ;  /* 0x0000001fff037819 */ /* 0x004fc600000114ef */
        /* <DEDUP_REMOVED lines=8> */
[C---:B------:R-:W-:Y:S02]  /*2b20*/  LEA R80, P1, R81.reuse, c[0x0][0x1c8], 0x1 ;  /* 0x0000720051507a11 */ /* 0x040fe400078208ff */
[----:B------:R-:W-:Y:S02]  /*2b30*/  LOP3.LUT R90, R90, 0xf, RZ, 0xc0, !PT ;  /* 0x0000000f5a5a7812 */ /* 0x000fe400078ec0ff */
[----:B------:R-:W-:Y:S01]  /*2b40*/  LEA.HI.X R81, R81, c[0x0][0x1cc], R3, 0x1, P1 ;  /* 0x0000730051517a11 */ /* 0x000fe200008f0c03 */
[----:B------:R-:W1:Y:S01]  /*2b50*/  SHFL.IDX PT, R89, R80, 0x3, 0x181f ;  /* 0x00781f0050597f89 */ /* 0x000e6200000e0000 */
[----:B------:R-:W-:-:S03]  /*2b60*/  IMAD.SHL.U32 R3, R36, 0x2, RZ ;  /* 0x0000000224037824 */ /* 0x000fc600078e00ff */
[----:B------:R-:W2:Y:S04]  /*2b70*/  SHFL.IDX PT, R79, R81, 0x3, 0x181f ;  /* 0x00781f00514f7f89 */ /* 0x000ea800000e0000 */
[----:B------:R-:W3:Y:S04]  /*2b80*/  SHFL.IDX PT, R84, R80, RZ, 0x181f ;  /* 0x00181fff50547589 */ /* 0x000ee800000e0000 */
[----:B------:R-:W4:Y:S04]  /*2b90*/  SHFL.IDX PT, R82, R80, 0x1, 0x181f ;  /* 0x00381f0050527f89 */ /* 0x000f2800000e0000 */
[----:B------:R-:W5:Y:S04]  /*2ba0*/  SHFL.IDX PT, R85, R81, RZ, 0x181f ;  /* 0x00181fff51557589 */ /* 0x000f6800000e0000 */
[----:B------:R-:W5:Y:S04]  /*2bb0*/  SHFL.IDX PT, R80, R80, 0x2, 0x181f ;  /* 0x00581f0050507f89 */ /* 0x000f6800000e0000 */
[----:B------:R-:W5:Y:S01]  /*2bc0*/  SHFL.IDX PT, R83, R81, 0x1, 0x181f ;  /* 0x00381f0051537f89 */ /* 0x000f6200000e0000 */
[----:B-1----:R-:W-:-:S03]  /*2bd0*/  IADD3 R90, P2, P1, R90, R89, R77 ;  /* 0x000000595a5a7210 */ /* 0x002fc6000795e04d */
[----:B------:R-:W1:Y:S01]  /*2be0*/  SHFL.IDX PT, R81, R81, 0x2, 0x181f ;  /* 0x00581f0051517f89 */ /* 0x000e6200000e0000 */
[--C-:B--2---:R-:W-:Y:S02]  /*2bf0*/  IADD3.X R91, RZ, R79, R78.reuse, P2, P1 ;  /* 0x0000004fff5b7210 */ /* 0x104fe400017e244e */
[----:B------:R-:W-:Y:S02]  /*2c00*/  IADD3 R88, P2, P1, R88, R89, R3 ;  /* 0x0000005958587210 */ /* 0x000fe4000795e003 */
[C---:B---3--:R-:W-:Y:S02]  /*2c10*/  IADD3 R92, P5, R84.reuse, R77, RZ ;  /* 0x0000004d545c7210 */ /* 0x048fe40007fbe0ff */
[--C-:B------:R-:W-:Y:S02]  /*2c20*/  IADD3.X R89, RZ, R79, R7.reuse, P2, P1 ;  /* 0x0000004fff597210 */ /* 0x100fe400017e2407 */
[----:B------:R-:W-:Y:S02]  /*2c30*/  IADD3 R94, P2, R84, R3, RZ ;  /* 0x00000003545e7210 */ /* 0x000fe40007f5e0ff */
[C---:B----4-:R-:W-:Y:S01]  /*2c40*/  IADD3 R84, P1, R82.reuse, R77, RZ ;  /* 0x0000004d52547210 */ /* 0x050fe20007f3e0ff */
[C---:B-----5:R-:W-:Y:S01]  /*2c50*/  IMAD.X R93, R85.reuse, 0x1, R78, P5 ;  /* 0x00000001555d7824 */ /* 0x060fe200028e064e */
        /* <DEDUP_REMOVED lines=8> */
[C---:B-1----:R-:W-:Y:S01]  /*2ce0*/  IMAD.X R97, R81.reuse, 0x1, R78, P2 ;  /* 0x0000000151617824 */ /* 0x042fe200010e064e */
        /* <DEDUP_REMOVED lines=9> */
.L_x_1788:
[----:B------:R-:W-:Y:S01]  /*2d80*/  LOP3.LUT R6, R6, 0xffffffe0, RZ, 0xc0, !PT ;  /* 0xffffffe006067812 */ /* 0x000fe200078ec0ff */
[----:B------:R-:W-:Y:S01]  /*2d90*/  IMAD.MOV.U32 R76, RZ, RZ, -0x2 ;  /* 0xfffffffeff4c7424 */ /* 0x000fe200078e00ff */
[----:B------:R-:W-:Y:S01]  /*2da0*/  UIADD3 UR6, UR7, -0x2, URZ ;  /* 0xfffffffe07067890 */ /* 0x000fe2000fffe03f */
[----:B------:R-:W-:Y:S01]  /*2db0*/  IMAD.SHL.U32 R236, R4, 0x2, RZ ;  /* 0x0000000204ec7824 */ /* 0x000fe200078e00ff */
[----:B------:R-:W0:Y:S01]  /*2dc0*/  LDGDEPBAR ;  /* 0x00000000000079af */ /* 0x000e220000000000 */
[----:B------:R-:W-:Y:S01]  /*2dd0*/  IMAD.IADD R5, R5, 0x1, -R6 ;  /* 0x0000000105057824 */ /* 0x000fe200078e0a06 */
[----:B------:R-:W-:Y:S01]  /*2de0*/  UISETP.GE.AND UP0, UPT, UR6, UR8, UPT ;  /* 0x000000080600728c */ /* 0x000fe2000bf06270 */
[--C-:B------:R-:W-:Y:S01]  /*2df0*/  IMAD R234, R2, 0x2, R236.reuse ;  /* 0x0000000202ea7824 */ /* 0x100fe200078e02ec */
[----:B--2---:R-:W-:Y:S01]  /*2e00*/  LDSM.16.MT88.4 R96, [R236+0x4100] ;  /* 0x00410000ec60783b */ /* 0x004fe20000004200 */
        /* <DEDUP_REMOVED lines=12> */
[----:B------:R-:W-:-:S02]  /*2ed0*/  ISETP.GT.AND P1, PT, R76, 0x1, PT ;  /* 0x000000014c00780c */ /* 0x000fc40003f24270 */
[C---:B------:R-:W-:Y:S02]  /*2ee0*/  ISETP.GT.AND P5, PT, R76.reuse, RZ, PT ;  /* 0x000000ff4c00720c */ /* 0x040fe40003fa4270 */
[----:B------:R-:W-:Y:S02]  /*2ef0*/  FSEL R19, R19, -INF , P1 ;  /* 0xff80000013137808 */ /* 0x000fe40000800000 */
[----:B------:R-:W-:Y:S02]  /*2f00*/  FSEL R3, R17, -INF , P1 ;  /* 0xff80000011037808 */ /* 0x000fe40000800000 */
[----:B------:R-:W-:Y:S02]  /*2f10*/  ISETP.GT.AND P1, PT, R76, 0x9, PT ;  /* 0x000000094c00780c */ /* 0x000fe40003f24270 */
[----:B------:R-:W-:Y:S02]  /*2f20*/  FSEL R18, R18, -INF , P5 ;  /* 0xff80000012127808 */ /* 0x000fe40002800000 */
[----:B------:R-:W-:-:S02]  /*2f30*/  FSEL R15, R15, -INF , P1 ;  /* 0xff8000000f0f7808 */ /* 0x000fc40000800000 */
[----:B------:R-:W-:Y:S02]  /*2f40*/  FSEL R13, R13, -INF , P1 ;  /* 0xff8000000d0d7808 */ /* 0x000fe40000800000 */
[----:B------:R-:W-:Y:S02]  /*2f50*/  FSEL R16, R16, -INF , P5 ;  /* 0xff80000010107808 */ /* 0x000fe40002800000 */
        /* <DEDUP_REMOVED lines=8> */
[----:B------:R-:W-:Y:S02]  /*2fe0*/  ISETP.GT.AND P5, PT, R76, 0x20, PT ;  /* 0x000000204c00780c */ /* 0x000fe40003fa4270 */
[----:B------:R-:W-:-:S02]  /*2ff0*/  FSEL R17, R12, -INF , P2 ;  /* 0xff8000000c117808 */ /* 0x000fc40001000000 */
[----:B------:R-:W-:Y:S02]  /*3000*/  FSEL R8, R75, -INF , P1 ;  /* 0xff8000004b087808 */ /* 0x000fe40000800000 */
[----:B------:R-:W-:Y:S02]  /*3010*/  FSEL R12, R73, -INF , P1 ;  /* 0xff800000490c7808 */ /* 0x000fe40000800000 */
[----:B------:R-:W-:Y:S02]  /*3020*/  FSEL R14, R14, -INF , P2 ;  /* 0xff8000000e0e7808 */ /* 0x000fe40001000000 */
[----:B------:R-:W-:Y:S02]  /*3030*/  ISETP.GT.AND P1, PT, R76, 0x28, PT ;  /* 0x000000284c00780c */ /* 0x000fe40003f24270 */
[----:B------:R-:W-:Y:S02]  /*3040*/  FSEL R208, R68, -INF , P5 ;  /* 0xff80000044d07808 */ /* 0x000fe40002800000 */
[----:B------:R-:W-:-:S02]  /*3050*/  ISETP.GT.AND P2, PT, R76, 0x18, PT ;  /* 0x000000184c00780c */ /* 0x000fc40003f44270 */
[----:B------:R-:W-:Y:S02]  /*3060*/  FMNMX.FTZ R68, R16, R3, !PT ;  /* 0x0000000310447209 */ /* 0x000fe40007810000 */
[----:B------:R-:W-:Y:S02]  /*3070*/  FSEL R203, R64, -INF , P1 ;  /* 0xff80000040cb7808 */ /* 0x000fe40000800000 */
[----:B------:R-:W-:Y:S02]  /*3080*/  FSEL R9, R74, -INF , P2 ;  /* 0xff8000004a097808 */ /* 0x000fe40001000000 */
[----:B------:R-:W-:Y:S02]  /*3090*/  FSEL R6, R72, -INF , P2 ;  /* 0xff80000048067808 */ /* 0x000fe40001000000 */
[----:B------:R-:W-:Y:S01]  /*30a0*/  FMNMX.FTZ R64, R17, R68, !PT ;  /* 0x0000004411407209 */ /* 0x000fe20007810000 */
[----:B------:R-:W-:Y:S01]  /*30b0*/  LDSM.16.MT88.4 R72, [R234+0x100] ;  /* 0x00010000ea48783b */ /* 0x000fe20000004200 */
[----:B------:R-:W-:-:S02]  /*30c0*/  ISETP.GT.AND P2, PT, R76, 0x21, PT ;  /* 0x000000214c00780c */ /* 0x000fc40003f44270 */
[----:B------:R-:W-:Y:S02]  /*30d0*/  FSEL R195, R70, -INF , P5 ;  /* 0xff80000046c37808 */ /* 0x000fe40002800000 */
[C---:B------:R-:W-:Y:S02]  /*30e0*/  ISETP.GT.AND P5, PT, R76.reuse, 0x30, PT ;  /* 0x000000304c00780c */ /* 0x040fe40003fa4270 */
[----:B------:R-:W-:Y:S02]  /*30f0*/  FMNMX.FTZ R64, R13, R64, !PT ;  /* 0x000000400d407209 */ /* 0x000fe40007810000 */
        /* <DEDUP_REMOVED lines=8> */
[----:B------:R-:W-:-:S02]  /*3180*/  ISETP.GT.AND P2, PT, R76, 0x31, PT ;  /* 0x000000314c00780c */ /* 0x000fc40003f44270 */
[----:B------:R-:W-:Y:S02]  /*3190*/  ISETP.GT.AND P1, PT, R76, 0x38, PT ;  /* 0x000000384c00780c */ /* 0x000fe40003f24270 */
[----:B------:R-:W-:Y:S02]  /*31a0*/  FMNMX.FTZ R62, R5, R62, !PT ;  /* 0x0000003e053e7209 */ /* 0x000fe40007810000 */
[----:B------:R-:W-:Y:S02]  /*31b0*/  FSEL R152, R63, -INF , P2 ;  /* 0xff8000003f987808 */ /* 0x000fe40001000000 */
[----:B------:R-:W-:Y:S02]  /*31c0*/  FSEL R146, R61, -INF , P2 ;  /* 0xff8000003d927808 */ /* 0x000fe40001000000 */
[----:B------:R-:W-:Y:S02]  /*31d0*/  FSEL R148, R56, -INF , P1 ;  /* 0xff80000038947808 */ /* 0x000fe40000800000 */
[----:B------:R-:W-:-:S02]  /*31e0*/  ISETP.GT.AND P2, PT, R76, 0x39, PT ;  /* 0x000000394c00780c */ /* 0x000fc40003f44270 */
[----:B------:R-:W-:Y:S02]  /*31f0*/  FMNMX.FTZ R56, R6, R62, !PT ;  /* 0x0000003e06387209 */ /* 0x000fe40007810000 */
[----:B------:R-:W-:Y:S02]  /*3200*/  FSEL R147, R57, -INF , P2 ;  /* 0xff80000039937808 */ /* 0x000fe40001000000 */
[----:B------:R-:W-:Y:S02]  /*3210*/  FMNMX.FTZ R56, R12, R56, !PT ;  /* 0x000000380c387209 */ /* 0x000fe40007810000 */
[----:B------:R-:W-:Y:S02]  /*3220*/  FMNMX.FTZ R57, R18, R19, !PT ;  /* 0x0000001312397209 */ /* 0x000fe40007810000 */
[----:B------:R-:W-:Y:S02]  /*3230*/  FSEL R154, R59, -INF , P2 ;  /* 0xff8000003b9a7808 */ /* 0x000fe40001000000 */
[----:B------:R-:W-:-:S02]  /*3240*/  ISETP.GT.AND P2, PT, R76, 0x40, PT ;  /* 0x000000404c00780c */ /* 0x000fc40003f44270 */
[----:B------:R-:W-:Y:S02]  /*3250*/  FMNMX.FTZ R56, R208, R56, !PT ;  /* 0x00000038d0387209 */ /* 0x000fe40007810000 */
[----:B------:R-:W-:Y:S02]  /*3260*/  FMNMX.FTZ R57, R14, R57, !PT ;  /* 0x000000390e397209 */ /* 0x000fe40007810000 */
[----:B------:R-:W-:Y:S02]  /*3270*/  FSEL R153, R58, -INF , P1 ;  /* 0xff8000003a997808 */ /* 0x000fe40000800000 */
[----:B------:R-:W-:Y:S02]  /*3280*/  FSEL R161, R52, -INF , P2 ;  /* 0xff80000034a17808 */ /* 0x000fe40001000000 */
[----:B------:R-:W-:Y:S02]  /*3290*/  ISETP.GT.AND P1, PT, R76, 0x41, PT ;  /* 0x000000414c00780c */ /* 0x000fe40003f24270 */
[----:B------:R-:W-:-:S02]  /*32a0*/  FSEL R166, R54, -INF , P2 ;  /* 0xff80000036a67808 */ /* 0x000fc40001000000 */
[----:B------:R-:W-:Y:S02]  /*32b0*/  FMNMX.FTZ R52, R202, R56, !PT ;  /* 0x00000038ca347209 */ /* 0x000fe40007810000 */
[----:B------:R-:W-:Y:S02]  /*32c0*/  FMNMX.FTZ R54, R15, R57, !PT ;  /* 0x000000390f367209 */ /* 0x000fe40007810000 */
        /* <DEDUP_REMOVED lines=8> */
[----:B------:R-:W-:Y:S02]  /*3350*/  FSEL R164, R48, -INF , P2 ;  /* 0xff80000030a47808 */ /* 0x000fe40001000000 */
[----:B------:R-:W-:-:S02]  /*3360*/  ISETP.GT.AND P1, PT, R76, 0x49, PT ;  /* 0x000000494c00780c */ /* 0x000fc40003f24270 */
[----:B------:R-:W-:Y:S02]  /*3370*/  FSEL R181, R50, -INF , P2 ;  /* 0xff80000032b57808 */ /* 0x000fe40001000000 */
[----:B------:R-:W-:Y:S02]  /*3380*/  FMNMX.FTZ R48, R145, R52, !PT ;  /* 0x0000003491307209 */ /* 0x000fe40007810000 */
[----:B------:R-:W-:Y:S02]  /*3390*/  FMNMX.FTZ R50, R9, R53, !PT ;  /* 0x0000003509327209 */ /* 0x000fe40007810000 */
[----:B------:R-:W-:Y:S02]  /*33a0*/  FSEL R163, R49, -INF , P1 ;  /* 0xff80000031a37808 */ /* 0x000fe40000800000 */
[----:B------:R-:W-:Y:S02]  /*33b0*/  FMNMX.FTZ R48, R146, R48, !PT ;  /* 0x0000003092307209 */ /* 0x000fe40007810000 */
[----:B------:R-:W-:-:S02]  /*33c0*/  FMNMX.FTZ R49, R8, R50, !PT ;  /* 0x0000003208317209 */ /* 0x000fc40007810000 */
[----:B------:R-:W-:Y:S02]  /*33d0*/  ISETP.GT.AND P2, PT, R76, 0x50, PT ;  /* 0x000000504c00780c */ /* 0x000fe40003f44270 */
        /* <DEDUP_REMOVED lines=44> */
[----:B------:R-:W-:Y:S01]  /*36a0*/  FSEL R157, R29, -INF , P1 ;  /* 0xff8000001d9d7808 */ /* 0x000fe20000800000 */
[----:B------:R-:W-:Y:S01]  /*36b0*/  LDSM.16.MT88.4 R32, [R234+0x4900] ;  /* 0x00490000ea20783b */ /* 0x000fe20000004200 */
[----:B------:R-:W-:Y:S02]  /*36c0*/  FMNMX.FTZ R28, R159, R28, !PT ;  /* 0x0000001c9f1c7209 */ /* 0x000fe40007810000 */
[----:B------:R-:W-:-:S02]  /*36d0*/  FMNMX.FTZ R29, R182, R30, !PT ;  /* 0x0000001eb61d7209 */ /* 0x000fc40007810000 */
[----:B------:R-:W-:Y:S02]  /*36e0*/  FSEL R149, R31, -INF , P1 ;  /* 0xff8000001f957808 */ /* 0x000fe40000800000 */
[----:B------:R-:W-:Y:S02]  /*36f0*/  ISETP.GT.AND P1, PT, R76, 0x70, PT ;  /* 0x000000704c00780c */ /* 0x000fe40003f24270 */
        /* <DEDUP_REMOVED lines=16> */
[----:B------:R-:W-:Y:S02]  /*3800*/  FMNMX.FTZ R20, R134, R28, !PT ;  /* 0x0000001c86147209 */ /* 0x000fe40007810000 */
[----:B------:R-:W-:Y:S02]  /*3810*/  FMNMX.FTZ R24, R156, R29, !PT ;  /* 0x0000001d9c187209 */ /* 0x000fe40007810000 */
[----:B------:R-:W-:Y:S01]  /*3820*/  FMNMX.FTZ R20, R67, R20, !PT ;  /* 0x0000001443147209 */ /* 0x000fe20007810000 */
[----:B------:R-:W-:Y:S01]  /*3830*/  LDSM.16.MT88.4 R28, [R233+0x4900] ;  /* 0x00490000e91c783b */ /* 0x000fe20000004200 */
        /* <DEDUP_REMOVED lines=8> */
[----:B------:R-:W-:Y:S02]  /*38c0*/  FMNMX.FTZ R22, R65, R24, !PT ;  /* 0x0000001841167209 */ /* 0x000fe40007810000 */
[----:B------:R-:W-:Y:S02]  /*38d0*/  LDSM.16.MT88.4 R24, [R236+0x900] ;  /* 0x00090000ec18783b */ /* 0x000fe40000004200 */
        /* <DEDUP_REMOVED lines=20> */
[----:B------:R-:W-:Y:S01]  /*3a20*/  LDSM.16.MT88.4 R20, [R234+0x900] ;  /* 0x00090000ea14783b */ /* 0x000fe20000004200 */
[--C-:B------:R-:W-:Y:S01]  /*3a30*/  FFMA.FTZ R47, R12, c[0x0][0x2d0], -R133.reuse ;  /* 0x0000b4000c2f7a23 */ /* 0x100fe20000010885 */
[C---:B------:R-:W-:Y:S01]  /*3a40*/  FSETP.NEU.FTZ.AND P1, PT, R3.reuse, -INF , PT ;  /* 0xff8000000300780b */ /* 0x040fe20003f3d000 */
[----:B------:R-:W-:Y:S01]  /*3a50*/  FMUL.FTZ R63, R3, c[0x0][0x2d0] ;  /* 0x0000b400033f7a20 */ /* 0x000fe20000410000 */
[----:B------:R-:W1:Y:S01]  /*3a60*/  LDSM.16.MT88.4 R4, [R232+0x4100] ;  /* 0x00410000e804783b */ /* 0x000e620000004200 */
[----:B------:R-:W2:Y:S01]  /*3a70*/  MUFU.EX2 R58, R58 ;  /* 0x0000003a003a7308 */ /* 0x000ea20000000800 */
[----:B------:R-:W-:-:S02]  /*3a80*/  FFMA.FTZ R46, R208, c[0x0][0x2d0], -R133 ;  /* 0x0000b400d02e7a23 */ /* 0x000fc40000010885 */
[----:B------:R-:W-:Y:S01]  /*3a90*/  FSEL R63, R63, RZ, P1 ;  /* 0x000000ff3f3f7208 */ /* 0x000fe20000800000 */
[--C-:B------:R-:W-:Y:S01]  /*3aa0*/  FFMA.FTZ R43, R202, c[0x0][0x2d0], -R133.reuse ;  /* 0x0000b400ca2b7a23 */ /* 0x100fe20000010885 */
[----:B------:R-:W-:Y:S01]  /*3ab0*/  PLOP3.LUT P1, PT, PT, PT, UP0, 0x80, 0x0 ;  /* 0x000000000000781c */ /* 0x000fe20003f2f008 */
[----:B------:R-:W-:Y:S02]  /*3ac0*/  FFMA.FTZ R42, R203, c[0x0][0x2d0], -R133 ;  /* 0x0000b400cb2a7a23 */ /* 0x000fe40000010885 */
[--C-:B------:R-:W-:Y:S01]  /*3ad0*/  FFMA.FTZ R61, R18, c[0x0][0x2d0], -R63.reuse ;  /* 0x0000b400123d7a23 */ /* 0x100fe2000001083f */
[----:B------:R-:W-:Y:S01]  /*3ae0*/  MUFU.EX2 R56, R56 ;  /* 0x0000003800387308 */ /* 0x000fe20000000800 */
[--C-:B------:R-:W-:Y:S02]  /*3af0*/  FFMA.FTZ R60, R19, c[0x0][0x2d0], -R63.reuse ;  /* 0x0000b400133c7a23 */ /* 0x100fe4000001083f */
[--C-:B------:R-:W-:Y:S01]  /*3b00*/  FFMA.FTZ R59, R14, c[0x0][0x2d0], -R63.reuse ;  /* 0x0000b4000e3b7a23 */ /* 0x100fe2000001083f */
[----:B------:R-:W-:Y:S01]  /*3b10*/  LDSM.16.MT88.4 R16, [R233+0x900] ;  /* 0x00090000e910783b */ /* 0x000fe20000004200 */
[----:B------:R-:W-:-:S02]  /*3b20*/  FFMA.FTZ R53, R15, c[0x0][0x2d0], -R63 ;  /* 0x0000b4000f357a23 */ /* 0x000fc4000001083f */
[--C-:B------:R-:W-:Y:S01]  /*3b30*/  FFMA.FTZ R54, R10, c[0x0][0x2d0], -R63.reuse ;  /* 0x0000b4000a367a23 */ /* 0x100fe2000001083f */
[----:B------:R-:W3:Y:S01]  /*3b40*/  MUFU.EX2 R52, R52 ;  /* 0x0000003400347308 */ /* 0x000ee20000000800 */
[----:B------:R-:W4:Y:S01]  /*3b50*/  LDSM.16.MT88.4 R12, [R232+0x900] ;  /* 0x00090000e80c783b */ /* 0x000f220000004200 */
[--C-:B------:R-:W-:Y:S01]  /*3b60*/  FFMA.FTZ R49, R11, c[0x0][0x2d0], -R63.reuse ;  /* 0x0000b4000b317a23 */ /* 0x100fe2000001083f */
[----:B--2---:R-:W-:Y:S01]  /*3b70*/  F2FP.BF16.PACK_AB R112, R57, R58 ;  /* 0x0000003a3970723e */ /* 0x004fe200000010ff */
[--C-:B------:R-:W-:Y:S02]  /*3b80*/  FFMA.FTZ R48, R9, c[0x0][0x2d0], -R63.reuse ;  /* 0x0000b40009307a23 */ /* 0x100fe4000001083f */
[----:B------:R-:W-:Y:S02]  /*3b90*/  FFMA.FTZ R45, R8, c[0x0][0x2d0], -R63 ;  /* 0x0000b400082d7a23 */ /* 0x000fe4000001083f */
[----:B------:R-:W-:Y:S01]  /*3ba0*/  MUFU.EX2 R61, R61 ;  /* 0x0000003d003d7308 */ /* 0x000fe20000000800 */
[----:B------:R-:W2:Y:S01]  /*3bb0*/  LDSM.16.MT88.4 R8, [R236+0x4900] ;  /* 0x00490000ec08783b */ /* 0x000ea20000004200 */
[----:B------:R-:W-:-:S02]  /*3bc0*/  FFMA.FTZ R2, R201, c[0x0][0x2d0], -R133 ;  /* 0x0000b400c9027a23 */ /* 0x000fc40000010885 */
[--C-:B------:R-:W-:Y:S02]  /*3bd0*/  FFMA.FTZ R44, R195, c[0x0][0x2d0], -R63.reuse ;  /* 0x0000b400c32c7a23 */ /* 0x100fe4000001083f */
[--C-:B------:R-:W-:Y:S02]  /*3be0*/  FFMA.FTZ R41, R200, c[0x0][0x2d0], -R63.reuse ;  /* 0x0000b400c8297a23 */ /* 0x100fe4000001083f */
[----:B------:R-:W5:Y:S01]  /*3bf0*/  MUFU.EX2 R60, R60 ;  /* 0x0000003c003c7308 */ /* 0x000f620000000800 */
[----:B---3--:R-:W-:Y:S01]  /*3c00*/  F2FP.BF16.PACK_AB R114, R52, R56 ;  /* 0x000000383472723e */ /* 0x008fe200000010ff */
[--C-:B------:R-:W-:Y:S02]  /*3c10*/  FFMA.FTZ R40, R194, c[0x0][0x2d0], -R63.reuse ;  /* 0x0000b400c2287a23 */ /* 0x100fe4000001083f */
[----:B------:R-:W-:Y:S02]  /*3c20*/  FFMA.FTZ R0, R193, c[0x0][0x2d0], -R63 ;  /* 0x0000b400c1007a23 */ /* 0x000fe4000001083f */
[----:B------:R-:W-:-:S02]  /*3c30*/  FFMA.FTZ R145, R145, c[0x0][0x2d0], -R133 ;  /* 0x0000b40091917a23 */ /* 0x000fc40000010885 */
[----:B------:R-:W-:Y:S01]  /*3c40*/  MUFU.EX2 R59, R59 ;  /* 0x0000003b003b7308 */ /* 0x000fe20000000800 */
[--C-:B------:R-:W-:Y:S02]  /*3c50*/  FFMA.FTZ R146, R146, c[0x0][0x2d0], -R133.reuse ;  /* 0x0000b40092927a23 */ /* 0x100fe40000010885 */
[--C-:B------:R-:W-:Y:S02]  /*3c60*/  FFMA.FTZ R148, R148, c[0x0][0x2d0], -R133.reuse ;  /* 0x0000b40094947a23 */ /* 0x100fe40000010885 */
[----:B------:R-:W-:Y:S02]  /*3c70*/  FFMA.FTZ R147, R147, c[0x0][0x2d0], -R133 ;  /* 0x0000b40093937a23 */ /* 0x000fe40000010885 */
[--C-:B------:R-:W-:Y:S01]  /*3c80*/  FFMA.FTZ R151, R151, c[0x0][0x2d0], -R63.reuse ;  /* 0x0000b40097977a23 */ /* 0x100fe2000001083f */
[----:B------:R-:W3:Y:S01]  /*3c90*/  MUFU.EX2 R53, R53 ;  /* 0x0000003500357308 */ /* 0x000ee20000000800 */
[----:B-----5:R-:W-:Y:S01]  /*3ca0*/  F2FP.BF16.PACK_AB R113, R60, R61 ;  /* 0x0000003d3c71723e */ /* 0x020fe200000010ff */
[----:B------:R-:W-:-:S02]  /*3cb0*/  FFMA.FTZ R152, R152, c[0x0][0x2d0], -R63 ;  /* 0x0000b40098987a23 */ /* 0x000fc4000001083f */
[--C-:B------:R-:W-:Y:S02]  /*3cc0*/  FFMA.FTZ R153, R153, c[0x0][0x2d0], -R63.reuse ;  /* 0x0000b40099997a23 */ /* 0x100fe4000001083f */
[----:B------:R-:W-:Y:S02]  /*3cd0*/  FFMA.FTZ R154, R154, c[0x0][0x2d0], -R63 ;  /* 0x0000b4009a9a7a23 */ /* 0x000fe4000001083f */
[----:B------:R-:W-:Y:S01]  /*3ce0*/  MUFU.EX2 R55, R55 ;  /* 0x0000003700377308 */ /* 0x000fe20000000800 */
[--C-:B------:R-:W-:Y:S02]  /*3cf0*/  FFMA.FTZ R161, R161, c[0x0][0x2d0], -R133.reuse ;  /* 0x0000b400a1a17a23 */ /* 0x100fe40000010885 */
[--C-:B------:R-:W-:Y:S02]  /*3d00*/  FFMA.FTZ R162, R162, c[0x0][0x2d0], -R133.reuse ;  /* 0x0000b400a2a27a23 */ /* 0x100fe40000010885 */
[--C-:B------:R-:W-:Y:S02]  /*3d10*/  FFMA.FTZ R164, R164, c[0x0][0x2d0], -R133.reuse ;  /* 0x0000b400a4a47a23 */ /* 0x100fe40000010885 */
[----:B------:R-:W-:Y:S01]  /*3d20*/  FFMA.FTZ R163, R163, c[0x0][0x2d0], -R133 ;  /* 0x0000b400a3a37a23 */ /* 0x000fe20000010885 */
[----:B---3--:R-:W-:Y:S01]  /*3d30*/  F2FP.BF16.PACK_AB R115, R53, R59 ;  /* 0x0000003b3573723e */ /* 0x008fe200000010ff */
[----:B------:R-:W3:Y:S01]  /*3d40*/  MUFU.EX2 R51, R51 ;  /* 0x0000003300337308 */ /* 0x000ee20000000800 */
[----:B------:R-:W-:-:S02]  /*3d50*/  FFMA.FTZ R166, R166, c[0x0][0x2d0], -R63 ;  /* 0x0000b400a6a67a23 */ /* 0x000fc4000001083f */
[--C-:B------:R-:W-:Y:S02]  /*3d60*/  FFMA.FTZ R167, R167, c[0x0][0x2d0], -R63.reuse ;  /* 0x0000b400a7a77a23 */ /* 0x100fe4000001083f */
[--C-:B------:R-:W-:Y:S01]  /*3d70*/  FFMA.FTZ R181, R181, c[0x0][0x2d0], -R63.reuse ;  /* 0x0000b400b5b57a23 */ /* 0x100fe2000001083f */
[C---:B------:R-:W-:Y:S01]  /*3d80*/  HMMA.16816.F32.BF16 R84, R112.reuse, R88, RZ ;  /* 0x000000587054723c */ /* 0x040fe200000418ff */
[----:B------:R-:W-:Y:S01]  /*3d90*/  FFMA.FTZ R182, R182, c[0x0][0x2d0], -R63 ;  /* 0x0000b400b6b67a23 */ /* 0x000fe2000001083f */
[----:B------:R-:W-:Y:S01]  /*3da0*/  MUFU.EX2 R50, R50 ;  /* 0x0000003200327308 */ /* 0x000fe20000000800 */
[--C-:B------:R-:W-:Y:S02]  /*3db0*/  FFMA.FTZ R192, R192, c[0x0][0x2d0], -R133.reuse ;  /* 0x0000b400c0c07a23 */ /* 0x100fe40000010885 */
[--C-:B------:R-:W-:Y:S02]  /*3dc0*/  FFMA.FTZ R191, R191, c[0x0][0x2d0], -R133.reuse ;  /* 0x0000b400bfbf7a23 */ /* 0x100fe40000010885 */
[--C-:B------:R-:W-:Y:S01]  /*3dd0*/  FFMA.FTZ R190, R190, c[0x0][0x2d0], -R133.reuse ;  /* 0x0000b400bebe7a23 */ /* 0x100fe20000010885 */
[----:B------:R-:W-:Y:S01]  /*3de0*/  HMMA.16816.F32.BF16 R88, R112, R90, RZ ;  /* 0x0000005a7058723c */ /* 0x000fe200000418ff */
[----:B------:R-:W-:Y:S01]  /*3df0*/  FFMA.FTZ R189, R189, c[0x0][0x2d0], -R133 ;  /* 0x0000b400bdbd7a23 */ /* 0x000fe20000010885 */
[----:B------:R-:W-:Y:S01]  /*3e00*/  MUFU.EX2 R47, R47 ;  /* 0x0000002f002f7308 */ /* 0x000fe20000000800 */
        /* <DEDUP_REMOVED lines=11> */
[----:B------:R-:W5:Y:S01]  /*3ec0*/  MUFU.EX2 R49, R49 ;  /* 0x0000003100317308 */ /* 0x000f620000000800 */
        /* <DEDUP_REMOVED lines=9> */
[----:B------:R-:W-:Y:S01]  /*3f60*/  HMMA.16816.F32.BF16 R68, R112, R72, RZ ;  /* 0x000000487044723c */ /* 0x000fe200000418ff */
[----:B------:R-:W-:Y:S01]  /*3f70*/  FADD.FTZ R59, R59, R60 ;  /* 0x0000003c3b3b7221 */ /* 0x000fe20000010000 */
[----:B------:R-:W1:Y:S01]  /*3f80*/  MUFU.EX2 R45, R45 ;  /* 0x0000002d002d7308 */ /* 0x000e620000000800 */
[----:B------:R-:W-:-:S02]  /*3f90*/  FFMA.FTZ R249, R67, c[0x0][0x2d0], -R133 ;  /* 0x0000b40043f97a23 */ /* 0x000fc40000010885 */
[----:B------:R-:W-:Y:S02]  /*3fa0*/  FFMA.FTZ R248, R62, c[0x0][0x2d0], -R63 ;  /* 0x0000b4003ef87a23 */ /* 0x000fe4000001083f */
[----:B------:R-:W-:Y:S01]  /*3fb0*/  FADD.FTZ R56, R52, R56 ;  /* 0x0000003834387221 */ /* 0x000fe20000010000 */
[C---:B------:R-:W-:Y:S01]  /*3fc0*/  HMMA.16816.F32.BF16 R76, R112.reuse, R80, RZ ;  /* 0x00000050704c723c */ /* 0x040fe200000418ff */
[----:B------:R-:W-:Y:S01]  /*3fd0*/  FADD.FTZ R59, R53, R59 ;  /* 0x0000003b353b7221 */ /* 0x000fe20000010000 */
        /* <DEDUP_REMOVED lines=15> */
[C---:B-1----:R-:W-:Y:S02]  /*40d0*/  HMMA.16816.F32.BF16 R116, R112.reuse, R4, RZ ;  /* 0x000000047074723c */ /* 0x042fe400000418ff */
[----:B------:R-:W-:Y:S05]  /*40e0*/  MUFU.EX2 R145, R145 ;  /* 0x0000009100917308 */ /* 0x000fea0000000800 */
[----:B---3--:R-:W-:Y:S01]  /*40f0*/  F2FP.BF16.PACK_AB R4, R51, R55 ;  /* 0x000000373304723e */ /* 0x008fe200000010ff */
[----:B------:R-:W-:Y:S01]  /*4100*/  HMMA.16816.F32.BF16 R112, R112, R6, RZ ;  /* 0x000000067070723c */ /* 0x000fe200000418ff */
[----:B-----5:R-:W-:Y:S01]  /*4110*/  F2FP.BF16.PACK_AB R5, R49, R54 ;  /* 0x000000363105723e */ /* 0x020fe200000010ff */
[----:B------:R-:W1:Y:S01]  /*4120*/  MUFU.EX2 R146, R146 ;  /* 0x0000009200927308 */ /* 0x000e620000000800 */
[----:B------:R-:W-:-:S02]  /*4130*/  FADD.FTZ R55, R55, R56 ;  /* 0x0000003837377221 */ /* 0x000fc40000010000 */
[----:B------:R-:W-:Y:S02]  /*4140*/  FADD.FTZ R54, R54, R59 ;  /* 0x0000003b36367221 */ /* 0x000fe40000010000 */
[----:B------:R-:W-:Y:S01]  /*4150*/  F2FP.BF16.PACK_AB R6, R47, R50 ;  /* 0x000000322f06723e */ /* 0x000fe200000010ff */
[----:B------:R-:W-:Y:S01]  /*4160*/  FADD.FTZ R55, R51, R55 ;  /* 0x0000003733377221 */ /* 0x000fe20000010000 */
[----:B------:R-:W-:Y:S01]  /*4170*/  F2FP.BF16.PACK_AB R7, R45, R48 ;  /* 0x000000302d07723e */ /* 0x000fe200000010ff */
[----:B------:R-:W-:Y:S01]  /*4180*/  MUFU.EX2 R148, R148 ;  /* 0x0000009400947308 */ /* 0x000fe20000000800 */
[----:B------:R-:W-:Y:S02]  /*4190*/  FADD.FTZ R54, R49, R54 ;  /* 0x0000003631367221 */ /* 0x000fe40000010000 */
[----:B------:R-:W-:Y:S02]  /*41a0*/  FADD.FTZ R50, R50, R55 ;  /* 0x0000003732327221 */ /* 0x000fe40000010000 */
[----:B------:R-:W-:Y:S01]  /*41b0*/  FADD.FTZ R48, R48, R54 ;  /* 0x0000003630307221 */ /* 0x000fe20000010000 */
[----:B----4-:R-:W-:Y:S01]  /*41c0*/  HMMA.16816.F32.BF16 R84, R4, R12, R84 ;  /* 0x0000000c0454723c */ /* 0x010fe20000041854 */
[----:B------:R-:W-:Y:S01]  /*41d0*/  FADD.FTZ R50, R47, R50 ;  /* 0x000000322f327221 */ /* 0x000fe20000010000 */
[----:B------:R-:W3:Y:S01]  /*41e0*/  MUFU.EX2 R147, R147 ;  /* 0x0000009300937308 */ /* 0x000ee20000000800 */
[----:B------:R-:W-:-:S05]  /*41f0*/  FADD.FTZ R48, R45, R48 ;  /* 0x000000302d307221 */ /* 0x000fca0000010000 */
[C---:B------:R-:W-:Y:S01]  /*4200*/  HMMA.16816.F32.BF16 R88, R4.reuse, R14, R88 ;  /* 0x0000000e0458723c */ /* 0x040fe20000041858 */
[----:B------:R-:W4:Y:S01]  /*4210*/  LDSM.16.MT88.4 R12, [R232+0x4900] ;  /* 0x00490000e80c783b */ /* 0x000f220000004200 */
[----:B------:R-:W-:Y:S06]  /*4220*/  MUFU.EX2 R151, R151 ;  /* 0x0000009700977308 */ /* 0x000fec0000000800 */
[C---:B--2---:R-:W-:Y:S02]  /*4230*/  HMMA.16816.F32.BF16 R92, R4.reuse, R8, R92 ;  /* 0x00000008045c723c */ /* 0x044fe4000004185c */
[----:B------:R-:W2:Y:S06]  /*4240*/  MUFU.EX2 R152, R152 ;  /* 0x0000009800987308 */ /* 0x000eac0000000800 */
[C---:B------:R-:W-:Y:S01]  /*4250*/  HMMA.16816.F32.BF16 R96, R4.reuse, R10, R96 ;  /* 0x0000000a0460723c */ /* 0x040fe20000041860 */
[----:B------:R-:W5:Y:S01]  /*4260*/  LDSM.16.MT88.4 R8, [R232+0x1100] ;  /* 0x00110000e808783b */ /* 0x000f620000004200 */
        /* <DEDUP_REMOVED lines=26> */
[C---:B----4-:R-:W-:Y:S02]  /*4410*/  HMMA.16816.F32.BF16 R116, R4.reuse, R12, R116 ;  /* 0x0000000c0474723c */ /* 0x050fe40000041874 */
[----:B------:R-:W4:Y:S06]  /*4420*/  MUFU.EX2 R191, R191 ;  /* 0x000000bf00bf7308 */ /* 0x000f2c0000000800 */
[----:B------:R-:W-:Y:S01]  /*4430*/  HMMA.16816.F32.BF16 R112, R4, R14, R112 ;  /* 0x0000000e0470723c */ /* 0x000fe20000041870 */
[----:B------:R-:W2:Y:S01]  /*4440*/  LDSM.16.MT88.4 R12, [R236+0x5100] ;  /* 0x00510000ec0c783b */ /* 0x000ea20000004200 */
[----:B------:R-:W-:Y:S05]  /*4450*/  MUFU.EX2 R190, R190 ;  /* 0x000000be00be7308 */ /* 0x000fea0000000800 */
[----:B------:R-:W-:Y:S01]  /*4460*/  F2FP.BF16.PACK_AB R4, R43, R46 ;  /* 0x0000002e2b04723e */ /* 0x000fe200000010ff */
[----:B------:R-:W-:Y:S01]  /*4470*/  FADD.FTZ R46, R46, R50 ;  /* 0x000000322e2e7221 */ /* 0x000fe20000010000 */
[----:B------:R-:W-:Y:S01]  /*4480*/  F2FP.BF16.PACK_AB R6, R2, R42 ;  /* 0x0000002a0206723e */ /* 0x000fe200000010ff */
[----:B------:R-:W1:Y:S01]  /*4490*/  MUFU.EX2 R189, R189 ;  /* 0x000000bd00bd7308 */ /* 0x000e620000000800 */
[----:B------:R-:W-:Y:S01]  /*44a0*/  F2FP.BF16.PACK_AB R5, R41, R44 ;  /* 0x0000002c2905723e */ /* 0x000fe200000010ff */
[----:B------:R-:W-:Y:S01]  /*44b0*/  FADD.FTZ R44, R44, R48 ;  /* 0x000000302c2c7221 */ /* 0x000fe20000010000 */
[----:B------:R-:W-:Y:S01]  /*44c0*/  F2FP.BF16.PACK_AB R7, R0, R40 ;  /* 0x000000280007723e */ /* 0x000fe200000010ff */
[----:B------:R-:W-:-:S02]  /*44d0*/  FADD.FTZ R46, R43, R46 ;  /* 0x0000002e2b2e7221 */ /* 0x000fc40000010000 */
[----:B------:R-:W-:Y:S02]  /*44e0*/  FADD.FTZ R44, R41, R44 ;  /* 0x0000002c292c7221 */ /* 0x000fe40000010000 */
[----:B------:R-:W-:Y:S01]  /*44f0*/  MUFU.EX2 R188, R188 ;  /* 0x000000bc00bc7308 */ /* 0x000fe20000000800 */
[----:B------:R-:W-:Y:S01]  /*4500*/  FADD.FTZ R42, R42, R46 ;  /* 0x0000002e2a2a7221 */ /* 0x000fe20000010000 */
[C---:B-----5:R-:W-:Y:S01]  /*4510*/  HMMA.16816.F32.BF16 R84, R4.reuse, R8, R84 ;  /* 0x000000080454723c */ /* 0x060fe20000041854 */
[----:B------:R-:W-:Y:S02]  /*4520*/  FADD.FTZ R40, R40, R44 ;  /* 0x0000002c28287221 */ /* 0x000fe40000010000 */
[----:B------:R-:W-:Y:S02]  /*4530*/  FADD.FTZ R42, R2, R42 ;  /* 0x0000002a022a7221 */ /* 0x000fe40000010000 */
[----:B------:R-:W-:Y:S01]  /*4540*/  FADD.FTZ R40, R0, R40 ;  /* 0x0000002800287221 */ /* 0x000fe20000010000 */
[----:B------:R-:W5:Y:S02]  /*4550*/  MUFU.EX2 R183, R183 ;  /* 0x000000b700b77308 */ /* 0x000f640000000800 */
[C---:B------:R-:W-:Y:S01]  /*4560*/  HMMA.16816.F32.BF16 R88, R4.reuse, R10, R88 ;  /* 0x0000000a0458723c */ /* 0x040fe20000041858 */
[----:B------:R-:W3:Y:S05]  /*4570*/  LDSM.16.MT88.4 R8, [R232+0x5100] ;  /* 0x00510000e808783b */ /* 0x000eea0000004200 */
[----:B------:R-:W-:Y:S02]  /*4580*/  MUFU.EX2 R180, R180 ;  /* 0x000000b400b47308 */ /* 0x000fe40000000800 */
[C---:B-1----:R-:W-:Y:S06]  /*4590*/  HMMA.16816.F32.BF16 R76, R4.reuse, R16, R76 ;  /* 0x00000010044c723c */ /* 0x042fec000004184c */
[----:B------:R-:W1:Y:S02]  /*45a0*/  MUFU.EX2 R165, R165 ;  /* 0x000000a500a57308 */ /* 0x000e640000000800 */
[C---:B------:R-:W-:Y:S01]  /*45b0*/  HMMA.16816.F32.BF16 R80, R4.reuse, R18, R80 ;  /* 0x000000120450723c */ /* 0x040fe20000041850 */
[----:B------:R-:W1:Y:S05]  /*45c0*/  LDSM.16.MT88.4 R16, [R233+0x1900] ;  /* 0x00190000e910783b */ /* 0x000e6a0000004200 */
[----:B------:R-:W-:Y:S02]  /*45d0*/  MUFU.EX2 R160, R160 ;  /* 0x000000a000a07308 */ /* 0x000fe40000000800 */
[C---:B--2---:R-:W-:Y:S06]  /*45e0*/  HMMA.16816.F32.BF16 R92, R4.reuse, R12, R92 ;  /* 0x0000000c045c723c */ /* 0x044fec000004185c */
[----:B------:R-:W2:Y:S02]  /*45f0*/  MUFU.EX2 R159, R159 ;  /* 0x0000009f009f7308 */ /* 0x000ea40000000800 */
[C---:B------:R-:W-:Y:S01]  /*4600*/  HMMA.16816.F32.BF16 R96, R4.reuse, R14, R96 ;  /* 0x0000000e0460723c */ /* 0x040fe20000041860 */
[----:B------:R-:W1:Y:S05]  /*4610*/  LDSM.16.MT88.4 R12, [R232+0x1900] ;  /* 0x00190000e80c783b */ /* 0x000e6a0000004200 */
[----:B------:R-:W-:Y:S02]  /*4620*/  MUFU.EX2 R158, R158 ;  /* 0x0000009e009e7308 */ /* 0x000fe40000000800 */
[C---:B------:R-:W-:Y:S06]  /*4630*/  HMMA.16816.F32.BF16 R128, R4.reuse, R24, R128 ;  /* 0x000000180480723c */ /* 0x040fec0000041880 */
[----:B------:R-:W1:Y:S02]  /*4640*/  MUFU.EX2 R157, R157 ;  /* 0x0000009d009d7308 */ /* 0x000e640000000800 */
[C---:B---3--:R-:W-:Y:S06]  /*4650*/  HMMA.16816.F32.BF16 R116, R4.reuse, R8, R116 ;  /* 0x000000080474723c */ /* 0x048fec0000041874 */
[----:B------:R-:W-:Y:S02]  /*4660*/  MUFU.EX2 R156, R156 ;  /* 0x0000009c009c7308 */ /* 0x000fe40000000800 */
[C---:B------:R-:W-:Y:S01]  /*4670*/  HMMA.16816.F32.BF16 R112, R4.reuse, R10, R112 ;  /* 0x0000000a0470723c */ /* 0x040fe20000041870 */
[----:B------:R-:W3:Y:S05]  /*4680*/  LDSM.16.MT88.4 R8, [R236+0x5900] ;  /* 0x00590000ec08783b */ /* 0x000eea0000004200 */
        /* <DEDUP_REMOVED lines=30> */
[C---:B------:R-:W-:Y:S08]  /*4870*/  HMMA.16816.F32.BF16 R84, R4.reuse, R12, R84 ;  /* 0x0000000c0454723c */ /* 0x040ff00000041854 */
        /* <DEDUP_REMOVED lines=8> */
[C---:B------:R-:W-:Y:S08]  /*4900*/  HMMA.16816.F32.BF16 R68, R4.reuse, R20, R68 ;  /* 0x000000140444723c */ /* 0x040ff00000041844 */
        /* <DEDUP_REMOVED lines=10> */
[----:B------:R-:W1:Y:S06]  /*49b0*/  LDSM.16.MT88.4 R12, [R236+0x6100] ;  /* 0x00610000ec0c783b */ /* 0x000e6c0000004200 */
[----:B------:R-:W-:Y:S01]  /*49c0*/  F2FP.BF16.PACK_AB R4, R162, R161 ;  /* 0x000000a1a204723e */ /* 0x000fe200000010ff */
[----:B------:R-:W-:Y:S01]  /*49d0*/  FADD.FTZ R161, R161, R148 ;  /* 0x00000094a1a17221 */ /* 0x000fe20000010000 */
[----:B------:R-:W-:-:S02]  /*49e0*/  F2FP.BF16.PACK_AB R6, R163, R164 ;  /* 0x000000a4a306723e */ /* 0x000fc400000010ff */
[C---:B------:R-:W-:Y:S01]  /*49f0*/  F2FP.BF16.PACK_AB R5, R167.reuse, R166 ;  /* 0x000000a6a705723e */ /* 0x040fe200000010ff */
        /* <DEDUP_REMOVED lines=30> */
[----:B------:R-:W-:Y:S01]  /*4be0*/  HMMA.16816.F32.BF16 R112, R4, R18, R112 ;  /* 0x000000120470723c */ /* 0x000fe20000041870 */
[----:B------:R-:W1:Y:S06]  /*4bf0*/  LDSM.16.MT88.4 R16, [R236+0x6900] ;  /* 0x00690000ec10783b */ /* 0x000e6c0000004200 */
[----:B----4-:R-:W-:Y:S01]  /*4c00*/  F2FP.BF16.PACK_AB R4, R191, R192 ;  /* 0x000000c0bf04723e */ /* 0x010fe200000010ff */
[----:B------:R-:W-:Y:S01]  /*4c10*/  FADD.FTZ R192, R192, R164 ;  /* 0x000000a4c0c07221 */ /* 0x000fe20000010000 */
[----:B------:R-:W-:-:S02]  /*4c20*/  F2FP.BF16.PACK_AB R6, R189, R190 ;  /* 0x000000bebd06723e */ /* 0x000fc400000010ff */
[----:B-----5:R-:W-:Y:S01]  /*4c30*/  F2FP.BF16.PACK_AB R5, R183, R188 ;  /* 0x000000bcb705723e */ /* 0x020fe200000010ff */
[----:B------:R-:W-:Y:S01]  /*4c40*/  FADD.FTZ R188, R188, R181 ;  /* 0x000000b5bcbc7221 */ /* 0x000fe20000010000 */
[----:B------:R-:W-:Y:S01]  /*4c50*/  F2FP.BF16.PACK_AB R7, R165, R180 ;  /* 0x000000b4a507723e */ /* 0x000fe200000010ff */
[----:B------:R-:W-:Y:S02]  /*4c60*/  FADD.FTZ R192, R191, R192 ;  /* 0x000000c0bfc07221 */ /* 0x000fe40000010000 */
[----:B------:R-:W-:Y:S02]  /*4c70*/  FADD.FTZ R188, R183, R188 ;  /* 0x000000bcb7bc7221 */ /* 0x000fe40000010000 */
[----:B------:R-:W-:Y:S02]  /*4c80*/  FADD.FTZ R190, R190, R192 ;  /* 0x000000c0bebe7221 */ /* 0x000fe40000010000 */
[----:B------:R-:W-:Y:S01]  /*4c90*/  HMMA.16816.F32.BF16 R68, R4, R12, R68 ;  /* 0x0000000c0444723c */ /* 0x000fe20000041844 */
[----:B------:R-:W-:-:S02]  /*4ca0*/  FADD.FTZ R180, R180, R188 ;  /* 0x000000bcb4b47221 */ /* 0x000fc40000010000 */
[----:B------:R-:W-:Y:S02]  /*4cb0*/  FADD.FTZ R190, R189, R190 ;  /* 0x000000bebdbe7221 */ /* 0x000fe40000010000 */
[----:B------:R-:W-:-:S03]  /*4cc0*/  FADD.FTZ R180, R165, R180 ;  /* 0x000000b4a5b47221 */ /* 0x000fc60000010000 */
[C---:B------:R-:W-:Y:S01]  /*4cd0*/  HMMA.16816.F32.BF16 R72, R4.reuse, R14, R72 ;  /* 0x0000000e0448723c */ /* 0x040fe20000041848 */
[----:B------:R-:W4:Y:S07]  /*4ce0*/  LDSM.16.MT88.4 R12, [R234+0x6900] ;  /* 0x00690000ea0c783b */ /* 0x000f2e0000004200 */
[C---:B---3--:R-:W-:Y:S08]  /*4cf0*/  HMMA.16816.F32.BF16 R84, R4.reuse, R8, R84 ;  /* 0x000000080454723c */ /* 0x048ff00000041854 */
[C---:B------:R-:W-:Y:S01]  /*4d00*/  HMMA.16816.F32.BF16 R88, R4.reuse, R10, R88 ;  /* 0x0000000a0458723c */ /* 0x040fe20000041858 */
[----:B------:R-:W3:Y:S07]  /*4d10*/  LDSM.16.MT88.4 R8, [R232+0x6900] ;  /* 0x00690000e808783b */ /* 0x000eee0000004200 */
[C---:B--2---:R-:W-:Y:S08]  /*4d20*/  HMMA.16816.F32.BF16 R76, R4.reuse, R20, R76 ;  /* 0x00000014044c723c */ /* 0x044ff0000004184c */
[C---:B------:R-:W-:Y:S01]  /*4d30*/  HMMA.16816.F32.BF16 R80, R4.reuse, R22, R80 ;  /* 0x000000160450723c */ /* 0x040fe20000041850 */
[----:B------:R-:W-:Y:S07]  /*4d40*/  LDSM.16.MT88.4 R20, [R232+0x3100] ;  /* 0x00310000e814783b */ /* 0x000fee0000004200 */
[C---:B-1----:R-:W-:Y:S08]  /*4d50*/  HMMA.16816.F32.BF16 R92, R4.reuse, R16, R92 ;  /* 0x00000010045c723c */ /* 0x042ff0000004185c */
[C---:B------:R-:W-:Y:S01]  /*4d60*/  HMMA.16816.F32.BF16 R96, R4.reuse, R18, R96 ;  /* 0x000000120460723c */ /* 0x040fe20000041860 */
[----:B------:R-:W1:Y:S07]  /*4d70*/  LDSM.16.MT88.4 R16, [R233+0x3100] ;  /* 0x00310000e910783b */ /* 0x000e6e0000004200 */
[C---:B----4-:R-:W-:Y:S08]  /*4d80*/  HMMA.16816.F32.BF16 R120, R4.reuse, R12, R120 ;  /* 0x0000000c0478723c */ /* 0x050ff00000041878 */
[C---:B------:R-:W-:Y:S01]  /*4d90*/  HMMA.16816.F32.BF16 R100, R4.reuse, R14, R100 ;  /* 0x0000000e0464723c */ /* 0x040fe20000041864 */
[----:B------:R-:W2:Y:S07]  /*4da0*/  LDSM.16.MT88.4 R12, [R236+0x7100] ;  /* 0x00710000ec0c783b */ /* 0x000eae0000004200 */
[C---:B---3--:R-:W-:Y:S08]  /*4db0*/  HMMA.16816.F32.BF16 R116, R4.reuse, R8, R116 ;  /* 0x000000080474723c */ /* 0x048ff00000041874 */
[C---:B------:R-:W-:Y:S01]  /*4dc0*/  HMMA.16816.F32.BF16 R112, R4.reuse, R10, R112 ;  /* 0x0000000a0470723c */ /* 0x040fe20000041870 */
[----:B------:R-:W3:Y:S07]  /*4dd0*/  LDSM.16.MT88.4 R8, [R234+0x7100] ;  /* 0x00710000ea08783b */ /* 0x000eee0000004200 */
        /* <DEDUP_REMOVED lines=23> */
[----:B------:R-:W4:Y:S07]  /*4f50*/  LDSM.16.MT88.4 R20, [R232+0x7100] ;  /* 0x00710000e814783b */ /* 0x000f2e0000004200 */
[C---:B--2---:R-:W-:Y:S08]  /*4f60*/  HMMA.16816.F32.BF16 R92, R4.reuse, R12, R92 ;  /* 0x0000000c045c723c */ /* 0x044ff0000004185c */
[C---:B------:R-:W-:Y:S01]  /*4f70*/  HMMA.16816.F32.BF16 R96, R4.reuse, R14, R96 ;  /* 0x0000000e0460723c */ /* 0x040fe20000041860 */
[----:B------:R-:W2:Y:S07]  /*4f80*/  LDSM.16.MT88.4 R12, [R236+0x3900] ;  /* 0x00390000ec0c783b */ /* 0x000eae0000004200 */
[C---:B---3--:R-:W-:Y:S08]  /*4f90*/  HMMA.16816.F32.BF16 R120, R4.reuse, R8, R120 ;  /* 0x000000080478723c */ /* 0x048ff00000041878 */
[C---:B------:R-:W-:Y:S01]  /*4fa0*/  HMMA.16816.F32.BF16 R100, R4.reuse, R10, R100 ;  /* 0x0000000a0464723c */ /* 0x040fe20000041864 */
[----:B------:R-:W3:Y:S07]  /*4fb0*/  LDSM.16.MT88.4 R8, [R234+0x3900] ;  /* 0x00390000ea08783b */ /* 0x000eee0000004200 */
        /* <DEDUP_REMOVED lines=12> */
[----:B------:R-:W2:Y:S03]  /*5080*/  MUFU.EX2 R25, R25 ;  /* 0x0000001900197308 */ /* 0x000ea60000000800 */
[C---:B-1----:R-:W-:Y:S05]  /*5090*/  HMMA.16816.F32.BF16 R104, R4.reuse, R16, R104 ;  /* 0x000000100468723c */ /* 0x042fea0000041868 */
[----:B------:R-:W1:Y:S01]  /*50a0*/  MUFU.EX2 R26, R26 ;  /* 0x0000001a001a7308 */ /* 0x000e620000000800 */
[----:B-----5:R-:W-:Y:S02]  /*50b0*/  FADD.FTZ R158, R24, R158 ;  /* 0x0000009e189e7221 */ /* 0x020fe40000010000 */
[----:B------:R-:W-:Y:S01]  /*50c0*/  HMMA.16816.F32.BF16 R108, R4, R18, R108 ;  /* 0x00000012046c723c */ /* 0x000fe2000004186c */
[----:B------:R-:W5:Y:S04]  /*50d0*/  LDSM.16.MT88.4 R16, [R233+0x3900] ;  /* 0x00390000e910783b */ /* 0x000f680000004200 */
[----:B------:R-:W3:Y:S01]  /*50e0*/  MUFU.EX2 R27, R27 ;  /* 0x0000001b001b7308 */ /* 0x000ee20000000800 */
[----:B--2---:R-:W-:-:S02]  /*50f0*/  FADD.FTZ R158, R25, R158 ;  /* 0x0000009e199e7221 */ /* 0x004fc40000010000 */
[C---:B----4-:R-:W-:Y:S05]  /*5100*/  HMMA.16816.F32.BF16 R116, R4.reuse, R20, R116 ;  /* 0x000000140474723c */ /* 0x050fea0000041874 */
[----:B------:R-:W2:Y:S01]  /*5110*/  MUFU.EX2 R29, R29 ;  /* 0x0000001d001d7308 */ /* 0x000ea20000000800 */
[----:B-1----:R-:W-:Y:S02]  /*5120*/  FADD.FTZ R158, R26, R158 ;  /* 0x0000009e1a9e7221 */ /* 0x002fe40000010000 */
[----:B------:R-:W-:Y:S01]  /*5130*/  HMMA.16816.F32.BF16 R112, R4, R22, R112 ;  /* 0x000000160470723c */ /* 0x000fe20000041870 */
[----:B---3--:R-:W-:-:S06]  /*5140*/  FADD.FTZ R150, R27, R150 ;  /* 0x000000961b967221 */ /* 0x008fcc0000010000 */
[----:B------:R-:W-:Y:S02]  /*5150*/  F2FP.BF16.PACK_AB R4, R25, R24 ;  /* 0x000000181904723e */ /* 0x000fe400000010ff */
[C---:B------:R-:W-:Y:S01]  /*5160*/  F2FP.BF16.PACK_AB R6, R249.reuse, R26 ;  /* 0x0000001af906723e */ /* 0x040fe200000010ff */
[C---:B------:R-:W-:Y:S01]  /*5170*/  FADD.FTZ R150, R28.reuse, R150 ;  /* 0x000000961c967221 */ /* 0x040fe20000010000 */
[----:B------:R-:W-:Y:S01]  /*5180*/  F2FP.BF16.PACK_AB R5, R28, R27 ;  /* 0x0000001b1c05723e */ /* 0x000fe200000010ff */
[----:B------:R-:W-:Y:S01]  /*5190*/  FADD.FTZ R249, R249, R158 ;  /* 0x0000009ef9f97221 */ /* 0x000fe20000010000 */
[----:B--2---:R-:W-:Y:S01]  /*51a0*/  F2FP.BF16.PACK_AB R7, R248, R29 ;  /* 0x0000001df807723e */ /* 0x004fe200000010ff */
        /* <DEDUP_REMOVED lines=31> */
.L_x_1792:
        /* <DEDUP_REMOVED lines=60> */
.L_x_1790:
[----:B------:R-:W-:Y:S04]  /*5760*/  DEPBAR.LE SB0, 0x0 ;  /* 0x000080000000791a */ /* 0x000fe80000000000 */
[----:B------:R-:W-:Y:S01]  /*5770*/  BAR.SYNC.DEFER_BLOCKING 0x0 ;  /* 0x0000000000007b1d */ /* 0x000fe20000010000 */
[C---:B------:R-:W-:Y:S01]  /*5780*/  IMAD.WIDE.U32 R144, R240.reuse, c[0x0][0x208], RZ ;  /* 0x00008200f0907a25 */ /* 0x040fe200078e00ff */
[----:B------:R-:W-:Y:S01]  /*5790*/  SHF.R.S32.HI R3, RZ, 0x1f, R240 ;  /* 0x0000001fff037819 */ /* 0x000fe200000114f0 */
[----:B------:R-:W-:Y:S04]  /*57a0*/  UISETP.GT.AND UP0, UPT, UR6, UR8, UPT ;  /* 0x000000080600728c */ /* 0x000fe8000bf04270 */
[----:B------:R-:W-:Y:S04]  /*57b0*/  IMAD R3, R3, c[0x0][0x208], RZ ;  /* 0x0000820003037a24 */ /* 0x000fe800078e02ff */
[----:B------:R-:W-:Y:S04]  /*57c0*/  IMAD R3, R240, c[0x0][0x20c], R3 ;  /* 0x00008300f0037a24 */ /* 0x000fe800078e0203 */
[----:B------:R-:W-:Y:S01]  /*57d0*/  IMAD.IADD R145, R145, 0x1, R3 ;  /* 0x0000000191917824 */ /* 0x000fe200078e0203 */
[----:B------:R-:W-:Y:S03]  /*57e0*/  SHF.R.S32.HI R3, RZ, 0x1f, R239 ;  /* 0x0000001fff037819 */ /* 0x000fe600000114ef */
[----:B------:R-:W-:Y:S04]  /*57f0*/  IMAD.WIDE.U32 R144, R239, c[0x0][0x218], R144 ;  /* 0x00008600ef907a25 */ /* 0x000fe800078e0090 */
[----:B------:R-:W-:Y:S01]  /*5800*/  IMAD R3, R3, c[0x0][0x218], RZ ;  /* 0x0000860003037a24 */ /* 0x000fe200078e02ff */
[----:B------:R-:W1:Y:S01]  /*5810*/  LDSM.16.M88.4 R8, [R238+0x8100] ;  /* 0x00810000ee08783b */ /* 0x000e620000000200 */
[----:B------:R-:W-:Y:S02]  /*5820*/  IADD3 R164, P1, R144, UR22, RZ ;  /* 0x0000001690a47c10 */ /* 0x000fe4000ff3e0ff */
[----:B------:R-:W-:Y:S02]  /*5830*/  IMAD R3, R239, c[0x0][0x21c], R3 ;  /* 0x00008700ef037a24 */ /* 0x000fe400078e0203 */
[----:B------:R-:W2:Y:S03]  /*5840*/  LDSM.16.M88.4 R16, [R238+0x8900] ;  /* 0x00890000ee10783b */ /* 0x000ea60000000200 */
[----:B------:R-:W-:Y:S02]  /*5850*/  IADD3.X R3, R145, UR4, R3, P1, !PT ;  /* 0x0000000491037c10 */ /* 0x000fe40008ffe403 */
[----:B------:R-:W3:Y:S01]  /*5860*/  LDSM.16.M88.4 R24, [R238+0x9100] ;  /* 0x00910000ee18783b */ /* 0x000ee20000000200 */
[C---:B------:R-:W-:Y:S04]  /*5870*/  LEA R160, P1, R164.reuse, c[0x0][0x1f8], 0x1 ;  /* 0x00007e00a4a07a11 */ /* 0x040fe800078208ff */
[----:B------:R-:W4:Y:S01]  /*5880*/  LDSM.16.M88.4 R32, [R238+0x9900] ;  /* 0x00990000ee20783b */ /* 0x000f220000000200 */
[----:B------:R-:W-:Y:S04]  /*5890*/  LEA.HI.X R164, R164, c[0x0][0x1fc], R3, 0x1, P1 ;  /* 0x00007f00a4a47a11 */ /* 0x000fe800008f0c03 */
[----:B------:R-:W-:Y:S05]  /*58a0*/  LDSM.16.M88.4 R40, [R238+0xa100] ;  /* 0x00a10000ee28783b */ /* 0x000fea0000000200 */
[----:B------:R-:W-:Y:S05]  /*58b0*/  LDSM.16.M88.4 R48, [R238+0xa900] ;  /* 0x00a90000ee30783b */ /* 0x000fea0000000200 */
[----:B------:R-:W-:Y:S05]  /*58c0*/  LDSM.16.M88.4 R56, [R238+0xb100] ;  /* 0x00b10000ee38783b */ /* 0x000fea0000000200 */
[----:B------:R-:W-:Y:S01]  /*58d0*/  LDSM.16.M88.4 R64, [R238+0xb900] ;  /* 0x00b90000ee40783b */ /* 0x000fe20000000200 */
[C---:B-1----:R-:W-:Y:S04]  /*58e0*/  HMMA.16816.F32.BF16 R4, R136.reuse, R8, RZ ;  /* 0x000000088804723c */ /* 0x042fe800000418ff */
[----:B------:R-:W-:Y:S05]  /*58f0*/  LDSM.16.M88.4 R132, [R237] ;  /* 0x00000000ed84783b */ /* 0x000fea0000000200 */
[----:B------:R-:W-:Y:S01]  /*5900*/  LDSM.16.M88.4 R144, [R231] ;  /* 0x00000000e790783b */ /* 0x000fe20000000200 */
[C---:B------:R-:W-:Y:S04]  /*5910*/  HMMA.16816.F32.BF16 R8, R136.reuse, R10, RZ ;  /* 0x0000000a8808723c */ /* 0x040fe800000418ff */
[----:B------:R-:W-:Y:S04]  /*5920*/  LDSM.16.M88.4 R148, [R229] ;  /* 0x00000000e594783b */ /* 0x000fe80000000200 */
[C---:B--2---:R-:W-:Y:S01]  /*5930*/  HMMA.16816.F32.BF16 R12, R136.reuse, R16, RZ ;  /* 0x00000010880c723c */ /* 0x044fe200000418ff */
[----:B------:R-:W-:Y:S05]  /*5940*/  LDSM.16.M88.4 R152, [R228] ;  /* 0x00000000e498783b */ /* 0x000fea0000000200 */
[----:B------:R-:W-:Y:S02]  /*5950*/  LDSM.16.M88.4 R156, [R227] ;  /* 0x00000000e39c783b */ /* 0x000fe40000000200 */
[C---:B------:R-:W-:Y:S03]  /*5960*/  HMMA.16816.F32.BF16 R16, R136.reuse, R18, RZ ;  /* 0x000000128810723c */ /* 0x040fe600000418ff */
[----:B------:R-:W1:Y:S05]  /*5970*/  SHFL.IDX PT, R165, R160, RZ, 0x181f ;  /* 0x00181fffa0a57589 */ /* 0x000e6a00000e0000 */
[C---:B---3--:R-:W-:Y:S01]  /*5980*/  HMMA.16816.F32.BF16 R20, R136.reuse, R24, RZ ;  /* 0x000000188814723c */ /* 0x048fe200000418ff */
[----:B------:R-:W2:Y:S05]  /*5990*/  SHFL.IDX PT, R180, R164, RZ, 0x181f ;  /* 0x00181fffa4b47589 */ /* 0x000eaa00000e0000 */
[----:B------:R-:W3:Y:S02]  /*59a0*/  SHFL.IDX PT, R3, R160, 0x1, 0x181f ;  /* 0x00381f00a0037f89 */ /* 0x000ee400000e0000 */
[C---:B------:R-:W-:Y:S03]  /*59b0*/  HMMA.16816.F32.BF16 R24, R136.reuse, R26, RZ ;  /* 0x0000001a8818723c */ /* 0x040fe600000418ff */
[----:B------:R-:W5:Y:S05]  /*59c0*/  SHFL.IDX PT, R183, R164, 0x1, 0x181f ;  /* 0x00381f00a4b77f89 */ /* 0x000f6a00000e0000 */
[C---:B----4-:R-:W-:Y:S01]  /*59d0*/  HMMA.16816.F32.BF16 R28, R136.reuse, R32, RZ ;  /* 0x00000020881c723c */ /* 0x050fe200000418ff */
[----:B------:R-:W-:Y:S03]  /*59e0*/  SHFL.IDX PT, R188, R160, 0x2, 0x181f ;  /* 0x00581f00a0bc7f89 */ /* 0x000fe600000e0000 */
[C---:B-1----:R-:W-:Y:S02]  /*59f0*/  IADD3 R192, P5, R165.reuse, R246, RZ ;  /* 0x000000f6a5c07210 */ /* 0x042fe40007fbe0ff */
[----:B------:R-:W-:Y:S01]  /*5a00*/  IADD3 R194, P2, R165, R244, RZ ;  /* 0x000000f4a5c27210 */ /* 0x000fe20007f5e0ff */
[----:B------:R-:W1:Y:S01]  /*5a10*/  SHFL.IDX PT, R189, R160, 0x3, 0x181f ;  /* 0x00781f00a0bd7f89 */ /* 0x000e6200000e0000 */
[C---:B------:R-:W-:Y:S01]  /*5a20*/  HMMA.16816.F32.BF16 R32, R136.reuse, R34, RZ ;  /* 0x000000228820723c */ /* 0x040fe200000418ff */
[C---:B--2---:R-:W-:Y:S03]  /*5a30*/  IMAD.X R193, R180.reuse, 0x1, R247, P5 ;  /* 0x00000001b4c17824 */ /* 0x044fe600028e06f7 */
[----:B------:R-:W-:Y:S01]  /*5a40*/  LDSM.16.M88.4 R160, [R226] ;  /* 0x00000000e2a0783b */ /* 0x000fe20000000200 */
[----:B------:R-:W-:Y:S01]  /*5a50*/  IMAD.X R195, R180, 0x1, R245, P2 ;  /* 0x00000001b4c37824 */ /* 0x000fe200010e06f5 */
[C---:B---3--:R-:W-:Y:S02]  /*5a60*/  IADD3 R200, P1, R3.reuse, R246, RZ ;  /* 0x000000f603c87210 */ /* 0x048fe40007f3e0ff */
[C---:B------:R-:W-:Y:S01]  /*5a70*/  HMMA.16816.F32.BF16 R36, R136.reuse, R40, RZ ;  /* 0x000000288824723c */ /* 0x040fe200000418ff */
[----:B------:R-:W2:Y:S03]  /*5a80*/  SHFL.IDX PT, R181, R164, 0x2, 0x181f ;  /* 0x00581f00a4b57f89 */ /* 0x000ea600000e0000 */
[----:B------:R-:W-:Y:S01]  /*5a90*/  IADD3 R190, P2, R3, R244, RZ ;  /* 0x000000f403be7210 */ /* 0x000fe20007f5e0ff */
[C---:B-----5:R-:W-:Y:S01]  /*5aa0*/  IMAD.X R201, R183.reuse, 0x1, R247, P1 ;  /* 0x00000001b7c97824 */ /* 0x060fe200008e06f7 */
[----:B------:R-:W-:Y:S02]  /*5ab0*/  SHFL.IDX PT, R182, R164, 0x3, 0x181f ;  /* 0x00781f00a4b67f89 */ /* 0x000fe400000e0000 */
[C---:B------:R-:W-:Y:S01]  /*5ac0*/  HMMA.16816.F32.BF16 R40, R136.reuse, R42, RZ ;  /* 0x0000002a8828723c */ /* 0x040fe200000418ff */
[----:B------:R-:W-:Y:S02]  /*5ad0*/  IMAD.X R191, R183, 0x1, R245, P2 ;  /* 0x00000001b7bf7824 */ /* 0x000fe400010e06f5 */
[----:B------:R-:W-:Y:S01]  /*5ae0*/  LDSM.16.M88.4 R164, [R225] ;  /* 0x00000000e1a4783b */ /* 0x000fe20000000200 */
[-C--:B-1----:R-:W-:Y:S04]  /*5af0*/  IADD3 R180, P2, R189, R246.reuse, RZ ;  /* 0x000000f6bdb47210 */ /* 0x082fe80007f5e0ff */
        /* <DEDUP_REMOVED lines=8> */
[----:B------:R-:W1:Y:S05]  /*5b80*/  LDSM.16.M88.4 R132, [R230] ;  /* 0x00000000e684783b */ /* 0x000e6a0000000200 */
[----:B------:R-:W-:Y:S01]  /*5b90*/  @!PT LDS RZ, [RZ] ;  /* 0x00000000fffff984 */ /* 0x000fe20000000800 */
[----:B------:R-:W-:Y:S01]  /*5ba0*/  @!PT LDS RZ, [RZ] ;  /* 0x00000000fffff984 */ /* 0x000fe20000000800 */
[----:B------:R-:W-:Y:S01]  /*5bb0*/  @!PT LDS RZ, [RZ] ;  /* 0x00000000fffff984 */ /* 0x000fe20000000800 */
[----:B------:R3:W-:Y:S02]  /*5bc0*/  LDGSTS.E.BYPASS.LTC128B.128 [R243], [R192.64], !P4 ;  /* 0x00000000c0f37fae */ /* 0x0007e4000e101d4c */
[C---:B------:R-:W-:Y:S03]  /*5bd0*/  HMMA.16816.F32.BF16 R12, R140.reuse, R144, R12 ;  /* 0x000000908c0c723c */ /* 0x040fe6000004180c */
[----:B------:R3:W-:Y:S04]  /*5be0*/  LDGSTS.E.BYPASS.LTC128B.128 [R241+0x4100], [R194.64], !P3 ;  /* 0x04100000c2f17fae */ /* 0x0007e8000d901d4c */
[C---:B------:R-:W-:Y:S01]  /*5bf0*/  IADD3 R144, P1, R188.reuse, R246, RZ ;  /* 0x000000f6bc907210 */ /* 0x040fe20007f3e0ff */
[C---:B------:R-:W-:Y:S01]  /*5c00*/  HMMA.16816.F32.BF16 R16, R140.reuse, R146, R16 ;  /* 0x000000928c10723c */ /* 0x040fe20000041810 */
[----:B------:R4:W-:Y:S03]  /*5c10*/  LDGSTS.E.BYPASS.LTC128B.128 [R241+0x1100], [R200.64], !P4 ;  /* 0x01100000c8f17fae */ /* 0x0009e6000e101d4c */
[----:B--2---:R-:W-:Y:S01]  /*5c20*/  IMAD.X R145, R181, 0x1, R247, P1 ;  /* 0x00000001b5917824 */ /* 0x004fe200008e06f7 */
[-C--:B------:R-:W-:Y:S01]  /*5c30*/  IADD3 R188, P5, R188, R244.reuse, RZ ;  /* 0x000000f4bcbc7210 */ /* 0x080fe20007fbe0ff */
[----:B------:R2:W-:Y:S05]  /*5c40*/  LDGSTS.E.BYPASS.LTC128B.128 [R241+0x5100], [R190.64], !P3 ;  /* 0x05100000bef17fae */ /* 0x0005ea000d901d4c */
[----:B------:R5:W-:Y:S01]  /*5c50*/  LDGSTS.E.BYPASS.LTC128B.128 [R241+0x2100], [R144.64], !P4 ;  /* 0x0210000090f17fae */ /* 0x000be2000e101d4c */
[C---:B-1----:R-:W-:Y:S08]  /*5c60*/  HMMA.16816.F32.BF16 R20, R140.reuse, R132, R20 ;  /* 0x000000848c14723c */ /* 0x042ff00000041814 */
[C---:B------:R-:W-:Y:S04]  /*5c70*/  HMMA.16816.F32.BF16 R24, R140.reuse, R134, R24 ;  /* 0x000000868c18723c */ /* 0x040fe80000041818 */
[----:B--2---:R-:W-:Y:S01]  /*5c80*/  IADD3 R190, P1, R189, R244, RZ ;  /* 0x000000f4bdbe7210 */ /* 0x004fe20007f3e0ff */
[----:B------:R-:W-:Y:S02]  /*5c90*/  IMAD.X R189, R181, 0x1, R245, P5 ;  /* 0x00000001b5bd7824 */ /* 0x000fe400028e06f5 */
[C---:B------:R-:W-:Y:S01]  /*5ca0*/  IMAD.X R181, R182.reuse, 0x1, R247, P2 ;  /* 0x00000001b6b57824 */ /* 0x040fe200010e06f7 */
[C---:B------:R-:W-:Y:S02]  /*5cb0*/  HMMA.16816.F32.BF16 R28, R140.reuse, R148, R28 ;  /* 0x000000948c1c723c */ /* 0x040fe4000004181c */
[----:B------:R1:W-:Y:S02]  /*5cc0*/  LDGSTS.E.BYPASS.LTC128B.128 [R241+0x6100], [R188.64], !P3 ;  /* 0x06100000bcf17fae */ /* 0x0003e4000d901d4c */
[----:B------:R-:W-:Y:S01]  /*5cd0*/  IMAD.X R191, R182, 0x1, R245, P1 ;  /* 0x00000001b6bf7824 */ /* 0x000fe200008e06f5 */
[----:B------:R-:W-:Y:S02]  /*5ce0*/  PLOP3.LUT P1, PT, PT, PT, UP0, 0x80, 0x0 ;  /* 0x000000000000781c */ /* 0x000fe40003f2f008 */
[----:B------:R2:W-:Y:S01]  /*5cf0*/  LDGSTS.E.BYPASS.LTC128B.128 [R243+0x3000], [R180.64], !P4 ;  /* 0x03000000b4f37fae */ /* 0x0005e2000e101d4c */
[C---:B------:R-:W-:Y:S04]  /*5d00*/  HMMA.16816.F32.BF16 R32, R140.reuse, R150, R32 ;  /* 0x000000968c20723c */ /* 0x040fe80000041820 */
[----:B------:R1:W-:Y:S04]  /*5d10*/  LDGSTS.E.BYPASS.LTC128B.128 [R243+0x7000], [R190.64], !P3 ;  /* 0x07000000bef37fae */ /* 0x0003e8000d901d4c */
[C---:B------:R-:W-:Y:S01]  /*5d20*/  HMMA.16816.F32.BF16 R36, R140.reuse, R152, R36 ;  /* 0x000000988c24723c */ /* 0x040fe20000041824 */
[----:B-----5:R-:W5:Y:S05]  /*5d30*/  LDSM.16.M88.4 R144, [R235+0x8100] ;  /* 0x00810000eb90783b */ /* 0x020f6a0000000200 */
[----:B------:R-:W0:Y:S02]  /*5d40*/  LDGDEPBAR ;  /* 0x00000000000079af */ /* 0x000e240000000000 */
[C---:B------:R-:W-:Y:S03]  /*5d50*/  HMMA.16816.F32.BF16 R40, R140.reuse, R154, R40 ;  /* 0x0000009a8c28723c */ /* 0x040fe60000041828 */
[----:B------:R-:W4:Y:S05]  /*5d60*/  LDSM.16.M88.4 R132, [R235+0x8900] ;  /* 0x00890000eb84783b */ /* 0x000f2a0000000200 */
[C---:B------:R-:W-:Y:S01]  /*5d70*/  HMMA.16816.F32.BF16 R44, R140.reuse, R156, R44 ;  /* 0x0000009c8c2c723c */ /* 0x040fe2000004182c */
[----:B------:R-:W5:Y:S05]  /*5d80*/  LDSM.16.M88.4 R148, [R235+0x9100] ;  /* 0x00910000eb94783b */ /* 0x000f6a0000000200 */
[----:B------:R-:W5:Y:S02]  /*5d90*/  LDSM.16.M88.4 R152, [R235+0x9900] ;  /* 0x00990000eb98783b */ /* 0x000f640000000200 */
[C---:B------:R-:W-:Y:S03]  /*5da0*/  HMMA.16816.F32.BF16 R48, R140.reuse, R158, R48 ;  /* 0x0000009e8c30723c */ /* 0x040fe60000041830 */
[----:B------:R-:W5:Y:S05]  /*5db0*/  LDSM.16.M88.4 R156, [R235+0xa100] ;  /* 0x00a10000eb9c783b */ /* 0x000f6a0000000200 */
[C---:B------:R-:W-:Y:S01]  /*5dc0*/  HMMA.16816.F32.BF16 R52, R140.reuse, R160, R52 ;  /* 0x000000a08c34723c */ /* 0x040fe20000041834 */
[----:B--2---:R-:W-:Y:S05]  /*5dd0*/  LDSM.16.M88.4 R180, [R238+0xe100] ;  /* 0x00e10000eeb4783b */ /* 0x004fea0000000200 */
[----:B-1----:R-:W-:Y:S02]  /*5de0*/  LDSM.16.M88.4 R188, [R217] ;  /* 0x00000000d9bc783b */ /* 0x002fe40000000200 */
[C---:B------:R-:W-:Y:S03]  /*5df0*/  HMMA.16816.F32.BF16 R56, R140.reuse, R162, R56 ;  /* 0x000000a28c38723c */ /* 0x040fe60000041838 */
[----:B------:R-:W-:Y:S05]  /*5e00*/  LDSM.16.M88.4 R160, [R235+0xb100] ;  /* 0x00b10000eba0783b */ /* 0x000fea0000000200 */
[C---:B------:R-:W-:Y:S01]  /*5e10*/  HMMA.16816.F32.BF16 R60, R140.reuse, R164, R60 ;  /* 0x000000a48c3c723c */ /* 0x040fe2000004183c */
[----:B---3--:R-:W-:Y:S05]  /*5e20*/  LDSM.16.M88.4 R192, [R216] ;  /* 0x00000000d8c0783b */ /* 0x008fea0000000200 */
[----:B----4-:R-:W-:Y:S02]  /*5e30*/  LDSM.16.M88.4 R200, [R235+0xc100] ;  /* 0x00c10000ebc8783b */ /* 0x010fe40000000200 */
[----:B------:R-:W-:Y:S03]  /*5e40*/  HMMA.16816.F32.BF16 R64, R140, R166, R64 ;  /* 0x000000a68c40723c */ /* 0x000fe60000041840 */
[----:B------:R-:W-:Y:S05]  /*5e50*/  LDSM.16.M88.4 R164, [R224+0x800] ;  /* 0x00080000e0a4783b */ /* 0x000fea0000000200 */
[C---:B-----5:R-:W-:Y:S01]  /*5e60*/  HMMA.16816.F32.BF16 R4, R168.reuse, R144, R4 ;  /* 0x00000090a804723c */ /* 0x060fe20000041804 */
[----:B------:R-:W-:Y:S05]  /*5e70*/  LDSM.16.M88.4 R208, [R224+0x6800] ;  /* 0x00680000e0d0783b */ /* 0x000fea0000000200 */
[----:B------:R-:W-:Y:S02]  /*5e80*/  LDSM.16.M88.4 R212, [R224+0x7000] ;  /* 0x00700000e0d4783b */ /* 0x000fe40000000200 */
[C---:B------:R-:W-:Y:S03]  /*5e90*/  HMMA.16816.F32.BF16 R8, R168.reuse, R146, R8 ;  /* 0x00000092a808723c */ /* 0x040fe60000041808 */
[----:B------:R-:W1:Y:S05]  /*5ea0*/  LDSM.16.M88.4 R144, [R235+0xa900] ;  /* 0x00a90000eb90783b */ /* 0x000e6a0000000200 */
[C---:B------:R-:W-:Y:S08]  /*5eb0*/  HMMA.16816.F32.BF16 R12, R168.reuse, R132, R12 ;  /* 0x00000084a80c723c */ /* 0x040ff0000004180c */
[C---:B------:R-:W-:Y:S01]  /*5ec0*/  HMMA.16816.F32.BF16 R16, R168.reuse, R134, R16 ;  /* 0x00000086a810723c */ /* 0x040fe20000041810 */
[----:B------:R-:W2:Y:S07]  /*5ed0*/  LDSM.16.M88.4 R132, [R235+0xb900] ;  /* 0x00b90000eb84783b */ /* 0x000eae0000000200 */
        /* <DEDUP_REMOVED lines=8> */
[----:B------:R-:W-:Y:S07]  /*5f60*/  LDSM.16.M88.4 R156, [R224+0x3000] ;  /* 0x00300000e09c783b */ /* 0x000fee0000000200 */
[C---:B-1----:R-:W-:Y:S08]  /*5f70*/  HMMA.16816.F32.BF16 R44, R168.reuse, R144, R44 ;  /* 0x00000090a82c723c */ /* 0x042ff0000004182c */
[C---:B------:R-:W-:Y:S01]  /*5f80*/  HMMA.16816.F32.BF16 R48, R168.reuse, R146, R48 ;  /* 0x00000092a830723c */ /* 0x040fe20000041830 */
[----:B------:R-:W-:Y:S07]  /*5f90*/  LDSM.16.M88.4 R144, [R224+0x2000] ;  /* 0x00200000e090783b */ /* 0x000fee0000000200 */
[C---:B------:R-:W-:Y:S08]  /*5fa0*/  HMMA.16816.F32.BF16 R52, R168.reuse, R160, R52 ;  /* 0x000000a0a834723c */ /* 0x040ff00000041834 */
[C---:B------:R-:W-:Y:S01]  /*5fb0*/  HMMA.16816.F32.BF16 R56, R168.reuse, R162, R56 ;  /* 0x000000a2a838723c */ /* 0x040fe20000041838 */
[----:B------:R-:W-:Y:S07]  /*5fc0*/  LDSM.16.M88.4 R160, [R224+0x3800] ;  /* 0x00380000e0a0783b */ /* 0x000fee0000000200 */
[C---:B--2---:R-:W-:Y:S08]  /*5fd0*/  HMMA.16816.F32.BF16 R60, R168.reuse, R132, R60 ;  /* 0x00000084a83c723c */ /* 0x044ff0000004183c */
[----:B------:R-:W-:Y:S01]  /*5fe0*/  HMMA.16816.F32.BF16 R64, R168, R134, R64 ;  /* 0x00000086a840723c */ /* 0x000fe20000041840 */
[----:B------:R-:W1:Y:S07]  /*5ff0*/  LDSM.16.M88.4 R132, [R224+0x1800] ;  /* 0x00180000e084783b */ /* 0x000e6e0000000200 */
[C---:B---3--:R-:W-:Y:S08]  /*6000*/  HMMA.16816.F32.BF16 R4, R172.reuse, R148, R4 ;  /* 0x00000094ac04723c */ /* 0x048ff00000041804 */
[C---:B------:R-:W-:Y:S01]  /*6010*/  HMMA.16816.F32.BF16 R8, R172.reuse, R150, R8 ;  /* 0x00000096ac08723c */ /* 0x040fe20000041808 */
[----:B------:R-:W2:Y:S07]  /*6020*/  LDSM.16.M88.4 R148, [R224+0x2800] ;  /* 0x00280000e094783b */ /* 0x000eae0000000200 */
[C---:B------:R-:W-:Y:S08]  /*6030*/  HMMA.16816.F32.BF16 R12, R172.reuse, R164, R12 ;  /* 0x000000a4ac0c723c */ /* 0x040ff0000004180c */
        /* <DEDUP_REMOVED lines=8> */
[C---:B------:R-:W-:Y:S08]  /*60c0*/  HMMA.16816.F32.BF16 R36, R172.reuse, R144, R36 ;  /* 0x00000090ac24723c */ /* 0x040ff00000041824 */
[C---:B------:R-:W-:Y:S01]  /*60d0*/  HMMA.16816.F32.BF16 R40, R172.reuse, R146, R40 ;  /* 0x00000092ac28723c */ /* 0x040fe20000041828 */
[----:B------:R-:W5:Y:S07]  /*60e0*/  LDSM.16.M88.4 R144, [R238+0xd900] ;  /* 0x00d90000ee90783b */ /* 0x000f6e0000000200 */
[C---:B--2---:R-:W-:Y:S08]  /*60f0*/  HMMA.16816.F32.BF16 R44, R172.reuse, R148, R44 ;  /* 0x00000094ac2c723c */ /* 0x044ff0000004182c */
[C---:B------:R-:W-:Y:S01]  /*6100*/  HMMA.16816.F32.BF16 R48, R172.reuse, R150, R48 ;  /* 0x00000096ac30723c */ /* 0x040fe20000041830 */
[----:B------:R-:W2:Y:S07]  /*6110*/  LDSM.16.M88.4 R148, [R238+0xe900] ;  /* 0x00e90000ee94783b */ /* 0x000eae0000000200 */
[C---:B------:R-:W-:Y:S08]  /*6120*/  HMMA.16816.F32.BF16 R52, R172.reuse, R156, R52 ;  /* 0x0000009cac34723c */ /* 0x040ff00000041834 */
[C---:B------:R-:W-:Y:S01]  /*6130*/  HMMA.16816.F32.BF16 R56, R172.reuse, R158, R56 ;  /* 0x0000009eac38723c */ /* 0x040fe20000041838 */
[----:B------:R-:W-:Y:S07]  /*6140*/  LDSM.16.M88.4 R156, [R222] ;  /* 0x00000000de9c783b */ /* 0x000fee0000000200 */
[C---:B------:R-:W-:Y:S08]  /*6150*/  HMMA.16816.F32.BF16 R60, R172.reuse, R160, R60 ;  /* 0x000000a0ac3c723c */ /* 0x040ff0000004183c */
[----:B------:R-:W-:Y:S01]  /*6160*/  HMMA.16816.F32.BF16 R64, R172, R162, R64 ;  /* 0x000000a2ac40723c */ /* 0x000fe20000041840 */
[----:B------:R-:W-:Y:S07]  /*6170*/  LDSM.16.M88.4 R160, [R221] ;  /* 0x00000000dda0783b */ /* 0x000fee0000000200 */
[C---:B---3--:R-:W-:Y:S08]  /*6180*/  HMMA.16816.F32.BF16 R4, R176.reuse, R164, R4 ;  /* 0x000000a4b004723c */ /* 0x048ff00000041804 */
[C---:B------:R-:W-:Y:S01]  /*6190*/  HMMA.16816.F32.BF16 R8, R176.reuse, R166, R8 ;  /* 0x000000a6b008723c */ /* 0x040fe20000041808 */
[----:B------:R-:W-:Y:S07]  /*61a0*/  LDSM.16.M88.4 R164, [R220] ;  /* 0x00000000dca4783b */ /* 0x000fee0000000200 */
[C---:B----4-:R-:W-:Y:S08]  /*61b0*/  HMMA.16816.F32.BF16 R12, R176.reuse, R152, R12 ;  /* 0x00000098b00c723c */ /* 0x050ff0000004180c */
[C---:B------:R-:W-:Y:S01]  /*61c0*/  HMMA.16816.F32.BF16 R16, R176.reuse, R154, R16 ;  /* 0x0000009ab010723c */ /* 0x040fe20000041810 */
[----:B------:R-:W-:Y:S07]  /*61d0*/  LDSM.16.M88.4 R152, [R223] ;  /* 0x00000000df98783b */ /* 0x000fee0000000200 */
[C---:B-1----:R-:W-:Y:S08]  /*61e0*/  HMMA.16816.F32.BF16 R20, R176.reuse, R132, R20 ;  /* 0x00000084b014723c */ /* 0x042ff00000041814 */
[C---:B------:R-:W-:Y:S01]  /*61f0*/  HMMA.16816.F32.BF16 R24, R176.reuse, R134, R24 ;  /* 0x00000086b018723c */ /* 0x040fe20000041818 */
[----:B------:R-:W1:Y:S07]  /*6200*/  LDSM.16.M88.4 R132, [R238+0xf100] ;  /* 0x00f10000ee84783b */ /* 0x000e6e0000000200 */
[C---:B-----5:R-:W-:Y:S08]  /*6210*/  HMMA.16816.F32.BF16 R28, R176.reuse, R144, R28 ;  /* 0x00000090b01c723c */ /* 0x060ff0000004181c */
[C---:B------:R-:W-:Y:S01]  /*6220*/  HMMA.16816.F32.BF16 R32, R176.reuse, R146, R32 ;  /* 0x00000092b020723c */ /* 0x040fe20000041820 */
[----:B------:R-:W3:Y:S07]  /*6230*/  LDSM.16.M88.4 R144, [R238+0xf900] ;  /* 0x00f90000ee90783b */ /* 0x000eee0000000200 */
[C---:B------:R-:W-:Y:S08]  /*6240*/  HMMA.16816.F32.BF16 R36, R176.reuse, R180, R36 ;  /* 0x000000b4b024723c */ /* 0x040ff00000041824 */
[C---:B------:R-:W-:Y:S01]  /*6250*/  HMMA.16816.F32.BF16 R40, R176.reuse, R182, R40 ;  /* 0x000000b6b028723c */ /* 0x040fe20000041828 */
[----:B------:R-:W-:Y:S07]  /*6260*/  LDSM.16.M88.4 R180, [R218] ;  /* 0x00000000dab4783b */ /* 0x000fee0000000200 */
[C---:B--2---:R-:W-:Y:S08]  /*6270*/  HMMA.16816.F32.BF16 R44, R176.reuse, R148, R44 ;  /* 0x00000094b02c723c */ /* 0x044ff0000004182c */
[C---:B------:R-:W-:Y:S01]  /*6280*/  HMMA.16816.F32.BF16 R48, R176.reuse, R150, R48 ;  /* 0x00000096b030723c */ /* 0x040fe20000041830 */
[----:B------:R-:W2:Y:S07]  /*6290*/  LDSM.16.M88.4 R148, [R219] ;  /* 0x00000000db94783b */ /* 0x000eae0000000200 */
[C---:B-1----:R-:W-:Y:S08]  /*62a0*/  HMMA.16816.F32.BF16 R52, R176.reuse, R132, R52 ;  /* 0x00000084b034723c */ /* 0x042ff00000041834 */
[C---:B------:R-:W-:Y:S01]  /*62b0*/  HMMA.16816.F32.BF16 R56, R176.reuse, R134, R56 ;  /* 0x00000086b038723c */ /* 0x040fe20000041838 */
[----:B------:R-:W1:Y:S07]  /*62c0*/  LDSM.16.M88.4 R132, [R235+0xc900] ;  /* 0x00c90000eb84783b */ /* 0x000e6e0000000200 */
[C---:B---3--:R-:W-:Y:S08]  /*62d0*/  HMMA.16816.F32.BF16 R60, R176.reuse, R144, R60 ;  /* 0x00000090b03c723c */ /* 0x048ff0000004183c */
[----:B------:R-:W-:Y:S01]  /*62e0*/  HMMA.16816.F32.BF16 R64, R176, R146, R64 ;  /* 0x00000092b040723c */ /* 0x000fe20000041840 */
        /* <DEDUP_REMOVED lines=13> */
[C---:B--2---:R-:W-:Y:S08]  /*63c0*/  HMMA.16816.F32.BF16 R36, R184.reuse, R148, R36 ;  /* 0x00000094b824723c */ /* 0x044ff00000041824 */
[C---:B------:R-:W-:Y:S01]  /*63d0*/  HMMA.16816.F32.BF16 R40, R184.reuse, R150, R40 ;  /* 0x00000096b828723c */ /* 0x040fe20000041828 */
[----:B------:R-:W2:Y:S07]  /*63e0*/  LDSM.16.M88.4 R148, [R235+0xd900] ;  /* 0x00d90000eb94783b */ /* 0x000eae0000000200 */
[C---:B------:R-:W-:Y:S08]  /*63f0*/  HMMA.16816.F32.BF16 R44, R184.reuse, R180, R44 ;  /* 0x000000b4b82c723c */ /* 0x040ff0000004182c */
[C---:B------:R-:W-:Y:S01]  /*6400*/  HMMA.16816.F32.BF16 R48, R184.reuse, R182, R48 ;  /* 0x000000b6b830723c */ /* 0x040fe20000041830 */
[----:B------:R-:W4:Y:S07]  /*6410*/  LDSM.16.M88.4 R180, [R224+0x4000] ;  /* 0x00400000e0b4783b */ /* 0x000f2e0000000200 */
[C---:B------:R-:W-:Y:S08]  /*6420*/  HMMA.16816.F32.BF16 R52, R184.reuse, R188, R52 ;  /* 0x000000bcb834723c */ /* 0x040ff00000041834 */
[C---:B------:R-:W-:Y:S01]  /*6430*/  HMMA.16816.F32.BF16 R56, R184.reuse, R190, R56 ;  /* 0x000000beb838723c */ /* 0x040fe20000041838 */
[----:B------:R-:W-:Y:S07]  /*6440*/  LDSM.16.M88.4 R188, [R224+0x5000] ;  /* 0x00500000e0bc783b */ /* 0x000fee0000000200 */
[C---:B------:R-:W-:Y:S08]  /*6450*/  HMMA.16816.F32.BF16 R60, R184.reuse, R192, R60 ;  /* 0x000000c0b83c723c */ /* 0x040ff0000004183c */
[----:B------:R-:W-:Y:S01]  /*6460*/  HMMA.16816.F32.BF16 R64, R184, R194, R64 ;  /* 0x000000c2b840723c */ /* 0x000fe20000041840 */
[----:B------:R-:W-:Y:S07]  /*6470*/  LDSM.16.M88.4 R192, [R224+0x5800] ;  /* 0x00580000e0c0783b */ /* 0x000fee0000000200 */
        /* <DEDUP_REMOVED lines=8> */
[----:B------:R-:W3:Y:S01]  /*6500*/  LDSM.16.M88.4 R144, [R224+0x7800] ;  /* 0x00780000e090783b */ /* 0x000ee20000000200 */
[----:B------:R-:W-:Y:S04]  /*6510*/  DEPBAR.LE SB0, 0x0 ;  /* 0x000080000000791a */ /* 0x000fe80000000000 */
[----:B------:R-:W-:Y:S02]  /*6520*/  BAR.SYNC.DEFER_BLOCKING 0x0 ;  /* 0x0000000000007b1d */ /* 0x000fe40000010000 */
        /* <DEDUP_REMOVED lines=24> */
[C---:B---3--:R-:W-:Y:S08]  /*66b0*/  HMMA.16816.F32.BF16 R60, R204.reuse, R144, R60 ;  /* 0x00000090cc3c723c */ /* 0x048ff0000004183c */
[----:B------:R-:W-:Y:S01]  /*66c0*/  HMMA.16816.F32.BF16 R64, R204, R146, R64 ;  /* 0x00000092cc40723c */ /* 0x000fe20000041840 */
[----:B------:R-:W-:-:S07]  /*66d0*/  @P1 BRA `(.L_x_1792) ;  /* 0xffffecc000001947 */ /* 0x000fce000383ffff */
.L_x_1791:
[----:B------:R-:W-:Y:S01]  /*66e0*/  FMNMX.FTZ R134, R4, R2, !PT ;  /* 0x0000000204867209 */ /* 0x000fe20007810000 */
[----:B---3--:R-:W-:Y:S01]  /*66f0*/  LDSM.16.MT88.4 R144, [R236+0x100] ;  /* 0x00010000ec90783b */ /* 0x008fe20000004200 */
        /* <DEDUP_REMOVED lines=69> */
[----:B------:R-:W-:Y:S08]  /*6b50*/  SHFL.BFLY PT, R132, R134, 0x2, 0x1f ;  /* 0x0c401f0086847f89 */ /* 0x000ff000000e0000 */
[----:B------:R-:W1:Y:S02]  /*6b60*/  SHFL.BFLY PT, R133, R3, 0x2, 0x1f ;  /* 0x0c401f0003857f89 */ /* 0x000e6400000e0000 */
[----:B-1----:R-:W-:Y:S02]  /*6b70*/  FMNMX.FTZ R133, R3, R133, !PT ;  /* 0x0000008503857209 */ /* 0x002fe40007810000 */
[----:B------:R-:W-:Y:S04]  /*6b80*/  FMNMX.FTZ R134, R134, R132, !PT ;  /* 0x0000008486867209 */ /* 0x000fe80007810000 */
[----:B------:R-:W1:Y:S08]  /*6b90*/  SHFL.BFLY PT, R3, R133, 0x1, 0x1f ;  /* 0x0c201f0085037f89 */ /* 0x000e7000000e0000 */
        /* <DEDUP_REMOVED lines=10> */
[--C-:B------:R-:W-:Y:S02]  /*6c40*/  FFMA.FTZ R134, R8, c[0x0][0x2d0], -R162.reuse ;  /* 0x0000b40008867a23 */ /* 0x100fe400000108a2 */
[--C-:B------:R-:W-:Y:S02]  /*6c50*/  FFMA.FTZ R135, R9, c[0x0][0x2d0], -R162.reuse ;  /* 0x0000b40009877a23 */ /* 0x100fe400000108a2 */
[----:B------:R-:W-:Y:S02]  /*6c60*/  FMUL.FTZ R2, R2, c[0x0][0x2d0] ;  /* 0x0000b40002027a20 */ /* 0x000fe40000410000 */
        /* <DEDUP_REMOVED lines=11> */
[----:B------:R-:W-:Y:S01]  /*6d20*/  LDSM.16.MT88.4 R20, [R234+0x4900] ;  /* 0x00490000ea14783b */ /* 0x000fe20000004200 */
[--C-:B------:R-:W-:Y:S02]  /*6d30*/  FFMA.FTZ R183, R32, c[0x0][0x2d0], -R162.reuse ;  /* 0x0000b40020b77a23 */ /* 0x100fe400000108a2 */
[--C-:B------:R-:W-:Y:S02]  /*6d40*/  FFMA.FTZ R188, R33, c[0x0][0x2d0], -R162.reuse ;  /* 0x0000b40021bc7a23 */ /* 0x100fe400000108a2 */
[----:B------:R-:W2:Y:S01]  /*6d50*/  MUFU.EX2 R0, R0 ;  /* 0x0000000000007308 */ /* 0x000ea20000000800 */
[--C-:B------:R-:W-:Y:S02]  /*6d60*/  FFMA.FTZ R189, R34, c[0x0][0x2d0], -R161.reuse ;  /* 0x0000b40022bd7a23 */ /* 0x100fe400000108a1 */
[--C-:B------:R-:W-:Y:S02]  /*6d70*/  FFMA.FTZ R190, R35, c[0x0][0x2d0], -R161.reuse ;  /* 0x0000b40023be7a23 */ /* 0x100fe400000108a1 */
[----:B------:R-:W-:Y:S01]  /*6d80*/  LDSM.16.MT88.4 R32, [R234+0x1900] ;  /* 0x00190000ea20783b */ /* 0x000fe20000004200 */
[--C-:B------:R-:W-:Y:S02]  /*6d90*/  FFMA.FTZ R192, R36, c[0x0][0x2d0], -R162.reuse ;  /* 0x0000b40024c07a23 */ /* 0x100fe400000108a2 */
[--C-:B------:R-:W-:Y:S02]  /*6da0*/  FFMA.FTZ R191, R37, c[0x0][0x2d0], -R162.reuse ;  /* 0x0000b40025bf7a23 */ /* 0x100fe400000108a2 */
[----:B------:R-:W-:Y:S01]  /*6db0*/  MUFU.EX2 R157, R157 ;  /* 0x0000009d009d7308 */ /* 0x000fe20000000800 */
[--C-:B------:R-:W-:Y:S02]  /*6dc0*/  FFMA.FTZ R193, R38, c[0x0][0x2d0], -R161.reuse ;  /* 0x0000b40026c17a23 */ /* 0x100fe400000108a1 */
[--C-:B------:R-:W-:Y:S02]  /*6dd0*/  FFMA.FTZ R194, R39, c[0x0][0x2d0], -R161.reuse ;  /* 0x0000b40027c27a23 */ /* 0x100fe400000108a1 */
[C---:B-1----:R-:W-:Y:S01]  /*6de0*/  FMUL.FTZ R4, R2.reuse, R128 ;  /* 0x0000008002047220 */ /* 0x042fe20000410000 */
[----:B------:R-:W-:Y:S01]  /*6df0*/  LDSM.16.MT88.4 R36, [R234+0x5900] ;  /* 0x00590000ea24783b */ /* 0x000fe20000004200 */
[C---:B------:R-:W-:Y:S02]  /*6e00*/  FMUL.FTZ R5, R2.reuse, R129 ;  /* 0x0000008102057220 */ /* 0x040fe40000410000 */
[C---:B------:R-:W-:Y:S01]  /*6e10*/  FMUL.FTZ R8, R2.reuse, R124 ;  /* 0x0000007c02087220 */ /* 0x040fe20000410000 */
[----:B------:R-:W1:Y:S01]  /*6e20*/  MUFU.EX2 R133, R133 ;  /* 0x0000008500857308 */ /* 0x000e620000000800 */
[C---:B------:R-:W-:Y:S02]  /*6e30*/  FMUL.FTZ R9, R2.reuse, R125 ;  /* 0x0000007d02097220 */ /* 0x040fe40000410000 */
[----:B------:R-:W-:Y:S02]  /*6e40*/  FMUL.FTZ R68, R2, R68 ;  /* 0x0000004402447220 */ /* 0x000fe40000410000 */
[C---:B--2---:R-:W-:Y:S02]  /*6e50*/  FMUL.FTZ R6, R0.reuse, R130 ;  /* 0x0000008200067220 */ /* 0x044fe40000410000 */
[C---:B------:R-:W-:Y:S02]  /*6e60*/  FMUL.FTZ R7, R0.reuse, R131 ;  /* 0x0000008300077220 */ /* 0x040fe40000410000 */
[C---:B------:R-:W-:Y:S01]  /*6e70*/  FMUL.FTZ R10, R0.reuse, R126 ;  /* 0x0000007e000a7220 */ /* 0x040fe20000410000 */
[----:B------:R-:W2:Y:S01]  /*6e80*/  MUFU.EX2 R135, R135 ;  /* 0x0000008700877308 */ /* 0x000ea20000000800 */
[----:B------:R-:W-:Y:S02]  /*6e90*/  FMUL.FTZ R11, R0, R127 ;  /* 0x0000007f000b7220 */ /* 0x000fe40000410000 */
[----:B------:R-:W3:Y:S01]  /*6ea0*/  LDSM.16.MT88.4 R124, [R232+0x100] ;  /* 0x00010000e87c783b */ /* 0x000ee20000004200 */
[----:B------:R-:W-:Y:S02]  /*6eb0*/  FMUL.FTZ R69, R2, R69 ;  /* 0x0000004502457220 */ /* 0x000fe40000410000 */
[C---:B------:R-:W-:Y:S02]  /*6ec0*/  FMUL.FTZ R70, R0.reuse, R70 ;  /* 0x0000004600467220 */ /* 0x040fe40000410000 */
[----:B------:R-:W-:Y:S02]  /*6ed0*/  FMUL.FTZ R71, R0, R71 ;  /* 0x0000004700477220 */ /* 0x000fe40000410000 */
[----:B------:R-:W-:Y:S01]  /*6ee0*/  MUFU.EX2 R156, R156 ;  /* 0x0000009c009c7308 */ /* 0x000fe20000000800 */
[C---:B------:R-:W-:Y:S02]  /*6ef0*/  FMUL.FTZ R72, R2.reuse, R72 ;  /* 0x0000004802487220 */ /* 0x040fe40000410000 */
[----:B------:R-:W-:Y:S01]  /*6f00*/  FMUL.FTZ R73, R2, R73 ;  /* 0x0000004902497220 */ /* 0x000fe20000410000 */
[----:B-1----:R-:W-:Y:S01]  /*6f10*/  F2FP.BF16.PACK_AB R128, R133, R157 ;  /* 0x0000009d8580723e */ /* 0x002fe200000010ff */
[C---:B------:R-:W-:Y:S02]  /*6f20*/  FMUL.FTZ R74, R0.reuse, R74 ;  /* 0x0000004a004a7220 */ /* 0x040fe40000410000 */
[----:B------:R-:W-:Y:S02]  /*6f30*/  FMUL.FTZ R75, R0, R75 ;  /* 0x0000004b004b7220 */ /* 0x000fe40000410000 */
[C---:B------:R-:W-:Y:S01]  /*6f40*/  FMUL.FTZ R76, R2.reuse, R76 ;  /* 0x0000004c024c7220 */ /* 0x040fe20000410000 */
[----:B------:R-:W1:Y:S01]  /*6f50*/  MUFU.EX2 R158, R158 ;  /* 0x0000009e009e7308 */ /* 0x000e620000000800 */
[----:B------:R-:W-:Y:S02]  /*6f60*/  FMUL.FTZ R77, R2, R77 ;  /* 0x0000004d024d7220 */ /* 0x000fe40000410000 */
[C---:B------:R-:W-:Y:S01]  /*6f70*/  FMUL.FTZ R78, R0.reuse, R78 ;  /* 0x0000004e004e7220 */ /* 0x040fe20000410000 */
[----:B--2---:R-:W-:Y:S01]  /*6f80*/  F2FP.BF16.PACK_AB R130, R135, R134 ;  /* 0x000000868782723e */ /* 0x004fe200000010ff */
[----:B------:R-:W-:Y:S02]  /*6f90*/  FMUL.FTZ R79, R0, R79 ;  /* 0x0000004f004f7220 */ /* 0x000fe40000410000 */
[C---:B------:R-:W-:Y:S02]  /*6fa0*/  FMUL.FTZ R80, R2.reuse, R80 ;  /* 0x0000005002507220 */ /* 0x040fe40000410000 */
[----:B------:R-:W-:Y:S01]  /*6fb0*/  FMUL.FTZ R81, R2, R81 ;  /* 0x0000005102517220 */ /* 0x000fe20000410000 */
[----:B------:R-:W2:Y:S01]  /*6fc0*/  MUFU.EX2 R160, R160 ;  /* 0x000000a000a07308 */ /* 0x000ea20000000800 */
[C---:B------:R-:W-:Y:S02]  /*6fd0*/  FMUL.FTZ R82, R0.reuse, R82 ;  /* 0x0000005200527220 */ /* 0x040fe40000410000 */
[----:B------:R-:W-:Y:S02]  /*6fe0*/  FMUL.FTZ R83, R0, R83 ;  /* 0x0000005300537220 */ /* 0x000fe40000410000 */
[C---:B------:R-:W-:Y:S02]  /*6ff0*/  FMUL.FTZ R84, R2.reuse, R84 ;  /* 0x0000005402547220 */ /* 0x040fe40000410000 */
[----:B------:R-:W-:Y:S02]  /*7000*/  FMUL.FTZ R85, R2, R85 ;  /* 0x0000005502557220 */ /* 0x000fe40000410000 */
[C---:B------:R-:W-:Y:S01]  /*7010*/  FMUL.FTZ R86, R0.reuse, R86 ;  /* 0x0000005600567220 */ /* 0x040fe20000410000 */
[----:B------:R-:W-:Y:S01]  /*7020*/  MUFU.EX2 R180, R180 ;  /* 0x000000b400b47308 */ /* 0x000fe20000000800 */
[----:B------:R-:W-:Y:S02]  /*7030*/  FMUL.FTZ R87, R0, R87 ;  /* 0x0000005700577220 */ /* 0x000fe40000410000 */
[--C-:B------:R-:W-:Y:S01]  /*7040*/  FFMA.FTZ R195, R40, c[0x0][0x2d0], -R162.reuse ;  /* 0x0000b40028c37a23 */ /* 0x100fe200000108a2 */
[----:B-1----:R-:W-:Y:S01]  /*7050*/  F2FP.BF16.PACK_AB R129, R158, R156 ;  /* 0x0000009c9e81723e */ /* 0x002fe200000010ff */
[--C-:B------:R-:W-:Y:S02]  /*7060*/  FFMA.FTZ R200, R41, c[0x0][0x2d0], -R162.reuse ;  /* 0x0000b40029c87a23 */ /* 0x100fe400000108a2 */
[--C-:B------:R-:W-:Y:S02]  /*7070*/  FFMA.FTZ R201, R42, c[0x0][0x2d0], -R161.reuse ;  /* 0x0000b4002ac97a23 */ /* 0x100fe400000108a1 */
[--C-:B------:R-:W-:Y:S01]  /*7080*/  FFMA.FTZ R202, R43, c[0x0][0x2d0], -R161.reuse ;  /* 0x0000b4002bca7a23 */ /* 0x100fe200000108a1 */
[----:B------:R-:W-:Y:S01]  /*7090*/  MUFU.EX2 R167, R167 ;  /* 0x000000a700a77308 */ /* 0x000fe20000000800 */
[----:B------:R-:W-:Y:S01]  /*70a0*/  LDSM.16.MT88.4 R40, [R232+0x6100] ;  /* 0x00610000e828783b */ /* 0x000fe20000004200 */
[--C-:B------:R-:W-:Y:S01]  /*70b0*/  FFMA.FTZ R203, R48, c[0x0][0x2d0], -R162.reuse ;  /* 0x0000b40030cb7a23 */ /* 0x100fe200000108a2 */
[----:B--2---:R-:W-:Y:S01]  /*70c0*/  F2FP.BF16.PACK_AB R131, R160, R159 ;  /* 0x0000009fa083723e */ /* 0x004fe200000010ff */
[--C-:B------:R-:W-:Y:S02]  /*70d0*/  FFMA.FTZ R208, R49, c[0x0][0x2d0], -R162.reuse ;  /* 0x0000b40031d07a23 */ /* 0x100fe400000108a2 */
[--C-:B------:R-:W-:Y:S02]  /*70e0*/  FFMA.FTZ R209, R50, c[0x0][0x2d0], -R161.reuse ;  /* 0x0000b40032d17a23 */ /* 0x100fe400000108a1 */
[--C-:B------:R-:W-:Y:S02]  /*70f0*/  FFMA.FTZ R210, R51, c[0x0][0x2d0], -R161.reuse ;  /* 0x0000b40033d27a23 */ /* 0x100fe400000108a1 */
[----:B------:R-:W-:Y:S01]  /*7100*/  MUFU.EX2 R181, R181 ;  /* 0x000000b500b57308 */ /* 0x000fe20000000800 */
[C---:B------:R-:W-:Y:S01]  /*7110*/  HMMA.16816.F32.BF16 R4, R128.reuse, R144, R4 ;  /* 0x000000908004723c */ /* 0x040fe20000041804 */
[----:B------:R-:W-:Y:S04]  /*7120*/  LDSM.16.MT88.4 R48, [R232+0x7100] ;  /* 0x00710000e830783b */ /* 0x000fe80000004200 */
[C---:B------:R-:W-:Y:S02]  /*7130*/  FMUL.FTZ R88, R2.reuse, R88 ;  /* 0x0000005802587220 */ /* 0x040fe40000410000 */
[----:B------:R-:W-:Y:S01]  /*7140*/  FMUL.FTZ R89, R2, R89 ;  /* 0x0000005902597220 */ /* 0x000fe20000410000 */
[C---:B------:R-:W-:Y:S01]  /*7150*/  HMMA.16816.F32.BF16 R8, R128.reuse, R146, R8 ;  /* 0x000000928008723c */ /* 0x040fe20000041808 */
[----:B------:R-:W1:Y:S01]  /*7160*/  LDSM.16.MT88.4 R144, [R236+0x4100] ;  /* 0x00410000ec90783b */ /* 0x000e620000004200 */
[----:B------:R-:W-:Y:S02]  /*7170*/  MUFU.EX2 R182, R182 ;  /* 0x000000b600b67308 */ /* 0x000fe40000000800 */
[C---:B------:R-:W-:Y:S02]  /*7180*/  FMUL.FTZ R90, R0.reuse, R90 ;  /* 0x0000005a005a7220 */ /* 0x040fe40000410000 */
[----:B------:R-:W-:Y:S02]  /*7190*/  FMUL.FTZ R91, R0, R91 ;  /* 0x0000005b005b7220 */ /* 0x000fe40000410000 */
[C---:B------:R-:W-:Y:S04]  /*71a0*/  HMMA.16816.F32.BF16 R68, R128.reuse, R148, R68 ;  /* 0x000000948044723c */ /* 0x040fe80000041844 */
[C---:B------:R-:W-:Y:S01]  /*71b0*/  FMUL.FTZ R92, R2.reuse, R92 ;  /* 0x0000005c025c7220 */ /* 0x040fe20000410000 */
[----:B------:R-:W-:Y:S01]  /*71c0*/  MUFU.EX2 R183, R183 ;  /* 0x000000b700b77308 */ /* 0x000fe20000000800 */
[----:B------:R-:W-:Y:S02]  /*71d0*/  FMUL.FTZ R93, R2, R93 ;  /* 0x0000005d025d7220 */ /* 0x000fe40000410000 */
[C---:B------:R-:W-:Y:S01]  /*71e0*/  HMMA.16816.F32.BF16 R72, R128.reuse, R150, R72 ;  /* 0x000000968048723c */ /* 0x040fe20000041848 */
[----:B------:R-:W2:Y:S03]  /*71f0*/  LDSM.16.MT88.4 R148, [R234+0x4100] ;  /* 0x00410000ea94783b */ /* 0x000ea60000004200 */
[C---:B------:R-:W-:Y:S02]  /*7200*/  FMUL.FTZ R94, R0.reuse, R94 ;  /* 0x0000005e005e7220 */ /* 0x040fe40000410000 */
[----:B------:R-:W-:Y:S01]  /*7210*/  FMUL.FTZ R95, R0, R95 ;  /* 0x0000005f005f7220 */ /* 0x000fe20000410000 */
[----:B------:R-:W-:Y:S01]  /*7220*/  MUFU.EX2 R188, R188 ;  /* 0x000000bc00bc7308 */ /* 0x000fe20000000800 */
[C---:B------:R-:W-:Y:S04]  /*7230*/  HMMA.16816.F32.BF16 R76, R128.reuse, R152, R76 ;  /* 0x00000098804c723c */ /* 0x040fe8000004184c */
[C---:B------:R-:W-:Y:S02]  /*7240*/  FMUL.FTZ R96, R2.reuse, R96 ;  /* 0x0000006002607220 */ /* 0x040fe40000410000 */
[----:B------:R-:W-:Y:S02]  /*7250*/  FMUL.FTZ R97, R2, R97 ;  /* 0x0000006102617220 */ /* 0x000fe40000410000 */
[C---:B------:R-:W-:Y:S01]  /*7260*/  HMMA.16816.F32.BF16 R80, R128.reuse, R154, R80 ;  /* 0x0000009a8050723c */ /* 0x040fe20000041850 */
[----:B------:R-:W-:Y:S03]  /*7270*/  MUFU.EX2 R189, R189 ;  /* 0x000000bd00bd7308 */ /* 0x000fe60000000800 */
[C---:B------:R-:W-:Y:S02]  /*7280*/  FMUL.FTZ R98, R0.reuse, R98 ;  /* 0x0000006200627220 */ /* 0x040fe40000410000 */
[----:B------:R-:W-:Y:S02]  /*7290*/  FMUL.FTZ R99, R0, R99 ;  /* 0x0000006300637220 */ /* 0x000fe40000410000 */
[C---:B---3--:R-:W-:Y:S03]  /*72a0*/  HMMA.16816.F32.BF16 R84, R128.reuse, R124, R84 ;  /* 0x0000007c8054723c */ /* 0x048fe60000041854 */
[----:B------:R-:W-:Y:S01]  /*72b0*/  MUFU.EX2 R190, R190 ;  /* 0x000000be00be7308 */ /* 0x000fe20000000800 */
[--C-:B------:R-:W-:Y:S02]  /*72c0*/  FFMA.FTZ R152, R12, c[0x0][0x2d0], -R162.reuse ;  /* 0x0000b4000c987a23 */ /* 0x100fe400000108a2 */
[C---:B------:R-:W-:Y:S02]  /*72d0*/  FMUL.FTZ R12, R2.reuse, R120 ;  /* 0x00000078020c7220 */ /* 0x040fe40000410000 */
[C---:B------:R-:W-:Y:S01]  /*72e0*/  HMMA.16816.F32.BF16 R88, R128.reuse, R126, R88 ;  /* 0x0000007e8058723c */ /* 0x040fe20000041858 */
[----:B------:R-:W3:Y:S03]  /*72f0*/  LDSM.16.MT88.4 R124, [R233+0x4100] ;  /* 0x00410000e97c783b */ /* 0x000ee60000004200 */
[--C-:B------:R-:W-:Y:S01]  /*7300*/  FFMA.FTZ R153, R13, c[0x0][0x2d0], -R162.reuse ;  /* 0x0000b4000d997a23 */ /* 0x100fe200000108a2 */
[----:B------:R-:W-:Y:S01]  /*7310*/  MUFU.EX2 R152, R152 ;  /* 0x0000009800987308 */ /* 0x000fe20000000800 */
[----:B------:R-:W-:Y:S02]  /*7320*/  FMUL.FTZ R13, R2, R121 ;  /* 0x00000079020d7220 */ /* 0x000fe40000410000 */
[C---:B-1----:R-:W-:Y:S04]  /*7330*/  HMMA.16816.F32.BF16 R92, R128.reuse, R144, R92 ;  /* 0x00000090805c723c */ /* 0x042fe8000004185c */
[--C-:B------:R-:W-:Y:S02]  /*7340*/  FFMA.FTZ R154, R14, c[0x0][0x2d0], -R161.reuse ;  /* 0x0000b4000e9a7a23 */ /* 0x100fe400000108a1 */
[C---:B------:R-:W-:Y:S01]  /*7350*/  FMUL.FTZ R14, R0.reuse, R122 ;  /* 0x0000007a000e7220 */ /* 0x040fe20000410000 */
[----:B------:R-:W1:Y:S01]  /*7360*/  MUFU.EX2 R153, R153 ;  /* 0x0000009900997308 */ /* 0x000e620000000800 */
[C---:B------:R-:W-:Y:S01]  /*7370*/  HMMA.16816.F32.BF16 R96, R128.reuse, R146, R96 ;  /* 0x000000928060723c */ /* 0x040fe20000041860 */
[----:B------:R-:W-:Y:S03]  /*7380*/  LDSM.16.MT88.4 R144, [R236+0x900] ;  /* 0x00090000ec90783b */ /* 0x000fe60000004200 */
[--C-:B------:R-:W-:Y:S02]  /*7390*/  FFMA.FTZ R155, R15, c[0x0][0x2d0], -R161.reuse ;  /* 0x0000b4000f9b7a23 */ /* 0x100fe400000108a1 */
[----:B------:R-:W-:Y:S02]  /*73a0*/  FMUL.FTZ R15, R0, R123 ;  /* 0x0000007b000f7220 */ /* 0x000fe40000410000 */
[C---:B------:R-:W-:Y:S01]  /*73b0*/  FMUL.FTZ R100, R2.reuse, R100 ;  /* 0x0000006402647220 */ /* 0x040fe20000410000 */
[----:B------:R-:W4:Y:S01]  /*73c0*/  LDSM.16.MT88.4 R120, [R232+0x4100] ;  /* 0x00410000e878783b */ /* 0x000f220000004200 */
[----:B------:R-:W-:Y:S02]  /*73d0*/  MUFU.EX2 R154, R154 ;  /* 0x0000009a009a7308 */ /* 0x000fe40000000800 */
[----:B------:R-:W-:Y:S01]  /*73e0*/  FMUL.FTZ R101, R2, R101 ;  /* 0x0000006502657220 */ /* 0x000fe20000410000 */
[C---:B--2---:R-:W-:Y:S03]  /*73f0*/  HMMA.16816.F32.BF16 R12, R128.reuse, R148, R12 ;  /* 0x00000094800c723c */ /* 0x044fe6000004180c */
[C---:B------:R-:W-:Y:S02]  /*7400*/  FMUL.FTZ R102, R0.reuse, R102 ;  /* 0x0000006600667220 */ /* 0x040fe40000410000 */
[----:B------:R-:W-:Y:S02]  /*7410*/  FMUL.FTZ R103, R0, R103 ;  /* 0x0000006700677220 */ /* 0x000fe40000410000 */
[C---:B------:R-:W-:Y:S01]  /*7420*/  FMUL.FTZ R104, R2.reuse, R104 ;  /* 0x0000006802687220 */ /* 0x040fe20000410000 */
[----:B------:R-:W2:Y:S01]  /*7430*/  MUFU.EX2 R155, R155 ;  /* 0x0000009b009b7308 */ /* 0x000ea20000000800 */
[----:B------:R-:W-:Y:S03]  /*7440*/  FMUL.FTZ R105, R2, R105 ;  /* 0x0000006902697220 */ /* 0x000fe60000410000 */
[C---:B------:R-:W-:Y:S01]  /*7450*/  HMMA.16816.F32.BF16 R100, R128.reuse, R150, R100 ;  /* 0x000000968064723c */ /* 0x040fe20000041864 */
[----:B------:R-:W-:Y:S02]  /*7460*/  LDSM.16.MT88.4 R148, [R233+0x900] ;  /* 0x00090000e994783b */ /* 0x000fe40000004200 */
[C---:B------:R-:W-:Y:S02]  /*7470*/  FMUL.FTZ R106, R0.reuse, R106 ;  /* 0x0000006a006a7220 */ /* 0x040fe40000410000 */
[----:B------:R-:W-:Y:S01]  /*7480*/  FMUL.FTZ R107, R0, R107 ;  /* 0x0000006b006b7220 */ /* 0x000fe20000410000 */
[----:B------:R-:W-:Y:S01]  /*7490*/  MUFU.EX2 R192, R192 ;  /* 0x000000c000c07308 */ /* 0x000fe20000000800 */
[--C-:B------:R-:W-:Y:S02]  /*74a0*/  FFMA.FTZ R163, R16, c[0x0][0x2d0], -R162.reuse ;  /* 0x0000b40010a37a23 */ /* 0x100fe400000108a2 */
[--C-:B------:R-:W-:Y:S03]  /*74b0*/  FFMA.FTZ R164, R17, c[0x0][0x2d0], -R162.reuse ;  /* 0x0000b40011a47a23 */ /* 0x100fe600000108a2 */
[C---:B---3--:R-:W-:Y:S03]  /*74c0*/  HMMA.16816.F32.BF16 R104, R128.reuse, R124, R104 ;  /* 0x0000007c8068723c */ /* 0x048fe60000041868 */
[--C-:B------:R-:W-:Y:S01]  /*74d0*/  FFMA.FTZ R165, R18, c[0x0][0x2d0], -R161.reuse ;  /* 0x0000b40012a57a23 */ /* 0x100fe200000108a1 */
[----:B------:R-:W-:Y:S01]  /*74e0*/  MUFU.EX2 R163, R163 ;  /* 0x000000a300a37308 */ /* 0x000fe20000000800 */
[--C-:B------:R-:W-:Y:S02]  /*74f0*/  FFMA.FTZ R166, R19, c[0x0][0x2d0], -R161.reuse ;  /* 0x0000b40013a67a23 */ /* 0x100fe400000108a1 */
[C---:B------:R-:W-:Y:S02]  /*7500*/  FMUL.FTZ R108, R2.reuse, R108 ;  /* 0x0000006c026c7220 */ /* 0x040fe40000410000 */
[----:B------:R-:W-:Y:S03]  /*7510*/  FMUL.FTZ R109, R2, R109 ;  /* 0x0000006d026d7220 */ /* 0x000fe60000410000 */
[C---:B------:R-:W-:Y:S02]  /*7520*/  FMUL.FTZ R110, R0.reuse, R110 ;  /* 0x0000006e006e7220 */ /* 0x040fe40000410000 */
[----:B------:R-:W3:Y:S01]  /*7530*/  MUFU.EX2 R164, R164 ;  /* 0x000000a400a47308 */ /* 0x000ee20000000800 */
[----:B------:R-:W-:Y:S02]  /*7540*/  FMUL.FTZ R111, R0, R111 ;  /* 0x0000006f006f7220 */ /* 0x000fe40000410000 */
[C---:B------:R-:W-:Y:S01]  /*7550*/  FMUL.FTZ R16, R2.reuse, R116 ;  /* 0x0000007402107220 */ /* 0x040fe20000410000 */
[----:B-1----:R-:W-:Y:S01]  /*7560*/  F2FP.BF16.PACK_AB R116, R153, R152 ;  /* 0x000000989974723e */ /* 0x002fe200000010ff */
[----:B------:R-:W-:Y:S01]  /*7570*/  FMUL.FTZ R17, R2, R117 ;  /* 0x0000007502117220 */ /* 0x000fe20000410000 */
[----:B--2---:R-:W-:Y:S01]  /*7580*/  F2FP.BF16.PACK_AB R117, R155, R154 ;  /* 0x0000009a9b75723e */ /* 0x004fe200000010ff */
[C---:B------:R-:W-:Y:S01]  /*7590*/  FMUL.FTZ R18, R0.reuse, R118 ;  /* 0x0000007600127220 */ /* 0x040fe20000410000 */
[C---:B------:R-:W-:Y:S01]  /*75a0*/  HMMA.16816.F32.BF16 R108, R128.reuse, R126, R108 ;  /* 0x0000007e806c723c */ /* 0x040fe2000004186c */
[----:B------:R-:W1:Y:S01]  /*75b0*/  LDSM.16.MT88.4 R124, [R234+0x900] ;  /* 0x00090000ea7c783b */ /* 0x000e620000004200 */
[----:B------:R-:W-:Y:S01]  /*75c0*/  MUFU.EX2 R165, R165 ;  /* 0x000000a500a57308 */ /* 0x000fe20000000800 */
[----:B------:R-:W-:Y:S02]  /*75d0*/  FMUL.FTZ R19, R0, R119 ;  /* 0x0000007700137220 */ /* 0x000fe40000410000 */
[C---:B------:R-:W-:Y:S02]  /*75e0*/  FMUL.FTZ R112, R2.reuse, R112 ;  /* 0x0000007002707220 */ /* 0x040fe40000410000 */
[----:B------:R-:W-:Y:S02]  /*75f0*/  FMUL.FTZ R113, R2, R113 ;  /* 0x0000007102717220 */ /* 0x000fe40000410000 */
[C---:B------:R-:W-:Y:S01]  /*7600*/  FMUL.FTZ R114, R0.reuse, R114 ;  /* 0x0000007200727220 */ /* 0x040fe20000410000 */
[C---:B----4-:R-:W-:Y:S02]  /*7610*/  HMMA.16816.F32.BF16 R16, R128.reuse, R120, R16 ;  /* 0x000000788010723c */ /* 0x050fe40000041810 */
[----:B------:R-:W2:Y:S01]  /*7620*/  MUFU.EX2 R166, R166 ;  /* 0x000000a600a67308 */ /* 0x000ea20000000800 */
[----:B------:R-:W-:Y:S02]  /*7630*/  FMUL.FTZ R115, R0, R115 ;  /* 0x0000007300737220 */ /* 0x000fe40000410000 */
[--C-:B------:R-:W-:Y:S01]  /*7640*/  FFMA.FTZ R52, R52, c[0x0][0x2d0], -R162.reuse ;  /* 0x0000b40034347a23 */ /* 0x100fe200000108a2 */
[----:B---3--:R-:W-:Y:S01]  /*7650*/  F2FP.BF16.PACK_AB R118, R164, R163 ;  /* 0x000000a3a476723e */ /* 0x008fe200000010ff */
[--C-:B------:R-:W-:Y:S02]  /*7660*/  FFMA.FTZ R53, R53, c[0x0][0x2d0], -R162.reuse ;  /* 0x0000b40035357a23 */ /* 0x100fe400000108a2 */
[--C-:B------:R-:W-:Y:S01]  /*7670*/  FFMA.FTZ R54, R54, c[0x0][0x2d0], -R161.reuse ;  /* 0x0000b40036367a23 */ /* 0x100fe200000108a1 */
[----:B------:R-:W-:Y:S01]  /*7680*/  HMMA.16816.F32.BF16 R112, R128, R122, R112 ;  /* 0x0000007a8070723c */ /* 0x000fe20000041870 */
[----:B------:R-:W3:Y:S01]  /*7690*/  LDSM.16.MT88.4 R120, [R232+0x900] ;  /* 0x00090000e878783b */ /* 0x000ee20000004200 */
[----:B------:R-:W-:Y:S01]  /*76a0*/  MUFU.EX2 R191, R191 ;  /* 0x000000bf00bf7308 */ /* 0x000fe20000000800 */
[--C-:B------:R-:W-:Y:S02]  /*76b0*/  FFMA.FTZ R55, R55, c[0x0][0x2d0], -R161.reuse ;  /* 0x0000b40037377a23 */ /* 0x100fe400000108a1 */
[--C-:B------:R-:W-:Y:S02]  /*76c0*/  FFMA.FTZ R56, R56, c[0x0][0x2d0], -R162.reuse ;  /* 0x0000b40038387a23 */ /* 0x100fe400000108a2 */
[--C-:B------:R-:W-:Y:S02]  /*76d0*/  FFMA.FTZ R57, R57, c[0x0][0x2d0], -R162.reuse ;  /* 0x0000b40039397a23 */ /* 0x100fe400000108a2 */
[----:B------:R-:W4:Y:S03]  /*76e0*/  LDSM.16.MT88.4 R128, [R236+0x4900] ;  /* 0x00490000ec80783b */ /* 0x000f260000004200 */
[----:B------:R-:W-:Y:S01]  /*76f0*/  MUFU.EX2 R193, R193 ;  /* 0x000000c100c17308 */ /* 0x000fe20000000800 */
[--C-:B------:R-:W-:Y:S02]  /*7700*/  FFMA.FTZ R58, R58, c[0x0][0x2d0], -R161.reuse ;  /* 0x0000b4003a3a7a23 */ /* 0x100fe400000108a1 */
[--C-:B------:R-:W-:Y:S01]  /*7710*/  FFMA.FTZ R59, R59, c[0x0][0x2d0], -R161.reuse ;  /* 0x0000b4003b3b7a23 */ /* 0x100fe200000108a1 */
[----:B--2---:R-:W-:Y:S01]  /*7720*/  F2FP.BF16.PACK_AB R119, R166, R165 ;  /* 0x000000a5a677723e */ /* 0x004fe200000010ff */
[--C-:B------:R-:W-:Y:S02]  /*7730*/  FFMA.FTZ R60, R60, c[0x0][0x2d0], -R162.reuse ;  /* 0x0000b4003c3c7a23 */ /* 0x100fe400000108a2 */
[--C-:B------:R-:W-:Y:S02]  /*7740*/  FFMA.FTZ R61, R61, c[0x0][0x2d0], -R162.reuse ;  /* 0x0000b4003d3d7a23 */ /* 0x100fe400000108a2 */
[--C-:B------:R-:W-:Y:S01]  /*7750*/  FFMA.FTZ R62, R62, c[0x0][0x2d0], -R161.reuse ;  /* 0x0000b4003e3e7a23 */ /* 0x100fe200000108a1 */
[----:B------:R-:W-:Y:S01]  /*7760*/  MUFU.EX2 R194, R194 ;  /* 0x000000c200c27308 */ /* 0x000fe20000000800 */
[C---:B------:R-:W-:Y:S05]  /*7770*/  HMMA.16816.F32.BF16 R4, R116.reuse, R144, R4 ;  /* 0x000000907404723c */ /* 0x040fea0000041804 */
[----:B------:R-:W-:Y:S02]  /*7780*/  FFMA.FTZ R63, R63, c[0x0][0x2d0], -R161 ;  /* 0x0000b4003f3f7a23 */ /* 0x000fe400000108a1 */
[----:B------:R-:W-:Y:S01]  /*7790*/  FFMA.FTZ R64, R64, c[0x0][0x2d0], -R162 ;  /* 0x0000b40040407a23 */ /* 0x000fe200000108a2 */
[C---:B------:R-:W-:Y:S01]  /*77a0*/  HMMA.16816.F32.BF16 R8, R116.reuse, R146, R8 ;  /* 0x000000927408723c */ /* 0x040fe20000041808 */
[----:B------:R-:W-:Y:S01]  /*77b0*/  LDSM.16.MT88.4 R144, [R232+0x4900] ;  /* 0x00490000e890783b */ /* 0x000fe20000004200 */
[----:B------:R-:W-:Y:S02]  /*77c0*/  MUFU.EX2 R195, R195 ;  /* 0x000000c300c37308 */ /* 0x000fe40000000800 */
[----:B------:R-:W-:Y:S01]  /*77d0*/  FFMA.FTZ R157, R2, R249, R157 ;  /* 0x000000f9029d7223 */ /* 0x000fe2000001009d */
[----:B------:R-:W-:Y:S01]  /*77e0*/  MOV R2, R132 ;  /* 0x0000008400027202 */ /* 0x000fe20000000f00 */
[----:B------:R-:W-:Y:S01]  /*77f0*/  FFMA.FTZ R156, R0, R248, R156 ;  /* 0x000000f8009c7223 */ /* 0x000fe2000001009c */
[----:B------:R-:W-:Y:S01]  /*7800*/  MOV R0, R3 ;  /* 0x0000000300007202 */ /* 0x000fe20000000f00 */
[C---:B-1----:R-:W-:Y:S04]  /*7810*/  HMMA.16816.F32.BF16 R68, R116.reuse, R124, R68 ;  /* 0x0000007c7444723c */ /* 0x042fe80000041844 */
[----:B------:R-:W-:Y:S01]  /*7820*/  MUFU.EX2 R200, R200 ;  /* 0x000000c800c87308 */ /* 0x000fe20000000800 */
[----:B------:R-:W-:Y:S02]  /*7830*/  FADD.FTZ R157, R133, R157 ;  /* 0x0000009d859d7221 */ /* 0x000fe40000010000 */
[----:B------:R-:W-:Y:S01]  /*7840*/  FADD.FTZ R156, R158, R156 ;  /* 0x0000009c9e9c7221 */ /* 0x000fe20000010000 */
[C---:B------:R-:W-:Y:S01]  /*7850*/  HMMA.16816.F32.BF16 R72, R116.reuse, R126, R72 ;  /* 0x0000007e7448723c */ /* 0x040fe20000041848 */
[----:B------:R-:W1:Y:S03]  /*7860*/  LDSM.16.MT88.4 R124, [R233+0x4900] ;  /* 0x00490000e97c783b */ /* 0x000e660000004200 */
[----:B------:R-:W-:Y:S02]  /*7870*/  FADD.FTZ R134, R134, R157 ;  /* 0x0000009d86867221 */ /* 0x000fe40000010000 */
[----:B------:R-:W-:Y:S01]  /*7880*/  MUFU.EX2 R201, R201 ;  /* 0x000000c900c97308 */ /* 0x000fe20000000800 */
[----:B------:R-:W-:Y:S01]  /*7890*/  FADD.FTZ R156, R159, R156 ;  /* 0x0000009c9f9c7221 */ /* 0x000fe20000010000 */
[C---:B------:R-:W-:Y:S04]  /*78a0*/  HMMA.16816.F32.BF16 R76, R116.reuse, R148, R76 ;  /* 0x00000094744c723c */ /* 0x040fe8000004184c */
[----:B------:R-:W-:Y:S02]  /*78b0*/  FADD.FTZ R134, R135, R134 ;  /* 0x0000008687867221 */ /* 0x000fe40000010000 */
[----:B------:R-:W-:Y:S02]  /*78c0*/  FADD.FTZ R160, R160, R156 ;  /* 0x0000009ca0a07221 */ /* 0x000fe40000010000 */
[C---:B------:R-:W-:Y:S01]  /*78d0*/  HMMA.16816.F32.BF16 R80, R116.reuse, R150, R80 ;  /* 0x000000967450723c */ /* 0x040fe20000041850 */
[----:B------:R-:W-:Y:S03]  /*78e0*/  MUFU.EX2 R202, R202 ;  /* 0x000000ca00ca7308 */ /* 0x000fe60000000800 */
[--C-:B------:R-:W-:Y:S02]  /*78f0*/  FFMA.FTZ R148, R24, c[0x0][0x2d0], -R162.reuse ;  /* 0x0000b40018947a23 */ /* 0x100fe400000108a2 */
[----:B------:R-:W-:Y:S02]  /*7900*/  FFMA.FTZ R149, R25, c[0x0][0x2d0], -R162 ;  /* 0x0000b40019957a23 */ /* 0x000fe400000108a2 */
[C---:B---3--:R-:W-:Y:S03]  /*7910*/  HMMA.16816.F32.BF16 R84, R116.reuse, R120, R84 ;  /* 0x000000787454723c */ /* 0x048fe60000041854 */
[----:B------:R-:W-:Y:S01]  /*7920*/  MUFU.EX2 R148, R148 ;  /* 0x0000009400947308 */ /* 0x000fe20000000800 */
[--C-:B------:R-:W-:Y:S02]  /*7930*/  FFMA.FTZ R150, R26, c[0x0][0x2d0], -R161.reuse ;  /* 0x0000b4001a967a23 */ /* 0x100fe400000108a1 */
[----:B------:R-:W-:Y:S02]  /*7940*/  FFMA.FTZ R151, R27, c[0x0][0x2d0], -R161 ;  /* 0x0000b4001b977a23 */ /* 0x000fe400000108a1 */
[C---:B------:R-:W-:Y:S01]  /*7950*/  HMMA.16816.F32.BF16 R88, R116.reuse, R122, R88 ;  /* 0x0000007a7458723c */ /* 0x040fe20000041858 */
[----:B------:R-:W2:Y:S03]  /*7960*/  LDSM.16.MT88.4 R120, [R236+0x1100] ;  /* 0x00110000ec78783b */ /* 0x000ea60000004200 */
[----:B------:R-:W-:Y:S01]  /*7970*/  FADD.FTZ R152, R152, R134 ;  /* 0x0000008698987221 */ /* 0x000fe20000010000 */
[----:B------:R-:W3:Y:S01]  /*7980*/  MUFU.EX2 R149, R149 ;  /* 0x0000009500957308 */ /* 0x000ee20000000800 */
[----:B------:R-:W-:Y:S02]  /*7990*/  FADD.FTZ R160, R154, R160 ;  /* 0x000000a09aa07221 */ /* 0x000fe40000010000 */
[C---:B----4-:R-:W-:Y:S01]  /*79a0*/  HMMA.16816.F32.BF16 R92, R116.reuse, R128, R92 ;  /* 0x00000080745c723c */ /* 0x050fe2000004185c */
[----:B------:R-:W4:Y:S03]  /*79b0*/  LDSM.16.MT88.4 R24, [R234+0x1100] ;  /* 0x00110000ea18783b */ /* 0x000f260000004200 */
[----:B------:R-:W-:Y:S02]  /*79c0*/  FADD.FTZ R152, R153, R152 ;  /* 0x0000009899987221 */ /* 0x000fe40000010000 */
[----:B------:R-:W-:Y:S01]  /*79d0*/  FADD.FTZ R155, R155, R160 ;  /* 0x000000a09b9b7221 */ /* 0x000fe20000010000 */
[----:B------:R-:W-:Y:S01]  /*79e0*/  MUFU.EX2 R150, R150 ;  /* 0x0000009600967308 */ /* 0x000fe20000000800 */
[C---:B------:R-:W-:Y:S01]  /*79f0*/  HMMA.16816.F32.BF16 R96, R116.reuse, R130, R96 ;  /* 0x000000827460723c */ /* 0x040fe20000041860 */
[----:B------:R-:W-:Y:S03]  /*7a00*/  LDSM.16.MT88.4 R128, [R232+0x5100] ;  /* 0x00510000e880783b */ /* 0x000fe60000004200 */
[----:B------:R-:W-:Y:S02]  /*7a10*/  FADD.FTZ R163, R163, R152 ;  /* 0x00000098a3a37221 */ /* 0x000fe40000010000 */
[----:B------:R-:W-:Y:S02]  /*7a20*/  FADD.FTZ R155, R165, R155 ;  /* 0x0000009ba59b7221 */ /* 0x000fe40000010000 */
[C---:B------:R-:W-:Y:S01]  /*7a30*/  HMMA.16816.F32.BF16 R12, R116.reuse, R20, R12 ;  /* 0x00000014740c723c */ /* 0x040fe2000004180c */
[----:B------:R-:W5:Y:S03]  /*7a40*/  MUFU.EX2 R151, R151 ;  /* 0x0000009700977308 */ /* 0x000f660000000800 */
[----:B------:R-:W-:Y:S02]  /*7a50*/  FADD.FTZ R163, R164, R163 ;  /* 0x000000a3a4a37221 */ /* 0x000fe40000010000 */
[----:B------:R-:W-:Y:S01]  /*7a60*/  FADD.FTZ R166, R166, R155 ;  /* 0x0000009ba6a67221 */ /* 0x000fe20000010000 */
[----:B------:R-:W-:Y:S01]  /*7a70*/  F2FP.BF16.PACK_AB R20, R167, R180 ;  /* 0x000000b4a714723e */ /* 0x000fe200000010ff */
[C---:B------:R-:W-:Y:S03]  /*7a80*/  HMMA.16816.F32.BF16 R100, R116.reuse, R22, R100 ;  /* 0x000000167464723c */ /* 0x040fe60000041864 */
[----:B------:R-:W-:Y:S01]  /*7a90*/  MUFU.EX2 R203, R203 ;  /* 0x000000cb00cb7308 */ /* 0x000fe20000000800 */
[----:B------:R-:W-:Y:S01]  /*7aa0*/  F2FP.BF16.PACK_AB R21, R182, R181 ;  /* 0x000000b5b615723e */ /* 0x000fe200000010ff */
[----:B------:R-:W-:Y:S02]  /*7ab0*/  FADD.FTZ R180, R180, R163 ;  /* 0x000000a3b4b47221 */ /* 0x000fe40000010000 */
[----:B---3--:R-:W-:Y:S01]  /*7ac0*/  F2FP.BF16.PACK_AB R22, R149, R148 ;  /* 0x000000949516723e */ /* 0x008fe200000010ff */
[C---:B-1----:R-:W-:Y:S04]  /*7ad0*/  HMMA.16816.F32.BF16 R104, R116.reuse, R124, R104 ;  /* 0x0000007c7468723c */ /* 0x042fe80000041868 */
[----:B------:R-:W-:Y:S01]  /*7ae0*/  FADD.FTZ R166, R181, R166 ;  /* 0x000000a6b5a67221 */ /* 0x000fe20000010000 */
[----:B------:R-:W-:Y:S01]  /*7af0*/  MUFU.EX2 R208, R208 ;  /* 0x000000d000d07308 */ /* 0x000fe20000000800 */
[----:B------:R-:W-:Y:S02]  /*7b00*/  FADD.FTZ R180, R167, R180 ;  /* 0x000000b4a7b47221 */ /* 0x000fe40000010000 */
[C---:B------:R-:W-:Y:S01]  /*7b10*/  HMMA.16816.F32.BF16 R108, R116.reuse, R126, R108 ;  /* 0x0000007e746c723c */ /* 0x040fe2000004186c */
[----:B------:R-:W-:Y:S03]  /*7b20*/  LDSM.16.MT88.4 R124, [R232+0x1100] ;  /* 0x00110000e87c783b */ /* 0x000fe60000004200 */
[----:B-----5:R-:W-:Y:S01]  /*7b30*/  F2FP.BF16.PACK_AB R23, R151, R150 ;  /* 0x000000969717723e */ /* 0x020fe200000010ff */
[----:B------:R-:W-:Y:S02]  /*7b40*/  FADD.FTZ R182, R182, R166 ;  /* 0x000000a6b6b67221 */ /* 0x000fe40000010000 */
[----:B------:R-:W-:Y:S01]  /*7b50*/  MUFU.EX2 R209, R209 ;  /* 0x000000d100d17308 */ /* 0x000fe20000000800 */
[C---:B------:R-:W-:Y:S04]  /*7b60*/  HMMA.16816.F32.BF16 R16, R116.reuse, R144, R16 ;  /* 0x000000907410723c */ /* 0x040fe80000041810 */
[----:B------:R-:W-:Y:S02]  /*7b70*/  FADD.FTZ R148, R148, R180 ;  /* 0x000000b494947221 */ /* 0x000fe40000010000 */
[----:B------:R-:W-:Y:S02]  /*7b80*/  FADD.FTZ R182, R150, R182 ;  /* 0x000000b696b67221 */ /* 0x000fe40000010000 */
[----:B------:R-:W-:Y:S01]  /*7b90*/  HMMA.16816.F32.BF16 R112, R116, R146, R112 ;  /* 0x000000927470723c */ /* 0x000fe20000041870 */
[----:B------:R-:W1:Y:S01]  /*7ba0*/  LDSM.16.MT88.4 R116, [R233+0x1100] ;  /* 0x00110000e974783b */ /* 0x000e620000004200 */
[----:B------:R-:W-:Y:S02]  /*7bb0*/  MUFU.EX2 R210, R210 ;  /* 0x000000d200d27308 */ /* 0x000fe40000000800 */
[--C-:B------:R-:W-:Y:S02]  /*7bc0*/  FFMA.FTZ R145, R28, c[0x0][0x2d0], -R162.reuse ;  /* 0x0000b4001c917a23 */ /* 0x100fe400000108a2 */
[----:B------:R-:W-:Y:S02]  /*7bd0*/  FFMA.FTZ R144, R29, c[0x0][0x2d0], -R162 ;  /* 0x0000b4001d907a23 */ /* 0x000fe400000108a2 */
[C---:B--2---:R-:W-:Y:S04]  /*7be0*/  HMMA.16816.F32.BF16 R4, R20.reuse, R120, R4 ;  /* 0x000000781404723c */ /* 0x044fe80000041804 */
[----:B------:R-:W-:Y:S01]  /*7bf0*/  MUFU.EX2 R145, R145 ;  /* 0x0000009100917308 */ /* 0x000fe20000000800 */
[--C-:B------:R-:W-:Y:S02]  /*7c00*/  FFMA.FTZ R146, R30, c[0x0][0x2d0], -R161.reuse ;  /* 0x0000b4001e927a23 */ /* 0x100fe400000108a1 */
[----:B------:R-:W-:Y:S01]  /*7c10*/  FFMA.FTZ R147, R31, c[0x0][0x2d0], -R161 ;  /* 0x0000b4001f937a23 */ /* 0x000fe200000108a1 */
[C---:B------:R-:W-:Y:S01]  /*7c20*/  HMMA.16816.F32.BF16 R8, R20.reuse, R122, R8 ;  /* 0x0000007a1408723c */ /* 0x040fe20000041808 */
[----:B------:R-:W2:Y:S03]  /*7c30*/  LDSM.16.MT88.4 R120, [R236+0x5100] ;  /* 0x00510000ec78783b */ /* 0x000ea60000004200 */
[----:B------:R-:W-:Y:S02]  /*7c40*/  FADD.FTZ R148, R149, R148 ;  /* 0x0000009495947221 */ /* 0x000fe40000010000 */
[----:B------:R-:W-:Y:S01]  /*7c50*/  MUFU.EX2 R144, R144 ;  /* 0x0000009000907308 */ /* 0x000fe20000000800 */
[----:B------:R-:W-:Y:S01]  /*7c60*/  FADD.FTZ R151, R151, R182 ;  /* 0x000000b697977221 */ /* 0x000fe20000010000 */
[C---:B----4-:R-:W-:Y:S01]  /*7c70*/  HMMA.16816.F32.BF16 R68, R20.reuse, R24, R68 ;  /* 0x000000181444723c */ /* 0x050fe20000041844 */
[----:B------:R-:W-:Y:S07]  /*7c80*/  LDSM.16.MT88.4 R28, [R233+0x5100] ;  /* 0x00510000e91c783b */ /* 0x000fee0000004200 */
[C---:B------:R-:W-:Y:S01]  /*7c90*/  HMMA.16816.F32.BF16 R72, R20.reuse, R26, R72 ;  /* 0x0000001a1448723c */ /* 0x040fe20000041848 */
[----:B------:R-:W3:Y:S01]  /*7ca0*/  LDSM.16.MT88.4 R24, [R234+0x5100] ;  /* 0x00510000ea18783b */ /* 0x000ee20000004200 */
[----:B------:R-:W4:Y:S06]  /*7cb0*/  MUFU.EX2 R146, R146 ;  /* 0x0000009200927308 */ /* 0x000f2c0000000800 */
[C---:B-1----:R-:W-:Y:S04]  /*7cc0*/  HMMA.16816.F32.BF16 R76, R20.reuse, R116, R76 ;  /* 0x00000074144c723c */ /* 0x042fe8000004184c */
[----:B------:R-:W1:Y:S04]  /*7cd0*/  MUFU.EX2 R147, R147 ;  /* 0x0000009300937308 */ /* 0x000e680000000800 */
[C---:B------:R-:W-:Y:S01]  /*7ce0*/  HMMA.16816.F32.BF16 R80, R20.reuse, R118, R80 ;  /* 0x000000761450723c */ /* 0x040fe20000041850 */
[----:B------:R-:W5:Y:S05]  /*7cf0*/  LDSM.16.MT88.4 R116, [R236+0x1900] ;  /* 0x00190000ec74783b */ /* 0x000f6a0000004200 */
[----:B------:R-:W-:Y:S02]  /*7d00*/  MUFU.EX2 R52, R52 ;  /* 0x0000003400347308 */ /* 0x000fe40000000800 */
[C---:B------:R-:W-:Y:S04]  /*7d10*/  HMMA.16816.F32.BF16 R84, R20.reuse, R124, R84 ;  /* 0x0000007c1454723c */ /* 0x040fe80000041854 */
[----:B----4-:R-:W-:Y:S04]  /*7d20*/  FADD.FTZ R151, R146, R151 ;  /* 0x0000009792977221 */ /* 0x010fe80000010000 */
[----:B------:R-:W-:Y:S01]  /*7d30*/  MUFU.EX2 R53, R53 ;  /* 0x0000003500357308 */ /* 0x000fe20000000800 */
[C---:B------:R-:W-:Y:S01]  /*7d40*/  HMMA.16816.F32.BF16 R88, R20.reuse, R126, R88 ;  /* 0x0000007e1458723c */ /* 0x040fe20000041858 */
[----:B------:R-:W-:Y:S07]  /*7d50*/  LDSM.16.MT88.4 R124, [R236+0x3900] ;  /* 0x00390000ec7c783b */ /* 0x000fee0000004200 */
[C---:B--2---:R-:W-:Y:S01]  /*7d60*/  HMMA.16816.F32.BF16 R92, R20.reuse, R120, R92 ;  /* 0x00000078145c723c */ /* 0x044fe2000004185c */
[----:B------:R-:W-:Y:S07]  /*7d70*/  MUFU.EX2 R54, R54 ;  /* 0x0000003600367308 */ /* 0x000fee0000000800 */
[C---:B------:R-:W-:Y:S01]  /*7d80*/  HMMA.16816.F32.BF16 R96, R20.reuse, R122, R96 ;  /* 0x0000007a1460723c */ /* 0x040fe20000041860 */
[----:B------:R-:W-:Y:S02]  /*7d90*/  LDSM.16.MT88.4 R120, [R232+0x5900] ;  /* 0x00590000e878783b */ /* 0x000fe40000004200 */
[----:B------:R-:W-:Y:S05]  /*7da0*/  MUFU.EX2 R55, R55 ;  /* 0x0000003700377308 */ /* 0x000fea0000000800 */
[C---:B---3--:R-:W-:Y:S05]  /*7db0*/  HMMA.16816.F32.BF16 R12, R20.reuse, R24, R12 ;  /* 0x00000018140c723c */ /* 0x048fea000004180c */
[----:B------:R-:W-:Y:S03]  /*7dc0*/  MUFU.EX2 R56, R56 ;  /* 0x0000003800387308 */ /* 0x000fe60000000800 */
[C---:B------:R-:W-:Y:S01]  /*7dd0*/  HMMA.16816.F32.BF16 R100, R20.reuse, R26, R100 ;  /* 0x0000001a1464723c */ /* 0x040fe20000041864 */
[----:B------:R-:W2:Y:S06]  /*7de0*/  LDSM.16.MT88.4 R24, [R233+0x1900] ;  /* 0x00190000e918783b */ /* 0x000eac0000004200 */
[----:B------:R-:W-:Y:S01]  /*7df0*/  MUFU.EX2 R57, R57 ;  /* 0x0000003900397308 */ /* 0x000fe20000000800 */
[C---:B------:R-:W-:Y:S08]  /*7e00*/  HMMA.16816.F32.BF16 R104, R20.reuse, R28, R104 ;  /* 0x0000001c1468723c */ /* 0x040ff00000041868 */
[C---:B------:R-:W-:Y:S01]  /*7e10*/  HMMA.16816.F32.BF16 R108, R20.reuse, R30, R108 ;  /* 0x0000001e146c723c */ /* 0x040fe2000004186c */
[----:B------:R-:W3:Y:S01]  /*7e20*/  LDSM.16.MT88.4 R28, [R232+0x1900] ;  /* 0x00190000e81c783b */ /* 0x000ee20000004200 */
[----:B------:R-:W-:Y:S06]  /*7e30*/  MUFU.EX2 R58, R58 ;  /* 0x0000003a003a7308 */ /* 0x000fec0000000800 */
[C---:B------:R-:W-:Y:S04]  /*7e40*/  HMMA.16816.F32.BF16 R16, R20.reuse, R128, R16 ;  /* 0x000000801410723c */ /* 0x040fe80000041810 */
[----:B------:R-:W-:Y:S04]  /*7e50*/  MUFU.EX2 R59, R59 ;  /* 0x0000003b003b7308 */ /* 0x000fe80000000800 */
[----:B------:R-:W-:Y:S06]  /*7e60*/  HMMA.16816.F32.BF16 R112, R20, R130, R112 ;  /* 0x000000821470723c */ /* 0x000fec0000041870 */
[----:B------:R-:W-:Y:S01]  /*7e70*/  MUFU.EX2 R60, R60 ;  /* 0x0000003c003c7308 */ /* 0x000fe20000000800 */
[----:B------:R-:W-:Y:S01]  /*7e80*/  F2FP.BF16.PACK_AB R20, R144, R145 ;  /* 0x000000919014723e */ /* 0x000fe200000010ff */
[----:B------:R-:W-:Y:S01]  /*7e90*/  FADD.FTZ R145, R145, R148 ;  /* 0x0000009491917221 */ /* 0x000fe20000010000 */
[C---:B-1----:R-:W-:Y:S03]  /*7ea0*/  F2FP.BF16.PACK_AB R21, R147.reuse, R146 ;  /* 0x000000929315723e */ /* 0x042fe600000010ff */
[----:B------:R-:W-:Y:S01]  /*7eb0*/  F2FP.BF16.PACK_AB R22, R188, R183 ;  /* 0x000000b7bc16723e */ /* 0x000fe200000010ff */
[----:B------:R-:W-:Y:S01]  /*7ec0*/  FADD.FTZ R145, R144, R145 ;  /* 0x0000009190917221 */ /* 0x000fe20000010000 */
[----:B------:R-:W-:Y:S01]  /*7ed0*/  F2FP.BF16.PACK_AB R23, R190, R189 ;  /* 0x000000bdbe17723e */ /* 0x000fe200000010ff */
[----:B------:R-:W-:Y:S01]  /*7ee0*/  FADD.FTZ R147, R147, R151 ;  /* 0x0000009793937221 */ /* 0x000fe20000010000 */
[----:B------:R-:W-:Y:S01]  /*7ef0*/  MUFU.EX2 R61, R61 ;  /* 0x0000003d003d7308 */ /* 0x000fe20000000800 */
[----:B------:R-:W-:Y:S02]  /*7f00*/  FADD.FTZ R183, R183, R145 ;  /* 0x00000091b7b77221 */ /* 0x000fe40000010000 */
[----:B------:R-:W-:Y:S02]  /*7f10*/  FADD.FTZ R147, R189, R147 ;  /* 0x00000093bd937221 */ /* 0x000fe40000010000 */
[C---:B-----5:R-:W-:Y:S03]  /*7f20*/  HMMA.16816.F32.BF16 R4, R20.reuse, R116, R4 ;  /* 0x000000741404723c */ /* 0x060fe60000041804 */
[----:B------:R-:W-:Y:S02]  /*7f30*/  FADD.FTZ R183, R188, R183 ;  /* 0x000000b7bcb77221 */ /* 0x000fe40000010000 */
[----:B------:R-:W-:Y:S01]  /*7f40*/  MUFU.EX2 R62, R62 ;  /* 0x0000003e003e7308 */ /* 0x000fe20000000800 */
[----:B------:R-:W-:Y:S02]  /*7f50*/  FADD.FTZ R190, R190, R147 ;  /* 0x00000093bebe7221 */ /* 0x000fe40000010000 */
[C---:B------:R-:W-:Y:S01]  /*7f60*/  HMMA.16816.F32.BF16 R8, R20.reuse, R118, R8 ;  /* 0x000000761408723c */ /* 0x040fe20000041808 */
[----:B------:R-:W-:Y:S03]  /*7f70*/  LDSM.16.MT88.4 R116, [R233+0x5900] ;  /* 0x00590000e974783b */ /* 0x000fe60000004200 */
[----:B------:R-:W-:Y:S03]  /*7f80*/  FADD.FTZ R190, R193, R190 ;  /* 0x000000bec1be7221 */ /* 0x000fe60000010000 */
[----:B------:R-:W-:Y:S01]  /*7f90*/  MUFU.EX2 R63, R63 ;  /* 0x0000003f003f7308 */ /* 0x000fe20000000800 */
[C---:B------:R-:W-:Y:S08]  /*7fa0*/  HMMA.16816.F32.BF16 R68, R20.reuse, R32, R68 ;  /* 0x000000201444723c */ /* 0x040ff00000041844 */
[C---:B------:R-:W-:Y:S01]  /*7fb0*/  HMMA.16816.F32.BF16 R72, R20.reuse, R34, R72 ;  /* 0x000000221448723c */ /* 0x040fe20000041848 */
[----:B------:R-:W1:Y:S01]  /*7fc0*/  LDSM.16.MT88.4 R32, [R236+0x5900] ;  /* 0x00590000ec20783b */ /* 0x000e620000004200 */
[----:B------:R-:W-:Y:S06]  /*7fd0*/  MUFU.EX2 R64, R64 ;  /* 0x0000004000407308 */ /* 0x000fec0000000800 */
[C---:B--2---:R-:W-:Y:S08]  /*7fe0*/  HMMA.16816.F32.BF16 R76, R20.reuse, R24, R76 ;  /* 0x00000018144c723c */ /* 0x044ff0000004184c */
[C---:B------:R-:W-:Y:S01]  /*7ff0*/  HMMA.16816.F32.BF16 R80, R20.reuse, R26, R80 ;  /* 0x0000001a1450723c */ /* 0x040fe20000041850 */
[----:B------:R-:W2:Y:S07]  /*8000*/  LDSM.16.MT88.4 R24, [R236+0x2100] ;  /* 0x00210000ec18783b */ /* 0x000eae0000004200 */
[C---:B---3--:R-:W-:Y:S08]  /*8010*/  HMMA.16816.F32.BF16 R84, R20.reuse, R28, R84 ;  /* 0x0000001c1454723c */ /* 0x048ff00000041854 */
[C---:B------:R-:W-:Y:S01]  /*8020*/  HMMA.16816.F32.BF16 R88, R20.reuse, R30, R88 ;  /* 0x0000001e1458723c */ /* 0x040fe20000041858 */
[----:B------:R-:W3:Y:S07]  /*8030*/  LDSM.16.MT88.4 R28, [R234+0x2100] ;  /* 0x00210000ea1c783b */ /* 0x000eee0000004200 */
[C---:B-1----:R-:W-:Y:S08]  /*8040*/  HMMA.16816.F32.BF16 R92, R20.reuse, R32, R92 ;  /* 0x00000020145c723c */ /* 0x042ff0000004185c */
[C---:B------:R-:W-:Y:S01]  /*8050*/  HMMA.16816.F32.BF16 R96, R20.reuse, R34, R96 ;  /* 0x000000221460723c */ /* 0x040fe20000041860 */
[----:B------:R-:W1:Y:S07]  /*8060*/  LDSM.16.MT88.4 R32, [R233+0x2100] ;  /* 0x00210000e920783b */ /* 0x000e6e0000004200 */
[C---:B------:R-:W-:Y:S08]  /*8070*/  HMMA.16816.F32.BF16 R12, R20.reuse, R36, R12 ;  /* 0x00000024140c723c */ /* 0x040ff0000004180c */
[C---:B------:R-:W-:Y:S01]  /*8080*/  HMMA.16816.F32.BF16 R100, R20.reuse, R38, R100 ;  /* 0x000000261464723c */ /* 0x040fe20000041864 */
[----:B------:R-:W4:Y:S07]  /*8090*/  LDSM.16.MT88.4 R36, [R232+0x2100] ;  /* 0x00210000e824783b */ /* 0x000f2e0000004200 */
[C---:B------:R-:W-:Y:S07]  /*80a0*/  HMMA.16816.F32.BF16 R104, R20.reuse, R116, R104 ;  /* 0x000000741468723c */ /* 0x040fee0000041868 */
[--C-:B------:R-:W-:Y:S01]  /*80b0*/  FFMA.FTZ R116, R44, c[0x0][0x2d0], -R162.reuse ;  /* 0x0000b4002c747a23 */ /* 0x100fe200000108a2 */
[C---:B------:R-:W-:Y:S04]  /*80c0*/  HMMA.16816.F32.BF16 R108, R20.reuse, R118, R108 ;  /* 0x00000076146c723c */ /* 0x040fe8000004186c */
[--C-:B------:R-:W-:Y:S01]  /*80d0*/  FFMA.FTZ R117, R45, c[0x0][0x2d0], -R162.reuse ;  /* 0x0000b4002d757a23 */ /* 0x100fe200000108a2 */
[----:B------:R-:W-:Y:S01]  /*80e0*/  MUFU.EX2 R116, R116 ;  /* 0x0000007400747308 */ /* 0x000fe20000000800 */
[----:B------:R-:W-:Y:S02]  /*80f0*/  FFMA.FTZ R162, R65, c[0x0][0x2d0], -R162 ;  /* 0x0000b40041a27a23 */ /* 0x000fe400000108a2 */
[C---:B------:R-:W-:Y:S04]  /*8100*/  HMMA.16816.F32.BF16 R16, R20.reuse, R120, R16 ;  /* 0x000000781410723c */ /* 0x040fe80000041810 */
[--C-:B------:R-:W-:Y:S02]  /*8110*/  FFMA.FTZ R118, R46, c[0x0][0x2d0], -R161.reuse ;  /* 0x0000b4002e767a23 */ /* 0x100fe400000108a1 */
[--C-:B------:R-:W-:Y:S01]  /*8120*/  FFMA.FTZ R119, R47, c[0x0][0x2d0], -R161.reuse ;  /* 0x0000b4002f777a23 */ /* 0x100fe200000108a1 */
[----:B------:R-:W-:Y:S01]  /*8130*/  MUFU.EX2 R117, R117 ;  /* 0x0000007500757308 */ /* 0x000fe20000000800 */
[----:B------:R-:W-:Y:S01]  /*8140*/  HMMA.16816.F32.BF16 R112, R20, R122, R112 ;  /* 0x0000007a1470723c */ /* 0x000fe20000041870 */
[----:B------:R-:W-:Y:S03]  /*8150*/  LDSM.16.MT88.4 R44, [R234+0x2900] ;  /* 0x00290000ea2c783b */ /* 0x000fe60000004200 */
[--C-:B------:R-:W-:Y:S02]  /*8160*/  FFMA.FTZ R65, R66, c[0x0][0x2d0], -R161.reuse ;  /* 0x0000b40042417a23 */ /* 0x100fe400000108a1 */
[----:B------:R-:W-:Y:S01]  /*8170*/  FFMA.FTZ R161, R67, c[0x0][0x2d0], -R161 ;  /* 0x0000b40043a17a23 */ /* 0x000fe200000108a1 */
[C---:B------:R-:W-:Y:S01]  /*8180*/  F2FP.BF16.PACK_AB R20, R191.reuse, R192 ;  /* 0x000000c0bf14723e */ /* 0x040fe200000010ff */
[----:B------:R-:W-:Y:S01]  /*8190*/  FADD.FTZ R192, R192, R183 ;  /* 0x000000b7c0c07221 */ /* 0x000fe20000010000 */
[----:B------:R-:W-:Y:S01]  /*81a0*/  F2FP.BF16.PACK_AB R21, R194, R193 ;  /* 0x000000c1c215723e */ /* 0x000fe200000010ff */
[----:B------:R-:W5:Y:S02]  /*81b0*/  MUFU.EX2 R118, R118 ;  /* 0x0000007600767308 */ /* 0x000f640000000800 */
[----:B------:R-:W-:Y:S01]  /*81c0*/  F2FP.BF16.PACK_AB R22, R200, R195 ;  /* 0x000000c3c816723e */ /* 0x000fe200000010ff */
[----:B------:R-:W-:Y:S01]  /*81d0*/  FADD.FTZ R192, R191, R192 ;  /* 0x000000c0bfc07221 */ /* 0x000fe20000010000 */
[----:B------:R-:W-:Y:S01]  /*81e0*/  F2FP.BF16.PACK_AB R23, R202, R201 ;  /* 0x000000c9ca17723e */ /* 0x000fe200000010ff */
[----:B------:R-:W-:Y:S02]  /*81f0*/  FADD.FTZ R194, R194, R190 ;  /* 0x000000bec2c27221 */ /* 0x000fe40000010000 */
[----:B------:R-:W-:Y:S02]  /*8200*/  FADD.FTZ R195, R195, R192 ;  /* 0x000000c0c3c37221 */ /* 0x000fe40000010000 */
[----:B------:R-:W-:Y:S01]  /*8210*/  FADD.FTZ R194, R201, R194 ;  /* 0x000000c2c9c27221 */ /* 0x000fe20000010000 */
[----:B------:R-:W1:Y:S01]  /*8220*/  MUFU.EX2 R119, R119 ;  /* 0x0000007700777308 */ /* 0x000e620000000800 */
[C---:B--2---:R-:W-:Y:S03]  /*8230*/  HMMA.16816.F32.BF16 R4, R20.reuse, R24, R4 ;  /* 0x000000181404723c */ /* 0x044fe60000041804 */
[----:B------:R-:W-:Y:S02]  /*8240*/  FADD.FTZ R195, R200, R195 ;  /* 0x000000c3c8c37221 */ /* 0x000fe40000010000 */
[----:B------:R-:W-:Y:S03]  /*8250*/  FADD.FTZ R202, R202, R194 ;  /* 0x000000c2caca7221 */ /* 0x000fe60000010000 */
[C---:B------:R-:W-:Y:S01]  /*8260*/  HMMA.16816.F32.BF16 R8, R20.reuse, R26, R8 ;  /* 0x0000001a1408723c */ /* 0x040fe20000041808 */
[----:B------:R-:W2:Y:S01]  /*8270*/  LDSM.16.MT88.4 R24, [R236+0x6100] ;  /* 0x00610000ec18783b */ /* 0x000ea20000004200 */
[----:B------:R-:W-:Y:S02]  /*8280*/  MUFU.EX2 R162, R162 ;  /* 0x000000a200a27308 */ /* 0x000fe40000000800 */
[----:B-----5:R-:W-:Y:S04]  /*8290*/  FADD.FTZ R202, R118, R202 ;  /* 0x000000ca76ca7221 */ /* 0x020fe80000010000 */
[C---:B---3--:R-:W-:Y:S04]  /*82a0*/  HMMA.16816.F32.BF16 R68, R20.reuse, R28, R68 ;  /* 0x0000001c1444723c */ /* 0x048fe80000041844 */
[----:B------:R-:W3:Y:S04]  /*82b0*/  MUFU.EX2 R65, R65 ;  /* 0x0000004100417308 */ /* 0x000ee80000000800 */
[C---:B------:R-:W-:Y:S01]  /*82c0*/  HMMA.16816.F32.BF16 R72, R20.reuse, R30, R72 ;  /* 0x0000001e1448723c */ /* 0x040fe20000041848 */
[----:B------:R-:W5:Y:S05]  /*82d0*/  LDSM.16.MT88.4 R28, [R234+0x6100] ;  /* 0x00610000ea1c783b */ /* 0x000f6a0000004200 */
[----:B------:R-:W2:Y:S02]  /*82e0*/  MUFU.EX2 R161, R161 ;  /* 0x000000a100a17308 */ /* 0x000ea40000000800 */
[C---:B-1----:R-:W-:Y:S08]  /*82f0*/  HMMA.16816.F32.BF16 R76, R20.reuse, R32, R76 ;  /* 0x00000020144c723c */ /* 0x042ff0000004184c */
[C---:B------:R-:W-:Y:S01]  /*8300*/  HMMA.16816.F32.BF16 R80, R20.reuse, R34, R80 ;  /* 0x000000221450723c */ /* 0x040fe20000041850 */
[----:B------:R-:W1:Y:S07]  /*8310*/  LDSM.16.MT88.4 R32, [R233+0x6100] ;  /* 0x00610000e920783b */ /* 0x000e6e0000004200 */
[C---:B----4-:R-:W-:Y:S08]  /*8320*/  HMMA.16816.F32.BF16 R84, R20.reuse, R36, R84 ;  /* 0x000000241454723c */ /* 0x050ff00000041854 */
[C---:B------:R-:W-:Y:S01]  /*8330*/  HMMA.16816.F32.BF16 R88, R20.reuse, R38, R88 ;  /* 0x000000261458723c */ /* 0x040fe20000041858 */
[----:B------:R-:W4:Y:S07]  /*8340*/  LDSM.16.MT88.4 R36, [R236+0x2900] ;  /* 0x00290000ec24783b */ /* 0x000f2e0000004200 */
[C---:B--2---:R-:W-:Y:S08]  /*8350*/  HMMA.16816.F32.BF16 R92, R20.reuse, R24, R92 ;  /* 0x00000018145c723c */ /* 0x044ff0000004185c */
        /* <DEDUP_REMOVED lines=22> */
[----:B------:R-:W-:Y:S03]  /*84c0*/  FADD.FTZ R210, R210, R119 ;  /* 0x00000077d2d27221 */ /* 0x000fe60000010000 */
[C---:B------:R-:W-:Y:S01]  /*84d0*/  HMMA.16816.F32.BF16 R8, R20.reuse, R38, R8 ;  /* 0x000000261408723c */ /* 0x040fe20000041808 */
[----:B------:R-:W4:Y:S03]  /*84e0*/  LDSM.16.MT88.4 R36, [R234+0x6900] ;  /* 0x00690000ea24783b */ /* 0x000f260000004200 */
[----:B------:R-:W-:Y:S04]  /*84f0*/  FADD.FTZ R210, R54, R210 ;  /* 0x000000d236d27221 */ /* 0x000fe80000010000 */
[C---:B------:R-:W-:Y:S08]  /*8500*/  HMMA.16816.F32.BF16 R68, R20.reuse, R44, R68 ;  /* 0x0000002c1444723c */ /* 0x040ff00000041844 */
[C---:B------:R-:W-:Y:S01]  /*8510*/  HMMA.16816.F32.BF16 R72, R20.reuse, R46, R72 ;  /* 0x0000002e1448723c */ /* 0x040fe20000041848 */
[----:B------:R-:W-:Y:S07]  /*8520*/  LDSM.16.MT88.4 R44, [R233+0x7100] ;  /* 0x00710000e92c783b */ /* 0x000fee0000004200 */
        /* <DEDUP_REMOVED lines=9> */
[C---:B----4-:R-:W-:Y:S08]  /*85c0*/  HMMA.16816.F32.BF16 R12, R20.reuse, R36, R12 ;  /* 0x00000024140c723c */ /* 0x050ff0000004180c */
[C---:B------:R-:W-:Y:S01]  /*85d0*/  HMMA.16816.F32.BF16 R100, R20.reuse, R38, R100 ;  /* 0x000000261464723c */ /* 0x040fe20000041864 */
[----:B------:R-:W-:Y:S07]  /*85e0*/  LDSM.16.MT88.4 R36, [R232+0x3100] ;  /* 0x00310000e824783b */ /* 0x000fee0000004200 */
[C---:B--2---:R-:W-:Y:S08]  /*85f0*/  HMMA.16816.F32.BF16 R104, R20.reuse, R24, R104 ;  /* 0x000000181468723c */ /* 0x044ff00000041868 */
[C---:B------:R-:W-:Y:S01]  /*8600*/  HMMA.16816.F32.BF16 R108, R20.reuse, R26, R108 ;  /* 0x0000001a146c723c */ /* 0x040fe2000004186c */
[----:B------:R-:W2:Y:S07]  /*8610*/  LDSM.16.MT88.4 R24, [R234+0x3100] ;  /* 0x00310000ea18783b */ /* 0x000eae0000004200 */
[C---:B-----5:R-:W-:Y:S08]  /*8620*/  HMMA.16816.F32.BF16 R16, R20.reuse, R28, R16 ;  /* 0x0000001c1410723c */ /* 0x060ff00000041810 */
[----:B------:R-:W-:Y:S01]  /*8630*/  HMMA.16816.F32.BF16 R112, R20, R30, R112 ;  /* 0x0000001e1470723c */ /* 0x000fe20000041870 */
[----:B------:R-:W4:Y:S06]  /*8640*/  LDSM.16.MT88.4 R28, [R233+0x3100] ;  /* 0x00310000e91c783b */ /* 0x000f2c0000004200 */
        /* <DEDUP_REMOVED lines=11> */
[----:B------:R-:W-:Y:S03]  /*8700*/  FADD.FTZ R59, R59, R55 ;  /* 0x000000373b3b7221 */ /* 0x000fe60000010000 */
[C---:B------:R-:W-:Y:S01]  /*8710*/  HMMA.16816.F32.BF16 R8, R20.reuse, R34, R8 ;  /* 0x000000221408723c */ /* 0x040fe20000041808 */
[----:B------:R-:W1:Y:S03]  /*8720*/  LDSM.16.MT88.4 R32, [R236+0x7100] ;  /* 0x00710000ec20783b */ /* 0x000e660000004200 */
[----:B------:R-:W-:Y:S04]  /*8730*/  FADD.FTZ R59, R62, R59 ;  /* 0x0000003b3e3b7221 */ /* 0x000fe80000010000 */
[C---:B--2---:R-:W-:Y:S04]  /*8740*/  HMMA.16816.F32.BF16 R68, R20.reuse, R24, R68 ;  /* 0x000000181444723c */ /* 0x044fe80000041844 */
[----:B------:R-:W-:Y:S04]  /*8750*/  FADD.FTZ R59, R63, R59 ;  /* 0x0000003b3f3b7221 */ /* 0x000fe80000010000 */
[C---:B------:R-:W-:Y:S01]  /*8760*/  HMMA.16816.F32.BF16 R72, R20.reuse, R26, R72 ;  /* 0x0000001a1448723c */ /* 0x040fe20000041848 */
[----:B------:R-:W2:Y:S03]  /*8770*/  LDSM.16.MT88.4 R24, [R234+0x3900] ;  /* 0x00390000ea18783b */ /* 0x000ea60000004200 */
[----:B---3--:R-:W-:Y:S04]  /*8780*/  FADD.FTZ R59, R65, R59 ;  /* 0x0000003b413b7221 */ /* 0x008fe80000010000 */
[C---:B----4-:R-:W-:Y:S04]  /*8790*/  HMMA.16816.F32.BF16 R76, R20.reuse, R28, R76 ;  /* 0x0000001c144c723c */ /* 0x050fe8000004184c */
[----:B------:R-:W-:Y:S04]  /*87a0*/  FADD.FTZ R248, R161, R59 ;  /* 0x0000003ba1f87221 */ /* 0x000fe80000010000 */
[C---:B------:R-:W-:Y:S01]  /*87b0*/  HMMA.16816.F32.BF16 R80, R20.reuse, R30, R80 ;  /* 0x0000001e1450723c */ /* 0x040fe20000041850 */
[----:B------:R-:W3:Y:S07]  /*87c0*/  LDSM.16.MT88.4 R28, [R233+0x3900] ;  /* 0x00390000e91c783b */ /* 0x000eee0000004200 */
        /* <DEDUP_REMOVED lines=9> */
[----:B------:R-:W-:Y:S07]  /*8860*/  HMMA.16816.F32.BF16 R112, R20, R50, R112 ;  /* 0x000000321470723c */ /* 0x000fee0000041870 */
[----:B------:R-:W-:Y:S01]  /*8870*/  F2FP.BF16.PACK_AB R20, R61, R60 ;  /* 0x0000003c3d14723e */ /* 0x000fe200000010ff */
[----:B------:R-:W-:Y:S01]  /*8880*/  FADD.FTZ R60, R60, R56 ;  /* 0x000000383c3c7221 */ /* 0x000fe20000010000 */
[----:B------:R-:W-:Y:S03]  /*8890*/  F2FP.BF16.PACK_AB R21, R63, R62 ;  /* 0x0000003e3f15723e */ /* 0x000fe600000010ff */
[----:B------:R-:W-:Y:S01]  /*88a0*/  F2FP.BF16.PACK_AB R22, R162, R64 ;  /* 0x00000040a216723e */ /* 0x000fe200000010ff */
[----:B------:R-:W-:Y:S01]  /*88b0*/  FADD.FTZ R60, R61, R60 ;  /* 0x0000003c3d3c7221 */ /* 0x000fe20000010000 */
[----:B------:R-:W-:Y:S03]  /*88c0*/  F2FP.BF16.PACK_AB R23, R161, R65 ;  /* 0x00000041a117723e */ /* 0x000fe600000010ff */
[----:B------:R-:W-:Y:S04]  /*88d0*/  FADD.FTZ R60, R64, R60 ;  /* 0x0000003c403c7221 */ /* 0x000fe80000010000 */
[C---:B------:R-:W-:Y:S01]  /*88e0*/  HMMA.16816.F32.BF16 R128, R20.reuse, R124, R4 ;  /* 0x0000007c1480723c */ /* 0x040fe20000041804 */
[----:B------:R-:W1:Y:S02]  /*88f0*/  LDSM.16.MT88.4 R4, [R232+0x3900] ;  /* 0x00390000e804783b */ /* 0x000e640000004200 */
[----:B------:R-:W-:Y:S05]  /*8900*/  FADD.FTZ R249, R162, R60 ;  /* 0x0000003ca2f97221 */ /* 0x000fea0000010000 */
[C---:B------:R-:W-:Y:S01]  /*8910*/  HMMA.16816.F32.BF16 R124, R20.reuse, R126, R8 ;  /* 0x0000007e147c723c */ /* 0x040fe20000041808 */
[----:B------:R-:W4:Y:S07]  /*8920*/  LDSM.16.MT88.4 R8, [R236+0x7900] ;  /* 0x00790000ec08783b */ /* 0x000f2e0000004200 */
[C---:B--2---:R-:W-:Y:S08]  /*8930*/  HMMA.16816.F32.BF16 R68, R20.reuse, R24, R68 ;  /* 0x000000181444723c */ /* 0x044ff00000041844 */
[C---:B------:R-:W-:Y:S01]  /*8940*/  HMMA.16816.F32.BF16 R72, R20.reuse, R26, R72 ;  /* 0x0000001a1448723c */ /* 0x040fe20000041848 */
[----:B------:R-:W2:Y:S07]  /*8950*/  LDSM.16.MT88.4 R24, [R234+0x7900] ;  /* 0x00790000ea18783b */ /* 0x000eae0000004200 */
[C---:B---3--:R-:W-:Y:S08]  /*8960*/  HMMA.16816.F32.BF16 R76, R20.reuse, R28, R76 ;  /* 0x0000001c144c723c */ /* 0x048ff0000004184c */
[C---:B------:R-:W-:Y:S08]  /*8970*/  HMMA.16816.F32.BF16 R80, R20.reuse, R30, R80 ;  /* 0x0000001e1450723c */ /* 0x040ff00000041850 */
[C---:B-1----:R-:W-:Y:S08]  /*8980*/  HMMA.16816.F32.BF16 R84, R20.reuse, R4, R84 ;  /* 0x000000041454723c */ /* 0x042ff00000041854 */
[C---:B------:R-:W-:Y:S01]  /*8990*/  HMMA.16816.F32.BF16 R88, R20.reuse, R6, R88 ;  /* 0x000000061458723c */ /* 0x040fe20000041858 */
[----:B------:R-:W1:Y:S07]  /*89a0*/  LDSM.16.MT88.4 R4, [R233+0x7900] ;  /* 0x00790000e904783b */ /* 0x000e6e0000004200 */
[C---:B----4-:R-:W-:Y:S08]  /*89b0*/  HMMA.16816.F32.BF16 R92, R20.reuse, R8, R92 ;  /* 0x00000008145c723c */ /* 0x050ff0000004185c */
[C---:B------:R-:W-:Y:S01]  /*89c0*/  HMMA.16816.F32.BF16 R96, R20.reuse, R10, R96 ;  /* 0x0000000a1460723c */ /* 0x040fe20000041860 */
[----:B------:R-:W3:Y:S07]  /*89d0*/  LDSM.16.MT88.4 R8, [R232+0x7900] ;  /* 0x00790000e808783b */ /* 0x000eee0000004200 */
[C---:B--2---:R-:W-:Y:S08]  /*89e0*/  HMMA.16816.F32.BF16 R120, R20.reuse, R24, R12 ;  /* 0x000000181478723c */ /* 0x044ff0000004180c */
[C---:B------:R-:W-:Y:S08]  /*89f0*/  HMMA.16816.F32.BF16 R100, R20.reuse, R26, R100 ;  /* 0x0000001a1464723c */ /* 0x040ff00000041864 */
[C---:B-1----:R-:W-:Y:S08]  /*8a00*/  HMMA.16816.F32.BF16 R104, R20.reuse, R4, R104 ;  /* 0x000000041468723c */ /* 0x042ff00000041868 */
[C---:B------:R-:W-:Y:S08]  /*8a10*/  HMMA.16816.F32.BF16 R108, R20.reuse, R6, R108 ;  /* 0x00000006146c723c */ /* 0x040ff0000004186c */
[C---:B---3--:R-:W-:Y:S08]  /*8a20*/  HMMA.16816.F32.BF16 R116, R20.reuse, R8, R16 ;  /* 0x000000081474723c */ /* 0x048ff00000041810 */
[----:B------:R-:W-:Y:S01]  /*8a30*/  HMMA.16816.F32.BF16 R112, R20, R10, R112 ;  /* 0x0000000a1470723c */ /* 0x000fe20000041870 */
[----:B------:R-:W-:-:S07]  /*8a40*/  @P1 BRA `(.L_x_1790) ;  /* 0xffffcd1000001947 */ /* 0x000fce000383ffff */
.L_x_1789:
        /* <DEDUP_REMOVED lines=91> */
.L_x_1787:
        /* <DEDUP_REMOVED lines=211> */
.L_x_1795:
[----:B--23--:R-:W-:Y:S05]  /*9d30*/  BSYNC B0 ;  /* 0x0000000000007941 */ /* 0x00cfea0003800000 */
.L_x_1794:
        /* <DEDUP_REMOVED lines=98> */
.L_x_1793:
        /* <DEDUP_REMOVED lines=50> */
.L_x_1796:
        /* <DEDUP_REMOVED lines=16> */
.L_x_3608:


//--------------------- .text._ZN7cutlass13device_kernelIN5flash19enable_sm80_to_sm89INS1_16FlashAttnFwdSm80INS1_25CollectiveMainloopFwdSm80ILi8ELi1ELb1EN4cute5tupleIJNS5_1CILi128EEENS7_ILi96EEES8_EEELi128ENS_10bfloat16_tEfNS_4arch4Sm80ELb0ELb1ELb0ELb0ELb1ELb0ELb1ELb1EEENS1_21CollectiveEpilogueFwdINS6_IJS8_S8_S9_EEENS6_IJNS7_ILi1EEESH_SH_EEESB_SD_Li256ELb0ELb1ELb1ELb0EEENS1_19SingleTileSchedulerILb0ELb1ELb1ELi128EEEEEEEEEvNT_6ParamsE --------------------------
	.section	.text._ZN7cutlass13device_kernelIN5flash19enable_sm80_to_sm89INS1_16FlashAttnFwdSm80INS1_25CollectiveMainloopFwdSm80ILi8ELi1ELb1EN4cute5tupleIJNS5_1CILi128EEENS7_ILi96EEES8_EEELi128ENS_10bfloat16_tEfNS_4arch4Sm80ELb0ELb1ELb0ELb0ELb1ELb0ELb1ELb1EEENS1_21CollectiveEpilogueFwdINS6_IJS8_S8_S9_EEENS6_IJNS7_ILi1EEESH_SH_EEESB_SD_Li256ELb0ELb1ELb1ELb0EEENS1_19SingleTileSchedulerILb0ELb1ELb1ELi128EEEEEEEEEvNT_6ParamsE,"ax",@progbits
	.sectioninfo	@"SHI_REGISTERS=254"
	.align	128
.text._ZN7cutlass13device_kernelIN5flash19enable_sm80_to_sm89INS1_16FlashAttnFwdSm80INS1_25CollectiveMainloopFwdSm80ILi8ELi1ELb1EN4cute5tupleIJNS5_1CILi128EEENS7_ILi96EEES8_EEELi128ENS_10bfloat16_tEfNS_4arch4Sm80ELb0ELb1ELb0ELb0ELb1ELb0ELb1ELb1EEENS1_21CollectiveEpilogueFwdINS6_IJS8_S8_S9_EEENS6_IJNS7_ILi1EEESH_SH_EEESB_SD_Li256ELb0ELb1ELb1ELb0EEENS1_19SingleTileSchedulerILb0ELb1ELb1ELi128EEEEEEEEEvNT_6ParamsE:
        .type           _ZN7cutlass13device_kernelIN5flash19enable_sm80_to_sm89INS1_16FlashAttnFwdSm80INS1_25CollectiveMainloopFwdSm80ILi8ELi1ELb1EN4cute5tupleIJNS5_1CILi128EEENS7_ILi96EEES8_EEELi128ENS_10bfloat16_tEfNS_4arch4Sm80ELb0ELb1ELb0ELb0ELb1ELb0ELb1ELb1EEENS1_21CollectiveEpilogueFwdINS6_IJS8_S8_S9_EEENS6_IJNS7_ILi1EEESH_SH_EEESB_SD_Li256ELb0ELb1ELb1ELb0EEENS1_19SingleTileSchedulerILb0ELb1ELb1ELi128EEEEEEEEEvNT_6ParamsE,@function
        .size           _ZN7cutlass13device_kernelIN5flash19enable_sm80_to_sm89INS1_16FlashAttnFwdSm80INS1_25CollectiveMainloopFwdSm80ILi8ELi1ELb1EN4cute5tupleIJNS5_1CILi128EEENS7_ILi96EEES8_EEELi128ENS_10bfloat16_tEfNS_4arch4Sm80ELb0ELb1ELb0ELb0ELb1ELb0ELb1ELb1EEENS1_21CollectiveEpilogueFwdINS6_IJS8_S8_S9_EEENS6_IJNS7_ILi1EEESH_SH_EEESB_SD_Li256ELb0ELb1ELb1ELb0EEENS1_19SingleTileSchedulerILb0ELb1ELb1ELi128EEEEEEEEEvNT_6ParamsE,(.L_x_3609 - _ZN7cutlass13device_kernelIN5flash19enable_sm80_to_sm89INS1_16FlashAttnFwdSm80INS1_25CollectiveMainloopFwdSm80ILi8ELi1ELb1EN4cute5tupleIJNS5_1CILi128EEENS7_ILi96EEES8_EEELi128ENS_10bfloat16_tEfNS_4arch4Sm80ELb0ELb1ELb0ELb0ELb1ELb0ELb1ELb1EEENS1_21CollectiveEpilogueFwdINS6_IJS8_S8_S9_EEENS6_IJNS7_ILi1EEESH_SH_EEESB_SD_Li256ELb0ELb1ELb1ELb0EEENS1_19SingleTileSchedulerILb0ELb1ELb1ELi128EEEEEEEEEvNT_6ParamsE)
        .other          _ZN7cutlass13device_kernelIN5flash19enable_sm80_to_sm89INS1_16FlashAttnFwdSm80INS1_25CollectiveMainloopFwdSm80ILi8ELi1ELb1EN4cute5tupleIJNS5_1CILi128EEENS7_ILi96EEES8_EEELi128ENS_10bfloat16_tEfNS_4arch4Sm80ELb0ELb1ELb0ELb0ELb1ELb0ELb1ELb1EEENS1_21CollectiveEpilogueFwdINS6_IJS8_S8_S9_EEENS6_IJNS7_ILi1EEESH_SH_EEESB_SD_Li256ELb0ELb1ELb1ELb0EEENS1_19SingleTileSchedulerILb0ELb1ELb1ELi128EEEEEEEEEvNT_6ParamsE,@"STO_CUDA_ENTRY STV_DEFAULT"
_ZN7cutlass13device_kernelIN5flash19enable_sm80_to_sm89INS1_16FlashAttnFwdSm80INS1_25CollectiveMainloopFwdSm80ILi8ELi1ELb1EN4cute5tupleIJNS5_1CILi128EEENS7_ILi96EEES8_EEELi128ENS_10bfloat16_tEfNS_4arch4Sm80ELb0ELb1ELb0ELb0ELb1ELb0ELb1ELb1EEENS1_21CollectiveEpilogueFwdINS6_IJS8_S8_S9_EEENS6_IJNS7_ILi1EEESH_SH_EEESB_SD_Li256ELb0ELb1ELb1ELb0EEENS1_19SingleTileSchedulerILb0ELb1ELb1ELi128EEEEEEEEEvNT_6ParamsE:
        /* <DEDUP_REMOVED lines=17> */
.L_x_1797:
[----:B------:R-:W-:Y:S02]  /*0110*/  ULDC.64 UR4, c[0x0][0x550] ;  /* 0x0001540000047ab9 */ /* 0x000fe40000000a00 */
[----:B------:R-:W-:Y:S02]  /*0120*/  UISETP.NE.AND UP0, UPT, UR4, 0x1, UPT ;  /* 0x000000010400788c */ /* 0x000fe4000bf05270 */
[----:B------:R-:W-:-:S02]  /*0130*/  UIMAD.WIDE.U32 UR12, UR6, UR5, URZ ;  /* 0x00000005060c72a5 */ /* 0x000fc4000f8e003f */
[----:B------:R-:W-:Y:S02]  /*0140*/  ULDC UR4, c[0x0][0x558] ;  /* 0x0001560000047ab9 */ /* 0x000fe40000000800 */
[----:B------:R-:W-:-:S05]  /*0150*/  UMOV UR9, UR6 ;  /* 0x0000000600097c82 */ /* 0x000fca0008000000 */
[----:B------:R-:W-:-:S03]  /*0160*/  @UP0 USHF.R.U32.HI UR9, URZ, UR4, UR13 ;  /* 0x000000043f090299 */ /* 0x000fc6000801160d */
.L_x_1798:
        /* <DEDUP_REMOVED lines=49> */
.L_x_1800:
[----:B------:R-:W-:Y:S02]  /*0480*/  ULDC UR4, c[0x0][0x32c] ;  /* 0x0000cb0000047ab9 */ /* 0x000fe40000000800 */
[----:B------:R-:W-:-:S03]  /*0490*/  UISETP.NE.AND UP0, UPT, UR12, UR4, UPT ;  /* 0x000000040c00728c */ /* 0x000fc6000bf05270 */
[----:B------:R-:W-:Y:S02]  /*04a0*/  ULDC.64 UR4, c[0x0][0x330] ;  /* 0x0000cc0000047ab9 */ /* 0x000fe40000000a00 */
[----:B------:R-:W-:-:S06]  /*04b0*/  UIMAD.WIDE.U32 UR16, UR13, UR4, URZ ;  /* 0x000000040d1072a5 */ /* 0x000fcc000f8e003f */
[----:B------:R-:W-:Y:S02]  /*04c0*/  @UP0 USHF.R.U32.HI UR13, URZ, UR5, UR17 ;  /* 0x000000053f0d0299 */ /* 0x000fe40008011611 */
.L_x_1801:
[----:B------:R-:W-:Y:S02]  /*04d0*/  ULDC UR4, c[0x0][0x32c] ;  /* 0x0000cb0000047ab9 */ /* 0x000fe40000000800 */
[----:B------:R-:W-:-:S04]  /*04e0*/  UIMAD UR4, UR13, UR4, UR4 ;  /* 0x000000040d0472a4 */ /* 0x000fc8000f8e0204 */
[----:B------:R-:W-:-:S04]  /*04f0*/  UISETP.LT.AND UP0, UPT, UR11, UR4, UPT ;  /* 0x000000040b00728c */ /* 0x000fc8000bf01270 */
[----:B------:R-:W-:Y:S02]  /*0500*/  USEL UR11, UR11, UR4, UP0 ;  /* 0x000000040b0b7287 */ /* 0x000fe40008000000 */
.L_x_1799:
        /* <DEDUP_REMOVED lines=34> */
.L_x_1803:
[----:B------:R-:W-:-:S04]  /*0730*/  MOV R0, c[0x0][0x32c] ;  /* 0x0000cb0000007a02 */ /* 0x000fc80000000f00 */
[----:B------:R-:W-:-:S13]  /*0740*/  ISETP.NE.AND P0, PT, R0, 0x1, PT ;  /* 0x000000010000780c */ /* 0x000fda0003f05270 */
[----:B------:R-:W-:-:S05]  /*0750*/  @P0 IMAD.HI.U32 R0, R3, c[0x0][0x330], RZ ;  /* 0x0000cc0003000a27 */ /* 0x000fca00078e00ff */
[----:B------:R-:W-:-:S05]  /*0760*/  @P0 SHF.R.U32.HI R3, RZ, c[0x0][0x334], R0 ;  /* 0x0000cd00ff030a19 */ /* 0x000fca0000011600 */
.L_x_1804:
[----:B------:R-:W-:-:S05]  /*0770*/  IMAD R3, R3, c[0x0][0x32c], RZ ;  /* 0x0000cb0003037a24 */ /* 0x000fca00078e02ff */
[----:B------:R-:W-:-:S05]  /*0780*/  IMNMX R2, R2, R3, !PT ;  /* 0x0000000302027217 */ /* 0x000fca0007800200 */
.L_x_1802:
        /* <DEDUP_REMOVED lines=39> */
.L_x_1805:
        /* <DEDUP_REMOVED lines=51> */
[----:B------:R-:W-:Y:S01]  /*0d30*/  IMAD.MOV.U32 R13, RZ, RZ, 0x60 ;  /* 0x00000060ff0d7424 */ /* 0x000fe200078e00ff */
[----:B------:R-:W-:Y:S02]  /*0d40*/  ULDC.64 UR4, c[0x0][0x2b0] ;  /* 0x0000ac0000047ab9 */ /* 0x000fe40000000a00 */
[----:B------:R-:W-:Y:S01]  /*0d50*/  LEA.HI R4, R103, R100, RZ, 0x3 ;  /* 0x0000006467047211 */ /* 0x000fe200078f18ff */
[----:B------:R-:W2:Y:S01]  /*0d60*/  @P0 LDG.E R2, [R2.64] ;  /* 0x0000000e02020981 */ /* 0x000ea2000c1e1900 */
[----:B------:R-:W-:Y:S02]  /*0d70*/  IMAD.MOV.U32 R0, RZ, RZ, c[0x0][0x2b8] ;  /* 0x0000ae00ff007624 */ /* 0x000fe400078e00ff */
[----:B------:R-:W-:Y:S01]  /*0d80*/  LOP3.LUT R39, R4, 0xfffffff8, RZ, 0xc0, !PT ;  /* 0xfffffff804277812 */ /* 0x000fe200078ec0ff */
[----:B------:R-:W-:Y:S01]  /*0d90*/  IMAD R12, R14, R13, -0x60 ;  /* 0xffffffa00e0c7424 */ /* 0x000fe200078e020d */
[----:B------:R-:W-:Y:S01]  /*0da0*/  SHF.R.S32.HI R4, RZ, 0x3, R4 ;  /* 0x00000003ff047819 */ /* 0x000fe20000011404 */
[----:B------:R-:W-:Y:S01]  /*0db0*/  IMAD.MOV.U32 R216, RZ, RZ, RZ ;  /* 0x000000ffffd87224 */ /* 0x000fe200078e00ff */
[----:B------:R-:W-:Y:S01]  /*0dc0*/  ISETP.NE.AND P3, PT, R0, 0x1, PT ;  /* 0x000000010000780c */ /* 0x000fe20003f65270 */
[----:B------:R-:W-:-:S04]  /*0dd0*/  IMAD.IADD R39, R100, 0x1, -R39 ;  /* 0x0000000164277824 */ /* 0x000fc800078e0a27 */
[----:B------:R-:W-:-:S04]  /*0de0*/  IMAD R219, R39, 0x20, R4 ;  /* 0x0000002027db7824 */ /* 0x000fc800078e0204 */
[----:B------:R-:W-:-:S05]  /*0df0*/  IMAD.IADD R217, R219, 0x1, R12 ;  /* 0x00000001dbd97824 */ /* 0x000fca00078e020c */
[C---:B------:R-:W-:Y:S01]  /*0e00*/  ISETP.GE.AND P2, PT, R217.reuse, UR8, PT ;  /* 0x00000008d9007c0c */ /* 0x040fe2000bf46270 */
[----:B-----5:R-:W-:-:S03]  /*0e10*/  IMAD.IADD R217, R217, 0x1, R220 ;  /* 0x00000001d9d97824 */ /* 0x020fc600078e02dc */
[----:B------:R-:W-:Y:S01]  /*0e20*/  ISETP.GT.OR P2, PT, R219, 0x5f, P2 ;  /* 0x0000005fdb00780c */ /* 0x000fe20001744670 */
[----:B------:R-:W-:-:S04]  /*0e30*/  @P3 IMAD.HI.U32 R0, R217, c[0x0][0x2bc], RZ ;  /* 0x0000af00d9003a27 */ /* 0x000fc800078e00ff */
[----:B------:R-:W-:Y:S01]  /*0e40*/  IMAD.MOV.U32 R6, RZ, RZ, R217 ;  /* 0x000000ffff067224 */ /* 0x000fe200078e00d9 */
[----:B------:R-:W-:Y:S01]  /*0e50*/  @P3 SHF.R.U32.HI R6, RZ, c[0x0][0x2c0], R0 ;  /* 0x0000b000ff063a19 */ /* 0x000fe20000011600 */
[----:B------:R-:W-:Y:S01]  /*0e60*/  BAR.SYNC.DEFER_BLOCKING 0x0 ;  /* 0x0000000000007b1d */ /* 0x000fe20000010000 */
[----:B------:R-:W-:Y:S02]  /*0e70*/  USHF.R.S32.HI UR16, URZ, 0x1f, UR9 ;  /* 0x0000001f3f107899 */ /* 0x000fe40008011409 */
[----:B------:R-:W-:-:S03]  /*0e80*/  USHF.R.S32.HI UR17, URZ, 0x1f, UR10 ;  /* 0x0000001f3f117899 */ /* 0x000fc6000801140a */
[----:B--2---:R1:W2:Y:S02]  /*0e90*/  @P0 R2UR UR11, R2 ;  /* 0x00000000020b03c2 */ /* 0x0042a400000e0000 */
[----:B--2---:R-:W-:Y:S02]  /*0ea0*/  @!UP0 UMOV UR11, UR10 ;  /* 0x0000000a000b8c82 */ /* 0x004fe40008000000 */
[----:B------:R-:W-:Y:S02]  /*0eb0*/  USHF.R.S32.HI UR7, URZ, 0x1f, UR11 ;  /* 0x0000001f3f077899 */ /* 0x000fe4000801140b */
[----:B------:R-:W-:Y:S02]  /*0ec0*/  UIMAD.WIDE.U32 UR12, UR11, UR4, URZ ;  /* 0x000000040b0c72a5 */ /* 0x000fe4000f8e003f */
[----:B------:R-:W-:-:S04]  /*0ed0*/  UIMAD UR7, UR7, UR4, URZ ;  /* 0x00000004070772a4 */ /* 0x000fc8000f8e023f */
[----:B------:R-:W-:Y:S01]  /*0ee0*/  UIMAD UR7, UR11, UR5, UR7 ;  /* 0x000000050b0772a4 */ /* 0x000fe2000f8e0207 */
[----:B------:R-:W-:Y:S02]  /*0ef0*/  @!P2 IADD3 R3, P1, R6, UR12, RZ ;  /* 0x0000000c0603ac10 */ /* 0x000fe4000ff3e0ff */
[----:B------:R-:W-:Y:S02]  /*0f00*/  ULDC.64 UR4, c[0x0][0x1b8] ;  /* 0x00006e0000047ab9 */ /* 0x000fe40000000a00 */
[----:B------:R-:W-:-:S06]  /*0f10*/  UIADD3 UR7, UR13, UR7, URZ ;  /* 0x000000070d077290 */ /* 0x000fcc000fffe03f */
[----:B------:R-:W-:Y:S02]  /*0f20*/  @!P2 LEA.HI.X.SX32 R0, R6, UR7, 0x1, P1 ;  /* 0x000000070600ac11 */ /* 0x000fe400088f0eff */
[----:B-1----:R-:W-:-:S04]  /*0f30*/  @!P2 LEA R2, P0, R3, c[0x0][0x2a0], 0x2 ;  /* 0x0000a8000302aa11 */ /* 0x002fc800078010ff */
[----:B------:R-:W-:-:S05]  /*0f40*/  @!P2 LEA.HI.X R3, R3, c[0x0][0x2a4], R0, 0x2, P0 ;  /* 0x0000a9000303aa11 */ /* 0x000fca00000f1400 */
[----:B------:R1:W2:Y:S01]  /*0f50*/  @!P2 LDG.E R216, [R2.64] ;  /* 0x0000000e02d8a981 */ /* 0x0002a2000c1e1900 */
[----:B------:R-:W-:Y:S01]  /*0f60*/  PLOP3.LUT P1, PT, PT, PT, UP2, 0x80, 0x0 ;  /* 0x000000000000781c */ /* 0x000fe20003f2f028 */
[----:B------:R-:W-:Y:S01]  /*0f70*/  UIMAD UR11, UR16, UR4, URZ ;  /* 0x00000004100b72a4 */ /* 0x000fe2000f8e023f */
[----:B------:R-:W-:Y:S01]  /*0f80*/  PLOP3.LUT P0, PT, PT, PT, UP2, 0x80, 0x0 ;  /* 0x000000000000781c */ /* 0x000fe20003f0f028 */
[----:B------:R-:W-:Y:S01]  /*0f90*/  UIMAD.WIDE.U32 UR20, UR9, UR4, URZ ;  /* 0x00000004091472a5 */ /* 0x000fe2000f8e003f */
[----:B------:R-:W-:Y:S01]  /*0fa0*/  IADD3 R0, R219, UR19, RZ ;  /* 0x00000013db007c10 */ /* 0x000fe2000fffe0ff */
[----:B------:R-:W-:Y:S01]  /*0fb0*/  UIMAD UR11, UR9, UR5, UR11 ;  /* 0x00000005090b72a4 */ /* 0x000fe2000f8e020b */
[----:B------:R-:W-:Y:S01]  /*0fc0*/  IMAD.SHL.U32 R231, R39, 0x8, RZ ;  /* 0x0000000827e77824 */ /* 0x000fe200078e00ff */
[-C--:B------:R-:W-:Y:S01]  /*0fd0*/  LEA.HI R218, R103, R100.reuse, RZ, 0x6 ;  /* 0x0000006467da7211 */ /* 0x080fe200078f30ff */
[----:B------:R-:W-:Y:S01]  /*0fe0*/  ULDC.64 UR4, c[0x0][0x1c0] ;  /* 0x0000700000047ab9 */ /* 0x000fe20000000a00 */
[----:B------:R-:W-:Y:S01]  /*0ff0*/  IMAD.MOV.U32 R5, RZ, RZ, R0 ;  /* 0x000000ffff057224 */ /* 0x000fe200078e0000 */
[----:B------:R-:W-:Y:S01]  /*1000*/  UIMAD UR17, UR17, UR4, URZ ;  /* 0x00000004111172a4 */ /* 0x000fe2000f8e023f */
[C---:B------:R-:W-:Y:S01]  /*1010*/  IADD3 R38, R231.reuse, 0x40, RZ ;  /* 0x00000040e7267810 */ /* 0x040fe20007ffe0ff */
[----:B------:R-:W-:Y:S01]  /*1020*/  UIADD3 UR21, UR21, UR11, URZ ;  /* 0x0000000b15157290 */ /* 0x000fe2000fffe03f */
[----:B------:R-:W-:Y:S01]  /*1030*/  IMAD.MOV R6, RZ, RZ, -R6 ;  /* 0x000000ffff067224 */ /* 0x000fe200078e0a06 */
[----:B------:R-:W-:Y:S01]  /*1040*/  UIMAD UR5, UR10, UR5, UR17 ;  /* 0x000000050a0572a4 */ /* 0x000fe2000f8e0211 */
[----:B------:R-:W-:Y:S01]  /*1050*/  IMAD.SHL.U32 R218, R218, 0x8, RZ ;  /* 0x00000008dada7824 */ /* 0x000fe200078e00ff */
[----:B------:R-:W-:Y:S01]  /*1060*/  UIMAD.WIDE.U32 UR10, UR10, UR4, UR20 ;  /* 0x000000040a0a72a5 */ /* 0x000fe2000f8e0014 */
[----:B------:R-:W-:Y:S01]  /*1070*/  ISETP.GE.AND P2, PT, R231, c[0x0][0x198], PT ;  /* 0x00006600e7007a0c */ /* 0x000fe20003f46270 */
[----:B------:R-:W-:Y:S01]  /*1080*/  IMAD R217, R6, c[0x0][0x2b8], R217 ;  /* 0x0000ae0006d97a24 */ /* 0x000fe200078e02d9 */
[----:B------:R-:W-:Y:S01]  /*1090*/  ULDC UR4, c[0x0][0x168] ;  /* 0x00005a0000047ab9 */ /* 0x000fe20000000800 */
[----:B------:R-:W-:Y:S01]  /*10a0*/  LEA.HI R214, R103, R100, RZ, 0x4 ;  /* 0x0000006467d67211 */ /* 0x000fe200078f20ff */
[----:B------:R-:W-:Y:S01]  /*10b0*/  UIADD3 UR5, UR11, UR5, URZ ;  /* 0x000000050b057290 */ /* 0x000fe2000fffe03f */
[----:B------:R-:W-:Y:S01]  /*10c0*/  IMAD.U32 R9, RZ, RZ, UR11 ;  /* 0x0000000bff097e24 */ /* 0x000fe2000f8e00ff */
[----:B------:R-:W-:Y:S01]  /*10d0*/  UIMAD UR6, UR6, UR4, URZ ;  /* 0x00000004060672a4 */ /* 0x000fe2000f8e023f */
[----:B-1----:R-:W-:Y:S01]  /*10e0*/  @P1 IMAD.HI.U32 R2, R0, c[0x0][0x2c8], RZ ;  /* 0x0000b20000021a27 */ /* 0x002fe200078e00ff */
[----:B------:R-:W-:-:S02]  /*10f0*/  SHF.R.S32.HI R24, RZ, 0x1f, R217 ;  /* 0x0000001fff187819 */ /* 0x000fc400000114d9 */
[----:B------:R-:W-:Y:S01]  /*1100*/  ISETP.GE.AND P4, PT, R38, c[0x0][0x198], PT ;  /* 0x0000660026007a0c */ /* 0x000fe20003f86270 */
[----:B------:R-:W-:Y:S01]  /*1110*/  IMAD.U32 R8, RZ, RZ, UR10 ;  /* 0x0000000aff087e24 */ /* 0x000fe2000f8e00ff */
[----:B------:R-:W-:Y:S01]  /*1120*/  @P0 SHF.R.U32.HI R5, RZ, c[0x0][0x2cc], R2 ;  /* 0x0000b300ff050a19 */ /* 0x000fe20000011602 */
[----:B------:R-:W-:Y:S01]  /*1130*/  IMAD.U32 R9, RZ, RZ, UR5 ;  /* 0x00000005ff097e24 */ /* 0x000fe2000f8e00ff */
[----:B------:R-:W-:Y:S01]  /*1140*/  ULDC.64 UR4, c[0x0][0x1e8] ;  /* 0x00007a0000047ab9 */ /* 0x000fe20000000a00 */
[----:B------:R-:W-:Y:S01]  /*1150*/  IMAD R6, R24, c[0x0][0x1e0], RZ ;  /* 0x0000780018067a24 */ /* 0x000fe200078e02ff */
[--C-:B------:R-:W-:Y:S01]  /*1160*/  SHF.R.S32.HI R2, RZ, 0x1f, R5.reuse ;  /* 0x0000001fff027819 */ /* 0x100fe20000011405 */
[----:B------:R-:W-:Y:S01]  /*1170*/  IMAD.MOV R3, RZ, RZ, -R5 ;  /* 0x000000ffff037224 */ /* 0x000fe200078e0a05 */
[----:B------:R-:W-:Y:S01]  /*1180*/  UIMAD.WIDE.U32 UR10, UR9, UR4, URZ ;  /* 0x00000004090a72a5 */ /* 0x000fe2000f8e003f */
[----:B------:R-:W-:Y:S01]  /*1190*/  IMAD.WIDE.U32 R8, R5, c[0x0][0x1b0], R8 ;  /* 0x00006c0005087a25 */ /* 0x000fe200078e0008 */
[----:B------:R-:W-:Y:S01]  /*11a0*/  UIMAD UR4, UR16, UR4, URZ ;  /* 0x00000004100472a4 */ /* 0x000fe2000f8e023f */
[----:B------:R-:W-:-:S02]  /*11b0*/  LEA.HI R102, R103, R100, RZ, 0x5 ;  /* 0x0000006467667211 */ /* 0x000fc400078f28ff */
[----:B------:R-:W-:Y:S01]  /*11c0*/  IMAD R3, R3, c[0x0][0x2c4], R0 ;  /* 0x0000b10003037a24 */ /* 0x000fe200078e0200 */
[----:B------:R-:W-:Y:S01]  /*11d0*/  UIMAD UR4, UR9, UR5, UR4 ;  /* 0x00000005090472a4 */ /* 0x000fe2000f8e0204 */
[----:B------:R-:W-:Y:S01]  /*11e0*/  IMAD R2, R2, c[0x0][0x1b0], RZ ;  /* 0x00006c0002027a24 */ /* 0x000fe200078e02ff */
[----:B------:R-:W-:Y:S01]  /*11f0*/  SHF.R.S32.HI R101, RZ, 0x5, R102 ;  /* 0x00000005ff657819 */ /* 0x000fe20000011466 */
[----:B------:R-:W-:Y:S01]  /*1200*/  IMAD R6, R217, c[0x0][0x1e4], R6 ;  /* 0x00007900d9067a24 */ /* 0x000fe200078e0206 */
[----:B------:R-:W-:Y:S01]  /*1210*/  SHF.R.S32.HI R0, RZ, 0x1f, R3 ;  /* 0x0000001fff007819 */ /* 0x000fe20000011403 */
[----:B------:R-:W-:Y:S02]  /*1220*/  IMAD R5, R5, c[0x0][0x1b4], R2 ;  /* 0x00006d0005057a24 */ /* 0x000fe400078e0202 */
[----:B------:R-:W-:Y:S02]  /*1230*/  IMAD R13, R14, -0x60, R13 ;  /* 0xffffffa00e0d7824 */ /* 0x000fe400078e020d */
[----:B------:R-:W-:Y:S01]  /*1240*/  IMAD.IADD R9, R9, 0x1, R5 ;  /* 0x0000000109097824 */ /* 0x000fe200078e0205 */
[----:B------:R-:W-:Y:S01]  /*1250*/  SHF.R.S32.HI R5, RZ, 0x1f, R38 ;  /* 0x0000001fff057819 */ /* 0x000fe20000011426 */
[----:B------:R-:W-:-:S02]  /*1260*/  IMAD R0, R0, c[0x0][0x1a8], RZ ;  /* 0x00006a0000007a24 */ /* 0x000fc400078e02ff */
[----:B------:R-:W-:Y:S01]  /*1270*/  IMAD.WIDE.U32 R8, R3, c[0x0][0x1a8], R8 ;  /* 0x00006a0003087a25 */ /* 0x000fe200078e0008 */
[----:B------:R-:W-:-:S03]  /*1280*/  LEA.HI R230, R5, R38, RZ, 0x3 ;  /* 0x0000002605e67211 */ /* 0x000fc600078f18ff */
[----:B------:R-:W-:Y:S01]  /*1290*/  IMAD R0, R3, c[0x0][0x1ac], R0 ;  /* 0x00006b0003007a24 */ /* 0x000fe200078e0200 */
[----:B------:R-:W-:Y:S01]  /*12a0*/  LEA R17, P0, R8, c[0x0][0x160], 0x1 ;  /* 0x0000580008117a11 */ /* 0x000fe200078008ff */
[----:B------:R-:W-:Y:S01]  /*12b0*/  IMAD.MOV.U32 R37, RZ, RZ, 0x20 ;  /* 0x00000020ff257424 */ /* 0x000fe200078e00ff */
[----:B------:R-:W-:Y:S01]  /*12c0*/  LOP3.LUT R230, R230, 0xfffffff8, RZ, 0xc0, !PT ;  /* 0xfffffff8e6e67812 */ /* 0x000fe200078ec0ff */
[----:B------:R-:W-:Y:S02]  /*12d0*/  IMAD.IADD R15, R9, 0x1, R0 ;  /* 0x00000001090f7824 */ /* 0x000fe400078e0200 */
[----:B------:R-:W-:Y:S01]  /*12e0*/  IMAD.SHL.U32 R0, R4, 0x40, RZ ;  /* 0x0000004004007824 */ /* 0x000fe200078e00ff */
[----:B------:R-:W-:Y:S01]  /*12f0*/  SHFL.IDX PT, R2, R17, RZ, 0x181f ;  /* 0x00181fff11027589 */ /* 0x000fe200000e0000 */
[----:B------:R-:W-:Y:S01]  /*1300*/  IMAD.WIDE R46, R230, 0x2, RZ ;  /* 0x00000002e62e7825 */ /* 0x000fe200078e02ff */
[----:B------:R-:W-:Y:S02]  /*1310*/  LEA.HI.X R15, R8, c[0x0][0x164], R15, 0x1, P0 ;  /* 0x00005900080f7a11 */ /* 0x000fe400000f0c0f */
[----:B------:R-:W-:Y:S01]  /*1320*/  LOP3.LUT R0, R0, 0x1c0, RZ, 0xc0, !PT ;  /* 0x000001c000007812 */ /* 0x000fe200078ec0ff */
[----:B------:R-:W-:Y:S01]  /*1330*/  SHFL.IDX PT, R20, R17, 0x1, 0x181f ;  /* 0x00381f0011147f89 */ /* 0x000fe200000e0000 */
[----:B------:R-:W-:-:S02]  /*1340*/  SHF.R.S32.HI R233, RZ, 0x1f, R230 ;  /* 0x0000001fffe97819 */ /* 0x000fc400000114e6 */
[----:B------:R-:W-:Y:S01]  /*1350*/  SHF.R.U32.HI R8, RZ, 0x3, R0 ;  /* 0x00000003ff087819 */ /* 0x000fe20000011600 */
[----:B------:R-:W1:Y:S01]  /*1360*/  SHFL.IDX PT, R3, R15, RZ, 0x181f ;  /* 0x00181fff0f037589 */ /* 0x000e6200000e0000 */
[----:B------:R-:W-:Y:S02]  /*1370*/  LOP3.LUT R7, R0, 0x38, R231, 0xf8, !PT ;  /* 0x0000003800077812 */ /* 0x000fe400078ef8e7 */
[----:B------:R-:W-:Y:S01]  /*1380*/  IADD3 R0, R4, UR19, RZ ;  /* 0x0000001304007c10 */ /* 0x000fe2000fffe0ff */
[----:B------:R-:W3:Y:S01]  /*1390*/  SHFL.IDX PT, R21, R15, 0x1, 0x181f ;  /* 0x00381f000f157f89 */ /* 0x000ee200000e0000 */
[----:B------:R-:W-:Y:S02]  /*13a0*/  LOP3.LUT R7, R7, R8, RZ, 0x3c, !PT ;  /* 0x0000000807077212 */ /* 0x000fe400078e3cff */
[----:B------:R-:W-:Y:S02]  /*13b0*/  ISETP.GE.AND P0, PT, R0, UR6, PT ;  /* 0x0000000600007c0c */ /* 0x000fe4000bf06270 */
[----:B------:R-:W-:-:S02]  /*13c0*/  LOP3.LUT R218, R7, 0xfffffe00, R218, 0xf8, !PT ;  /* 0xfffffe0007da7812 */ /* 0x000fc400078ef8da */
[C---:B------:R-:W-:Y:S02]  /*13d0*/  IADD3 R5, R0.reuse, 0x40, RZ ;  /* 0x0000004000057810 */ /* 0x040fe40007ffe0ff */
[----:B------:R-:W-:Y:S01]  /*13e0*/  IADD3 R7, R0, 0x20, RZ ;  /* 0x0000002000077810 */ /* 0x000fe20007ffe0ff */
[----:B------:R-:W-:Y:S01]  /*13f0*/  IMAD.SHL.U32 R218, R218, 0x2, RZ ;  /* 0x00000002dada7824 */ /* 0x000fe200078e00ff */
[----:B------:R-:W-:Y:S02]  /*1400*/  ISETP.GE.AND P5, PT, R5, UR6, PT ;  /* 0x0000000605007c0c */ /* 0x000fe4000bfa6270 */
[----:B------:R-:W-:Y:S02]  /*1410*/  LOP3.LUT R5, R214, 0xfffffff0, RZ, 0xc0, !PT ;  /* 0xfffffff0d6057812 */ /* 0x000fe400078ec0ff */
[----:B------:R-:W-:Y:S02]  /*1420*/  ISETP.GE.AND P6, PT, R7, UR6, PT ;  /* 0x0000000607007c0c */ /* 0x000fe4000bfc6270 */
[----:B------:R-:W-:Y:S01]  /*1430*/  IADD3 R0, R0, 0x60, RZ ;  /* 0x0000006000007810 */ /* 0x000fe20007ffe0ff */
[----:B------:R-:W-:Y:S01]  /*1440*/  IMAD.IADD R5, R100, 0x1, -R5 ;  /* 0x0000000164057824 */ /* 0x000fe200078e0a05 */
[----:B------:R-:W-:Y:S01]  /*1450*/  IADD3 R226, R218, 0x100, RZ ;  /* 0x00000100dae27810 */ /* 0x000fe20007ffe0ff */
[C-C-:B-1----:R-:W-:Y:S01]  /*1460*/  @!P0 IMAD.WIDE R8, R231.reuse, 0x2, R2.reuse ;  /* 0x00000002e7088825 */ /* 0x142fe200078e0202 */
[----:B------:R-:W-:Y:S01]  /*1470*/  ISETP.GE.AND P1, PT, R0, UR6, PT ;  /* 0x0000000600007c0c */ /* 0x000fe2000bf26270 */
[----:B------:R-:W-:Y:S01]  /*1480*/  UIADD3 UR6, UR11, UR4, URZ ;  /* 0x000000040b067290 */ /* 0x000fe2000fffe03f */
[----:B------:R-:W-:Y:S01]  /*1490*/  IADD3 R225, R218, 0x3100, RZ ;  /* 0x00003100dae17810 */ /* 0x000fe20007ffe0ff */
[----:B------:R-:W-:Y:S01]  /*14a0*/  @!P0 IMAD.WIDE R10, R230, 0x2, R2 ;  /* 0x00000002e60a8825 */ /* 0x000fe200078e0202 */
[----:B------:R-:W-:Y:S01]  /*14b0*/  SHF.R.S32.HI R3, RZ, 0x4, R214 ;  /* 0x00000004ff037819 */ /* 0x000fe200000114d6 */
[----:B------:R1:W-:Y:S01]  /*14c0*/  @!P0 LDGSTS.E.BYPASS.LTC128B.128 [R218+0x100], [R8.64], !P2 ;  /* 0x0010000008da8fae */ /* 0x0003e2000d101d4e */
[----:B------:R-:W-:Y:S01]  /*14d0*/  SHF.R.S32.HI R2, RZ, 0x1f, R5 ;  /* 0x0000001fff027819 */ /* 0x000fe20000011405 */
[--C-:B---3--:R-:W-:Y:S01]  /*14e0*/  @!P6 IMAD.WIDE R22, R231, 0x2, R20.reuse ;  /* 0x00000002e716e825 */ /* 0x108fe200078e0214 */
[----:B------:R-:W-:Y:S01]  /*14f0*/  LEA.HI R214, R214, R3, RZ, 0x1 ;  /* 0x00000003d6d67211 */ /* 0x000fe200078f08ff */
[----:B------:R3:W-:Y:S01]  /*1500*/  @!P0 LDGSTS.E.BYPASS.LTC128B.128 [R218+0x4100], [R10.64], !P4 ;  /* 0x041000000ada8fae */ /* 0x0007e2000e101d4e */
[----:B------:R-:W-:Y:S01]  /*1510*/  LEA.HI R2, R2, R5, RZ, 0x3 ;  /* 0x0000000502027211 */ /* 0x000fe200078f18ff */
[----:B------:R-:W-:Y:S01]  /*1520*/  @!P6 IMAD.WIDE R20, R230, 0x2, R20 ;  /* 0x00000002e614e825 */ /* 0x000fe200078e0214 */
[----:B------:R-:W-:Y:S01]  /*1530*/  LOP3.LUT R214, R214, 0xfffffffe, RZ, 0xc0, !PT ;  /* 0xfffffffed6d67812 */ /* 0x000fe200078ec0ff */
[----:B------:R4:W-:Y:S01]  /*1540*/  @!P6 LDGSTS.E.BYPASS.LTC128B.128 [R218+0x1100], [R22.64], !P2 ;  /* 0x0110000016daefae */ /* 0x0009e2000d101d4e */
[C---:B------:R-:W-:Y:S01]  /*1550*/  LOP3.LUT R0, R2.reuse, 0xfffffff8, RZ, 0xc0, !PT ;  /* 0xfffffff802007812 */ /* 0x040fe200078ec0ff */
[----:B------:R-:W-:Y:S01]  /*1560*/  IMAD.SHL.U32 R2, R2, 0x40, RZ ;  /* 0x0000004002027824 */ /* 0x000fe200078e00ff */
[----:B------:R-:W-:Y:S01]  /*1570*/  ULDC.64 UR4, c[0x0][0x210] ;  /* 0x0000840000047ab9 */ /* 0x000fe20000000a00 */
[----:B------:R-:W-:Y:S01]  /*1580*/  IMAD.IADD R214, R3, 0x1, -R214 ;  /* 0x0000000103d67824 */ /* 0x000fe200078e0ad6 */
[----:B------:R4:W-:Y:S01]  /*1590*/  @!P6 LDGSTS.E.BYPASS.LTC128B.128 [R218+0x5100], [R20.64], !P4 ;  /* 0x0510000014daefae */ /* 0x0009e2000e101d4e */
[----:B------:R-:W-:Y:S01]  /*15a0*/  IMAD.IADD R0, R5, 0x1, -R0 ;  /* 0x0000000105007824 */ /* 0x000fe200078e0a00 */
[----:B------:R-:W-:Y:S01]  /*15b0*/  UIMAD UR16, UR16, UR4, URZ ;  /* 0x00000004101072a4 */ /* 0x000fe2000f8e023f */
[C---:B------:R-:W-:Y:S01]  /*15c0*/  IADD3 R224, R218.reuse, 0x1100, RZ ;  /* 0x00001100dae07810 */ /* 0x040fe20007ffe0ff */
[----:B------:R-:W-:Y:S01]  /*15d0*/  UIMAD.WIDE.U32 UR20, UR9, UR4, URZ ;  /* 0x00000004091472a5 */ /* 0x000fe2000f8e003f */
[----:B------:R-:W-:Y:S01]  /*15e0*/  IADD3 R223, R218, 0x4100, RZ ;  /* 0x00004100dadf7810 */ /* 0x000fe20007ffe0ff */
[----:B------:R-:W-:-:S04]  /*15f0*/  UIMAD UR16, UR9, UR5, UR16 ;  /* 0x00000005091072a4 */ /* 0x000fc8000f8e0210 */
[----:B------:R-:W-:Y:S01]  /*1600*/  UIADD3 UR16, UR21, UR16, URZ ;  /* 0x0000001015107290 */ /* 0x000fe2000fffe03f */
[----:B-1----:R-:W-:-:S04]  /*1610*/  IMAD.WIDE.U32 R8, R217, c[0x0][0x1e0], RZ ;  /* 0x00007800d9087a25 */ /* 0x002fc800078e00ff */
[----:B------:R-:W-:Y:S01]  /*1620*/  IMAD.IADD R7, R9, 0x1, R6 ;  /* 0x0000000109077824 */ /* 0x000fe200078e0206 */
[----:B---3--:R-:W-:Y:S01]  /*1630*/  SHFL.IDX PT, R10, R17, 0x2, 0x181f ;  /* 0x00581f00110a7f89 */ /* 0x008fe200000e0000 */
[----:B------:R-:W-:-:S03]  /*1640*/  IMAD.MOV.U32 R6, RZ, RZ, R8 ;  /* 0x000000ffff067224 */ /* 0x000fc600078e0008 */
[----:B------:R-:W1:Y:S04]  /*1650*/  SHFL.IDX PT, R11, R15, 0x2, 0x181f ;  /* 0x00581f000f0b7f89 */ /* 0x000e6800000e0000 */
[----:B------:R-:W-:Y:S04]  /*1660*/  SHFL.IDX PT, R8, R17, 0x3, 0x181f ;  /* 0x00781f0011087f89 */ /* 0x000fe800000e0000 */
[----:B------:R3:W3:Y:S01]  /*1670*/  SHFL.IDX PT, R9, R15, 0x3, 0x181f ;  /* 0x00781f000f097f89 */ /* 0x0006e200000e0000 */
[----:B-1----:R-:W-:-:S04]  /*1680*/  @!P5 IMAD.WIDE R18, R231, 0x2, R10 ;  /* 0x00000002e712d825 */ /* 0x002fc800078e020a */
[C---:B----4-:R-:W-:Y:S01]  /*1690*/  @!P5 IMAD.WIDE R20, R230.reuse, 0x2, R10 ;  /* 0x00000002e614d825 */ /* 0x050fe200078e020a */
[----:B------:R1:W-:Y:S01]  /*16a0*/  @!P5 LDGSTS.E.BYPASS.LTC128B.128 [R218+0x2100], [R18.64], !P2 ;  /* 0x0210000012dadfae */ /* 0x0003e2000d101d4e */
[----:B---3--:R-:W-:Y:S02]  /*16b0*/  IADD3 R15, R13, UR8, RZ ;  /* 0x000000080d0f7c10 */ /* 0x008fe4000fffe0ff */
[C---:B------:R-:W-:Y:S01]  /*16c0*/  @!P1 IMAD.WIDE R10, R231.reuse, 0x2, R8 ;  /* 0x00000002e70a9825 */ /* 0x040fe200078e0208 */
[----:B------:R3:W-:Y:S01]  /*16d0*/  @!P5 LDGSTS.E.BYPASS.LTC128B.128 [R218+0x6100], [R20.64], !P4 ;  /* 0x0610000014dadfae */ /* 0x0007e2000e101d4e */
[----:B------:R-:W-:Y:S02]  /*16e0*/  ISETP.GE.AND P5, PT, R231, c[0x0][0x1d4], PT ;  /* 0x00007500e7007a0c */ /* 0x000fe40003fa6270 */
[----:B------:R-:W-:Y:S01]  /*16f0*/  IMAD.IADD R36, R15, 0x1, -R4 ;  /* 0x000000010f247824 */ /* 0x000fe200078e0a04 */
[----:B------:R4:W-:Y:S01]  /*1700*/  @!P1 LDGSTS.E.BYPASS.LTC128B.128 [R218+0x3100], [R10.64], !P2 ;  /* 0x031000000ada9fae */ /* 0x0009e2000d101d4e */
[----:B------:R-:W-:-:S03]  /*1710*/  @!P1 IMAD.WIDE R26, R230, 0x2, R8 ;  /* 0x00000002e61a9825 */ /* 0x000fc600078e0208 */
[----:B------:R-:W-:Y:S01]  /*1720*/  ISETP.GE.AND P2, PT, R36, 0x21, PT ;  /* 0x000000212400780c */ /* 0x000fe20003f46270 */
[----:B------:R-:W-:Y:S01]  /*1730*/  IMAD.SHL.U32 R8, R214, 0x8, RZ ;  /* 0x00000008d6087824 */ /* 0x000fe200078e00ff */
[----:B------:R1:W-:Y:S01]  /*1740*/  @!P1 LDGSTS.E.BYPASS.LTC128B.128 [R218+0x7100], [R26.64], !P4 ;  /* 0x071000001ada9fae */ /* 0x0003e2000e101d4e */
[----:B------:R-:W-:Y:S01]  /*1750*/  ISETP.GT.AND P1, PT, R36, 0x40, PT ;  /* 0x000000402400780c */ /* 0x000fe20003f24270 */
[----:B------:R-:W-:Y:S01]  /*1760*/  IMAD.SHL.U32 R4, R4, 0x8, RZ ;  /* 0x0000000804047824 */ /* 0x000fe200078e00ff */
[----:B------:R-:W-:Y:S01]  /*1770*/  ISETP.GE.AND P4, PT, R38, c[0x0][0x1d4], PT ;  /* 0x0000750026007a0c */ /* 0x000fe20003f86270 */
[----:B------:R-:W0:Y:S03]  /*1780*/  LDGDEPBAR ;  /* 0x00000000000079af */ /* 0x000e260000000000 */
[----:B------:R-:W-:Y:S02]  /*1790*/  SEL R232, RZ, 0x10, P4 ;  /* 0x00000010ffe87807 */ /* 0x000fe40002000000 */
        /* <DEDUP_REMOVED lines=11> */
[----:B------:R-:W-:Y:S01]  /*1850*/  SHFL.IDX PT, R22, R5, 0x1, 0x181f ;  /* 0x00381f0005167f89 */ /* 0x000fe200000e0000 */
[----:B------:R-:W-:Y:S01]  /*1860*/  ISETP.GE.AND P0, PT, R36, 0x1, PT ;  /* 0x000000012400780c */ /* 0x000fe20003f06270 */
[----:B------:R-:W-:Y:S02]  /*1870*/  IMAD R6, R6, c[0x0][0x1e8], R7 ;  /* 0x00007a0006067a24 */ /* 0x000fe400078e0207 */
[----:B------:R2:W-:Y:S01]  /*1880*/  SHFL.IDX PT, R16, R5, RZ, 0x181f ;  /* 0x00181fff05107589 */ /* 0x0005e200000e0000 */
[----:B------:R-:W-:Y:S02]  /*1890*/  IMAD.SHL.U32 R7, R0, 0x40, RZ ;  /* 0x0000004000077824 */ /* 0x000fe400078e00ff */
[----:B------:R-:W-:Y:S01]  /*18a0*/  LEA R6, R6, c[0x0][0x1c8], 0x1 ;  /* 0x0000720006067a11 */ /* 0x000fe200078e08ff */
[----:B------:R-:W3:Y:S04]  /*18b0*/  SHFL.IDX PT, R17, R3, RZ, 0x181f ;  /* 0x00181fff03117589 */ /* 0x000ee800000e0000 */
[----:B------:R-:W3:Y:S04]  /*18c0*/  SHFL.IDX PT, R23, R3, 0x1, 0x181f ;  /* 0x00381f0003177f89 */ /* 0x000ee800000e0000 */
[----:B-1----:R1:W-:Y:S04]  /*18d0*/  SHFL.IDX PT, R18, R6, 0x2, 0x181f ;  /* 0x00581f0006127f89 */ /* 0x0023e800000e0000 */
[----:B------:R4:W4:Y:S01]  /*18e0*/  SHFL.IDX PT, R19, R3, 0x2, 0x181f ;  /* 0x00581f0003137f89 */ /* 0x00092200000e0000 */
[----:B--2---:R-:W-:-:S04]  /*18f0*/  LOP3.LUT R5, R7, 0x1c0, RZ, 0xc0, !PT ;  /* 0x000001c007057812 */ /* 0x004fc800078ec0ff */
[----:B-1----:R-:W-:Y:S01]  /*1900*/  LOP3.LUT R6, R5, 0x8, R8, 0xf8, !PT ;  /* 0x0000000805067812 */ /* 0x002fe200078ef808 */
[----:B---3--:R-:W-:Y:S01]  /*1910*/  @P0 IMAD.WIDE R8, R231, 0x2, R16 ;  /* 0x00000002e7080825 */ /* 0x008fe200078e0210 */
[----:B----4-:R-:W-:-:S03]  /*1920*/  SHF.R.U32.HI R3, RZ, 0x3, R5 ;  /* 0x00000003ff037819 */ /* 0x010fc60000011605 */
[----:B------:R-:W-:Y:S01]  /*1930*/  @P0 IMAD.WIDE R16, R230, 0x2, R16 ;  /* 0x00000002e6100825 */ /* 0x000fe200078e0210 */
[----:B------:R1:W-:Y:S01]  /*1940*/  @P0 LDGSTS.E.BYPASS.LTC128B.128 [R218+0x8100], [R8.64], !P5 ;  /* 0x0810000008da0fae */ /* 0x0003e2000e901d4e */
[----:B------:R-:W-:Y:S02]  /*1950*/  LOP3.LUT R3, R6, R3, RZ, 0x3c, !PT ;  /* 0x0000000306037212 */ /* 0x000fe400078e3cff */
[----:B------:R-:W-:Y:S01]  /*1960*/  @P2 IMAD.WIDE R6, R231, 0x2, R22 ;  /* 0x00000002e7062825 */ /* 0x000fe200078e0216 */
[----:B------:R2:W-:Y:S01]  /*1970*/  @P0 LDGSTS.E.BYPASS.LTC128B.128 [R218+0xb100], [R16.64], !P4 ;  /* 0x0b10000010da0fae */ /* 0x0005e2000e101d4e */
[----:B------:R-:W-:Y:S02]  /*1980*/  LOP3.LUT R2, R3, 0xfffffe00, R2, 0xf8, !PT ;  /* 0xfffffe0003027812 */ /* 0x000fe400078ef802 */
[C---:B------:R-:W-:Y:S01]  /*1990*/  @P2 IMAD.WIDE R22, R230.reuse, 0x2, R22 ;  /* 0x00000002e6162825 */ /* 0x040fe200078e0216 */
[----:B------:R3:W-:Y:S03]  /*19a0*/  @P2 LDGSTS.E.BYPASS.LTC128B.128 [R218+0x9100], [R6.64], !P5 ;  /* 0x0910000006da2fae */ /* 0x0007e6000e901d4e */
[--C-:B------:R-:W-:Y:S01]  /*19b0*/  @P1 IMAD.WIDE R10, R231, 0x2, R18.reuse ;  /* 0x00000002e70a1825 */ /* 0x100fe200078e0212 */
[----:B------:R4:W-:Y:S03]  /*19c0*/  @P2 LDGSTS.E.BYPASS.LTC128B.128 [R218+0xc100], [R22.64], !P4 ;  /* 0x0c10000016da2fae */ /* 0x0009e6000e101d4e */
[----:B------:R-:W-:Y:S01]  /*19d0*/  @P1 IMAD.WIDE R18, R230, 0x2, R18 ;  /* 0x00000002e6121825 */ /* 0x000fe200078e0212 */
[----:B------:R1:W-:Y:S03]  /*19e0*/  @P1 LDGSTS.E.BYPASS.LTC128B.128 [R218+0xa100], [R10.64], !P5 ;  /* 0x0a1000000ada1fae */ /* 0x0003e6000e901d4e */
[----:B------:R-:W-:Y:S01]  /*19f0*/  IMAD.SHL.U32 R5, R39, 0x40, RZ ;  /* 0x0000004027057824 */ /* 0x000fe200078e00ff */
[----:B------:R2:W-:Y:S01]  /*1a00*/  @P1 LDGSTS.E.BYPASS.LTC128B.128 [R218+0xd100], [R18.64], !P4 ;  /* 0x0d10000012da1fae */ /* 0x0005e2000e101d4e */
[----:B------:R-:W-:-:S02]  /*1a10*/  R2P PR, R0, 0x6 ;  /* 0x0000000600007804 */ /* 0x000fc40000000000 */
[----:B------:R-:W-:Y:S01]  /*1a20*/  LOP3.LUT P0, RZ, R39, 0x2, RZ, 0xc0, !PT ;  /* 0x0000000227ff7812 */ /* 0x000fe2000780c0ff */
[----:B------:R-:W0:Y:S01]  /*1a30*/  LDGDEPBAR ;  /* 0x00000000000079af */ /* 0x000e220000000000 */
[----:B------:R-:W-:Y:S02]  /*1a40*/  LOP3.LUT R5, R5, 0x1c0, RZ, 0xc0, !PT ;  /* 0x000001c005057812 */ /* 0x000fe400078ec0ff */
[----:B------:R-:W-:Y:S02]  /*1a50*/  LOP3.LUT P6, RZ, R39, 0x4, RZ, 0xc0, !PT ;  /* 0x0000000427ff7812 */ /* 0x000fe400078cc0ff */
[----:B------:R-:W-:Y:S02]  /*1a60*/  LOP3.LUT R3, R5, 0x8, R4, 0xf8, !PT ;  /* 0x0000000805037812 */ /* 0x000fe400078ef804 */
[----:B------:R-:W-:Y:S01]  /*1a70*/  SHF.R.U32.HI R4, RZ, 0x3, R5 ;  /* 0x00000003ff047819 */ /* 0x000fe20000011605 */
[----:B------:R-:W-:Y:S02]  /*1a80*/  IMAD.MOV.U32 R5, RZ, RZ, 0x10 ;  /* 0x00000010ff057424 */ /* 0x000fe400078e00ff */
[----:B---3--:R-:W-:Y:S01]  /*1a90*/  IMAD R7, R101, 0x400, R2 ;  /* 0x0000040065077824 */ /* 0x008fe200078e0202 */
[----:B------:R-:W-:-:S02]  /*1aa0*/  LOP3.LUT R3, R3, R4, RZ, 0x3c, !PT ;  /* 0x0000000403037212 */ /* 0x000fc400078e3cff */
[----:B------:R-:W-:Y:S02]  /*1ab0*/  SEL R5, R5, 0xfffffff0, !P1 ;  /* 0xfffffff005057807 */ /* 0x000fe40004800000 */
[----:B------:R-:W-:Y:S01]  /*1ac0*/  LEA R4, R7, 0x100, 0x1 ;  /* 0x0000010007047811 */ /* 0x000fe200078e08ff */
[----:B------:R-:W-:Y:S01]  /*1ad0*/  IMAD R214, R214, 0x200, R3 ;  /* 0x00000200d6d67824 */ /* 0x000fe200078e0203 */
[----:B------:R-:W-:Y:S01]  /*1ae0*/  SEL R3, R37, 0xffffffe0, !P2 ;  /* 0xffffffe025037807 */ /* 0x000fe20005000000 */
[----:B------:R-:W-:Y:S02]  /*1af0*/  IMAD.SHL.U32 R7, R7, 0x2, RZ ;  /* 0x0000000207077824 */ /* 0x000fe400078e00ff */
[--C-:B------:R-:W-:Y:S02]  /*1b00*/  IMAD R6, R5, 0x2, R4.reuse ;  /* 0x0000000205067824 */ /* 0x100fe400078e0204 */
[----:B------:R-:W-:Y:S01]  /*1b10*/  IMAD R4, R3, 0x2, R4 ;  /* 0x0000000203047824 */ /* 0x000fe200078e0204 */
[----:B------:R-:W-:-:S04]  /*1b20*/  DEPBAR.LE SB0, 0x1 ;  /* 0x000080400000791a */ /* 0x000fc80000000000 */
[----:B------:R-:W-:Y:S01]  /*1b30*/  BAR.SYNC.DEFER_BLOCKING 0x0 ;  /* 0x0000000000007b1d */ /* 0x000fe20000010000 */
[----:B------:R-:W-:Y:S02]  /*1b40*/  IMAD R0, R3, 0x2, R6 ;  /* 0x0000000203007824 */ /* 0x000fe400078e0206 */
[----:B------:R-:W-:-:S05]  /*1b50*/  IMAD.SHL.U32 R214, R214, 0x2, RZ ;  /* 0x00000002d6d67824 */ /* 0x000fca00078e00ff */
[C---:B------:R-:W-:Y:S01]  /*1b60*/  IADD3 R213, R214.reuse, 0x8120, RZ ;  /* 0x00008120d6d57810 */ /* 0x040fe20007ffe0ff */
[----:B------:R-:W-:Y:S04]  /*1b70*/  LDSM.16.M88.4 R124, [R7+0x100] ;  /* 0x00010000077c783b */ /* 0x000fe80000000200 */
[----:B------:R3:W-:Y:S04]  /*1b80*/  LDSM.16.M88.4 R180, [R7+0x4100] ;  /* 0x0041000007b4783b */ /* 0x0007e80000000200 */
[----:B------:R-:W-:Y:S04]  /*1b90*/  LDSM.16.M88.4 R144, [R6] ;  /* 0x000000000690783b */ /* 0x000fe80000000200 */
[----:B------:R1:W-:Y:S04]  /*1ba0*/  LDSM.16.M88.4 R184, [R6+0x4000] ;  /* 0x0040000006b8783b */ /* 0x0003e80000000200 */
[----:B------:R-:W-:Y:S04]  /*1bb0*/  LDSM.16.M88.4 R172, [R4] ;  /* 0x0000000004ac783b */ /* 0x000fe80000000200 */
[----:B------:R-:W-:Y:S04]  /*1bc0*/  LDSM.16.M88.4 R188, [R4+0x4000] ;  /* 0x0040000004bc783b */ /* 0x000fe80000000200 */
[----:B------:R-:W-:Y:S01]  /*1bd0*/  LDSM.16.M88.4 R176, [R0] ;  /* 0x0000000000b0783b */ /* 0x000fe20000000200 */
[----:B---3--:R-:W-:-:S03]  /*1be0*/  IADD3 R7, R214, 0x8100, RZ ;  /* 0x00008100d6077810 */ /* 0x008fc60007ffe0ff */
[----:B------:R-:W-:Y:S01]  /*1bf0*/  LDSM.16.M88.4 R192, [R0+0x4000] ;  /* 0x0040000000c0783b */ /* 0x000fe20000000200 */
[----:B------:R-:W-:-:S03]  /*1c00*/  @P0 IADD3 R213, R7, -0x20, RZ ;  /* 0xffffffe007d50810 */ /* 0x000fc60007ffe0ff */
[----:B------:R-:W-:Y:S01]  /*1c10*/  BAR.SYNC.DEFER_BLOCKING 0x0 ;  /* 0x0000000000007b1d */ /* 0x000fe20000010000 */
[----:B-1----:R-:W-:Y:S01]  /*1c20*/  IMAD R6, R24, c[0x0][0x208], RZ ;  /* 0x0000820018067a24 */ /* 0x002fe200078e02ff */
[C---:B------:R-:W-:Y:S02]  /*1c30*/  IADD3 R207, R213.reuse, 0x800, RZ ;  /* 0x00000800d5cf7810 */ /* 0x040fe40007ffe0ff */
[----:B------:R-:W-:Y:S01]  /*1c40*/  IADD3 R206, R213, 0x1000, RZ ;  /* 0x00001000d5ce7810 */ /* 0x000fe20007ffe0ff */
[----:B------:R-:W-:Y:S01]  /*1c50*/  IMAD R6, R217, c[0x0][0x20c], R6 ;  /* 0x00008300d9067a24 */ /* 0x000fe200078e0206 */
[C---:B------:R-:W-:Y:S02]  /*1c60*/  IADD3 R205, R213.reuse, 0x1800, RZ ;  /* 0x00001800d5cd7810 */ /* 0x040fe40007ffe0ff */
[C---:B------:R-:W-:Y:S02]  /*1c70*/  IADD3 R204, R213.reuse, 0x2000, RZ ;  /* 0x00002000d5cc7810 */ /* 0x040fe40007ffe0ff */
[----:B------:R-:W-:-:S02]  /*1c80*/  IADD3 R203, R213, 0x2800, RZ ;  /* 0x00002800d5cb7810 */ /* 0x000fc40007ffe0ff */
[C---:B------:R-:W-:Y:S02]  /*1c90*/  IADD3 R201, R213.reuse, 0x3000, RZ ;  /* 0x00003000d5c97810 */ /* 0x040fe40007ffe0ff */
[C---:B------:R-:W-:Y:S02]  /*1ca0*/  IADD3 R200, R213.reuse, 0x3800, RZ ;  /* 0x00003800d5c87810 */ /* 0x040fe40007ffe0ff */
[C---:B------:R-:W-:Y:S02]  /*1cb0*/  IADD3 R199, R213.reuse, 0x4000, RZ ;  /* 0x00004000d5c77810 */ /* 0x040fe40007ffe0ff */
[C---:B------:R-:W-:Y:S02]  /*1cc0*/  IADD3 R198, R213.reuse, 0x4800, RZ ;  /* 0x00004800d5c67810 */ /* 0x040fe40007ffe0ff */
[----:B------:R-:W-:Y:S01]  /*1cd0*/  IADD3 R197, R213, 0x5000, RZ ;  /* 0x00005000d5c57810 */ /* 0x000fe20007ffe0ff */
[----:B------:R-:W-:-:S04]  /*1ce0*/  DEPBAR.LE SB0, 0x0 ;  /* 0x000080000000791a */ /* 0x000fc80000000000 */
[----:B------:R-:W-:Y:S01]  /*1cf0*/  BAR.SYNC.DEFER_BLOCKING 0x0 ;  /* 0x0000000000007b1d */ /* 0x000fe20000010000 */
[----:B------:R-:W-:-:S05]  /*1d00*/  IADD3 R196, R213, 0x5800, RZ ;  /* 0x00005800d5c47810 */ /* 0x000fca0007ffe0ff */
[----:B------:R-:W1:Y:S04]  /*1d10*/  LDSM.16.M88.4 R28, [R214+0x8100] ;  /* 0x00810000d61c783b */ /* 0x000e680000000200 */
[----:B------:R-:W-:Y:S04]  /*1d20*/  LDSM.16.M88.4 R32, [R213] ;  /* 0x00000000d520783b */ /* 0x000fe80000000200 */
[----:B----4-:R-:W3:Y:S04]  /*1d30*/  LDSM.16.M88.4 R20, [R214+0x8900] ;  /* 0x00890000d614783b */ /* 0x010ee80000000200 */
[----:B--2---:R-:W2:Y:S04]  /*1d40*/  LDSM.16.M88.4 R16, [R213+0x800] ;  /* 0x00080000d510783b */ /* 0x004ea80000000200 */
[----:B------:R-:W4:Y:S04]  /*1d50*/  LDSM.16.M88.4 R56, [R214+0x9100] ;  /* 0x00910000d638783b */ /* 0x000f280000000200 */
[----:B------:R-:W-:Y:S04]  /*1d60*/  LDSM.16.M88.4 R48, [R214+0x9900] ;  /* 0x00990000d630783b */ /* 0x000fe80000000200 */
[----:B------:R-:W-:Y:S04]  /*1d70*/  LDSM.16.M88.4 R60, [R213+0x1800] ;  /* 0x00180000d53c783b */ /* 0x000fe80000000200 */
[----:B------:R-:W-:Y:S04]  /*1d80*/  LDSM.16.M88.4 R72, [R213+0x2000] ;  /* 0x00200000d548783b */ /* 0x000fe80000000200 */
[----:B------:R-:W-:Y:S01]  /*1d90*/  LDSM.16.M88.4 R68, [R213+0x2800] ;  /* 0x00280000d544783b */ /* 0x000fe20000000200 */
[C---:B-1----:R-:W-:Y:S08]  /*1da0*/  HMMA.16816.F32.BF16 R8, R124.reuse, R28, RZ ;  /* 0x0000001c7c08723c */ /* 0x042ff000000418ff */
[C---:B------:R-:W-:Y:S08]  /*1db0*/  HMMA.16816.F32.BF16 R28, R124.reuse, R30, RZ ;  /* 0x0000001e7c1c723c */ /* 0x040ff000000418ff */
[----:B---3--:R-:W-:Y:S08]  /*1dc0*/  HMMA.16816.F32.BF16 R24, R124, R20, RZ ;  /* 0x000000147c18723c */ /* 0x008ff000000418ff */
[----:B------:R-:W-:Y:S07]  /*1dd0*/  HMMA.16816.F32.BF16 R8, R144, R32, R8 ;  /* 0x000000209008723c */ /* 0x000fee0000041808 */
[----:B------:R-:W-:Y:S01]  /*1de0*/  IMAD.WIDE.U32 R32, R217, c[0x0][0x208], RZ ;  /* 0x00008200d9207a25 */ /* 0x000fe200078e00ff */
[----:B------:R-:W-:Y:S03]  /*1df0*/  HMMA.16816.F32.BF16 R20, R124, R22, RZ ;  /* 0x000000167c14723c */ /* 0x000fe600000418ff */
[----:B------:R-:W-:-:S02]  /*1e00*/  IMAD.IADD R7, R33, 0x1, R6 ;  /* 0x0000000121077824 */ /* 0x000fc400078e0206 */
[----:B------:R-:W-:Y:S02]  /*1e10*/  IMAD.MOV.U32 R6, RZ, RZ, R32 ;  /* 0x000000ffff067224 */ /* 0x000fe400078e0020 */
[----:B------:R-:W-:Y:S01]  /*1e20*/  IMAD R33, R40, c[0x0][0x218], RZ ;  /* 0x0000860028217a24 */ /* 0x000fe200078e02ff */
[----:B------:R-:W-:Y:S01]  /*1e30*/  HMMA.16816.F32.BF16 R28, R144, R34, R28 ;  /* 0x00000022901c723c */ /* 0x000fe2000004181c */
[----:B------:R-:W-:-:S04]  /*1e40*/  IMAD.WIDE.U32 R6, R216, c[0x0][0x218], R6 ;  /* 0x00008600d8067a25 */ /* 0x000fc800078e0006 */
[----:B------:R-:W-:Y:S01]  /*1e50*/  IMAD R0, R216, c[0x0][0x21c], R33 ;  /* 0x00008700d8007a24 */ /* 0x000fe200078e0221 */
[----:B------:R-:W-:Y:S01]  /*1e60*/  IADD3 R4, P0, R6, UR20, RZ ;  /* 0x0000001406047c10 */ /* 0x000fe2000ff1e0ff */
[----:B------:R-:W-:Y:S01]  /*1e70*/  LDSM.16.M88.4 R32, [R213+0x1000] ;  /* 0x00100000d520783b */ /* 0x000fe20000000200 */
[----:B--2---:R-:W-:Y:S02]  /*1e80*/  HMMA.16816.F32.BF16 R24, R144, R16, R24 ;  /* 0x000000109018723c */ /* 0x004fe40000041818 */
[----:B------:R-:W-:Y:S02]  /*1e90*/  IADD3.X R7, R7, UR16, R0, P0, !PT ;  /* 0x0000001007077c10 */ /* 0x000fe400087fe400 */
[----:B------:R-:W-:-:S04]  /*1ea0*/  LEA R41, P0, R4, c[0x0][0x1f8], 0x1 ;  /* 0x00007e0004297a11 */ /* 0x000fc800078008ff */
[----:B------:R-:W-:Y:S01]  /*1eb0*/  LEA.HI.X R40, R4, c[0x0][0x1fc], R7, 0x1, P0 ;  /* 0x00007f0004287a11 */ /* 0x000fe200000f0c07 */
[----:B------:R-:W1:Y:S01]  /*1ec0*/  SHFL.IDX PT, R66, R41, RZ, 0x181f ;  /* 0x00181fff29427589 */ /* 0x000e6200000e0000 */
[----:B------:R-:W-:Y:S01]  /*1ed0*/  HMMA.16816.F32.BF16 R20, R144, R18, R20 ;  /* 0x000000129014723c */ /* 0x000fe20000041814 */
[----:B------:R-:W-:Y:S02]  /*1ee0*/  IMAD.WIDE R6, R231, 0x2, RZ ;  /* 0x00000002e7067825 */ /* 0x000fe400078e02ff */
[----:B------:R-:W2:Y:S04]  /*1ef0*/  SHFL.IDX PT, R84, R41, 0x1, 0x181f ;  /* 0x00381f0029547f89 */ /* 0x000ea800000e0000 */
[----:B------:R-:W3:Y:S01]  /*1f00*/  SHFL.IDX PT, R82, R41, 0x2, 0x181f ;  /* 0x00581f0029527f89 */ /* 0x000ee200000e0000 */
[C---:B----4-:R-:W-:Y:S03]  /*1f10*/  HMMA.16816.F32.BF16 R16, R124.reuse, R56, RZ ;  /* 0x000000387c10723c */ /* 0x050fe600000418ff */
[----:B------:R-:W4:Y:S04]  /*1f20*/  SHFL.IDX PT, R44, R40, RZ, 0x181f ;  /* 0x00181fff282c7589 */ /* 0x000f2800000e0000 */
[----:B------:R-:W4:Y:S01]  /*1f30*/  SHFL.IDX PT, R4, R40, 0x1, 0x181f ;  /* 0x00381f0028047f89 */ /* 0x000f2200000e0000 */
[----:B------:R-:W-:Y:S03]  /*1f40*/  HMMA.16816.F32.BF16 R56, R124, R58, RZ ;  /* 0x0000003a7c38723c */ /* 0x000fe600000418ff */
[----:B------:R-:W4:Y:S01]  /*1f50*/  SHFL.IDX PT, R0, R40, 0x2, 0x181f ;  /* 0x00581f0028007f89 */ /* 0x000f2200000e0000 */
[----:B-1----:R-:W-:-:S03]  /*1f60*/  IADD3 R64, P2, R66, R6, RZ ;  /* 0x0000000642407210 */ /* 0x002fc60007f5e0ff */
[----:B------:R-:W1:Y:S01]  /*1f70*/  LDSM.16.M88.4 R40, [R214+0xa100] ;  /* 0x00a10000d628783b */ /* 0x000e620000000200 */
[----:B------:R-:W-:Y:S01]  /*1f80*/  HMMA.16816.F32.BF16 R52, R124, R48, RZ ;  /* 0x000000307c34723c */ /* 0x000fe200000418ff */
[C---:B--2---:R-:W-:Y:S02]  /*1f90*/  IADD3 R80, P1, R6.reuse, R84, RZ ;  /* 0x0000005406507210 */ /* 0x044fe40007f3e0ff */
[----:B---3--:R-:W-:-:S05]  /*1fa0*/  IADD3 R6, P0, R6, R82, RZ ;  /* 0x0000005206067210 */ /* 0x008fca0007f1e0ff */
[----:B------:R-:W-:Y:S01]  /*1fb0*/  HMMA.16816.F32.BF16 R16, R144, R32, R16 ;  /* 0x000000209010723c */ /* 0x000fe20000041810 */
[----:B----4-:R-:W-:Y:S01]  /*1fc0*/  IMAD.X R65, R44, 0x1, R7, P2 ;  /* 0x000000012c417824 */ /* 0x010fe200010e0607 */
[----:B------:R-:W-:Y:S01]  /*1fd0*/  IADD3 R66, P2, R66, R46, RZ ;  /* 0x0000002e42427210 */ /* 0x000fe20007f5e0ff */
[----:B------:R-:W-:Y:S01]  /*1fe0*/  IMAD.X R81, R7, 0x1, R4, P1 ;  /* 0x0000000107517824 */ /* 0x000fe200008e0604 */
[----:B------:R-:W-:-:S03]  /*1ff0*/  IADD3 R84, P1, R46, R84, RZ ;  /* 0x000000542e547210 */ /* 0x000fc60007f3e0ff */
[----:B------:R-:W-:Y:S01]  /*2000*/  IMAD.X R67, R44, 0x1, R47, P2 ;  /* 0x000000012c437824 */ /* 0x000fe200010e062f */
[----:B------:R-:W-:Y:S01]  /*2010*/  ISETP.GE.AND P2, PT, R231, c[0x0][0x1d4], PT ;  /* 0x00007500e7007a0c */ /* 0x000fe20003f46270 */
[----:B------:R-:W-:Y:S01]  /*2020*/  IMAD.X R7, R7, 0x1, R0, P0 ;  /* 0x0000000107077824 */ /* 0x000fe200000e0600 */
[----:B------:R-:W-:Y:S01]  /*2030*/  IADD3 R82, P0, R46, R82, RZ ;  /* 0x000000522e527210 */ /* 0x000fe20007f1e0ff */
[C---:B------:R-:W-:Y:S01]  /*2040*/  IMAD.X R85, R47.reuse, 0x1, R4, P1 ;  /* 0x000000012f557824 */ /* 0x040fe200008e0604 */
[----:B------:R-:W-:Y:S01]  /*2050*/  ISETP.GE.AND P1, PT, R38, c[0x0][0x1d4], PT ;  /* 0x0000750026007a0c */ /* 0x000fe20003f26270 */
[----:B------:R-:W-:Y:S01]  /*2060*/  HMMA.16816.F32.BF16 R56, R144, R34, R56 ;  /* 0x000000229038723c */ /* 0x000fe20000041838 */
[----:B------:R-:W2:Y:S01]  /*2070*/  LDSM.16.M88.4 R32, [R214+0xa900] ;  /* 0x00a90000d620783b */ /* 0x000ea20000000200 */
[----:B------:R-:W-:Y:S01]  /*2080*/  IMAD.X R83, R47, 0x1, R0, P0 ;  /* 0x000000012f537824 */ /* 0x000fe200000e0600 */
[----:B------:R-:W-:Y:S02]  /*2090*/  ISETP.LT.OR P0, PT, R36, 0x1, P2 ;  /* 0x000000012400780c */ /* 0x000fe40001701670 */
[----:B------:R-:W-:-:S02]  /*20a0*/  SEL R0, R37, 0xffffffe0, !P6 ;  /* 0xffffffe025007807 */ /* 0x000fc40007000000 */
[----:B------:R-:W-:Y:S01]  /*20b0*/  ISETP.LT.OR P6, PT, R36, 0x1, P1 ;  /* 0x000000012400780c */ /* 0x000fe20000fc1670 */
[----:B------:R-:W-:Y:S02]  /*20c0*/  HMMA.16816.F32.BF16 R48, R124, R50, RZ ;  /* 0x000000327c30723c */ /* 0x000fe400000418ff */
[C---:B------:R-:W-:Y:S02]  /*20d0*/  IMAD R211, R0.reuse, 0x2, R214 ;  /* 0x0000000200d37824 */ /* 0x040fe400078e02d6 */
[----:B------:R-:W-:Y:S01]  /*20e0*/  IMAD R202, R0, 0x2, R213 ;  /* 0x0000000200ca7824 */ /* 0x000fe200078e02d5 */
[----:B------:R-:W-:-:S03]  /*20f0*/  IADD3 R0, R14, -0x1, RZ ;  /* 0xffffffff0e007810 */ /* 0x000fc60007ffe0ff */
[----:B------:R-:W-:Y:S01]  /*2100*/  @!PT LDS RZ, [RZ] ;  /* 0x00000000fffff984 */ /* 0x000fe20000000800 */
[----:B------:R-:W-:Y:S01]  /*2110*/  @!PT LDS RZ, [RZ] ;  /* 0x00000000fffff984 */ /* 0x000fe20000000800 */
[----:B------:R-:W-:Y:S01]  /*2120*/  @!PT LDS RZ, [RZ] ;  /* 0x00000000fffff984 */ /* 0x000fe20000000800 */
[----:B------:R3:W-:Y:S01]  /*2130*/  LDGSTS.E.BYPASS.LTC128B.128 [R218+0x100], [R64.64], !P0 ;  /* 0x0010000040da7fae */ /* 0x0007e2000c101d4e */
[C---:B------:R-:W-:Y:S01]  /*2140*/  ISETP.LT.OR P0, PT, R36.reuse, 0x21, P2 ;  /* 0x000000212400780c */ /* 0x040fe20001701670 */
[----:B------:R-:W-:Y:S01]  /*2150*/  HMMA.16816.F32.BF16 R52, R144, R60, R52 ;  /* 0x0000003c9034723c */ /* 0x000fe20000041834 */
[C---:B------:R-:W-:Y:S01]  /*2160*/  ISETP.LT.OR P2, PT, R36.reuse, 0x41, P2 ;  /* 0x000000412400780c */ /* 0x040fe20001741670 */
[----:B------:R3:W-:Y:S01]  /*2170*/  LDGSTS.E.BYPASS.LTC128B.128 [R218+0x3100], [R66.64], !P6 ;  /* 0x0310000042da7fae */ /* 0x0007e2000f101d4e */
[C---:B------:R-:W-:Y:S02]  /*2180*/  ISETP.LT.OR P6, PT, R36.reuse, 0x21, P1 ;  /* 0x000000212400780c */ /* 0x040fe40000fc1670 */
[----:B------:R-:W-:-:S03]  /*2190*/  ISETP.LT.OR P1, PT, R36, 0x41, P1 ;  /* 0x000000412400780c */ /* 0x000fc60000f21670 */
[----:B-1----:R-:W-:Y:S04]  /*21a0*/  HMMA.16816.F32.BF16 R44, R124, R40, RZ ;  /* 0x000000287c2c723c */ /* 0x002fe800000418ff */
[----:B------:R1:W-:Y:S01]  /*21b0*/  LDGSTS.E.BYPASS.LTC128B.128 [R218+0x1100], [R80.64], !P0 ;  /* 0x0110000050da7fae */ /* 0x0003e2000c101d4e */
[----:B------:R-:W-:-:S03]  /*21c0*/  ISETP.GT.AND P0, PT, R0, R215, PT ;  /* 0x000000d70000720c */ /* 0x000fc60003f04270 */
[----:B------:R4:W-:Y:S01]  /*21d0*/  LDGSTS.E.BYPASS.LTC128B.128 [R218+0x4100], [R84.64], !P6 ;  /* 0x0410000054da7fae */ /* 0x0009e2000f101d4e */
[----:B------:R-:W-:Y:S03]  /*21e0*/  HMMA.16816.F32.BF16 R48, R144, R62, R48 ;  /* 0x0000003e9030723c */ /* 0x000fe60000041830 */
[----:B------:R1:W-:Y:S04]  /*21f0*/  LDGSTS.E.BYPASS.LTC128B.128 [R218+0x2100], [R6.64], !P2 ;  /* 0x0210000006da7fae */ /* 0x0003e8000d101d4e */
[----:B------:R1:W-:Y:S01]  /*2200*/  LDGSTS.E.BYPASS.LTC128B.128 [R218+0x5100], [R82.64], !P1 ;  /* 0x0510000052da7fae */ /* 0x0003e2000c901d4e */
[----:B------:R-:W-:Y:S01]  /*2210*/  HMMA.16816.F32.BF16 R40, R124, R42, RZ ;  /* 0x0000002a7c28723c */ /* 0x000fe200000418ff */
[----:B------:R-:W-:-:S02]  /*2220*/  ISETP.GT.AND P1, PT, R219, 0x5f, PT ;  /* 0x0000005fdb00780c */ /* 0x000fc40003f24270 */
[----:B------:R-:W-:Y:S04]  /*2230*/  LDSM.16.M88.4 R60, [R211+0x9100] ;  /* 0x00910000d33c783b */ /* 0x000fe80000000200 */
[----:B---3--:R-:W3:Y:S01]  /*2240*/  LDSM.16.M88.4 R64, [R211+0x8100] ;  /* 0x00810000d340783b */ /* 0x008ee20000000200 */
[C---:B--2---:R-:W-:Y:S03]  /*2250*/  HMMA.16816.F32.BF16 R36, R124.reuse, R32, RZ ;  /* 0x000000207c24723c */ /* 0x044fe600000418ff */
[----:B------:R-:W2:Y:S04]  /*2260*/  LDSM.16.M88.4 R76, [R211+0x8900] ;  /* 0x00890000d34c783b */ /* 0x000ea80000000200 */
[----:B------:R-:W-:Y:S01]  /*2270*/  LDSM.16.M88.4 R92, [R214+0xd100] ;  /* 0x00d10000d65c783b */ /* 0x000fe20000000200 */
[----:B------:R-:W-:Y:S03]  /*2280*/  HMMA.16816.F32.BF16 R32, R124, R34, RZ ;  /* 0x000000227c20723c */ /* 0x000fe600000418ff */
[----:B------:R-:W-:Y:S04]  /*2290*/  LDSM.16.M88.4 R88, [R213+0x3000] ;  /* 0x00300000d558783b */ /* 0x000fe80000000200 */
[----:B----4-:R-:W-:Y:S01]  /*22a0*/  LDSM.16.M88.4 R84, [R213+0x3800] ;  /* 0x00380000d554783b */ /* 0x010fe20000000200 */
[C---:B------:R-:W-:Y:S03]  /*22b0*/  HMMA.16816.F32.BF16 R44, R144.reuse, R72, R44 ;  /* 0x00000048902c723c */ /* 0x040fe6000004182c */
[----:B-1----:R-:W-:Y:S04]  /*22c0*/  LDSM.16.M88.4 R80, [R213+0x4000] ;  /* 0x00400000d550783b */ /* 0x002fe80000000200 */
[----:B------:R-:W-:Y:S01]  /*22d0*/  LDSM.16.M88.4 R96, [R211+0xc100] ;  /* 0x00c10000d360783b */ /* 0x000fe20000000200 */
[C---:B------:R-:W-:Y:S03]  /*22e0*/  HMMA.16816.F32.BF16 R40, R144.reuse, R74, R40 ;  /* 0x0000004a9028723c */ /* 0x040fe60000041828 */
[----:B------:R-:W1:Y:S04]  /*22f0*/  LDSM.16.M88.4 R72, [R211+0x9900] ;  /* 0x00990000d348783b */ /* 0x000e680000000200 */
[----:B------:R-:W0:Y:S01]  /*2300*/  LDGDEPBAR ;  /* 0x00000000000079af */ /* 0x000e220000000000 */
[C---:B------:R-:W-:Y:S08]  /*2310*/  HMMA.16816.F32.BF16 R36, R144.reuse, R68, R36 ;  /* 0x000000449024723c */ /* 0x040ff00000041824 */
[----:B------:R-:W-:Y:S01]  /*2320*/  HMMA.16816.F32.BF16 R32, R144, R70, R32 ;  /* 0x000000469020723c */ /* 0x000fe20000041820 */
[----:B------:R-:W4:Y:S07]  /*2330*/  LDSM.16.M88.4 R68, [R211+0xa100] ;  /* 0x00a10000d344783b */ /* 0x000f2e0000000200 */
[C---:B---3--:R-:W-:Y:S08]  /*2340*/  HMMA.16816.F32.BF16 R8, R172.reuse, R64, R8 ;  /* 0x00000040ac08723c */ /* 0x048ff00000041808 */
[C---:B------:R-:W-:Y:S01]  /*2350*/  HMMA.16816.F32.BF16 R28, R172.reuse, R66, R28 ;  /* 0x00000042ac1c723c */ /* 0x040fe2000004181c */
[----:B------:R-:W3:Y:S07]  /*2360*/  LDSM.16.M88.4 R64, [R211+0xa900] ;  /* 0x00a90000d340783b */ /* 0x000eee0000000200 */
[C---:B------:R-:W-:Y:S08]  /*2370*/  HMMA.16816.F32.BF16 R16, R172.reuse, R60, R16 ;  /* 0x0000003cac10723c */ /* 0x040ff00000041810 */
[C---:B------:R-:W-:Y:S01]  /*2380*/  HMMA.16816.F32.BF16 R56, R172.reuse, R62, R56 ;  /* 0x0000003eac38723c */ /* 0x040fe20000041838 */
[----:B------:R-:W3:Y:S07]  /*2390*/  LDSM.16.M88.4 R60, [R202+0x800] ;  /* 0x00080000ca3c783b */ /* 0x000eee0000000200 */
[C---:B--2---:R-:W-:Y:S08]  /*23a0*/  HMMA.16816.F32.BF16 R24, R172.reuse, R76, R24 ;  /* 0x0000004cac18723c */ /* 0x044ff00000041818 */
[C---:B------:R-:W-:Y:S01]  /*23b0*/  HMMA.16816.F32.BF16 R20, R172.reuse, R78, R20 ;  /* 0x0000004eac14723c */ /* 0x040fe20000041814 */
[----:B------:R-:W2:Y:S07]  /*23c0*/  LDSM.16.M88.4 R76, [R202] ;  /* 0x00000000ca4c783b */ /* 0x000eae0000000200 */
[C---:B-1----:R-:W-:Y:S08]  /*23d0*/  HMMA.16816.F32.BF16 R52, R172.reuse, R72, R52 ;  /* 0x00000048ac34723c */ /* 0x042ff00000041834 */
[C---:B------:R-:W-:Y:S01]  /*23e0*/  HMMA.16816.F32.BF16 R48, R172.reuse, R74, R48 ;  /* 0x0000004aac30723c */ /* 0x040fe20000041830 */
[----:B------:R-:W1:Y:S07]  /*23f0*/  LDSM.16.M88.4 R72, [R202+0x1000] ;  /* 0x00100000ca48783b */ /* 0x000e6e0000000200 */
[C---:B----4-:R-:W-:Y:S08]  /*2400*/  HMMA.16816.F32.BF16 R44, R172.reuse, R68, R44 ;  /* 0x00000044ac2c723c */ /* 0x050ff0000004182c */
[C---:B------:R-:W-:Y:S01]  /*2410*/  HMMA.16816.F32.BF16 R40, R172.reuse, R70, R40 ;  /* 0x00000046ac28723c */ /* 0x040fe20000041828 */
[----:B------:R-:W4:Y:S07]  /*2420*/  LDSM.16.M88.4 R68, [R202+0x1800] ;  /* 0x00180000ca44783b */ /* 0x000f2e0000000200 */
[C---:B---3--:R-:W-:Y:S08]  /*2430*/  HMMA.16816.F32.BF16 R36, R172.reuse, R64, R36 ;  /* 0x00000040ac24723c */ /* 0x048ff00000041824 */
[----:B------:R-:W-:Y:S01]  /*2440*/  HMMA.16816.F32.BF16 R32, R172, R66, R32 ;  /* 0x00000042ac20723c */ /* 0x000fe20000041820 */
[----:B------:R-:W3:Y:S07]  /*2450*/  LDSM.16.M88.4 R64, [R202+0x2000] ;  /* 0x00200000ca40783b */ /* 0x000eee0000000200 */
[C---:B------:R-:W-:Y:S08]  /*2460*/  HMMA.16816.F32.BF16 R24, R176.reuse, R60, R24 ;  /* 0x0000003cb018723c */ /* 0x040ff00000041818 */
[C---:B------:R-:W-:Y:S01]  /*2470*/  HMMA.16816.F32.BF16 R20, R176.reuse, R62, R20 ;  /* 0x0000003eb014723c */ /* 0x040fe20000041814 */
[----:B------:R-:W3:Y:S07]  /*2480*/  LDSM.16.M88.4 R60, [R214+0xb100] ;  /* 0x00b10000d63c783b */ /* 0x000eee0000000200 */
[C---:B--2---:R-:W-:Y:S08]  /*2490*/  HMMA.16816.F32.BF16 R8, R176.reuse, R76, R8 ;  /* 0x0000004cb008723c */ /* 0x044ff00000041808 */
[C---:B------:R-:W-:Y:S01]  /*24a0*/  HMMA.16816.F32.BF16 R28, R176.reuse, R78, R28 ;  /* 0x0000004eb01c723c */ /* 0x040fe2000004181c */
[----:B------:R-:W2:Y:S07]  /*24b0*/  LDSM.16.M88.4 R76, [R202+0x2800] ;  /* 0x00280000ca4c783b */ /* 0x000eae0000000200 */
        /* <DEDUP_REMOVED lines=10> */
[----:B------:R-:W-:Y:S01]  /*2560*/  HMMA.16816.F32.BF16 R28, R180, R62, R28 ;  /* 0x0000003eb41c723c */ /* 0x000fe2000004181c */
[----:B------:R-:W3:Y:S07]  /*2570*/  LDSM.16.M88.4 R60, [R214+0xd900] ;  /* 0x00d90000d63c783b */ /* 0x000eee0000000200 */
[C---:B--2---:R-:W-:Y:S08]  /*2580*/  HMMA.16816.F32.BF16 R36, R176.reuse, R76, R36 ;  /* 0x0000004cb024723c */ /* 0x044ff00000041824 */
[----:B------:R-:W-:Y:S01]  /*2590*/  HMMA.16816.F32.BF16 R32, R176, R78, R32 ;  /* 0x0000004eb020723c */ /* 0x000fe20000041820 */
[----:B------:R-:W-:Y:S07]  /*25a0*/  LDSM.16.M88.4 R76, [R213+0x4800] ;  /* 0x00480000d54c783b */ /* 0x000fee0000000200 */
[C---:B-1----:R-:W-:Y:S08]  /*25b0*/  HMMA.16816.F32.BF16 R24, R180.reuse, R72, R24 ;  /* 0x00000048b418723c */ /* 0x042ff00000041818 */
[C---:B------:R-:W-:Y:S01]  /*25c0*/  HMMA.16816.F32.BF16 R20, R180.reuse, R74, R20 ;  /* 0x0000004ab414723c */ /* 0x040fe20000041814 */
[----:B------:R-:W1:Y:S07]  /*25d0*/  LDSM.16.M88.4 R72, [R213+0x5000] ;  /* 0x00500000d548783b */ /* 0x000e6e0000000200 */
[C---:B----4-:R-:W-:Y:S08]  /*25e0*/  HMMA.16816.F32.BF16 R16, R180.reuse, R68, R16 ;  /* 0x00000044b410723c */ /* 0x050ff00000041810 */
[C---:B------:R-:W-:Y:S01]  /*25f0*/  HMMA.16816.F32.BF16 R56, R180.reuse, R70, R56 ;  /* 0x00000046b438723c */ /* 0x040fe20000041838 */
[----:B------:R-:W2:Y:S07]  /*2600*/  LDSM.16.M88.4 R68, [R213+0x5800] ;  /* 0x00580000d544783b */ /* 0x000eae0000000200 */
        /* <DEDUP_REMOVED lines=8> */
[----:B------:R-:W-:Y:S07]  /*2690*/  LDSM.16.M88.4 R92, [R211+0xc900] ;  /* 0x00c90000d35c783b */ /* 0x000fee0000000200 */
[C---:B------:R-:W-:Y:S08]  /*26a0*/  HMMA.16816.F32.BF16 R8, R184.reuse, R88, R8 ;  /* 0x00000058b808723c */ /* 0x040ff00000041808 */
[C---:B------:R-:W-:Y:S01]  /*26b0*/  HMMA.16816.F32.BF16 R28, R184.reuse, R90, R28 ;  /* 0x0000005ab81c723c */ /* 0x040fe2000004181c */
[----:B------:R-:W2:Y:S07]  /*26c0*/  LDSM.16.M88.4 R88, [R211+0xd100] ;  /* 0x00d10000d358783b */ /* 0x000eae0000000200 */
[C---:B------:R-:W-:Y:S08]  /*26d0*/  HMMA.16816.F32.BF16 R24, R184.reuse, R84, R24 ;  /* 0x00000054b818723c */ /* 0x040ff00000041818 */
[C---:B------:R-:W-:Y:S01]  /*26e0*/  HMMA.16816.F32.BF16 R20, R184.reuse, R86, R20 ;  /* 0x00000056b814723c */ /* 0x040fe20000041814 */
[----:B------:R-:W2:Y:S07]  /*26f0*/  LDSM.16.M88.4 R84, [R211+0xd900] ;  /* 0x00d90000d354783b */ /* 0x000eae0000000200 */
[C---:B-1----:R-:W-:Y:S08]  /*2700*/  HMMA.16816.F32.BF16 R44, R184.reuse, R72, R44 ;  /* 0x00000048b82c723c */ /* 0x042ff0000004182c */
[C---:B------:R-:W-:Y:S08]  /*2710*/  HMMA.16816.F32.BF16 R16, R184.reuse, R80, R16 ;  /* 0x00000050b810723c */ /* 0x040ff00000041810 */
[C---:B------:R-:W-:Y:S01]  /*2720*/  HMMA.16816.F32.BF16 R56, R184.reuse, R82, R56 ;  /* 0x00000052b838723c */ /* 0x040fe20000041838 */
[----:B------:R-:W-:Y:S07]  /*2730*/  LDSM.16.M88.4 R80, [R202+0x3000] ;  /* 0x00300000ca50783b */ /* 0x000fee0000000200 */
[C---:B------:R-:W-:Y:S08]  /*2740*/  HMMA.16816.F32.BF16 R52, R184.reuse, R76, R52 ;  /* 0x0000004cb834723c */ /* 0x040ff00000041834 */
[C---:B------:R-:W-:Y:S01]  /*2750*/  HMMA.16816.F32.BF16 R48, R184.reuse, R78, R48 ;  /* 0x0000004eb830723c */ /* 0x040fe20000041830 */
[----:B------:R-:W-:Y:S07]  /*2760*/  LDSM.16.M88.4 R76, [R202+0x3800] ;  /* 0x00380000ca4c783b */ /* 0x000fee0000000200 */
[C---:B------:R-:W-:Y:S01]  /*2770*/  HMMA.16816.F32.BF16 R40, R184.reuse, R74, R40 ;  /* 0x0000004ab828723c */ /* 0x040fe20000041828 */
[----:B------:R-:W-:Y:S07]  /*2780*/  LDSM.16.M88.4 R72, [R202+0x4000] ;  /* 0x00400000ca48783b */ /* 0x000fee0000000200 */
[C---:B--2---:R-:W-:Y:S08]  /*2790*/  HMMA.16816.F32.BF16 R36, R184.reuse, R68, R36 ;  /* 0x00000044b824723c */ /* 0x044ff00000041824 */
[----:B------:R-:W-:Y:S01]  /*27a0*/  HMMA.16816.F32.BF16 R32, R184, R70, R32 ;  /* 0x00000046b820723c */ /* 0x000fe20000041820 */
[----:B------:R-:W-:Y:S07]  /*27b0*/  LDSM.16.M88.4 R68, [R202+0x4800] ;  /* 0x00480000ca44783b */ /* 0x000fee0000000200 */
[C---:B---3--:R-:W-:Y:S08]  /*27c0*/  HMMA.16816.F32.BF16 R8, R188.reuse, R64, R8 ;  /* 0x00000040bc08723c */ /* 0x048ff00000041808 */
[C---:B------:R-:W-:Y:S01]  /*27d0*/  HMMA.16816.F32.BF16 R28, R188.reuse, R66, R28 ;  /* 0x00000042bc1c723c */ /* 0x040fe2000004181c */
[----:B------:R-:W1:Y:S07]  /*27e0*/  LDSM.16.M88.4 R64, [R202+0x5000] ;  /* 0x00500000ca40783b */ /* 0x000e6e0000000200 */
[C---:B----4-:R-:W-:Y:S08]  /*27f0*/  HMMA.16816.F32.BF16 R24, R188.reuse, R60, R24 ;  /* 0x0000003cbc18723c */ /* 0x050ff00000041818 */
        /* <DEDUP_REMOVED lines=20> */
[C---:B------:R-:W-:Y:S07]  /*2940*/  HMMA.16816.F32.BF16 R64, R192.reuse, R66, R40 ;  /* 0x00000042c040723c */ /* 0x040fee0000041828 */
[----:B------:R-:W-:Y:S01]  /*2950*/  SHF.R.S32.HI R40, RZ, 0x1f, R231 ;  /* 0x0000001fff287819 */ /* 0x000fe200000114e7 */
[C---:B--2---:R-:W-:Y:S08]  /*2960*/  HMMA.16816.F32.BF16 R36, R192.reuse, R60, R36 ;  /* 0x0000003cc024723c */ /* 0x044ff00000041824 */
[----:B------:R-:W-:Y:S01]  /*2970*/  HMMA.16816.F32.BF16 R32, R192, R62, R32 ;  /* 0x0000003ec020723c */ /* 0x000fe20000041820 */
[----:B------:R-:W-:Y:S06]  /*2980*/  BAR.SYNC.DEFER_BLOCKING 0x0 ;  /* 0x0000000000007b1d */ /* 0x000fec0000010000 */
[----:B------:R-:W-:Y:S05]  /*2990*/  @!P0 BRA `(.L_x_1807) ;  /* 0x000003d000008947 */ /* 0x000fea0003800000 */
[----:B------:R-:W-:Y:S01]  /*29a0*/  IADD3 R217, R219, R12, R220 ;  /* 0x0000000cdbd97210 */ /* 0x000fe20007ffe0dc */
[----:B------:R-:W-:-:S03]  /*29b0*/  IMAD.MOV.U32 R216, RZ, RZ, RZ ;  /* 0x000000ffffd87224 */ /* 0x000fc600078e00ff */
        /* <DEDUP_REMOVED lines=8> */
[----:B------:R-:W2:Y:S01]  /*2a40*/  @!P1 LDG.E R216, [R6.64] ;  /* 0x0000000e06d89981 */ /* 0x000ea2000c1e1900 */
[----:B------:R-:W-:Y:S01]  /*2a50*/  IMAD.MOV R0, RZ, RZ, -R0 ;  /* 0x000000ffff007224 */ /* 0x000fe200078e0a00 */
[----:B------:R-:W-:Y:S02]  /*2a60*/  IADD3 R63, -R232, 0x10, RZ ;  /* 0x00000010e83f7810 */ /* 0x000fe40007ffe1ff */
[----:B------:R-:W-:Y:S01]  /*2a70*/  SHF.L.U64.HI R12, R231, 0x1, R40 ;  /* 0x00000001e70c7819 */ /* 0x000fe20000010228 */
[----:B------:R-:W-:Y:S01]  /*2a80*/  IMAD R217, R0, c[0x0][0x2b8], R217 ;  /* 0x0000ae0000d97a24 */ /* 0x000fe200078e02d9 */
[----:B------:R-:W-:-:S03]  /*2a90*/  LOP3.LUT R63, R63, 0xf, RZ, 0xc0, !PT ;  /* 0x0000000f3f3f7812 */ /* 0x000fc600078ec0ff */
        /* <DEDUP_REMOVED lines=17> */
[----:B------:R-:W1:Y:S01]  /*2bb0*/  SHFL.IDX PT, R62, R4, 0x2, 0x181f ;  /* 0x00581f00043e7f89 */ /* 0x000e6200000e0000 */
[----:B------:R-:W-:-:S03]  /*2bc0*/  IMAD.SHL.U32 R7, R231, 0x2, RZ ;  /* 0x00000002e7077824 */ /* 0x000fc600078e00ff */
[----:B------:R-:W2:Y:S04]  /*2bd0*/  SHFL.IDX PT, R41, R70, 0x2, 0x181f ;  /* 0x00581f0046297f89 */ /* 0x000ea800000e0000 */
[----:B------:R-:W-:Y:S04]  /*2be0*/  SHFL.IDX PT, R60, R4, RZ, 0x181f ;  /* 0x00181fff043c7589 */ /* 0x000fe800000e0000 */
[----:B------:R3:W4:Y:S04]  /*2bf0*/  SHFL.IDX PT, R42, R4, 0x1, 0x181f ;  /* 0x00381f00042a7f89 */ /* 0x00072800000e0000 */
[----:B------:R-:W-:Y:S04]  /*2c00*/  SHFL.IDX PT, R61, R70, RZ, 0x181f ;  /* 0x00181fff463d7589 */ /* 0x000fe800000e0000 */
[----:B------:R5:W5:Y:S01]  /*2c10*/  SHFL.IDX PT, R43, R70, 0x1, 0x181f ;  /* 0x00381f00462b7f89 */ /* 0x000b6200000e0000 */
[----:B-1----:R-:W-:-:S04]  /*2c20*/  IADD3 R68, P2, P0, R68, R62, R7 ;  /* 0x0000003e44447210 */ /* 0x002fc8000785e007 */
[----:B--2---:R-:W-:Y:S02]  /*2c30*/  IADD3.X R69, RZ, R41, R12, P2, P0 ;  /* 0x00000029ff457210 */ /* 0x004fe400017e040c */
[----:B------:R-:W-:Y:S02]  /*2c40*/  IADD3 R62, P2, P0, R63, R62, R0 ;  /* 0x0000003e3f3e7210 */ /* 0x000fe4000785e000 */
[----:B---3--:R-:W-:-:S04]  /*2c50*/  SHF.L.U64.HI R4, R230, 0x1, R233 ;  /* 0x00000001e6047819 */ /* 0x008fc800000102e9 */
[----:B------:R-:W-:Y:S02]  /*2c60*/  IADD3.X R63, RZ, R41, R4, P2, P0 ;  /* 0x00000029ff3f7210 */ /* 0x000fe400017e0404 */
[-C--:B----4-:R-:W-:Y:S02]  /*2c70*/  IADD3 R72, P0, R42, R7.reuse, RZ ;  /* 0x000000072a487210 */ /* 0x090fe40007f1e0ff */
[C---:B-----5:R-:W-:Y:S02]  /*2c80*/  IADD3 R70, P6, R60.reuse, R7, RZ ;  /* 0x000000073c467210 */ /* 0x060fe40007fde0ff */
[-C--:B------:R-:W-:Y:S01]  /*2c90*/  IADD3 R60, P2, R60, R0.reuse, RZ ;  /* 0x000000003c3c7210 */ /* 0x080fe20007f5e0ff */
[--C-:B------:R-:W-:Y:S01]  /*2ca0*/  IMAD.X R73, R43, 0x1, R12.reuse, P0 ;  /* 0x000000012b497824 */ /* 0x100fe200000e060c */
[----:B------:R-:W-:Y:S01]  /*2cb0*/  ISETP.NE.U32.AND P0, PT, R232, RZ, PT ;  /* 0x000000ffe800720c */ /* 0x000fe20003f05070 */
[C---:B------:R-:W-:Y:S01]  /*2cc0*/  IMAD.X R71, R61.reuse, 0x1, R12, P6 ;  /* 0x000000013d477824 */ /* 0x040fe200030e060c */
[----:B------:R-:W-:Y:S01]  /*2cd0*/  IADD3 R42, P6, R42, R0, RZ ;  /* 0x000000002a2a7210 */ /* 0x000fe20007fde0ff */
[----:B------:R-:W-:Y:S01]  /*2ce0*/  IMAD.X R61, R61, 0x1, R4, P2 ;  /* 0x000000013d3d7824 */ /* 0x000fe200010e0604 */
[----:B------:R-:W-:-:S02]  /*2cf0*/  ISETP.NE.U32.AND P2, PT, R6, RZ, PT ;  /* 0x000000ff0600720c */ /* 0x000fc40003f45070 */
[----:B------:R1:W-:Y:S01]  /*2d00*/  LDGSTS.E.BYPASS.LTC128B.128 [R218+0x8100], [R70.64], !P5 ;  /* 0x0810000046da7fae */ /* 0x0003e2000e901d4e */
[----:B------:R-:W-:-:S03]  /*2d10*/  IMAD.X R43, R43, 0x1, R4, P6 ;  /* 0x000000012b2b7824 */ /* 0x000fc600030e0604 */
[----:B------:R1:W-:Y:S04]  /*2d20*/  LDGSTS.E.BYPASS.LTC128B.128 [R218+0xb100], [R60.64], !P4 ;  /* 0x0b1000003cda7fae */ /* 0x0003e8000e101d4e */
[----:B------:R1:W-:Y:S04]  /*2d30*/  LDGSTS.E.BYPASS.LTC128B.128 [R218+0x9100], [R72.64], !P5 ;  /* 0x0910000048da7fae */ /* 0x0003e8000e901d4e */
[----:B------:R1:W-:Y:S04]  /*2d40*/  LDGSTS.E.BYPASS.LTC128B.128 [R218+0xc100], [R42.64], !P4 ;  /* 0x0c1000002ada7fae */ /* 0x0003e8000e101d4e */
[----:B------:R1:W-:Y:S04]  /*2d50*/  LDGSTS.E.BYPASS.LTC128B.128.ZFILL [R218+0xa100], [R68.64], P2 ;  /* 0x0a10000044da7fae */ /* 0x0003e80009141d4e */
[----:B------:R1:W-:Y:S02]  /*2d60*/  LDGSTS.E.BYPASS.LTC128B.128.ZFILL [R218+0xd100], [R62.64], P0 ;  /* 0x0d1000003eda7fae */ /* 0x0003e40008141d4e */
.L_x_1807:
[----:B------:R-:W-:Y:S01]  /*2d70*/  LOP3.LUT R7, R102, 0xffffffe0, RZ, 0xc0, !PT ;  /* 0xffffffe066077812 */ /* 0x000fe200078ec0ff */
[----:B------:R-:W-:Y:S01]  /*2d80*/  ULDC UR17, c[0x0][0x324] ;  /* 0x0000c90000117ab9 */ /* 0x000fe20000000800 */
[----:B------:R-:W-:Y:S01]  /*2d90*/  LEA.HI R41, R103, R100, RZ, 0x2 ;  /* 0x0000006467297211 */ /* 0x000fe200078f10ff */
[----:B------:R-:W-:Y:S01]  /*2da0*/  ULOP3.LUT UR17, URZ, UR17, URZ, 0x33, !UPT ;  /* 0x000000113f117292 */ /* 0x000fe2000f8e333f */
[----:B------:R-:W-:Y:S01]  /*2db0*/  SHF.R.S32.HI R12, RZ, 0x1f, R101 ;  /* 0x0000001fff0c7819 */ /* 0x000fe20000011465 */
[----:B------:R-:W-:Y:S01]  /*2dc0*/  IMAD.IADD R4, R100, 0x1, -R7 ;  /* 0x0000000164047824 */ /* 0x000fe200078e0a07 */
[----:B------:R-:W-:Y:S01]  /*2dd0*/  LOP3.LUT R41, R41, 0xfffffffc, RZ, 0xc0, !PT ;  /* 0xfffffffc29297812 */ /* 0x000fe200078ec0ff */
[----:B------:R-:W0:Y:S01]  /*2de0*/  LDGDEPBAR ;  /* 0x00000000000079af */ /* 0x000e220000000000 */
[----:B------:R-:W-:-:S02]  /*2df0*/  LEA.HI R12, R12, R101, RZ, 0x3 ;  /* 0x000000650c0c7211 */ /* 0x000fc400078f18ff */
[----:B------:R-:W-:Y:S01]  /*2e00*/  SHF.R.S32.HI R7, RZ, 0x1f, R4 ;  /* 0x0000001fff077819 */ /* 0x000fe20000011404 */
[----:B------:R-:W-:Y:S01]  /*2e10*/  IMAD.IADD R100, R100, 0x1, -R41 ;  /* 0x0000000164647824 */ /* 0x000fe200078e0a29 */
[----:B------:R-:W-:Y:S02]  /*2e20*/  LOP3.LUT R12, R12, 0xffffff8, RZ, 0xc0, !PT ;  /* 0x0ffffff80c0c7812 */ /* 0x000fe400078ec0ff */
[----:B------:R-:W-:Y:S02]  /*2e30*/  LEA.HI R0, R7, R4, RZ, 0x2 ;  /* 0x0000000407007211 */ /* 0x000fe400078f10ff */
[----:B------:R-:W-:Y:S01]  /*2e40*/  LEA.HI R6, R100, R100, RZ, 0x1 ;  /* 0x0000006464067211 */ /* 0x000fe200078f08ff */
[----:B------:R-:W-:Y:S01]  /*2e50*/  IMAD.IADD R12, R101, 0x1, -R12 ;  /* 0x00000001650c7824 */ /* 0x000fe200078e0a0c */
[----:B------:R-:W-:Y:S02]  /*2e60*/  PLOP3.LUT P2, PT, PT, PT, UP2, 0x80, 0x0 ;  /* 0x000000000000781c */ /* 0x000fe40003f4f028 */
[----:B------:R-:W-:-:S02]  /*2e70*/  LEA.HI.SX32 R7, R0, UR19, 0x1e ;  /* 0x0000001300077c11 */ /* 0x000fc4000f8ff2ff */
[----:B------:R-:W-:Y:S02]  /*2e80*/  LOP3.LUT R41, R6, 0x1ffffffe, RZ, 0xc0, !PT ;  /* 0x1ffffffe06297812 */ /* 0x000fe400078ec0ff */
[----:B------:R-:W-:Y:S01]  /*2e90*/  PLOP3.LUT P0, PT, PT, PT, UP2, 0x80, 0x0 ;  /* 0x000000000000781c */ /* 0x000fe20003f0f028 */
[----:B------:R-:W-:Y:S02]  /*2ea0*/  IMAD R7, R12, 0x10, R7 ;  /* 0x000000100c077824 */ /* 0x000fe400078e0207 */
[----:B------:R-:W-:Y:S01]  /*2eb0*/  IMAD.IADD R100, R100, 0x1, -R41 ;  /* 0x0000000164647824 */ /* 0x000fe200078e0a29 */
[----:B------:R-:W-:-:S03]  /*2ec0*/  LOP3.LUT R41, R0, 0x7ffffffc, RZ, 0xc0, !PT ;  /* 0x7ffffffc00297812 */ /* 0x000fc600078ec0ff */
[----:B------:R-:W-:Y:S02]  /*2ed0*/  IMAD R221, R100, 0x8, R7 ;  /* 0x0000000864dd7824 */ /* 0x000fe400078e0207 */
[----:B------:R-:W-:Y:S02]  /*2ee0*/  IMAD.IADD R41, R4, 0x1, -R41 ;  /* 0x0000000104297824 */ /* 0x000fe400078e0a29 */
[----:B------:R-:W-:-:S04]  /*2ef0*/  @P2 IMAD.HI.U32 R6, R221, c[0x0][0x2c8], RZ ;  /* 0x0000b200dd062a27 */ /* 0x000fc800078e00ff */
[----:B------:R-:W-:Y:S01]  /*2f00*/  IMAD.MOV.U32 R7, RZ, RZ, R221 ;  /* 0x000000ffff077224 */ /* 0x000fe200078e00dd */
[----:B------:R-:W-:Y:S01]  /*2f10*/  @P0 SHF.R.U32.HI R7, RZ, c[0x0][0x2cc], R6 ;  /* 0x0000b300ff070a19 */ /* 0x000fe20000011606 */
[----:B------:R-:W-:Y:S01]  /*2f20*/  IMAD.SHL.U32 R222, R41, 0x2, RZ ;  /* 0x0000000229de7824 */ /* 0x000fe200078e00ff */
[----:B------:R-:W-:Y:S01]  /*2f30*/  PLOP3.LUT P0, PT, PT, PT, UP1, 0x40, 0x0 ;  /* 0x000000000000781c */ /* 0x000fe20003f0e818 */
[----:B------:R-:W-:Y:S02]  /*2f40*/  IMAD.MOV.U32 R4, RZ, RZ, c[0x0][0x2ac] ;  /* 0x0000ab00ff047624 */ /* 0x000fe400078e00ff */
[----:B------:R-:W2:Y:S01]  /*2f50*/  SHFL.IDX PT, R0, R7, RZ, 0x1c1f ;  /* 0x001c1fff07007589 */ /* 0x000ea200000e0000 */
[----:B-1----:R-:W-:Y:S01]  /*2f60*/  IADD3 R43, -R222, 0x1, R15 ;  /* 0x00000001de2b7810 */ /* 0x002fe20007ffe10f */
[----:B------:R-:W-:Y:S02]  /*2f70*/  IMAD R41, R4, c[0x0][0x1d0], R13 ;  /* 0x0000740004297a24 */ /* 0x000fe400078e020d */
[--C-:B------:R-:W-:Y:S01]  /*2f80*/  IMAD.IADD R15, R13, 0x1, -R222.reuse ;  /* 0x000000010d0f7824 */ /* 0x100fe200078e0ade */
[----:B------:R-:W-:Y:S01]  /*2f90*/  IADD3 R43, R43, -c[0x0][0x168], RZ ;  /* 0x80005a002b2b7a10 */ /* 0x000fe20007ffe0ff */
[----:B------:R-:W-:-:S03]  /*2fa0*/  IMAD.IADD R41, R41, 0x1, -R222 ;  /* 0x0000000129297824 */ /* 0x000fc600078e0ade */
[C---:B------:R-:W-:Y:S02]  /*2fb0*/  IADD3 R60, R43.reuse, c[0x0][0x328], RZ ;  /* 0x0000ca002b3c7a10 */ /* 0x040fe40007ffe0ff */
[----:B------:R-:W-:-:S03]  /*2fc0*/  IADD3 R43, R43, UR17, RZ ;  /* 0x000000112b2b7c10 */ /* 0x000fc6000fffe0ff */
[--C-:B--2---:R-:W-:Y:S02]  /*2fd0*/  IMAD.IADD R62, R60, 0x1, R0.reuse ;  /* 0x000000013c3e7824 */ /* 0x104fe400078e0200 */
[----:B------:R-:W-:-:S03]  /*2fe0*/  IMAD.IADD R61, R43, 0x1, R0 ;  /* 0x000000012b3d7824 */ /* 0x000fc600078e0200 */
[----:B------:R-:W-:Y:S01]  /*2ff0*/  IMNMX R62, R62, R41, PT ;  /* 0x000000293e3e7217 */ /* 0x000fe20003800200 */
[----:B------:R-:W-:Y:S05]  /*3000*/  @P0 BRA `(.L_x_1808) ;  /* 0x0000015000000947 */ /* 0x000fea0003800000 */
[----:B------:R-:W-:Y:S01]  /*3010*/  IMAD.U32 R63, RZ, RZ, UR8 ;  /* 0x00000008ff3f7e24 */ /* 0x000fe2000f8e00ff */
        /* <DEDUP_REMOVED lines=11> */
.L_x_1810:
[----:B------:R-:W-:-:S04]  /*30d0*/  MOV R0, c[0x0][0x32c] ;  /* 0x0000cb0000007a02 */ /* 0x000fc80000000f00 */
[----:B------:R-:W-:-:S13]  /*30e0*/  ISETP.NE.AND P0, PT, R0, 0x1, PT ;  /* 0x000000010000780c */ /* 0x000fda0003f05270 */
[----:B------:R-:W-:-:S05]  /*30f0*/  @P0 IMAD.HI.U32 R0, R4, c[0x0][0x330], RZ ;  /* 0x0000cc0004000a27 */ /* 0x000fca00078e00ff */
[----:B------:R-:W-:Y:S02]  /*3100*/  @P0 SHF.R.U32.HI R4, RZ, c[0x0][0x334], R0 ;  /* 0x0000cd00ff040a19 */ /* 0x000fe40000011600 */
.L_x_1811:
[----:B------:R-:W-:Y:S05]  /*3110*/  BSYNC B0 ;  /* 0x0000000000007941 */ /* 0x000fea0003800000 */
.L_x_1809:
[----:B------:R-:W-:-:S05]  /*3120*/  IMAD R4, R4, c[0x0][0x32c], R15 ;  /* 0x0000cb0004047a24 */ /* 0x000fca00078e020f */
[----:B------:R-:W-:Y:S02]  /*3130*/  IADD3 R63, R4, c[0x0][0x32c], RZ ;  /* 0x0000cb00043f7a10 */ /* 0x000fe40007ffe0ff */
[----:B------:R-:W-:Y:S02]  /*3140*/  IMNMX R61, R61, R4, !PT ;  /* 0x000000043d3d7217 */ /* 0x000fe40007800200 */
[----:B------:R-:W-:Y:S02]  /*3150*/  IMNMX R62, R62, R63, PT ;  /* 0x0000003f3e3e7217 */ /* 0x000fe40003800200 */
.L_x_1808:
[C---:B------:R-:W-:Y:S01]  /*3160*/  ISETP.GE.AND P0, PT, R13.reuse, 0x2, PT ;  /* 0x000000020d00780c */ /* 0x040fe20003f06270 */
[----:B------:R-:W1:Y:S01]  /*3170*/  SHFL.IDX PT, R7, R7, 0x1, 0x1c1f ;  /* 0x003c1f0007077f89 */ /* 0x000e6200000e0000 */
[----:B------:R-:W-:Y:S02]  /*3180*/  ISETP.GE.AND P2, PT, R13, 0x9, PT ;  /* 0x000000090d00780c */ /* 0x000fe40003f46270 */
[----:B------:R-:W-:Y:S02]  /*3190*/  P2R R0, PR, RZ, 0x1 ;  /* 0x00000001ff007803 */ /* 0x000fe40000000000 */
[----:B------:R-:W-:-:S02]  /*31a0*/  ISETP.GT.AND P0, PT, R61, 0x1, !P0 ;  /* 0x000000013d00780c */ /* 0x000fc40004704270 */
[----:B------:R-:W-:Y:S02]  /*31b0*/  P2R R75, PR, RZ, 0x4 ;  /* 0x00000004ff4b7803 */ /* 0x000fe40000000000 */
[----:B------:R-:W-:Y:S02]  /*31c0*/  ISETP.LT.OR P0, PT, R62, 0x2, P0 ;  /* 0x000000023e00780c */ /* 0x000fe40000701670 */
[----:B------:R-:W-:Y:S02]  /*31d0*/  ISETP.GE.AND P6, PT, R13, 0x59, PT ;  /* 0x000000590d00780c */ /* 0x000fe40003fc6270 */
[----:B------:R-:W-:Y:S02]  /*31e0*/  FSEL R12, R9, -INF , !P0 ;  /* 0xff800000090c7808 */ /* 0x000fe40004000000 */
[----:B------:R-:W-:Y:S02]  /*31f0*/  ISETP.GT.AND P0, PT, R61, 0x8, !P2 ;  /* 0x000000083d00780c */ /* 0x000fe40005704270 */
[----:B------:R-:W-:-:S02]  /*3200*/  ISETP.GE.AND P2, PT, R13, 0xa, PT ;  /* 0x0000000a0d00780c */ /* 0x000fc40003f46270 */
[----:B------:R-:W-:Y:S02]  /*3210*/  ISETP.LT.OR P0, PT, R62, 0x9, P0 ;  /* 0x000000093e00780c */ /* 0x000fe40000701670 */
[----:B------:R-:W-:Y:S02]  /*3220*/  P2R R74, PR, RZ, 0x4 ;  /* 0x00000004ff4a7803 */ /* 0x000fe40000000000 */
[----:B------:R-:W-:Y:S01]  /*3230*/  FSEL R42, R28, -INF , !P0 ;  /* 0xff8000001c2a7808 */ /* 0x000fe20004000000 */
[--C-:B-1----:R-:W-:Y:S01]  /*3240*/  IMAD.IADD R60, R60, 0x1, R7.reuse ;  /* 0x000000013c3c7824 */ /* 0x102fe200078e0207 */
[----:B------:R-:W-:Y:S01]  /*3250*/  ISETP.GT.AND P0, PT, R61, 0x9, !P2 ;  /* 0x000000093d00780c */ /* 0x000fe20005704270 */
[----:B------:R-:W-:Y:S01]  /*3260*/  IMAD.IADD R43, R43, 0x1, R7 ;  /* 0x000000012b2b7824 */ /* 0x000fe200078e0207 */
[----:B------:R-:W-:Y:S02]  /*3270*/  ISETP.GE.AND P2, PT, R13, 0x11, PT ;  /* 0x000000110d00780c */ /* 0x000fe40003f46270 */
[----:B------:R-:W-:-:S02]  /*3280*/  ISETP.LT.OR P0, PT, R62, 0xa, P0 ;  /* 0x0000000a3e00780c */ /* 0x000fc40000701670 */
[----:B------:R-:W-:Y:S02]  /*3290*/  P2R R73, PR, RZ, 0x4 ;  /* 0x00000004ff497803 */ /* 0x000fe40000000000 */
[----:B------:R-:W-:Y:S02]  /*32a0*/  FSEL R28, R29, -INF , !P0 ;  /* 0xff8000001d1c7808 */ /* 0x000fe40004000000 */
[----:B------:R-:W-:Y:S02]  /*32b0*/  ISETP.GT.AND P0, PT, R61, 0x10, !P2 ;  /* 0x000000103d00780c */ /* 0x000fe40005704270 */
[----:B------:R-:W-:Y:S02]  /*32c0*/  ISETP.GE.AND P2, PT, R13, 0x12, PT ;  /* 0x000000120d00780c */ /* 0x000fe40003f46270 */
[----:B------:R-:W-:Y:S02]  /*32d0*/  ISETP.LT.OR P0, PT, R62, 0x11, P0 ;  /* 0x000000113e00780c */ /* 0x000fe40000701670 */
[----:B------:R-:W-:-:S02]  /*32e0*/  P2R R72, PR, RZ, 0x4 ;  /* 0x00000004ff487803 */ /* 0x000fc40000000000 */
[----:B------:R-:W-:Y:S02]  /*32f0*/  FSEL R24, R24, -INF , !P0 ;  /* 0xff80000018187808 */ /* 0x000fe40004000000 */
[----:B------:R-:W-:Y:S02]  /*3300*/  ISETP.GT.AND P0, PT, R61, 0x11, !P2 ;  /* 0x000000113d00780c */ /* 0x000fe40005704270 */
[----:B------:R-:W-:Y:S02]  /*3310*/  ISETP.GE.AND P2, PT, R13, 0x19, PT ;  /* 0x000000190d00780c */ /* 0x000fe40003f46270 */
[----:B------:R-:W-:Y:S02]  /*3320*/  ISETP.LT.OR P0, PT, R62, 0x12, P0 ;  /* 0x000000123e00780c */ /* 0x000fe40000701670 */
[----:B------:R-:W-:Y:S02]  /*3330*/  P2R R71, PR, RZ, 0x4 ;  /* 0x00000004ff477803 */ /* 0x000fe40000000000 */
[----:B------:R-:W-:-:S02]  /*3340*/  FSEL R6, R25, -INF , !P0 ;  /* 0xff80000019067808 */ /* 0x000fc40004000000 */
[----:B------:R-:W-:Y:S02]  /*3350*/  ISETP.GT.AND P0, PT, R61, 0x18, !P2 ;  /* 0x000000183d00780c */ /* 0x000fe40005704270 */
[----:B------:R-:W-:Y:S02]  /*3360*/  ISETP.GE.AND P2, PT, R13, 0x1a, PT ;  /* 0x0000001a0d00780c */ /* 0x000fe40003f46270 */
[----:B------:R-:W-:Y:S02]  /*3370*/  ISETP.LT.OR P0, PT, R62, 0x19, P0 ;  /* 0x000000193e00780c */ /* 0x000fe40000701670 */
[----:B------:R-:W-:Y:S02]  /*3380*/  P2R R9, PR, RZ, 0x4 ;  /* 0x00000004ff097803 */ /* 0x000fe40000000000 */
[----:B------:R-:W-:Y:S02]  /*3390*/  FSEL R4, R20, -INF , !P0 ;  /* 0xff80000014047808 */ /* 0x000fe40004000000 */
[----:B------:R-:W-:-:S02]  /*33a0*/  ISETP.GT.AND P0, PT, R61, 0x19, !P2 ;  /* 0x000000193d00780c */ /* 0x000fc40005704270 */
[----:B------:R-:W-:Y:S02]  /*33b0*/  ISETP.GE.AND P2, PT, R13, 0x21, PT ;  /* 0x000000210d00780c */ /* 0x000fe40003f46270 */
[----:B------:R-:W-:Y:S02]  /*33c0*/  ISETP.LT.OR P0, PT, R62, 0x1a, P0 ;  /* 0x0000001a3e00780c */ /* 0x000fe40000701670 */
[----:B------:R-:W-:Y:S02]  /*33d0*/  P2R R70, PR, RZ, 0x4 ;  /* 0x00000004ff467803 */ /* 0x000fe40000000000 */
[----:B------:R-:W-:Y:S02]  /*33e0*/  FSEL R20, R21, -INF , !P0 ;  /* 0xff80000015147808 */ /* 0x000fe40004000000 */
[----:B------:R-:W-:Y:S02]  /*33f0*/  ISETP.GT.AND P0, PT, R61, 0x20, !P2 ;  /* 0x000000203d00780c */ /* 0x000fe40005704270 */
        /* <DEDUP_REMOVED lines=17> */
[----:B------:R-:W-:Y:S02]  /*3510*/  IMNMX R41, R60, R41, PT ;  /* 0x000000293c297217 */ /* 0x000fe40003800200 */
[----:B------:R-:W-:-:S02]  /*3520*/  FSEL R128, R57, -INF , !P0 ;  /* 0xff80000039807808 */ /* 0x000fc40004000000 */
[----:B------:R-:W-:Y:S02]  /*3530*/  ISETP.GT.AND P0, PT, R61, 0x30, !P2 ;  /* 0x000000303d00780c */ /* 0x000fe40005704270 */
[----:B------:R-:W-:Y:S02]  /*3540*/  P2R R57, PR, RZ, 0x4 ;  /* 0x00000004ff397803 */ /* 0x000fe40000000000 */
[----:B------:R-:W-:Y:S02]  /*3550*/  ISETP.LT.OR P0, PT, R62, 0x31, P0 ;  /* 0x000000313e00780c */ /* 0x000fe40000701670 */
[----:B------:R-:W-:Y:S02]  /*3560*/  ISETP.GE.AND P2, PT, R13, 0x32, PT ;  /* 0x000000320d00780c */ /* 0x000fe40003f46270 */
[----:B------:R-:W-:Y:S02]  /*3570*/  FSEL R158, R52, -INF , !P0 ;  /* 0xff800000349e7808 */ /* 0x000fe40004000000 */
[----:B------:R-:W-:-:S02]  /*3580*/  ISETP.GT.AND P0, PT, R61, 0x31, !P2 ;  /* 0x000000313d00780c */ /* 0x000fc40005704270 */
[----:B------:R-:W-:Y:S02]  /*3590*/  P2R R56, PR, RZ, 0x4 ;  /* 0x00000004ff387803 */ /* 0x000fe40000000000 */
[----:B------:R-:W-:Y:S02]  /*35a0*/  ISETP.LT.OR P0, PT, R62, 0x32, P0 ;  /* 0x000000323e00780c */ /* 0x000fe40000701670 */
[----:B------:R-:W-:Y:S02]  /*35b0*/  ISETP.GE.AND P2, PT, R13, 0x39, PT ;  /* 0x000000390d00780c */ /* 0x000fe40003f46270 */
[----:B------:R-:W-:Y:S02]  /*35c0*/  FSEL R142, R53, -INF , !P0 ;  /* 0xff800000358e7808 */ /* 0x000fe40004000000 */
[----:B------:R-:W-:Y:S02]  /*35d0*/  ISETP.GT.AND P0, PT, R61, 0x38, !P2 ;  /* 0x000000383d00780c */ /* 0x000fe40005704270 */
[----:B------:R-:W-:-:S02]  /*35e0*/  P2R R53, PR, RZ, 0x4 ;  /* 0x00000004ff357803 */ /* 0x000fc40000000000 */
[----:B------:R-:W-:Y:S02]  /*35f0*/  ISETP.LT.OR P0, PT, R62, 0x39, P0 ;  /* 0x000000393e00780c */ /* 0x000fe40000701670 */
[----:B------:R-:W-:Y:S02]  /*3600*/  ISETP.GE.AND P2, PT, R13, 0x3a, PT ;  /* 0x0000003a0d00780c */ /* 0x000fe40003f46270 */
[----:B------:R-:W-:Y:S02]  /*3610*/  FSEL R148, R48, -INF , !P0 ;  /* 0xff80000030947808 */ /* 0x000fe40004000000 */
[----:B------:R-:W-:Y:S02]  /*3620*/  ISETP.GT.AND P0, PT, R61, 0x39, !P2 ;  /* 0x000000393d00780c */ /* 0x000fe40005704270 */
[----:B------:R-:W-:Y:S02]  /*3630*/  P2R R52, PR, RZ, 0x4 ;  /* 0x00000004ff347803 */ /* 0x000fe40000000000 */
[----:B------:R-:W-:-:S02]  /*3640*/  ISETP.LT.OR P0, PT, R62, 0x3a, P0 ;  /* 0x0000003a3e00780c */ /* 0x000fc40000701670 */
[----:B------:R-:W-:Y:S02]  /*3650*/  ISETP.GE.AND P2, PT, R13, 0x41, PT ;  /* 0x000000410d00780c */ /* 0x000fe40003f46270 */
[----:B------:R-:W-:Y:S02]  /*3660*/  FSEL R150, R49, -INF , !P0 ;  /* 0xff80000031967808 */ /* 0x000fe40004000000 */
[----:B------:R-:W-:Y:S02]  /*3670*/  ISETP.GT.AND P0, PT, R61, 0x40, !P2 ;  /* 0x000000403d00780c */ /* 0x000fe40005704270 */
[----:B------:R-:W-:Y:S02]  /*3680*/  P2R R48, PR, RZ, 0x4 ;  /* 0x00000004ff307803 */ /* 0x000fe40000000000 */
[----:B------:R-:W-:Y:S02]  /*3690*/  ISETP.LT.OR P0, PT, R62, 0x41, P0 ;  /* 0x000000413e00780c */ /* 0x000fe40000701670 */
[----:B------:R-:W-:-:S02]  /*36a0*/  ISETP.GE.AND P2, PT, R13, 0x42, PT ;  /* 0x000000420d00780c */ /* 0x000fc40003f46270 */
[----:B------:R-:W-:Y:S02]  /*36b0*/  FSEL R160, R44, -INF , !P0 ;  /* 0xff8000002ca07808 */ /* 0x000fe40004000000 */
[----:B------:R-:W-:Y:S02]  /*36c0*/  ISETP.GT.AND P0, PT, R61, 0x41, !P2 ;  /* 0x000000413d00780c */ /* 0x000fe40005704270 */
[----:B------:R-:W-:Y:S02]  /*36d0*/  P2R R44, PR, RZ, 0x4 ;  /* 0x00000004ff2c7803 */ /* 0x000fe40000000000 */
[----:B------:R-:W-:Y:S02]  /*36e0*/  ISETP.LT.OR P0, PT, R62, 0x42, P0 ;  /* 0x000000423e00780c */ /* 0x000fe40000701670 */
[----:B------:R-:W-:Y:S02]  /*36f0*/  ISETP.GE.AND P2, PT, R13, 0x49, PT ;  /* 0x000000490d00780c */ /* 0x000fe40003f46270 */
        /* <DEDUP_REMOVED lines=21> */
[----:B------:R-:W-:-:S04]  /*3850*/  ISETP.GT.AND P0, PT, R61, 0x58, !P6 ;  /* 0x000000583d00780c */ /* 0x000fc80007704270 */
[----:B------:R-:W-:-:S04]  /*3860*/  ISETP.LT.OR P0, PT, R62, 0x59, P0 ;  /* 0x000000593e00780c */ /* 0x000fc80000701670 */
[----:B------:R-:W-:Y:S02]  /*3870*/  FSEL R136, R32, -INF , !P0 ;  /* 0xff80000020887808 */ /* 0x000fe40004000000 */
[----:B------:R-:W-:Y:S02]  /*3880*/  ISETP.GT.AND P0, PT, R61, RZ, !P2 ;  /* 0x000000ff3d00720c */ /* 0x000fe40005704270 */
[----:B------:R-:W-:Y:S02]  /*3890*/  P2R R32, PR, RZ, 0x4 ;  /* 0x00000004ff207803 */ /* 0x000fe40000000000 */
[----:B------:R-:W-:Y:S02]  /*38a0*/  ISETP.LT.OR P0, PT, R62, 0x1, P0 ;  /* 0x000000013e00780c */ /* 0x000fe40000701670 */
[----:B------:R-:W-:Y:S02]  /*38b0*/  ISETP.GE.AND P2, PT, R13, 0x5a, PT ;  /* 0x0000005a0d00780c */ /* 0x000fe40003f46270 */
[----:B------:R-:W-:-:S02]  /*38c0*/  FSEL R8, R8, -INF , !P0 ;  /* 0xff80000008087808 */ /* 0x000fc40004000000 */
[----:B------:R-:W-:-:S04]  /*38d0*/  ISETP.GT.AND P0, PT, R61, 0x59, !P2 ;  /* 0x000000593d00780c */ /* 0x000fc80005704270 */
[----:B------:R-:W-:-:S04]  /*38e0*/  ISETP.LT.OR P0, PT, R62, 0x5a, P0 ;  /* 0x0000005a3e00780c */ /* 0x000fc80000701670 */
[----:B------:R-:W-:Y:S02]  /*38f0*/  FSEL R134, R33, -INF , !P0 ;  /* 0xff80000021867808 */ /* 0x000fe40004000000 */
[----:B------:R-:W-:-:S13]  /*3900*/  PLOP3.LUT P0, PT, PT, PT, UP1, 0x40, 0x0 ;  /* 0x000000000000781c */ /* 0x000fda0003f0e818 */
        /* <DEDUP_REMOVED lines=13> */
.L_x_1814:
[----:B------:R-:W-:-:S04]  /*39e0*/  MOV R7, c[0x0][0x32c] ;  /* 0x0000cb0000077a02 */ /* 0x000fc80000000f00 */
[----:B------:R-:W-:-:S13]  /*39f0*/  ISETP.NE.AND P0, PT, R7, 0x1, PT ;  /* 0x000000010700780c */ /* 0x000fda0003f05270 */
[----:B------:R-:W-:-:S05]  /*3a00*/  @P0 IMAD.HI.U32 R7, R36, c[0x0][0x330], RZ ;  /* 0x0000cc0024070a27 */ /* 0x000fca00078e00ff */
[----:B------:R-:W-:Y:S02]  /*3a10*/  @P0 SHF.R.U32.HI R36, RZ, c[0x0][0x334], R7 ;  /* 0x0000cd00ff240a19 */ /* 0x000fe40000011607 */
.L_x_1815:
[----:B------:R-:W-:Y:S05]  /*3a20*/  BSYNC B0 ;  /* 0x0000000000007941 */ /* 0x000fea0003800000 */
.L_x_1813:
[----:B------:R-:W-:-:S05]  /*3a30*/  IMAD R60, R36, c[0x0][0x32c], R15 ;  /* 0x0000cb00243c7a24 */ /* 0x000fca00078e020f */
[----:B------:R-:W-:Y:S02]  /*3a40*/  IADD3 R36, R60, c[0x0][0x32c], RZ ;  /* 0x0000cb003c247a10 */ /* 0x000fe40007ffe0ff */
[----:B------:R-:W-:Y:S02]  /*3a50*/  IMNMX R43, R43, R60, !PT ;  /* 0x0000003c2b2b7217 */ /* 0x000fe40007800200 */
[----:B------:R-:W-:Y:S02]  /*3a60*/  IMNMX R41, R41, R36, PT ;  /* 0x0000002429297217 */ /* 0x000fe40003800200 */
.L_x_1812:
[----:B------:R-:W-:Y:S01]  /*3a70*/  ISETP.NE.AND P0, PT, R75, RZ, PT ;  /* 0x000000ff4b00720c */ /* 0x000fe20003f05270 */
[----:B------:R-:W-:Y:S01]  /*3a80*/  IMAD.SHL.U32 R212, R2, 0x2, RZ ;  /* 0x0000000202d47824 */ /* 0x000fe200078e00ff */
[----:B------:R-:W-:Y:S01]  /*3a90*/  FMNMX.FTZ R13, R8, R12, !PT ;  /* 0x0000000c080d7209 */ /* 0x000fe20007810000 */
[----:B------:R-:W-:Y:S01]  /*3aa0*/  ULDC.64 UR4, c[0x0][0x2c8] ;  /* 0x0000b20000047ab9 */ /* 0x000fe20000000a00 */
[----:B------:R-:W-:Y:S01]  /*3ab0*/  ISETP.GT.AND P0, PT, R43, 0x8, !P0 ;  /* 0x000000082b00780c */ /* 0x000fe20004704270 */
[----:B------:R-:W-:Y:S01]  /*3ac0*/  IMAD R210, R5, 0x2, R212 ;  /* 0x0000000205d27824 */ /* 0x000fe200078e02d4 */
[----:B------:R-:W-:Y:S01]  /*3ad0*/  FMNMX.FTZ R13, R42, R13, !PT ;  /* 0x0000000d2a0d7209 */ /* 0x000fe20007810000 */
[----:B------:R-:W-:Y:S01]  /*3ae0*/  LDSM.16.MT88.4 R100, [R212+0x3100] ;  /* 0x00310000d464783b */ /* 0x000fe20000004200 */
[----:B------:R-:W-:Y:S01]  /*3af0*/  ISETP.LT.OR P0, PT, R41, 0x9, P0 ;  /* 0x000000092900780c */ /* 0x000fe20000701670 */
[C---:B------:R-:W-:Y:S01]  /*3b00*/  IMAD R208, R3.reuse, 0x2, R210 ;  /* 0x0000000203d07824 */ /* 0x040fe200078e02d2 */
[----:B------:R-:W-:Y:S01]  /*3b10*/  FMNMX.FTZ R13, R28, R13, !PT ;  /* 0x0000000d1c0d7209 */ /* 0x000fe20007810000 */
[----:B------:R-:W-:Y:S01]  /*3b20*/  IMAD R209, R3, 0x2, R212 ;  /* 0x0000000203d17824 */ /* 0x000fe200078e02d4 */
[----:B------:R-:W-:Y:S01]  /*3b30*/  FSEL R7, R30, -INF , !P0 ;  /* 0xff8000001e077808 */ /* 0x000fe20004000000 */
[----:B------:R-:W-:Y:S01]  /*3b40*/  LDSM.16.MT88.4 R76, [R210+0x100] ;  /* 0x00010000d24c783b */ /* 0x000fe20000004200 */
[----:B------:R-:W-:Y:S01]  /*3b50*/  ISETP.NE.AND P0, PT, R74, RZ, PT ;  /* 0x000000ff4a00720c */ /* 0x000fe20003f05270 */
[----:B------:R-:W-:Y:S01]  /*3b60*/  UIMAD.WIDE.U32 UR22, UR19, UR4, URZ ;  /* 0x00000004131672a5 */ /* 0x000fe2000f8e003f */
[----:B------:R-:W-:Y:S01]  /*3b70*/  FMNMX.FTZ R13, R24, R13, !PT ;  /* 0x0000000d180d7209 */ /* 0x000fe20007810000 */
[----:B------:R-:W-:Y:S01]  /*3b80*/  LDSM.16.MT88.4 R92, [R208+0x100] ;  /* 0x00010000d05c783b */ /* 0x000fe20000004200 */
[----:B------:R-:W-:Y:S01]  /*3b90*/  ISETP.GT.AND P0, PT, R43, 0x9, !P0 ;  /* 0x000000092b00780c */ /* 0x000fe20004704270 */
[----:B------:R-:W-:Y:S01]  /*3ba0*/  @UP2 USHF.R.U32.HI UR19, URZ, UR5, UR23 ;  /* 0x000000053f132299 */ /* 0x000fe20008011617 */
[----:B------:R-:W-:Y:S01]  /*3bb0*/  FMNMX.FTZ R13, R6, R13, !PT ;  /* 0x0000000d060d7209 */ /* 0x000fe20007810000 */
[----:B------:R-:W-:Y:S01]  /*3bc0*/  LDSM.16.MT88.4 R84, [R209+0x100] ;  /* 0x00010000d154783b */ /* 0x000fe20000004200 */
[----:B------:R-:W-:Y:S01]  /*3bd0*/  ISETP.LT.OR P0, PT, R41, 0xa, P0 ;  /* 0x0000000a2900780c */ /* 0x000fe20000701670 */
[----:B------:R-:W-:Y:S01]  /*3be0*/  UIADD3 UR4, UR18, UR19, URZ ;  /* 0x0000001312047290 */ /* 0x000fe2000fffe03f */
[----:B------:R-:W-:Y:S01]  /*3bf0*/  FMNMX.FTZ R13, R4, R13, !PT ;  /* 0x0000000d040d7209 */ /* 0x000fe20007810000 */
[----:B------:R-:W-:Y:S01]  /*3c00*/  LDSM.16.MT88.4 R104, [R210+0x3100] ;  /* 0x00310000d268783b */ /* 0x000fe20000004200 */
[----:B------:R-:W-:Y:S01]  /*3c10*/  FSEL R31, R31, -INF , !P0 ;  /* 0xff8000001f1f7808 */ /* 0x000fe20004000000 */
[----:B------:R-:W-:Y:S01]  /*3c20*/  ULDC UR18, c[0x0][0x328] ;  /* 0x0000ca0000127ab9 */ /* 0x000fe20000000800 */
[----:B------:R-:W-:Y:S01]  /*3c30*/  ISETP.NE.AND P0, PT, R73, RZ, PT ;  /* 0x000000ff4900720c */ /* 0x000fe20003f05270 */
[----:B------:R-:W-:Y:S01]  /*3c40*/  UIADD3 UR18, UR4, UR18, URZ ;  /* 0x0000001204127290 */ /* 0x000fe2000fffe03f */
[----:B------:R-:W-:-:S02]  /*3c50*/  FMNMX.FTZ R13, R20, R13, !PT ;  /* 0x0000000d140d7209 */ /* 0x000fc40007810000 */
[----:B------:R-:W-:Y:S02]  /*3c60*/  ISETP.GT.AND P0, PT, R43, 0x10, !P0 ;  /* 0x000000102b00780c */ /* 0x000fe40004704270 */
[----:B------:R-:W-:Y:S02]  /*3c70*/  FMNMX.FTZ R13, R120, R13, !PT ;  /* 0x0000000d780d7209 */ /* 0x000fe40007810000 */
[----:B------:R-:W-:Y:S02]  /*3c80*/  ISETP.LT.OR P0, PT, R41, 0x11, P0 ;  /* 0x000000112900780c */ /* 0x000fe40000701670 */
[----:B------:R-:W-:Y:S02]  /*3c90*/  FMNMX.FTZ R13, R132, R13, !PT ;  /* 0x0000000d840d7209 */ /* 0x000fe40007810000 */
[----:B------:R-:W-:Y:S02]  /*3ca0*/  FSEL R15, R26, -INF , !P0 ;  /* 0xff8000001a0f7808 */ /* 0x000fe40004000000 */
[----:B------:R-:W-:-:S02]  /*3cb0*/  ISETP.NE.AND P0, PT, R72, RZ, PT ;  /* 0x000000ff4800720c */ /* 0x000fc40003f05270 */
[----:B------:R-:W-:Y:S02]  /*3cc0*/  FMNMX.FTZ R13, R122, R13, !PT ;  /* 0x0000000d7a0d7209 */ /* 0x000fe40007810000 */
[----:B------:R-:W-:Y:S02]  /*3cd0*/  ISETP.GT.AND P0, PT, R43, 0x11, !P0 ;  /* 0x000000112b00780c */ /* 0x000fe40004704270 */
[----:B------:R-:W-:Y:S02]  /*3ce0*/  FMNMX.FTZ R13, R128, R13, !PT ;  /* 0x0000000d800d7209 */ /* 0x000fe40007810000 */
[----:B------:R-:W-:Y:S02]  /*3cf0*/  ISETP.LT.OR P0, PT, R41, 0x12, P0 ;  /* 0x000000122900780c */ /* 0x000fe40000701670 */
[----:B------:R-:W-:Y:S02]  /*3d00*/  FMNMX.FTZ R13, R158, R13, !PT ;  /* 0x0000000d9e0d7209 */ /* 0x000fe40007810000 */
[----:B------:R-:W-:-:S02]  /*3d10*/  FSEL R27, R27, -INF , !P0 ;  /* 0xff8000001b1b7808 */ /* 0x000fc40004000000 */
[----:B------:R-:W-:Y:S02]  /*3d20*/  ISETP.NE.AND P0, PT, R71, RZ, PT ;  /* 0x000000ff4700720c */ /* 0x000fe40003f05270 */
[----:B------:R-:W-:Y:S02]  /*3d30*/  FMNMX.FTZ R13, R142, R13, !PT ;  /* 0x0000000d8e0d7209 */ /* 0x000fe40007810000 */
[----:B------:R-:W-:Y:S02]  /*3d40*/  ISETP.GT.AND P0, PT, R43, 0x18, !P0 ;  /* 0x000000182b00780c */ /* 0x000fe40004704270 */
[----:B------:R-:W-:Y:S02]  /*3d50*/  FMNMX.FTZ R13, R148, R13, !PT ;  /* 0x0000000d940d7209 */ /* 0x000fe40007810000 */
[----:B------:R-:W-:Y:S02]  /*3d60*/  ISETP.LT.OR P0, PT, R41, 0x19, P0 ;  /* 0x000000192900780c */ /* 0x000fe40000701670 */
[----:B------:R-:W-:-:S02]  /*3d70*/  FMNMX.FTZ R13, R150, R13, !PT ;  /* 0x0000000d960d7209 */ /* 0x000fc40007810000 */
[----:B------:R-:W-:Y:S02]  /*3d80*/  FSEL R17, R22, -INF , !P0 ;  /* 0xff80000016117808 */ /* 0x000fe40004000000 */
[----:B------:R-:W-:Y:S02]  /*3d90*/  ISETP.NE.AND P0, PT, R9, RZ, PT ;  /* 0x000000ff0900720c */ /* 0x000fe40003f05270 */
[----:B------:R-:W-:Y:S02]  /*3da0*/  FMNMX.FTZ R13, R160, R13, !PT ;  /* 0x0000000da00d7209 */ /* 0x000fe40007810000 */
[----:B------:R-:W-:Y:S02]  /*3db0*/  ISETP.GT.AND P0, PT, R43, 0x19, !P0 ;  /* 0x000000192b00780c */ /* 0x000fe40004704270 */
[----:B------:R-:W-:Y:S02]  /*3dc0*/  FMNMX.FTZ R13, R154, R13, !PT ;  /* 0x0000000d9a0d7209 */ /* 0x000fe40007810000 */
[----:B------:R-:W-:-:S02]  /*3dd0*/  ISETP.LT.OR P0, PT, R41, 0x1a, P0 ;  /* 0x0000001a2900780c */ /* 0x000fc40000701670 */
[----:B------:R-:W-:Y:S02]  /*3de0*/  FMNMX.FTZ R13, R156, R13, !PT ;  /* 0x0000000d9c0d7209 */ /* 0x000fe40007810000 */
[----:B------:R-:W-:Y:S02]  /*3df0*/  FSEL R9, R23, -INF , !P0 ;  /* 0xff80000017097808 */ /* 0x000fe40004000000 */
[----:B------:R-:W-:Y:S02]  /*3e00*/  ISETP.NE.AND P0, PT, R70, RZ, PT ;  /* 0x000000ff4600720c */ /* 0x000fe40003f05270 */
[----:B------:R-:W-:Y:S02]  /*3e10*/  FMNMX.FTZ R13, R152, R13, !PT ;  /* 0x0000000d980d7209 */ /* 0x000fe40007810000 */
[----:B------:R-:W-:Y:S02]  /*3e20*/  ISETP.GT.AND P0, PT, R43, 0x20, !P0 ;  /* 0x000000202b00780c */ /* 0x000fe40004704270 */
[----:B------:R-:W-:-:S02]  /*3e30*/  FMNMX.FTZ R13, R140, R13, !PT ;  /* 0x0000000d8c0d7209 */ /* 0x000fc40007810000 */
[----:B------:R-:W-:Y:S02]  /*3e40*/  ISETP.LT.OR P0, PT, R41, 0x21, P0 ;  /* 0x000000212900780c */ /* 0x000fe40000701670 */
[----:B------:R-:W-:Y:S02]  /*3e50*/  FMNMX.FTZ R13, R138, R13, !PT ;  /* 0x0000000d8a0d7209 */ /* 0x000fe40007810000 */
[----:B------:R-:W-:Y:S02]  /*3e60*/  FSEL R119, R18, -INF , !P0 ;  /* 0xff80000012777808 */ /* 0x000fe40004000000 */
[----:B------:R-:W-:Y:S02]  /*3e70*/  ISETP.NE.AND P0, PT, R69, RZ, PT ;  /* 0x000000ff4500720c */ /* 0x000fe40003f05270 */
[----:B------:R-:W-:Y:S02]  /*3e80*/  FMNMX.FTZ R13, R136, R13, !PT ;  /* 0x0000000d880d7209 */ /* 0x000fe40007810000 */
[----:B------:R-:W-:-:S02]  /*3e90*/  ISETP.GT.AND P0, PT, R43, 0x21, !P0 ;  /* 0x000000212b00780c */ /* 0x000fc40004704270 */
[----:B------:R-:W-:Y:S02]  /*3ea0*/  ISETP.GT.AND P6, PT, R43, 0x58, !P6 ;  /* 0x000000582b00780c */ /* 0x000fe400077c4270 */
[----:B------:R-:W-:Y:S02]  /*3eb0*/  ISETP.LT.OR P0, PT, R41, 0x22, P0 ;  /* 0x000000222900780c */ /* 0x000fe40000701670 */
[----:B------:R-:W-:Y:S02]  /*3ec0*/  ISETP.GT.AND P2, PT, R43, 0x59, !P2 ;  /* 0x000000592b00780c */ /* 0x000fe40005744270 */
[----:B------:R-:W-:Y:S02]  /*3ed0*/  FSEL R139, R19, -INF , !P0 ;  /* 0xff800000138b7808 */ /* 0x000fe40004000000 */
[----:B------:R-:W-:Y:S02]  /*3ee0*/  ISETP.NE.AND P0, PT, R68, RZ, PT ;  /* 0x000000ff4400720c */ /* 0x000fe40003f05270 */
[----:B------:R-:W-:Y:S01]  /*3ef0*/  ISETP.LT.OR P6, PT, R41, 0x59, P6 ;  /* 0x000000592900780c */ /* 0x000fe200037c1670 */
[----:B------:R-:W-:Y:S01]  /*3f00*/  LDSM.16.MT88.4 R68, [R212+0x100] ;  /* 0x00010000d444783b */ /* 0x000fe20000004200 */
[----:B------:R-:W-:-:S02]  /*3f10*/  ISETP.GT.AND P0, PT, R43, 0x28, !P0 ;  /* 0x000000282b00780c */ /* 0x000fc40004704270 */
[C---:B------:R-:W-:Y:S02]  /*3f20*/  ISETP.LT.OR P2, PT, R41.reuse, 0x5a, P2 ;  /* 0x0000005a2900780c */ /* 0x040fe40001741670 */
[----:B------:R-:W-:Y:S02]  /*3f30*/  ISETP.LT.OR P0, PT, R41, 0x29, P0 ;  /* 0x000000292900780c */ /* 0x000fe40000701670 */
[----:B------:R-:W-:Y:S02]  /*3f40*/  FSEL R123, R34, -INF , !P6 ;  /* 0xff800000227b7808 */ /* 0x000fe40007000000 */
[----:B------:R-:W-:Y:S02]  /*3f50*/  FSEL R129, R58, -INF , !P0 ;  /* 0xff8000003a817808 */ /* 0x000fe40004000000 */
[----:B------:R-:W-:Y:S02]  /*3f60*/  ISETP.NE.AND P0, PT, R63, RZ, PT ;  /* 0x000000ff3f00720c */ /* 0x000fe40003f05270 */
[----:B------:R-:W-:-:S02]  /*3f70*/  FSEL R121, R35, -INF , !P2 ;  /* 0xff80000023797808 */ /* 0x000fc40005000000 */
[----:B------:R-:W-:Y:S02]  /*3f80*/  ISETP.GT.AND P0, PT, R43, 0x29, !P0 ;  /* 0x000000292b00780c */ /* 0x000fe40004704270 */
[----:B------:R-:W-:Y:S02]  /*3f90*/  IADD3 R168, R14, -0x2, RZ ;  /* 0xfffffffe0ea87810 */ /* 0x000fe40007ffe0ff */
        /* <DEDUP_REMOVED lines=37> */
[----:B------:R-:W-:-:S03]  /*41f0*/  ISETP.GT.AND P0, PT, R43, 0x1, !P0 ;  /* 0x000000012b00780c */ /* 0x000fc60004704270 */
[----:B------:R-:W1:Y:S01]  /*4200*/  SHFL.BFLY PT, R13, R0, 0x2, 0x1f ;  /* 0x0c401f00000d7f89 */ /* 0x000e6200000e0000 */
[----:B------:R-:W-:-:S04]  /*4210*/  ISETP.LT.OR P0, PT, R41, 0x2, P0 ;  /* 0x000000022900780c */ /* 0x000fc80000701670 */
[----:B------:R-:W-:Y:S02]  /*4220*/  FSEL R11, R11, -INF , !P0 ;  /* 0xff8000000b0b7808 */ /* 0x000fe40004000000 */
[----:B------:R-:W-:Y:S02]  /*4230*/  ISETP.NE.AND P0, PT, R32, RZ, PT ;  /* 0x000000ff2000720c */ /* 0x000fe40003f05270 */
[----:B------:R-:W-:Y:S02]  /*4240*/  LDSM.16.MT88.4 R32, [R209+0x3900] ;  /* 0x00390000d120783b */ /* 0x000fe40000004200 */
[----:B------:R-:W-:-:S04]  /*4250*/  ISETP.GT.AND P0, PT, R43, RZ, !P0 ;  /* 0x000000ff2b00720c */ /* 0x000fc80004704270 */
[----:B------:R-:W-:-:S04]  /*4260*/  ISETP.LT.OR P0, PT, R41, 0x1, P0 ;  /* 0x000000012900780c */ /* 0x000fc80000701670 */
[----:B------:R-:W-:Y:S02]  /*4270*/  FSEL R10, R10, -INF , !P0 ;  /* 0xff8000000a0a7808 */ /* 0x000fe40004000000 */
[----:B------:R-:W-:Y:S02]  /*4280*/  ISETP.NE.AND P0, PT, R21, RZ, PT ;  /* 0x000000ff1500720c */ /* 0x000fe40003f05270 */
[----:B-1----:R-:W-:Y:S02]  /*4290*/  FMNMX.FTZ R19, R0, R13, !PT ;  /* 0x0000000d00137209 */ /* 0x002fe40007810000 */
[----:B------:R-:W-:-:S03]  /*42a0*/  ISETP.GT.AND P0, PT, R43, 0x50, !P0 ;  /* 0x000000502b00780c */ /* 0x000fc60004704270 */
[----:B------:R-:W1:Y:S01]  /*42b0*/  SHFL.BFLY PT, R0, R19, 0x1, 0x1f ;  /* 0x0c201f0013007f89 */ /* 0x000e6200000e0000 */
[----:B------:R-:W-:-:S04]  /*42c0*/  ISETP.LT.OR P0, PT, R41, 0x51, P0 ;  /* 0x000000512900780c */ /* 0x000fc80000701670 */
        /* <DEDUP_REMOVED lines=8> */
[----:B------:R-:W-:Y:S01]  /*4350*/  FMNMX.FTZ R16, R15, R16, !PT ;  /* 0x000000100f107209 */ /* 0x000fe20007810000 */
[----:B------:R-:W-:Y:S01]  /*4360*/  LDSM.16.MT88.4 R36, [R210+0x3900] ;  /* 0x00390000d224783b */ /* 0x000fe20000004200 */
[----:B-1----:R-:W-:Y:S02]  /*4370*/  FMNMX.FTZ R0, R19, R0, !PT ;  /* 0x0000000013007209 */ /* 0x002fe40007810000 */
[----:B------:R-:W-:Y:S02]  /*4380*/  FMNMX.FTZ R16, R27, R16, !PT ;  /* 0x000000101b107209 */ /* 0x000fe40007810000 */
[C---:B------:R-:W-:Y:S01]  /*4390*/  FSETP.NEU.FTZ.AND P0, PT, R0.reuse, -INF , PT ;  /* 0xff8000000000780b */ /* 0x040fe20003f1d000 */
[----:B------:R-:W-:Y:S01]  /*43a0*/  FMUL.FTZ R135, R0, c[0x0][0x2d0] ;  /* 0x0000b40000877a20 */ /* 0x000fe20000410000 */
[----:B------:R-:W-:-:S04]  /*43b0*/  FMNMX.FTZ R16, R17, R16, !PT ;  /* 0x0000001011107209 */ /* 0x000fc80007810000 */
[----:B------:R-:W-:Y:S02]  /*43c0*/  FMNMX.FTZ R16, R9, R16, !PT ;  /* 0x0000001009107209 */ /* 0x000fe40007810000 */
[----:B------:R-:W-:Y:S02]  /*43d0*/  FSEL R135, R135, RZ, P0 ;  /* 0x000000ff87877208 */ /* 0x000fe40000000000 */
[----:B------:R-:W-:-:S03]  /*43e0*/  FMNMX.FTZ R16, R119, R16, !PT ;  /* 0x0000001077107209 */ /* 0x000fc60007810000 */
[--C-:B------:R-:W-:Y:S01]  /*43f0*/  FFMA.FTZ R47, R12, c[0x0][0x2d0], -R135.reuse ;  /* 0x0000b4000c2f7a23 */ /* 0x100fe20000010887 */
[----:B------:R-:W-:Y:S01]  /*4400*/  FMNMX.FTZ R16, R139, R16, !PT ;  /* 0x000000108b107209 */ /* 0x000fe20007810000 */
[--C-:B------:R-:W-:Y:S02]  /*4410*/  FFMA.FTZ R116, R8, c[0x0][0x2d0], -R135.reuse ;  /* 0x0000b40008747a23 */ /* 0x100fe40000010887 */
[--C-:B------:R-:W-:Y:S01]  /*4420*/  FFMA.FTZ R50, R42, c[0x0][0x2d0], -R135.reuse ;  /* 0x0000b4002a327a23 */ /* 0x100fe20000010887 */
[----:B------:R-:W-:Y:S01]  /*4430*/  FMNMX.FTZ R16, R129, R16, !PT ;  /* 0x0000001081107209 */ /* 0x000fe20007810000 */
[--C-:B------:R-:W-:Y:S01]  /*4440*/  FFMA.FTZ R43, R28, c[0x0][0x2d0], -R135.reuse ;  /* 0x0000b4001c2b7a23 */ /* 0x100fe20000010887 */
[----:B------:R-:W-:Y:S01]  /*4450*/  MUFU.EX2 R47, R47 ;  /* 0x0000002f002f7308 */ /* 0x000fe20000000800 */
[--C-:B------:R-:W-:Y:S01]  /*4460*/  FFMA.FTZ R41, R6, c[0x0][0x2d0], -R135.reuse ;  /* 0x0000b40006297a23 */ /* 0x100fe20000010887 */
[----:B------:R-:W-:Y:S01]  /*4470*/  FMNMX.FTZ R16, R137, R16, !PT ;  /* 0x0000001089107209 */ /* 0x000fe20007810000 */
[----:B------:R-:W-:-:S02]  /*4480*/  FFMA.FTZ R44, R4, c[0x0][0x2d0], -R135 ;  /* 0x0000b400042c7a23 */ /* 0x000fc40000010887 */
[--C-:B------:R-:W-:Y:S01]  /*4490*/  FFMA.FTZ R48, R24, c[0x0][0x2d0], -R135.reuse ;  /* 0x0000b40018307a23 */ /* 0x100fe20000010887 */
[----:B------:R-:W-:Y:S01]  /*44a0*/  FMNMX.FTZ R16, R141, R16, !PT ;  /* 0x000000108d107209 */ /* 0x000fe20007810000 */
[--C-:B------:R-:W-:Y:S01]  /*44b0*/  FFMA.FTZ R51, R132, c[0x0][0x2d0], -R135.reuse ;  /* 0x0000b40084337a23 */ /* 0x100fe20000010887 */
[----:B------:R-:W1:Y:S01]  /*44c0*/  MUFU.EX2 R116, R116 ;  /* 0x0000007400747308 */ /* 0x000e620000000800 */
        /* <DEDUP_REMOVED lines=13> */
[----:B------:R-:W2:Y:S01]  /*45a0*/  MUFU.EX2 R43, R43 ;  /* 0x0000002b002b7308 */ /* 0x000ea20000000800 */
[----:B-1----:R-:W-:Y:S01]  /*45b0*/  F2FP.BF16.PACK_AB R64, R47, R116 ;  /* 0x000000742f40723e */ /* 0x002fe200000010ff */
[----:B------:R-:W-:Y:S01]  /*45c0*/  FFMA.FTZ R136, R136, c[0x0][0x2d0], -R135 ;  /* 0x0000b40088887a23 */ /* 0x000fe20000010887 */
[----:B------:R-:W-:Y:S01]  /*45d0*/  FMNMX.FTZ R16, R155, R16, !PT ;  /* 0x000000109b107209 */ /* 0x000fe20007810000 */
[----:B------:R-:W-:-:S03]  /*45e0*/  FADD.FTZ R47, R116, R47 ;  /* 0x0000002f742f7221 */ /* 0x000fc60000010000 */
[----:B------:R-:W-:Y:S01]  /*45f0*/  FMNMX.FTZ R16, R151, R16, !PT ;  /* 0x0000001097107209 */ /* 0x000fe20007810000 */
[----:B------:R-:W-:Y:S03]  /*4600*/  MUFU.EX2 R48, R48 ;  /* 0x0000003000307308 */ /* 0x000fe60000000800 */
[----:B------:R-:W-:-:S04]  /*4610*/  FMNMX.FTZ R16, R143, R16, !PT ;  /* 0x000000108f107209 */ /* 0x000fc80007810000 */
[----:B------:R-:W-:Y:S01]  /*4620*/  FMNMX.FTZ R16, R133, R16, !PT ;  /* 0x0000001085107209 */ /* 0x000fe20007810000 */
[----:B------:R-:W-:Y:S01]  /*4630*/  MUFU.EX2 R41, R41 ;  /* 0x0000002900297308 */ /* 0x000fe20000000800 */
[----:B--2---:R-:W-:Y:S01]  /*4640*/  F2FP.BF16.PACK_AB R66, R43, R50 ;  /* 0x000000322b42723e */ /* 0x004fe200000010ff */
[----:B------:R-:W-:Y:S01]  /*4650*/  FADD.FTZ R50, R50, R47 ;  /* 0x0000002f32327221 */ /* 0x000fe20000010000 */
[----:B------:R-:W-:-:S03]  /*4660*/  FMNMX.FTZ R16, R131, R16, !PT ;  /* 0x0000001083107209 */ /* 0x000fc60007810000 */
[----:B------:R-:W-:Y:S01]  /*4670*/  FADD.FTZ R43, R43, R50 ;  /* 0x000000322b2b7221 */ /* 0x000fe20000010000 */
[----:B------:R-:W-:Y:S01]  /*4680*/  FMNMX.FTZ R16, R123, R16, !PT ;  /* 0x000000107b107209 */ /* 0x000fe20007810000 */
[----:B------:R-:W-:Y:S03]  /*4690*/  MUFU.EX2 R44, R44 ;  /* 0x0000002c002c7308 */ /* 0x000fe60000000800 */
[----:B------:R-:W-:-:S05]  /*46a0*/  FMNMX.FTZ R18, R121, R16, !PT ;  /* 0x0000001079127209 */ /* 0x000fca0007810000 */
[----:B------:R-:W1:Y:S01]  /*46b0*/  SHFL.BFLY PT, R13, R18, 0x2, 0x1f ;  /* 0x0c401f00120d7f89 */ /* 0x000e6200000e0000 */
[----:B------:R-:W-:Y:S08]  /*46c0*/  MUFU.EX2 R120, R120 ;  /* 0x0000007800787308 */ /* 0x000ff00000000800 */
[----:B------:R-:W-:Y:S08]  /*46d0*/  MUFU.EX2 R51, R51 ;  /* 0x0000003300337308 */ /* 0x000ff00000000800 */
[----:B------:R-:W-:Y:S01]  /*46e0*/  MUFU.EX2 R122, R122 ;  /* 0x0000007a007a7308 */ /* 0x000fe20000000800 */
[----:B-1----:R-:W-:-:S07]  /*46f0*/  FMNMX.FTZ R16, R18, R13, !PT ;  /* 0x0000000d12107209 */ /* 0x002fce0007810000 */
[----:B------:R-:W-:Y:S01]  /*4700*/  MUFU.EX2 R117, R117 ;  /* 0x0000007500757308 */ /* 0x000fe20000000800 */
[----:B------:R-:W1:Y:S07]  /*4710*/  SHFL.BFLY PT, R13, R16, 0x1, 0x1f ;  /* 0x0c201f00100d7f89 */ /* 0x000e6e00000e0000 */
[----:B------:R-:W-:Y:S08]  /*4720*/  MUFU.EX2 R142, R142 ;  /* 0x0000008e008e7308 */ /* 0x000ff00000000800 */
[----:B------:R-:W-:Y:S08]  /*4730*/  MUFU.EX2 R148, R148 ;  /* 0x0000009400947308 */ /* 0x000ff00000000800 */
[----:B------:R-:W-:Y:S01]  /*4740*/  MUFU.EX2 R154, R154 ;  /* 0x0000009a009a7308 */ /* 0x000fe20000000800 */
[----:B-1----:R-:W-:Y:S01]  /*4750*/  FMNMX.FTZ R12, R13, R16, !PT ;  /* 0x000000100d0c7209 */ /* 0x002fe20007810000 */
[----:B------:R-:W-:-:S02]  /*4760*/  FFMA.FTZ R13, R20, c[0x0][0x2d0], -R135 ;  /* 0x0000b400140d7a23 */ /* 0x000fc40000010887 */
[----:B------:R-:W-:Y:S01]  /*4770*/  LDSM.16.MT88.4 R20, [R209+0x900] ;  /* 0x00090000d114783b */ /* 0x000fe20000004200 */
[C---:B------:R-:W-:Y:S01]  /*4780*/  FSETP.NEU.FTZ.AND P0, PT, R12.reuse, -INF , PT ;  /* 0xff8000000c00780b */ /* 0x040fe20003f1d000 */
[----:B------:R-:W-:Y:S02]  /*4790*/  FMUL.FTZ R130, R12, c[0x0][0x2d0] ;  /* 0x0000b4000c827a20 */ /* 0x000fe40000410000 */
[----:B------:R-:W-:Y:S03]  /*47a0*/  MUFU.EX2 R152, R152 ;  /* 0x0000009800987308 */ /* 0x000fe60000000800 */
[----:B------:R-:W-:Y:S02]  /*47b0*/  FSEL R130, R130, RZ, P0 ;  /* 0x000000ff82827208 */ /* 0x000fe40000000000 */
[----:B------:R-:W-:-:S03]  /*47c0*/  PLOP3.LUT P0, PT, PT, PT, UP1, 0x40, 0x0 ;  /* 0x000000000000781c */ /* 0x000fc60003f0e818 */
[----:B------:R-:W-:Y:S01]  /*47d0*/  MUFU.EX2 R13, R13 ;  /* 0x0000000d000d7308 */ /* 0x000fe20000000800 */
[--C-:B------:R-:W-:Y:S02]  /*47e0*/  FFMA.FTZ R49, R10, c[0x0][0x2d0], -R130.reuse ;  /* 0x0000b4000a317a23 */ /* 0x100fe40000010882 */
[--C-:B------:R-:W-:Y:S02]  /*47f0*/  FFMA.FTZ R118, R11, c[0x0][0x2d0], -R130.reuse ;  /* 0x0000b4000b767a23 */ /* 0x100fe40000010882 */
[--C-:B------:R-:W-:Y:S02]  /*4800*/  FFMA.FTZ R46, R7, c[0x0][0x2d0], -R130.reuse ;  /* 0x0000b400072e7a23 */ /* 0x100fe40000010882 */
[--C-:B------:R-:W-:Y:S01]  /*4810*/  FFMA.FTZ R45, R31, c[0x0][0x2d0], -R130.reuse ;  /* 0x0000b4001f2d7a23 */ /* 0x100fe20000010882 */
[----:B------:R-:W1:Y:S01]  /*4820*/  LDSM.16.MT88.4 R4, [R208+0x3100] ;  /* 0x00310000d004783b */ /* 0x000e620000004200 */
[----:B------:R-:W-:Y:S01]  /*4830*/  MUFU.EX2 R49, R49 ;  /* 0x0000003100317308 */ /* 0x000fe20000000800 */
[----:B------:R-:W-:-:S02]  /*4840*/  FFMA.FTZ R3, R17, c[0x0][0x2d0], -R130 ;  /* 0x0000b40011037a23 */ /* 0x000fc40000010882 */
[----:B------:R-:W2:Y:S01]  /*4850*/  LDSM.16.MT88.4 R16, [R208+0x900] ;  /* 0x00090000d010783b */ /* 0x000ea20000004200 */
[--C-:B------:R-:W-:Y:S02]  /*4860*/  FFMA.FTZ R2, R9, c[0x0][0x2d0], -R130.reuse ;  /* 0x0000b40009027a23 */ /* 0x100fe40000010882 */
[--C-:B------:R-:W-:Y:S01]  /*4870*/  FFMA.FTZ R42, R15, c[0x0][0x2d0], -R130.reuse ;  /* 0x0000b4000f2a7a23 */ /* 0x100fe20000010882 */
[----:B------:R-:W3:Y:S01]  /*4880*/  LDSM.16.MT88.4 R8, [R212+0x3900] ;  /* 0x00390000d408783b */ /* 0x000ee20000004200 */
[----:B------:R-:W4:Y:S01]  /*4890*/  MUFU.EX2 R118, R118 ;  /* 0x0000007600767308 */ /* 0x000f220000000800 */
[--C-:B------:R-:W-:Y:S02]  /*48a0*/  FFMA.FTZ R15, R27, c[0x0][0x2d0], -R130.reuse ;  /* 0x0000b4001b0f7a23 */ /* 0x100fe40000010882 */
[----:B------:R-:W5:Y:S01]  /*48b0*/  LDSM.16.MT88.4 R28, [R212+0x900] ;  /* 0x00090000d41c783b */ /* 0x000f620000004200 */
[--C-:B------:R-:W-:Y:S02]  /*48c0*/  FFMA.FTZ R119, R119, c[0x0][0x2d0], -R130.reuse ;  /* 0x0000b40077777a23 */ /* 0x100fe40000010882 */
[--C-:B------:R-:W-:Y:S01]  /*48d0*/  FFMA.FTZ R128, R139, c[0x0][0x2d0], -R130.reuse ;  /* 0x0000b4008b807a23 */ /* 0x100fe20000010882 */
[----:B------:R-:W1:Y:S01]  /*48e0*/  LDSM.16.MT88.4 R24, [R210+0x900] ;  /* 0x00090000d218783b */ /* 0x000e620000004200 */
[----:B------:R-:W-:Y:S01]  /*48f0*/  MUFU.EX2 R46, R46 ;  /* 0x0000002e002e7308 */ /* 0x000fe20000000800 */
[----:B------:R-:W-:-:S02]  /*4900*/  FFMA.FTZ R129, R129, c[0x0][0x2d0], -R130 ;  /* 0x0000b40081817a23 */ /* 0x000fc40000010882 */
[--C-:B------:R-:W-:Y:S02]  /*4910*/  FFMA.FTZ R132, R137, c[0x0][0x2d0], -R130.reuse ;  /* 0x0000b40089847a23 */ /* 0x100fe40000010882 */
[--C-:B------:R-:W-:Y:S02]  /*4920*/  FFMA.FTZ R137, R158, c[0x0][0x2d0], -R135.reuse ;  /* 0x0000b4009e897a23 */ /* 0x100fe40000010887 */
[----:B------:R-:W-:Y:S01]  /*4930*/  FFMA.FTZ R139, R150, c[0x0][0x2d0], -R135 ;  /* 0x0000b400968b7a23 */ /* 0x000fe20000010887 */
[----:B------:R-:W2:Y:S01]  /*4940*/  MUFU.EX2 R45, R45 ;  /* 0x0000002d002d7308 */ /* 0x000ea20000000800 */
[----:B----4-:R-:W-:Y:S01]  /*4950*/  F2FP.BF16.PACK_AB R65, R118, R49 ;  /* 0x000000317641723e */ /* 0x010fe200000010ff */
[--C-:B------:R-:W-:Y:S02]  /*4960*/  FFMA.FTZ R141, R141, c[0x0][0x2d0], -R130.reuse ;  /* 0x0000b4008d8d7a23 */ /* 0x100fe40000010882 */
[--C-:B------:R-:W-:Y:S02]  /*4970*/  FFMA.FTZ R150, R159, c[0x0][0x2d0], -R130.reuse ;  /* 0x0000b4009f967a23 */ /* 0x100fe40000010882 */
[----:B------:R-:W-:-:S02]  /*4980*/  FFMA.FTZ R149, R149, c[0x0][0x2d0], -R130 ;  /* 0x0000b40095957a23 */ /* 0x000fc40000010882 */
[----:B------:R-:W-:Y:S01]  /*4990*/  MUFU.EX2 R42, R42 ;  /* 0x0000002a002a7308 */ /* 0x000fe20000000800 */
[--C-:B------:R-:W-:Y:S02]  /*49a0*/  FFMA.FTZ R158, R157, c[0x0][0x2d0], -R130.reuse ;  /* 0x0000b4009d9e7a23 */ /* 0x100fe40000010882 */
[--C-:B------:R-:W-:Y:S02]  /*49b0*/  FFMA.FTZ R157, R160, c[0x0][0x2d0], -R135.reuse ;  /* 0x0000b400a09d7a23 */ /* 0x100fe40000010887 */
[----:B------:R-:W-:Y:S02]  /*49c0*/  FFMA.FTZ R159, R156, c[0x0][0x2d0], -R135 ;  /* 0x0000b4009c9f7a23 */ /* 0x000fe40000010887 */
[--C-:B------:R-:W-:Y:S01]  /*49d0*/  FFMA.FTZ R153, R153, c[0x0][0x2d0], -R130.reuse ;  /* 0x0000b40099997a23 */ /* 0x100fe20000010882 */
[----:B--2---:R-:W-:Y:S01]  /*49e0*/  F2FP.BF16.PACK_AB R67, R45, R46 ;  /* 0x0000002e2d43723e */ /* 0x004fe200000010ff */
[----:B------:R-:W2:Y:S01]  /*49f0*/  MUFU.EX2 R15, R15 ;  /* 0x0000000f000f7308 */ /* 0x000ea20000000800 */
        /* <DEDUP_REMOVED lines=10> */
[----:B------:R-:W-:Y:S01]  /*4aa0*/  FFMA.FTZ R229, R121, c[0x0][0x2d0], -R130 ;  /* 0x0000b40079e57a23 */ /* 0x000fe20000010882 */
[----:B------:R-:W4:Y:S01]  /*4ab0*/  MUFU.EX2 R2, R2 ;  /* 0x0000000200027308 */ /* 0x000f220000000800 */
[----:B------:R-:W-:-:S04]  /*4ac0*/  FADD.FTZ R49, R49, R118 ;  /* 0x0000007631317221 */ /* 0x000fc80000010000 */
[----:B------:R-:W-:Y:S01]  /*4ad0*/  FADD.FTZ R46, R46, R49 ;  /* 0x000000312e2e7221 */ /* 0x000fe20000010000 */
[----:B------:R-:W-:Y:S02]  /*4ae0*/  HMMA.16816.F32.BF16 R96, R64, R100, RZ ;  /* 0x000000644060723c */ /* 0x000fe400000418ff */
[----:B------:R-:W-:Y:S01]  /*4af0*/  MUFU.EX2 R119, R119 ;  /* 0x0000007700777308 */ /* 0x000fe20000000800 */
[----:B------:R-:W-:-:S05]  /*4b00*/  FADD.FTZ R45, R45, R46 ;  /* 0x0000002e2d2d7221 */ /* 0x000fca0000010000 */
[C---:B------:R-:W-:Y:S02]  /*4b10*/  HMMA.16816.F32.BF16 R100, R64.reuse, R102, RZ ;  /* 0x000000664064723c */ /* 0x040fe400000418ff */
[----:B------:R-:W1:Y:S06]  /*4b20*/  MUFU.EX2 R128, R128 ;  /* 0x0000008000807308 */ /* 0x000e6c0000000800 */
[C---:B------:R-:W-:Y:S02]  /*4b30*/  HMMA.16816.F32.BF16 R112, R64.reuse, R68, RZ ;  /* 0x000000444070723c */ /* 0x040fe400000418ff */
[----:B------:R-:W-:Y:S06]  /*4b40*/  MUFU.EX2 R129, R129 ;  /* 0x0000008100817308 */ /* 0x000fec0000000800 */
[C---:B------:R-:W-:Y:S02]  /*4b50*/  HMMA.16816.F32.BF16 R72, R64.reuse, R76, RZ ;  /* 0x0000004c4048723c */ /* 0x040fe400000418ff */
[----:B------:R-:W1:Y:S06]  /*4b60*/  MUFU.EX2 R132, R132 ;  /* 0x0000008400847308 */ /* 0x000e6c0000000800 */
[C---:B------:R-:W-:Y:S02]  /*4b70*/  HMMA.16816.F32.BF16 R80, R64.reuse, R84, RZ ;  /* 0x000000544050723c */ /* 0x040fe400000418ff */
[----:B------:R-:W1:Y:S06]  /*4b80*/  MUFU.EX2 R137, R137 ;  /* 0x0000008900897308 */ /* 0x000e6c0000000800 */
        /* <DEDUP_REMOVED lines=11> */
[----:B------:R-:W2:Y:S06]  /*4c40*/  MUFU.EX2 R157, R157 ;  /* 0x0000009d009d7308 */ /* 0x000eac0000000800 */
[C---:B------:R-:W-:Y:S02]  /*4c50*/  HMMA.16816.F32.BF16 R56, R64.reuse, R58, RZ ;  /* 0x0000003a4038723c */ /* 0x040fe400000418ff */
[----:B------:R-:W3:Y:S06]  /*4c60*/  MUFU.EX2 R159, R159 ;  /* 0x0000009f009f7308 */ /* 0x000eec0000000800 */
[C---:B-1----:R-:W-:Y:S02]  /*4c70*/  HMMA.16816.F32.BF16 R60, R64.reuse, R4, RZ ;  /* 0x00000004403c723c */ /* 0x042fe400000418ff */
[----:B------:R-:W-:Y:S05]  /*4c80*/  MUFU.EX2 R153, R153 ;  /* 0x0000009900997308 */ /* 0x000fea0000000800 */
[----:B------:R-:W-:Y:S01]  /*4c90*/  F2FP.BF16.PACK_AB R4, R41, R48 ;  /* 0x000000302904723e */ /* 0x000fe200000010ff */
[----:B------:R-:W-:Y:S01]  /*4ca0*/  HMMA.16816.F32.BF16 R64, R64, R6, RZ ;  /* 0x000000064040723c */ /* 0x000fe200000418ff */
[----:B--2---:R-:W-:Y:S01]  /*4cb0*/  F2FP.BF16.PACK_AB R5, R15, R42 ;  /* 0x0000002a0f05723e */ /* 0x004fe200000010ff */
[----:B------:R-:W1:Y:S01]  /*4cc0*/  MUFU.EX2 R156, R156 ;  /* 0x0000009c009c7308 */ /* 0x000e620000000800 */
[----:B------:R-:W-:-:S04]  /*4cd0*/  FADD.FTZ R48, R48, R43 ;  /* 0x0000002b30307221 */ /* 0x000fc80000010000 */
[----:B------:R-:W-:Y:S01]  /*4ce0*/  F2FP.BF16.PACK_AB R6, R13, R44 ;  /* 0x0000002c0d06723e */ /* 0x000fe200000010ff */
[----:B------:R-:W-:Y:S01]  /*4cf0*/  FADD.FTZ R41, R41, R48 ;  /* 0x0000003029297221 */ /* 0x000fe20000010000 */
[----:B----4-:R-:W-:Y:S01]  /*4d00*/  F2FP.BF16.PACK_AB R7, R2, R3 ;  /* 0x000000030207723e */ /* 0x010fe200000010ff */
[----:B------:R-:W-:Y:S02]  /*4d10*/  MUFU.EX2 R151, R151 ;  /* 0x0000009700977308 */ /* 0x000fe40000000800 */
[----:B------:R-:W-:-:S04]  /*4d20*/  FADD.FTZ R44, R44, R41 ;  /* 0x000000292c2c7221 */ /* 0x000fc80000010000 */
[C---:B------:R-:W-:Y:S01]  /*4d30*/  HMMA.16816.F32.BF16 R88, R4.reuse, R16, R88 ;  /* 0x000000100458723c */ /* 0x040fe20000041858 */
[----:B------:R-:W-:Y:S01]  /*4d40*/  FADD.FTZ R13, R13, R44 ;  /* 0x0000002c0d0d7221 */ /* 0x000fe20000010000 */
[----:B------:R-:W2:Y:S06]  /*4d50*/  MUFU.EX2 R160, R160 ;  /* 0x000000a000a07308 */ /* 0x000eac0000000800 */
[C---:B------:R-:W-:Y:S01]  /*4d60*/  HMMA.16816.F32.BF16 R92, R4.reuse, R18, R92 ;  /* 0x00000012045c723c */ /* 0x040fe2000004185c */
[----:B------:R-:W4:Y:S01]  /*4d70*/  LDSM.16.MT88.4 R16, [R208+0x3900] ;  /* 0x00390000d010783b */ /* 0x000f220000004200 */
[----:B------:R-:W-:Y:S06]  /*4d80*/  MUFU.EX2 R140, R140 ;  /* 0x0000008c008c7308 */ /* 0x000fec0000000800 */
[C---:B---3--:R-:W-:Y:S02]  /*4d90*/  HMMA.16816.F32.BF16 R96, R4.reuse, R8, R96 ;  /* 0x000000080460723c */ /* 0x048fe40000041860 */
[----:B------:R-:W3:Y:S06]  /*4da0*/  MUFU.EX2 R143, R143 ;  /* 0x0000008f008f7308 */ /* 0x000eec0000000800 */
[C---:B------:R-:W-:Y:S01]  /*4db0*/  HMMA.16816.F32.BF16 R100, R4.reuse, R10, R100 ;  /* 0x0000000a0464723c */ /* 0x040fe20000041864 */
[----:B------:R-:W1:Y:S01]  /*4dc0*/  LDSM.16.MT88.4 R8, [R208+0x1100] ;  /* 0x00110000d008783b */ /* 0x000e620000004200 */
[----:B------:R-:W-:Y:S06]  /*4dd0*/  MUFU.EX2 R136, R136 ;  /* 0x0000008800887308 */ /* 0x000fec0000000800 */
[C---:B-----5:R-:W-:Y:S02]  /*4de0*/  HMMA.16816.F32.BF16 R112, R4.reuse, R28, R112 ;  /* 0x0000001c0470723c */ /* 0x060fe40000041870 */
[----:B------:R-:W5:Y:S06]  /*4df0*/  MUFU.EX2 R135, R135 ;  /* 0x0000008700877308 */ /* 0x000f6c0000000800 */
        /* <DEDUP_REMOVED lines=8> */
[C---:B------:R-:W-:Y:S08]  /*4e80*/  HMMA.16816.F32.BF16 R80, R4.reuse, R20, R80 ;  /* 0x000000140450723c */ /* 0x040ff00000041850 */
[C---:B------:R-:W-:Y:S01]  /*4e90*/  HMMA.16816.F32.BF16 R84, R4.reuse, R22, R84 ;  /* 0x000000160454723c */ /* 0x040fe20000041854 */
[----:B------:R-:W-:Y:S07]  /*4ea0*/  LDSM.16.MT88.4 R20, [R209+0x1100] ;  /* 0x00110000d114783b */ /* 0x000fee0000004200 */
[C---:B------:R-:W-:Y:S08]  /*4eb0*/  HMMA.16816.F32.BF16 R108, R4.reuse, R36, R108 ;  /* 0x00000024046c723c */ /* 0x040ff0000004186c */
[C---:B------:R-:W-:Y:S01]  /*4ec0*/  HMMA.16816.F32.BF16 R104, R4.reuse, R38, R104 ;  /* 0x000000260468723c */ /* 0x040fe20000041868 */
[----:B------:R-:W-:Y:S07]  /*4ed0*/  LDSM.16.MT88.4 R36, [R210+0x4100] ;  /* 0x00410000d224783b */ /* 0x000fee0000004200 */
[C---:B------:R-:W-:Y:S08]  /*4ee0*/  HMMA.16816.F32.BF16 R52, R4.reuse, R32, R52 ;  /* 0x000000200434723c */ /* 0x040ff00000041834 */
[C---:B------:R-:W-:Y:S01]  /*4ef0*/  HMMA.16816.F32.BF16 R56, R4.reuse, R34, R56 ;  /* 0x000000220438723c */ /* 0x040fe20000041838 */
[----:B------:R-:W-:Y:S07]  /*4f00*/  LDSM.16.MT88.4 R32, [R209+0x4100] ;  /* 0x00410000d120783b */ /* 0x000fee0000004200 */
[C---:B----4-:R-:W-:Y:S08]  /*4f10*/  HMMA.16816.F32.BF16 R60, R4.reuse, R16, R60 ;  /* 0x00000010043c723c */ /* 0x050ff0000004183c */
[----:B------:R-:W-:Y:S01]  /*4f20*/  HMMA.16816.F32.BF16 R64, R4, R18, R64 ;  /* 0x000000120440723c */ /* 0x000fe20000041840 */
[----:B------:R-:W4:Y:S06]  /*4f30*/  LDSM.16.MT88.4 R16, [R212+0x4100] ;  /* 0x00410000d410783b */ /* 0x000f2c0000004200 */
        /* <DEDUP_REMOVED lines=11> */
[C---:B------:R-:W-:Y:S08]  /*4ff0*/  HMMA.16816.F32.BF16 R72, R4.reuse, R24, R72 ;  /* 0x000000180448723c */ /* 0x040ff00000041848 */
[C---:B----4-:R-:W-:Y:S08]  /*5000*/  HMMA.16816.F32.BF16 R96, R4.reuse, R16, R96 ;  /* 0x000000100460723c */ /* 0x050ff00000041860 */
[C---:B------:R-:W-:Y:S01]  /*5010*/  HMMA.16816.F32.BF16 R100, R4.reuse, R18, R100 ;  /* 0x000000120464723c */ /* 0x040fe20000041864 */
[----:B------:R-:W4:Y:S07]  /*5020*/  LDSM.16.MT88.4 R16, [R208+0x1900] ;  /* 0x00190000d010783b */ /* 0x000f2e0000004200 */
        /* <DEDUP_REMOVED lines=24> */
[----:B----4-:R-:W-:Y:S01]  /*51b0*/  HMMA.16816.F32.BF16 R88, R4, R16, R88 ;  /* 0x000000100458723c */ /* 0x010fe20000041858 */
[----:B------:R-:W-:-:S07]  /*51c0*/  FADD.FTZ R148, R139, R148 ;  /* 0x000000948b947221 */ /* 0x000fce0000010000 */
[C---:B------:R-:W-:Y:S01]  /*51d0*/  HMMA.16816.F32.BF16 R92, R4.reuse, R18, R92 ;  /* 0x00000012045c723c */ /* 0x040fe2000004185c */
[----:B------:R-:W4:Y:S07]  /*51e0*/  LDSM.16.MT88.4 R16, [R208+0x4900] ;  /* 0x00490000d010783b */ /* 0x000f2e0000004200 */
[C---:B-1----:R-:W-:Y:S08]  /*51f0*/  HMMA.16816.F32.BF16 R96, R4.reuse, R8, R96 ;  /* 0x000000080460723c */ /* 0x042ff00000041860 */
        /* <DEDUP_REMOVED lines=14> */
[C---:B--2---:R-:W-:Y:S08]  /*52e0*/  HMMA.16816.F32.BF16 R52, R4.reuse, R32, R52 ;  /* 0x000000200434723c */ /* 0x044ff00000041834 */
[C---:B------:R-:W-:Y:S01]  /*52f0*/  HMMA.16816.F32.BF16 R56, R4.reuse, R34, R56 ;  /* 0x000000220438723c */ /* 0x040fe20000041838 */
[----:B------:R-:W-:Y:S07]  /*5300*/  LDSM.16.MT88.4 R32, [R209+0x5100] ;  /* 0x00510000d120783b */ /* 0x000fee0000004200 */
[C---:B----4-:R-:W-:Y:S08]  /*5310*/  HMMA.16816.F32.BF16 R60, R4.reuse, R16, R60 ;  /* 0x00000010043c723c */ /* 0x050ff0000004183c */
        /* <DEDUP_REMOVED lines=14> */
[C---:B------:R-:W-:Y:S01]  /*5400*/  HMMA.16816.F32.BF16 R76, R4.reuse, R26, R76 ;  /* 0x0000001a044c723c */ /* 0x040fe2000004184c */
[----:B------:R-:W4:Y:S07]  /*5410*/  LDSM.16.MT88.4 R24, [R210+0x2900] ;  /* 0x00290000d218783b */ /* 0x000f2e0000004200 */
[C---:B------:R-:W-:Y:S07]  /*5420*/  HMMA.16816.F32.BF16 R108, R4.reuse, R36, R108 ;  /* 0x00000024046c723c */ /* 0x040fee000004186c */
[----:B------:R-:W-:Y:S01]  /*5430*/  FFMA.FTZ R36, R123, c[0x0][0x2d0], -R130 ;  /* 0x0000b4007b247a23 */ /* 0x000fe20000010882 */
[C---:B------:R-:W-:Y:S05]  /*5440*/  HMMA.16816.F32.BF16 R112, R4.reuse, R28, R112 ;  /* 0x0000001c0470723c */ /* 0x040fea0000041870 */
[----:B------:R-:W1:Y:S03]  /*5450*/  MUFU.EX2 R36, R36 ;  /* 0x0000002400247308 */ /* 0x000e660000000800 */
        /* <DEDUP_REMOVED lines=14> */
[----:B---3--:R-:W-:Y:S01]  /*5540*/  F2FP.BF16.PACK_AB R4, R143, R140 ;  /* 0x0000008c8f04723e */ /* 0x008fe200000010ff */
[----:B------:R-:W-:Y:S01]  /*5550*/  FADD.FTZ R140, R140, R159 ;  /* 0x0000009f8c8c7221 */ /* 0x000fe20000010000 */
[----:B-----5:R-:W-:-:S02]  /*5560*/  F2FP.BF16.PACK_AB R6, R135, R136 ;  /* 0x000000888706723e */ /* 0x020fc400000010ff */
[----:B------:R-:W-:Y:S01]  /*5570*/  F2FP.BF16.PACK_AB R5, R134, R133 ;  /* 0x000000858605723e */ /* 0x000fe200000010ff */
[----:B------:R-:W-:Y:S01]  /*5580*/  FADD.FTZ R143, R143, R140 ;  /* 0x0000008c8f8f7221 */ /* 0x000fe20000010000 */
[----:B------:R-:W-:-:S03]  /*5590*/  F2FP.BF16.PACK_AB R7, R229, R36 ;  /* 0x00000024e507723e */ /* 0x000fc600000010ff */
[----:B------:R-:W-:-:S04]  /*55a0*/  FADD.FTZ R136, R136, R143 ;  /* 0x0000008f88887221 */ /* 0x000fc80000010000 */
[----:B----4-:R-:W-:Y:S01]  /*55b0*/  HMMA.16816.F32.BF16 R72, R4, R24, R72 ;  /* 0x000000180448723c */ /* 0x010fe20000041848 */
        /* <DEDUP_REMOVED lines=33> */
[----:B------:R-:W-:-:S05]  /*57d0*/  FADD.FTZ R229, R229, R36 ;  /* 0x00000024e5e57221 */ /* 0x000fca0000010000 */
[C---:B------:R-:W-:Y:S08]  /*57e0*/  HMMA.16816.F32.BF16 R104, R4.reuse, R22, R104 ;  /* 0x000000160468723c */ /* 0x040ff00000041868 */
        /* <DEDUP_REMOVED lines=17> */
.L_x_1817:
[----:B------:R-:W-:Y:S02]  /*5900*/  UMOV UR5, 0x1 ;  /* 0x0000000100057882 */ /* 0x000fe40000000000 */
[----:B------:R-:W-:Y:S02]  /*5910*/  ULDC UR4, c[0x0][0x32c] ;  /* 0x0000cb0000047ab9 */ /* 0x000fe40000000800 */
[----:B------:R-:W-:-:S03]  /*5920*/  UISETP.NE.AND UP0, UPT, UR5, UR4, UPT ;  /* 0x000000040500728c */ /* 0x000fc6000bf05270 */
[----:B------:R-:W-:Y:S02]  /*5930*/  ULDC.64 UR4, c[0x0][0x330] ;  /* 0x0000cc0000047ab9 */ /* 0x000fe40000000a00 */
[----:B------:R-:W-:-:S06]  /*5940*/  UIMAD.WIDE.U32 UR22, UR19, UR4, URZ ;  /* 0x00000004131672a5 */ /* 0x000fcc000f8e003f */
[----:B------:R-:W-:Y:S02]  /*5950*/  @UP0 USHF.R.U32.HI UR19, URZ, UR5, UR23 ;  /* 0x000000053f130299 */ /* 0x000fe40008011617 */
.L_x_1818:
[----:B------:R-:W-:Y:S02]  /*5960*/  ULDC UR4, c[0x0][0x32c] ;  /* 0x0000cb0000047ab9 */ /* 0x000fe40000000800 */
[----:B------:R-:W-:-:S04]  /*5970*/  UIMAD UR4, UR19, UR4, UR4 ;  /* 0x00000004130472a4 */ /* 0x000fc8000f8e0204 */
[----:B------:R-:W-:-:S04]  /*5980*/  UISETP.LT.AND UP0, UPT, UR18, UR4, UPT ;  /* 0x000000041200728c */ /* 0x000fc8000bf01270 */
[----:B------:R-:W-:-:S03]  /*5990*/  USEL UR18, UR18, UR4, UP0 ;  /* 0x0000000412127287 */ /* 0x000fc60008000000 */
.L_x_1816:
        /* <DEDUP_REMOVED lines=15> */
.L_x_1830:
        /* <DEDUP_REMOVED lines=18> */
[----:B------:R-:W-:Y:S03]  /*5bb0*/  SHF.R.S32.HI R4, RZ, 0x1f, R216 ;  /* 0x0000001fff047819 */ /* 0x000fe600000114d8 */
        /* <DEDUP_REMOVED lines=25> */
[----:B----4-:R-:W-:Y:S01]  /*5d50*/  IADD3 R6, P6, R7, R236, RZ ;  /* 0x000000ec07067210 */ /* 0x010fe20007fde0ff */
[----:B------:R2:W-:Y:S01]  /*5d60*/  LDGSTS.E.BYPASS.LTC128B.128 [R225], [R10.64], !P4 ;  /* 0x000000000ae17fae */ /* 0x0005e2000e101d4e */
[C---:B-1----:R-:W-:Y:S02]  /*5d70*/  IMAD.X R9, R4.reuse, 0x1, R237, P2 ;  /* 0x0000000104097824 */ /* 0x042fe400010e06ed */
[----:B------:R-:W-:Y:S01]  /*5d80*/  IMAD.X R15, R4, 0x1, R235, P0 ;  /* 0x00000001040f7824 */ /* 0x000fe200000e06eb */
[----:B------:R-:W-:Y:S01]  /*5d90*/  IADD3 R4, P2, P0, R5, R7, R234 ;  /* 0x0000000705047210 */ /* 0x000fe2000785e0ea */
[----:B------:R-:W-:Y:S01]  /*5da0*/  IMAD.X R7, R0, 0x1, R237, P6 ;  /* 0x0000000100077824 */ /* 0x000fe200030e06ed */
[----:B------:R2:W-:Y:S01]  /*5db0*/  LDGSTS.E.BYPASS.LTC128B.128 [R224], [R8.64], !P5 ;  /* 0x0000000008e07fae */ /* 0x0005e2000e901d4e */
[----:B------:R-:W-:Y:S02]  /*5dc0*/  ISETP.NE.U32.AND P6, PT, R232, RZ, PT ;  /* 0x000000ffe800720c */ /* 0x000fe40003fc5070 */
[----:B------:R-:W-:Y:S01]  /*5dd0*/  IADD3.X R5, RZ, R0, R235, P2, P0 ;  /* 0x00000000ff057210 */ /* 0x000fe200017e04eb */
[----:B------:R2:W-:Y:S04]  /*5de0*/  LDGSTS.E.BYPASS.LTC128B.128 [R223], [R14.64], !P4 ;  /* 0x000000000edf7fae */ /* 0x0005e8000e101d4e */
[----:B------:R2:W-:Y:S06]  /*5df0*/  LDGSTS.E.BYPASS.LTC128B.128 [R226+0x2000], [R6.64], !P5 ;  /* 0x0200000006e27fae */ /* 0x0005ec000e901d4e */
[----:B------:R2:W-:Y:S02]  /*5e00*/  LDGSTS.E.BYPASS.LTC128B.128.ZFILL [R226+0x5000], [R4.64], P6 ;  /* 0x0500000004e27fae */ /* 0x0005e4000b141d4e */
.L_x_1820:
        /* <DEDUP_REMOVED lines=22> */
[----:B------:R-:W1:Y:S07]  /*5f70*/  LDSM.16.M88.4 R148, [R202] ;  /* 0x00000000ca94783b */ /* 0x000e6e0000000200 */
        /* <DEDUP_REMOVED lines=58> */
[----:B------:R-:W5:Y:S07]  /*6320*/  LDSM.16.M88.4 R136, [R211+0xb100] ;  /* 0x00b10000d388783b */ /* 0x000f6e0000000200 */
[C---:B------:R-:W-:Y:S08]  /*6330*/  HMMA.16816.F32.BF16 R28, R180.reuse, R140, R28 ;  /* 0x0000008cb41c723c */ /* 0x040ff0000004181c */
[C---:B------:R-:W-:Y:S01]  /*6340*/  HMMA.16816.F32.BF16 R32, R180.reuse, R142, R32 ;  /* 0x0000008eb420723c */ /* 0x040fe20000041820 */
[----:B------:R-:W-:Y:S07]  /*6350*/  LDSM.16.M88.4 R140, [R211+0xc100] ;  /* 0x00c10000d38c783b */ /* 0x000fee0000000200 */
        /* <DEDUP_REMOVED lines=14> */
[----:B------:R-:W-:Y:S07]  /*6440*/  LDSM.16.M88.4 R160, [R202+0x4800] ;  /* 0x00480000caa0783b */ /* 0x000fee0000000200 */
[C---:B---3--:R-:W-:Y:S08]  /*6450*/  HMMA.16816.F32.BF16 R28, R184.reuse, R120, R28 ;  /* 0x00000078b81c723c */ /* 0x048ff0000004181c */
[C---:B------:R-:W-:Y:S01]  /*6460*/  HMMA.16816.F32.BF16 R32, R184.reuse, R122, R32 ;  /* 0x0000007ab820723c */ /* 0x040fe20000041820 */
[----:B------:R-:W3:Y:S07]  /*6470*/  LDSM.16.M88.4 R120, [R202+0x3000] ;  /* 0x00300000ca78783b */ /* 0x000eee0000000200 */
[C---:B----4-:R-:W-:Y:S08]  /*6480*/  HMMA.16816.F32.BF16 R36, R184.reuse, R128, R36 ;  /* 0x00000080b824723c */ /* 0x050ff00000041824 */
[C---:B------:R-:W-:Y:S01]  /*6490*/  HMMA.16816.F32.BF16 R40, R184.reuse, R130, R40 ;  /* 0x00000082b828723c */ /* 0x040fe20000041828 */
[----:B------:R-:W4:Y:S07]  /*64a0*/  LDSM.16.M88.4 R128, [R202+0x3800] ;  /* 0x00380000ca80783b */ /* 0x000f2e0000000200 */
[C---:B-1----:R-:W-:Y:S08]  /*64b0*/  HMMA.16816.F32.BF16 R44, R184.reuse, R132, R44 ;  /* 0x00000084b82c723c */ /* 0x042ff0000004182c */
[----:B------:R-:W-:Y:S01]  /*64c0*/  HMMA.16816.F32.BF16 R48, R184, R134, R48 ;  /* 0x00000086b830723c */ /* 0x000fe20000041830 */
[----:B------:R-:W1:Y:S07]  /*64d0*/  LDSM.16.M88.4 R132, [R202+0x4000] ;  /* 0x00400000ca84783b */ /* 0x000e6e0000000200 */
[C---:B-----5:R-:W-:Y:S08]  /*64e0*/  HMMA.16816.F32.BF16 R4, R188.reuse, R136, R4 ;  /* 0x00000088bc04723c */ /* 0x060ff00000041804 */
[C---:B------:R-:W-:Y:S01]  /*64f0*/  HMMA.16816.F32.BF16 R8, R188.reuse, R138, R8 ;  /* 0x0000008abc08723c */ /* 0x040fe20000041808 */
[----:B------:R-:W5:Y:S01]  /*6500*/  LDSM.16.M88.4 R136, [R202+0x5800] ;  /* 0x00580000ca88783b */ /* 0x000f620000000200 */
[----:B------:R-:W-:Y:S06]  /*6510*/  DEPBAR.LE SB0, 0x0 ;  /* 0x000080000000791a */ /* 0x000fec0000000000 */
[C---:B--2---:R-:W-:Y:S01]  /*6520*/  HMMA.16816.F32.BF16 R12, R188.reuse, R116, R12 ;  /* 0x00000074bc0c723c */ /* 0x044fe2000004180c */
[----:B------:R-:W-:Y:S07]  /*6530*/  BAR.SYNC.DEFER_BLOCKING 0x0 ;  /* 0x0000000000007b1d */ /* 0x000fee0000010000 */
        /* <DEDUP_REMOVED lines=9> */
[C---:B---3--:R-:W-:Y:S08]  /*65d0*/  HMMA.16816.F32.BF16 R4, R192.reuse, R120, R4 ;  /* 0x00000078c004723c */ /* 0x048ff00000041804 */
[C---:B------:R-:W-:Y:S08]  /*65e0*/  HMMA.16816.F32.BF16 R8, R192.reuse, R122, R8 ;  /* 0x0000007ac008723c */ /* 0x040ff00000041808 */
        /* <DEDUP_REMOVED lines=8> */
[C---:B-----5:R-:W-:Y:S08]  /*6670*/  HMMA.16816.F32.BF16 R44, R192.reuse, R136, R44 ;  /* 0x00000088c02c723c */ /* 0x060ff0000004182c */
[----:B------:R-:W-:Y:S01]  /*6680*/  HMMA.16816.F32.BF16 R48, R192, R138, R48 ;  /* 0x0000008ac030723c */ /* 0x000fe20000041830 */
[----:B------:R-:W-:-:S07]  /*6690*/  @!P0 BRA `(.L_x_1821) ;  /* 0x0000035000008947 */ /* 0x000fce0003800000 */
[----:B------:R-:W-:Y:S02]  /*66a0*/  IMAD R0, R238, 0x60, R220 ;  /* 0x00000060ee007824 */ /* 0x000fe400078e02dc */
[----:B------:R-:W-:Y:S03]  /*66b0*/  IMAD.MOV.U32 R216, RZ, RZ, RZ ;  /* 0x000000ffffd87224 */ /* 0x000fe600078e00ff */
[----:B------:R-:W-:Y:S05]  /*66c0*/  IADD3 R217, R0, -0x60, R219 ;  /* 0xffffffa000d97810 */ /* 0x000fea0007ffe0db */
        /* <DEDUP_REMOVED lines=30> */
[----:B------:R-:W5:Y:S01]  /*68b0*/  SHFL.IDX PT, R0, R132, 0x2, 0x181f ;  /* 0x00581f0084007f89 */ /* 0x000f6200000e0000 */
[C---:B-1----:R-:W-:Y:S02]  /*68c0*/  IADD3 R128, P0, R123.reuse, R236, RZ ;  /* 0x000000ec7b807210 */ /* 0x042fe40007f1e0ff */
[----:B------:R-:W-:Y:S03]  /*68d0*/  IADD3 R122, P6, R123, R234, RZ ;  /* 0x000000ea7b7a7210 */ /* 0x000fe60007fde0ff */
[C---:B--2---:R-:W-:Y:S02]  /*68e0*/  IMAD.X R129, R118.reuse, 0x1, R237, P0 ;  /* 0x0000000176817824 */ /* 0x044fe400000e06ed */
[----:B------:R-:W-:Y:S01]  /*68f0*/  IMAD.X R123, R118, 0x1, R235, P6 ;  /* 0x00000001767b7824 */ /* 0x000fe200030e06eb */
[C---:B---3--:R-:W-:Y:S02]  /*6900*/  IADD3 R120, P2, R121.reuse, R236, RZ ;  /* 0x000000ec79787210 */ /* 0x048fe40007f5e0ff */
[----:B------:R1:W-:Y:S01]  /*6910*/  LDGSTS.E.BYPASS.LTC128B.128 [R218+0x8100], [R128.64], !P5 ;  /* 0x0810000080da7fae */ /* 0x0003e2000e901d4e */
[----:B------:R-:W-:Y:S02]  /*6920*/  IADD3 R130, P0, R121, R234, RZ ;  /* 0x000000ea79827210 */ /* 0x000fe40007f1e0ff */
[----:B----4-:R-:W-:Y:S01]  /*6930*/  IADD3 R118, P6, R119, R236, RZ ;  /* 0x000000ec77767210 */ /* 0x010fe20007fde0ff */
[----:B------:R1:W-:Y:S01]  /*6940*/  LDGSTS.E.BYPASS.LTC128B.128 [R218+0xb100], [R122.64], !P4 ;  /* 0x0b1000007ada7fae */ /* 0x0003e2000e101d4e */
[C---:B-----5:R-:W-:Y:S02]  /*6950*/  IMAD.X R121, R116.reuse, 0x1, R237, P2 ;  /* 0x0000000174797824 */ /* 0x060fe400010e06ed */
        /* <DEDUP_REMOVED lines=9> */
.L_x_1821:
[----:B-1----:R-:W-:Y:S01]  /*69f0*/  IMAD.MOV.U32 R121, RZ, RZ, R221 ;  /* 0x000000ffff797224 */ /* 0x002fe200078e00dd */
        /* <DEDUP_REMOVED lines=9> */
[----:B------:R-:W1:Y:S01]  /*6a90*/  SHFL.IDX PT, R129, R121, RZ, 0x1c1f ;  /* 0x001c1fff79817589 */ /* 0x000e6200000e0000 */
        /* <DEDUP_REMOVED lines=22> */
.L_x_1824:
[----:B------:R-:W-:Y:S04]  /*6c00*/  MOV R116, c[0x0][0x32c] ;  /* 0x0000cb0000747a02 */ /* 0x000fe80000000f00 */
[----:B------:R-:W-:Y:S11]  /*6c10*/  ISETP.NE.AND P0, PT, R116, 0x1, PT ;  /* 0x000000017400780c */ /* 0x000ff60003f05270 */
[----:B------:R-:W-:Y:S02]  /*6c20*/  @!UPT UIADD3 URZ, URZ, URZ, URZ ;  /* 0x0000003f3f3ff290 */ /* 0x000fe4000fffe03f */
[----:B------:R-:W-:Y:S05]  /*6c30*/  @P0 IMAD.HI.U32 R116, R118, c[0x0][0x330], RZ ;  /* 0x0000cc0076740a27 */ /* 0x000fea00078e00ff */
[----:B------:R-:W-:Y:S02]  /*6c40*/  @P0 SHF.R.U32.HI R118, RZ, c[0x0][0x334], R116 ;  /* 0x0000cd00ff760a19 */ /* 0x000fe40000011674 */
.L_x_1825:
[----:B------:R-:W-:Y:S05]  /*6c50*/  BSYNC B0 ;  /* 0x0000000000007941 */ /* 0x000fea0003800000 */
.L_x_1823:
[----:B------:R-:W-:Y:S04]  /*6c60*/  IMAD.IADD R129, R119, 0x1, -R222 ;  /* 0x0000000177817824 */ /* 0x000fe800078e0ade */
[----:B------:R-:W-:Y:S05]  /*6c70*/  IMAD R129, R118, c[0x0][0x32c], R129 ;  /* 0x0000cb0076817a24 */ /* 0x000fea00078e0281 */
[----:B------:R-:W-:Y:S02]  /*6c80*/  IADD3 R116, R129, c[0x0][0x32c], RZ ;  /* 0x0000cb0081747a10 */ /* 0x000fe40007ffe0ff */
[----:B------:R-:W-:Y:S02]  /*6c90*/  IMNMX R122, R122, R129, !PT ;  /* 0x000000817a7a7217 */ /* 0x000fe40007800200 */
[----:B------:R-:W-:Y:S02]  /*6ca0*/  IMNMX R123, R123, R116, PT ;  /* 0x000000747b7b7217 */ /* 0x000fe40003800200 */
.L_x_1822:
[C---:B------:R-:W-:Y:S02]  /*6cb0*/  ISETP.GE.AND P0, PT, R119.reuse, 0x1, PT ;  /* 0x000000017700780c */ /* 0x040fe40003f06270 */
[----:B------:R-:W-:Y:S02]  /*6cc0*/  ISETP.GE.AND P2, PT, R119, 0x2, PT ;  /* 0x000000027700780c */ /* 0x000fe40003f46270 */
[----:B------:R-:W-:Y:S02]  /*6cd0*/  LOP3.LUT R227, R227, 0xffdfffff, RZ, 0xc0, !PT ;  /* 0xffdfffffe3e37812 */ /* 0x000fe400078ec0ff */
[----:B------:R-:W-:Y:S07]  /*6ce0*/  ISETP.GE.AND P6, PT, R119, 0x59, PT ;  /* 0x000000597700780c */ /* 0x000fee0003fc6270 */
[----:B------:R-:W-:Y:S02]  /*6cf0*/  @P0 LOP3.LUT R227, R227, 0x200000, RZ, 0xfc, !PT ;  /* 0x00200000e3e30812 */ /* 0x000fe400078efcff */
[----:B------:R-:W-:Y:S02]  /*6d00*/  ISETP.GT.AND P0, PT, R122, RZ, !P0 ;  /* 0x000000ff7a00720c */ /* 0x000fe40004704270 */
[----:B------:R-:W-:Y:S02]  /*6d10*/  LOP3.LUT R227, R227, 0xffefffff, RZ, 0xc0, !PT ;  /* 0xffefffffe3e37812 */ /* 0x000fe400078ec0ff */
[----:B------:R-:W-:Y:S02]  /*6d20*/  ISETP.LT.OR P0, PT, R123, 0x1, P0 ;  /* 0x000000017b00780c */ /* 0x000fe40000701670 */
[----:B------:R-:W-:Y:S02]  /*6d30*/  @P2 LOP3.LUT R227, R227, 0x100000, RZ, 0xfc, !PT ;  /* 0x00100000e3e32812 */ /* 0x000fe400078efcff */
[----:B------:R-:W-:Y:S02]  /*6d40*/  FSEL R120, R4, -INF , !P0 ;  /* 0xff80000004787808 */ /* 0x000fe40004000000 */
[C---:B------:R-:W-:Y:S01]  /*6d50*/  ISETP.GT.AND P0, PT, R122.reuse, 0x1, !P2 ;  /* 0x000000017a00780c */ /* 0x040fe20005704270 */
[----:B------:R-:W1:Y:S01]  /*6d60*/  SHFL.IDX PT, R4, R121, 0x1, 0x1c1f ;  /* 0x003c1f0079047f89 */ /* 0x000e6200000e0000 */
[----:B------:R-:W-:Y:S02]  /*6d70*/  ISETP.GE.AND P2, PT, R119, 0x9, PT ;  /* 0x000000097700780c */ /* 0x000fe40003f46270 */
[----:B------:R-:W-:Y:S02]  /*6d80*/  ISETP.LT.OR P0, PT, R123, 0x2, P0 ;  /* 0x000000027b00780c */ /* 0x000fe40000701670 */
[----:B------:R-:W-:Y:S02]  /*6d90*/  LOP3.LUT R227, R227, 0xfff7ffff, RZ, 0xc0, !PT ;  /* 0xfff7ffffe3e37812 */ /* 0x000fe400078ec0ff */
[----:B------:R-:W-:Y:S02]  /*6da0*/  FSEL R118, R5, -INF , !P0 ;  /* 0xff80000005767808 */ /* 0x000fe40004000000 */
[----:B------:R-:W-:Y:S04]  /*6db0*/  ISETP.GT.AND P0, PT, R122, 0x8, !P2 ;  /* 0x000000087a00780c */ /* 0x000fe80005704270 */
[----:B------:R-:W-:Y:S02]  /*6dc0*/  ISETP.LT.OR P0, PT, R123, 0x9, P0 ;  /* 0x000000097b00780c */ /* 0x000fe40000701670 */
[----:B------:R-:W-:Y:S02]  /*6dd0*/  @P2 LOP3.LUT R227, R227, 0x80000, RZ, 0xfc, !PT ;  /* 0x00080000e3e32812 */ /* 0x000fe400078efcff */
[----:B------:R-:W-:Y:S02]  /*6de0*/  ISETP.GE.AND P2, PT, R119, 0xa, PT ;  /* 0x0000000a7700780c */ /* 0x000fe40003f46270 */
[----:B------:R-:W-:Y:S02]  /*6df0*/  LOP3.LUT R227, R227, 0xfffbffff, RZ, 0xc0, !PT ;  /* 0xfffbffffe3e37812 */ /* 0x000fe400078ec0ff */
[----:B------:R-:W-:Y:S02]  /*6e00*/  FSEL R116, R8, -INF , !P0 ;  /* 0xff80000008747808 */ /* 0x000fe40004000000 */
[----:B------:R-:W-:Y:S01]  /*6e10*/  ISETP.GT.AND P0, PT, R122, 0x9, !P2 ;  /* 0x000000097a00780c */ /* 0x000fe20005704270 */
[--C-:B-1----:R-:W-:Y:S02]  /*6e20*/  IMAD.IADD R117, R117, 0x1, R4.reuse ;  /* 0x0000000175757824 */ /* 0x102fe400078e0204 */
[----:B------:R-:W-:Y:S01]  /*6e30*/  IMAD.IADD R0, R0, 0x1, R4 ;  /* 0x0000000100007824 */ /* 0x000fe200078e0204 */
        /* <DEDUP_REMOVED lines=11> */
[C---:B------:R-:W-:Y:S04]  /*6ef0*/  ISETP.GT.AND P0, PT, R122.reuse, 0x11, !P2 ;  /* 0x000000117a00780c */ /* 0x040fe80005704270 */
        /* <DEDUP_REMOVED lines=94> */
[C---:B------:R-:W-:Y:S02]  /*74e0*/  ISETP.GT.AND P0, PT, R122.reuse, 0x51, !P2 ;  /* 0x000000517a00780c */ /* 0x040fe40005704270 */
        /* <DEDUP_REMOVED lines=29> */
.L_x_1828:
[----:B------:R-:W-:Y:S04]  /*76c0*/  MOV R4, 0x1 ;  /* 0x0000000100047802 */ /* 0x000fe80000000f00 */
[----:B------:R-:W-:Y:S11]  /*76d0*/  ISETP.NE.AND P0, PT, R4, c[0x0][0x32c], PT ;  /* 0x0000cb0004007a0c */ /* 0x000ff60003f05270 */
[----:B------:R-:W-:Y:S02]  /*76e0*/  @!UPT UIADD3 URZ, URZ, URZ, URZ ;  /* 0x0000003f3f3ff290 */ /* 0x000fe4000fffe03f */
[----:B------:R-:W-:Y:S05]  /*76f0*/  @P0 IMAD.HI.U32 R4, R5, c[0x0][0x330], RZ ;  /* 0x0000cc0005040a27 */ /* 0x000fea00078e00ff */
[----:B------:R-:W-:Y:S02]  /*7700*/  @P0 SHF.R.U32.HI R5, RZ, c[0x0][0x334], R4 ;  /* 0x0000cd00ff050a19 */ /* 0x000fe40000011604 */
.L_x_1829:
[----:B------:R-:W-:Y:S05]  /*7710*/  BSYNC B0 ;  /* 0x0000000000007941 */ /* 0x000fea0003800000 */
.L_x_1827:
[----:B------:R-:W-:Y:S04]  /*7720*/  IMAD.IADD R4, R119, 0x1, -R222 ;  /* 0x0000000177047824 */ /* 0x000fe800078e0ade */
[----:B------:R-:W-:Y:S05]  /*7730*/  IMAD R4, R5, c[0x0][0x32c], R4 ;  /* 0x0000cb0005047a24 */ /* 0x000fea00078e0204 */
[----:B------:R-:W-:Y:S02]  /*7740*/  IADD3 R12, R4, c[0x0][0x32c], RZ ;  /* 0x0000cb00040c7a10 */ /* 0x000fe40007ffe0ff */
[----:B------:R-:W-:Y:S02]  /*7750*/  IMNMX R0, R0, R4, !PT ;  /* 0x0000000400007217 */ /* 0x000fe40007800200 */
[----:B------:R-:W-:Y:S02]  /*7760*/  IMNMX R117, R117, R12, PT ;  /* 0x0000000c75757217 */ /* 0x000fe40003800200 */
.L_x_1826:
        /* <DEDUP_REMOVED lines=70> */
[----:B------:R-:W-:Y:S01]  /*7bd0*/  LOP3.LUT P0, RZ, R227, 0x800, RZ, 0xc0, !PT ;  /* 0x00000800e3ff7812 */ /* 0x000fe2000780c0ff */
[----:B------:R-:W-:Y:S01]  /*7be0*/  LDSM.16.MT88.4 R20, [R210+0x100] ;  /* 0x00010000d214783b */ /* 0x000fe20000004200 */
        /* <DEDUP_REMOVED lines=9> */
[----:B------:R-:W-:Y:S02]  /*7c80*/  ISETP.GT.AND P6, PT, R0, 0x58, !P6 ;  /* 0x000000580000780c */ /* 0x000fe400077c4270 */
[----:B------:R-:W-:Y:S02]  /*7c90*/  ISETP.LT.OR P0, PT, R117, 0x2a, P0 ;  /* 0x0000002a7500780c */ /* 0x000fe40000701670 */
[----:B------:R-:W-:Y:S02]  /*7ca0*/  FMNMX.FTZ R10, R136, R5, !PT ;  /* 0x00000005880a7209 */ /* 0x000fe40007810000 */
[----:B------:R-:W-:Y:S02]  /*7cb0*/  FSEL R167, R27, -INF , !P0 ;  /* 0xff8000001ba77808 */ /* 0x000fe40004000000 */
[----:B------:R-:W-:Y:S01]  /*7cc0*/  LOP3.LUT P0, RZ, R227, 0x200, RZ, 0xc0, !PT ;  /* 0x00000200e3ff7812 */ /* 0x000fe2000780c0ff */
[----:B------:R-:W1:Y:S01]  /*7cd0*/  SHFL.BFLY PT, R5, R10, 0x2, 0x1f ;  /* 0x0c401f000a057f89 */ /* 0x000e6200000e0000 */
        /* <DEDUP_REMOVED lines=13> */
[----:B------:R-:W-:Y:S01]  /*7db0*/  LOP3.LUT P0, RZ, R227, 0x80, RZ, 0xc0, !PT ;  /* 0x00000080e3ff7812 */ /* 0x000fe2000780c0ff */
[----:B------:R-:W-:Y:S01]  /*7dc0*/  LDSM.16.MT88.4 R28, [R209+0x100] ;  /* 0x00010000d11c783b */ /* 0x000fe20000004200 */
        /* <DEDUP_REMOVED lines=23> */
[----:B------:R-:W-:Y:S01]  /*7f40*/  ISETP.GT.AND P0, PT, R0, 0x48, !P0 ;  /* 0x000000480000780c */ /* 0x000fe20004704270 */
[----:B------:R-:W-:Y:S03]  /*7f50*/  LDSM.16.MT88.4 R36, [R208+0x100] ;  /* 0x00010000d024783b */ /* 0x000fe60000004200 */
        /* <DEDUP_REMOVED lines=12> */
[----:B------:R-:W-:Y:S04]  /*8020*/  LOP3.LUT P0, RZ, R227, 0x1, RZ, 0xc0, !PT ;  /* 0x00000001e3ff7812 */ /* 0x000fe8000780c0ff */
[----:B------:R-:W-:Y:S02]  /*8030*/  ISETP.GT.AND P0, PT, R0, 0x51, !P0 ;  /* 0x000000510000780c */ /* 0x000fe40004704270 */
[----:B------:R-:W-:Y:S02]  /*8040*/  FMNMX.FTZ R0, R149, R4, !PT ;  /* 0x0000000495007209 */ /* 0x000fe40007810000 */
[----:B------:R-:W-:Y:S02]  /*8050*/  ISETP.LT.OR P0, PT, R117, 0x52, P0 ;  /* 0x000000527500780c */ /* 0x000fe40000701670 */
[----:B------:R-:W-:Y:S02]  /*8060*/  FSEL R117, R51, -INF , !P2 ;  /* 0xff80000033757808 */ /* 0x000fe40005000000 */
[----:B------:R-:W-:Y:S02]  /*8070*/  FSEL R139, R47, -INF , !P0 ;  /* 0xff8000002f8b7808 */ /* 0x000fe40004000000 */
[----:B------:R-:W-:Y:S02]  /*8080*/  LDSM.16.MT88.4 R44, [R212+0x3100] ;  /* 0x00310000d42c783b */ /* 0x000fe40000004200 */
        /* <DEDUP_REMOVED lines=43> */
[----:B------:R-:W2:Y:S01]  /*8340*/  LDSM.16.MT88.4 R12, [R212+0x100] ;  /* 0x00010000d40c783b */ /* 0x000ea20000004200 */
[--C-:B------:R-:W-:Y:S01]  /*8350*/  FFMA.FTZ R133, R17, c[0x0][0x2d0], -R134.reuse ;  /* 0x0000b40011857a23 */ /* 0x100fe20000010886 */
[----:B------:R-:W-:Y:S01]  /*8360*/  MUFU.EX2 R137, R137 ;  /* 0x0000008900897308 */ /* 0x000fe20000000800 */
[--C-:B------:R-:W-:Y:S01]  /*8370*/  FFMA.FTZ R131, R9, c[0x0][0x2d0], -R134.reuse ;  /* 0x0000b40009837a23 */ /* 0x100fe20000010886 */
[----:B---3--:R-:W-:Y:S01]  /*8380*/  F2FP.BF16.PACK_AB R122, R129, R118 ;  /* 0x00000076817a723e */ /* 0x008fe200000010ff */
[--C-:B------:R-:W-:Y:S02]  /*8390*/  FFMA.FTZ R130, R11, c[0x0][0x2d0], -R134.reuse ;  /* 0x0000b4000b827a23 */ /* 0x100fe40000010886 */
[----:B------:R-:W-:Y:S02]  /*83a0*/  FMUL.FTZ R2, R5, c[0x0][0x2d0] ;  /* 0x0000b40005027a20 */ /* 0x000fe40000410000 */
[--C-:B------:R-:W-:Y:S02]  /*83b0*/  FFMA.FTZ R165, R165, c[0x0][0x2d0], -R134.reuse ;  /* 0x0000b400a5a57a23 */ /* 0x100fe40000010886 */
[--C-:B------:R-:W-:Y:S01]  /*83c0*/  FFMA.FTZ R167, R167, c[0x0][0x2d0], -R134.reuse ;  /* 0x0000b400a7a77a23 */ /* 0x100fe20000010886 */
        /* <DEDUP_REMOVED lines=29> */
[----:B------:R-:W3:Y:S01]  /*85a0*/  LDSM.16.MT88.4 R68, [R210+0x3100] ;  /* 0x00310000d244783b */ /* 0x000ee20000004200 */
[C---:B------:R-:W-:Y:S02]  /*85b0*/  FMUL.FTZ R26, R2.reuse, R86 ;  /* 0x00000056021a7220 */ /* 0x040fe40000410000 */
[C---:B------:R-:W-:Y:S01]  /*85c0*/  FMUL.FTZ R27, R2.reuse, R87 ;  /* 0x00000057021b7220 */ /* 0x040fe20000410000 */
[----:B------:R-:W4:Y:S01]  /*85d0*/  MUFU.EX2 R140, R140 ;  /* 0x0000008c008c7308 */ /* 0x000f220000000800 */
        /* <DEDUP_REMOVED lines=8> */
[----:B------:R-:W-:Y:S01]  /*8660*/  LDSM.16.MT88.4 R84, [R209+0x900] ;  /* 0x00090000d154783b */ /* 0x000fe20000004200 */
[----:B------:R-:W-:Y:S01]  /*8670*/  FMUL.FTZ R54, R2, R54 ;  /* 0x0000003602367220 */ /* 0x000fe20000410000 */
[----:B-1----:R-:W-:Y:S01]  /*8680*/  F2FP.BF16.PACK_AB R123, R130, R131 ;  /* 0x00000083827b723e */ /* 0x002fe200000010ff */
[C---:B------:R-:W-:Y:S02]  /*8690*/  FMUL.FTZ R55, R2.reuse, R55 ;  /* 0x0000003702377220 */ /* 0x040fe40000410000 */
[C---:B------:R-:W-:Y:S02]  /*86a0*/  FMUL.FTZ R56, R3.reuse, R56 ;  /* 0x0000003803387220 */ /* 0x040fe40000410000 */
[C---:B------:R-:W-:Y:S01]  /*86b0*/  FMUL.FTZ R57, R3.reuse, R57 ;  /* 0x0000003903397220 */ /* 0x040fe20000410000 */
[----:B------:R-:W-:Y:S01]  /*86c0*/  LDSM.16.MT88.4 R92, [R208+0x4900] ;  /* 0x00490000d05c783b */ /* 0x000fe20000004200 */
[C---:B--2---:R-:W-:Y:S01]  /*86d0*/  HMMA.16816.F32.BF16 R4, R120.reuse, R12, R4 ;  /* 0x0000000c7804723c */ /* 0x044fe20000041804 */
[----:B------:R-:W-:Y:S04]  /*86e0*/  MUFU.EX2 R154, R154 ;  /* 0x0000009a009a7308 */ /* 0x000fe80000000800 */
[C---:B------:R-:W-:Y:S02]  /*86f0*/  FMUL.FTZ R58, R2.reuse, R58 ;  /* 0x0000003a023a7220 */ /* 0x040fe40000410000 */
[----:B------:R-:W-:Y:S01]  /*8700*/  LDSM.16.MT88.4 R100, [R208+0x2900] ;  /* 0x00290000d064783b */ /* 0x000fe20000004200 */
[C---:B------:R-:W-:Y:S03]  /*8710*/  HMMA.16816.F32.BF16 R8, R120.reuse, R14, R8 ;  /* 0x0000000e7808723c */ /* 0x040fe60000041808 */
[----:B------:R-:W-:Y:S01]  /*8720*/  MUFU.EX2 R158, R158 ;  /* 0x0000009e009e7308 */ /* 0x000fe20000000800 */
[C---:B------:R-:W-:Y:S02]  /*8730*/  FMUL.FTZ R12, R3.reuse, R72 ;  /* 0x00000048030c7220 */ /* 0x040fe40000410000 */
[C---:B------:R-:W-:Y:S01]  /*8740*/  FMUL.FTZ R13, R3.reuse, R73 ;  /* 0x00000049030d7220 */ /* 0x040fe20000410000 */
[----:B------:R-:W-:Y:S01]  /*8750*/  LDSM.16.MT88.4 R104, [R212+0x5900] ;  /* 0x00590000d468783b */ /* 0x000fe20000004200 */
[C---:B------:R-:W-:Y:S04]  /*8760*/  FMUL.FTZ R14, R2.reuse, R74 ;  /* 0x0000004a020e7220 */ /* 0x040fe80000410000 */
[C---:B------:R-:W-:Y:S01]  /*8770*/  FMUL.FTZ R15, R2.reuse, R75 ;  /* 0x0000004b020f7220 */ /* 0x040fe20000410000 */
[----:B------:R-:W-:Y:S01]  /*8780*/  MUFU.EX2 R165, R165 ;  /* 0x000000a500a57308 */ /* 0x000fe20000000800 */
[C---:B------:R-:W-:Y:S01]  /*8790*/  FMUL.FTZ R59, R2.reuse, R59 ;  /* 0x0000003b023b7220 */ /* 0x040fe20000410000 */
[----:B------:R-:W1:Y:S01]  /*87a0*/  LDSM.16.MT88.4 R72, [R209+0x3100] ;  /* 0x00310000d148783b */ /* 0x000e620000004200 */
        /* <DEDUP_REMOVED lines=9> */
[C---:B------:R-:W-:Y:S01]  /*8840*/  FMUL.FTZ R64, R3.reuse, R64 ;  /* 0x0000004003407220 */ /* 0x040fe20000410000 */
[----:B------:R-:W-:Y:S01]  /*8850*/  MUFU.EX2 R166, R166 ;  /* 0x000000a600a67308 */ /* 0x000fe20000000800 */
[C---:B------:R-:W-:Y:S04]  /*8860*/  FMUL.FTZ R22, R2.reuse, R82 ;  /* 0x0000005202167220 */ /* 0x040fe80000410000 */
[C---:B------:R-:W-:Y:S02]  /*8870*/  FMUL.FTZ R23, R2.reuse, R83 ;  /* 0x0000005302177220 */ /* 0x040fe40000410000 */
[----:B------:R-:W2:Y:S01]  /*8880*/  LDSM.16.MT88.4 R80, [R212+0x900] ;  /* 0x00090000d450783b */ /* 0x000ea20000004200 */
[----:B------:R-:W-:Y:S02]  /*8890*/  FMUL.FTZ R65, R3, R65 ;  /* 0x0000004103417220 */ /* 0x000fe40000410000 */
[C---:B------:R-:W-:Y:S01]  /*88a0*/  FMUL.FTZ R66, R2.reuse, R66 ;  /* 0x0000004202427220 */ /* 0x040fe20000410000 */
[----:B------:R-:W-:Y:S01]  /*88b0*/  MUFU.EX2 R168, R168 ;  /* 0x000000a800a87308 */ /* 0x000fe20000000800 */
[C---:B------:R-:W-:Y:S03]  /*88c0*/  HMMA.16816.F32.BF16 R20, R120.reuse, R28, R20 ;  /* 0x0000001c7814723c */ /* 0x040fe60000041814 */
[C---:B------:R-:W-:Y:S02]  /*88d0*/  FMUL.FTZ R67, R2.reuse, R67 ;  /* 0x0000004302437220 */ /* 0x040fe40000410000 */
[--C-:B------:R-:W-:Y:S02]  /*88e0*/  FFMA.FTZ R171, R171, c[0x0][0x2d0], -R134.reuse ;  /* 0x0000b400abab7a23 */ /* 0x100fe40000010886 */
[C---:B------:R-:W-:Y:S01]  /*88f0*/  FMUL.FTZ R28, R3.reuse, R88 ;  /* 0x00000058031c7220 */ /* 0x040fe20000410000 */
[C---:B------:R-:W-:Y:S01]  /*8900*/  HMMA.16816.F32.BF16 R24, R120.reuse, R30, R24 ;  /* 0x0000001e7818723c */ /* 0x040fe20000041818 */
[----:B------:R-:W-:Y:S03]  /*8910*/  MUFU.EX2 R243, R243 ;  /* 0x000000f300f37308 */ /* 0x000fe60000000800 */
[----:B------:R-:W-:Y:S02]  /*8920*/  FMUL.FTZ R29, R3, R89 ;  /* 0x00000059031d7220 */ /* 0x000fe40000410000 */
[--C-:B------:R-:W-:Y:S02]  /*8930*/  FFMA.FTZ R157, R157, c[0x0][0x2d0], -R134.reuse ;  /* 0x0000b4009d9d7a23 */ /* 0x100fe40000010886 */
[C---:B------:R-:W-:Y:S03]  /*8940*/  FMUL.FTZ R30, R2.reuse, R90 ;  /* 0x0000005a021e7220 */ /* 0x040fe60000410000 */
[----:B------:R-:W-:Y:S01]  /*8950*/  MUFU.EX2 R171, R171 ;  /* 0x000000ab00ab7308 */ /* 0x000fe20000000800 */
[C---:B------:R-:W-:Y:S02]  /*8960*/  FMUL.FTZ R31, R2.reuse, R91 ;  /* 0x0000005b021f7220 */ /* 0x040fe40000410000 */
[----:B------:R-:W-:Y:S01]  /*8970*/  LDSM.16.MT88.4 R88, [R208+0x900] ;  /* 0x00090000d058783b */ /* 0x000fe20000004200 */
[--C-:B------:R-:W-:Y:S02]  /*8980*/  FFMA.FTZ R155, R155, c[0x0][0x2d0], -R134.reuse ;  /* 0x0000b4009b9b7a23 */ /* 0x100fe40000010886 */
[--C-:B------:R-:W-:Y:S02]  /*8990*/  FFMA.FTZ R139, R139, c[0x0][0x2d0], -R134.reuse ;  /* 0x0000b4008b8b7a23 */ /* 0x100fe40000010886 */
[C---:B------:R-:W-:Y:S02]  /*89a0*/  HMMA.16816.F32.BF16 R28, R120.reuse, R36, R28 ;  /* 0x00000024781c723c */ /* 0x040fe4000004181c */
[----:B------:R-:W-:Y:S01]  /*89b0*/  MUFU.EX2 R160, R160 ;  /* 0x000000a000a07308 */ /* 0x000fe20000000800 */
[----:B------:R-:W-:Y:S02]  /*89c0*/  FFMA.FTZ R135, R135, c[0x0][0x2d0], -R134 ;  /* 0x0000b40087877a23 */ /* 0x000fe40000010886 */
[C---:B------:R-:W-:Y:S02]  /*89d0*/  FFMA.FTZ R128, R3.reuse, R228, R128 ;  /* 0x000000e403807223 */ /* 0x040fe40000010080 */
[C---:B------:R-:W-:Y:S01]  /*89e0*/  FMUL.FTZ R36, R3.reuse, R96 ;  /* 0x0000006003247220 */ /* 0x040fe20000410000 */
[C---:B------:R-:W-:Y:S04]  /*89f0*/  HMMA.16816.F32.BF16 R32, R120.reuse, R38, R32 ;  /* 0x000000267820723c */ /* 0x040fe80000041820 */
[----:B------:R-:W-:Y:S01]  /*8a00*/  FMUL.FTZ R37, R3, R97 ;  /* 0x0000006103257220 */ /* 0x000fe20000410000 */
[----:B------:R-:W-:Y:S01]  /*8a10*/  MUFU.EX2 R152, R152 ;  /* 0x0000009800987308 */ /* 0x000fe20000000800 */
[C---:B------:R-:W-:Y:S02]  /*8a20*/  FFMA.FTZ R133, R2.reuse, R229, R133 ;  /* 0x000000e502857223 */ /* 0x040fe40000010085 */
[C---:B------:R-:W-:Y:S04]  /*8a30*/  FMUL.FTZ R38, R2.reuse, R98 ;  /* 0x0000006202267220 */ /* 0x040fe80000410000 */
[----:B------:R-:W-:Y:S02]  /*8a40*/  FMUL.FTZ R39, R2, R99 ;  /* 0x0000006302277220 */ /* 0x000fe40000410000 */
[----:B------:R-:W-:Y:S01]  /*8a50*/  LDSM.16.MT88.4 R96, [R209+0x2900] ;  /* 0x00290000d160783b */ /* 0x000fe20000004200 */
[----:B------:R-:W-:Y:S01]  /*8a60*/  MUFU.EX2 R157, R157 ;  /* 0x0000009d009d7308 */ /* 0x000fe20000000800 */
[----:B------:R-:W-:Y:S02]  /*8a70*/  FADD.FTZ R119, R119, R128 ;  /* 0x0000008077777221 */ /* 0x000fe40000010000 */
[----:B------:R-:W-:Y:S01]  /*8a80*/  FADD.FTZ R132, R132, R133 ;  /* 0x0000008584847221 */ /* 0x000fe20000010000 */
[C---:B------:R-:W-:Y:S03]  /*8a90*/  HMMA.16816.F32.BF16 R36, R120.reuse, R44, R36 ;  /* 0x0000002c7824723c */ /* 0x040fe60000041824 */
[----:B------:R-:W-:Y:S02]  /*8aa0*/  FADD.FTZ R118, R118, R119 ;  /* 0x0000007776767221 */ /* 0x000fe40000010000 */
[----:B------:R-:W-:Y:S01]  /*8ab0*/  FADD.FTZ R131, R131, R132 ;  /* 0x0000008483837221 */ /* 0x000fe20000010000 */
[----:B------:R-:W-:Y:S01]  /*8ac0*/  MUFU.EX2 R155, R155 ;  /* 0x0000009b009b7308 */ /* 0x000fe20000000800 */
[C---:B------:R-:W-:Y:S01]  /*8ad0*/  FMUL.FTZ R44, R3.reuse, R108 ;  /* 0x0000006c032c7220 */ /* 0x040fe20000410000 */
[C---:B------:R-:W-:Y:S04]  /*8ae0*/  HMMA.16816.F32.BF16 R40, R120.reuse, R46, R40 ;  /* 0x0000002e7828723c */ /* 0x040fe80000041828 */
[----:B------:R-:W-:Y:S02]  /*8af0*/  FMUL.FTZ R45, R3, R109 ;  /* 0x0000006d032d7220 */ /* 0x000fe40000410000 */
[--C-:B------:R-:W-:Y:S02]  /*8b00*/  FFMA.FTZ R108, R148, c[0x0][0x2d0], -R151.reuse ;  /* 0x0000b400946c7a23 */ /* 0x100fe40000010897 */
[C---:B------:R-:W-:Y:S01]  /*8b10*/  FMUL.FTZ R46, R2.reuse, R110 ;  /* 0x0000006e022e7220 */ /* 0x040fe20000410000 */
[----:B------:R-:W-:Y:S03]  /*8b20*/  MUFU.EX2 R142, R142 ;  /* 0x0000008e008e7308 */ /* 0x000fe60000000800 */
[----:B------:R-:W-:Y:S02]  /*8b30*/  FMUL.FTZ R47, R2, R111 ;  /* 0x0000006f022f7220 */ /* 0x000fe40000410000 */
[--C-:B------:R-:W-:Y:S02]  /*8b40*/  FFMA.FTZ R109, R249, c[0x0][0x2d0], -R134.reuse ;  /* 0x0000b400f96d7a23 */ /* 0x100fe40000010886 */
[--C-:B------:R-:W-:Y:S02]  /*8b50*/  FFMA.FTZ R110, R247, c[0x0][0x2d0], -R134.reuse ;  /* 0x0000b400f76e7a23 */ /* 0x100fe40000010886 */
[--C-:B------:R-:W-:Y:S01]  /*8b60*/  FFMA.FTZ R111, R161, c[0x0][0x2d0], -R134.reuse ;  /* 0x0000b400a16f7a23 */ /* 0x100fe20000010886 */
[C---:B---3--:R-:W-:Y:S01]  /*8b70*/  HMMA.16816.F32.BF16 R44, R120.reuse, R68, R44 ;  /* 0x00000044782c723c */ /* 0x048fe2000004182c */
[----:B------:R-:W3:Y:S02]  /*8b80*/  MUFU.EX2 R108, R108 ;  /* 0x0000006c006c7308 */ /* 0x000ee40000000800 */
[--C-:B------:R-:W-:Y:S02]  /*8b90*/  FFMA.FTZ R148, R159, c[0x0][0x2d0], -R134.reuse ;  /* 0x0000b4009f947a23 */ /* 0x100fe40000010886 */
[--C-:B------:R-:W-:Y:S02]  /*8ba0*/  FFMA.FTZ R159, R164, c[0x0][0x2d0], -R151.reuse ;  /* 0x0000b400a49f7a23 */ /* 0x100fe40000010897 */
[----:B----4-:R-:W-:Y:S01]  /*8bb0*/  F2FP.BF16.PACK_AB R68, R140, R137 ;  /* 0x000000898c44723e */ /* 0x010fe200000010ff */
[C---:B------:R-:W-:Y:S03]  /*8bc0*/  HMMA.16816.F32.BF16 R48, R120.reuse, R70, R48 ;  /* 0x000000467830723c */ /* 0x040fe60000041830 */
[----:B------:R-:W-:Y:S01]  /*8bd0*/  MUFU.EX2 R109, R109 ;  /* 0x0000006d006d7308 */ /* 0x000fe20000000800 */
[--C-:B------:R-:W-:Y:S02]  /*8be0*/  FFMA.FTZ R161, R162, c[0x0][0x2d0], -R151.reuse ;  /* 0x0000b400a2a17a23 */ /* 0x100fe40000010897 */
[--C-:B------:R-:W-:Y:S02]  /*8bf0*/  FFMA.FTZ R162, R239, c[0x0][0x2d0], -R134.reuse ;  /* 0x0000b400efa27a23 */ /* 0x100fe40000010886 */
[C---:B-1----:R-:W-:Y:S04]  /*8c00*/  HMMA.16816.F32.BF16 R52, R120.reuse, R72, R52 ;  /* 0x000000487834723c */ /* 0x042fe80000041834 */
[--C-:B------:R-:W-:Y:S01]  /*8c10*/  FFMA.FTZ R164, R169, c[0x0][0x2d0], -R134.reuse ;  /* 0x0000b400a9a47a23 */ /* 0x100fe20000010886 */
[----:B------:R-:W1:Y:S01]  /*8c20*/  MUFU.EX2 R110, R110 ;  /* 0x0000006e006e7308 */ /* 0x000e620000000800 */
[--C-:B------:R-:W-:Y:S02]  /*8c30*/  FFMA.FTZ R169, R240, c[0x0][0x2d0], -R151.reuse ;  /* 0x0000b400f0a97a23 */ /* 0x100fe40000010897 */
[C---:B------:R-:W-:Y:S01]  /*8c40*/  HMMA.16816.F32.BF16 R56, R120.reuse, R74, R56 ;  /* 0x0000004a7838723c */ /* 0x040fe20000041838 */
[----:B------:R-:W4:Y:S03]  /*8c50*/  LDSM.16.MT88.4 R72, [R210+0x900] ;  /* 0x00090000d248783b */ /* 0x000f260000004200 */
[----:B---3--:R-:W-:Y:S01]  /*8c60*/  F2FP.BF16.PACK_AB R70, R108, R143 ;  /* 0x0000008f6c46723e */ /* 0x008fe200000010ff */
[--C-:B------:R-:W-:Y:S02]  /*8c70*/  FFMA.FTZ R239, R170, c[0x0][0x2d0], -R151.reuse ;  /* 0x0000b400aaef7a23 */ /* 0x100fe40000010897 */
[----:B------:R-:W-:Y:S01]  /*8c80*/  MUFU.EX2 R111, R111 ;  /* 0x0000006f006f7308 */ /* 0x000fe20000000800 */
[C---:B------:R-:W-:Y:S04]  /*8c90*/  HMMA.16816.F32.BF16 R60, R120.reuse, R76, R60 ;  /* 0x0000004c783c723c */ /* 0x040fe8000004183c */
[--C-:B------:R-:W-:Y:S02]  /*8ca0*/  FFMA.FTZ R170, R245, c[0x0][0x2d0], -R134.reuse ;  /* 0x0000b400f5aa7a23 */ /* 0x100fe40000010886 */
[--C-:B------:R-:W-:Y:S02]  /*8cb0*/  FFMA.FTZ R240, R241, c[0x0][0x2d0], -R134.reuse ;  /* 0x0000b400f1f07a23 */ /* 0x100fe40000010886 */
[----:B------:R-:W-:Y:S01]  /*8cc0*/  HMMA.16816.F32.BF16 R64, R120, R78, R64 ;  /* 0x0000004e7840723c */ /* 0x000fe20000041840 */
[----:B------:R-:W3:Y:S01]  /*8cd0*/  MUFU.EX2 R148, R148 ;  /* 0x0000009400947308 */ /* 0x000ee20000000800 */
[----:B------:R-:W5:Y:S02]  /*8ce0*/  LDSM.16.MT88.4 R76, [R212+0x3900] ;  /* 0x00390000d44c783b */ /* 0x000f640000004200 */
[--C-:B------:R-:W-:Y:S01]  /*8cf0*/  FFMA.FTZ R241, R156, c[0x0][0x2d0], -R151.reuse ;  /* 0x0000b4009cf17a23 */ /* 0x100fe20000010897 */
[----:B-1----:R-:W-:Y:S01]  /*8d00*/  F2FP.BF16.PACK_AB R69, R110, R109 ;  /* 0x0000006d6e45723e */ /* 0x002fe200000010ff */
[--C-:B------:R-:W-:Y:S02]  /*8d10*/  FFMA.FTZ R245, R150, c[0x0][0x2d0], -R151.reuse ;  /* 0x0000b40096f57a23 */ /* 0x100fe40000010897 */
[--C-:B------:R-:W-:Y:S03]  /*8d20*/  FFMA.FTZ R150, R163, c[0x0][0x2d0], -R134.reuse ;  /* 0x0000b400a3967a23 */ /* 0x100fe60000010886 */
[----:B------:R-:W1:Y:S01]  /*8d30*/  MUFU.EX2 R159, R159 ;  /* 0x0000009f009f7308 */ /* 0x000e620000000800 */
[--C-:B------:R-:W-:Y:S02]  /*8d40*/  FFMA.FTZ R156, R153, c[0x0][0x2d0], -R134.reuse ;  /* 0x0000b400999c7a23 */ /* 0x100fe40000010886 */
[----:B------:R-:W-:Y:S02]  /*8d50*/  FFMA.FTZ R151, R136, c[0x0][0x2d0], -R151 ;  /* 0x0000b40088977a23 */ /* 0x000fe40000010897 */
[--C-:B------:R-:W-:Y:S02]  /*8d60*/  FFMA.FTZ R136, R149, c[0x0][0x2d0], -R134.reuse ;  /* 0x0000b40095887a23 */ /* 0x100fe40000010886 */
[----:B------:R-:W-:Y:S02]  /*8d70*/  FFMA.FTZ R134, R117, c[0x0][0x2d0], -R134 ;  /* 0x0000b40075867a23 */ /* 0x000fe40000010886 */
[----:B------:R-:W-:Y:S01]  /*8d80*/  FADD.FTZ R118, R129, R118 ;  /* 0x0000007681767221 */ /* 0x000fe20000010000 */
[----:B------:R-:W1:Y:S01]  /*8d90*/  MUFU.EX2 R161, R161 ;  /* 0x000000a100a17308 */ /* 0x000e620000000800 */
[----:B------:R-:W-:Y:S02]  /*8da0*/  FADD.FTZ R130, R130, R131 ;  /* 0x0000008382827221 */ /* 0x000fe40000010000 */
[----:B------:R-:W-:Y:S01]  /*8db0*/  FADD.FTZ R137, R137, R118 ;  /* 0x0000007689897221 */ /* 0x000fe20000010000 */
[----:B---3--:R-:W-:Y:S01]  /*8dc0*/  F2FP.BF16.PACK_AB R71, R148, R111 ;  /* 0x0000006f9447723e */ /* 0x008fe200000010ff */
[----:B------:R-:W-:Y:S02]  /*8dd0*/  FADD.FTZ R109, R109, R130 ;  /* 0x000000826d6d7221 */ /* 0x000fe40000010000 */
[----:B------:R-:W-:Y:S02]  /*8de0*/  FADD.FTZ R140, R140, R137 ;  /* 0x000000898c8c7221 */ /* 0x000fe40000010000 */
[----:B------:R-:W-:Y:S01]  /*8df0*/  FADD.FTZ R110, R110, R109 ;  /* 0x0000006d6e6e7221 */ /* 0x000fe20000010000 */
[----:B------:R-:W3:Y:S01]  /*8e00*/  MUFU.EX2 R162, R162 ;  /* 0x000000a200a27308 */ /* 0x000ee20000000800 */
[C---:B--2---:R-:W-:Y:S05]  /*8e10*/  HMMA.16816.F32.BF16 R4, R68.reuse, R80, R4 ;  /* 0x000000504404723c */ /* 0x044fea0000041804 */
[----:B------:R-:W-:Y:S02]  /*8e20*/  FADD.FTZ R143, R143, R140 ;  /* 0x0000008c8f8f7221 */ /* 0x000fe40000010000 */
[----:B------:R-:W-:Y:S01]  /*8e30*/  FADD.FTZ R3, R111, R110 ;  /* 0x0000006e6f037221 */ /* 0x000fe20000010000 */
[C---:B------:R-:W-:Y:S01]  /*8e40*/  HMMA.16816.F32.BF16 R8, R68.reuse, R82, R8 ;  /* 0x000000524408723c */ /* 0x040fe20000041808 */
[----:B------:R-:W-:Y:S01]  /*8e50*/  LDSM.16.MT88.4 R80, [R209+0x3900] ;  /* 0x00390000d150783b */ /* 0x000fe20000004200 */
[----:B------:R-:W2:Y:S02]  /*8e60*/  MUFU.EX2 R164, R164 ;  /* 0x000000a400a47308 */ /* 0x000ea40000000800 */
[----:B------:R-:W-:Y:S02]  /*8e70*/  FADD.FTZ R108, R108, R143 ;  /* 0x0000008f6c6c7221 */ /* 0x000fe40000010000 */
[----:B------:R-:W-:Y:S02]  /*8e80*/  FADD.FTZ R3, R148, R3 ;  /* 0x0000000394037221 */ /* 0x000fe40000010000 */
[C---:B----4-:R-:W-:Y:S04]  /*8e90*/  HMMA.16816.F32.BF16 R12, R68.reuse, R72, R12 ;  /* 0x00000048440c723c */ /* 0x050fe8000004180c */
[----:B------:R-:W-:Y:S04]  /*8ea0*/  MUFU.EX2 R169, R169 ;  /* 0x000000a900a97308 */ /* 0x000fe80000000800 */
[C---:B------:R-:W-:Y:S01]  /*8eb0*/  HMMA.16816.F32.BF16 R16, R68.reuse, R74, R16 ;  /* 0x0000004a4410723c */ /* 0x040fe20000041810 */
[----:B------:R-:W4:Y:S05]  /*8ec0*/  LDSM.16.MT88.4 R72, [R210+0x3900] ;  /* 0x00390000d248783b */ /* 0x000f2a0000004200 */
[----:B------:R-:W-:Y:S02]  /*8ed0*/  MUFU.EX2 R239, R239 ;  /* 0x000000ef00ef7308 */ /* 0x000fe40000000800 */
[C---:B------:R-:W-:Y:S08]  /*8ee0*/  HMMA.16816.F32.BF16 R20, R68.reuse, R84, R20 ;  /* 0x000000544414723c */ /* 0x040ff00000041814 */
[C---:B------:R-:W-:Y:S01]  /*8ef0*/  HMMA.16816.F32.BF16 R24, R68.reuse, R86, R24 ;  /* 0x000000564418723c */ /* 0x040fe20000041818 */
[----:B------:R-:W1:Y:S01]  /*8f00*/  LDSM.16.MT88.4 R84, [R208+0x3900] ;  /* 0x00390000d054783b */ /* 0x000e620000004200 */
[----:B------:R-:W-:Y:S06]  /*8f10*/  MUFU.EX2 R170, R170 ;  /* 0x000000aa00aa7308 */ /* 0x000fec0000000800 */
[C---:B------:R-:W-:Y:S04]  /*8f20*/  HMMA.16816.F32.BF16 R28, R68.reuse, R88, R28 ;  /* 0x00000058441c723c */ /* 0x040fe8000004181c */
[----:B------:R-:W-:Y:S04]  /*8f30*/  MUFU.EX2 R240, R240 ;  /* 0x000000f000f07308 */ /* 0x000fe80000000800 */
[C---:B------:R-:W-:Y:S01]  /*8f40*/  HMMA.16816.F32.BF16 R32, R68.reuse, R90, R32 ;  /* 0x0000005a4420723c */ /* 0x040fe20000041820 */
[----:B------:R-:W-:Y:S05]  /*8f50*/  LDSM.16.MT88.4 R88, [R208+0x4100] ;  /* 0x00410000d058783b */ /* 0x000fea0000004200 */
[----:B------:R-:W-:Y:S02]  /*8f60*/  MUFU.EX2 R241, R241 ;  /* 0x000000f100f17308 */ /* 0x000fe40000000800 */
[C---:B-----5:R-:W-:Y:S08]  /*8f70*/  HMMA.16816.F32.BF16 R36, R68.reuse, R76, R36 ;  /* 0x0000004c4424723c */ /* 0x060ff00000041824 */
[C---:B------:R-:W-:Y:S01]  /*8f80*/  HMMA.16816.F32.BF16 R40, R68.reuse, R78, R40 ;  /* 0x0000004e4428723c */ /* 0x040fe20000041828 */
[----:B------:R-:W-:Y:S01]  /*8f90*/  LDSM.16.MT88.4 R76, [R210+0x1100] ;  /* 0x00110000d24c783b */ /* 0x000fe20000004200 */
[----:B------:R-:W-:Y:S06]  /*8fa0*/  MUFU.EX2 R245, R245 ;  /* 0x000000f500f57308 */ /* 0x000fec0000000800 */
[C---:B----4-:R-:W-:Y:S04]  /*8fb0*/  HMMA.16816.F32.BF16 R44, R68.reuse, R72, R44 ;  /* 0x00000048442c723c */ /* 0x050fe8000004182c */
[----:B------:R-:W-:Y:S04]  /*8fc0*/  MUFU.EX2 R150, R150 ;  /* 0x0000009600967308 */ /* 0x000fe80000000800 */
[C---:B------:R-:W-:Y:S01]  /*8fd0*/  HMMA.16816.F32.BF16 R48, R68.reuse, R74, R48 ;  /* 0x0000004a4430723c */ /* 0x040fe20000041830 */
[----:B------:R-:W4:Y:S05]  /*8fe0*/  LDSM.16.MT88.4 R72, [R212+0x1100] ;  /* 0x00110000d448783b */ /* 0x000f2a0000004200 */
[----:B------:R-:W-:Y:S02]  /*8ff0*/  MUFU.EX2 R156, R156 ;  /* 0x0000009c009c7308 */ /* 0x000fe40000000800 */
[C---:B------:R-:W-:Y:S08]  /*9000*/  HMMA.16816.F32.BF16 R52, R68.reuse, R80, R52 ;  /* 0x000000504434723c */ /* 0x040ff00000041834 */
[C---:B------:R-:W-:Y:S01]  /*9010*/  HMMA.16816.F32.BF16 R56, R68.reuse, R82, R56 ;  /* 0x000000524438723c */ /* 0x040fe20000041838 */
[----:B------:R-:W5:Y:S01]  /*9020*/  LDSM.16.MT88.4 R80, [R209+0x1100] ;  /* 0x00110000d150783b */ /* 0x000f620000004200 */
[----:B------:R-:W2:Y:S06]  /*9030*/  MUFU.EX2 R141, R141 ;  /* 0x0000008d008d7308 */ /* 0x000eac0000000800 */
[C---:B-1----:R-:W-:Y:S04]  /*9040*/  HMMA.16816.F32.BF16 R60, R68.reuse, R84, R60 ;  /* 0x00000054443c723c */ /* 0x042fe8000004183c */
[----:B------:R-:W-:Y:S04]  /*9050*/  MUFU.EX2 R138, R138 ;  /* 0x0000008a008a7308 */ /* 0x000fe80000000800 */
[----:B------:R-:W-:Y:S01]  /*9060*/  HMMA.16816.F32.BF16 R64, R68, R86, R64 ;  /* 0x000000564440723c */ /* 0x000fe20000041840 */
[----:B------:R-:W1:Y:S05]  /*9070*/  LDSM.16.MT88.4 R84, [R208+0x1100] ;  /* 0x00110000d054783b */ /* 0x000e6a0000004200 */
[----:B------:R-:W5:Y:S01]  /*9080*/  MUFU.EX2 R151, R151 ;  /* 0x0000009700977308 */ /* 0x000f620000000800 */
[----:B------:R-:W-:Y:S01]  /*9090*/  F2FP.BF16.PACK_AB R68, R154, R159 ;  /* 0x0000009f9a44723e */ /* 0x000fe200000010ff */
[----:B------:R-:W-:Y:S01]  /*90a0*/  FADD.FTZ R159, R159, R108 ;  /* 0x0000006c9f9f7221 */ /* 0x000fe20000010000 */
[----:B------:R-:W-:Y:S03]  /*90b0*/  F2FP.BF16.PACK_AB R70, R161, R158 ;  /* 0x0000009ea146723e */ /* 0x000fe600000010ff */
[----:B---3--:R-:W-:Y:S01]  /*90c0*/  F2FP.BF16.PACK_AB R69, R165, R162 ;  /* 0x000000a2a545723e */ /* 0x008fe200000010ff */
[----:B------:R-:W-:Y:S01]  /*90d0*/  FADD.FTZ R162, R162, R3 ;  /* 0x00000003a2a27221 */ /* 0x000fe20000010000 */
[----:B--2---:R-:W-:Y:S01]  /*90e0*/  F2FP.BF16.PACK_AB R71, R167, R164 ;  /* 0x000000a4a747723e */ /* 0x004fe200000010ff */
[----:B------:R-:W-:Y:S01]  /*90f0*/  FADD.FTZ R159, R154, R159 ;  /* 0x0000009f9a9f7221 */ /* 0x000fe20000010000 */
[----:B------:R-:W-:Y:S01]  /*9100*/  F2FP.BF16.PACK_AB R120, R141, R142 ;  /* 0x0000008e8d78723e */ /* 0x000fe200000010ff */
[----:B------:R-:W-:Y:S01]  /*9110*/  MUFU.EX2 R136, R136 ;  /* 0x0000008800887308 */ /* 0x000fe20000000800 */
[----:B------:R-:W-:Y:S02]  /*9120*/  FADD.FTZ R165, R165, R162 ;  /* 0x000000a2a5a57221 */ /* 0x000fe40000010000 */
[----:B------:R-:W-:Y:S01]  /*9130*/  FADD.FTZ R158, R158, R159 ;  /* 0x0000009f9e9e7221 */ /* 0x000fe20000010000 */
[C---:B----4-:R-:W-:Y:S03]  /*9140*/  HMMA.16816.F32.BF16 R4, R68.reuse, R72, R4 ;  /* 0x000000484404723c */ /* 0x050fe60000041804 */
[----:B------:R-:W-:Y:S02]  /*9150*/  FADD.FTZ R164, R164, R165 ;  /* 0x000000a5a4a47221 */ /* 0x000fe40000010000 */
[----:B------:R-:W-:Y:S01]  /*9160*/  FADD.FTZ R161, R161, R158 ;  /* 0x0000009ea1a17221 */ /* 0x000fe20000010000 */
[----:B------:R-:W2:Y:S01]  /*9170*/  MUFU.EX2 R139, R139 ;  /* 0x0000008b008b7308 */ /* 0x000ea20000000800 */
[----:B------:R-:W-:Y:S01]  /*9180*/  FADD.FTZ R167, R167, R164 ;  /* 0x000000a4a7a77221 */ /* 0x000fe20000010000 */
[C---:B------:R-:W-:Y:S01]  /*9190*/  HMMA.16816.F32.BF16 R8, R68.reuse, R74, R8 ;  /* 0x0000004a4408723c */ /* 0x040fe20000041808 */
[----:B------:R-:W3:Y:S03]  /*91a0*/  LDSM.16.MT88.4 R72, [R212+0x4100] ;  /* 0x00410000d448783b */ /* 0x000ee60000004200 */
[----:B-----5:R-:W-:Y:S04]  /*91b0*/  F2FP.BF16.PACK_AB R122, R151, R138 ;  /* 0x0000008a977a723e */ /* 0x020fe800000010ff */
[C---:B------:R-:W-:Y:S01]  /*91c0*/  HMMA.16816.F32.BF16 R12, R68.reuse, R76, R12 ;  /* 0x0000004c440c723c */ /* 0x040fe2000004180c */
[----:B------:R-:W-:Y:S07]  /*91d0*/  MUFU.EX2 R135, R135 ;  /* 0x0000008700877308 */ /* 0x000fee0000000800 */
[C---:B------:R-:W-:Y:S01]  /*91e0*/  HMMA.16816.F32.BF16 R16, R68.reuse, R78, R16 ;  /* 0x0000004e4410723c */ /* 0x040fe20000041810 */
[----:B------:R-:W4:Y:S02]  /*91f0*/  LDSM.16.MT88.4 R76, [R210+0x4100] ;  /* 0x00410000d24c783b */ /* 0x000f240000004200 */
[----:B------:R-:W5:Y:S01]  /*9200*/  MUFU.EX2 R134, R134 ;  /* 0x0000008600867308 */ /* 0x000f620000000800 */
[----:B--2---:R-:W-:Y:S04]  /*9210*/  F2FP.BF16.PACK_AB R121, R139, R136 ;  /* 0x000000888b79723e */ /* 0x004fe800000010ff */
[C---:B------:R-:W-:Y:S08]  /*9220*/  HMMA.16816.F32.BF16 R20, R68.reuse, R80, R20 ;  /* 0x000000504414723c */ /* 0x040ff00000041814 */
[C---:B------:R-:W-:Y:S01]  /*9230*/  HMMA.16816.F32.BF16 R24, R68.reuse, R82, R24 ;  /* 0x000000524418723c */ /* 0x040fe20000041818 */
[----:B------:R-:W2:Y:S07]  /*9240*/  LDSM.16.MT88.4 R80, [R209+0x4100] ;  /* 0x00410000d150783b */ /* 0x000eae0000004200 */
[C---:B-1----:R-:W-:Y:S04]  /*9250*/  HMMA.16816.F32.BF16 R28, R68.reuse, R84, R28 ;  /* 0x00000054441c723c */ /* 0x042fe8000004181c */
[----:B-----5:R-:W-:Y:S04]  /*9260*/  F2FP.BF16.PACK_AB R123, R134, R135 ;  /* 0x00000087867b723e */ /* 0x020fe800000010ff */
[C---:B------:R-:W-:Y:S01]  /*9270*/  HMMA.16816.F32.BF16 R32, R68.reuse, R86, R32 ;  /* 0x000000564420723c */ /* 0x040fe20000041820 */
[----:B------:R-:W1:Y:S07]  /*9280*/  LDSM.16.MT88.4 R84, [R212+0x1900] ;  /* 0x00190000d454783b */ /* 0x000e6e0000004200 */
[C---:B---3--:R-:W-:Y:S08]  /*9290*/  HMMA.16816.F32.BF16 R36, R68.reuse, R72, R36 ;  /* 0x000000484424723c */ /* 0x048ff00000041824 */
[C---:B------:R-:W-:Y:S01]  /*92a0*/  HMMA.16816.F32.BF16 R40, R68.reuse, R74, R40 ;  /* 0x0000004a4428723c */ /* 0x040fe20000041828 */
[----:B------:R-:W3:Y:S07]  /*92b0*/  LDSM.16.MT88.4 R72, [R210+0x1900] ;  /* 0x00190000d248783b */ /* 0x000eee0000004200 */
[C---:B----4-:R-:W-:Y:S08]  /*92c0*/  HMMA.16816.F32.BF16 R44, R68.reuse, R76, R44 ;  /* 0x0000004c442c723c */ /* 0x050ff0000004182c */
[C---:B------:R-:W-:Y:S01]  /*92d0*/  HMMA.16816.F32.BF16 R48, R68.reuse, R78, R48 ;  /* 0x0000004e4430723c */ /* 0x040fe20000041830 */
[----:B------:R-:W4:Y:S07]  /*92e0*/  LDSM.16.MT88.4 R76, [R209+0x1900] ;  /* 0x00190000d14c783b */ /* 0x000f2e0000004200 */
[C---:B--2---:R-:W-:Y:S08]  /*92f0*/  HMMA.16816.F32.BF16 R52, R68.reuse, R80, R52 ;  /* 0x000000504434723c */ /* 0x044ff00000041834 */
[C---:B------:R-:W-:Y:S01]  /*9300*/  HMMA.16816.F32.BF16 R56, R68.reuse, R82, R56 ;  /* 0x000000524438723c */ /* 0x040fe20000041838 */
[----:B------:R-:W2:Y:S07]  /*9310*/  LDSM.16.MT88.4 R80, [R208+0x1900] ;  /* 0x00190000d050783b */ /* 0x000eae0000004200 */
        /* <DEDUP_REMOVED lines=15> */
[----:B------:R-:W-:Y:S01]  /*9410*/  IADD3 R168, R238, -0x1, RZ ;  /* 0xffffffffeea87810 */ /* 0x000fe20007ffe0ff */
[----:B------:R-:W-:Y:S01]  /*9420*/  FADD.FTZ R171, R171, R240 ;  /* 0x000000f0abab7221 */ /* 0x000fe20000010000 */
[C---:B------:R-:W-:Y:S01]  /*9430*/  HMMA.16816.F32.BF16 R8, R68.reuse, R86, R8 ;  /* 0x000000564408723c */ /* 0x040fe20000041808 */
[----:B------:R-:W1:Y:S03]  /*9440*/  LDSM.16.MT88.4 R84, [R212+0x4900] ;  /* 0x00490000d454783b */ /* 0x000e660000004200 */
[----:B------:R-:W-:Y:S02]  /*9450*/  FADD.FTZ R2, R150, R171 ;  /* 0x000000ab96027221 */ /* 0x000fe40000010000 */
[----:B------:R-:W-:Y:S02]  /*9460*/  IMAD.MOV.U32 R238, RZ, RZ, R168 ;  /* 0x000000ffffee7224 */ /* 0x000fe400078e00a8 */
[C---:B---3--:R-:W-:Y:S04]  /*9470*/  HMMA.16816.F32.BF16 R12, R68.reuse, R72, R12 ;  /* 0x00000048440c723c */ /* 0x048fe8000004180c */
[----:B------:R-:W-:Y:S04]  /*9480*/  FADD.FTZ R2, R157, R2 ;  /* 0x000000029d027221 */ /* 0x000fe80000010000 */
[C---:B------:R-:W-:Y:S01]  /*9490*/  HMMA.16816.F32.BF16 R16, R68.reuse, R74, R16 ;  /* 0x0000004a4410723c */ /* 0x040fe20000041810 */
[----:B------:R-:W3:Y:S03]  /*94a0*/  LDSM.16.MT88.4 R72, [R210+0x4900] ;  /* 0x00490000d248783b */ /* 0x000ee60000004200 */
[----:B------:R-:W-:Y:S02]  /*94b0*/  FADD.FTZ R3, R155, R2 ;  /* 0x000000029b037221 */ /* 0x000fe40000010000 */
[----:B------:R-:W-:Y:S02]  /*94c0*/  IMAD.MOV.U32 R2, RZ, RZ, R116 ;  /* 0x000000ffff027224 */ /* 0x000fe400078e0074 */
[C---:B----4-:R-:W-:Y:S04]  /*94d0*/  HMMA.16816.F32.BF16 R20, R68.reuse, R76, R20 ;  /* 0x0000004c4414723c */ /* 0x050fe80000041814 */
[----:B------:R-:W-:Y:S04]  /*94e0*/  FADD.FTZ R3, R156, R3 ;  /* 0x000000039c037221 */ /* 0x000fe80000010000 */
[C---:B------:R-:W-:Y:S01]  /*94f0*/  HMMA.16816.F32.BF16 R24, R68.reuse, R78, R24 ;  /* 0x0000004e4418723c */ /* 0x040fe20000041818 */
[----:B------:R-:W4:Y:S03]  /*9500*/  LDSM.16.MT88.4 R76, [R212+0x2100] ;  /* 0x00210000d44c783b */ /* 0x000f260000004200 */
[----:B------:R-:W-:Y:S02]  /*9510*/  FADD.FTZ R136, R136, R3 ;  /* 0x0000000388887221 */ /* 0x000fe40000010000 */
[----:B------:R-:W-:Y:S02]  /*9520*/  IMAD.MOV.U32 R3, RZ, RZ, R0 ;  /* 0x000000ffff037224 */ /* 0x000fe400078e0000 */
[C---:B--2---:R-:W-:Y:S04]  /*9530*/  HMMA.16816.F32.BF16 R28, R68.reuse, R80, R28 ;  /* 0x00000050441c723c */ /* 0x044fe8000004181c */
[----:B------:R-:W-:Y:S04]  /*9540*/  FADD.FTZ R136, R139, R136 ;  /* 0x000000888b887221 */ /* 0x000fe80000010000 */
[C---:B------:R-:W-:Y:S01]  /*9550*/  HMMA.16816.F32.BF16 R32, R68.reuse, R82, R32 ;  /* 0x000000524420723c */ /* 0x040fe20000041820 */
[----:B------:R-:W2:Y:S03]  /*9560*/  LDSM.16.MT88.4 R80, [R210+0x2100] ;  /* 0x00210000d250783b */ /* 0x000ea60000004200 */
[----:B------:R-:W-:Y:S04]  /*9570*/  FADD.FTZ R135, R135, R136 ;  /* 0x0000008887877221 */ /* 0x000fe80000010000 */
[C---:B-1----:R-:W-:Y:S04]  /*9580*/  HMMA.16816.F32.BF16 R36, R68.reuse, R84, R36 ;  /* 0x000000544424723c */ /* 0x042fe80000041824 */
[----:B------:R-:W-:Y:S04]  /*9590*/  FADD.FTZ R229, R134, R135 ;  /* 0x0000008786e57221 */ /* 0x000fe80000010000 */
[C---:B------:R-:W-:Y:S01]  /*95a0*/  HMMA.16816.F32.BF16 R40, R68.reuse, R86, R40 ;  /* 0x000000564428723c */ /* 0x040fe20000041828 */
[----:B------:R-:W-:Y:S07]  /*95b0*/  LDSM.16.MT88.4 R84, [R208+0x2100] ;  /* 0x00210000d054783b */ /* 0x000fee0000004200 */
[C---:B---3--:R-:W-:Y:S08]  /*95c0*/  HMMA.16816.F32.BF16 R44, R68.reuse, R72, R44 ;  /* 0x00000048442c723c */ /* 0x048ff0000004182c */
        /* <DEDUP_REMOVED lines=15> */
[C---:B----4-:R-:W-:Y:S03]  /*96c0*/  HMMA.16816.F32.BF16 R4, R68.reuse, R76, R4 ;  /* 0x0000004c4404723c */ /* 0x050fe60000041804 */
[----:B------:R-:W-:Y:S04]  /*96d0*/  FADD.FTZ R245, R245, R152 ;  /* 0x00000098f5f57221 */ /* 0x000fe80000010000 */
        /* <DEDUP_REMOVED lines=8> */
[----:B------:R-:W-:Y:S04]  /*9760*/  FADD.FTZ R228, R151, R138 ;  /* 0x0000008a97e47221 */ /* 0x000fe80000010000 */
        /* <DEDUP_REMOVED lines=9> */
[C---:B------:R-:W-:Y:S08]  /*9800*/  HMMA.16816.F32.BF16 R48, R68.reuse, R82, R48 ;  /* 0x000000524430723c */ /* 0x040ff00000041830 */
[C---:B------:R-:W-:Y:S08]  /*9810*/  HMMA.16816.F32.BF16 R52, R68.reuse, R88, R52 ;  /* 0x000000584434723c */ /* 0x040ff00000041834 */
[C---:B------:R-:W-:Y:S08]  /*9820*/  HMMA.16816.F32.BF16 R56, R68.reuse, R90, R56 ;  /* 0x0000005a4438723c */ /* 0x040ff00000041838 */
[C---:B-1----:R-:W-:Y:S08]  /*9830*/  HMMA.16816.F32.BF16 R60, R68.reuse, R72, R60 ;  /* 0x00000048443c723c */ /* 0x042ff0000004183c */
[----:B------:R-:W-:Y:S08]  /*9840*/  HMMA.16816.F32.BF16 R64, R68, R74, R64 ;  /* 0x0000004a4440723c */ /* 0x000ff00000041840 */
[C---:B----4-:R-:W-:Y:S01]  /*9850*/  HMMA.16816.F32.BF16 R112, R120.reuse, R84, R4 ;  /* 0x000000547870723c */ /* 0x050fe20000041804 */
[----:B------:R-:W1:Y:S07]  /*9860*/  LDSM.16.MT88.4 R4, [R210+0x5900] ;  /* 0x00590000d204783b */ /* 0x000e6e0000004200 */
[C---:B------:R-:W-:Y:S01]  /*9870*/  HMMA.16816.F32.BF16 R68, R120.reuse, R86, R8 ;  /* 0x000000567844723c */ /* 0x040fe20000041808 */
[----:B------:R-:W2:Y:S07]  /*9880*/  LDSM.16.MT88.4 R8, [R209+0x5900] ;  /* 0x00590000d108783b */ /* 0x000eae0000004200 */
[C---:B------:R-:W-:Y:S01]  /*9890*/  HMMA.16816.F32.BF16 R72, R120.reuse, R92, R12 ;  /* 0x0000005c7848723c */ /* 0x040fe2000004180c */
[----:B------:R-:W3:Y:S07]  /*98a0*/  LDSM.16.MT88.4 R12, [R208+0x5900] ;  /* 0x00590000d00c783b */ /* 0x000eee0000004200 */
        /* <DEDUP_REMOVED lines=8> */
[C---:B------:R-:W-:Y:S08]  /*9930*/  HMMA.16816.F32.BF16 R104, R120.reuse, R6, R48 ;  /* 0x000000067868723c */ /* 0x040ff00000041830 */
[C---:B--2---:R-:W-:Y:S08]  /*9940*/  HMMA.16816.F32.BF16 R52, R120.reuse, R8, R52 ;  /* 0x000000087834723c */ /* 0x044ff00000041834 */
[C---:B------:R-:W-:Y:S08]  /*9950*/  HMMA.16816.F32.BF16 R56, R120.reuse, R10, R56 ;  /* 0x0000000a7838723c */ /* 0x040ff00000041838 */
[C---:B---3--:R-:W-:Y:S07]  /*9960*/  HMMA.16816.F32.BF16 R60, R120.reuse, R12, R60 ;  /* 0x0000000c783c723c */ /* 0x048fee000004183c */
[----:B------:R-:W-:Y:S01]  /*9970*/  IMAD.MOV.U32 R12, RZ, RZ, R116 ;  /* 0x000000ffff0c7224 */ /* 0x000fe200078e0074 */
[----:B------:R-:W-:Y:S01]  /*9980*/  HMMA.16816.F32.BF16 R64, R120, R14, R64 ;  /* 0x0000000e7840723c */ /* 0x000fe20000041840 */
[----:B------:R-:W-:-:S07]  /*9990*/  @P0 BRA `(.L_x_1830) ;  /* 0xffffc0f000000947 */ /* 0x000fce000383ffff */
.L_x_1819:
        /* <DEDUP_REMOVED lines=22> */
.L_x_1832:
[----:B------:R-:W-:-:S13]  /*9b00*/  ISETP.NE.AND P0, PT, R2, c[0x0][0x32c], PT ;  /* 0x0000cb0002007a0c */ /* 0x000fda0003f05270 */
[----:B------:R-:W-:-:S05]  /*9b10*/  @P0 IMAD.HI.U32 R2, R3, c[0x0][0x330], RZ ;  /* 0x0000cc0003020a27 */ /* 0x000fca00078e00ff */
[----:B------:R-:W-:-:S05]  /*9b20*/  @P0 SHF.R.U32.HI R3, RZ, c[0x0][0x334], R2 ;  /* 0x0000cd00ff030a19 */ /* 0x000fca0000011602 */
.L_x_1833:
[----:B------:R-:W-:-:S05]  /*9b30*/  IMAD R3, R3, c[0x0][0x32c], RZ ;  /* 0x0000cb0003037a24 */ /* 0x000fca00078e02ff */
[----:B------:R-:W-:-:S04]  /*9b40*/  IMNMX R4, R4, R3, !PT ;  /* 0x0000000304047217 */ /* 0x000fc80007800200 */
.L_x_1831:
        /* <DEDUP_REMOVED lines=15> */
.L_x_1837:
        /* <DEDUP_REMOVED lines=56> */
.L_x_1835:
        /* <DEDUP_REMOVED lines=35> */
[----:B------:R-:W-:Y:S01]  /*a1f0*/  HMMA.16816.F32.BF16 R48, R144, R154, R48 ;  /* 0x0000009a9030723c */ /* 0x000fe20000041830 */
[----:B------:R-:W4:Y:S07]  /*a200*/  LDSM.16.M88.4 R152, [R202] ;  /* 0x00000000ca98783b */ /* 0x000f2e0000000200 */
        /* <DEDUP_REMOVED lines=32> */
[----:B------:R-:W2:Y:S07]  /*a410*/  LDSM.16.M88.4 R164, [R199] ;  /* 0x00000000c7a4783b */ /* 0x000eae0000000200 */
[C---:B-1----:R-:W-:Y:S08]  /*a420*/  HMMA.16816.F32.BF16 R44, R176.reuse, R128, R44 ;  /* 0x00000080b02c723c */ /* 0x042ff0000004182c */
[----:B------:R-:W-:Y:S01]  /*a430*/  HMMA.16816.F32.BF16 R48, R176, R130, R48 ;  /* 0x00000082b030723c */ /* 0x000fe20000041830 */
[----:B------:R-:W1:Y:S07]  /*a440*/  LDSM.16.M88.4 R128, [R198] ;  /* 0x00000000c680783b */ /* 0x000e6e0000000200 */
[C---:B---3--:R-:W-:Y:S08]  /*a450*/  HMMA.16816.F32.BF16 R4, R180.reuse, R132, R4 ;  /* 0x00000084b404723c */ /* 0x048ff00000041804 */
[C---:B------:R-:W-:Y:S01]  /*a460*/  HMMA.16816.F32.BF16 R8, R180.reuse, R134, R8 ;  /* 0x00000086b408723c */ /* 0x040fe20000041808 */
[----:B------:R-:W3:Y:S07]  /*a470*/  LDSM.16.M88.4 R132, [R197] ;  /* 0x00000000c584783b */ /* 0x000eee0000000200 */
[C---:B----4-:R-:W-:Y:S08]  /*a480*/  HMMA.16816.F32.BF16 R12, R180.reuse, R136, R12 ;  /* 0x00000088b40c723c */ /* 0x050ff0000004180c */
[C---:B------:R-:W-:Y:S01]  /*a490*/  HMMA.16816.F32.BF16 R16, R180.reuse, R138, R16 ;  /* 0x0000008ab410723c */ /* 0x040fe20000041810 */
[----:B------:R-:W4:Y:S07]  /*a4a0*/  LDSM.16.M88.4 R136, [R196] ;  /* 0x00000000c488783b */ /* 0x000f2e0000000200 */
        /* <DEDUP_REMOVED lines=47> */
[C---:B---3--:R-:W-:Y:S08]  /*a7a0*/  HMMA.16816.F32.BF16 R12, R192.reuse, R132, R12 ;  /* 0x00000084c00c723c */ /* 0x048ff0000004180c */
[C---:B------:R-:W-:Y:S08]  /*a7b0*/  HMMA.16816.F32.BF16 R16, R192.reuse, R134, R16 ;  /* 0x00000086c010723c */ /* 0x040ff00000041810 */
[C---:B----4-:R-:W-:Y:S08]  /*a7c0*/  HMMA.16816.F32.BF16 R20, R192.reuse, R136, R20 ;  /* 0x00000088c014723c */ /* 0x050ff00000041814 */
        /* <DEDUP_REMOVED lines=61> */
.L_x_1836:
[----:B------:R-:W-:Y:S01]  /*aba0*/  FMNMX.FTZ R0, R4, R3, !PT ;  /* 0x0000000304007209 */ /* 0x000fe20007810000 */
[----:B-1----:R-:W-:Y:S01]  /*abb0*/  LDSM.16.MT88.4 R128, [R210+0x100] ;  /* 0x00010000d280783b */ /* 0x002fe20000004200 */
        /* <DEDUP_REMOVED lines=47> */
[----:B------:R-:W-:Y:S02]  /*aeb0*/  ISETP.GT.AND P0, PT, R238, R239, PT ;  /* 0x000000efee00720c */ /* 0x000fe40003f04270 */
[----:B------:R-:W-:Y:S02]  /*aec0*/  FMNMX.FTZ R122, R49, R0, !PT ;  /* 0x00000000317a7209 */ /* 0x000fe40007810000 */
[----:B------:R-:W-:Y:S03]  /*aed0*/  FMNMX.FTZ R0, R50, R121, !PT ;  /* 0x0000007932007209 */ /* 0x000fe60007810000 */
[----:B------:R-:W-:Y:S01]  /*aee0*/  SHFL.BFLY PT, R123, R122, 0x2, 0x1f ;  /* 0x0c401f007a7b7f89 */ /* 0x000fe200000e0000 */
[----:B------:R-:W-:Y:S07]  /*aef0*/  FMNMX.FTZ R118, R51, R0, !PT ;  /* 0x0000000033767209 */ /* 0x000fee0007810000 */
        /* <DEDUP_REMOVED lines=8> */
[--C-:B------:R-:W-:Y:S01]  /*af80*/  FFMA.FTZ R6, R6, c[0x0][0x2d0], -R143.reuse ;  /* 0x0000b40006067a23 */ /* 0x100fe2000001088f */
[----:B------:R-:W1:Y:S01]  /*af90*/  LDSM.16.MT88.4 R120, [R212+0x100] ;  /* 0x00010000d478783b */ /* 0x000e620000004200 */
[----:B------:R-:W-:Y:S02]  /*afa0*/  FFMA.FTZ R7, R7, c[0x0][0x2d0], -R143 ;  /* 0x0000b40007077a23 */ /* 0x000fe4000001088f */
[C---:B------:R-:W-:Y:S02]  /*afb0*/  FADD.FTZ R2, -R0.reuse, R3 ;  /* 0x0000000300027221 */ /* 0x040fe40000010100 */
[----:B------:R-:W-:Y:S01]  /*afc0*/  FMUL.FTZ R150, R0, c[0x0][0x2d0] ;  /* 0x0000b40000967a20 */ /* 0x000fe20000410000 */
[----:B------:R-:W-:Y:S01]  /*afd0*/  MUFU.EX2 R6, R6 ;  /* 0x0000000600067308 */ /* 0x000fe20000000800 */
[----:B------:R-:W-:Y:S02]  /*afe0*/  FMUL.FTZ R3, R2, c[0x0][0x2d0] ;  /* 0x0000b40002037a20 */ /* 0x000fe40000410000 */
[----:B------:R-:W-:Y:S02]  /*aff0*/  FADD.FTZ R2, -R116, R117 ;  /* 0x0000007574027221 */ /* 0x000fe40000010100 */
[--C-:B------:R-:W-:Y:S02]  /*b000*/  FFMA.FTZ R140, R4, c[0x0][0x2d0], -R150.reuse ;  /* 0x0000b400048c7a23 */ /* 0x100fe40000010896 */
[----:B------:R-:W-:Y:S02]  /*b010*/  FMUL.FTZ R117, R2, c[0x0][0x2d0] ;  /* 0x0000b40002757a20 */ /* 0x000fe40000410000 */
[--C-:B------:R-:W-:Y:S01]  /*b020*/  FFMA.FTZ R5, R5, c[0x0][0x2d0], -R150.reuse ;  /* 0x0000b40005057a23 */ /* 0x100fe20000010896 */
[----:B------:R-:W2:Y:S01]  /*b030*/  MUFU.EX2 R3, R3 ;  /* 0x0000000300037308 */ /* 0x000ea20000000800 */
[--C-:B------:R-:W-:Y:S02]  /*b040*/  FFMA.FTZ R118, R8, c[0x0][0x2d0], -R150.reuse ;  /* 0x0000b40008767a23 */ /* 0x100fe40000010896 */
[--C-:B------:R-:W-:Y:S02]  /*b050*/  FFMA.FTZ R119, R9, c[0x0][0x2d0], -R150.reuse ;  /* 0x0000b40009777a23 */ /* 0x100fe40000010896 */
[--C-:B------:R-:W-:Y:S02]  /*b060*/  FFMA.FTZ R142, R11, c[0x0][0x2d0], -R143.reuse ;  /* 0x0000b4000b8e7a23 */ /* 0x100fe4000001088f */
[--C-:B------:R-:W-:Y:S02]  /*b070*/  FFMA.FTZ R155, R36, c[0x0][0x2d0], -R150.reuse ;  /* 0x0000b400249b7a23 */ /* 0x100fe40000010896 */
[--C-:B------:R-:W-:Y:S01]  /*b080*/  FFMA.FTZ R158, R37, c[0x0][0x2d0], -R150.reuse ;  /* 0x0000b400259e7a23 */ /* 0x100fe20000010896 */
[----:B------:R3:W4:Y:S01]  /*b090*/  MUFU.EX2 R2, R117 ;  /* 0x0000007500027308 */ /* 0x0007220000000800 */
        /* <DEDUP_REMOVED lines=8> */
[C---:B--2---:R-:W-:Y:S01]  /*b120*/  FMUL.FTZ R8, R3.reuse, R112 ;  /* 0x0000007003087220 */ /* 0x044fe20000410000 */
[----:B------:R-:W-:Y:S01]  /*b130*/  LDSM.16.MT88.4 R40, [R210+0x2900] ;  /* 0x00290000d228783b */ /* 0x000fe20000004200 */
[C---:B------:R-:W-:Y:S02]  /*b140*/  FMUL.FTZ R9, R3.reuse, R113 ;  /* 0x0000007103097220 */ /* 0x040fe40000410000 */
[C---:B------:R-:W-:Y:S01]  /*b150*/  FMUL.FTZ R68, R3.reuse, R68 ;  /* 0x0000004403447220 */ /* 0x040fe20000410000 */
[----:B------:R-:W2:Y:S01]  /*b160*/  MUFU.EX2 R5, R5 ;  /* 0x0000000500057308 */ /* 0x000ea20000000800 */
[C---:B------:R-:W-:Y:S02]  /*b170*/  FMUL.FTZ R69, R3.reuse, R69 ;  /* 0x0000004503457220 */ /* 0x040fe40000410000 */
[C---:B------:R-:W-:Y:S02]  /*b180*/  FMUL.FTZ R72, R3.reuse, R72 ;  /* 0x0000004803487220 */ /* 0x040fe40000410000 */
[--C-:B---3--:R-:W-:Y:S02]  /*b190*/  FFMA.FTZ R117, R10, c[0x0][0x2d0], -R143.reuse ;  /* 0x0000b4000a757a23 */ /* 0x108fe4000001088f */
[C---:B----4-:R-:W-:Y:S02]  /*b1a0*/  FMUL.FTZ R10, R2.reuse, R114 ;  /* 0x00000072020a7220 */ /* 0x050fe40000410000 */
        /* <DEDUP_REMOVED lines=19> */
[----:B------:R-:W-:Y:S01]  /*b2e0*/  FMUL.FTZ R85, R3, R85 ;  /* 0x0000005503557220 */ /* 0x000fe20000410000 */
[----:B------:R-:W-:Y:S01]  /*b2f0*/  MUFU.EX2 R117, R117 ;  /* 0x0000007500757308 */ /* 0x000fe20000000800 */
[C---:B------:R-:W-:Y:S02]  /*b300*/  FMUL.FTZ R86, R2.reuse, R86 ;  /* 0x0000005602567220 */ /* 0x040fe40000410000 */
[----:B------:R-:W-:Y:S01]  /*b310*/  FMUL.FTZ R87, R2, R87 ;  /* 0x0000005702577220 */ /* 0x000fe20000410000 */
[----:B---3--:R-:W-:Y:S01]  /*b320*/  F2FP.BF16.PACK_AB R114, R119, R118 ;  /* 0x000000767772723e */ /* 0x008fe200000010ff */
[--C-:B------:R-:W-:Y:S02]  /*b330*/  FFMA.FTZ R163, R44, c[0x0][0x2d0], -R150.reuse ;  /* 0x0000b4002ca37a23 */ /* 0x100fe40000010896 */
[--C-:B------:R-:W-:Y:S02]  /*b340*/  FFMA.FTZ R166, R45, c[0x0][0x2d0], -R150.reuse ;  /* 0x0000b4002da67a23 */ /* 0x100fe40000010896 */
[--C-:B------:R-:W-:Y:S01]  /*b350*/  FFMA.FTZ R165, R46, c[0x0][0x2d0], -R143.reuse ;  /* 0x0000b4002ea57a23 */ /* 0x100fe2000001088f */
[----:B------:R-:W3:Y:S01]  /*b360*/  MUFU.EX2 R142, R142 ;  /* 0x0000008e008e7308 */ /* 0x000ee20000000800 */
[--C-:B------:R-:W-:Y:S02]  /*b370*/  FFMA.FTZ R168, R47, c[0x0][0x2d0], -R143.reuse ;  /* 0x0000b4002fa87a23 */ /* 0x100fe4000001088f */
[----:B------:R-:W-:Y:S01]  /*b380*/  LDSM.16.MT88.4 R44, [R209+0x2900] ;  /* 0x00290000d12c783b */ /* 0x000fe20000004200 */
[----:B--2---:R-:W-:Y:S01]  /*b390*/  F2FP.BF16.PACK_AB R113, R7, R6 ;  /* 0x000000060771723e */ /* 0x004fe200000010ff */
        /* <DEDUP_REMOVED lines=8> */
[----:B------:R-:W-:Y:S01]  /*b420*/  FMUL.FTZ R95, R2, R95 ;  /* 0x0000005f025f7220 */ /* 0x000fe20000410000 */
[----:B------:R-:W-:Y:S01]  /*b430*/  MUFU.EX2 R158, R158 ;  /* 0x0000009e009e7308 */ /* 0x000fe20000000800 */
[C---:B------:R-:W-:Y:S02]  /*b440*/  FMUL.FTZ R96, R3.reuse, R96 ;  /* 0x0000006003607220 */ /* 0x040fe40000410000 */
        /* <DEDUP_REMOVED lines=10> */
[----:B------:R-:W1:Y:S01]  /*b4f0*/  LDSM.16.MT88.4 R120, [R208+0x100] ;  /* 0x00010000d078783b */ /* 0x000e620000004200 */
[----:B------:R-:W-:Y:S02]  /*b500*/  MUFU.EX2 R160, R160 ;  /* 0x000000a000a07308 */ /* 0x000fe40000000800 */
[----:B------:R-:W-:Y:S02]  /*b510*/  FMUL.FTZ R103, R2, R103 ;  /* 0x0000006702677220 */ /* 0x000fe40000410000 */
[--C-:B------:R-:W-:Y:S02]  /*b520*/  FFMA.FTZ R141, R12, c[0x0][0x2d0], -R150.reuse ;  /* 0x0000b4000c8d7a23 */ /* 0x100fe40000010896 */
[C---:B------:R-:W-:Y:S04]  /*b530*/  HMMA.16816.F32.BF16 R72, R112.reuse, R128, R72 ;  /* 0x000000807048723c */ /* 0x040fe80000041848 */
[----:B------:R-:W-:Y:S01]  /*b540*/  FMUL.FTZ R12, R3, R108 ;  /* 0x0000006c030c7220 */ /* 0x000fe20000410000 */
[----:B------:R-:W-:Y:S01]  /*b550*/  MUFU.EX2 R141, R141 ;  /* 0x0000008d008d7308 */ /* 0x000fe20000000800 */
[--C-:B------:R-:W-:Y:S02]  /*b560*/  FFMA.FTZ R148, R13, c[0x0][0x2d0], -R150.reuse ;  /* 0x0000b4000d947a23 */ /* 0x100fe40000010896 */
[C---:B------:R-:W-:Y:S01]  /*b570*/  HMMA.16816.F32.BF16 R76, R112.reuse, R130, R76 ;  /* 0x00000082704c723c */ /* 0x040fe2000004184c */
[----:B------:R-:W2:Y:S03]  /*b580*/  LDSM.16.MT88.4 R128, [R212+0x3100] ;  /* 0x00310000d480783b */ /* 0x000ea60000004200 */
[----:B------:R-:W-:Y:S02]  /*b590*/  FMUL.FTZ R13, R3, R109 ;  /* 0x0000006d030d7220 */ /* 0x000fe40000410000 */
[--C-:B------:R-:W-:Y:S01]  /*b5a0*/  FFMA.FTZ R149, R14, c[0x0][0x2d0], -R143.reuse ;  /* 0x0000b4000e957a23 */ /* 0x100fe2000001088f */
[----:B------:R-:W3:Y:S01]  /*b5b0*/  MUFU.EX2 R148, R148 ;  /* 0x0000009400947308 */ /* 0x000ee20000000800 */
[C---:B------:R-:W-:Y:S04]  /*b5c0*/  HMMA.16816.F32.BF16 R80, R112.reuse, R132, R80 ;  /* 0x000000847050723c */ /* 0x040fe80000041850 */
[C---:B------:R-:W-:Y:S02]  /*b5d0*/  FMUL.FTZ R14, R2.reuse, R110 ;  /* 0x0000006e020e7220 */ /* 0x040fe40000410000 */
[--C-:B------:R-:W-:Y:S02]  /*b5e0*/  FFMA.FTZ R152, R15, c[0x0][0x2d0], -R143.reuse ;  /* 0x0000b4000f987a23 */ /* 0x100fe4000001088f */
[C---:B------:R-:W-:Y:S01]  /*b5f0*/  HMMA.16816.F32.BF16 R84, R112.reuse, R134, R84 ;  /* 0x000000867054723c */ /* 0x040fe20000041854 */
[----:B------:R-:W4:Y:S01]  /*b600*/  LDSM.16.MT88.4 R132, [R210+0x3100] ;  /* 0x00310000d284783b */ /* 0x000f220000004200 */
[----:B------:R-:W-:Y:S02]  /*b610*/  MUFU.EX2 R149, R149 ;  /* 0x0000009500957308 */ /* 0x000fe40000000800 */
[C---:B------:R-:W-:Y:S02]  /*b620*/  FMUL.FTZ R15, R2.reuse, R111 ;  /* 0x0000006f020f7220 */ /* 0x040fe40000410000 */
[C---:B------:R-:W-:Y:S02]  /*b630*/  FMUL.FTZ R104, R3.reuse, R104 ;  /* 0x0000006803687220 */ /* 0x040fe40000410000 */
[C---:B------:R-:W-:Y:S01]  /*b640*/  FMUL.FTZ R105, R3.reuse, R105 ;  /* 0x0000006903697220 */ /* 0x040fe20000410000 */
[C---:B-1----:R-:W-:Y:S01]  /*b650*/  HMMA.16816.F32.BF16 R88, R112.reuse, R120, R88 ;  /* 0x000000787058723c */ /* 0x042fe20000041858 */
[----:B------:R-:W-:Y:S02]  /*b660*/  LDSM.16.MT88.4 R108, [R208+0x3100] ;  /* 0x00310000d06c783b */ /* 0x000fe40000004200 */
[C---:B------:R-:W-:Y:S01]  /*b670*/  FMUL.FTZ R106, R2.reuse, R106 ;  /* 0x0000006a026a7220 */ /* 0x040fe20000410000 */
[----:B------:R-:W1:Y:S01]  /*b680*/  MUFU.EX2 R152, R152 ;  /* 0x0000009800987308 */ /* 0x000e620000000800 */
[C---:B------:R-:W-:Y:S02]  /*b690*/  FMUL.FTZ R107, R2.reuse, R107 ;  /* 0x0000006b026b7220 */ /* 0x040fe40000410000 */
[C---:B------:R-:W-:Y:S01]  /*b6a0*/  FMUL.FTZ R52, R3.reuse, R52 ;  /* 0x0000003403347220 */ /* 0x040fe20000410000 */
[C---:B------:R-:W-:Y:S01]  /*b6b0*/  HMMA.16816.F32.BF16 R92, R112.reuse, R122, R92 ;  /* 0x0000007a705c723c */ /* 0x040fe2000004185c */
[----:B------:R-:W5:Y:S03]  /*b6c0*/  LDSM.16.MT88.4 R120, [R209+0x3100] ;  /* 0x00310000d178783b */ /* 0x000f660000004200 */
[C---:B------:R-:W-:Y:S02]  /*b6d0*/  FMUL.FTZ R53, R3.reuse, R53 ;  /* 0x0000003503357220 */ /* 0x040fe40000410000 */
[C---:B------:R-:W-:Y:S01]  /*b6e0*/  FMUL.FTZ R54, R2.reuse, R54 ;  /* 0x0000003602367220 */ /* 0x040fe20000410000 */
[----:B------:R-:W-:Y:S01]  /*b6f0*/  MUFU.EX2 R159, R159 ;  /* 0x0000009f009f7308 */ /* 0x000fe20000000800 */
[C---:B--2---:R-:W-:Y:S04]  /*b700*/  HMMA.16816.F32.BF16 R96, R112.reuse, R128, R96 ;  /* 0x000000807060723c */ /* 0x044fe80000041860 */
[C---:B------:R-:W-:Y:S02]  /*b710*/  FMUL.FTZ R55, R2.reuse, R55 ;  /* 0x0000003702377220 */ /* 0x040fe40000410000 */
[C---:B------:R-:W-:Y:S02]  /*b720*/  FMUL.FTZ R56, R3.reuse, R56 ;  /* 0x0000003803387220 */ /* 0x040fe40000410000 */
[C---:B------:R-:W-:Y:S01]  /*b730*/  HMMA.16816.F32.BF16 R100, R112.reuse, R130, R100 ;  /* 0x000000827064723c */ /* 0x040fe20000041864 */
[----:B------:R-:W2:Y:S01]  /*b740*/  LDSM.16.MT88.4 R128, [R212+0x900] ;  /* 0x00090000d480783b */ /* 0x000ea20000004200 */
[----:B------:R-:W-:Y:S02]  /*b750*/  MUFU.EX2 R162, R162 ;  /* 0x000000a200a27308 */ /* 0x000fe40000000800 */
[C---:B------:R-:W-:Y:S02]  /*b760*/  FMUL.FTZ R57, R3.reuse, R57 ;  /* 0x0000003903397220 */ /* 0x040fe40000410000 */
[C---:B------:R-:W-:Y:S02]  /*b770*/  FMUL.FTZ R58, R2.reuse, R58 ;  /* 0x0000003a023a7220 */ /* 0x040fe40000410000 */
[C---:B----4-:R-:W-:Y:S04]  /*b780*/  HMMA.16816.F32.BF16 R12, R112.reuse, R132, R12 ;  /* 0x00000084700c723c */ /* 0x050fe8000004180c */
[----:B------:R-:W-:Y:S01]  /*b790*/  FMUL.FTZ R59, R2, R59 ;  /* 0x0000003b023b7220 */ /* 0x000fe20000410000 */
[----:B------:R-:W-:Y:S01]  /*b7a0*/  MUFU.EX2 R161, R161 ;  /* 0x000000a100a17308 */ /* 0x000fe20000000800 */
[----:B------:R-:W-:Y:S02]  /*b7b0*/  FMUL.FTZ R60, R3, R60 ;  /* 0x0000003c033c7220 */ /* 0x000fe40000410000 */
[C---:B------:R-:W-:Y:S01]  /*b7c0*/  HMMA.16816.F32.BF16 R104, R112.reuse, R134, R104 ;  /* 0x000000867068723c */ /* 0x040fe20000041868 */
[----:B------:R-:W4:Y:S03]  /*b7d0*/  LDSM.16.MT88.4 R132, [R210+0x900] ;  /* 0x00090000d284783b */ /* 0x000f260000004200 */
[--C-:B------:R-:W-:Y:S01]  /*b7e0*/  FFMA.FTZ R151, R16, c[0x0][0x2d0], -R150.reuse ;  /* 0x0000b40010977a23 */ /* 0x100fe20000010896 */
[----:B---3--:R-:W-:Y:S01]  /*b7f0*/  F2FP.BF16.PACK_AB R16, R148, R141 ;  /* 0x0000008d9410723e */ /* 0x008fe200000010ff */
[--C-:B------:R-:W-:Y:S01]  /*b800*/  FFMA.FTZ R154, R17, c[0x0][0x2d0], -R150.reuse ;  /* 0x0000b400119a7a23 */ /* 0x100fe20000010896 */
[----:B-1----:R-:W-:Y:S01]  /*b810*/  F2FP.BF16.PACK_AB R17, R152, R149 ;  /* 0x000000959811723e */ /* 0x002fe200000010ff */
[--C-:B------:R-:W-:Y:S01]  /*b820*/  FFMA.FTZ R153, R18, c[0x0][0x2d0], -R143.reuse ;  /* 0x0000b40012997a23 */ /* 0x100fe2000001088f */
[C---:B-----5:R-:W-:Y:S01]  /*b830*/  HMMA.16816.F32.BF16 R52, R112.reuse, R120, R52 ;  /* 0x000000787034723c */ /* 0x060fe20000041834 */
[----:B------:R-:W-:Y:S02]  /*b840*/  MUFU.EX2 R151, R151 ;  /* 0x0000009700977308 */ /* 0x000fe40000000800 */
[--C-:B------:R-:W-:Y:S02]  /*b850*/  FFMA.FTZ R156, R19, c[0x0][0x2d0], -R143.reuse ;  /* 0x0000b400139c7a23 */ /* 0x100fe4000001088f */
[C---:B------:R-:W-:Y:S02]  /*b860*/  FMUL.FTZ R61, R3.reuse, R61 ;  /* 0x0000003d033d7220 */ /* 0x040fe40000410000 */
[C---:B------:R-:W-:Y:S01]  /*b870*/  FMUL.FTZ R62, R2.reuse, R62 ;  /* 0x0000003e023e7220 */ /* 0x040fe20000410000 */
[C---:B------:R-:W-:Y:S01]  /*b880*/  HMMA.16816.F32.BF16 R56, R112.reuse, R122, R56 ;  /* 0x0000007a7038723c */ /* 0x040fe20000041838 */
[----:B------:R-:W1:Y:S02]  /*b890*/  LDSM.16.MT88.4 R120, [R209+0x900] ;  /* 0x00090000d178783b */ /* 0x000e640000004200 */
[----:B------:R-:W3:Y:S01]  /*b8a0*/  MUFU.EX2 R154, R154 ;  /* 0x0000009a009a7308 */ /* 0x000ee20000000800 */
[C---:B------:R-:W-:Y:S02]  /*b8b0*/  FMUL.FTZ R63, R2.reuse, R63 ;  /* 0x0000003f023f7220 */ /* 0x040fe40000410000 */
[C---:B------:R-:W-:Y:S02]  /*b8c0*/  FMUL.FTZ R64, R3.reuse, R64 ;  /* 0x0000004003407220 */ /* 0x040fe40000410000 */
[C---:B------:R-:W-:Y:S03]  /*b8d0*/  FMUL.FTZ R65, R3.reuse, R65 ;  /* 0x0000004103417220 */ /* 0x040fe60000410000 */
[C---:B------:R-:W-:Y:S02]  /*b8e0*/  HMMA.16816.F32.BF16 R60, R112.reuse, R108, R60 ;  /* 0x0000006c703c723c */ /* 0x040fe4000004183c */
[----:B------:R-:W-:Y:S01]  /*b8f0*/  MUFU.EX2 R153, R153 ;  /* 0x0000009900997308 */ /* 0x000fe20000000800 */
[C---:B------:R-:W-:Y:S02]  /*b900*/  FMUL.FTZ R66, R2.reuse, R66 ;  /* 0x0000004202427220 */ /* 0x040fe40000410000 */
[----:B------:R-:W-:Y:S02]  /*b910*/  FMUL.FTZ R67, R2, R67 ;  /* 0x0000004302437220 */ /* 0x000fe40000410000 */
[----:B------:R-:W-:Y:S02]  /*b920*/  FFMA.FTZ R48, R48, c[0x0][0x2d0], -R150 ;  /* 0x0000b40030307a23 */ /* 0x000fe40000010896 */
[----:B------:R-:W-:Y:S03]  /*b930*/  FFMA.FTZ R50, R50, c[0x0][0x2d0], -R143 ;  /* 0x0000b40032327a23 */ /* 0x000fe6000001088f */
[----:B------:R-:W-:Y:S01]  /*b940*/  HMMA.16816.F32.BF16 R64, R112, R110, R64 ;  /* 0x0000006e7040723c */ /* 0x000fe20000041840 */
[----:B------:R-:W5:Y:S01]  /*b950*/  MUFU.EX2 R156, R156 ;  /* 0x0000009c009c7308 */ /* 0x000f620000000800 */
[----:B------:R-:W1:Y:S01]  /*b960*/  LDSM.16.MT88.4 R108, [R212+0x3900] ;  /* 0x00390000d46c783b */ /* 0x000e620000004200 */
[----:B------:R-:W-:Y:S01]  /*b970*/  FFMA.FTZ R140, R3, R228, R140 ;  /* 0x000000e4038c7223 */ /* 0x000fe2000001008c */
[----:B---3--:R-:W-:Y:S01]  /*b980*/  F2FP.BF16.PACK_AB R18, R154, R151 ;  /* 0x000000979a12723e */ /* 0x008fe200000010ff */
[----:B------:R-:W-:Y:S01]  /*b990*/  FFMA.FTZ R6, R2, R229, R6 ;  /* 0x000000e502067223 */ /* 0x000fe20000010006 */
[----:B------:R-:W-:Y:S01]  /*b9a0*/  MOV R3, R0 ;  /* 0x0000000000037202 */ /* 0x000fe20000000f00 */
[----:B------:R-:W-:Y:S02]  /*b9b0*/  FADD.FTZ R5, R5, R140 ;  /* 0x0000008c05057221 */ /* 0x000fe40000010000 */
[----:B------:R-:W-:Y:S01]  /*b9c0*/  FADD.FTZ R6, R7, R6 ;  /* 0x0000000607067221 */ /* 0x000fe20000010000 */
[----:B------:R-:W3:Y:S01]  /*b9d0*/  LDSM.16.MT88.4 R112, [R210+0x3900] ;  /* 0x00390000d270783b */ /* 0x000ee20000004200 */
[----:B------:R-:W-:Y:S01]  /*b9e0*/  MUFU.EX2 R164, R164 ;  /* 0x000000a400a47308 */ /* 0x000fe20000000800 */
[----:B------:R-:W-:Y:S02]  /*b9f0*/  FADD.FTZ R118, R118, R5 ;  /* 0x0000000576767221 */ /* 0x000fe40000010000 */
[----:B------:R-:W-:Y:S02]  /*ba00*/  FADD.FTZ R117, R117, R6 ;  /* 0x0000000675757221 */ /* 0x000fe40000010000 */
[----:B------:R-:W-:Y:S02]  /*ba10*/  FADD.FTZ R118, R119, R118 ;  /* 0x0000007677767221 */ /* 0x000fe40000010000 */
[----:B------:R-:W-:Y:S01]  /*ba20*/  FADD.FTZ R142, R142, R117 ;  /* 0x000000758e8e7221 */ /* 0x000fe20000010000 */
[----:B------:R-:W-:Y:S01]  /*ba30*/  MOV R117, R116 ;  /* 0x0000007400757202 */ /* 0x000fe20000000f00 */
[----:B------:R-:W-:Y:S01]  /*ba40*/  FADD.FTZ R141, R141, R118 ;  /* 0x000000768d8d7221 */ /* 0x000fe20000010000 */
[----:B------:R-:W-:Y:S01]  /*ba50*/  MUFU.EX2 R163, R163 ;  /* 0x000000a300a37308 */ /* 0x000fe20000000800 */
[----:B------:R-:W-:Y:S02]  /*ba60*/  FADD.FTZ R149, R149, R142 ;  /* 0x0000008e95957221 */ /* 0x000fe40000010000 */
[----:B------:R-:W-:Y:S01]  /*ba70*/  FADD.FTZ R148, R148, R141 ;  /* 0x0000008d94947221 */ /* 0x000fe20000010000 */
[----:B-----5:R-:W-:Y:S01]  /*ba80*/  F2FP.BF16.PACK_AB R19, R156, R153 ;  /* 0x000000999c13723e */ /* 0x020fe200000010ff */
[----:B------:R-:W-:Y:S02]  /*ba90*/  FADD.FTZ R152, R152, R149 ;  /* 0x0000009598987221 */ /* 0x000fe40000010000 */
[----:B------:R-:W-:Y:S02]  /*baa0*/  FADD.FTZ R151, R151, R148 ;  /* 0x0000009497977221 */ /* 0x000fe40000010000 */
[----:B------:R-:W-:Y:S01]  /*bab0*/  FADD.FTZ R5, R153, R152 ;  /* 0x0000009899057221 */ /* 0x000fe20000010000 */
[----:B------:R-:W-:Y:S01]  /*bac0*/  MUFU.EX2 R166, R166 ;  /* 0x000000a600a67308 */ /* 0x000fe20000000800 */
[C---:B--2---:R-:W-:Y:S05]  /*bad0*/  HMMA.16816.F32.BF16 R8, R16.reuse, R128, R8 ;  /* 0x000000801008723c */ /* 0x044fea0000041808 */
[----:B------:R-:W-:Y:S02]  /*bae0*/  FADD.FTZ R154, R154, R151 ;  /* 0x000000979a9a7221 */ /* 0x000fe40000010000 */
[--C-:B------:R-:W-:Y:S01]  /*baf0*/  FFMA.FTZ R129, R20, c[0x0][0x2d0], -R150.reuse ;  /* 0x0000b40014817a23 */ /* 0x100fe20000010896 */
[C---:B------:R-:W-:Y:S01]  /*bb00*/  HMMA.16816.F32.BF16 R68, R16.reuse, R130, R68 ;  /* 0x000000821044723c */ /* 0x040fe20000041844 */
[----:B------:R-:W-:Y:S03]  /*bb10*/  MUFU.EX2 R165, R165 ;  /* 0x000000a500a57308 */ /* 0x000fe60000000800 */
[--C-:B------:R-:W-:Y:S02]  /*bb20*/  FFMA.FTZ R128, R21, c[0x0][0x2d0], -R150.reuse ;  /* 0x0000b40015807a23 */ /* 0x100fe40000010896 */
[----:B------:R-:W-:Y:S02]  /*bb30*/  FADD.FTZ R5, R156, R5 ;  /* 0x000000059c057221 */ /* 0x000fe40000010000 */
[C---:B----4-:R-:W-:Y:S03]  /*bb40*/  HMMA.16816.F32.BF16 R72, R16.reuse, R132, R72 ;  /* 0x000000841048723c */ /* 0x050fe60000041848 */
[----:B------:R-:W-:Y:S01]  /*bb50*/  MUFU.EX2 R129, R129 ;  /* 0x0000008100817308 */ /* 0x000fe20000000800 */
[--C-:B------:R-:W-:Y:S02]  /*bb60*/  FFMA.FTZ R130, R22, c[0x0][0x2d0], -R143.reuse ;  /* 0x0000b40016827a23 */ /* 0x100fe4000001088f */
[--C-:B------:R-:W-:Y:S02]  /*bb70*/  FFMA.FTZ R131, R23, c[0x0][0x2d0], -R143.reuse ;  /* 0x0000b40017837a23 */ /* 0x100fe4000001088f */
[C---:B------:R-:W-:Y:S01]  /*bb80*/  HMMA.16816.F32.BF16 R76, R16.reuse, R134, R76 ;  /* 0x00000086104c723c */ /* 0x040fe2000004184c */
[----:B------:R-:W-:Y:S03]  /*bb90*/  LDSM.16.MT88.4 R20, [R208+0x3900] ;  /* 0x00390000d014783b */ /* 0x000fe60000004200 */
[--C-:B------:R-:W-:Y:S01]  /*bba0*/  FFMA.FTZ R132, R24, c[0x0][0x2d0], -R150.reuse ;  /* 0x0000b40018847a23 */ /* 0x100fe20000010896 */
[----:B------:R-:W2:Y:S01]  /*bbb0*/  MUFU.EX2 R128, R128 ;  /* 0x0000008000807308 */ /* 0x000ea20000000800 */
[--C-:B------:R-:W-:Y:S02]  /*bbc0*/  FFMA.FTZ R133, R25, c[0x0][0x2d0], -R150.reuse ;  /* 0x0000b40019857a23 */ /* 0x100fe40000010896 */
[C---:B-1----:R-:W-:Y:S04]  /*bbd0*/  HMMA.16816.F32.BF16 R80, R16.reuse, R120, R80 ;  /* 0x000000781050723c */ /* 0x042fe80000041850 */
[--C-:B------:R-:W-:Y:S02]  /*bbe0*/  FFMA.FTZ R134, R26, c[0x0][0x2d0], -R143.reuse ;  /* 0x0000b4001a867a23 */ /* 0x100fe4000001088f */
[--C-:B------:R-:W-:Y:S01]  /*bbf0*/  FFMA.FTZ R135, R27, c[0x0][0x2d0], -R143.reuse ;  /* 0x0000b4001b877a23 */ /* 0x100fe2000001088f */
[----:B------:R-:W-:Y:S01]  /*bc00*/  MUFU.EX2 R130, R130 ;  /* 0x0000008200827308 */ /* 0x000fe20000000800 */
[C---:B------:R-:W-:Y:S01]  /*bc10*/  HMMA.16816.F32.BF16 R84, R16.reuse, R122, R84 ;  /* 0x0000007a1054723c */ /* 0x040fe20000041854 */
[----:B------:R-:W1:Y:S07]  /*bc20*/  LDSM.16.MT88.4 R120, [R209+0x3900] ;  /* 0x00390000d178783b */ /* 0x000e6e0000004200 */
[C---:B------:R-:W-:Y:S01]  /*bc30*/  HMMA.16816.F32.BF16 R88, R16.reuse, R136, R88 ;  /* 0x000000881058723c */ /* 0x040fe20000041858 */
[----:B------:R-:W-:Y:S01]  /*bc40*/  LDSM.16.MT88.4 R24, [R210+0x1100] ;  /* 0x00110000d218783b */ /* 0x000fe20000004200 */
[----:B------:R-:W4:Y:S05]  /*bc50*/  MUFU.EX2 R131, R131 ;  /* 0x0000008300837308 */ /* 0x000f2a0000000800 */
[--C-:B------:R-:W-:Y:S01]  /*bc60*/  FFMA.FTZ R136, R32, c[0x0][0x2d0], -R150.reuse ;  /* 0x0000b40020887a23 */ /* 0x100fe20000010896 */
[C---:B------:R-:W-:Y:S04]  /*bc70*/  HMMA.16816.F32.BF16 R92, R16.reuse, R138, R92 ;  /* 0x0000008a105c723c */ /* 0x040fe8000004185c */
[--C-:B------:R-:W-:Y:S01]  /*bc80*/  FFMA.FTZ R137, R33, c[0x0][0x2d0], -R150.reuse ;  /* 0x0000b40021897a23 */ /* 0x100fe20000010896 */
[----:B------:R-:W-:Y:S02]  /*bc90*/  MUFU.EX2 R132, R132 ;  /* 0x0000008400847308 */ /* 0x000fe40000000800 */
[--C-:B------:R-:W-:Y:S01]  /*bca0*/  FFMA.FTZ R138, R34, c[0x0][0x2d0], -R143.reuse ;  /* 0x0000b400228a7a23 */ /* 0x100fe2000001088f */
[C---:B------:R-:W-:Y:S04]  /*bcb0*/  HMMA.16816.F32.BF16 R96, R16.reuse, R108, R96 ;  /* 0x0000006c1060723c */ /* 0x040fe80000041860 */
[--C-:B------:R-:W-:Y:S02]  /*bcc0*/  FFMA.FTZ R139, R35, c[0x0][0x2d0], -R143.reuse ;  /* 0x0000b400238b7a23 */ /* 0x100fe4000001088f */
[----:B------:R-:W-:Y:S01]  /*bcd0*/  LDSM.16.MT88.4 R32, [R210+0x1900] ;  /* 0x00190000d220783b */ /* 0x000fe20000004200 */
[----:B------:R-:W5:Y:S01]  /*bce0*/  MUFU.EX2 R133, R133 ;  /* 0x0000008500857308 */ /* 0x000f620000000800 */
[C---:B------:R-:W-:Y:S06]  /*bcf0*/  HMMA.16816.F32.BF16 R100, R16.reuse, R110, R100 ;  /* 0x0000006e1064723c */ /* 0x040fec0000041864 */
[----:B------:R-:W2:Y:S02]  /*bd00*/  LDSM.16.MT88.4 R108, [R212+0x1100] ;  /* 0x00110000d46c783b */ /* 0x000ea40000004200 */
[C---:B---3--:R-:W-:Y:S01]  /*bd10*/  HMMA.16816.F32.BF16 R12, R16.reuse, R112, R12 ;  /* 0x00000070100c723c */ /* 0x048fe2000004180c */
[----:B------:R-:W-:Y:S07]  /*bd20*/  MUFU.EX2 R134, R134 ;  /* 0x0000008600867308 */ /* 0x000fee0000000800 */
[C---:B------:R-:W-:Y:S01]  /*bd30*/  HMMA.16816.F32.BF16 R104, R16.reuse, R114, R104 ;  /* 0x000000721068723c */ /* 0x040fe20000041868 */
[----:B------:R-:W3:Y:S02]  /*bd40*/  LDSM.16.MT88.4 R112, [R209+0x1100] ;  /* 0x00110000d170783b */ /* 0x000ee40000004200 */
[----:B------:R-:W-:Y:S05]  /*bd50*/  MUFU.EX2 R136, R136 ;  /* 0x0000008800887308 */ /* 0x000fea0000000800 */
[C---:B-1----:R-:W-:Y:S05]  /*bd60*/  HMMA.16816.F32.BF16 R52, R16.reuse, R120, R52 ;  /* 0x000000781034723c */ /* 0x042fea0000041834 */
[----:B------:R1:W1:Y:S02]  /*bd70*/  MUFU.EX2 R121, R135 ;  /* 0x0000008700797308 */ /* 0x0002640000000800 */
[--C-:B------:R-:W-:Y:S01]  /*bd80*/  FFMA.FTZ R120, R28, c[0x0][0x2d0], -R150.reuse ;  /* 0x0000b4001c787a23 */ /* 0x100fe20000010896 */
[C---:B------:R-:W-:Y:S07]  /*bd90*/  HMMA.16816.F32.BF16 R56, R16.reuse, R122, R56 ;  /* 0x0000007a1038723c */ /* 0x040fee0000041838 */
[--C-:B------:R-:W-:Y:S01]  /*bda0*/  FFMA.FTZ R123, R29, c[0x0][0x2d0], -R150.reuse ;  /* 0x0000b4001d7b7a23 */ /* 0x100fe20000010896 */
[C---:B------:R-:W-:Y:S01]  /*bdb0*/  HMMA.16816.F32.BF16 R60, R16.reuse, R20, R60 ;  /* 0x00000014103c723c */ /* 0x040fe2000004183c */
[----:B------:R-:W-:Y:S03]  /*bdc0*/  MUFU.EX2 R120, R120 ;  /* 0x0000007800787308 */ /* 0x000fe60000000800 */
[--C-:B------:R-:W-:Y:S02]  /*bdd0*/  FFMA.FTZ R122, R30, c[0x0][0x2d0], -R143.reuse ;  /* 0x0000b4001e7a7a23 */ /* 0x100fe4000001088f */
[----:B------:R-:W-:Y:S02]  /*bde0*/  FFMA.FTZ R150, R49, c[0x0][0x2d0], -R150 ;  /* 0x0000b40031967a23 */ /* 0x000fe40000010896 */
[----:B------:R-:W-:Y:S01]  /*bdf0*/  HMMA.16816.F32.BF16 R64, R16, R22, R64 ;  /* 0x000000161040723c */ /* 0x000fe20000041840 */
[----:B------:R-:W3:Y:S02]  /*be00*/  LDSM.16.MT88.4 R20, [R208+0x1100] ;  /* 0x00110000d014783b */ /* 0x000ee40000004200 */
[----:B------:R-:W3:Y:S01]  /*be10*/  MUFU.EX2 R123, R123 ;  /* 0x0000007b007b7308 */ /* 0x000ee20000000800 */
[--C-:B-1----:R-:W-:Y:S03]  /*be20*/  FFMA.FTZ R135, R31, c[0x0][0x2d0], -R143.reuse ;  /* 0x0000b4001f877a23 */ /* 0x102fe6000001088f */
[----:B--2---:R-:W-:Y:S01]  /*be30*/  F2FP.BF16.PACK_AB R16, R128, R129 ;  /* 0x000000818010723e */ /* 0x004fe200000010ff */
[----:B------:R-:W-:Y:S01]  /*be40*/  FFMA.FTZ R143, R51, c[0x0][0x2d0], -R143 ;  /* 0x0000b400338f7a23 */ /* 0x000fe2000001088f */
[----:B----4-:R-:W-:Y:S01]  /*be50*/  F2FP.BF16.PACK_AB R17, R131, R130 ;  /* 0x000000828311723e */ /* 0x010fe200000010ff */
[----:B------:R-:W-:Y:S02]  /*be60*/  LDSM.16.MT88.4 R28, [R209+0x4100] ;  /* 0x00410000d11c783b */ /* 0x000fe40000004200 */
[----:B-----5:R-:W-:Y:S01]  /*be70*/  F2FP.BF16.PACK_AB R18, R133, R132 ;  /* 0x000000848512723e */ /* 0x020fe200000010ff */
[----:B------:R-:W-:Y:S01]  /*be80*/  MUFU.EX2 R122, R122 ;  /* 0x0000007a007a7308 */ /* 0x000fe20000000800 */
[----:B------:R-:W-:Y:S01]  /*be90*/  F2FP.BF16.PACK_AB R19, R121, R134 ;  /* 0x000000867913723e */ /* 0x000fe200000010ff */
[----:B------:R-:W-:Y:S02]  /*bea0*/  FADD.FTZ R129, R129, R154 ;  /* 0x0000009a81817221 */ /* 0x000fe40000010000 */
[----:B------:R-:W-:Y:S02]  /*beb0*/  FADD.FTZ R130, R130, R5 ;  /* 0x0000000582827221 */ /* 0x000fe40000010000 */
[----:B------:R-:W-:Y:S02]  /*bec0*/  FADD.FTZ R129, R128, R129 ;  /* 0x0000008180817221 */ /* 0x000fe40000010000 */
[C---:B------:R-:W-:Y:S02]  /*bed0*/  HMMA.16816.F32.BF16 R8, R16.reuse, R108, R8 ;  /* 0x0000006c1008723c */ /* 0x040fe40000041808 */
[----:B------:R-:W1:Y:S01]  /*bee0*/  MUFU.EX2 R135, R135 ;  /* 0x0000008700877308 */ /* 0x000e620000000800 */
[----:B------:R-:W-:Y:S02]  /*bef0*/  FADD.FTZ R131, R131, R130 ;  /* 0x0000008283837221 */ /* 0x000fe40000010000 */
[----:B------:R-:W-:Y:S02]  /*bf00*/  FADD.FTZ R132, R132, R129 ;  /* 0x0000008184847221 */ /* 0x000fe40000010000 */
[----:B------:R-:W-:Y:S01]  /*bf10*/  FADD.FTZ R134, R134, R131 ;  /* 0x0000008386867221 */ /* 0x000fe20000010000 */
[C---:B------:R-:W-:Y:S01]  /*bf20*/  HMMA.16816.F32.BF16 R68, R16.reuse, R110, R68 ;  /* 0x0000006e1044723c */ /* 0x040fe20000041844 */
[----:B------:R-:W2:Y:S03]  /*bf30*/  LDSM.16.MT88.4 R108, [R212+0x4100] ;  /* 0x00410000d46c783b */ /* 0x000ea60000004200 */
[----:B------:R-:W4:Y:S01]  /*bf40*/  MUFU.EX2 R137, R137 ;  /* 0x0000008900897308 */ /* 0x000f220000000800 */
[----:B------:R-:W-:Y:S02]  /*bf50*/  FADD.FTZ R133, R133, R132 ;  /* 0x0000008485857221 */ /* 0x000fe40000010000 */
[----:B------:R-:W-:Y:S01]  /*bf60*/  FADD.FTZ R121, R121, R134 ;  /* 0x0000008679797221 */ /* 0x000fe20000010000 */
[C---:B------:R-:W-:Y:S06]  /*bf70*/  HMMA.16816.F32.BF16 R72, R16.reuse, R24, R72 ;  /* 0x000000181048723c */ /* 0x040fec0000041848 */
[----:B------:R-:W-:Y:S02]  /*bf80*/  MUFU.EX2 R138, R138 ;  /* 0x0000008a008a7308 */ /* 0x000fe40000000800 */
[C---:B------:R-:W-:Y:S01]  /*bf90*/  HMMA.16816.F32.BF16 R76, R16.reuse, R26, R76 ;  /* 0x0000001a104c723c */ /* 0x040fe2000004184c */
[----:B------:R-:W5:Y:S07]  /*bfa0*/  LDSM.16.MT88.4 R24, [R210+0x4100] ;  /* 0x00410000d218783b */ /* 0x000f6e0000004200 */
[C---:B---3--:R-:W-:Y:S01]  /*bfb0*/  HMMA.16816.F32.BF16 R80, R16.reuse, R112, R80 ;  /* 0x000000701050723c */ /* 0x048fe20000041850 */
[----:B------:R-:W3:Y:S07]  /*bfc0*/  MUFU.EX2 R139, R139 ;  /* 0x0000008b008b7308 */ /* 0x000eee0000000800 */
[C---:B------:R-:W-:Y:S01]  /*bfd0*/  HMMA.16816.F32.BF16 R84, R16.reuse, R114, R84 ;  /* 0x000000721054723c */ /* 0x040fe20000041854 */
[----:B------:R-:W1:Y:S02]  /*bfe0*/  LDSM.16.MT88.4 R112, [R208+0x4100] ;  /* 0x00410000d070783b */ /* 0x000e640000004200 */
[----:B------:R-:W1:Y:S05]  /*bff0*/  MUFU.EX2 R168, R168 ;  /* 0x000000a800a87308 */ /* 0x000e6a0000000800 */
[C---:B------:R-:W-:Y:S05]  /*c000*/  HMMA.16816.F32.BF16 R88, R16.reuse, R20, R88 ;  /* 0x000000141058723c */ /* 0x040fea0000041858 */
[----:B------:R-:W-:Y:S03]  /*c010*/  MUFU.EX2 R48, R48 ;  /* 0x0000003000307308 */ /* 0x000fe60000000800 */
[C---:B------:R-:W-:Y:S01]  /*c020*/  HMMA.16816.F32.BF16 R92, R16.reuse, R22, R92 ;  /* 0x00000016105c723c */ /* 0x040fe2000004185c */
[----:B------:R-:W1:Y:S06]  /*c030*/  LDSM.16.MT88.4 R20, [R212+0x1900] ;  /* 0x00190000d414783b */ /* 0x000e6c0000004200 */
[----:B------:R-:W1:Y:S01]  /*c040*/  MUFU.EX2 R49, R150 ;  /* 0x0000009600317308 */ /* 0x000e620000000800 */
[C---:B--2---:R-:W-:Y:S08]  /*c050*/  HMMA.16816.F32.BF16 R96, R16.reuse, R108, R96 ;  /* 0x0000006c1060723c */ /* 0x044ff00000041860 */
[C---:B------:R-:W-:Y:S01]  /*c060*/  HMMA.16816.F32.BF16 R100, R16.reuse, R110, R100 ;  /* 0x0000006e1064723c */ /* 0x040fe20000041864 */
[----:B------:R-:W-:Y:S01]  /*c070*/  LDSM.16.MT88.4 R108, [R208+0x4900] ;  /* 0x00490000d06c783b */ /* 0x000fe20000004200 */
[----:B------:R-:W-:Y:S06]  /*c080*/  MUFU.EX2 R50, R50 ;  /* 0x0000003200327308 */ /* 0x000fec0000000800 */
[C---:B-----5:R-:W-:Y:S04]  /*c090*/  HMMA.16816.F32.BF16 R12, R16.reuse, R24, R12 ;  /* 0x00000018100c723c */ /* 0x060fe8000004180c */
[----:B------:R-:W2:Y:S04]  /*c0a0*/  MUFU.EX2 R143, R143 ;  /* 0x0000008f008f7308 */ /* 0x000ea80000000800 */
[C---:B------:R-:W-:Y:S01]  /*c0b0*/  HMMA.16816.F32.BF16 R104, R16.reuse, R26, R104 ;  /* 0x0000001a1068723c */ /* 0x040fe20000041868 */
[----:B------:R-:W5:Y:S07]  /*c0c0*/  LDSM.16.MT88.4 R24, [R209+0x1900] ;  /* 0x00190000d118783b */ /* 0x000f6e0000004200 */
[C---:B------:R-:W-:Y:S08]  /*c0d0*/  HMMA.16816.F32.BF16 R52, R16.reuse, R28, R52 ;  /* 0x0000001c1034723c */ /* 0x040ff00000041834 */
[C---:B------:R-:W-:Y:S01]  /*c0e0*/  HMMA.16816.F32.BF16 R56, R16.reuse, R30, R56 ;  /* 0x0000001e1038723c */ /* 0x040fe20000041838 */
[----:B------:R-:W2:Y:S07]  /*c0f0*/  LDSM.16.MT88.4 R28, [R208+0x1900] ;  /* 0x00190000d01c783b */ /* 0x000eae0000004200 */
[C---:B-1----:R-:W-:Y:S08]  /*c100*/  HMMA.16816.F32.BF16 R60, R16.reuse, R112, R60 ;  /* 0x00000070103c723c */ /* 0x042ff0000004183c */
[----:B------:R-:W-:Y:S07]  /*c110*/  HMMA.16816.F32.BF16 R64, R16, R114, R64 ;  /* 0x000000721040723c */ /* 0x000fee0000041840 */
[----:B------:R-:W-:Y:S01]  /*c120*/  F2FP.BF16.PACK_AB R16, R123, R120 ;  /* 0x000000787b10723e */ /* 0x000fe200000010ff */
[----:B------:R-:W-:Y:S01]  /*c130*/  FADD.FTZ R120, R120, R133 ;  /* 0x0000008578787221 */ /* 0x000fe20000010000 */
[----:B------:R-:W-:Y:S03]  /*c140*/  F2FP.BF16.PACK_AB R17, R135, R122 ;  /* 0x0000007a8711723e */ /* 0x000fe600000010ff */
[----:B----4-:R-:W-:Y:S01]  /*c150*/  F2FP.BF16.PACK_AB R18, R137, R136 ;  /* 0x000000888912723e */ /* 0x010fe200000010ff */
[----:B------:R-:W-:Y:S01]  /*c160*/  FADD.FTZ R122, R122, R121 ;  /* 0x000000797a7a7221 */ /* 0x000fe20000010000 */
[----:B---3--:R-:W-:Y:S01]  /*c170*/  F2FP.BF16.PACK_AB R19, R139, R138 ;  /* 0x0000008a8b13723e */ /* 0x008fe200000010ff */
[----:B------:R-:W-:Y:S02]  /*c180*/  FADD.FTZ R123, R123, R120 ;  /* 0x000000787b7b7221 */ /* 0x000fe40000010000 */
[----:B------:R-:W-:Y:S02]  /*c190*/  FADD.FTZ R135, R135, R122 ;  /* 0x0000007a87877221 */ /* 0x000fe40000010000 */
[----:B------:R-:W-:Y:S02]  /*c1a0*/  FADD.FTZ R136, R136, R123 ;  /* 0x0000007b88887221 */ /* 0x000fe40000010000 */
[C---:B------:R-:W-:Y:S03]  /*c1b0*/  HMMA.16816.F32.BF16 R8, R16.reuse, R20, R8 ;  /* 0x000000141008723c */ /* 0x040fe60000041808 */
[----:B------:R-:W-:Y:S02]  /*c1c0*/  FADD.FTZ R2, R138, R135 ;  /* 0x000000878a027221 */ /* 0x000fe40000010000 */
[----:B------:R-:W-:Y:S02]  /*c1d0*/  FADD.FTZ R136, R137, R136 ;  /* 0x0000008889887221 */ /* 0x000fe40000010000 */
[----:B------:R-:W-:Y:S01]  /*c1e0*/  FADD.FTZ R2, R139, R2 ;  /* 0x000000028b027221 */ /* 0x000fe20000010000 */
[C---:B------:R-:W-:Y:S01]  /*c1f0*/  HMMA.16816.F32.BF16 R68, R16.reuse, R22, R68 ;  /* 0x000000161044723c */ /* 0x040fe20000041844 */
[----:B------:R-:W1:Y:S07]  /*c200*/  LDSM.16.MT88.4 R20, [R212+0x4900] ;  /* 0x00490000d414783b */ /* 0x000e6e0000004200 */
[C---:B------:R-:W-:Y:S08]  /*c210*/  HMMA.16816.F32.BF16 R72, R16.reuse, R32, R72 ;  /* 0x000000201048723c */ /* 0x040ff00000041848 */
[C---:B------:R-:W-:Y:S01]  /*c220*/  HMMA.16816.F32.BF16 R76, R16.reuse, R34, R76 ;  /* 0x00000022104c723c */ /* 0x040fe2000004184c */
[----:B------:R-:W3:Y:S07]  /*c230*/  LDSM.16.MT88.4 R32, [R210+0x4900] ;  /* 0x00490000d220783b */ /* 0x000eee0000004200 */
[C---:B-----5:R-:W-:Y:S08]  /*c240*/  HMMA.16816.F32.BF16 R80, R16.reuse, R24, R80 ;  /* 0x000000181050723c */ /* 0x060ff00000041850 */
[C---:B------:R-:W-:Y:S01]  /*c250*/  HMMA.16816.F32.BF16 R84, R16.reuse, R26, R84 ;  /* 0x0000001a1054723c */ /* 0x040fe20000041854 */
[----:B------:R-:W4:Y:S07]  /*c260*/  LDSM.16.MT88.4 R24, [R212+0x2100] ;  /* 0x00210000d418783b */ /* 0x000f2e0000004200 */
[C---:B--2---:R-:W-:Y:S08]  /*c270*/  HMMA.16816.F32.BF16 R88, R16.reuse, R28, R88 ;  /* 0x0000001c1058723c */ /* 0x044ff00000041858 */
[C---:B------:R-:W-:Y:S01]  /*c280*/  HMMA.16816.F32.BF16 R92, R16.reuse, R30, R92 ;  /* 0x0000001e105c723c */ /* 0x040fe2000004185c */
[----:B------:R-:W-:Y:S07]  /*c290*/  LDSM.16.MT88.4 R28, [R209+0x2100] ;  /* 0x00210000d11c783b */ /* 0x000fee0000004200 */
[C---:B-1----:R-:W-:Y:S08]  /*c2a0*/  HMMA.16816.F32.BF16 R96, R16.reuse, R20, R96 ;  /* 0x000000141060723c */ /* 0x042ff00000041860 */
[C---:B------:R-:W-:Y:S01]  /*c2b0*/  HMMA.16816.F32.BF16 R100, R16.reuse, R22, R100 ;  /* 0x000000161064723c */ /* 0x040fe20000041864 */
[----:B------:R-:W1:Y:S07]  /*c2c0*/  LDSM.16.MT88.4 R20, [R210+0x2100] ;  /* 0x00210000d214783b */ /* 0x000e6e0000004200 */
[C---:B---3--:R-:W-:Y:S08]  /*c2d0*/  HMMA.16816.F32.BF16 R12, R16.reuse, R32, R12 ;  /* 0x00000020100c723c */ /* 0x048ff0000004180c */
[C---:B------:R-:W-:Y:S01]  /*c2e0*/  HMMA.16816.F32.BF16 R104, R16.reuse, R34, R104 ;  /* 0x000000221068723c */ /* 0x040fe20000041868 */
[----:B------:R-:W2:Y:S07]  /*c2f0*/  LDSM.16.MT88.4 R32, [R208+0x2100] ;  /* 0x00210000d020783b */ /* 0x000eae0000004200 */
[C---:B------:R-:W-:Y:S08]  /*c300*/  HMMA.16816.F32.BF16 R52, R16.reuse, R36, R52 ;  /* 0x000000241034723c */ /* 0x040ff00000041834 */
[C---:B------:R-:W-:Y:S01]  /*c310*/  HMMA.16816.F32.BF16 R56, R16.reuse, R38, R56 ;  /* 0x000000261038723c */ /* 0x040fe20000041838 */
[----:B------:R-:W-:Y:S07]  /*c320*/  LDSM.16.MT88.4 R36, [R209+0x5100] ;  /* 0x00510000d124783b */ /* 0x000fee0000004200 */
[C---:B------:R-:W-:Y:S08]  /*c330*/  HMMA.16816.F32.BF16 R60, R16.reuse, R108, R60 ;  /* 0x0000006c103c723c */ /* 0x040ff0000004183c */
[----:B------:R-:W-:Y:S07]  /*c340*/  HMMA.16816.F32.BF16 R64, R16, R110, R64 ;  /* 0x0000006e1040723c */ /* 0x000fee0000041840 */
        /* <DEDUP_REMOVED lines=31> */
[C---:B------:R-:W-:Y:S08]  /*c540*/  HMMA.16816.F32.BF16 R56, R16.reuse, R38, R56 ;  /* 0x000000261038723c */ /* 0x040ff00000041838 */
[C---:B----4-:R-:W-:Y:S08]  /*c550*/  HMMA.16816.F32.BF16 R60, R16.reuse, R28, R60 ;  /* 0x0000001c103c723c */ /* 0x050ff0000004183c */
        /* <DEDUP_REMOVED lines=8> */
[----:B------:R-:W-:Y:S01]  /*c5e0*/  FADD.FTZ R165, R168, R165 ;  /* 0x000000a5a8a57221 */ /* 0x000fe20000010000 */
[----:B------:R-:W-:Y:S01]  /*c5f0*/  IADD3 R168, R238, -0x1, RZ ;  /* 0xffffffffeea87810 */ /* 0x000fe20007ffe0ff */
[----:B------:R-:W-:Y:S02]  /*c600*/  FADD.FTZ R48, R48, R163 ;  /* 0x000000a330307221 */ /* 0x000fe40000010000 */
[C---:B--2---:R-:W-:Y:S01]  /*c610*/  HMMA.16816.F32.BF16 R112, R16.reuse, R32, R8 ;  /* 0x000000201070723c */ /* 0x044fe20000041808 */
[----:B------:R-:W2:Y:S02]  /*c620*/  LDSM.16.MT88.4 R8, [R210+0x5900] ;  /* 0x00590000d208783b */ /* 0x000ea40000004200 */
[----:B------:R-:W-:Y:S01]  /*c630*/  FADD.FTZ R50, R50, R165 ;  /* 0x000000a532327221 */ /* 0x000fe20000010000 */
[----:B------:R-:W-:Y:S01]  /*c640*/  MOV R238, R168 ;  /* 0x000000a800ee7202 */ /* 0x000fe20000000f00 */
[----:B------:R-:W-:Y:S02]  /*c650*/  FADD.FTZ R228, R49, R48 ;  /* 0x0000003031e47221 */ /* 0x000fe40000010000 */
[----:B------:R-:W-:Y:S01]  /*c660*/  FADD.FTZ R229, R143, R50 ;  /* 0x000000328fe57221 */ /* 0x000fe20000010000 */
[C---:B------:R-:W-:Y:S08]  /*c670*/  HMMA.16816.F32.BF16 R68, R16.reuse, R34, R68 ;  /* 0x000000221044723c */ /* 0x040ff00000041844 */
[C---:B------:R-:W-:Y:S08]  /*c680*/  HMMA.16816.F32.BF16 R72, R16.reuse, R40, R72 ;  /* 0x000000281048723c */ /* 0x040ff00000041848 */
[C---:B------:R-:W-:Y:S08]  /*c690*/  HMMA.16816.F32.BF16 R76, R16.reuse, R42, R76 ;  /* 0x0000002a104c723c */ /* 0x040ff0000004184c */
[C---:B------:R-:W-:Y:S08]  /*c6a0*/  HMMA.16816.F32.BF16 R80, R16.reuse, R44, R80 ;  /* 0x0000002c1050723c */ /* 0x040ff00000041850 */
[C---:B------:R-:W-:Y:S08]  /*c6b0*/  HMMA.16816.F32.BF16 R84, R16.reuse, R46, R84 ;  /* 0x0000002e1054723c */ /* 0x040ff00000041854 */
[C---:B---3--:R-:W-:Y:S08]  /*c6c0*/  HMMA.16816.F32.BF16 R88, R16.reuse, R24, R88 ;  /* 0x000000181058723c */ /* 0x048ff00000041858 */
[C---:B------:R-:W-:Y:S01]  /*c6d0*/  HMMA.16816.F32.BF16 R92, R16.reuse, R26, R92 ;  /* 0x0000001a105c723c */ /* 0x040fe2000004185c */
[----:B------:R-:W3:Y:S07]  /*c6e0*/  LDSM.16.MT88.4 R24, [R209+0x5900] ;  /* 0x00590000d118783b */ /* 0x000eee0000004200 */
[C---:B-1----:R-:W-:Y:S08]  /*c6f0*/  HMMA.16816.F32.BF16 R96, R16.reuse, R20, R96 ;  /* 0x000000141060723c */ /* 0x042ff00000041860 */
[C---:B------:R-:W-:Y:S01]  /*c700*/  HMMA.16816.F32.BF16 R100, R16.reuse, R22, R100 ;  /* 0x000000161064723c */ /* 0x040fe20000041864 */
[----:B------:R-:W1:Y:S07]  /*c710*/  LDSM.16.MT88.4 R20, [R208+0x5900] ;  /* 0x00590000d014783b */ /* 0x000e6e0000004200 */
[C---:B--2---:R-:W-:Y:S07]  /*c720*/  HMMA.16816.F32.BF16 R108, R16.reuse, R8, R12 ;  /* 0x00000008106c723c */ /* 0x044fee000004180c */
[----:B------:R-:W-:Y:S01]  /*c730*/  MOV R12, R116 ;  /* 0x00000074000c7202 */ /* 0x000fe20000000f00 */
[C---:B------:R-:W-:Y:S08]  /*c740*/  HMMA.16816.F32.BF16 R104, R16.reuse, R10, R104 ;  /* 0x0000000a1068723c */ /* 0x040ff00000041868 */
[C---:B---3--:R-:W-:Y:S08]  /*c750*/  HMMA.16816.F32.BF16 R52, R16.reuse, R24, R52 ;  /* 0x000000181034723c */ /* 0x048ff00000041834 */
[C---:B------:R-:W-:Y:S08]  /*c760*/  HMMA.16816.F32.BF16 R56, R16.reuse, R26, R56 ;  /* 0x0000001a1038723c */ /* 0x040ff00000041838 */
[C---:B-1----:R-:W-:Y:S08]  /*c770*/  HMMA.16816.F32.BF16 R60, R16.reuse, R20, R60 ;  /* 0x00000014103c723c */ /* 0x042ff0000004183c */
[----:B------:R-:W-:Y:S01]  /*c780*/  HMMA.16816.F32.BF16 R64, R16, R22, R64 ;  /* 0x000000161040723c */ /* 0x000fe20000041840 */
[----:B------:R-:W-:-:S07]  /*c790*/  @P0 BRA `(.L_x_1837) ;  /* 0xffffd4a000000947 */ /* 0x000fce000383ffff */
.L_x_1834:
        /* <DEDUP_REMOVED lines=9> */
.L_x_1848:
[----:B------:R-:W-:Y:S04]  /*c830*/  DEPBAR.LE SB0, 0x0 ;  /* 0x000080000000791a */ /* 0x000fe80000000000 */
[----:B------:R-:W-:Y:S01]  /*c840*/  BAR.SYNC.DEFER_BLOCKING 0x0 ;  /* 0x0000000000007b1d */ /* 0x000fe20000010000 */
[----:B------:R-:W-:Y:S01]  /*c850*/  IMAD.WIDE.U32 R44, R217, c[0x0][0x208], RZ ;  /* 0x00008200d92c7a25 */ /* 0x000fe200078e00ff */
[----:B------:R-:W-:Y:S02]  /*c860*/  SHF.R.S32.HI R0, RZ, 0x1f, R217 ;  /* 0x0000001fff007819 */ /* 0x000fe400000114d9 */
[----:B------:R-:W-:Y:S03]  /*c870*/  SHF.R.S32.HI R129, RZ, 0x1f, R216 ;  /* 0x0000001fff817819 */ /* 0x000fe600000114d8 */
[----:B------:R-:W-:Y:S02]  /*c880*/  IMAD R0, R0, c[0x0][0x208], RZ ;  /* 0x0000820000007a24 */ /* 0x000fe400078e02ff */
[----:B------:R-:W-:Y:S04]  /*c890*/  IMAD R129, R129, c[0x0][0x218], RZ ;  /* 0x0000860081817a24 */ /* 0x000fe800078e02ff */
[C---:B------:R-:W-:Y:S01]  /*c8a0*/  IMAD R129, R216.reuse, c[0x0][0x21c], R129 ;  /* 0x00008700d8817a24 */ /* 0x040fe200078e0281 */
[----:B------:R-:W1:Y:S05]  /*c8b0*/  LDSM.16.M88.4 R8, [R214+0x8100] ;  /* 0x00810000d608783b */ /* 0x000e6a0000000200 */
[----:B------:R-:W2:Y:S05]  /*c8c0*/  LDSM.16.M88.4 R16, [R214+0x8900] ;  /* 0x00890000d610783b */ /* 0x000eaa0000000200 */
[----:B------:R-:W3:Y:S05]  /*c8d0*/  LDSM.16.M88.4 R24, [R214+0x9100] ;  /* 0x00910000d618783b */ /* 0x000eea0000000200 */
[----:B------:R-:W4:Y:S05]  /*c8e0*/  LDSM.16.M88.4 R32, [R214+0x9900] ;  /* 0x00990000d620783b */ /* 0x000f2a0000000200 */
[----:B------:R-:W5:Y:S05]  /*c8f0*/  LDSM.16.M88.4 R40, [R214+0xa100] ;  /* 0x00a10000d628783b */ /* 0x000f6a0000000200 */
[----:B------:R-:W3:Y:S05]  /*c900*/  LDSM.16.M88.4 R48, [R214+0xa900] ;  /* 0x00a90000d630783b */ /* 0x000eea0000000200 */
[----:B------:R-:W3:Y:S05]  /*c910*/  LDSM.16.M88.4 R116, [R213] ;  /* 0x00000000d574783b */ /* 0x000eea0000000200 */
[----:B------:R-:W-:Y:S01]  /*c920*/  LDSM.16.M88.4 R120, [R207] ;  /* 0x00000000cf78783b */ /* 0x000fe20000000200 */
[C---:B-1----:R-:W-:Y:S04]  /*c930*/  HMMA.16816.F32.BF16 R4, R124.reuse, R8, RZ ;  /* 0x000000087c04723c */ /* 0x042fe800000418ff */
[----:B------:R-:W-:Y:S04]  /*c940*/  LDSM.16.M88.4 R136, [R203] ;  /* 0x00000000cb88783b */ /* 0x000fe80000000200 */
[C---:B------:R-:W-:Y:S08]  /*c950*/  HMMA.16816.F32.BF16 R8, R124.reuse, R10, RZ ;  /* 0x0000000a7c08723c */ /* 0x040ff000000418ff */
[C---:B--2---:R-:W-:Y:S08]  /*c960*/  HMMA.16816.F32.BF16 R12, R124.reuse, R16, RZ ;  /* 0x000000107c0c723c */ /* 0x044ff000000418ff */
[C---:B------:R-:W-:Y:S08]  /*c970*/  HMMA.16816.F32.BF16 R16, R124.reuse, R18, RZ ;  /* 0x000000127c10723c */ /* 0x040ff000000418ff */
[C---:B---3--:R-:W-:Y:S08]  /*c980*/  HMMA.16816.F32.BF16 R20, R124.reuse, R24, RZ ;  /* 0x000000187c14723c */ /* 0x048ff000000418ff */
[C---:B------:R-:W-:Y:S08]  /*c990*/  HMMA.16816.F32.BF16 R24, R124.reuse, R26, RZ ;  /* 0x0000001a7c18723c */ /* 0x040ff000000418ff */
[C---:B----4-:R-:W-:Y:S07]  /*c9a0*/  HMMA.16816.F32.BF16 R28, R124.reuse, R32, RZ ;  /* 0x000000207c1c723c */ /* 0x050fee00000418ff */
[----:B------:R-:W-:Y:S05]  /*c9b0*/  IMAD R33, R217, c[0x0][0x20c], R0 ;  /* 0x00008300d9217a24 */ /* 0x000fea00078e0200 */
[----:B------:R-:W-:Y:S02]  /*c9c0*/  IMAD.IADD R45, R45, 0x1, R33 ;  /* 0x000000012d2d7824 */ /* 0x000fe400078e0221 */
[C---:B------:R-:W-:Y:S02]  /*c9d0*/  HMMA.16816.F32.BF16 R32, R124.reuse, R34, RZ ;  /* 0x000000227c20723c */ /* 0x040fe400000418ff */
[----:B------:R-:W-:Y:S05]  /*c9e0*/  IMAD.WIDE.U32 R44, R216, c[0x0][0x218], R44 ;  /* 0x00008600d82c7a25 */ /* 0x000fea00078e002c */
[----:B------:R-:W-:Y:S01]  /*c9f0*/  IADD3 R0, P0, R44, UR20, RZ ;  /* 0x000000142c007c10 */ /* 0x000fe2000ff1e0ff */
[C---:B-----5:R-:W-:Y:S04]  /*ca00*/  HMMA.16816.F32.BF16 R36, R124.reuse, R40, RZ ;  /* 0x000000287c24723c */ /* 0x060fe800000418ff */
[----:B------:R-:W-:Y:S02]  /*ca10*/  IADD3.X R129, R45, UR16, R129, P0, !PT ;  /* 0x000000102d817c10 */ /* 0x000fe400087fe481 */
[C---:B------:R-:W-:Y:S02]  /*ca20*/  LEA R149, P0, R0.reuse, c[0x0][0x1f8], 0x1 ;  /* 0x00007e0000957a11 */ /* 0x040fe400078008ff */
[C---:B------:R-:W-:Y:S03]  /*ca30*/  HMMA.16816.F32.BF16 R40, R124.reuse, R42, RZ ;  /* 0x0000002a7c28723c */ /* 0x040fe600000418ff */
[----:B------:R-:W1:Y:S01]  /*ca40*/  SHFL.IDX PT, R132, R149, RZ, 0x181f ;  /* 0x00181fff95847589 */ /* 0x000e6200000e0000 */
[----:B------:R-:W-:Y:S04]  /*ca50*/  LEA.HI.X R143, R0, c[0x0][0x1fc], R129, 0x1, P0 ;  /* 0x00007f00008f7a11 */ /* 0x000fe800000f0c81 */
[C---:B------:R-:W-:Y:S01]  /*ca60*/  HMMA.16816.F32.BF16 R44, R124.reuse, R48, RZ ;  /* 0x000000307c2c723c */ /* 0x040fe200000418ff */
[----:B------:R-:W-:Y:S05]  /*ca70*/  LDSM.16.M88.4 R128, [R206] ;  /* 0x00000000ce80783b */ /* 0x000fea0000000200 */
[----:B------:R-:W-:Y:S02]  /*ca80*/  SHFL.IDX PT, R142, R149, 0x1, 0x181f ;  /* 0x00381f00958e7f89 */ /* 0x000fe400000e0000 */
[----:B------:R-:W-:Y:S03]  /*ca90*/  HMMA.16816.F32.BF16 R48, R124, R50, RZ ;  /* 0x000000327c30723c */ /* 0x000fe600000418ff */
[----:B------:R-:W-:Y:S05]  /*caa0*/  SHFL.IDX PT, R141, R149, 0x2, 0x181f ;  /* 0x00581f00958d7f89 */ /* 0x000fea00000e0000 */
[C---:B------:R-:W-:Y:S01]  /*cab0*/  HMMA.16816.F32.BF16 R4, R144.reuse, R116, R4 ;  /* 0x000000749004723c */ /* 0x040fe20000041804 */
[----:B------:R-:W2:Y:S04]  /*cac0*/  SHFL.IDX PT, R140, R143, RZ, 0x181f ;  /* 0x00181fff8f8c7589 */ /* 0x000ea800000e0000 */
[CC--:B-1----:R-:W-:Y:S01]  /*cad0*/  IADD3 R150, P2, R132.reuse, R231.reuse, RZ ;  /* 0x000000e784967210 */ /* 0x0c2fe20007f5e0ff */
[----:B------:R-:W-:Y:S02]  /*cae0*/  SHFL.IDX PT, R148, R143, 0x2, 0x181f ;  /* 0x00581f008f947f89 */ /* 0x000fe400000e0000 */
[C---:B------:R-:W-:Y:S03]  /*caf0*/  HMMA.16816.F32.BF16 R8, R144.reuse, R118, R8 ;  /* 0x000000769008723c */ /* 0x040fe60000041808 */
[----:B------:R-:W1:Y:S05]  /*cb00*/  SHFL.IDX PT, R0, R143, 0x1, 0x181f ;  /* 0x00381f008f007f89 */ /* 0x000e6a00000e0000 */
[C---:B------:R-:W-:Y:S01]  /*cb10*/  HMMA.16816.F32.BF16 R12, R144.reuse, R120, R12 ;  /* 0x00000078900c723c */ /* 0x040fe2000004180c */
[----:B------:R-:W3:Y:S06]  /*cb20*/  LDSM.16.M88.4 R116, [R205] ;  /* 0x00000000cd74783b */ /* 0x000eec0000000200 */
[-C--:B------:R-:W-:Y:S01]  /*cb30*/  IADD3 R120, P0, R132, R230.reuse, RZ ;  /* 0x000000e684787210 */ /* 0x080fe20007f1e0ff */
[C---:B------:R-:W-:Y:S01]  /*cb40*/  HMMA.16816.F32.BF16 R16, R144.reuse, R122, R16 ;  /* 0x0000007a9010723c */ /* 0x040fe20000041810 */
[----:B------:R-:W4:Y:S03]  /*cb50*/  LDSM.16.M88.4 R132, [R204] ;  /* 0x00000000cc84783b */ /* 0x000f260000000200 */
[C---:B--2---:R-:W-:Y:S02]  /*cb60*/  IMAD.X R151, R140.reuse, 0x1, R169, P2 ;  /* 0x000000018c977824 */ /* 0x044fe400010e06a9 */
[----:B------:R-:W-:Y:S01]  /*cb70*/  IMAD.X R121, R140, 0x1, R233, P0 ;  /* 0x000000018c797824 */ /* 0x000fe200000e06e9 */
[CC--:B------:R-:W-:Y:S01]  /*cb80*/  IADD3 R154, P0, R142.reuse, R231.reuse, RZ ;  /* 0x000000e78e9a7210 */ /* 0x0c0fe20007f1e0ff */
[C---:B------:R-:W-:Y:S01]  /*cb90*/  HMMA.16816.F32.BF16 R20, R144.reuse, R128, R20 ;  /* 0x000000809014723c */ /* 0x040fe20000041814 */
[----:B------:R-:W-:Y:S01]  /*cba0*/  @!PT LDS RZ, [RZ] ;  /* 0x00000000fffff984 */ /* 0x000fe20000000800 */
[----:B------:R-:W-:Y:S01]  /*cbb0*/  @!PT LDS RZ, [RZ] ;  /* 0x00000000fffff984 */ /* 0x000fe20000000800 */
[----:B------:R-:W-:Y:S01]  /*cbc0*/  @!PT LDS RZ, [RZ] ;  /* 0x00000000fffff984 */ /* 0x000fe20000000800 */
[----:B------:R2:W-:Y:S03]  /*cbd0*/  LDGSTS.E.BYPASS.LTC128B.128 [R226], [R150.64], !P5 ;  /* 0x0000000096e27fae */ /* 0x0005e6000e901d4e */
[-C--:B------:R-:W-:Y:S01]  /*cbe0*/  IADD3 R142, P6, R142, R230.reuse, RZ ;  /* 0x000000e68e8e7210 */ /* 0x080fe20007fde0ff */
[C---:B-1----:R-:W-:Y:S01]  /*cbf0*/  IMAD.X R155, R0.reuse, 0x1, R169, P0 ;  /* 0x00000001009b7824 */ /* 0x042fe200000e06a9 */
[----:B------:R1:W-:Y:S01]  /*cc00*/  LDGSTS.E.BYPASS.LTC128B.128 [R225], [R120.64], !P4 ;  /* 0x0000000078e17fae */ /* 0x0003e2000e101d4e */
[C---:B------:R-:W-:Y:S01]  /*cc10*/  IADD3 R140, P2, R141.reuse, R231, RZ ;  /* 0x000000e78d8c7210 */ /* 0x040fe20007f5e0ff */
[C---:B------:R-:W-:Y:S03]  /*cc20*/  HMMA.16816.F32.BF16 R24, R144.reuse, R130, R24 ;  /* 0x000000829018723c */ /* 0x040fe60000041818 */
[----:B------:R5:W-:Y:S01]  /*cc30*/  LDGSTS.E.BYPASS.LTC128B.128 [R224], [R154.64], !P5 ;  /* 0x000000009ae07fae */ /* 0x000be2000e901d4e */
[----:B------:R-:W-:Y:S01]  /*cc40*/  IMAD.X R143, R0, 0x1, R233, P6 ;  /* 0x00000001008f7824 */ /* 0x000fe200030e06e9 */
[----:B------:R-:W-:Y:S01]  /*cc50*/  IADD3 R152, P0, R141, R230, RZ ;  /* 0x000000e68d987210 */ /* 0x000fe20007f1e0ff */
[C---:B------:R-:W-:Y:S03]  /*cc60*/  IMAD.X R141, R148.reuse, 0x1, R169, P2 ;  /* 0x00000001948d7824 */ /* 0x040fe600010e06a9 */
[----:B------:R2:W-:Y:S03]  /*cc70*/  LDGSTS.E.BYPASS.LTC128B.128 [R223], [R142.64], !P4 ;  /* 0x000000008edf7fae */ /* 0x0005e6000e101d4e */
[----:B------:R-:W-:Y:S01]  /*cc80*/  IMAD.X R153, R148, 0x1, R233, P0 ;  /* 0x0000000194997824 */ /* 0x000fe200000e06e9 */
[----:B------:R-:W-:Y:S01]  /*cc90*/  ISETP.GT.AND P0, PT, R168, R215, PT ;  /* 0x000000d7a800720c */ /* 0x000fe20003f04270 */
[----:B------:R2:W-:Y:S01]  /*cca0*/  LDGSTS.E.BYPASS.LTC128B.128 [R226+0x2000], [R140.64], !P5 ;  /* 0x020000008ce27fae */ /* 0x0005e2000e901d4e */
[C---:B---3--:R-:W-:Y:S04]  /*ccb0*/  HMMA.16816.F32.BF16 R28, R144.reuse, R116, R28 ;  /* 0x00000074901c723c */ /* 0x048fe8000004181c */
[----:B------:R5:W-:Y:S05]  /*ccc0*/  LDGSTS.E.BYPASS.LTC128B.128 [R226+0x5000], [R152.64], !P4 ;  /* 0x0500000098e27fae */ /* 0x000bea000e101d4e */
[----:B------:R-:W-:Y:S01]  /*ccd0*/  LDSM.16.M88.4 R128, [R211+0x8900] ;  /* 0x00890000d380783b */ /* 0x000fe20000000200 */
[C---:B------:R-:W-:Y:S04]  /*cce0*/  HMMA.16816.F32.BF16 R32, R144.reuse, R118, R32 ;  /* 0x000000769020723c */ /* 0x040fe80000041820 */
[----:B-1----:R-:W1:Y:S04]  /*ccf0*/  LDSM.16.M88.4 R120, [R211+0x8100] ;  /* 0x00810000d378783b */ /* 0x002e680000000200 */
[C---:B----4-:R-:W-:Y:S01]  /*cd00*/  HMMA.16816.F32.BF16 R36, R144.reuse, R132, R36 ;  /* 0x000000849024723c */ /* 0x050fe20000041824 */
[----:B------:R-:W0:Y:S05]  /*cd10*/  LDGDEPBAR ;  /* 0x00000000000079af */ /* 0x000e2a0000000000 */
[----:B------:R-:W3:Y:S02]  /*cd20*/  LDSM.16.M88.4 R116, [R211+0x9100] ;  /* 0x00910000d374783b */ /* 0x000ee40000000200 */
[C---:B------:R-:W-:Y:S03]  /*cd30*/  HMMA.16816.F32.BF16 R40, R144.reuse, R134, R40 ;  /* 0x000000869028723c */ /* 0x040fe60000041828 */
[----:B------:R-:W4:Y:S05]  /*cd40*/  LDSM.16.M88.4 R132, [R211+0x9900] ;  /* 0x00990000d384783b */ /* 0x000f2a0000000200 */
[C---:B------:R-:W-:Y:S01]  /*cd50*/  HMMA.16816.F32.BF16 R44, R144.reuse, R136, R44 ;  /* 0x00000088902c723c */ /* 0x040fe2000004182c */
[----:B--2---:R-:W2:Y:S05]  /*cd60*/  LDSM.16.M88.4 R140, [R211+0xa100] ;  /* 0x00a10000d38c783b */ /* 0x004eaa0000000200 */
[----:B------:R-:W2:Y:S02]  /*cd70*/  LDSM.16.M88.4 R148, [R211+0xa900] ;  /* 0x00a90000d394783b */ /* 0x000ea40000000200 */
[----:B------:R-:W-:Y:S03]  /*cd80*/  HMMA.16816.F32.BF16 R48, R144, R138, R48 ;  /* 0x0000008a9030723c */ /* 0x000fe60000041830 */
[----:B------:R-:W2:Y:S05]  /*cd90*/  LDSM.16.M88.4 R136, [R202] ;  /* 0x00000000ca88783b */ /* 0x000eaa0000000200 */
[----:B-----5:R-:W-:Y:S01]  /*cda0*/  LDSM.16.M88.4 R152, [R202+0x1000] ;  /* 0x00100000ca98783b */ /* 0x020fe20000000200 */
[C---:B-1----:R-:W-:Y:S04]  /*cdb0*/  HMMA.16816.F32.BF16 R4, R172.reuse, R120, R4 ;  /* 0x00000078ac04723c */ /* 0x042fe80000041804 */
[----:B------:R-:W-:Y:S05]  /*cdc0*/  LDSM.16.M88.4 R156, [R202+0x1800] ;  /* 0x00180000ca9c783b */ /* 0x000fea0000000200 */
[----:B------:R-:W-:Y:S01]  /*cdd0*/  LDSM.16.M88.4 R160, [R202+0x2000] ;  /* 0x00200000caa0783b */ /* 0x000fe20000000200 */
[C---:B------:R-:W-:Y:S04]  /*cde0*/  HMMA.16816.F32.BF16 R8, R172.reuse, R122, R8 ;  /* 0x0000007aac08723c */ /* 0x040fe80000041808 */
[----:B------:R-:W1:Y:S04]  /*cdf0*/  LDSM.16.M88.4 R120, [R202+0x800] ;  /* 0x00080000ca78783b */ /* 0x000e680000000200 */
[C---:B------:R-:W-:Y:S01]  /*ce00*/  HMMA.16816.F32.BF16 R12, R172.reuse, R128, R12 ;  /* 0x00000080ac0c723c */ /* 0x040fe2000004180c */
[----:B------:R-:W-:Y:S07]  /*ce10*/  LDSM.16.M88.4 R164, [R202+0x5000] ;  /* 0x00500000caa4783b */ /* 0x000fee0000000200 */
        /* <DEDUP_REMOVED lines=29> */
[C---:B---3--:R-:W-:Y:S08]  /*cff0*/  HMMA.16816.F32.BF16 R44, R176.reuse, R116, R44 ;  /* 0x00000074b02c723c */ /* 0x048ff0000004182c */
[----:B------:R-:W-:Y:S01]  /*d000*/  HMMA.16816.F32.BF16 R48, R176, R118, R48 ;  /* 0x00000076b030723c */ /* 0x000fe20000041830 */
[----:B------:R-:W3:Y:S07]  /*d010*/  LDSM.16.M88.4 R116, [R198] ;  /* 0x00000000c674783b */ /* 0x000eee0000000200 */
        /* <DEDUP_REMOVED lines=8> */
[----:B------:R-:W2:Y:S07]  /*d0a0*/  LDSM.16.M88.4 R140, [R211+0xb100] ;  /* 0x00b10000d38c783b */ /* 0x000eae0000000200 */
[C---:B-----5:R-:W-:Y:S08]  /*d0b0*/  HMMA.16816.F32.BF16 R28, R180.reuse, R148, R28 ;  /* 0x00000094b41c723c */ /* 0x060ff0000004181c */
[C---:B------:R-:W-:Y:S01]  /*d0c0*/  HMMA.16816.F32.BF16 R32, R180.reuse, R150, R32 ;  /* 0x00000096b420723c */ /* 0x040fe20000041820 */
[----:B------:R-:W-:Y:S07]  /*d0d0*/  LDSM.16.M88.4 R148, [R211+0xc900] ;  /* 0x00c90000d394783b */ /* 0x000fee0000000200 */
        /* <DEDUP_REMOVED lines=18> */
[C---:B------:R-:W-:Y:S08]  /*d200*/  HMMA.16816.F32.BF16 R36, R184.reuse, R128, R36 ;  /* 0x00000080b824723c */ /* 0x040ff00000041824 */
[C---:B------:R-:W-:Y:S01]  /*d210*/  HMMA.16816.F32.BF16 R40, R184.reuse, R130, R40 ;  /* 0x00000082b828723c */ /* 0x040fe20000041828 */
[----:B------:R-:W3:Y:S07]  /*d220*/  LDSM.16.M88.4 R128, [R202+0x3800] ;  /* 0x00380000ca80783b */ /* 0x000eee0000000200 */
[C---:B----4-:R-:W-:Y:S08]  /*d230*/  HMMA.16816.F32.BF16 R44, R184.reuse, R132, R44 ;  /* 0x00000084b82c723c */ /* 0x050ff0000004182c */
[----:B------:R-:W-:Y:S01]  /*d240*/  HMMA.16816.F32.BF16 R48, R184, R134, R48 ;  /* 0x00000086b830723c */ /* 0x000fe20000041830 */
[----:B------:R-:W4:Y:S07]  /*d250*/  LDSM.16.M88.4 R132, [R202+0x4000] ;  /* 0x00400000ca84783b */ /* 0x000f2e0000000200 */
[C---:B--2---:R-:W-:Y:S08]  /*d260*/  HMMA.16816.F32.BF16 R4, R188.reuse, R140, R4 ;  /* 0x0000008cbc04723c */ /* 0x044ff00000041804 */
[C---:B------:R-:W-:Y:S01]  /*d270*/  HMMA.16816.F32.BF16 R8, R188.reuse, R142, R8 ;  /* 0x0000008ebc08723c */ /* 0x040fe20000041808 */
[----:B------:R-:W2:Y:S01]  /*d280*/  LDSM.16.M88.4 R140, [R202+0x5800] ;  /* 0x00580000ca8c783b */ /* 0x000ea20000000200 */
[----:B------:R-:W-:Y:S04]  /*d290*/  DEPBAR.LE SB0, 0x0 ;  /* 0x000080000000791a */ /* 0x000fe80000000000 */
[----:B------:R-:W-:Y:S02]  /*d2a0*/  BAR.SYNC.DEFER_BLOCKING 0x0 ;  /* 0x0000000000007b1d */ /* 0x000fe40000010000 */
        /* <DEDUP_REMOVED lines=12> */
[C---:B------:R-:W-:Y:S08]  /*d370*/  HMMA.16816.F32.BF16 R12, R192.reuse, R128, R12 ;  /* 0x00000080c00c723c */ /* 0x040ff0000004180c */
[C---:B------:R-:W-:Y:S08]  /*d380*/  HMMA.16816.F32.BF16 R16, R192.reuse, R130, R16 ;  /* 0x00000082c010723c */ /* 0x040ff00000041810 */
[C---:B----4-:R-:W-:Y:S08]  /*d390*/  HMMA.16816.F32.BF16 R20, R192.reuse, R132, R20 ;  /* 0x00000084c014723c */ /* 0x050ff00000041814 */
[C---:B------:R-:W-:Y:S08]  /*d3a0*/  HMMA.16816.F32.BF16 R24, R192.reuse, R134, R24 ;  /* 0x00000086c018723c */ /* 0x040ff00000041818 */
[C---:B------:R-:W-:Y:S08]  /*d3b0*/  HMMA.16816.F32.BF16 R28, R192.reuse, R160, R28 ;  /* 0x000000a0c01c723c */ /* 0x040ff0000004181c */
[C---:B------:R-:W-:Y:S08]  /*d3c0*/  HMMA.16816.F32.BF16 R32, R192.reuse, R162, R32 ;  /* 0x000000a2c020723c */ /* 0x040ff00000041820 */
[C---:B------:R-:W-:Y:S08]  /*d3d0*/  HMMA.16816.F32.BF16 R36, R192.reuse, R164, R36 ;  /* 0x000000a4c024723c */ /* 0x040ff00000041824 */
[C---:B------:R-:W-:Y:S08]  /*d3e0*/  HMMA.16816.F32.BF16 R40, R192.reuse, R166, R40 ;  /* 0x000000a6c028723c */ /* 0x040ff00000041828 */
[C---:B--2---:R-:W-:Y:S08]  /*d3f0*/  HMMA.16816.F32.BF16 R44, R192.reuse, R140, R44 ;  /* 0x0000008cc02c723c */ /* 0x044ff0000004182c */
        /* <DEDUP_REMOVED lines=32> */
[----:B------:R-:W5:Y:S04]  /*d600*/  SHFL.IDX PT, R0, R134, 0x2, 0x181f ;  /* 0x00581f0086007f89 */ /* 0x000f6800000e0000 */
[----:B------:R-:W5:Y:S01]  /*d610*/  SHFL.IDX PT, R116, R136, 0x2, 0x181f ;  /* 0x00581f0088747f89 */ /* 0x000f6200000e0000 */
[C---:B-1----:R-:W-:Y:S02]  /*d620*/  IADD3 R122, P0, R119.reuse, R231, RZ ;  /* 0x000000e7777a7210 */ /* 0x042fe40007f1e0ff */
[-C--:B------:R-:W-:Y:S03]  /*d630*/  IADD3 R128, P2, R119, R230.reuse, RZ ;  /* 0x000000e677807210 */ /* 0x080fe60007f5e0ff */
[C-C-:B--2---:R-:W-:Y:S01]  /*d640*/  IMAD.X R123, R120.reuse, 0x1, R169.reuse, P0 ;  /* 0x00000001787b7824 */ /* 0x144fe200000e06a9 */
[----:B------:R-:W-:Y:S02]  /*d650*/  IADD3.X R129, R120, R233, RZ, P2, !PT ;  /* 0x000000e978817210 */ /* 0x000fe400017fe4ff */
[CC--:B---3--:R-:W-:Y:S02]  /*d660*/  IADD3 R130, P0, R117.reuse, R231.reuse, RZ ;  /* 0x000000e775827210 */ /* 0x0c8fe40007f1e0ff */
[----:B------:R1:W-:Y:S01]  /*d670*/  LDGSTS.E.BYPASS.LTC128B.128 [R218+0x8100], [R122.64], !P5 ;  /* 0x081000007ada7fae */ /* 0x0003e2000e901d4e */
[-C--:B------:R-:W-:Y:S02]  /*d680*/  IADD3 R132, P6, R117, R230.reuse, RZ ;  /* 0x000000e675847210 */ /* 0x080fe40007fde0ff */
[----:B----4-:R-:W-:Y:S01]  /*d690*/  IMAD.X R131, R118, 0x1, R169, P0 ;  /* 0x0000000176837824 */ /* 0x010fe200000e06a9 */
[----:B------:R1:W-:Y:S01]  /*d6a0*/  LDGSTS.E.BYPASS.LTC128B.128 [R218+0xb100], [R128.64], !P4 ;  /* 0x0b10000080da7fae */ /* 0x0003e2000e101d4e */
[----:B-----5:R-:W-:Y:S01]  /*d6b0*/  IADD3 R120, P2, R0, R231, RZ ;  /* 0x000000e700787210 */ /* 0x020fe20007f5e0ff */
[--C-:B------:R-:W-:Y:S02]  /*d6c0*/  IMAD.X R133, R118, 0x1, R233.reuse, P6 ;  /* 0x0000000176857824 */ /* 0x100fe400030e06e9 */
[----:B------:R1:W-:Y:S01]  /*d6d0*/  LDGSTS.E.BYPASS.LTC128B.128 [R218+0x9100], [R130.64], !P5 ;  /* 0x0910000082da7fae */ /* 0x0003e2000e901d4e */
[----:B------:R-:W-:Y:S02]  /*d6e0*/  IADD3 R134, P0, R0, R230, RZ ;  /* 0x000000e600867210 */ /* 0x000fe40007f1e0ff */
[C---:B------:R-:W-:Y:S01]  /*d6f0*/  IADD3.X R121, R116.reuse, R169, RZ, P2, !PT ;  /* 0x000000a974797210 */ /* 0x040fe200017fe4ff */
[----:B------:R1:W-:Y:S02]  /*d700*/  LDGSTS.E.BYPASS.LTC128B.128 [R218+0xc100], [R132.64], !P4 ;  /* 0x0c10000084da7fae */ /* 0x0003e4000e101d4e */
[----:B------:R-:W-:Y:S02]  /*d710*/  IMAD.X R135, R116, 0x1, R233, P0 ;  /* 0x0000000174877824 */ /* 0x000fe400000e06e9 */
[----:B------:R1:W-:Y:S04]  /*d720*/  LDGSTS.E.BYPASS.LTC128B.128 [R218+0xa100], [R120.64], !P5 ;  /* 0x0a10000078da7fae */ /* 0x0003e8000e901d4e */
[----:B------:R1:W-:Y:S02]  /*d730*/  LDGSTS.E.BYPASS.LTC128B.128 [R218+0xd100], [R134.64], !P4 ;  /* 0x0d10000086da7fae */ /* 0x0003e4000e101d4e */
.L_x_1839:
[----:B-1----:R-:W-:Y:S01]  /*d740*/  IMAD.MOV.U32 R129, RZ, RZ, R221 ;  /* 0x000000ffff817224 */ /* 0x002fe200078e00dd */
[----:B------:R-:W-:Y:S01]  /*d750*/  PLOP3.LUT P2, PT, PT, PT, UP2, 0x80, 0x0 ;  /* 0x000000000000781c */ /* 0x000fe20003f4f028 */
[----:B------:R-:W0:Y:S01]  /*d760*/  LDGDEPBAR ;  /* 0x00000000000079af */ /* 0x000e220000000000 */
[----:B------:R-:W-:Y:S01]  /*d770*/  PLOP3.LUT P0, PT, PT, PT, UP2, 0x80, 0x0 ;  /* 0x000000000000781c */ /* 0x000fe20003f0f028 */
[----:B------:R-:W-:Y:S02]  /*d780*/  IMAD R133, R168, -0x60, RZ ;  /* 0xffffffa0a8857824 */ /* 0x000fe400078e02ff */
[----:B------:R-:W-:Y:S03]  /*d790*/  IMAD.U32 R118, RZ, RZ, UR8 ;  /* 0x00000008ff767e24 */ /* 0x000fe6000f8e00ff */
[----:B------:R-:W-:Y:S04]  /*d7a0*/  IADD3 R119, -R222, 0x1, R133 ;  /* 0x00000001de777810 */ /* 0x000fe80007ffe185 */
[----:B------:R-:W-:Y:S01]  /*d7b0*/  IADD3 R118, R119, -c[0x0][0x168], R118 ;  /* 0x80005a0077767a10 */ /* 0x000fe20007ffe076 */
[----:B------:R-:W-:Y:S03]  /*d7c0*/  @P2 IMAD.HI.U32 R0, R221, c[0x0][0x2c8], RZ ;  /* 0x0000b200dd002a27 */ /* 0x000fe600078e00ff */
[C---:B------:R-:W-:Y:S02]  /*d7d0*/  IADD3 R128, R118.reuse, c[0x0][0x328], RZ ;  /* 0x0000ca0076807a10 */ /* 0x040fe40007ffe0ff */
[----:B------:R-:W-:Y:S01]  /*d7e0*/  @P0 SHF.R.U32.HI R129, RZ, c[0x0][0x2cc], R0 ;  /* 0x0000b300ff810a19 */ /* 0x000fe20000011600 */
[----:B------:R-:W-:Y:S01]  /*d7f0*/  IMAD.IADD R0, R133, 0x1, -R222 ;  /* 0x0000000185007824 */ /* 0x000fe200078e0ade */
[----:B------:R-:W-:Y:S02]  /*d800*/  PLOP3.LUT P0, PT, PT, PT, UP1, 0x40, 0x0 ;  /* 0x000000000000781c */ /* 0x000fe40003f0e818 */
[----:B------:R-:W-:Y:S01]  /*d810*/  IADD3 R118, R118, UR17, RZ ;  /* 0x0000001176767c10 */ /* 0x000fe2000fffe0ff */
[----:B------:R-:W1:Y:S02]  /*d820*/  SHFL.IDX PT, R117, R129, RZ, 0x1c1f ;  /* 0x001c1fff81757589 */ /* 0x000e6400000e0000 */
[--C-:B-1----:R-:W-:Y:S02]  /*d830*/  IMAD.IADD R132, R128, 0x1, R117.reuse ;  /* 0x0000000180847824 */ /* 0x102fe400078e0275 */
[----:B------:R-:W-:Y:S06]  /*d840*/  IMAD.IADD R130, R118, 0x1, R117 ;  /* 0x0000000176827824 */ /* 0x000fec00078e0275 */
        /* <DEDUP_REMOVED lines=16> */
.L_x_1842:
[----:B------:R-:W-:Y:S04]  /*d950*/  MOV R116, c[0x0][0x32c] ;  /* 0x0000cb0000747a02 */ /* 0x000fe80000000f00 */
[----:B------:R-:W-:Y:S11]  /*d960*/  ISETP.NE.AND P0, PT, R116, 0x1, PT ;  /* 0x000000017400780c */ /* 0x000ff60003f05270 */
[----:B------:R-:W-:Y:S02]  /*d970*/  @!UPT UIADD3 URZ, URZ, URZ, URZ ;  /* 0x0000003f3f3ff290 */ /* 0x000fe4000fffe03f */
[----:B------:R-:W-:Y:S05]  /*d980*/  @P0 IMAD.HI.U32 R116, R117, c[0x0][0x330], RZ ;  /* 0x0000cc0075740a27 */ /* 0x000fea00078e00ff */
[----:B------:R-:W-:Y:S02]  /*d990*/  @P0 SHF.R.U32.HI R117, RZ, c[0x0][0x334], R116 ;  /* 0x0000cd00ff750a19 */ /* 0x000fe40000011674 */
.L_x_1843:
[----:B------:R-:W-:Y:S05]  /*d9a0*/  BSYNC B0 ;  /* 0x0000000000007941 */ /* 0x000fea0003800000 */
.L_x_1841:
[----:B------:R-:W-:Y:S05]  /*d9b0*/  IMAD R119, R117, c[0x0][0x32c], R0 ;  /* 0x0000cb0075777a24 */ /* 0x000fea00078e0200 */
[----:B------:R-:W-:Y:S02]  /*d9c0*/  IADD3 R117, R119, c[0x0][0x32c], RZ ;  /* 0x0000cb0077757a10 */ /* 0x000fe40007ffe0ff */
[----:B------:R-:W-:Y:S02]  /*d9d0*/  IMNMX R130, R130, R119, !PT ;  /* 0x0000007782827217 */ /* 0x000fe40007800200 */
[----:B------:R-:W-:Y:S02]  /*d9e0*/  IMNMX R132, R132, R117, PT ;  /* 0x0000007584847217 */ /* 0x000fe40003800200 */
.L_x_1840:
[C---:B------:R-:W-:Y:S02]  /*d9f0*/  ISETP.GE.AND P0, PT, R133.reuse, 0x2, PT ;  /* 0x000000028500780c */ /* 0x040fe40003f06270 */
[----:B------:R-:W-:Y:S02]  /*da00*/  ISETP.GE.AND P2, PT, R133, 0x9, PT ;  /* 0x000000098500780c */ /* 0x000fe40003f46270 */
[----:B------:R-:W-:Y:S02]  /*da10*/  LOP3.LUT R227, R227, 0xffefffff, RZ, 0xc0, !PT ;  /* 0xffefffffe3e37812 */ /* 0x000fe400078ec0ff */
[----:B------:R-:W-:Y:S07]  /*da20*/  ISETP.GE.AND P6, PT, R133, 0x59, PT ;  /* 0x000000598500780c */ /* 0x000fee0003fc6270 */
        /* <DEDUP_REMOVED lines=29> */
[----:B------:R-:W-:Y:S01]  /*dc00*/  ISETP.GT.AND P0, PT, R130, 0x18, !P2 ;  /* 0x000000188200780c */ /* 0x000fe20005704270 */
[----:B------:R-:W1:Y:S03]  /*dc10*/  SHFL.IDX PT, R13, R129, 0x1, 0x1c1f ;  /* 0x003c1f00810d7f89 */ /* 0x000e6600000e0000 */
        /* <DEDUP_REMOVED lines=8> */
[----:B------:R-:W-:Y:S01]  /*dca0*/  ISETP.GE.AND P2, PT, R133, 0x21, PT ;  /* 0x000000218500780c */ /* 0x000fe20003f46270 */
[--C-:B-1----:R-:W-:Y:S01]  /*dcb0*/  IMAD.IADD R128, R128, 0x1, R13.reuse ;  /* 0x0000000180807824 */ /* 0x102fe200078e020d */
[----:B------:R-:W-:Y:S01]  /*dcc0*/  LOP3.LUT R227, R227, 0xffffdfff, RZ, 0xc0, !PT ;  /* 0xffffdfffe3e37812 */ /* 0x000fe200078ec0ff */
[----:B------:R-:W-:Y:S01]  /*dcd0*/  IMAD.IADD R5, R118, 0x1, R13 ;  /* 0x0000000176057824 */ /* 0x000fe200078e020d */
        /* <DEDUP_REMOVED lines=82> */
[----:B------:R-:W-:Y:S02]  /*e200*/  @P2 LOP3.LUT R227, R227, 0x1, RZ, 0xfc, !PT ;  /* 0x00000001e3e32812 */ /* 0x000fe400078efcff */
[----:B------:R-:W-:Y:S02]  /*e210*/  ISETP.GE.AND P2, PT, R133, 0x1, PT ;  /* 0x000000018500780c */ /* 0x000fe40003f46270 */
        /* <DEDUP_REMOVED lines=30> */
.L_x_1846:
[----:B------:R-:W-:Y:S04]  /*e400*/  MOV R4, 0x1 ;  /* 0x0000000100047802 */ /* 0x000fe80000000f00 */
[----:B------:R-:W-:Y:S11]  /*e410*/  ISETP.NE.AND P0, PT, R4, c[0x0][0x32c], PT ;  /* 0x0000cb0004007a0c */ /* 0x000ff60003f05270 */
[----:B------:R-:W-:Y:S02]  /*e420*/  @!UPT UIADD3 URZ, URZ, URZ, URZ ;  /* 0x0000003f3f3ff290 */ /* 0x000fe4000fffe03f */
[----:B------:R-:W-:Y:S05]  /*e430*/  @P0 IMAD.HI.U32 R4, R13, c[0x0][0x330], RZ ;  /* 0x0000cc000d040a27 */ /* 0x000fea00078e00ff */
[----:B------:R-:W-:Y:S02]  /*e440*/  @P0 SHF.R.U32.HI R13, RZ, c[0x0][0x334], R4 ;  /* 0x0000cd00ff0d0a19 */ /* 0x000fe40000011604 */
.L_x_1847:
[----:B------:R-:W-:Y:S05]  /*e450*/  BSYNC B0 ;  /* 0x0000000000007941 */ /* 0x000fea0003800000 */
.L_x_1845:
[----:B------:R-:W-:Y:S05]  /*e460*/  IMAD R0, R13, c[0x0][0x32c], R0 ;  /* 0x0000cb000d007a24 */ /* 0x000fea00078e0200 */
[----:B------:R-:W-:Y:S02]  /*e470*/  IADD3 R13, R0, c[0x0][0x32c], RZ ;  /* 0x0000cb00000d7a10 */ /* 0x000fe40007ffe0ff */
[----:B------:R-:W-:Y:S02]  /*e480*/  IMNMX R5, R5, R0, !PT ;  /* 0x0000000005057217 */ /* 0x000fe40007800200 */
[----:B------:R-:W-:Y:S02]  /*e490*/  IMNMX R128, R128, R13, PT ;  /* 0x0000000d80807217 */ /* 0x000fe40003800200 */
.L_x_1844:
        /* <DEDUP_REMOVED lines=25> */
[C---:B------:R-:W-:Y:S02]  /*e630*/  ISETP.LT.OR P0, PT, R128.reuse, 0xa, P0 ;  /* 0x0000000a8000780c */ /* 0x040fe40000701670 */
        /* <DEDUP_REMOVED lines=55> */
[C---:B------:R-:W-:Y:S02]  /*e9b0*/  ISETP.LT.OR P0, PT, R128.reuse, 0x2a, P0 ;  /* 0x0000002a8000780c */ /* 0x040fe40000701670 */
[----:B------:R-:W-:Y:S01]  /*e9c0*/  ISETP.GT.AND P6, PT, R5, 0x58, !P6 ;  /* 0x000000580500780c */ /* 0x000fe200077c4270 */
[----:B------:R-:W1:Y:S01]  /*e9d0*/  SHFL.BFLY PT, R13, R10, 0x2, 0x1f ;  /* 0x0c401f000a0d7f89 */ /* 0x000e6200000e0000 */
[----:B------:R-:W-:Y:S02]  /*e9e0*/  FSEL R157, R27, -INF , !P0 ;  /* 0xff8000001b9d7808 */ /* 0x000fe40004000000 */
[----:B------:R-:W-:Y:S02]  /*e9f0*/  LOP3.LUT P0, RZ, R227, 0x200, RZ, 0xc0, !PT ;  /* 0x00000200e3ff7812 */ /* 0x000fe4000780c0ff */
[----:B------:R-:W-:Y:S02]  /*ea00*/  FMNMX.FTZ R0, R157, R0, !PT ;  /* 0x000000009d007209 */ /* 0x000fe40007810000 */
[C---:B------:R-:W-:Y:S01]  /*ea10*/  ISETP.GT.AND P0, PT, R5.reuse, 0x30, !P0 ;  /* 0x000000300500780c */ /* 0x040fe20004704270 */
[----:B------:R-:W-:Y:S01]  /*ea20*/  LDSM.16.MT88.4 R24, [R209+0x100] ;  /* 0x00010000d118783b */ /* 0x000fe20000004200 */
        /* <DEDUP_REMOVED lines=9> */
[C---:B------:R-:W-:Y:S02]  /*eac0*/  ISETP.LT.OR P2, PT, R128.reuse, 0x5a, P2 ;  /* 0x0000005a8000780c */ /* 0x040fe40001741670 */
        /* <DEDUP_REMOVED lines=21> */
[C---:B------:R-:W-:Y:S02]  /*ec20*/  ISETP.LT.OR P0, PT, R128.reuse, 0x42, P0 ;  /* 0x000000428000780c */ /* 0x040fe40000701670 */
        /* <DEDUP_REMOVED lines=37> */
[----:B------:R-:W-:Y:S01]  /*ee80*/  LDSM.16.MT88.4 R40, [R208+0x4900] ;  /* 0x00490000d028783b */ /* 0x000fe20000004200 */
[--C-:B------:R-:W-:Y:S01]  /*ee90*/  FFMA.FTZ R119, R119, c[0x0][0x2d0], -R46.reuse ;  /* 0x0000b40077777a23 */ /* 0x100fe2000001082e */
[----:B-1----:R-:W-:Y:S01]  /*eea0*/  FMNMX.FTZ R6, R4, R5, !PT ;  /* 0x0000000504067209 */ /* 0x002fe20007810000 */
[--C-:B------:R-:W-:Y:S01]  /*eeb0*/  FFMA.FTZ R122, R122, c[0x0][0x2d0], -R46.reuse ;  /* 0x0000b4007a7a7a23 */ /* 0x100fe2000001082e */
[----:B------:R-:W-:Y:S01]  /*eec0*/  FSEL R4, R0, RZ, P0 ;  /* 0x000000ff00047208 */ /* 0x000fe20000000000 */
[--C-:B------:R-:W-:Y:S02]  /*eed0*/  FFMA.FTZ R128, R249, c[0x0][0x2d0], -R46.reuse ;  /* 0x0000b400f9807a23 */ /* 0x100fe4000001082e */
[----:B------:R-:W1:Y:S01]  /*eee0*/  MUFU.EX2 R15, R15 ;  /* 0x0000000f000f7308 */ /* 0x000e620000000800 */
[----:B------:R-:W2:Y:S01]  /*eef0*/  SHFL.BFLY PT, R5, R6, 0x1, 0x1f ;  /* 0x0c201f0006057f89 */ /* 0x000ea200000e0000 */
[----:B------:R-:W-:Y:S02]  /*ef00*/  FADD.FTZ R3, -R4, R3 ;  /* 0x0000000304037221 */ /* 0x000fe40000010100 */
[--C-:B------:R-:W-:Y:S02]  /*ef10*/  FFMA.FTZ R141, R141, c[0x0][0x2d0], -R46.reuse ;  /* 0x0000b4008d8d7a23 */ /* 0x100fe4000001082e */
        /* <DEDUP_REMOVED lines=10> */
[--C-:B------:R-:W-:Y:S01]  /*efc0*/  FFMA.FTZ R143, R143, c[0x0][0x2d0], -R46.reuse ;  /* 0x0000b4008f8f7a23 */ /* 0x100fe2000001082e */
[----:B-1----:R-:W-:Y:S01]  /*efd0*/  F2FP.BF16.PACK_AB R16, R15, R48 ;  /* 0x000000300f10723e */ /* 0x002fe200000010ff */
[--C-:B------:R-:W-:Y:S01]  /*efe0*/  FFMA.FTZ R139, R139, c[0x0][0x2d0], -R46.reuse ;  /* 0x0000b4008b8b7a23 */ /* 0x100fe2000001082e */
[----:B--2---:R-:W-:Y:S01]  /*eff0*/  FMNMX.FTZ R12, R5, R6, !PT ;  /* 0x00000006050c7209 */ /* 0x004fe20007810000 */
[----:B------:R-:W-:Y:S02]  /*f000*/  FMUL.FTZ R6, R3, c[0x0][0x2d0] ;  /* 0x0000b40003067a20 */ /* 0x000fe40000410000 */
[--C-:B------:R-:W-:Y:S01]  /*f010*/  FFMA.FTZ R123, R123, c[0x0][0x2d0], -R46.reuse ;  /* 0x0000b4007b7b7a23 */ /* 0x100fe2000001082e */
[C---:B------:R-:W-:Y:S01]  /*f020*/  FSETP.NEU.FTZ.AND P0, PT, R12.reuse, -INF , PT ;  /* 0xff8000000c00780b */ /* 0x040fe20003f1d000 */
[C---:B------:R-:W-:Y:S01]  /*f030*/  FMUL.FTZ R118, R12.reuse, c[0x0][0x2d0] ;  /* 0x0000b4000c767a20 */ /* 0x040fe20000410000 */
[----:B------:R-:W1:Y:S01]  /*f040*/  MUFU.EX2 R3, R6 ;  /* 0x0000000600037308 */ /* 0x000e620000000800 */
[--C-:B------:R-:W-:Y:S01]  /*f050*/  FFMA.FTZ R158, R121, c[0x0][0x2d0], -R46.reuse ;  /* 0x0000b400799e7a23 */ /* 0x100fe2000001082e */
[----:B------:R-:W-:Y:S01]  /*f060*/  FSEL R5, R12, RZ, P0 ;  /* 0x000000ff0c057208 */ /* 0x000fe20000000000 */
[----:B------:R-:W-:Y:S01]  /*f070*/  FFMA.FTZ R120, R120, c[0x0][0x2d0], -R46 ;  /* 0x0000b40078787a23 */ /* 0x000fe2000001082e */
[----:B------:R-:W-:Y:S02]  /*f080*/  FSEL R118, R118, RZ, P0 ;  /* 0x000000ff76767208 */ /* 0x000fe40000000000 */
[----:B------:R-:W-:Y:S01]  /*f090*/  ISETP.GT.AND P0, PT, R168, R215, PT ;  /* 0x000000d7a800720c */ /* 0x000fe20003f04270 */
[----:B------:R-:W-:Y:S02]  /*f0a0*/  FADD.FTZ R5, -R5, R2 ;  /* 0x0000000205057221 */ /* 0x000fe40000010100 */
[--C-:B------:R-:W-:Y:S01]  /*f0b0*/  FFMA.FTZ R50, R11, c[0x0][0x2d0], -R118.reuse ;  /* 0x0000b4000b327a23 */ /* 0x100fe20000010876 */
[----:B------:R-:W-:Y:S01]  /*f0c0*/  MUFU.EX2 R119, R119 ;  /* 0x0000007700777308 */ /* 0x000fe20000000800 */
[----:B------:R-:W2:Y:S01]  /*f0d0*/  LDSM.16.MT88.4 R8, [R212+0x100] ;  /* 0x00010000d408783b */ /* 0x000ea20000004200 */
[--C-:B------:R-:W-:Y:S01]  /*f0e0*/  FFMA.FTZ R117, R21, c[0x0][0x2d0], -R118.reuse ;  /* 0x0000b40015757a23 */ /* 0x100fe20000010876 */
[----:B---3--:R-:W-:Y:S01]  /*f0f0*/  F2FP.BF16.PACK_AB R18, R49, R14 ;  /* 0x0000000e3112723e */ /* 0x008fe200000010ff */
[--C-:B------:R-:W-:Y:S02]  /*f100*/  FFMA.FTZ R116, R17, c[0x0][0x2d0], -R118.reuse ;  /* 0x0000b40011747a23 */ /* 0x100fe40000010876 */
[--C-:B------:R-:W-:Y:S02]  /*f110*/  FFMA.FTZ R51, R7, c[0x0][0x2d0], -R118.reuse ;  /* 0x0000b40007337a23 */ /* 0x100fe40000010876 */
[----:B------:R-:W-:Y:S01]  /*f120*/  FMUL.FTZ R2, R5, c[0x0][0x2d0] ;  /* 0x0000b40005027a20 */ /* 0x000fe20000410000 */
[----:B------:R-:W3:Y:S01]  /*f130*/  LDSM.16.MT88.4 R20, [R210+0x100] ;  /* 0x00010000d214783b */ /* 0x000ee20000004200 */
        /* <DEDUP_REMOVED lines=18> */
[----:B------:R-:W4:Y:S01]  /*f260*/  MUFU.EX2 R50, R50 ;  /* 0x0000003200327308 */ /* 0x000f220000000800 */
[----:B------:R-:W-:Y:S02]  /*f270*/  FMUL.FTZ R89, R3, R89 ;  /* 0x0000005903597220 */ /* 0x000fe40000410000 */
[--C-:B------:R-:W-:Y:S01]  /*f280*/  FFMA.FTZ R133, R45, c[0x0][0x2d0], -R118.reuse ;  /* 0x0000b4002d857a23 */ /* 0x100fe20000010876 */
[----:B-1----:R-:W-:Y:S01]  /*f290*/  F2FP.BF16.PACK_AB R17, R116, R117 ;  /* 0x000000757411723e */ /* 0x002fe200000010ff */
        /* <DEDUP_REMOVED lines=9> */
[----:B------:R-:W5:Y:S01]  /*f330*/  MUFU.EX2 R122, R122 ;  /* 0x0000007a007a7308 */ /* 0x000f620000000800 */
[C---:B------:R-:W-:Y:S02]  /*f340*/  FMUL.FTZ R56, R3.reuse, R56 ;  /* 0x0000003803387220 */ /* 0x040fe40000410000 */
[C---:B------:R-:W-:Y:S01]  /*f350*/  FMUL.FTZ R57, R3.reuse, R57 ;  /* 0x0000003903397220 */ /* 0x040fe20000410000 */
[----:B----4-:R-:W-:Y:S01]  /*f360*/  F2FP.BF16.PACK_AB R19, R50, R51 ;  /* 0x000000333213723e */ /* 0x010fe200000010ff */
        /* <DEDUP_REMOVED lines=9> */
[----:B------:R-:W-:Y:S01]  /*f400*/  MUFU.EX2 R141, R141 ;  /* 0x0000008d008d7308 */ /* 0x000fe20000000800 */
[C---:B------:R-:W-:Y:S02]  /*f410*/  FMUL.FTZ R71, R2.reuse, R71 ;  /* 0x0000004702477220 */ /* 0x040fe40000410000 */
[C---:B------:R-:W-:Y:S01]  /*f420*/  FMUL.FTZ R74, R2.reuse, R74 ;  /* 0x0000004a024a7220 */ /* 0x040fe20000410000 */
[C---:B--2---:R-:W-:Y:S05]  /*f430*/  HMMA.16816.F32.BF16 R4, R16.reuse, R8, R4 ;  /* 0x000000081004723c */ /* 0x044fea0000041804 */
[C---:B------:R-:W-:Y:S01]  /*f440*/  FMUL.FTZ R75, R2.reuse, R75 ;  /* 0x0000004b024b7220 */ /* 0x040fe20000410000 */
[----:B------:R-:W-:Y:S01]  /*f450*/  MUFU.EX2 R130, R130 ;  /* 0x0000008200827308 */ /* 0x000fe20000000800 */
[C---:B------:R-:W-:Y:S01]  /*f460*/  FMUL.FTZ R78, R2.reuse, R78 ;  /* 0x0000004e024e7220 */ /* 0x040fe20000410000 */
[C---:B------:R-:W-:Y:S01]  /*f470*/  HMMA.16816.F32.BF16 R68, R16.reuse, R10, R68 ;  /* 0x0000000a1044723c */ /* 0x040fe20000041844 */
[----:B------:R-:W1:Y:S03]  /*f480*/  LDSM.16.MT88.4 R8, [R208+0x100] ;  /* 0x00010000d008783b */ /* 0x000e660000004200 */
[C---:B------:R-:W-:Y:S02]  /*f490*/  FMUL.FTZ R79, R2.reuse, R79 ;  /* 0x0000004f024f7220 */ /* 0x040fe40000410000 */
[C---:B------:R-:W-:Y:S02]  /*f4a0*/  FMUL.FTZ R82, R2.reuse, R82 ;  /* 0x0000005202527220 */ /* 0x040fe40000410000 */
[C---:B---3--:R-:W-:Y:S01]  /*f4b0*/  HMMA.16816.F32.BF16 R72, R16.reuse, R20, R72 ;  /* 0x000000141048723c */ /* 0x048fe20000041848 */
[----:B------:R-:W-:Y:S03]  /*f4c0*/  MUFU.EX2 R132, R132 ;  /* 0x0000008400847308 */ /* 0x000fe60000000800 */
[C---:B------:R-:W-:Y:S02]  /*f4d0*/  FMUL.FTZ R83, R2.reuse, R83 ;  /* 0x0000005302537220 */ /* 0x040fe40000410000 */
[C---:B------:R-:W-:Y:S02]  /*f4e0*/  FMUL.FTZ R86, R2.reuse, R86 ;  /* 0x0000005602567220 */ /* 0x040fe40000410000 */
[C---:B------:R-:W-:Y:S01]  /*f4f0*/  HMMA.16816.F32.BF16 R76, R16.reuse, R22, R76 ;  /* 0x00000016104c723c */ /* 0x040fe2000004184c */
[----:B------:R-:W2:Y:S02]  /*f500*/  LDSM.16.MT88.4 R20, [R212+0x3100] ;  /* 0x00310000d414783b */ /* 0x000ea40000004200 */
[----:B------:R-:W-:Y:S01]  /*f510*/  MUFU.EX2 R149, R149 ;  /* 0x0000009500957308 */ /* 0x000fe20000000800 */
[C---:B------:R-:W-:Y:S02]  /*f520*/  FMUL.FTZ R87, R2.reuse, R87 ;  /* 0x0000005702577220 */ /* 0x040fe40000410000 */
[C---:B------:R-:W-:Y:S02]  /*f530*/  FMUL.FTZ R98, R2.reuse, R98 ;  /* 0x0000006202627220 */ /* 0x040fe40000410000 */
[C---:B------:R-:W-:Y:S04]  /*f540*/  HMMA.16816.F32.BF16 R80, R16.reuse, R24, R80 ;  /* 0x000000181050723c */ /* 0x040fe80000041850 */
[C---:B------:R-:W-:Y:S01]  /*f550*/  FMUL.FTZ R99, R2.reuse, R99 ;  /* 0x0000006302637220 */ /* 0x040fe20000410000 */
[----:B------:R-:W-:Y:S01]  /*f560*/  MUFU.EX2 R138, R138 ;  /* 0x0000008a008a7308 */ /* 0x000fe20000000800 */
[C---:B------:R-:W-:Y:S02]  /*f570*/  FMUL.FTZ R102, R2.reuse, R102 ;  /* 0x0000006602667220 */ /* 0x040fe40000410000 */
[C---:B------:R-:W-:Y:S01]  /*f580*/  HMMA.16816.F32.BF16 R84, R16.reuse, R26, R84 ;  /* 0x0000001a1054723c */ /* 0x040fe20000041854 */
[----:B------:R-:W3:Y:S03]  /*f590*/  LDSM.16.MT88.4 R24, [R210+0x3100] ;  /* 0x00310000d218783b */ /* 0x000ee60000004200 */
[C---:B------:R-:W-:Y:S02]  /*f5a0*/  FMUL.FTZ R90, R2.reuse, R90 ;  /* 0x0000005a025a7220 */ /* 0x040fe40000410000 */
[C---:B------:R-:W-:Y:S01]  /*f5b0*/  FMUL.FTZ R91, R2.reuse, R91 ;  /* 0x0000005b025b7220 */ /* 0x040fe20000410000 */
[----:B------:R-:W-:Y:S01]  /*f5c0*/  MUFU.EX2 R159, R159 ;  /* 0x0000009f009f7308 */ /* 0x000fe20000000800 */
[C---:B------:R-:W-:Y:S04]  /*f5d0*/  FMUL.FTZ R103, R2.reuse, R103 ;  /* 0x0000006702677220 */ /* 0x040fe80000410000 */
[C---:B------:R-:W-:Y:S01]  /*f5e0*/  FMUL.FTZ R106, R2.reuse, R106 ;  /* 0x0000006a026a7220 */ /* 0x040fe20000410000 */
[C---:B-1----:R-:W-:Y:S03]  /*f5f0*/  HMMA.16816.F32.BF16 R88, R16.reuse, R8, R88 ;  /* 0x000000081058723c */ /* 0x042fe60000041858 */
[C---:B------:R-:W-:Y:S01]  /*f600*/  FMUL.FTZ R93, R3.reuse, R93 ;  /* 0x0000005d035d7220 */ /* 0x040fe20000410000 */
[----:B------:R-:W-:Y:S01]  /*f610*/  MUFU.EX2 R140, R140 ;  /* 0x0000008c008c7308 */ /* 0x000fe20000000800 */
[C---:B------:R-:W-:Y:S02]  /*f620*/  FMUL.FTZ R94, R2.reuse, R94 ;  /* 0x0000005e025e7220 */ /* 0x040fe40000410000 */
[C---:B------:R-:W-:Y:S02]  /*f630*/  FMUL.FTZ R95, R2.reuse, R95 ;  /* 0x0000005f025f7220 */ /* 0x040fe40000410000 */
[C---:B------:R-:W-:Y:S03]  /*f640*/  FMUL.FTZ R8, R3.reuse, R108 ;  /* 0x0000006c03087220 */ /* 0x040fe60000410000 */
[----:B------:R-:W-:Y:S02]  /*f650*/  FMUL.FTZ R9, R3, R109 ;  /* 0x0000006d03097220 */ /* 0x000fe40000410000 */
[C---:B------:R-:W-:Y:S01]  /*f660*/  HMMA.16816.F32.BF16 R92, R16.reuse, R10, R92 ;  /* 0x0000000a105c723c */ /* 0x040fe2000004185c */
[----:B------:R-:W-:Y:S02]  /*f670*/  MUFU.EX2 R163, R163 ;  /* 0x000000a300a37308 */ /* 0x000fe40000000800 */
[C---:B------:R-:W-:Y:S02]  /*f680*/  FMUL.FTZ R107, R2.reuse, R107 ;  /* 0x0000006b026b7220 */ /* 0x040fe40000410000 */
[C---:B------:R-:W-:Y:S02]  /*f690*/  FMUL.FTZ R54, R2.reuse, R54 ;  /* 0x0000003602367220 */ /* 0x040fe40000410000 */
[C---:B------:R-:W-:Y:S01]  /*f6a0*/  FMUL.FTZ R10, R2.reuse, R110 ;  /* 0x0000006e020a7220 */ /* 0x040fe20000410000 */
[C---:B--2---:R-:W-:Y:S03]  /*f6b0*/  HMMA.16816.F32.BF16 R96, R16.reuse, R20, R96 ;  /* 0x000000141060723c */ /* 0x044fe60000041860 */
[----:B------:R-:W-:Y:S01]  /*f6c0*/  MUFU.EX2 R150, R150 ;  /* 0x0000009600967308 */ /* 0x000fe20000000800 */
[----:B------:R-:W-:Y:S02]  /*f6d0*/  FFMA.FTZ R110, R37, c[0x0][0x2d0], -R118 ;  /* 0x0000b400256e7a23 */ /* 0x000fe40000010876 */
[----:B------:R-:W-:Y:S01]  /*f6e0*/  LDSM.16.MT88.4 R36, [R208+0x900] ;  /* 0x00090000d024783b */ /* 0x000fe20000004200 */
[C---:B------:R-:W-:Y:S01]  /*f6f0*/  FMUL.FTZ R11, R2.reuse, R111 ;  /* 0x0000006f020b7220 */ /* 0x040fe20000410000 */
[C---:B------:R-:W-:Y:S04]  /*f700*/  HMMA.16816.F32.BF16 R100, R16.reuse, R22, R100 ;  /* 0x000000161064723c */ /* 0x040fe80000041864 */
[----:B------:R-:W-:Y:S01]  /*f710*/  FMUL.FTZ R55, R2, R55 ;  /* 0x0000003702377220 */ /* 0x000fe20000410000 */
[----:B------:R-:W-:Y:S01]  /*f720*/  MUFU.EX2 R110, R110 ;  /* 0x0000006e006e7308 */ /* 0x000fe20000000800 */
[----:B------:R-:W1:Y:S01]  /*f730*/  LDSM.16.MT88.4 R20, [R208+0x3100] ;  /* 0x00310000d014783b */ /* 0x000e620000004200 */
[----:B------:R-:W-:Y:S01]  /*f740*/  FFMA.FTZ R109, R131, c[0x0][0x2d0], -R46 ;  /* 0x0000b400836d7a23 */ /* 0x000fe2000001082e */
[C---:B---3--:R-:W-:Y:S04]  /*f750*/  HMMA.16816.F32.BF16 R8, R16.reuse, R24, R8 ;  /* 0x000000181008723c */ /* 0x048fe80000041808 */
[----:B------:R-:W-:Y:S02]  /*f760*/  FFMA.FTZ R131, R33, c[0x0][0x2d0], -R118 ;  /* 0x0000b40021837a23 */ /* 0x000fe40000010876 */
[----:B------:R-:W-:Y:S01]  /*f770*/  LDSM.16.MT88.4 R32, [R209+0x900] ;  /* 0x00090000d120783b */ /* 0x000fe20000004200 */
[----:B------:R-:W-:Y:S01]  /*f780*/  FFMA.FTZ R46, R44, c[0x0][0x2d0], -R46 ;  /* 0x0000b4002c2e7a23 */ /* 0x000fe2000001082e */
[C---:B------:R-:W-:Y:S01]  /*f790*/  HMMA.16816.F32.BF16 R104, R16.reuse, R26, R104 ;  /* 0x0000001a1068723c */ /* 0x040fe20000041868 */
[----:B------:R-:W2:Y:S03]  /*f7a0*/  MUFU.EX2 R109, R109 ;  /* 0x0000006d006d7308 */ /* 0x000ea60000000800 */
[C---:B------:R-:W-:Y:S02]  /*f7b0*/  FMUL.FTZ R58, R2.reuse, R58 ;  /* 0x0000003a023a7220 */ /* 0x040fe40000410000 */
[----:B------:R-:W3:Y:S01]  /*f7c0*/  LDSM.16.MT88.4 R24, [R212+0x900] ;  /* 0x00090000d418783b */ /* 0x000ee20000004200 */
[C---:B------:R-:W-:Y:S01]  /*f7d0*/  FMUL.FTZ R59, R2.reuse, R59 ;  /* 0x0000003b023b7220 */ /* 0x040fe20000410000 */
[C---:B------:R-:W-:Y:S03]  /*f7e0*/  HMMA.16816.F32.BF16 R52, R16.reuse, R28, R52 ;  /* 0x0000001c1034723c */ /* 0x040fe60000041834 */
[----:B------:R-:W4:Y:S01]  /*f7f0*/  MUFU.EX2 R131, R131 ;  /* 0x0000008300837308 */ /* 0x000f220000000800 */
[--C-:B------:R-:W-:Y:S02]  /*f800*/  FFMA.FTZ R108, R251, c[0x0][0x2d0], -R118.reuse ;  /* 0x0000b400fb6c7a23 */ /* 0x100fe40000010876 */
[--C-:B------:R-:W-:Y:S02]  /*f810*/  FFMA.FTZ R111, R247, c[0x0][0x2d0], -R118.reuse ;  /* 0x0000b400f76f7a23 */ /* 0x100fe40000010876 */
[C---:B------:R-:W-:Y:S01]  /*f820*/  HMMA.16816.F32.BF16 R56, R16.reuse, R30, R56 ;  /* 0x0000001e1038723c */ /* 0x040fe20000041838 */
[----:B------:R-:W3:Y:S03]  /*f830*/  LDSM.16.MT88.4 R28, [R210+0x900] ;  /* 0x00090000d21c783b */ /* 0x000ee60000004200 */
[C---:B------:R-:W-:Y:S01]  /*f840*/  FMUL.FTZ R62, R2.reuse, R62 ;  /* 0x0000003e023e7220 */ /* 0x040fe20000410000 */
[----:B------:R-:W-:Y:S01]  /*f850*/  MUFU.EX2 R108, R108 ;  /* 0x0000006c006c7308 */ /* 0x000fe20000000800 */
[C---:B------:R-:W-:Y:S02]  /*f860*/  FMUL.FTZ R63, R2.reuse, R63 ;  /* 0x0000003f023f7220 */ /* 0x040fe40000410000 */
[C---:B------:R-:W-:Y:S04]  /*f870*/  FMUL.FTZ R66, R2.reuse, R66 ;  /* 0x0000004202427220 */ /* 0x040fe80000410000 */
[----:B------:R-:W-:Y:S01]  /*f880*/  FMUL.FTZ R67, R2, R67 ;  /* 0x0000004302437220 */ /* 0x000fe20000410000 */
[C---:B-1----:R-:W-:Y:S02]  /*f890*/  HMMA.16816.F32.BF16 R60, R16.reuse, R20, R60 ;  /* 0x00000014103c723c */ /* 0x042fe4000004183c */
[----:B------:R-:W1:Y:S01]  /*f8a0*/  MUFU.EX2 R111, R111 ;  /* 0x0000006f006f7308 */ /* 0x000e620000000800 */
[--C-:B------:R-:W-:Y:S02]  /*f8b0*/  FFMA.FTZ R134, R245, c[0x0][0x2d0], -R118.reuse ;  /* 0x0000b400f5867a23 */ /* 0x100fe40000010876 */
[--C-:B------:R-:W-:Y:S02]  /*f8c0*/  FFMA.FTZ R155, R241, c[0x0][0x2d0], -R118.reuse ;  /* 0x0000b400f19b7a23 */ /* 0x100fe40000010876 */
[--C-:B------:R-:W-:Y:S01]  /*f8d0*/  FFMA.FTZ R136, R239, c[0x0][0x2d0], -R118.reuse ;  /* 0x0000b400ef887a23 */ /* 0x100fe20000010876 */
[----:B------:R-:W-:Y:S01]  /*f8e0*/  HMMA.16816.F32.BF16 R64, R16, R22, R64 ;  /* 0x000000161040723c */ /* 0x000fe20000041840 */
[----:B------:R-:W3:Y:S03]  /*f8f0*/  LDSM.16.MT88.4 R20, [R212+0x3900] ;  /* 0x00390000d414783b */ /* 0x000ee60000004200 */
[----:B------:R3:W-:Y:S01]  /*f900*/  MUFU.EX2 R121, R46 ;  /* 0x0000002e00797308 */ /* 0x0007e20000000800 */
[--C-:B------:R-:W-:Y:S02]  /*f910*/  FFMA.FTZ R157, R157, c[0x0][0x2d0], -R118.reuse ;  /* 0x0000b4009d9d7a23 */ /* 0x100fe40000010876 */
[--C-:B------:R-:W-:Y:S01]  /*f920*/  FFMA.FTZ R142, R235, c[0x0][0x2d0], -R118.reuse ;  /* 0x0000b400eb8e7a23 */ /* 0x100fe20000010876 */
[----:B-----5:R-:W-:Y:S01]  /*f930*/  F2FP.BF16.PACK_AB R16, R122, R119 ;  /* 0x000000777a10723e */ /* 0x020fe200000010ff */
[--C-:B------:R-:W-:Y:S03]  /*f940*/  FFMA.FTZ R167, R167, c[0x0][0x2d0], -R118.reuse ;  /* 0x0000b400a7a77a23 */ /* 0x100fe60000010876 */
[----:B--2---:R-:W-:Y:S02]  /*f950*/  F2FP.BF16.PACK_AB R18, R109, R128 ;  /* 0x000000806d12723e */ /* 0x004fe400000010ff */
[----:B----4-:R-:W-:Y:S01]  /*f960*/  F2FP.BF16.PACK_AB R19, R131, R110 ;  /* 0x0000006e8313723e */ /* 0x010fe200000010ff */
[----:B------:R-:W-:Y:S01]  /*f970*/  MUFU.EX2 R134, R134 ;  /* 0x0000008600867308 */ /* 0x000fe20000000800 */
[--C-:B------:R-:W-:Y:S02]  /*f980*/  FFMA.FTZ R148, R165, c[0x0][0x2d0], -R118.reuse ;  /* 0x0000b400a5947a23 */ /* 0x100fe40000010876 */
[--C-:B------:R-:W-:Y:S01]  /*f990*/  FFMA.FTZ R161, R161, c[0x0][0x2d0], -R118.reuse ;  /* 0x0000b400a1a17a23 */ /* 0x100fe20000010876 */
[----:B-1----:R-:W-:Y:S01]  /*f9a0*/  F2FP.BF16.PACK_AB R17, R111, R108 ;  /* 0x0000006c6f11723e */ /* 0x002fe200000010ff */
[--C-:B------:R-:W-:Y:S02]  /*f9b0*/  FFMA.FTZ R151, R151, c[0x0][0x2d0], -R118.reuse ;  /* 0x0000b40097977a23 */ /* 0x100fe40000010876 */
[--C-:B------:R-:W-:Y:S02]  /*f9c0*/  FFMA.FTZ R154, R137, c[0x0][0x2d0], -R118.reuse ;  /* 0x0000b400899a7a23 */ /* 0x100fe40000010876 */
[--C-:B------:R-:W-:Y:S01]  /*f9d0*/  FFMA.FTZ R135, R135, c[0x0][0x2d0], -R118.reuse ;  /* 0x0000b40087877a23 */ /* 0x100fe20000010876 */
[----:B------:R-:W1:Y:S01]  /*f9e0*/  MUFU.EX2 R155, R155 ;  /* 0x0000009b009b7308 */ /* 0x000e620000000800 */
[C---:B---3--:R-:W-:Y:S01]  /*f9f0*/  HMMA.16816.F32.BF16 R4, R16.reuse, R24, R4 ;  /* 0x000000181004723c */ /* 0x048fe20000041804 */
[----:B------:R-:W-:Y:S02]  /*fa00*/  LDSM.16.MT88.4 R44, [R209+0x2900] ;  /* 0x00290000d12c783b */ /* 0x000fe40000004200 */
[--C-:B------:R-:W-:Y:S02]  /*fa10*/  FFMA.FTZ R129, R129, c[0x0][0x2d0], -R118.reuse ;  /* 0x0000b40081817a23 */ /* 0x100fe40000010876 */
[----:B------:R-:W-:Y:S03]  /*fa20*/  FFMA.FTZ R118, R13, c[0x0][0x2d0], -R118 ;  /* 0x0000b4000d767a23 */ /* 0x000fe60000010876 */
[C---:B------:R-:W-:Y:S01]  /*fa30*/  HMMA.16816.F32.BF16 R68, R16.reuse, R26, R68 ;  /* 0x0000001a1044723c */ /* 0x040fe20000041844 */
[----:B------:R-:W-:Y:S01]  /*fa40*/  MUFU.EX2 R136, R136 ;  /* 0x0000008800887308 */ /* 0x000fe20000000800 */
[----:B------:R-:W2:Y:S02]  /*fa50*/  LDSM.16.MT88.4 R24, [R210+0x3900] ;  /* 0x00390000d218783b */ /* 0x000ea40000004200 */
[----:B------:R-:W-:Y:S02]  /*fa60*/  FFMA.FTZ R48, R3, R228, R48 ;  /* 0x000000e403307223 */ /* 0x000fe40000010030 */
[----:B------:R-:W-:Y:S02]  /*fa70*/  FFMA.FTZ R117, R2, R229, R117 ;  /* 0x000000e502757223 */ /* 0x000fe40000010075 */
[C---:B------:R-:W-:Y:S03]  /*fa80*/  HMMA.16816.F32.BF16 R72, R16.reuse, R28, R72 ;  /* 0x0000001c1048723c */ /* 0x040fe60000041848 */
[----:B------:R-:W3:Y:S01]  /*fa90*/  MUFU.EX2 R157, R157 ;  /* 0x0000009d009d7308 */ /* 0x000ee20000000800 */
[----:B------:R-:W-:Y:S02]  /*faa0*/  FADD.FTZ R15, R15, R48 ;  /* 0x000000300f0f7221 */ /* 0x000fe40000010000 */
[----:B------:R-:W-:Y:S02]  /*fab0*/  FADD.FTZ R116, R116, R117 ;  /* 0x0000007574747221 */ /* 0x000fe40000010000 */
[C---:B------:R-:W-:Y:S01]  /*fac0*/  HMMA.16816.F32.BF16 R76, R16.reuse, R30, R76 ;  /* 0x0000001e104c723c */ /* 0x040fe2000004184c */
[----:B------:R-:W4:Y:S03]  /*fad0*/  LDSM.16.MT88.4 R28, [R209+0x3900] ;  /* 0x00390000d11c783b */ /* 0x000f260000004200 */
[----:B------:R-:W-:Y:S01]  /*fae0*/  FADD.FTZ R14, R14, R15 ;  /* 0x0000000f0e0e7221 */ /* 0x000fe20000010000 */
[----:B------:R-:W-:Y:S01]  /*faf0*/  MUFU.EX2 R142, R142 ;  /* 0x0000008e008e7308 */ /* 0x000fe20000000800 */
[----:B------:R-:W-:Y:S02]  /*fb00*/  FADD.FTZ R3, R51, R116 ;  /* 0x0000007433037221 */ /* 0x000fe40000010000 */
[C---:B------:R-:W-:Y:S04]  /*fb10*/  HMMA.16816.F32.BF16 R80, R16.reuse, R32, R80 ;  /* 0x000000201050723c */ /* 0x040fe80000041850 */
[----:B------:R-:W-:Y:S02]  /*fb20*/  FADD.FTZ R14, R49, R14 ;  /* 0x0000000e310e7221 */ /* 0x000fe40000010000 */
[----:B------:R-:W-:Y:S01]  /*fb30*/  FADD.FTZ R3, R50, R3 ;  /* 0x0000000332037221 */ /* 0x000fe20000010000 */
[----:B------:R-:W5:Y:S01]  /*fb40*/  MUFU.EX2 R167, R167 ;  /* 0x000000a700a77308 */ /* 0x000f620000000800 */
[C---:B------:R-:W-:Y:S01]  /*fb50*/  HMMA.16816.F32.BF16 R84, R16.reuse, R34, R84 ;  /* 0x000000221054723c */ /* 0x040fe20000041854 */
[----:B------:R-:W1:Y:S03]  /*fb60*/  LDSM.16.MT88.4 R32, [R208+0x3900] ;  /* 0x00390000d020783b */ /* 0x000e660000004200 */
[----:B------:R-:W-:Y:S02]  /*fb70*/  FADD.FTZ R119, R119, R14 ;  /* 0x0000000e77777221 */ /* 0x000fe40000010000 */
[----:B------:R-:W-:Y:S02]  /*fb80*/  FADD.FTZ R108, R108, R3 ;  /* 0x000000036c6c7221 */ /* 0x000fe40000010000 */
[C---:B------:R-:W-:Y:S01]  /*fb90*/  HMMA.16816.F32.BF16 R88, R16.reuse, R36, R88 ;  /* 0x000000241058723c */ /* 0x040fe20000041858 */
[----:B------:R-:W-:Y:S03]  /*fba0*/  MUFU.EX2 R148, R148 ;  /* 0x0000009400947308 */ /* 0x000fe60000000800 */
[----:B------:R-:W-:Y:S02]  /*fbb0*/  FADD.FTZ R119, R122, R119 ;  /* 0x000000777a777221 */ /* 0x000fe40000010000 */
[----:B------:R-:W-:Y:S02]  /*fbc0*/  FADD.FTZ R111, R111, R108 ;  /* 0x0000006c6f6f7221 */ /* 0x000fe40000010000 */
[C---:B------:R-:W-:Y:S01]  /*fbd0*/  HMMA.16816.F32.BF16 R92, R16.reuse, R38, R92 ;  /* 0x00000026105c723c */ /* 0x040fe2000004185c */
[----:B------:R-:W-:Y:S02]  /*fbe0*/  LDSM.16.MT88.4 R36, [R208+0x4100] ;  /* 0x00410000d024783b */ /* 0x000fe40000004200 */
[----:B------:R-:W1:Y:S01]  /*fbf0*/  MUFU.EX2 R161, R161 ;  /* 0x000000a100a17308 */ /* 0x000e620000000800 */
[----:B------:R-:W-:Y:S02]  /*fc00*/  FADD.FTZ R128, R128, R119 ;  /* 0x0000007780807221 */ /* 0x000fe40000010000 */
[----:B------:R-:W-:Y:S02]  /*fc10*/  FADD.FTZ R110, R110, R111 ;  /* 0x0000006f6e6e7221 */ /* 0x000fe40000010000 */
[C---:B------:R-:W-:Y:S04]  /*fc20*/  HMMA.16816.F32.BF16 R96, R16.reuse, R20, R96 ;  /* 0x000000141060723c */ /* 0x040fe80000041860 */
[----:B------:R-:W-:Y:S01]  /*fc30*/  FADD.FTZ R128, R109, R128 ;  /* 0x000000806d807221 */ /* 0x000fe20000010000 */
[----:B------:R-:W1:Y:S01]  /*fc40*/  MUFU.EX2 R143, R143 ;  /* 0x0000008f008f7308 */ /* 0x000e620000000800 */
[----:B------:R-:W-:Y:S02]  /*fc50*/  FADD.FTZ R131, R131, R110 ;  /* 0x0000006e83837221 */ /* 0x000fe40000010000 */
[C---:B------:R-:W-:Y:S01]  /*fc60*/  HMMA.16816.F32.BF16 R100, R16.reuse, R22, R100 ;  /* 0x000000161064723c */ /* 0x040fe20000041864 */
[----:B------:R-:W3:Y:S03]  /*fc70*/  LDSM.16.MT88.4 R20, [R212+0x1100] ;  /* 0x00110000d414783b */ /* 0x000ee60000004200 */
[----:B------:R-:W-:Y:S03]  /*fc80*/  IMAD.MOV.U32 R3, RZ, RZ, R0 ;  /* 0x000000ffff037224 */ /* 0x000fe600078e0000 */
[----:B------:R-:W-:Y:S01]  /*fc90*/  MUFU.EX2 R139, R139 ;  /* 0x0000008b008b7308 */ /* 0x000fe20000000800 */
[C---:B--2---:R-:W-:Y:S08]  /*fca0*/  HMMA.16816.F32.BF16 R8, R16.reuse, R24, R8 ;  /* 0x000000181008723c */ /* 0x044ff00000041808 */
[C---:B------:R-:W-:Y:S01]  /*fcb0*/  HMMA.16816.F32.BF16 R104, R16.reuse, R26, R104 ;  /* 0x0000001a1068723c */ /* 0x040fe20000041868 */
[----:B------:R-:W2:Y:S01]  /*fcc0*/  LDSM.16.MT88.4 R24, [R210+0x1100] ;  /* 0x00110000d218783b */ /* 0x000ea20000004200 */
[----:B------:R-:W2:Y:S06]  /*fcd0*/  MUFU.EX2 R152, R152 ;  /* 0x0000009800987308 */ /* 0x000eac0000000800 */
[C---:B----4-:R-:W-:Y:S04]  /*fce0*/  HMMA.16816.F32.BF16 R52, R16.reuse, R28, R52 ;  /* 0x0000001c1034723c */ /* 0x050fe80000041834 */
[----:B------:R-:W-:Y:S04]  /*fcf0*/  MUFU.EX2 R151, R151 ;  /* 0x0000009700977308 */ /* 0x000fe80000000800 */
[C---:B------:R-:W-:Y:S01]  /*fd00*/  HMMA.16816.F32.BF16 R56, R16.reuse, R30, R56 ;  /* 0x0000001e1038723c */ /* 0x040fe20000041838 */
[----:B------:R-:W4:Y:S05]  /*fd10*/  LDSM.16.MT88.4 R28, [R209+0x1100] ;  /* 0x00110000d11c783b */ /* 0x000f2a0000004200 */
[----:B------:R-:W2:Y:S02]  /*fd20*/  MUFU.EX2 R154, R154 ;  /* 0x0000009a009a7308 */ /* 0x000ea40000000800 */
[C---:B-1----:R-:W-:Y:S08]  /*fd30*/  HMMA.16816.F32.BF16 R60, R16.reuse, R32, R60 ;  /* 0x00000020103c723c */ /* 0x042ff0000004183c */
[----:B------:R-:W-:Y:S01]  /*fd40*/  HMMA.16816.F32.BF16 R64, R16, R34, R64 ;  /* 0x000000221040723c */ /* 0x000fe20000041840 */
[----:B------:R-:W1:Y:S01]  /*fd50*/  LDSM.16.MT88.4 R32, [R208+0x1100] ;  /* 0x00110000d020783b */ /* 0x000e620000004200 */
[----:B------:R-:W-:Y:S05]  /*fd60*/  MUFU.EX2 R135, R135 ;  /* 0x0000008700877308 */ /* 0x000fea0000000800 */
[----:B------:R-:W-:Y:S01]  /*fd70*/  F2FP.BF16.PACK_AB R16, R130, R141 ;  /* 0x0000008d8210723e */ /* 0x000fe200000010ff */
[----:B------:R-:W-:Y:S01]  /*fd80*/  FADD.FTZ R141, R141, R128 ;  /* 0x000000808d8d7221 */ /* 0x000fe20000010000 */
[----:B------:R-:W-:Y:S03]  /*fd90*/  F2FP.BF16.PACK_AB R18, R149, R132 ;  /* 0x000000849512723e */ /* 0x000fe600000010ff */
[----:B------:R-:W-:Y:S01]  /*fda0*/  F2FP.BF16.PACK_AB R17, R155, R134 ;  /* 0x000000869b11723e */ /* 0x000fe200000010ff */
[----:B------:R-:W1:Y:S01]  /*fdb0*/  MUFU.EX2 R156, R156 ;  /* 0x0000009c009c7308 */ /* 0x000e620000000800 */
[----:B---3--:R-:W-:Y:S01]  /*fdc0*/  F2FP.BF16.PACK_AB R19, R157, R136 ;  /* 0x000000889d13723e */ /* 0x008fe200000010ff */
[----:B------:R-:W-:Y:S02]  /*fdd0*/  FADD.FTZ R134, R134, R131 ;  /* 0x0000008386867221 */ /* 0x000fe40000010000 */
[----:B------:R-:W-:Y:S02]  /*fde0*/  FADD.FTZ R141, R130, R141 ;  /* 0x0000008d828d7221 */ /* 0x000fe40000010000 */
[----:B------:R-:W-:Y:S02]  /*fdf0*/  FADD.FTZ R155, R155, R134 ;  /* 0x000000869b9b7221 */ /* 0x000fe40000010000 */
[C---:B------:R-:W-:Y:S02]  /*fe00*/  HMMA.16816.F32.BF16 R4, R16.reuse, R20, R4 ;  /* 0x000000141004723c */ /* 0x040fe40000041804 */
[----:B------:R-:W-:Y:S01]  /*fe10*/  MUFU.EX2 R123, R123 ;  /* 0x0000007b007b7308 */ /* 0x000fe20000000800 */
[----:B------:R-:W-:Y:S02]  /*fe20*/  FADD.FTZ R132, R132, R141 ;  /* 0x0000008d84847221 */ /* 0x000fe40000010000 */
[----:B------:R-:W-:Y:S02]  /*fe30*/  FADD.FTZ R136, R136, R155 ;  /* 0x0000009b88887221 */ /* 0x000fe40000010000 */
[----:B------:R-:W-:Y:S01]  /*fe40*/  FADD.FTZ R149, R149, R132 ;  /* 0x0000008495957221 */ /* 0x000fe20000010000 */
[C---:B------:R-:W-:Y:S01]  /*fe50*/  HMMA.16816.F32.BF16 R68, R16.reuse, R22, R68 ;  /* 0x000000161044723c */ /* 0x040fe20000041844 */
[----:B------:R-:W3:Y:S03]  /*fe60*/  LDSM.16.MT88.4 R20, [R212+0x4100] ;  /* 0x00410000d414783b */ /* 0x000ee60000004200 */
[----:B------:R-:W1:Y:S01]  /*fe70*/  MUFU.EX2 R158, R158 ;  /* 0x0000009e009e7308 */ /* 0x000e620000000800 */
[----:B------:R-:W-:Y:S03]  /*fe80*/  FADD.FTZ R157, R157, R136 ;  /* 0x000000889d9d7221 */ /* 0x000fe60000010000 */
[C---:B--2---:R-:W-:Y:S06]  /*fe90*/  HMMA.16816.F32.BF16 R72, R16.reuse, R24, R72 ;  /* 0x000000181048723c */ /* 0x044fec0000041848 */
[----:B------:R-:W2:Y:S02]  /*fea0*/  MUFU.EX2 R120, R120 ;  /* 0x0000007800787308 */ /* 0x000ea40000000800 */
[C---:B------:R-:W-:Y:S01]  /*feb0*/  HMMA.16816.F32.BF16 R76, R16.reuse, R26, R76 ;  /* 0x0000001a104c723c */ /* 0x040fe2000004184c */
[----:B------:R-:W2:Y:S07]  /*fec0*/  LDSM.16.MT88.4 R24, [R210+0x4100] ;  /* 0x00410000d218783b */ /* 0x000eae0000004200 */
[C---:B----4-:R-:W-:Y:S01]  /*fed0*/  HMMA.16816.F32.BF16 R80, R16.reuse, R28, R80 ;  /* 0x0000001c1050723c */ /* 0x050fe20000041850 */
[----:B------:R-:W-:Y:S07]  /*fee0*/  MUFU.EX2 R129, R129 ;  /* 0x0000008100817308 */ /* 0x000fee0000000800 */
[C---:B------:R-:W-:Y:S01]  /*fef0*/  HMMA.16816.F32.BF16 R84, R16.reuse, R30, R84 ;  /* 0x0000001e1054723c */ /* 0x040fe20000041854 */
[----:B------:R-:W4:Y:S02]  /*ff00*/  LDSM.16.MT88.4 R28, [R209+0x4100] ;  /* 0x00410000d11c783b */ /* 0x000f240000004200 */
[----:B------:R-:W2:Y:S05]  /*ff10*/  MUFU.EX2 R160, R160 ;  /* 0x000000a000a07308 */ /* 0x000eaa0000000800 */
[C---:B-1----:R-:W-:Y:S05]  /*ff20*/  HMMA.16816.F32.BF16 R88, R16.reuse, R32, R88 ;  /* 0x000000201058723c */ /* 0x042fea0000041858 */
[----:B------:R-:W-:Y:S03]  /*ff30*/  MUFU.EX2 R133, R133 ;  /* 0x0000008500857308 */ /* 0x000fe60000000800 */
[C---:B------:R-:W-:Y:S01]  /*ff40*/  HMMA.16816.F32.BF16 R92, R16.reuse, R34, R92 ;  /* 0x00000022105c723c */ /* 0x040fe2000004185c */
[----:B------:R-:W1:Y:S06]  /*ff50*/  LDSM.16.MT88.4 R32, [R212+0x1900] ;  /* 0x00190000d420783b */ /* 0x000e6c0000004200 */
[----:B------:R-:W1:Y:S01]  /*ff60*/  MUFU.EX2 R118, R118 ;  /* 0x0000007600767308 */ /* 0x000e620000000800 */
[C---:B---3--:R-:W-:Y:S08]  /*ff70*/  HMMA.16816.F32.BF16 R96, R16.reuse, R20, R96 ;  /* 0x000000141060723c */ /* 0x048ff00000041860 */
[C---:B------:R-:W-:Y:S01]  /*ff80*/  HMMA.16816.F32.BF16 R100, R16.reuse, R22, R100 ;  /* 0x000000161064723c */ /* 0x040fe20000041864 */
[----:B------:R-:W3:Y:S07]  /*ff90*/  LDSM.16.MT88.4 R20, [R210+0x1900] ;  /* 0x00190000d214783b */ /* 0x000eee0000004200 */
[C---:B--2---:R-:W-:Y:S08]  /*ffa0*/  HMMA.16816.F32.BF16 R8, R16.reuse, R24, R8 ;  /* 0x000000181008723c */ /* 0x044ff00000041808 */
[C---:B------:R-:W-:Y:S01]  /*ffb0*/  HMMA.16816.F32.BF16 R104, R16.reuse, R26, R104 ;  /* 0x0000001a1068723c */ /* 0x040fe20000041868 */
[----:B------:R-:W2:Y:S07]  /*ffc0*/  LDSM.16.MT88.4 R24, [R209+0x1900] ;  /* 0x00190000d118783b */ /* 0x000eae0000004200 */
[C---:B----4-:R-:W-:Y:S08]  /*ffd0*/  HMMA.16816.F32.BF16 R52, R16.reuse, R28, R52 ;  /* 0x0000001c1034723c */ /* 0x050ff00000041834 */
[C---:B------:R-:W-:Y:S01]  /*ffe0*/  HMMA.16816.F32.BF16 R56, R16.reuse, R30, R56 ;  /* 0x0000001e1038723c */ /* 0x040fe20000041838 */
[----:B------:R-:W4:Y:S07]  /*fff0*/  LDSM.16.MT88.4 R28, [R208+0x1900] ;  /* 0x00190000d01c783b */ /* 0x000f2e0000004200 */
[C---:B------:R-:W-:Y:S08]  /*10000*/  HMMA.16816.F32.BF16 R60, R16.reuse, R36, R60 ;  /* 0x00000024103c723c */ /* 0x040ff0000004183c */
[----:B------:R-:W-:Y:S01]  /*10010*/  HMMA.16816.F32.BF16 R64, R16, R38, R64 ;  /* 0x000000261040723c */ /* 0x000fe20000041840 */
[----:B------:R-:W-:Y:S06]  /*10020*/  LDSM.16.MT88.4 R36, [R209+0x4900] ;  /* 0x00490000d124783b */ /* 0x000fec0000004200 */
[----:B------:R-:W-:Y:S01]  /*10030*/  F2FP.BF16.PACK_AB R16, R159, R138 ;  /* 0x0000008a9f10723e */ /* 0x000fe200000010ff */
[----:B------:R-:W-:Y:S01]  /*10040*/  FADD.FTZ R138, R138, R149 ;  /* 0x000000958a8a7221 */ /* 0x000fe20000010000 */
[----:B------:R-:W-:Y:S03]  /*10050*/  F2FP.BF16.PACK_AB R18, R163, R140 ;  /* 0x0000008ca312723e */ /* 0x000fe600000010ff */
[----:B-----5:R-:W-:Y:S01]  /*10060*/  F2FP.BF16.PACK_AB R17, R167, R142 ;  /* 0x0000008ea711723e */ /* 0x020fe200000010ff */
        /* <DEDUP_REMOVED lines=10> */
[----:B------:R-:W1:Y:S07]  /*10110*/  LDSM.16.MT88.4 R32, [R212+0x4900] ;  /* 0x00490000d420783b */ /* 0x000e6e0000004200 */
        /* <DEDUP_REMOVED lines=9> */
[C---:B-1----:R-:W-:Y:S08]  /*101b0*/  HMMA.16816.F32.BF16 R96, R16.reuse, R32, R96 ;  /* 0x000000201060723c */ /* 0x042ff00000041860 */
        /* <DEDUP_REMOVED lines=20> */
[----:B------:R-:W-:Y:S02]  /*10300*/  FADD.FTZ R139, R139, R150 ;  /* 0x000000968b8b7221 */ /* 0x000fe40000010000 */
[C---:B--2---:R-:W-:Y:S03]  /*10310*/  HMMA.16816.F32.BF16 R4, R16.reuse, R24, R4 ;  /* 0x000000181004723c */ /* 0x044fe60000041804 */
[----:B------:R-:W-:Y:S02]  /*10320*/  FADD.FTZ R135, R135, R154 ;  /* 0x0000009a87877221 */ /* 0x000fe40000010000 */
[----:B------:R-:W-:Y:S02]  /*10330*/  FADD.FTZ R152, R152, R139 ;  /* 0x0000008b98987221 */ /* 0x000fe40000010000 */
[----:B------:R-:W-:Y:S01]  /*10340*/  FADD.FTZ R156, R156, R135 ;  /* 0x000000879c9c7221 */ /* 0x000fe20000010000 */
[C---:B------:R-:W-:Y:S01]  /*10350*/  HMMA.16816.F32.BF16 R68, R16.reuse, R26, R68 ;  /* 0x0000001a1044723c */ /* 0x040fe20000041844 */
[----:B------:R-:W2:Y:S03]  /*10360*/  LDSM.16.MT88.4 R24, [R212+0x5100] ;  /* 0x00510000d418783b */ /* 0x000ea60000004200 */
[----:B------:R-:W-:Y:S02]  /*10370*/  IMAD.MOV.U32 R168, RZ, RZ, R2 ;  /* 0x000000ffffa87224 */ /* 0x000fe400078e0002 */
[----:B------:R-:W-:Y:S02]  /*10380*/  IMAD.MOV.U32 R2, RZ, RZ, R12 ;  /* 0x000000ffff027224 */ /* 0x000fe400078e000c */
[C---:B----4-:R-:W-:Y:S08]  /*10390*/  HMMA.16816.F32.BF16 R72, R16.reuse, R28, R72 ;  /* 0x0000001c1048723c */ /* 0x050ff00000041848 */
        /* <DEDUP_REMOVED lines=12> */
[C---:B------:R-:W-:Y:S08]  /*10460*/  HMMA.16816.F32.BF16 R104, R16.reuse, R30, R104 ;  /* 0x0000001e1068723c */ /* 0x040ff00000041868 */
[C---:B------:R-:W-:Y:S08]  /*10470*/  HMMA.16816.F32.BF16 R52, R16.reuse, R36, R52 ;  /* 0x000000241034723c */ /* 0x040ff00000041834 */
[C---:B------:R-:W-:Y:S08]  /*10480*/  HMMA.16816.F32.BF16 R56, R16.reuse, R38, R56 ;  /* 0x000000261038723c */ /* 0x040ff00000041838 */
[C---:B-1----:R-:W-:Y:S08]  /*10490*/  HMMA.16816.F32.BF16 R60, R16.reuse, R20, R60 ;  /* 0x00000014103c723c */ /* 0x042ff0000004183c */
[----:B------:R-:W-:Y:S01]  /*104a0*/  HMMA.16816.F32.BF16 R64, R16, R22, R64 ;  /* 0x000000161040723c */ /* 0x000fe20000041840 */
[----:B------:R-:W1:Y:S06]  /*104b0*/  LDSM.16.MT88.4 R20, [R212+0x5900] ;  /* 0x00590000d414783b */ /* 0x000e6c0000004200 */
        /* <DEDUP_REMOVED lines=9> */
[C---:B----4-:R-:W-:Y:S01]  /*10550*/  HMMA.16816.F32.BF16 R112, R16.reuse, R32, R4 ;  /* 0x000000201070723c */ /* 0x050fe20000041804 */
[----:B------:R-:W3:Y:S02]  /*10560*/  LDSM.16.MT88.4 R4, [R210+0x5900] ;  /* 0x00590000d204783b */ /* 0x000ee40000004200 */
[----:B------:R-:W-:Y:S02]  /*10570*/  FADD.FTZ R133, R133, R160 ;  /* 0x000000a085857221 */ /* 0x000fe40000010000 */
[----:B------:R-:W-:Y:S02]  /*10580*/  FADD.FTZ R228, R121, R120 ;  /* 0x0000007879e47221 */ /* 0x000fe40000010000 */
[----:B------:R-:W-:Y:S01]  /*10590*/  FADD.FTZ R229, R118, R133 ;  /* 0x0000008576e57221 */ /* 0x000fe20000010000 */
[C---:B------:R-:W-:Y:S08]  /*105a0*/  HMMA.16816.F32.BF16 R68, R16.reuse, R34, R68 ;  /* 0x000000221044723c */ /* 0x040ff00000041844 */
[C---:B------:R-:W-:Y:S08]  /*105b0*/  HMMA.16816.F32.BF16 R72, R16.reuse, R40, R72 ;  /* 0x000000281048723c */ /* 0x040ff00000041848 */
[C---:B------:R-:W-:Y:S08]  /*105c0*/  HMMA.16816.F32.BF16 R76, R16.reuse, R42, R76 ;  /* 0x0000002a104c723c */ /* 0x040ff0000004184c */
[C---:B------:R-:W-:Y:S08]  /*105d0*/  HMMA.16816.F32.BF16 R80, R16.reuse, R44, R80 ;  /* 0x0000002c1050723c */ /* 0x040ff00000041850 */
[C---:B------:R-:W-:Y:S08]  /*105e0*/  HMMA.16816.F32.BF16 R84, R16.reuse, R46, R84 ;  /* 0x0000002e1054723c */ /* 0x040ff00000041854 */
[C---:B--2---:R-:W-:Y:S08]  /*105f0*/  HMMA.16816.F32.BF16 R88, R16.reuse, R24, R88 ;  /* 0x000000181058723c */ /* 0x044ff00000041858 */
[C---:B------:R-:W-:Y:S01]  /*10600*/  HMMA.16816.F32.BF16 R92, R16.reuse, R26, R92 ;  /* 0x0000001a105c723c */ /* 0x040fe2000004185c */
[----:B------:R-:W2:Y:S07]  /*10610*/  LDSM.16.MT88.4 R24, [R209+0x5900] ;  /* 0x00590000d118783b */ /* 0x000eae0000004200 */
[C---:B-1----:R-:W-:Y:S08]  /*10620*/  HMMA.16816.F32.BF16 R96, R16.reuse, R20, R96 ;  /* 0x000000141060723c */ /* 0x042ff00000041860 */
[C---:B------:R-:W-:Y:S01]  /*10630*/  HMMA.16816.F32.BF16 R100, R16.reuse, R22, R100 ;  /* 0x000000161064723c */ /* 0x040fe20000041864 */
[----:B------:R-:W1:Y:S07]  /*10640*/  LDSM.16.MT88.4 R20, [R208+0x5900] ;  /* 0x00590000d014783b */ /* 0x000e6e0000004200 */
[C---:B---3--:R-:W-:Y:S08]  /*10650*/  HMMA.16816.F32.BF16 R108, R16.reuse, R4, R8 ;  /* 0x00000004106c723c */ /* 0x048ff00000041808 */
[C---:B------:R-:W-:Y:S08]  /*10660*/  HMMA.16816.F32.BF16 R104, R16.reuse, R6, R104 ;  /* 0x000000061068723c */ /* 0x040ff00000041868 */
[C---:B--2---:R-:W-:Y:S08]  /*10670*/  HMMA.16816.F32.BF16 R52, R16.reuse, R24, R52 ;  /* 0x000000181034723c */ /* 0x044ff00000041834 */
[C---:B------:R-:W-:Y:S08]  /*10680*/  HMMA.16816.F32.BF16 R56, R16.reuse, R26, R56 ;  /* 0x0000001a1038723c */ /* 0x040ff00000041838 */
[C---:B-1----:R-:W-:Y:S08]  /*10690*/  HMMA.16816.F32.BF16 R60, R16.reuse, R20, R60 ;  /* 0x00000014103c723c */ /* 0x042ff0000004183c */
[----:B------:R-:W-:Y:S01]  /*106a0*/  HMMA.16816.F32.BF16 R64, R16, R22, R64 ;  /* 0x000000161040723c */ /* 0x000fe20000041840 */
[----:B------:R-:W-:-:S07]  /*106b0*/  @P0 BRA `(.L_x_1848) ;  /* 0xffffc17000000947 */ /* 0x000fce000383ffff */
.L_x_1838:
        /* <DEDUP_REMOVED lines=91> */
.L_x_1806:
        /* <DEDUP_REMOVED lines=150> */
[----:B------:R-:W-:-:S02]  /*115d0*/  @!P6 LEA.HI R0, R0, R0, RZ, 0x1 ;  /* 0x000000000000e211 */ /* 0x000fc400078f08ff */
[----:B------:R-:W-:Y:S02]  /*115e0*/  IADD3 R20, R11, 0x68, RZ ;  /* 0x000000680b147810 */ /* 0x000fe40007ffe0ff */
[----:B------:R-:W-:-:S03]  /*115f0*/  @!P5 LEA.HI R18, R18, R18, RZ, 0x1 ;  /* 0x000000121212d211 */ /* 0x000fc600078f08ff */
        /* <DEDUP_REMOVED lines=10> */
[--C-:B------:R-:W-:Y:S01]  /*116a0*/  @!P6 IMAD.WIDE R6, R7, 0x4, R14.reuse ;  /* 0x000000040706e825 */ /* 0x100fe200078e020e */
[----:B------:R-:W-:Y:S02]  /*116b0*/  @!P2 LOP3.LUT R19, R19, 0xfffffffe, RZ, 0xc0, !PT ;  /* 0xfffffffe1313a812 */ /* 0x000fe400078ec0ff */
[----:B------:R-:W-:Y:S02]  /*116c0*/  IADD3 R0, R11, 0x50, RZ ;  /* 0x000000500b007810 */ /* 0x000fe40007ffe0ff */
[----:B------:R2:W-:Y:S01]  /*116d0*/  @!P6 ST.E.64 [R6.64], R80 ;  /* 0x000000500600e985 */ /* 0x0005e2000c101b0e */
[----:B------:R-:W-:Y:S01]  /*116e0*/  @!P1 LEA.HI R4, R4, R4, RZ, 0x1 ;  /* 0x0000000404049211 */ /* 0x000fe200078f08ff */
[----:B------:R-:W-:Y:S01]  /*116f0*/  @!P2 IMAD.WIDE R18, R19, 0x4, R14 ;  /* 0x000000041312a825 */ /* 0x000fe200078e020e */
[----:B------:R-:W-:-:S02]  /*11700*/  IADD3 R8, R11, 0x58, RZ ;  /* 0x000000580b087810 */ /* 0x000fc40007ffe0ff */
[----:B------:R-:W-:Y:S01]  /*11710*/  ISETP.GE.AND P6, PT, R0, c[0x0][0x3c8], PT ;  /* 0x0000f20000007a0c */ /* 0x000fe20003fc6270 */
[----:B-1----:R-:W-:-:S12]  /*11720*/  @!P5 IMAD.WIDE R12, R17, 0x4, R14 ;  /* 0x00000004110cd825 */ /* 0x002fd800078e020e */
[----:B------:R-:W-:Y:S01]  /*11730*/  @!P6 LEA.HI R0, R0, R0, RZ, 0x1 ;  /* 0x000000000000e211 */ /* 0x000fe200078f08ff */
[----:B------:R-:W-:Y:S01]  /*11740*/  @!P4 IMAD.WIDE R16, R21, 0x4, R14 ;  /* 0x000000041510c825 */ /* 0x000fe200078e020e */
[----:B------:R-:W-:Y:S01]  /*11750*/  IADD3 R21, R11, 0x60, RZ ;  /* 0x000000600b157810 */ /* 0x000fe20007ffe0ff */
[----:B------:R1:W-:Y:S01]  /*11760*/  @!P5 ST.E.64 [R12.64], R84 ;  /* 0x000000540c00d985 */ /* 0x0003e2000c101b0e */
[----:B------:R-:W-:-:S03]  /*11770*/  ISETP.GE.AND P5, PT, R8, c[0x0][0x3c8], PT ;  /* 0x0000f20008007a0c */ /* 0x000fc60003fa6270 */
[----:B------:R-:W-:Y:S01]  /*11780*/  @!P4 ST.E.64 [R16.64], R88 ;  /* 0x000000581000c985 */ /* 0x000fe2000c101b0e */
[----:B------:R-:W-:Y:S02]  /*11790*/  ISETP.GE.AND P4, PT, R21, c[0x0][0x3c8], PT ;  /* 0x0000f20015007a0c */ /* 0x000fe40003f86270 */
[----:B--2---:R-:W-:Y:S01]  /*117a0*/  @!P1 LOP3.LUT R7, R4, 0xfffffffe, RZ, 0xc0, !PT ;  /* 0xfffffffe04079812 */ /* 0x004fe200078ec0ff */
[----:B------:R-:W-:-:S04]  /*117b0*/  @!P3 IMAD.WIDE R4, R5, 0x4, R14 ;  /* 0x000000040504b825 */ /* 0x000fc800078e020e */
[----:B------:R-:W-:Y:S01]  /*117c0*/  @!P1 IMAD.WIDE R6, R7, 0x4, R14 ;  /* 0x0000000407069825 */ /* 0x000fe200078e020e */
[----:B------:R2:W-:Y:S01]  /*117d0*/  @!P3 ST.E.64 [R4.64], R92 ;  /* 0x0000005c0400b985 */ /* 0x0005e2000c101b0e */
[----:B------:R-:W-:Y:S02]  /*117e0*/  ISETP.GE.AND P3, PT, R20, c[0x0][0x3c8], PT ;  /* 0x0000f20014007a0c */ /* 0x000fe40003f66270 */
[----:B------:R-:W-:Y:S01]  /*117f0*/  @!P5 LEA.HI R8, R8, R8, RZ, 0x1 ;  /* 0x000000080808d211 */ /* 0x000fe200078f08ff */
[----:B------:R-:W-:Y:S01]  /*11800*/  @!P2 ST.E.64 [R18.64], R96 ;  /* 0x000000601200a985 */ /* 0x000fe2000c101b0e */
[----:B------:R-:W-:-:S03]  /*11810*/  @!P4 LEA.HI R21, R21, R21, RZ, 0x1 ;  /* 0x000000151515c211 */ /* 0x000fc600078f08ff */
[----:B------:R3:W-:Y:S01]  /*11820*/  @!P1 ST.E.64 [R6.64], R2 ;  /* 0x0000000206009985 */ /* 0x0007e2000c101b0e */
[----:B------:R-:W-:-:S05]  /*11830*/  @!P4 LOP3.LUT R21, R21, 0xfffffffe, RZ, 0xc0, !PT ;  /* 0xfffffffe1515c812 */ /* 0x000fca00078ec0ff */
[----:B------:R-:W-:Y:S02]  /*11840*/  @!P3 LEA.HI R20, R20, R20, RZ, 0x1 ;  /* 0x000000141414b211 */ /* 0x000fe400078f08ff */
[C---:B-1----:R-:W-:Y:S02]  /*11850*/  IADD3 R13, R11.reuse, 0x70, RZ ;  /* 0x000000700b0d7810 */ /* 0x042fe40007ffe0ff */
[----:B------:R-:W-:Y:S02]  /*11860*/  IADD3 R12, R11, 0x78, RZ ;  /* 0x000000780b0c7810 */ /* 0x000fe40007ffe0ff */
[----:B------:R-:W-:Y:S02]  /*11870*/  ISETP.GE.AND P2, PT, R13, c[0x0][0x3c8], PT ;  /* 0x0000f2000d007a0c */ /* 0x000fe40003f46270 */
[----:B------:R-:W-:Y:S02]  /*11880*/  ISETP.GE.AND P1, PT, R12, c[0x0][0x3c8], PT ;  /* 0x0000f2000c007a0c */ /* 0x000fe40003f26270 */
[----:B--2---:R-:W-:-:S09]  /*11890*/  @!P5 LOP3.LUT R5, R8, 0xfffffffe, RZ, 0xc0, !PT ;  /* 0xfffffffe0805d812 */ /* 0x004fd200078ec0ff */
[----:B------:R-:W-:Y:S01]  /*118a0*/  @!P2 LEA.HI R13, R13, R13, RZ, 0x1 ;  /* 0x0000000d0d0da211 */ /* 0x000fe200078f08ff */
[--C-:B------:R-:W-:Y:S01]  /*118b0*/  @!P5 IMAD.WIDE R4, R5, 0x4, R14.reuse ;  /* 0x000000040504d825 */ /* 0x100fe200078e020e */
[----:B------:R-:W-:Y:S02]  /*118c0*/  @!P1 LEA.HI R12, R12, R12, RZ, 0x1 ;  /* 0x0000000c0c0c9211 */ /* 0x000fe400078f08ff */
[----:B---3--:R-:W-:Y:S01]  /*118d0*/  @!P6 LOP3.LUT R3, R0, 0xfffffffe, RZ, 0xc0, !PT ;  /* 0xfffffffe0003e812 */ /* 0x008fe200078ec0ff */
[--C-:B------:R-:W-:Y:S01]  /*118e0*/  @!P4 IMAD.WIDE R18, R21, 0x4, R14.reuse ;  /* 0x000000041512c825 */ /* 0x100fe200078e020e */
        /* <DEDUP_REMOVED lines=13> */
.L_x_1851:
[----:B------:R-:W-:Y:S05]  /*119c0*/  BSYNC B0 ;  /* 0x0000000000007941 */ /* 0x000fea0003800000 */
.L_x_1850:
        /* <DEDUP_REMOVED lines=98> */
.L_x_1849:
        /* <DEDUP_REMOVED lines=50> */
.L_x_1852:
        /* <DEDUP_REMOVED lines=15> */
.L_x_3609:


//--------------------- .text._ZN7cutlass13device_kernelIN5flash19enable_sm80_to_sm89INS1_16FlashAttnFwdSm80INS1_25CollectiveMainloopFwdSm80ILi8ELi1ELb1EN4cute5tupleIJNS5_1CILi128EEES8_S8_EEELi128ENS_10bfloat16_tEfNS_4arch4Sm80ELb1ELb0ELb0ELb0ELb1ELb0ELb1ELb1EEENS1_21CollectiveEpilogueFwdIS9_NS6_IJNS7_ILi1EEESF_SF_EEESA_SC_Li256ELb0ELb1ELb1ELb0EEENS1_30DynamicPersistentTileSchedulerILi256ELi256ELb1ELb1ELb0EEEEEEEEEvNT_6ParamsE --------------------------
	.section	.text._ZN7cutlass13device_kernelIN5flash19enable_sm80_to_sm89INS1_16FlashAttnFwdSm80INS1_25CollectiveMainloopFwdSm80ILi8ELi1ELb1EN4cute5tupleIJNS5_1CILi128EEES8_S8_EEELi128ENS_10bfloat16_tEfNS_4arch4Sm80ELb1ELb0ELb0ELb0ELb1ELb0ELb1ELb1EEENS1_21CollectiveEpilogueFwdIS9_NS6_IJNS7_ILi1EEESF_SF_EEESA_SC_Li256ELb0ELb1ELb1ELb0EEENS1_30DynamicPersistentTileSchedulerILi256ELi256ELb1ELb1ELb0EEEEEEEEEvNT_6ParamsE,"ax",@progbits
	.sectioninfo	@"SHI_REGISTERS=255"
	.align	128
.text._ZN7cutlass13device_kernelIN5flash19enable_sm80_to_sm89INS1_16FlashAttnFwdSm80INS1_25CollectiveMainloopFwdSm80ILi8ELi1ELb1EN4cute5tupleIJNS5_1CILi128EEES8_S8_EEELi128ENS_10bfloat16_tEfNS_4arch4Sm80ELb1ELb0ELb0ELb0ELb1ELb0ELb1ELb1EEENS1_21CollectiveEpilogueFwdIS9_NS6_IJNS7_ILi1EEESF_SF_EEESA_SC_Li256ELb0ELb1ELb1ELb0EEENS1_30DynamicPersistentTileSchedulerILi256ELi256ELb1ELb1ELb0EEEEEEEEEvNT_6ParamsE:
        .type           _ZN7cutlass13device_kernelIN5flash19enable_sm80_to_sm89INS1_16FlashAttnFwdSm80INS1_25CollectiveMainloopFwdSm80ILi8ELi1ELb1EN4cute5tupleIJNS5_1CILi128EEES8_S8_EEELi128ENS_10bfloat16_tEfNS_4arch4Sm80ELb1ELb0ELb0ELb0ELb1ELb0ELb1ELb1EEENS1_21CollectiveEpilogueFwdIS9_NS6_IJNS7_ILi1EEESF_SF_EEESA_SC_Li256ELb0ELb1ELb1ELb0EEENS1_30DynamicPersistentTileSchedulerILi256ELi256ELb1ELb1ELb0EEEEEEEEEvNT_6ParamsE,@function
        .size           _ZN7cutlass13device_kernelIN5flash19enable_sm80_to_sm89INS1_16FlashAttnFwdSm80INS1_25CollectiveMainloopFwdSm80ILi8ELi1ELb1EN4cute5tupleIJNS5_1CILi128EEES8_S8_EEELi128ENS_10bfloat16_tEfNS_4arch4Sm80ELb1ELb0ELb0ELb0ELb1ELb0ELb1ELb1EEENS1_21CollectiveEpilogueFwdIS9_NS6_IJNS7_ILi1EEESF_SF_EEESA_SC_Li256ELb0ELb1ELb1ELb0EEENS1_30DynamicPersistentTileSchedulerILi256ELi256ELb1ELb1ELb0EEEEEEEEEvNT_6ParamsE,(.L_x_3610 - _ZN7cutlass13device_kernelIN5flash19enable_sm80_to_sm89INS1_16FlashAttnFwdSm80INS1_25CollectiveMainloopFwdSm80ILi8ELi1ELb1EN4cute5tupleIJNS5_1CILi128EEES8_S8_EEELi128ENS_10bfloat16_tEfNS_4arch4Sm80ELb1ELb0ELb0ELb0ELb1ELb0ELb1ELb1EEENS1_21CollectiveEpilogueFwdIS9_NS6_IJNS7_ILi1EEESF_SF_EEESA_SC_Li256ELb0ELb1ELb1ELb0EEENS1_30DynamicPersistentTileSchedulerILi256ELi256ELb1ELb1ELb0EEEEEEEEEvNT_6ParamsE)
        .other          _ZN7cutlass13device_kernelIN5flash19enable_sm80_to_sm89INS1_16FlashAttnFwdSm80INS1_25CollectiveMainloopFwdSm80ILi8ELi1ELb1EN4cute5tupleIJNS5_1CILi128EEES8_S8_EEELi128ENS_10bfloat16_tEfNS_4arch4Sm80ELb1ELb0ELb0ELb0ELb1ELb0ELb1ELb1EEENS1_21CollectiveEpilogueFwdIS9_NS6_IJNS7_ILi1EEESF_SF_EEESA_SC_Li256ELb0ELb1ELb1ELb0EEENS1_30DynamicPersistentTileSchedulerILi256ELi256ELb1ELb1ELb0EEEEEEEEEvNT_6ParamsE,@"STO_CUDA_ENTRY STV_DEFAULT"
_ZN7cutlass13device_kernelIN5flash19enable_sm80_to_sm89INS1_16FlashAttnFwdSm80INS1_25CollectiveMainloopFwdSm80ILi8ELi1ELb1EN4cute5tupleIJNS5_1CILi128EEES8_S8_EEELi128ENS_10bfloat16_tEfNS_4arch4Sm80ELb1ELb0ELb0ELb0ELb1ELb0ELb1ELb1EEENS1_21CollectiveEpilogueFwdIS9_NS6_IJNS7_ILi1EEESF_SF_EEESA_SC_Li256ELb0ELb1ELb1ELb0EEENS1_30DynamicPersistentTileSchedulerILi256ELi256ELb1ELb1ELb0EEEEEEEEEvNT_6ParamsE:
        /* <DEDUP_REMOVED lines=120> */
[C---:B------:R-:W-:Y:S01]  /*0780*/  IMAD.IADD R205, R203.reuse, 0x1, R206 ;  /* 0x00000001cbcd7824 */ /* 0x040fe200078e02ce */
        /* <DEDUP_REMOVED lines=41> */
.L_x_1898:
        /* <DEDUP_REMOVED lines=19> */
.L_x_1854:
[----:B------:R-:W-:-:S04]  /*0b50*/  MOV R0, c[0x0][0x554] ;  /* 0x0001550000007a02 */ /* 0x000fc80000000f00 */
[----:B------:R-:W-:Y:S02]  /*0b60*/  ISETP.NE.AND P0, PT, R0, 0x1, PT ;  /* 0x000000010000780c */ /* 0x000fe40003f05270 */
[----:B------:R-:W-:-:S11]  /*0b70*/  MOV R0, R2 ;  /* 0x0000000200007202 */ /* 0x000fd60000000f00 */
[----:B------:R-:W-:-:S05]  /*0b80*/  @P0 IMAD.HI.U32 R4, R2, c[0x0][0x558], RZ ;  /* 0x0001560002040a27 */ /* 0x000fca00078e00ff */
[----:B------:R-:W-:-:S05]  /*0b90*/  @P0 SHF.R.U32.HI R0, RZ, c[0x0][0x55c], R4 ;  /* 0x00015700ff000a19 */ /* 0x000fca0000011604 */
[----:B------:R-:W-:Y:S02]  /*0ba0*/  IMAD R4, R0, c[0x0][0x554], RZ ;  /* 0x0001550000047a24 */ /* 0x000fe400078e02ff */
.L_x_1855:
[----:B------:R-:W-:Y:S05]  /*0bb0*/  BSYNC B0 ;  /* 0x0000000000007941 */ /* 0x000fea0003800000 */
.L_x_1853:
        /* <DEDUP_REMOVED lines=83> */
.L_x_1857:
[----:B------:R-:W-:Y:S05]  /*10f0*/  BSYNC B0 ;  /* 0x0000000000007941 */ /* 0x000fea0003800000 */
.L_x_1856:
        /* <DEDUP_REMOVED lines=83> */
[----:B------:R-:W-:Y:S01]  /*1630*/  @!P1 IADD3 R0, P0, R10, R170, RZ ;  /* 0x000000aa0a009210 */ /* 0x000fe20007f1e0ff */
[----:B------:R-:W-:Y:S02]  /*1640*/  IMAD R5, R41, c[0x0][0x1b8], RZ ;  /* 0x00006e0029057a24 */ /* 0x000fe400078e02ff */
[----:B------:R-:W-:Y:S01]  /*1650*/  IMAD R162, R160, -0x80, R238 ;  /* 0xffffff80a0a27824 */ /* 0x000fe200078e02ee */
[----:B------:R-:W-:Y:S01]  /*1660*/  @!P1 LEA.HI.X.SX32 R3, R10, R168, 0x1, P0 ;  /* 0x000000a80a039211 */ /* 0x000fe200000f0eff */
[----:B------:R-:W-:Y:S01]  /*1670*/  IMAD.IADD R4, R13, 0x1, R161 ;  /* 0x000000010d047824 */ /* 0x000fe200078e02a1 */
[----:B------:R-:W-:Y:S01]  /*1680*/  @!P1 LEA R2, P0, R0, c[0x0][0x2a0], 0x2 ;  /* 0x0000a80000029a11 */ /* 0x000fe200078010ff */
[----:B------:R-:W-:Y:S01]  /*1690*/  IMAD.IADD R12, R19, 0x1, R13 ;  /* 0x00000001130c7824 */ /* 0x000fe200078e020d */
[----:B------:R-:W-:Y:S01]  /*16a0*/  IADD3 R207, R200, 0x20, RZ ;  /* 0x00000020c8cf7810 */ /* 0x000fe20007ffe0ff */
[----:B------:R-:W-:Y:S01]  /*16b0*/  IMAD.WIDE.U32 R44, R46, c[0x0][0x210], RZ ;  /* 0x000084002e2c7a25 */ /* 0x000fe200078e00ff */
[----:B------:R-:W-:Y:S01]  /*16c0*/  @!P1 LEA.HI.X R3, R0, c[0x0][0x2a4], R3, 0x2, P0 ;  /* 0x0000a90000039a11 */ /* 0x000fe200000f1403 */
[----:B------:R-:W-:Y:S04]  /*16d0*/  STL [R1+0x30], R168 ;  /* 0x000030a801007387 */ /* 0x000fe80000100800 */
[----:B------:R-:W-:Y:S04]  /*16e0*/  STL.64 [R1+0x18], R166 ;  /* 0x000018a601007387 */ /* 0x000fe80000100a00 */
[----:B------:R1:W2:Y:S01]  /*16f0*/  @!P1 LDG.E R230, [R2.64] ;  /* 0x0000000602e69981 */ /* 0x0002a2000c1e1900 */
[----:B------:R-:W-:Y:S01]  /*1700*/  IMAD R5, R46, c[0x0][0x1bc], R5 ;  /* 0x00006f002e057a24 */ /* 0x000fe200078e0205 */
[----:B------:R-:W-:Y:S01]  /*1710*/  BSSY B0, `(.L_x_1859) ;  /* 0x00001f4000007945 */ /* 0x000fe20003800000 */
[----:B------:R-:W-:-:S04]  /*1720*/  @P4 IMAD.HI.U32 R7, R4, c[0x0][0x2c8], RZ ;  /* 0x0000b20004074a27 */ /* 0x000fc800078e00ff */
        /* <DEDUP_REMOVED lines=9> */
[----:B------:R-:W-:Y:S02]  /*17c0*/  IMAD R6, R14, c[0x0][0x1c4], R5 ;  /* 0x000071000e067a24 */ /* 0x000fe400078e0205 */
[----:B------:R-:W-:Y:S02]  /*17d0*/  IMAD.MOV R5, RZ, RZ, -R0 ;  /* 0x000000ffff057224 */ /* 0x000fe400078e0a00 */
        /* <DEDUP_REMOVED lines=15> */
[----:B------:R-:W-:Y:S01]  /*18d0*/  IMAD.MOV R2, RZ, RZ, -R10 ;  /* 0x000000ffff027224 */ /* 0x000fe200078e0a0a */
[----:B------:R-:W-:Y:S01]  /*18e0*/  ISETP.GE.AND P0, PT, R12, R16, PT ;  /* 0x000000100c00720c */ /* 0x000fe20003f06270 */
[----:B------:R-:W-:Y:S02]  /*18f0*/  SHFL.IDX PT, R10, R9, 0x1, 0x181f ;  /* 0x00381f00090a7f89 */ /* 0x000fe400000e0000 */
[----:B------:R-:W-:-:S02]  /*1900*/  IMAD R231, R2, c[0x0][0x2b8], R11 ;  /* 0x0000ae0002e77a24 */ /* 0x000fc400078e020b */
[----:B------:R-:W3:Y:S03]  /*1910*/  SHFL.IDX PT, R5, R8, RZ, 0x181f ;  /* 0x00181fff08057589 */ /* 0x000ee600000e0000 */
[----:B------:R-:W-:Y:S01]  /*1920*/  SHF.R.S32.HI R15, RZ, 0x1f, R231 ;  /* 0x0000001fff0f7819 */ /* 0x000fe200000114e7 */
[----:B------:R-:W4:Y:S04]  /*1930*/  SHFL.IDX PT, R11, R8, 0x1, 0x181f ;  /* 0x00381f00080b7f89 */ /* 0x000f2800000e0000 */
[----:B------:R-:W4:Y:S04]  /*1940*/  SHFL.IDX PT, R13, R9, 0x2, 0x181f ;  /* 0x00581f00090d7f89 */ /* 0x000f2800000e0000 */
[----:B------:R-:W4:Y:S01]  /*1950*/  SHFL.IDX PT, R14, R8, 0x2, 0x181f ;  /* 0x00581f00080e7f89 */ /* 0x000f2200000e0000 */
[----:B-1----:R-:W-:-:S02]  /*1960*/  @!P0 LEA R2, P5, R233, R0, 0x1 ;  /* 0x00000000e9028211 */ /* 0x002fc400078a08ff */
[C---:B------:R-:W-:Y:S01]  /*1970*/  @!P0 LEA R4, P1, R234.reuse, R0, 0x1 ;  /* 0x00000000ea048211 */ /* 0x040fe200078208ff */
[----:B------:R-:W-:Y:S01]  /*1980*/  IMAD R0, R15, c[0x0][0x1e0], RZ ;  /* 0x000078000f007a24 */ /* 0x000fe200078e02ff */
[----:B------:R-:W1:Y:S03]  /*1990*/  SHFL.IDX PT, R9, R9, 0x3, 0x181f ;  /* 0x00781f0009097f89 */ /* 0x000e6600000e0000 */
[----:B------:R-:W-:Y:S01]  /*19a0*/  IMAD R0, R231, c[0x0][0x1e4], R0 ;  /* 0x00007900e7007a24 */ /* 0x000fe200078e0200 */
[----:B------:R-:W1:Y:S01]  /*19b0*/  SHFL.IDX PT, R8, R8, 0x3, 0x181f ;  /* 0x00781f0008087f89 */ /* 0x000e6200000e0000 */
[CC--:B---3--:R-:W-:Y:S02]  /*19c0*/  @!P0 LEA.HI.X R3, R233.reuse, R5.reuse, R43, 0x1, P5 ;  /* 0x00000005e9038211 */ /* 0x0c8fe400028f0c2b */
[----:B------:R-:W-:Y:S02]  /*19d0*/  @!P0 LEA.HI.X R5, R234, R5, R42, 0x1, P1 ;  /* 0x00000005ea058211 */ /* 0x000fe400008f0c2a */
[----:B------:R-:W-:Y:S01]  /*19e0*/  ISETP.GE.AND P1, PT, R6, R16, PT ;  /* 0x000000100600720c */ /* 0x000fe20003f26270 */
[----:B------:R3:W-:Y:S04]  /*19f0*/  @!P0 LDGSTS.E.BYPASS.LTC128B.128 [R229+0x100], [R2.64], !P2 ;  /* 0x0010000002e58fae */ /* 0x0007e8000d101d46 */
[----:B------:R1:W-:Y:S08]  /*1a00*/  @!P0 LDGSTS.E.BYPASS.LTC128B.128 [R229+0x4100], [R4.64], !P6 ;  /* 0x0410000004e58fae */ /* 0x0003f0000f101d46 */
[----:B------:R-:W-:-:S04]  /*1a10*/  @!P1 LEA R6, P0, R233, R10, 0x1 ;  /* 0x0000000ae9069211 */ /* 0x000fc800078008ff */
[----:B----4-:R-:W-:-:S05]  /*1a20*/  @!P1 LEA.HI.X R7, R233, R11, R43, 0x1, P0 ;  /* 0x0000000be9079211 */ /* 0x010fca00000f0c2b */
        /* <DEDUP_REMOVED lines=96> */
[----:B------:R-:W-:Y:S01]  /*2030*/  IADD3 R212, R207, 0x6000, RZ ;  /* 0x00006000cfd47810 */ /* 0x000fe20007ffe0ff */
[----:B------:R-:W-:Y:S01]  /*2040*/  IMAD R0, R41, c[0x0][0x210], RZ ;  /* 0x0000840029007a24 */ /* 0x000fe200078e02ff */
[C---:B------:R-:W-:Y:S01]  /*2050*/  IADD3 R214, R207.reuse, 0x7000, RZ ;  /* 0x00007000cfd67810 */ /* 0x040fe20007ffe0ff */
        /* <DEDUP_REMOVED lines=23> */
[----:B------:R-:W2:Y:S04]  /*21d0*/  LDSM.16.M88.4 R20, [R200+0x800] ;  /* 0x00080000c814783b */ /* 0x000ea80000000200 */
[----:B------:R-:W-:Y:S04]  /*21e0*/  LDSM.16.M88.4 R36, [R207+0x800] ;  /* 0x00080000cf24783b */ /* 0x000fe80000000200 */
[----:B------:R-:W3:Y:S04]  /*21f0*/  LDSM.16.M88.4 R24, [R207] ;  /* 0x00000000cf18783b */ /* 0x000ee80000000200 */
[----:B------:R-:W4:Y:S04]  /*2200*/  LDSM.16.M88.4 R28, [R200+0x1000] ;  /* 0x00100000c81c783b */ /* 0x000f280000000200 */
[----:B------:R-:W3:Y:S04]  /*2210*/  LDSM.16.M88.4 R48, [R200+0x1800] ;  /* 0x00180000c830783b */ /* 0x000ee80000000200 */
[----:B------:R-:W3:Y:S04]  /*2220*/  LDSM.16.M88.4 R32, [R207+0x1000] ;  /* 0x00100000cf20783b */ /* 0x000ee80000000200 */
[----:B------:R-:W4:Y:S04]  /*2230*/  LDSM.16.M88.4 R52, [R207+0x1800] ;  /* 0x00180000cf34783b */ /* 0x000f280000000200 */
[----:B------:R-:W-:Y:S04]  /*2240*/  LDSM.16.M88.4 R56, [R200+0x3800] ;  /* 0x00380000c838783b */ /* 0x000fe80000000200 */
[----:B------:R-:W-:Y:S01]  /*2250*/  LDSM.16.M88.4 R60, [R207+0x2800] ;  /* 0x00280000cf3c783b */ /* 0x000fe20000000200 */
[C---:B-1----:R-:W-:Y:S03]  /*2260*/  HMMA.16816.F32.BF16 R16, R136.reuse, R4, RZ ;  /* 0x000000048810723c */ /* 0x042fe600000418ff */
[----:B------:R-:W-:Y:S05]  /*2270*/  LDSM.16.M88.4 R68, [R207+0x3000] ;  /* 0x00300000cf44783b */ /* 0x000fea0000000200 */
[C---:B------:R-:W-:Y:S08]  /*2280*/  HMMA.16816.F32.BF16 R8, R136.reuse, R6, RZ ;  /* 0x000000068808723c */ /* 0x040ff000000418ff */
[----:B--2---:R-:W-:Y:S08]  /*2290*/  HMMA.16816.F32.BF16 R4, R136, R20, RZ ;  /* 0x000000148804723c */ /* 0x004ff000000418ff */
[----:B---3--:R-:W-:Y:S08]  /*22a0*/  HMMA.16816.F32.BF16 R120, R140, R24, R16 ;  /* 0x000000188c78723c */ /* 0x008ff00000041810 */
[----:B----4-:R-:W-:Y:S08]  /*22b0*/  HMMA.16816.F32.BF16 R16, R136, R28, RZ ;  /* 0x0000001c8810723c */ /* 0x010ff000000418ff */
[C---:B------:R-:W-:Y:S07]  /*22c0*/  HMMA.16816.F32.BF16 R112, R140.reuse, R36, R4 ;  /* 0x000000248c70723c */ /* 0x040fee0000041804 */
[----:B------:R-:W-:Y:S01]  /*22d0*/  IMAD R4, R40, c[0x0][0x218], RZ ;  /* 0x0000860028047a24 */ /* 0x000fe200078e02ff */
[----:B------:R-:W-:Y:S01]  /*22e0*/  HMMA.16816.F32.BF16 R116, R140, R26, R8 ;  /* 0x0000001a8c74723c */ /* 0x000fe20000041808 */
[----:B------:R-:W-:-:S02]  /*22f0*/  IMAD.IADD R5, R45, 0x1, R0 ;  /* 0x000000012d057824 */ /* 0x000fc400078e0200 */
[----:B------:R-:W-:Y:S01]  /*2300*/  IMAD R0, R230, c[0x0][0x21c], R4 ;  /* 0x00008700e6007a24 */ /* 0x000fe200078e0204 */
[----:B------:R-:W-:Y:S04]  /*2310*/  LDSM.16.M88.4 R44, [R200+0x2000] ;  /* 0x00200000c82c783b */ /* 0x000fe80000000200 */
[----:B------:R-:W-:Y:S01]  /*2320*/  IADD3.X R3, R5, R3, R0, P0, !PT ;  /* 0x0000000305037210 */ /* 0x000fe200007fe400 */
[C---:B------:R-:W-:Y:S01]  /*2330*/  HMMA.16816.F32.BF16 R8, R136.reuse, R22, RZ ;  /* 0x000000168808723c */ /* 0x040fe200000418ff */
[C---:B------:R-:W-:Y:S01]  /*2340*/  LEA R0, P0, R2.reuse, c[0x0][0x1f8], 0x1 ;  /* 0x00007e0002007a11 */ /* 0x040fe200078008ff */
[----:B------:R1:W-:Y:S03]  /*2350*/  STL [R1+0x34], R5 ;  /* 0x0000340501007387 */ /* 0x0003e60000100800 */
[----:B------:R-:W-:Y:S01]  /*2360*/  LEA.HI.X R4, R2, c[0x0][0x1fc], R3, 0x1, P0 ;  /* 0x00007f0002047a11 */ /* 0x000fe200000f0c03 */
[----:B------:R-:W-:Y:S02]  /*2370*/  SHFL.IDX PT, R12, R0, 0x2, 0x181f ;  /* 0x00581f00000c7f89 */ /* 0x000fe400000e0000 */
[----:B------:R-:W-:Y:S02]  /*2380*/  HMMA.16816.F32.BF16 R20, R136, R48, RZ ;  /* 0x000000308814723c */ /* 0x000fe400000418ff */
[----:B------:R-:W2:Y:S04]  /*2390*/  SHFL.IDX PT, R2, R0, RZ, 0x181f ;  /* 0x00181fff00027589 */ /* 0x000ea800000e0000 */
[----:B------:R-:W-:Y:S02]  /*23a0*/  SHFL.IDX PT, R7, R4, RZ, 0x181f ;  /* 0x00181fff04077589 */ /* 0x000fe400000e0000 */
[----:B------:R-:W-:Y:S02]  /*23b0*/  HMMA.16816.F32.BF16 R100, R140, R32, R16 ;  /* 0x000000208c64723c */ /* 0x000fe40000041810 */
[----:B------:R-:W3:Y:S04]  /*23c0*/  SHFL.IDX PT, R3, R0, 0x1, 0x181f ;  /* 0x00381f0000037f89 */ /* 0x000ee800000e0000 */
[----:B------:R-:W4:Y:S02]  /*23d0*/  SHFL.IDX PT, R18, R4, 0x1, 0x181f ;  /* 0x00381f0004127f89 */ /* 0x000f2400000e0000 */
[----:B------:R-:W-:Y:S02]  /*23e0*/  HMMA.16816.F32.BF16 R24, R136, R30, RZ ;  /* 0x0000001e8818723c */ /* 0x000fe400000418ff */
[----:B------:R-:W4:Y:S01]  /*23f0*/  SHFL.IDX PT, R17, R4, 0x2, 0x181f ;  /* 0x00581f0004117f89 */ /* 0x000f2200000e0000 */
[----:B-1----:R-:W-:-:S03]  /*2400*/  SHF.L.U64.HI R5, R234, 0x1, R42 ;  /* 0x00000001ea057819 */ /* 0x002fc6000001022a */
[----:B------:R-:W1:Y:S02]  /*2410*/  SHFL.IDX PT, R0, R0, 0x3, 0x181f ;  /* 0x00781f0000007f89 */ /* 0x000e6400000e0000 */
[----:B------:R-:W-:Y:S02]  /*2420*/  HMMA.16816.F32.BF16 R96, R140, R52, R20 ;  /* 0x000000348c60723c */ /* 0x000fe40000041814 */
[----:B------:R1:W4:Y:S01]  /*2430*/  SHFL.IDX PT, R20, R4, 0x3, 0x181f ;  /* 0x00781f0004147f89 */ /* 0x00032200000e0000 */
[----:B--2---:R-:W-:-:S05]  /*2440*/  IADD3 R14, P1, R2, R163, RZ ;  /* 0x000000a3020e7210 */ /* 0x004fca0007f3e0ff */
[C---:B------:R-:W-:Y:S07]  /*2450*/  HMMA.16816.F32.BF16 R108, R140.reuse, R38, R8 ;  /* 0x000000268c6c723c */ /* 0x040fee0000041808 */
[----:B------:R-:W-:Y:S01]  /*2460*/  IADD3 R10, P0, R2, R164, RZ ;  /* 0x000000a4020a7210 */ /* 0x000fe20007f1e0ff */
[----:B------:R-:W-:Y:S01]  /*2470*/  HMMA.16816.F32.BF16 R80, R140, R34, R24 ;  /* 0x000000228c50723c */ /* 0x000fe20000041818 */
[-C--:B---3--:R-:W-:Y:S01]  /*2480*/  IADD3 R8, P5, R3, R163.reuse, RZ ;  /* 0x000000a303087210 */ /* 0x088fe20007fbe0ff */
[----:B------:R-:W2:Y:S02]  /*2490*/  LDSM.16.M88.4 R32, [R200+0x2800] ;  /* 0x00280000c820783b */ /* 0x000ea40000000200 */
[----:B------:R-:W-:Y:S01]  /*24a0*/  IMAD.X R11, R7, 0x1, R5, P0 ;  /* 0x00000001070b7824 */ /* 0x000fe200000e0605 */
[----:B------:R-:W-:-:S03]  /*24b0*/  IADD3 R2, P0, R12, R163, RZ ;  /* 0x000000a30c027210 */ /* 0x000fc60007f1e0ff */
[C---:B------:R-:W-:Y:S01]  /*24c0*/  HMMA.16816.F32.BF16 R36, R136.reuse, R50, RZ ;  /* 0x000000328824723c */ /* 0x040fe200000418ff */
[----:B-1----:R-:W-:Y:S01]  /*24d0*/  SHF.L.U64.HI R4, R233, 0x1, R43 ;  /* 0x00000001e9047819 */ /* 0x002fe2000001022b */
[----:B------:R-:W-:Y:S04]  /*24e0*/  LDSM.16.M88.4 R48, [R200+0x3000] ;  /* 0x00300000c830783b */ /* 0x000fe80000000200 */
[--C-:B------:R-:W-:Y:S01]  /*24f0*/  IMAD.X R15, R7, 0x1, R4.reuse, P1 ;  /* 0x00000001070f7824 */ /* 0x100fe200008e0604 */
[-C--:B------:R-:W-:Y:S01]  /*2500*/  IADD3 R6, P1, R3, R164.reuse, RZ ;  /* 0x000000a403067210 */ /* 0x080fe20007f3e0ff */
[--C-:B----4-:R-:W-:Y:S01]  /*2510*/  IMAD.X R9, R18, 0x1, R4.reuse, P5 ;  /* 0x0000000112097824 */ /* 0x110fe200028e0604 */
[----:B------:R-:W-:Y:S01]  /*2520*/  IADD3 R16, P5, R12, R164, RZ ;  /* 0x000000a40c107210 */ /* 0x000fe20007fbe0ff */
[--C-:B------:R-:W-:Y:S01]  /*2530*/  IMAD.X R3, R17, 0x1, R4.reuse, P0 ;  /* 0x0000000111037824 */ /* 0x100fe200000e0604 */
[----:B------:R-:W-:Y:S01]  /*2540*/  ISETP.LT.OR P0, PT, R13, 0x1, P6 ;  /* 0x000000010d00780c */ /* 0x000fe20003701670 */
[--C-:B------:R-:W-:Y:S01]  /*2550*/  IMAD.X R7, R18, 0x1, R5.reuse, P1 ;  /* 0x0000000112077824 */ /* 0x100fe200008e0605 */
[----:B------:R-:W-:Y:S01]  /*2560*/  ISETP.GE.AND P1, PT, R234, c[0x0][0x1d4], PT ;  /* 0x00007500ea007a0c */ /* 0x000fe20003f26270 */
[----:B------:R-:W-:Y:S01]  /*2570*/  IMAD.X R17, R17, 0x1, R5, P5 ;  /* 0x0000000111117824 */ /* 0x000fe200028e0605 */
[----:B------:R-:W-:Y:S01]  /*2580*/  IADD3 R18, P5, R0, R163, RZ ;  /* 0x000000a300127210 */ /* 0x000fe20007fbe0ff */
[----:B------:R-:W-:Y:S01]  /*2590*/  HMMA.16816.F32.BF16 R28, R136, R44, RZ ;  /* 0x0000002c881c723c */ /* 0x000fe200000418ff */
[----:B------:R-:W1:Y:S03]  /*25a0*/  LDSM.16.M88.4 R40, [R207+0x2000] ;  /* 0x00200000cf28783b */ /* 0x000e660000000200 */
[----:B------:R-:W-:Y:S01]  /*25b0*/  IMAD.X R19, R20, 0x1, R4, P5 ;  /* 0x0000000114137824 */ /* 0x000fe200028e0604 */
[----:B------:R-:W-:-:S03]  /*25c0*/  ISETP.LT.OR P5, PT, R13, 0x1, P1 ;  /* 0x000000010d00780c */ /* 0x000fc60000fa1670 */
[----:B------:R-:W-:Y:S01]  /*25d0*/  HMMA.16816.F32.BF16 R24, R136, R46, RZ ;  /* 0x0000002e8818723c */ /* 0x000fe200000418ff */
[----:B------:R-:W3:Y:S04]  /*25e0*/  LDSM.16.M88.4 R44, [R207+0x3800] ;  /* 0x00380000cf2c783b */ /* 0x000ee80000000200 */
[----:B------:R-:W-:Y:S01]  /*25f0*/  @!PT LDS RZ, [RZ] ;  /* 0x00000000fffff984 */ /* 0x000fe20000000800 */
[----:B------:R-:W-:Y:S01]  /*2600*/  @!PT LDS RZ, [RZ] ;  /* 0x00000000fffff984 */ /* 0x000fe20000000800 */
[----:B------:R-:W-:Y:S01]  /*2610*/  @!PT LDS RZ, [RZ] ;  /* 0x00000000fffff984 */ /* 0x000fe20000000800 */
[----:B------:R4:W-:Y:S01]  /*2620*/  LDGSTS.E.BYPASS.LTC128B.128 [R229+0x100], [R14.64], !P0 ;  /* 0x001000000ee57fae */ /* 0x0009e2000c101d46 */
[C---:B------:R-:W-:Y:S02]  /*2630*/  ISETP.LT.OR P0, PT, R13.reuse, 0x21, P6 ;  /* 0x000000210d00780c */ /* 0x040fe40003701670 */
[----:B------:R-:W-:Y:S02]  /*2640*/  HMMA.16816.F32.BF16 R84, R140, R54, R36 ;  /* 0x000000368c54723c */ /* 0x000fe40000041824 */
[----:B------:R3:W-:Y:S01]  /*2650*/  LDGSTS.E.BYPASS.LTC128B.128 [R229+0x4100], [R10.64], !P5 ;  /* 0x041000000ae57fae */ /* 0x0007e2000e901d46 */
[----:B------:R-:W-:-:S05]  /*2660*/  ISETP.LT.OR P5, PT, R13, 0x21, P1 ;  /* 0x000000210d00780c */ /* 0x000fca0000fa1670 */
[----:B--2---:R-:W-:Y:S03]  /*2670*/  HMMA.16816.F32.BF16 R36, R136, R34, RZ ;  /* 0x000000228824723c */ /* 0x004fe600000418ff */
[----:B------:R3:W-:Y:S01]  /*2680*/  LDGSTS.E.BYPASS.LTC128B.128 [R229+0x1100], [R8.64], !P0 ;  /* 0x0110000008e57fae */ /* 0x0007e2000c101d46 */
[----:B------:R-:W-:-:S04]  /*2690*/  ISETP.LT.OR P0, PT, R13, 0x41, P6 ;  /* 0x000000410d00780c */ /* 0x000fc80003701670 */
[----:B------:R2:W-:Y:S01]  /*26a0*/  LDGSTS.E.BYPASS.LTC128B.128 [R229+0x5100], [R6.64], !P5 ;  /* 0x0510000006e57fae */ /* 0x0005e2000e901d46 */
[C---:B------:R-:W-:Y:S02]  /*26b0*/  ISETP.LT.OR P5, PT, R13.reuse, 0x61, P6 ;  /* 0x000000610d00780c */ /* 0x040fe400037a1670 */
[C---:B------:R-:W-:Y:S02]  /*26c0*/  ISETP.LT.OR P6, PT, R13.reuse, 0x41, P1 ;  /* 0x000000410d00780c */ /* 0x040fe40000fc1670 */
[----:B------:R-:W-:-:S04]  /*26d0*/  ISETP.LT.OR P1, PT, R13, 0x61, P1 ;  /* 0x000000610d00780c */ /* 0x000fc80000f21670 */
[----:B------:R2:W-:Y:S01]  /*26e0*/  LDGSTS.E.BYPASS.LTC128B.128 [R229+0x2100], [R2.64], !P0 ;  /* 0x0210000002e57fae */ /* 0x0005e2000c101d46 */
[C---:B-1----:R-:W-:Y:S06]  /*26f0*/  HMMA.16816.F32.BF16 R92, R140.reuse, R40, R28 ;  /* 0x000000288c5c723c */ /* 0x042fec000004181c */
[----:B------:R1:W-:Y:S02]  /*2700*/  LDGSTS.E.BYPASS.LTC128B.128 [R229+0x6100], [R16.64], !P6 ;  /* 0x0610000010e57fae */ /* 0x0003e4000f101d46 */
[----:B------:R-:W-:Y:S02]  /*2710*/  HMMA.16816.F32.BF16 R104, R140, R42, R24 ;  /* 0x0000002a8c68723c */ /* 0x000fe40000041818 */
[----:B------:R1:W-:Y:S06]  /*2720*/  LDGSTS.E.BYPASS.LTC128B.128 [R229+0x3100], [R18.64], !P5 ;  /* 0x0310000012e57fae */ /* 0x0003ec000e901d46 */
[C---:B------:R-:W-:Y:S08]  /*2730*/  HMMA.16816.F32.BF16 R40, R136.reuse, R32, RZ ;  /* 0x000000208828723c */ /* 0x040ff000000418ff */
[----:B------:R-:W-:Y:S01]  /*2740*/  HMMA.16816.F32.BF16 R28, R136, R48, RZ ;  /* 0x00000030881c723c */ /* 0x000fe200000418ff */
[----:B--2---:R-:W-:Y:S01]  /*2750*/  IMAD.MOV.U32 R3, RZ, RZ, 0x40 ;  /* 0x00000040ff037424 */ /* 0x004fe200078e00ff */
[----:B------:R-:W-:-:S04]  /*2760*/  IADD3 R2, P0, R0, R164, RZ ;  /* 0x000000a400027210 */ /* 0x000fc80007f1e0ff */
[----:B------:R-:W-:Y:S01]  /*2770*/  SEL R0, R3, 0xffffffc0, !P2 ;  /* 0xffffffc003007807 */ /* 0x000fe20005000000 */
[----:B------:R-:W-:Y:S01]  /*2780*/  IMAD.X R3, R20, 0x1, R5, P0 ;  /* 0x0000000114037824 */ /* 0x000fe200000e0605 */
[C---:B------:R-:W-:Y:S01]  /*2790*/  HMMA.16816.F32.BF16 R24, R136.reuse, R50, RZ ;  /* 0x000000328818723c */ /* 0x040fe200000418ff */
[----:B------:R-:W-:Y:S02]  /*27a0*/  ISETP.GT.AND P0, PT, R160, R172, PT ;  /* 0x000000aca000720c */ /* 0x000fe40003f04270 */
[--C-:B------:R-:W-:Y:S01]  /*27b0*/  IMAD.IADD R202, R200, 0x1, R0.reuse ;  /* 0x00000001c8ca7824 */ /* 0x100fe200078e0200 */
[----:B------:R2:W-:Y:S01]  /*27c0*/  LDGSTS.E.BYPASS.LTC128B.128 [R229+0x7100], [R2.64], !P1 ;  /* 0x0710000002e57fae */ /* 0x0005e2000c901d46 */
[----:B------:R-:W-:Y:S01]  /*27d0*/  IMAD.IADD R201, R208, 0x1, R0 ;  /* 0x00000001d0c97824 */ /* 0x000fe200078e0200 */
[----:B------:R-:W-:Y:S02]  /*27e0*/  ISETP.GT.AND P1, PT, R161, 0x7f, PT ;  /* 0x0000007fa100780c */ /* 0x000fe40003f24270 */
[----:B----4-:R-:W4:Y:S01]  /*27f0*/  LDSM.16.M88.4 R12, [R202] ;  /* 0x00000000ca0c783b */ /* 0x010f220000000200 */
[C---:B------:R-:W-:Y:S03]  /*2800*/  HMMA.16816.F32.BF16 R20, R136.reuse, R56, RZ ;  /* 0x000000388814723c */ /* 0x040fe600000418ff */
[----:B---3--:R-:W3:Y:S04]  /*2810*/  LDSM.16.M88.4 R8, [R202+0x800] ;  /* 0x00080000ca08783b */ /* 0x008ee80000000200 */
[----:B------:R-:W2:Y:S01]  /*2820*/  LDSM.16.M88.4 R32, [R202+0x1000] ;  /* 0x00100000ca20783b */ /* 0x000ea20000000200 */
[----:B-1----:R-:W-:Y:S03]  /*2830*/  HMMA.16816.F32.BF16 R16, R136, R58, RZ ;  /* 0x0000003a8810723c */ /* 0x002fe600000418ff */
[----:B------:R-:W-:Y:S04]  /*2840*/  LDSM.16.M88.4 R56, [R202+0x2000] ;  /* 0x00200000ca38783b */ /* 0x000fe80000000200 */
[----:B------:R-:W0:Y:S01]  /*2850*/  LDGDEPBAR ;  /* 0x00000000000079af */ /* 0x000e220000000000 */
[C---:B------:R-:W-:Y:S03]  /*2860*/  HMMA.16816.F32.BF16 R88, R140.reuse, R60, R40 ;  /* 0x0000003c8c58723c */ /* 0x040fe60000041828 */
[----:B------:R-:W1:Y:S05]  /*2870*/  LDSM.16.M88.4 R40, [R202+0x1800] ;  /* 0x00180000ca28783b */ /* 0x000e6a0000000200 */
[C---:B------:R-:W-:Y:S08]  /*2880*/  HMMA.16816.F32.BF16 R76, R140.reuse, R62, R36 ;  /* 0x0000003e8c4c723c */ /* 0x040ff00000041824 */
[C---:B------:R-:W-:Y:S01]  /*2890*/  HMMA.16816.F32.BF16 R72, R140.reuse, R68, R28 ;  /* 0x000000448c48723c */ /* 0x040fe2000004181c */
[----:B------:R-:W-:Y:S07]  /*28a0*/  LDSM.16.M88.4 R28, [R201+-0x3800] ;  /* 0xffc80000c91c783b */ /* 0x000fee0000000200 */
[C---:B------:R-:W-:Y:S08]  /*28b0*/  HMMA.16816.F32.BF16 R68, R140.reuse, R70, R24 ;  /* 0x000000468c44723c */ /* 0x040ff00000041818 */
[C---:B------:R-:W-:Y:S01]  /*28c0*/  HMMA.16816.F32.BF16 R64, R140.reuse, R44, R20 ;  /* 0x0000002c8c40723c */ /* 0x040fe20000041814 */
[----:B------:R-:W-:Y:S07]  /*28d0*/  LDSM.16.M88.4 R20, [R201+-0x4000] ;  /* 0xffc00000c914783b */ /* 0x000fee0000000200 */
[----:B------:R-:W-:Y:S01]  /*28e0*/  HMMA.16816.F32.BF16 R52, R140, R46, R16 ;  /* 0x0000002e8c34723c */ /* 0x000fe20000041810 */
[----:B------:R-:W-:Y:S07]  /*28f0*/  LDSM.16.M88.4 R16, [R202+0x3800] ;  /* 0x00380000ca10783b */ /* 0x000fee0000000200 */
[C---:B----4-:R-:W-:Y:S08]  /*2900*/  HMMA.16816.F32.BF16 R60, R176.reuse, R12, R120 ;  /* 0x0000000cb03c723c */ /* 0x050ff00000041878 */
[C---:B------:R-:W-:Y:S01]  /*2910*/  HMMA.16816.F32.BF16 R48, R176.reuse, R14, R116 ;  /* 0x0000000eb030723c */ /* 0x040fe20000041874 */
[----:B------:R-:W4:Y:S07]  /*2920*/  LDSM.16.M88.4 R12, [R202+0x2800] ;  /* 0x00280000ca0c783b */ /* 0x000f2e0000000200 */
[C---:B---3--:R-:W-:Y:S08]  /*2930*/  HMMA.16816.F32.BF16 R24, R176.reuse, R8, R112 ;  /* 0x00000008b018723c */ /* 0x048ff00000041870 */
[C---:B------:R-:W-:Y:S01]  /*2940*/  HMMA.16816.F32.BF16 R44, R176.reuse, R10, R108 ;  /* 0x0000000ab02c723c */ /* 0x040fe2000004186c */
[----:B------:R-:W3:Y:S07]  /*2950*/  LDSM.16.M88.4 R8, [R202+0x3000] ;  /* 0x00300000ca08783b */ /* 0x000eee0000000200 */
[C---:B--2---:R-:W-:Y:S08]  /*2960*/  HMMA.16816.F32.BF16 R36, R176.reuse, R32, R100 ;  /* 0x00000020b024723c */ /* 0x044ff00000041864 */
[C---:B------:R-:W-:Y:S08]  /*2970*/  HMMA.16816.F32.BF16 R32, R176.reuse, R34, R80 ;  /* 0x00000022b020723c */ /* 0x040ff00000041850 */
[C---:B-1----:R-:W-:Y:S08]  /*2980*/  HMMA.16816.F32.BF16 R80, R176.reuse, R40, R96 ;  /* 0x00000028b050723c */ /* 0x042ff00000041860 */
[C---:B----4-:R-:W-:Y:S08]  /*2990*/  HMMA.16816.F32.BF16 R120, R176.reuse, R12, R88 ;  /* 0x0000000cb078723c */ /* 0x050ff00000041858 */
[C---:B------:R-:W-:Y:S01]  /*29a0*/  HMMA.16816.F32.BF16 R100, R176.reuse, R14, R76 ;  /* 0x0000000eb064723c */ /* 0x040fe2000004184c */
[----:B------:R-:W1:Y:S07]  /*29b0*/  LDSM.16.M88.4 R12, [R201+-0x3000] ;  /* 0xffd00000c90c783b */ /* 0x000e6e0000000200 */
[C---:B---3--:R-:W-:Y:S08]  /*29c0*/  HMMA.16816.F32.BF16 R116, R176.reuse, R8, R72 ;  /* 0x00000008b074723c */ /* 0x048ff00000041848 */
[C---:B------:R-:W-:Y:S01]  /*29d0*/  HMMA.16816.F32.BF16 R96, R176.reuse, R10, R68 ;  /* 0x0000000ab060723c */ /* 0x040fe20000041844 */
[----:B------:R-:W2:Y:S07]  /*29e0*/  LDSM.16.M88.4 R8, [R201+-0x2800] ;  /* 0xffd80000c908783b */ /* 0x000eae0000000200 */
[C---:B------:R-:W-:Y:S08]  /*29f0*/  HMMA.16816.F32.BF16 R40, R176.reuse, R42, R84 ;  /* 0x0000002ab028723c */ /* 0x040ff00000041854 */
[C---:B------:R-:W-:Y:S08]  /*2a00*/  HMMA.16816.F32.BF16 R84, R176.reuse, R56, R92 ;  /* 0x00000038b054723c */ /* 0x040ff0000004185c */
[C---:B------:R-:W-:Y:S08]  /*2a10*/  HMMA.16816.F32.BF16 R104, R176.reuse, R58, R104 ;  /* 0x0000003ab068723c */ /* 0x040ff00000041868 */
[C---:B------:R-:W-:Y:S08]  /*2a20*/  HMMA.16816.F32.BF16 R112, R176.reuse, R16, R64 ;  /* 0x00000010b070723c */ /* 0x040ff00000041840 */
[----:B------:R-:W-:Y:S01]  /*2a30*/  HMMA.16816.F32.BF16 R88, R176, R18, R52 ;  /* 0x00000012b058723c */ /* 0x000fe20000041834 */
[----:B------:R-:W3:Y:S07]  /*2a40*/  LDSM.16.M88.4 R16, [R201+-0x2000] ;  /* 0xffe00000c910783b */ /* 0x000eee0000000200 */
[C---:B------:R-:W-:Y:S01]  /*2a50*/  HMMA.16816.F32.BF16 R76, R180.reuse, R28, R24 ;  /* 0x0000001cb44c723c */ /* 0x040fe20000041818 */
[----:B------:R-:W-:Y:S07]  /*2a60*/  LDSM.16.M88.4 R24, [R201+-0x1800] ;  /* 0xffe80000c918783b */ /* 0x000fee0000000200 */
[C---:B------:R-:W-:Y:S01]  /*2a70*/  HMMA.16816.F32.BF16 R72, R180.reuse, R30, R44 ;  /* 0x0000001eb448723c */ /* 0x040fe2000004182c */
[----:B------:R-:W4:Y:S07]  /*2a80*/  LDSM.16.M88.4 R28, [R201+-0x1000] ;  /* 0xfff00000c91c783b */ /* 0x000f2e0000000200 */
[C---:B-1----:R-:W-:Y:S08]  /*2a90*/  HMMA.16816.F32.BF16 R68, R180.reuse, R12, R36 ;  /* 0x0000000cb444723c */ /* 0x042ff00000041824 */
[C---:B------:R-:W-:Y:S01]  /*2aa0*/  HMMA.16816.F32.BF16 R56, R180.reuse, R14, R32 ;  /* 0x0000000eb438723c */ /* 0x040fe20000041820 */
[----:B------:R-:W1:Y:S07]  /*2ab0*/  LDSM.16.M88.4 R12, [R200+0x4000] ;  /* 0x00400000c80c783b */ /* 0x000e6e0000000200 */
[C---:B--2---:R-:W-:Y:S08]  /*2ac0*/  HMMA.16816.F32.BF16 R36, R180.reuse, R8, R80 ;  /* 0x00000008b424723c */ /* 0x044ff00000041850 */
[C---:B------:R-:W-:Y:S01]  /*2ad0*/  HMMA.16816.F32.BF16 R52, R180.reuse, R10, R40 ;  /* 0x0000000ab434723c */ /* 0x040fe20000041828 */
[----:B------:R-:W2:Y:S07]  /*2ae0*/  LDSM.16.M88.4 R8, [R200+0x4800] ;  /* 0x00480000c808783b */ /* 0x000eae0000000200 */
[C---:B------:R-:W-:Y:S08]  /*2af0*/  HMMA.16816.F32.BF16 R108, R180.reuse, R20, R60 ;  /* 0x00000014b46c723c */ /* 0x040ff0000004183c */
[C---:B------:R-:W-:Y:S01]  /*2b00*/  HMMA.16816.F32.BF16 R92, R180.reuse, R22, R48 ;  /* 0x00000016b45c723c */ /* 0x040fe20000041830 */
[----:B------:R-:W2:Y:S07]  /*2b10*/  LDSM.16.M88.4 R20, [R201+-0x800] ;  /* 0xfff80000c914783b */ /* 0x000eae0000000200 */
[C---:B---3--:R-:W-:Y:S08]  /*2b20*/  HMMA.16816.F32.BF16 R48, R180.reuse, R18, R104 ;  /* 0x00000012b430723c */ /* 0x048ff00000041868 */
[C---:B----4-:R-:W-:Y:S08]  /*2b30*/  HMMA.16816.F32.BF16 R64, R180.reuse, R30, R96 ;  /* 0x0000001eb440723c */ /* 0x050ff00000041860 */
[C---:B------:R-:W-:Y:S01]  /*2b40*/  HMMA.16816.F32.BF16 R32, R180.reuse, R16, R84 ;  /* 0x00000010b420723c */ /* 0x040fe20000041854 */
[----:B------:R-:W3:Y:S07]  /*2b50*/  LDSM.16.M88.4 R16, [R200+0x5000] ;  /* 0x00500000c810783b */ /* 0x000eee0000000200 */
[----:B------:R-:W-:Y:S01]  /*2b60*/  HMMA.16816.F32.BF16 R44, R180, R28, R116 ;  /* 0x0000001cb42c723c */ /* 0x000fe20000041874 */
[----:B------:R-:W-:Y:S07]  /*2b70*/  LDSM.16.M88.4 R28, [R208] ;  /* 0x00000000d01c783b */ /* 0x000fee0000000200 */
        /* <DEDUP_REMOVED lines=8> */
[----:B------:R-:W4:Y:S07]  /*2c00*/  LDSM.16.M88.4 R24, [R200+0x5800] ;  /* 0x00580000c818783b */ /* 0x000f2e0000000200 */
[C---:B------:R-:W-:Y:S08]  /*2c10*/  HMMA.16816.F32.BF16 R80, R180.reuse, R20, R112 ;  /* 0x00000014b450723c */ /* 0x040ff00000041870 */
[----:B------:R-:W-:Y:S01]  /*2c20*/  HMMA.16816.F32.BF16 R88, R180, R22, R88 ;  /* 0x00000016b458723c */ /* 0x000fe20000041858 */
[----:B------:R-:W4:Y:S07]  /*2c30*/  LDSM.16.M88.4 R20, [R200+0x6000] ;  /* 0x00600000c814783b */ /* 0x000f2e0000000200 */
[C---:B---3--:R-:W-:Y:S08]  /*2c40*/  HMMA.16816.F32.BF16 R100, R184.reuse, R16, R68 ;  /* 0x00000010b864723c */ /* 0x048ff00000041844 */
[C---:B-1----:R-:W-:Y:S08]  /*2c50*/  HMMA.16816.F32.BF16 R76, R184.reuse, R12, R40 ;  /* 0x0000000cb84c723c */ /* 0x042ff00000041828 */
[C---:B------:R-:W-:Y:S01]  /*2c60*/  HMMA.16816.F32.BF16 R72, R184.reuse, R14, R60 ;  /* 0x0000000eb848723c */ /* 0x040fe2000004183c */
[----:B------:R-:W1:Y:S07]  /*2c70*/  LDSM.16.M88.4 R12, [R210] ;  /* 0x00000000d20c783b */ /* 0x000e6e0000000200 */
[C---:B--2---:R-:W-:Y:S08]  /*2c80*/  HMMA.16816.F32.BF16 R68, R184.reuse, R8, R44 ;  /* 0x00000008b844723c */ /* 0x044ff0000004182c */
[C---:B------:R-:W-:Y:S01]  /*2c90*/  HMMA.16816.F32.BF16 R64, R184.reuse, R10, R64 ;  /* 0x0000000ab840723c */ /* 0x040fe20000041840 */
[----:B------:R-:W2:Y:S07]  /*2ca0*/  LDSM.16.M88.4 R8, [R211] ;  /* 0x00000000d308783b */ /* 0x000eae0000000200 */
[C---:B------:R-:W-:Y:S01]  /*2cb0*/  HMMA.16816.F32.BF16 R120, R184.reuse, R18, R56 ;  /* 0x00000012b878723c */ /* 0x040fe20000041838 */
[----:B------:R-:W3:Y:S07]  /*2cc0*/  LDSM.16.M88.4 R16, [R200+0x7800] ;  /* 0x00780000c810783b */ /* 0x000eee0000000200 */
[C---:B----4-:R-:W-:Y:S08]  /*2cd0*/  HMMA.16816.F32.BF16 R112, R184.reuse, R24, R36 ;  /* 0x00000018b870723c */ /* 0x050ff00000041824 */
[C---:B------:R-:W-:Y:S01]  /*2ce0*/  HMMA.16816.F32.BF16 R124, R184.reuse, R26, R52 ;  /* 0x0000001ab87c723c */ /* 0x040fe20000041834 */
[----:B------:R-:W4:Y:S07]  /*2cf0*/  LDSM.16.M88.4 R24, [R209] ;  /* 0x00000000d118783b */ /* 0x000f2e0000000200 */
[C---:B------:R-:W-:Y:S01]  /*2d00*/  HMMA.16816.F32.BF16 R108, R184.reuse, R20, R32 ;  /* 0x00000014b86c723c */ /* 0x040fe20000041820 */
[----:B------:R-:W2:Y:S07]  /*2d10*/  LDSM.16.M88.4 R32, [R213] ;  /* 0x00000000d520783b */ /* 0x000eae0000000200 */
[----:B------:R-:W-:Y:S01]  /*2d20*/  HMMA.16816.F32.BF16 R84, R184, R22, R48 ;  /* 0x00000016b854723c */ /* 0x000fe20000041830 */
[----:B------:R-:W3:Y:S07]  /*2d30*/  LDSM.16.M88.4 R20, [R212] ;  /* 0x00000000d414783b */ /* 0x000eee0000000200 */
[C---:B------:R-:W-:Y:S08]  /*2d40*/  HMMA.16816.F32.BF16 R52, R188.reuse, R28, R96 ;  /* 0x0000001cbc34723c */ /* 0x040ff00000041860 */
[C---:B------:R-:W-:Y:S01]  /*2d50*/  HMMA.16816.F32.BF16 R44, R188.reuse, R30, R104 ;  /* 0x0000001ebc2c723c */ /* 0x040fe20000041868 */
[----:B------:R-:W-:Y:S07]  /*2d60*/  LDSM.16.M88.4 R28, [R214] ;  /* 0x00000000d61c783b */ /* 0x000fee0000000200 */
[C---:B-1----:R-:W-:Y:S08]  /*2d70*/  HMMA.16816.F32.BF16 R48, R188.reuse, R12, R100 ;  /* 0x0000000cbc30723c */ /* 0x042ff00000041864 */
[C---:B------:R-:W-:Y:S01]  /*2d80*/  HMMA.16816.F32.BF16 R96, R188.reuse, R14, R120 ;  /* 0x0000000ebc60723c */ /* 0x040fe20000041878 */
[----:B------:R-:W1:Y:S07]  /*2d90*/  LDSM.16.M88.4 R12, [R202+0x4000] ;  /* 0x00400000ca0c783b */ /* 0x000e6e0000000200 */
[C---:B--2---:R-:W-:Y:S08]  /*2da0*/  HMMA.16816.F32.BF16 R104, R188.reuse, R8, R112 ;  /* 0x00000008bc68723c */ /* 0x044ff00000041870 */
[----:B------:R-:W-:Y:S01]  /*2db0*/  HMMA.16816.F32.BF16 R112, R188, R10, R124 ;  /* 0x0000000abc70723c */ /* 0x000fe2000004187c */
[----:B------:R-:W2:Y:S07]  /*2dc0*/  LDSM.16.M88.4 R8, [R202+0x4800] ;  /* 0x00480000ca08783b */ /* 0x000eae0000000200 */
[C---:B---3--:R-:W-:Y:S01]  /*2dd0*/  HMMA.16816.F32.BF16 R60, R184.reuse, R16, R80 ;  /* 0x00000010b83c723c */ /* 0x048fe20000041850 */
[----:B------:R-:W-:Y:S07]  /*2de0*/  LDSM.16.M88.4 R80, [R201+0x800] ;  /* 0x00080000c950783b */ /* 0x000fee0000000200 */
[----:B------:R-:W-:Y:S01]  /*2df0*/  HMMA.16816.F32.BF16 R56, R184, R18, R88 ;  /* 0x00000012b838723c */ /* 0x000fe20000041858 */
[----:B------:R-:W3:Y:S07]  /*2e00*/  LDSM.16.M88.4 R16, [R215] ;  /* 0x00000000d710783b */ /* 0x000eee0000000200 */
[C---:B----4-:R-:W-:Y:S01]  /*2e10*/  HMMA.16816.F32.BF16 R40, R188.reuse, R24, R92 ;  /* 0x00000018bc28723c */ /* 0x050fe2000004185c */
[----:B------:R-:W-:Y:S07]  /*2e20*/  LDSM.16.M88.4 R92, [R201] ;  /* 0x00000000c95c783b */ /* 0x000fee0000000200 */
[C---:B------:R-:W-:Y:S01]  /*2e30*/  HMMA.16816.F32.BF16 R36, R188.reuse, R26, R116 ;  /* 0x0000001abc24723c */ /* 0x040fe20000041874 */
[----:B------:R-:W4:Y:S07]  /*2e40*/  LDSM.16.M88.4 R24, [R202+0x5000] ;  /* 0x00500000ca18783b */ /* 0x000f2e0000000200 */
[C---:B------:R-:W-:Y:S08]  /*2e50*/  HMMA.16816.F32.BF16 R148, R188.reuse, R32, R76 ;  /* 0x00000020bc94723c */ /* 0x040ff0000004184c */
[C---:B------:R-:W-:Y:S01]  /*2e60*/  HMMA.16816.F32.BF16 R144, R188.reuse, R34, R72 ;  /* 0x00000022bc90723c */ /* 0x040fe20000041848 */
[----:B------:R-:W3:Y:S07]  /*2e70*/  LDSM.16.M88.4 R32, [R202+0x6000] ;  /* 0x00600000ca20783b */ /* 0x000eee0000000200 */
[----:B------:R-:W-:Y:S08]  /*2e80*/  HMMA.16816.F32.BF16 R152, R188, R20, R108 ;  /* 0x00000014bc98723c */ /* 0x000ff0000004186c */
[C---:B-1----:R-:W-:Y:S01]  /*2e90*/  HMMA.16816.F32.BF16 R116, R192.reuse, R12, R52 ;  /* 0x0000000cc074723c */ /* 0x042fe20000041834 */
[----:B------:R-:W-:Y:S07]  /*2ea0*/  LDSM.16.M88.4 R52, [R201+0x2800] ;  /* 0x00280000c934783b */ /* 0x000fee0000000200 */
[----:B------:R-:W-:Y:S01]  /*2eb0*/  HMMA.16816.F32.BF16 R108, R192, R14, R44 ;  /* 0x0000000ec06c723c */ /* 0x000fe2000004182c */
[----:B------:R-:W1:Y:S04]  /*2ec0*/  LDSM.16.M88.4 R12, [R202+0x6800] ;  /* 0x00680000ca0c783b */ /* 0x000e680000000200 */
[----:B------:R-:W-:Y:S03]  /*2ed0*/  LDSM.16.M88.4 R44, [R201+0x3800] ;  /* 0x00380000c92c783b */ /* 0x000fe60000000200 */
[----:B------:R-:W-:Y:S01]  /*2ee0*/  HMMA.16816.F32.BF16 R156, R188, R22, R84 ;  /* 0x00000016bc9c723c */ /* 0x000fe20000041854 */
[----:B------:R-:W1:Y:S04]  /*2ef0*/  LDSM.16.M88.4 R20, [R202+0x5800] ;  /* 0x00580000ca14783b */ /* 0x000e680000000200 */
[----:B------:R-:W-:Y:S03]  /*2f00*/  LDSM.16.M88.4 R84, [R202+0x7800] ;  /* 0x00780000ca54783b */ /* 0x000fe60000000200 */
[C---:B--2---:R-:W-:Y:S08]  /*2f10*/  HMMA.16816.F32.BF16 R100, R192.reuse, R8, R40 ;  /* 0x00000008c064723c */ /* 0x044ff00000041828 */
[----:B------:R-:W-:Y:S01]  /*2f20*/  HMMA.16816.F32.BF16 R88, R192, R10, R36 ;  /* 0x0000000ac058723c */ /* 0x000fe20000041824 */
[----:B------:R-:W2:Y:S07]  /*2f30*/  LDSM.16.M88.4 R8, [R202+0x7000] ;  /* 0x00700000ca08783b */ /* 0x000eae0000000200 */
[C---:B------:R-:W-:Y:S01]  /*2f40*/  HMMA.16816.F32.BF16 R132, R188.reuse, R28, R68 ;  /* 0x0000001cbc84723c */ /* 0x040fe20000041844 */
[----:B------:R-:W-:Y:S07]  /*2f50*/  LDSM.16.M88.4 R68, [R201+0x1000] ;  /* 0x00100000c944783b */ /* 0x000fee0000000200 */
[C---:B------:R-:W-:Y:S08]  /*2f60*/  HMMA.16816.F32.BF16 R128, R188.reuse, R30, R64 ;  /* 0x0000001ebc80723c */ /* 0x040ff00000041840 */
[C---:B---3--:R-:W-:Y:S01]  /*2f70*/  HMMA.16816.F32.BF16 R124, R188.reuse, R16, R60 ;  /* 0x00000010bc7c723c */ /* 0x048fe2000004183c */
[----:B------:R-:W-:Y:S07]  /*2f80*/  LDSM.16.M88.4 R60, [R201+0x1800] ;  /* 0x00180000c93c783b */ /* 0x000fee0000000200 */
[----:B------:R-:W-:Y:S01]  /*2f90*/  HMMA.16816.F32.BF16 R120, R188, R18, R56 ;  /* 0x00000012bc78723c */ /* 0x000fe20000041838 */
[----:B------:R-:W3:Y:S07]  /*2fa0*/  LDSM.16.M88.4 R56, [R201+0x2000] ;  /* 0x00200000c938783b */ /* 0x000eee0000000200 */
[----:B----4-:R-:W-:Y:S01]  /*2fb0*/  HMMA.16816.F32.BF16 R76, R192, R24, R48 ;  /* 0x00000018c04c723c */ /* 0x010fe20000041830 */
[----:B------:R-:W4:Y:S01]  /*2fc0*/  LDSM.16.M88.4 R48, [R201+0x3000] ;  /* 0x00300000c930783b */ /* 0x000f220000000200 */
[----:B------:R-:W-:-:S06]  /*2fd0*/  DEPBAR.LE SB0, 0x0 ;  /* 0x000080000000791a */ /* 0x000fcc0000000000 */
[C---:B------:R-:W-:Y:S08]  /*2fe0*/  HMMA.16816.F32.BF16 R36, R192.reuse, R32, R152 ;  /* 0x00000020c024723c */ /* 0x040ff00000041898 */
        /* <DEDUP_REMOVED lines=26> */
[----:B------:R-:W-:Y:S06]  /*3190*/  BAR.SYNC.DEFER_BLOCKING 0x0 ;  /* 0x0000000000007b1d */ /* 0x000fec0000010000 */
[----:B------:R-:W-:Y:S01]  /*31a0*/  @!UPT UIADD3 URZ, URZ, URZ, URZ ;  /* 0x0000003f3f3ff290 */ /* 0x000fe2000fffe03f */
[----:B------:R-:W-:Y:S11]  /*31b0*/  @!P0 BRA `(.L_x_1860) ;  /* 0x0000049000008947 */ /* 0x000ff60003800000 */
[----:B------:R-:W-:Y:S01]  /*31c0*/  IMAD R2, R160, 0x80, R169 ;  /* 0x00000080a0027824 */ /* 0x000fe200078e02a9 */
        /* <DEDUP_REMOVED lines=27> */
.L_x_1899:
        /* <DEDUP_REMOVED lines=9> */
[----:B---3--:R-:W-:-:S02]  /*3410*/  IADD3 R8, P6, R2, R163, RZ ;  /* 0x000000a302087210 */ /* 0x008fc40007fde0ff */
[----:B------:R-:W-:-:S03]  /*3420*/  IADD3 R2, P5, R2, R164, RZ ;  /* 0x000000a402027210 */ /* 0x000fc60007fbe0ff */
[C-C-:B--2---:R-:W-:Y:S01]  /*3430*/  IMAD.X R9, R10.reuse, 0x1, R4.reuse, P6 ;  /* 0x000000010a097824 */ /* 0x144fe200030e0604 */
[C---:B----4-:R-:W-:Y:S01]  /*3440*/  IADD3 R12, P6, R7.reuse, R163, RZ ;  /* 0x000000a3070c7210 */ /* 0x050fe20007fde0ff */
[--C-:B------:R-:W-:Y:S01]  /*3450*/  IMAD.X R3, R10, 0x1, R5.reuse, P5 ;  /* 0x000000010a037824 */ /* 0x100fe200028e0605 */
[-C--:B------:R-:W-:Y:S02]  /*3460*/  IADD3 R10, P5, R7, R164.reuse, RZ ;  /* 0x000000a4070a7210 */ /* 0x080fe40007fbe0ff */
[----:B------:R2:W-:Y:S01]  /*3470*/  LDGSTS.E.BYPASS.LTC128B.128 [R229+0x8100], [R8.64], !P2 ;  /* 0x0810000008e57fae */ /* 0x0005e2000d101d46 */
[C---:B-----5:R-:W-:Y:S01]  /*3480*/  IMAD.X R13, R11.reuse, 0x1, R4, P6 ;  /* 0x000000010b0d7824 */ /* 0x060fe200030e0604 */
[----:B------:R-:W-:Y:S01]  /*3490*/  SEL R7, RZ, 0x10, P0 ;  /* 0x00000010ff077807 */ /* 0x000fe20000000000 */
[----:B------:R-:W-:Y:S01]  /*34a0*/  IMAD.X R11, R11, 0x1, R5, P5 ;  /* 0x000000010b0b7824 */ /* 0x000fe200028e0605 */
[----:B------:R3:W-:Y:S04]  /*34b0*/  LDGSTS.E.BYPASS.LTC128B.128 [R229+0xc100], [R2.64], !P0 ;  /* 0x0c10000002e57fae */ /* 0x0007e8000c101d46 */
[----:B------:R4:W-:Y:S04]  /*34c0*/  LDGSTS.E.BYPASS.LTC128B.128 [R229+0x9100], [R12.64], !P2 ;  /* 0x091000000ce57fae */ /* 0x0009e8000d101d46 */
[----:B------:R4:W-:Y:S01]  /*34d0*/  LDGSTS.E.BYPASS.LTC128B.128 [R229+0xd100], [R10.64], !P0 ;  /* 0x0d1000000ae57fae */ /* 0x0009e2000c101d46 */
[----:B--2---:R-:W-:-:S02]  /*34e0*/  IADD3 R8, P5, R14, R164, RZ ;  /* 0x000000a40e087210 */ /* 0x004fc40007fbe0ff */
[----:B---3--:R-:W-:-:S03]  /*34f0*/  IADD3 R2, P6, R14, R163, RZ ;  /* 0x000000a30e027210 */ /* 0x008fc60007fde0ff */
[C---:B------:R-:W-:Y:S02]  /*3500*/  IMAD.X R9, R15.reuse, 0x1, R5, P5 ;  /* 0x000000010f097824 */ /* 0x040fe400028e0605 */
[----:B------:R-:W-:-:S05]  /*3510*/  IMAD.X R3, R15, 0x1, R4, P6 ;  /* 0x000000010f037824 */ /* 0x000fca00030e0604 */
[----:B------:R2:W-:Y:S04]  /*3520*/  LDGSTS.E.BYPASS.LTC128B.128 [R229+0xa100], [R2.64], !P2 ;  /* 0x0a10000002e57fae */ /* 0x0005e8000d101d46 */
[----:B------:R3:W-:Y:S04]  /*3530*/  LDGSTS.E.BYPASS.LTC128B.128 [R229+0xe100], [R8.64], !P0 ;  /* 0x0e10000008e57fae */ /* 0x0007e8000c101d46 */
[----:B--2---:R4:W2:Y:S01]  /*3540*/  SHFL.IDX PT, R2, R6, 0x3, 0x181f ;  /* 0x00781f0006027f89 */ /* 0x0048a200000e0000 */
[----:B---3--:R-:W-:-:S04]  /*3550*/  SEL R8, RZ, 0x10, P2 ;  /* 0x00000010ff087807 */ /* 0x008fc80001000000 */
.L_x_1900:
[----:B-1----:R-:W-:Y:S02]  /*3560*/  IADD3 R3, -R8, 0x10, RZ ;  /* 0x0000001008037810 */ /* 0x002fe40007ffe1ff */
[----:B------:R-:W-:-:S02]  /*3570*/  IADD3 R9, -R7, 0x10, RZ ;  /* 0x0000001007097810 */ /* 0x000fc40007ffe1ff */
[----:B------:R-:W-:Y:S02]  /*3580*/  LOP3.LUT R3, R3, 0xf, RZ, 0xc0, !PT ;  /* 0x0000000f03037812 */ /* 0x000fe400078ec0ff */
[----:B------:R-:W-:Y:S02]  /*3590*/  ISETP.NE.U32.AND P6, PT, R8, RZ, PT ;  /* 0x000000ff0800720c */ /* 0x000fe40003fc5070 */
[----:B--2-4-:R-:W-:Y:S02]  /*35a0*/  IADD3 R6, P2, P0, R3, R2, R163 ;  /* 0x0000000203067210 */ /* 0x014fe4000785e0a3 */
[----:B------:R-:W-:Y:S02]  /*35b0*/  LOP3.LUT R3, R9, 0xf, RZ, 0xc0, !PT ;  /* 0x0000000f09037812 */ /* 0x000fe400078ec0ff */
[----:B------:R-:W-:Y:S02]  /*35c0*/  ISETP.NE.U32.AND P5, PT, R7, RZ, PT ;  /* 0x000000ff0700720c */ /* 0x000fe40003fa5070 */
[----:B------:R-:W-:-:S02]  /*35d0*/  IADD3.X R7, RZ, R0, R4, P2, P0 ;  /* 0x00000000ff077210 */ /* 0x000fc400017e0404 */
[----:B------:R-:W-:-:S03]  /*35e0*/  IADD3 R2, P2, P0, R3, R2, R164 ;  /* 0x0000000203027210 */ /* 0x000fc6000785e0a4 */
[----:B------:R-:W-:Y:S01]  /*35f0*/  @!PT LDS RZ, [RZ] ;  /* 0x00000000fffff984 */ /* 0x000fe20000000800 */
[----:B------:R-:W-:Y:S01]  /*3600*/  @!PT LDS RZ, [RZ] ;  /* 0x00000000fffff984 */ /* 0x000fe20000000800 */
[----:B------:R-:W-:Y:S01]  /*3610*/  @!PT LDS RZ, [RZ] ;  /* 0x00000000fffff984 */ /* 0x000fe20000000800 */
[----:B------:R1:W-:Y:S01]  /*3620*/  LDGSTS.E.BYPASS.LTC128B.128.ZFILL [R229+0xb100], [R6.64], P6 ;  /* 0x0b10000006e57fae */ /* 0x0003e2000b141d46 */
[----:B------:R-:W-:-:S05]  /*3630*/  IADD3.X R3, RZ, R0, R5, P2, P0 ;  /* 0x00000000ff037210 */ /* 0x000fca00017e0405 */
[----:B------:R1:W-:Y:S04]  /*3640*/  LDGSTS.E.BYPASS.LTC128B.128.ZFILL [R229+0xf100], [R2.64], P5 ;  /* 0x0f10000002e57fae */ /* 0x0003e8000a941d46 */
.L_x_1860:
[----:B------:R-:W-:Y:S05]  /*3650*/  BSYNC B0 ;  /* 0x0000000000007941 */ /* 0x000fea0003800000 */
.L_x_1859:
[----:B-1----:R-:W2:Y:S04]  /*3660*/  LDL R3, [R1+0x48] ;  /* 0x0000480001037983 */ /* 0x002ea80000100800 */
[----:B------:R-:W2:Y:S04]  /*3670*/  LDL R2, [R1+0xc8] ;  /* 0x0000c80001027983 */ /* 0x000ea80000100800 */
[----:B------:R-:W3:Y:S01]  /*3680*/  LDL R5, [R1+0x38] ;  /* 0x0000380001057983 */ /* 0x000ee20000100800 */
[----:B------:R-:W-:-:S03]  /*3690*/  MOV R0, 0xffffff80 ;  /* 0xffffff8000007802 */ /* 0x000fc60000000f00 */
[----:B------:R-:W0:Y:S02]  /*36a0*/  LDGDEPBAR ;  /* 0x00000000000079af */ /* 0x000e240000000000 */
[----:B------:R-:W-:Y:S01]  /*36b0*/  IMAD R0, R160, R0, 0x1 ;  /* 0x00000001a0007424 */ /* 0x000fe200078e0200 */
[----:B--2---:R-:W-:Y:S02]  /*36c0*/  IADD3 R4, R2, R3, RZ ;  /* 0x0000000302047210 */ /* 0x004fe40007ffe0ff */
[----:B------:R-:W-:Y:S02]  /*36d0*/  MOV R3, c[0x0][0x2ac] ;  /* 0x0000ab0000037a02 */ /* 0x000fe40000000f00 */
[----:B---3--:R-:W-:Y:S01]  /*36e0*/  IADD3 R6, -R5, R162, RZ ;  /* 0x000000a205067210 */ /* 0x008fe20007ffe1ff */
[----:B------:R-:W-:Y:S01]  /*36f0*/  @P4 IMAD.HI.U32 R2, R4, c[0x0][0x2c8], RZ ;  /* 0x0000b20004024a27 */ /* 0x000fe200078e00ff */
[----:B------:R1:W-:Y:S03]  /*3700*/  STL [R1+0x8], R4 ;  /* 0x0000080401007387 */ /* 0x0003e60000100800 */
[----:B------:R-:W-:-:S05]  /*3710*/  IMAD R0, R3, c[0x0][0x1d0], R0 ;  /* 0x0000740003007a24 */ /* 0x000fca00078e0200 */
[----:B------:R-:W-:Y:S02]  /*3720*/  IADD3 R5, R0, -c[0x0][0x168], -R5 ;  /* 0x80005a0000057a10 */ /* 0x000fe40007ffe805 */
[----:B-1----:R-:W-:Y:S01]  /*3730*/  @P4 SHF.R.U32.HI R4, RZ, c[0x0][0x2cc], R2 ;  /* 0x0000b300ff044a19 */ /* 0x002fe20000011602 */
[----:B------:R-:W-:Y:S05]  /*3740*/  BRA.DIV ~URZ, `(.L_x_1863) ;  /* 0x0000cb327f007947 */ /* 0x000fea000b800000 */
[----:B------:R1:W2:Y:S02]  /*3750*/  SHFL.IDX PT, R0, R4, RZ, 0x1c1f ;  /* 0x001c1fff04007589 */ /* 0x0002a400000e0000 */
.L_x_1901:
        /* <DEDUP_REMOVED lines=81> */
[----:B-1----:R-:W-:Y:S02]  /*3c70*/  FSEL R4, R118, -INF , P5 ;  /* 0xff80000076047808 */ /* 0x002fe40002800000 */
[----:B------:R-:W-:Y:S02]  /*3c80*/  FSEL R8, R119, -INF , P2 ;  /* 0xff80000077087808 */ /* 0x000fe40001000000 */
[----:B------:R-:W-:Y:S02]  /*3c90*/  ISETP.GT.AND P2, PT, R0, 0x9, PT ;  /* 0x000000090000780c */ /* 0x000fe40003f44270 */
[----:B------:R-:W-:Y:S02]  /*3ca0*/  FSEL R10, R110, -INF , P0 ;  /* 0xff8000006e0a7808 */ /* 0x000fe40000000000 */
[----:B------:R-:W-:Y:S02]  /*3cb0*/  FMNMX.FTZ R3, R4, R8, !PT ;  /* 0x0000000804037209 */ /* 0x000fe40007810000 */
[----:B------:R-:W-:-:S02]  /*3cc0*/  FSEL R15, R111, -INF , P2 ;  /* 0xff8000006f0f7808 */ /* 0x000fc40001000000 */
[----:B------:R-:W-:Y:S02]  /*3cd0*/  ISETP.GT.AND P2, PT, R0, 0x10, PT ;  /* 0x000000100000780c */ /* 0x000fe40003f44270 */
[----:B------:R-:W-:Y:S02]  /*3ce0*/  FMNMX.FTZ R3, R10, R3, !PT ;  /* 0x000000030a037209 */ /* 0x000fe40007810000 */
        /* <DEDUP_REMOVED lines=15> */
[----:B------:R-:W-:-:S02]  /*3de0*/  FMNMX.FTZ R2, R120, R2, !PT ;  /* 0x0000000278027209 */ /* 0x000fc40007810000 */
[----:B------:R-:W-:Y:S02]  /*3df0*/  FSEL R70, R79, -INF , P0 ;  /* 0xff8000004f467808 */ /* 0x000fe40000000000 */
[C---:B------:R-:W-:Y:S02]  /*3e00*/  ISETP.GT.AND P2, PT, R0.reuse, 0x28, PT ;  /* 0x000000280000780c */ /* 0x040fe40003f44270 */
[----:B------:R-:W-:Y:S02]  /*3e10*/  FMNMX.FTZ R3, R71, R3, !PT ;  /* 0x0000000347037209 */ /* 0x000fe40007810000 */
[----:B------:R-:W-:Y:S02]  /*3e20*/  FMNMX.FTZ R2, R117, R2, !PT ;  /* 0x0000000275027209 */ /* 0x000fe40007810000 */
[----:B------:R-:W-:Y:S02]  /*3e30*/  ISETP.GT.AND P0, PT, R0, 0x29, PT ;  /* 0x000000290000780c */ /* 0x000fe40003f04270 */
[----:B------:R-:W-:-:S02]  /*3e40*/  FSEL R57, R74, -INF , P2 ;  /* 0xff8000004a397808 */ /* 0x000fc40001000000 */
[----:B------:R-:W-:Y:S02]  /*3e50*/  FMNMX.FTZ R3, R70, R3, !PT ;  /* 0x0000000346037209 */ /* 0x000fe40007810000 */
[----:B------:R-:W-:Y:S02]  /*3e60*/  FMNMX.FTZ R2, R116, R2, !PT ;  /* 0x0000000274027209 */ /* 0x000fe40007810000 */
[----:B------:R-:W-:Y:S02]  /*3e70*/  FSEL R56, R75, -INF , P0 ;  /* 0xff8000004b387808 */ /* 0x000fe40000000000 */
[----:B------:R-:W-:Y:S02]  /*3e80*/  ISETP.GT.AND P2, PT, R0, 0x30, PT ;  /* 0x000000300000780c */ /* 0x000fe40003f44270 */
[----:B------:R-:W-:Y:S02]  /*3e90*/  FMNMX.FTZ R3, R57, R3, !PT ;  /* 0x0000000339037209 */ /* 0x000fe40007810000 */
[----:B------:R-:W-:-:S02]  /*3ea0*/  FMNMX.FTZ R2, R127, R2, !PT ;  /* 0x000000027f027209 */ /* 0x000fc40007810000 */
[----:B------:R-:W-:Y:S02]  /*3eb0*/  ISETP.GT.AND P0, PT, R0, 0x31, PT ;  /* 0x000000310000780c */ /* 0x000fe40003f04270 */
[----:B------:R-:W-:Y:S02]  /*3ec0*/  FSEL R123, R66, -INF , P2 ;  /* 0xff800000427b7808 */ /* 0x000fe40001000000 */
[----:B------:R-:W-:Y:S02]  /*3ed0*/  FMNMX.FTZ R3, R56, R3, !PT ;  /* 0x0000000338037209 */ /* 0x000fe40007810000 */
[----:B------:R-:W-:Y:S02]  /*3ee0*/  FMNMX.FTZ R2, R126, R2, !PT ;  /* 0x000000027e027209 */ /* 0x000fe40007810000 */
[----:B------:R-:W-:Y:S02]  /*3ef0*/  FSEL R122, R67, -INF , P0 ;  /* 0xff800000437a7808 */ /* 0x000fe40000000000 */
[----:B------:R-:W-:-:S02]  /*3f00*/  ISETP.GT.AND P2, PT, R0, 0x38, PT ;  /* 0x000000380000780c */ /* 0x000fc40003f44270 */
[----:B------:R-:W-:Y:S02]  /*3f10*/  FMNMX.FTZ R3, R123, R3, !PT ;  /* 0x000000037b037209 */ /* 0x000fe40007810000 */
        /* <DEDUP_REMOVED lines=79> */
.L_x_1902:
[C---:B------:R-:W-:Y:S01]  /*4410*/  FMUL.FTZ R2, R69.reuse, c[0x0][0x2d0] ;  /* 0x0000b40045027a20 */ /* 0x040fe20000410000 */
[----:B------:R-:W-:Y:S01]  /*4420*/  FSETP.NEU.FTZ.AND P0, PT, R69, -INF , PT ;  /* 0xff8000004500780b */ /* 0x000fe20003f1d000 */
[----:B------:R-:W4:Y:S03]  /*4430*/  LDL R239, [R1+0x48] ;  /* 0x0000480001ef7983 */ /* 0x000f260000100800 */
[----:B------:R-:W-:Y:S01]  /*4440*/  FSEL R2, R2, RZ, P0 ;  /* 0x000000ff02027208 */ /* 0x000fe20000000000 */
[----:B------:R-:W5:Y:S01]  /*4450*/  LDL R236, [R1+0x4] ;  /* 0x0000040001ec7983 */ /* 0x000f620000100800 */
[----:B--23--:R-:W-:Y:S01]  /*4460*/  FMNMX.FTZ R12, R3, R12, !PT ;  /* 0x0000000c030c7209 */ /* 0x00cfe20007810000 */
[----:B------:R-:W-:Y:S02]  /*4470*/  WARPSYNC 0xffffffff ;  /* 0xffffffff00007948 */ /* 0x000fe40003800000 */
        /* <DEDUP_REMOVED lines=10> */
[----:B-1----:R-:W-:-:S03]  /*4520*/  FFMA.FTZ R0, R9, c[0x0][0x2d0], -R2 ;  /* 0x0000b40009007a23 */ /* 0x002fc60000010802 */
[----:B------:R-:W-:Y:S01]  /*4530*/  LDSM.16.MT88.4 R44, [R206+0x800] ;  /* 0x00080000ce2c783b */ /* 0x000fe20000004200 */
[----:B------:R1:W3:Y:S01]  /*4540*/  MUFU.EX2 R59, R0 ;  /* 0x00000000003b7308 */ /* 0x0002e20000000800 */
[----:B--2---:R-:W-:-:S07]  /*4550*/  FFMA.FTZ R3, R18, c[0x0][0x2d0], -R2 ;  /* 0x0000b40012037a23 */ /* 0x004fce0000010802 */
[----:B------:R-:W-:Y:S01]  /*4560*/  MUFU.EX2 R73, R3 ;  /* 0x0000000300497308 */ /* 0x000fe20000000800 */
[----:B-1----:R-:W-:-:S07]  /*4570*/  FFMA.FTZ R0, R11, c[0x0][0x2d0], -R2 ;  /* 0x0000b4000b007a23 */ /* 0x002fce0000010802 */
[----:B------:R1:W-:Y:S02]  /*4580*/  MUFU.EX2 R65, R0 ;  /* 0x0000000000417308 */ /* 0x0003e40000000800 */
[----:B-1----:R-:W-:-:S06]  /*4590*/  FFMA.FTZ R0, R13, c[0x0][0x2d0], -R2 ;  /* 0x0000b4000d007a23 */ /* 0x002fcc0000010802 */
[----:B------:R1:W2:Y:S02]  /*45a0*/  MUFU.EX2 R66, R0 ;  /* 0x0000000000427308 */ /* 0x0002a40000000800 */
[----:B-1----:R-:W-:-:S06]  /*45b0*/  FFMA.FTZ R0, R16, c[0x0][0x2d0], -R2 ;  /* 0x0000b40010007a23 */ /* 0x002fcc0000010802 */
[----:B------:R1:W-:Y:S02]  /*45c0*/  MUFU.EX2 R72, R0 ;  /* 0x0000000000487308 */ /* 0x0003e40000000800 */
[----:B-1----:R-:W-:-:S05]  /*45d0*/  FMUL.FTZ R0, R12, c[0x0][0x2d0] ;  /* 0x0000b4000c007a20 */ /* 0x002fca0000410000 */
[----:B------:R-:W-:-:S05]  /*45e0*/  FSEL R0, R0, RZ, P0 ;  /* 0x000000ff00007208 */ /* 0x000fca0000000000 */
[--C-:B------:R-:W-:Y:S02]  /*45f0*/  FFMA.FTZ R3, R4, c[0x0][0x2d0], -R0.reuse ;  /* 0x0000b40004037a23 */ /* 0x100fe40000010800 */
[----:B------:R-:W1:Y:S02]  /*4600*/  LDSM.16.MT88.4 R4, [R203] ;  /* 0x00000000cb04783b */ /* 0x000e640000004200 */
[----:B------:R2:W-:Y:S02]  /*4610*/  MUFU.EX2 R58, R3 ;  /* 0x00000003003a7308 */ /* 0x0005e40000000800 */
[----:B--2---:R-:W-:Y:S01]  /*4620*/  FFMA.FTZ R3, R8, c[0x0][0x2d0], -R0 ;  /* 0x0000b40008037a23 */ /* 0x004fe20000010800 */
[----:B---3--:R-:W-:-:S05]  /*4630*/  F2FP.BF16.PACK_AB R8, R59, R60 ;  /* 0x0000003c3b08723e */ /* 0x008fca00000010ff */
[----:B------:R2:W3:Y:S02]  /*4640*/  MUFU.EX2 R13, R3 ;  /* 0x00000003000d7308 */ /* 0x0004e40000000800 */
[----:B--2---:R-:W-:Y:S01]  /*4650*/  FFMA.FTZ R3, R10, c[0x0][0x2d0], -R0 ;  /* 0x0000b4000a037a23 */ /* 0x004fe20000010800 */
[----:B------:R-:W-:Y:S02]  /*4660*/  F2FP.BF16.PACK_AB R10, R66, R65 ;  /* 0x00000041420a723e */ /* 0x000fe400000010ff */
[----:B---3--:R-:W-:-:S03]  /*4670*/  F2FP.BF16.PACK_AB R9, R13, R58 ;  /* 0x0000003a0d09723e */ /* 0x008fc600000010ff */
[----:B------:R2:W3:Y:S01]  /*4680*/  MUFU.EX2 R64, R3 ;  /* 0x0000000300407308 */ /* 0x0004e20000000800 */
[----:B------:R-:W-:Y:S02]  /*4690*/  FADD.FTZ R13, R58, R13 ;  /* 0x0000000d3a0d7221 */ /* 0x000fe40000010000 */
[----:B--2---:R-:W-:Y:S02]  /*46a0*/  FFMA.FTZ R3, R15, c[0x0][0x2d0], -R0 ;  /* 0x0000b4000f037a23 */ /* 0x004fe40000010800 */
[----:B---3--:R-:W-:-:S03]  /*46b0*/  FADD.FTZ R13, R64, R13 ;  /* 0x0000000d400d7221 */ /* 0x008fc60000010000 */
[----:B------:R2:W3:Y:S02]  /*46c0*/  MUFU.EX2 R15, R3 ;  /* 0x00000003000f7308 */ /* 0x0004e40000000800 */
[----:B--2---:R-:W-:Y:S01]  /*46d0*/  FFMA.FTZ R3, R21, c[0x0][0x2d0], -R2 ;  /* 0x0000b40015037a23 */ /* 0x004fe20000010802 */
[C---:B---3--:R-:W-:Y:S01]  /*46e0*/  F2FP.BF16.PACK_AB R11, R15.reuse, R64 ;  /* 0x000000400f0b723e */ /* 0x048fe200000010ff */
[----:B------:R-:W-:-:S04]  /*46f0*/  FADD.FTZ R13, R15, R13 ;  /* 0x0000000d0f0d7221 */ /* 0x000fc80000010000 */
[----:B------:R2:W-:Y:S02]  /*4700*/  MUFU.EX2 R232, R3 ;  /* 0x0000000300e87308 */ /* 0x0005e40000000800 */
[----:B-1----:R-:W-:Y:S07]  /*4710*/  HMMA.16816.F32.BF16 R24, R8, R4, RZ ;  /* 0x000000040818723c */ /* 0x002fee00000418ff */
[----:B------:R-:W-:Y:S01]  /*4720*/  F2FP.BF16.PACK_AB R4, R68, R72 ;  /* 0x000000484404723e */ /* 0x000fe200000010ff */
[----:B--2---:R-:W-:-:S04]  /*4730*/  FFMA.FTZ R3, R14, c[0x0][0x2d0], -R0 ;  /* 0x0000b4000e037a23 */ /* 0x004fc80000010800 */
[----:B------:R1:W2:Y:S02]  /*4740*/  MUFU.EX2 R14, R3 ;  /* 0x00000003000e7308 */ /* 0x0002a40000000800 */
[----:B-1----:R-:W-:Y:S02]  /*4750*/  FFMA.FTZ R3, R19, c[0x0][0x2d0], -R0 ;  /* 0x0000b40013037a23 */ /* 0x002fe40000010800 */
[----:B------:R-:W-:Y:S01]  /*4760*/  HMMA.16816.F32.BF16 R16, R8, R36, RZ ;  /* 0x000000240810723c */ /* 0x000fe200000418ff */
[----:B--2---:R-:W-:-:S03]  /*4770*/  FADD.FTZ R13, R14, R13 ;  /* 0x0000000d0e0d7221 */ /* 0x004fc60000010000 */
[----:B------:R1:W2:Y:S02]  /*4780*/  MUFU.EX2 R67, R3 ;  /* 0x0000000300437308 */ /* 0x0002a40000000800 */
[----:B-1----:R-:W-:Y:S01]  /*4790*/  FFMA.FTZ R3, R20, c[0x0][0x2d0], -R0 ;  /* 0x0000b40014037a23 */ /* 0x002fe20000010800 */
[C---:B--2---:R-:W-:Y:S01]  /*47a0*/  F2FP.BF16.PACK_AB R5, R67.reuse, R14 ;  /* 0x0000000e4305723e */ /* 0x044fe200000010ff */
[----:B------:R-:W-:Y:S01]  /*47b0*/  HMMA.16816.F32.BF16 R20, R8, R6, RZ ;  /* 0x000000060814723c */ /* 0x000fe200000418ff */
[----:B------:R-:W-:-:S03]  /*47c0*/  FADD.FTZ R13, R67, R13 ;  /* 0x0000000d430d7221 */ /* 0x000fc60000010000 */
[----:B------:R1:W-:Y:S03]  /*47d0*/  MUFU.EX2 R228, R3 ;  /* 0x0000000300e47308 */ /* 0x0003e60000000800 */
[----:B------:R-:W-:Y:S01]  /*47e0*/  F2FP.BF16.PACK_AB R6, R232, R73 ;  /* 0x00000049e806723e */ /* 0x000fe200000010ff */
[----:B-1----:R-:W-:Y:S02]  /*47f0*/  FFMA.FTZ R3, R32, c[0x0][0x2d0], -R0 ;  /* 0x0000b40020037a23 */ /* 0x002fe40000010800 */
[----:B------:R-:W1:Y:S02]  /*4800*/  LDSM.16.MT88.4 R32, [R204+0x800] ;  /* 0x00080000cc20783b */ /* 0x000e640000004200 */
[----:B------:R-:W2:Y:S02]  /*4810*/  MUFU.EX2 R175, R3 ;  /* 0x0000000300af7308 */ /* 0x000ea40000000800 */
[----:B--2---:R-:W-:Y:S01]  /*4820*/  F2FP.BF16.PACK_AB R7, R175, R228 ;  /* 0x000000e4af07723e */ /* 0x004fe200000010ff */
        /* <DEDUP_REMOVED lines=9> */
[----:B------:R-:W2:Y:S01]  /*48c0*/  LDSM.16.MT88.4 R36, [R203+0x4000] ;  /* 0x00400000cb24783b */ /* 0x000ea20000004200 */
[----:B------:R-:W-:-:S04]  /*48d0*/  FFMA.FTZ R3, R121, c[0x0][0x2d0], -R2 ;  /* 0x0000b40079037a23 */ /* 0x000fc80000010802 */
[----:B------:R3:W-:Y:S02]  /*48e0*/  MUFU.EX2 R15, R3 ;  /* 0x00000003000f7308 */ /* 0x0007e40000000800 */
[----:B------:R-:W-:Y:S08]  /*48f0*/  HMMA.16816.F32.BF16 R24, R8, R40, RZ ;  /* 0x000000280818723c */ /* 0x000ff000000418ff */
[----:B------:R-:W-:Y:S01]  /*4900*/  HMMA.16816.F32.BF16 R108, R4, R52, R16 ;  /* 0x00000034046c723c */ /* 0x000fe20000041810 */
[----:B---3--:R-:W-:-:S07]  /*4910*/  FFMA.FTZ R3, R120, c[0x0][0x2d0], -R2 ;  /* 0x0000b40078037a23 */ /* 0x008fce0000010802 */
[----:B------:R-:W-:Y:S01]  /*4920*/  HMMA.16816.F32.BF16 R16, R8, R48, RZ ;  /* 0x000000300810723c */ /* 0x000fe200000418ff */
[----:B------:R3:W2:Y:S07]  /*4930*/  MUFU.EX2 R120, R3 ;  /* 0x0000000300787308 */ /* 0x0006ae0000000800 */
[----:B-1----:R-:W-:Y:S01]  /*4940*/  HMMA.16816.F32.BF16 R100, R4, R32, R24 ;  /* 0x000000200464723c */ /* 0x002fe20000041818 */
[----:B------:R-:W1:Y:S07]  /*4950*/  LDSM.16.MT88.4 R24, [R203+0x4800] ;  /* 0x00480000cb18783b */ /* 0x000e6e0000004200 */
[----:B------:R-:W-:Y:S01]  /*4960*/  HMMA.16816.F32.BF16 R20, R8, R42, RZ ;  /* 0x0000002a0814723c */ /* 0x000fe200000418ff */
[----:B---3--:R-:W-:-:S04]  /*4970*/  FFMA.FTZ R3, R117, c[0x0][0x2d0], -R2 ;  /* 0x0000b40075037a23 */ /* 0x008fc80000010802 */
[----:B------:R3:W-:Y:S03]  /*4980*/  MUFU.EX2 R117, R3 ;  /* 0x0000000300757308 */ /* 0x0007e60000000800 */
[----:B------:R-:W-:Y:S08]  /*4990*/  HMMA.16816.F32.BF16 R96, R4, R44, R16 ;  /* 0x0000002c0460723c */ /* 0x000ff00000041810 */
[----:B--2---:R-:W-:Y:S01]  /*49a0*/  HMMA.16816.F32.BF16 R16, R8, R36, RZ ;  /* 0x000000240810723c */ /* 0x004fe200000418ff */
[----:B---3--:R-:W-:-:S07]  /*49b0*/  FFMA.FTZ R3, R116, c[0x0][0x2d0], -R2 ;  /* 0x0000b40074037a23 */ /* 0x008fce0000010802 */
[C---:B------:R-:W-:Y:S01]  /*49c0*/  HMMA.16816.F32.BF16 R84, R4.reuse, R34, R20 ;  /* 0x000000220454723c */ /* 0x040fe20000041814 */
[----:B------:R2:W3:Y:S07]  /*49d0*/  MUFU.EX2 R116, R3 ;  /* 0x0000000300747308 */ /* 0x0004ee0000000800 */
[----:B------:R-:W-:Y:S01]  /*49e0*/  HMMA.16816.F32.BF16 R92, R4, R54, R28 ;  /* 0x00000036045c723c */ /* 0x000fe2000004181c */
[----:B------:R-:W3:Y:S07]  /*49f0*/  LDSM.16.MT88.4 R28, [R205+0x4000] ;  /* 0x00400000cd1c783b */ /* 0x000eee0000004200 */
[----:B------:R-:W-:Y:S01]  /*4a00*/  HMMA.16816.F32.BF16 R20, R8, R50, RZ ;  /* 0x000000320814723c */ /* 0x000fe200000418ff */
[----:B--2---:R-:W-:-:S04]  /*4a10*/  FFMA.FTZ R3, R71, c[0x0][0x2d0], -R0 ;  /* 0x0000b40047037a23 */ /* 0x004fc80000010800 */
[----:B------:R2:W-:Y:S03]  /*4a20*/  MUFU.EX2 R71, R3 ;  /* 0x0000000300477308 */ /* 0x0005e60000000800 */
[----:B-1----:R-:W-:Y:S08]  /*4a30*/  HMMA.16816.F32.BF16 R80, R4, R24, R16 ;  /* 0x000000180450723c */ /* 0x002ff00000041810 */
[----:B------:R-:W-:Y:S01]  /*4a40*/  HMMA.16816.F32.BF16 R16, R8, R38, RZ ;  /* 0x000000260810723c */ /* 0x000fe200000418ff */
[----:B--2---:R-:W-:-:S07]  /*4a50*/  FFMA.FTZ R3, R70, c[0x0][0x2d0], -R0 ;  /* 0x0000b40046037a23 */ /* 0x004fce0000010800 */
[C---:B------:R-:W-:Y:S01]  /*4a60*/  HMMA.16816.F32.BF16 R52, R4.reuse, R46, R20 ;  /* 0x0000002e0434723c */ /* 0x040fe20000041814 */
[----:B------:R-:W1:Y:S01]  /*4a70*/  LDSM.16.MT88.4 R20, [R205+0x4800] ;  /* 0x00480000cd14783b */ /* 0x000e620000004200 */
[----:B------:R2:W1:Y:S11]  /*4a80*/  MUFU.EX2 R68, R3 ;  /* 0x0000000300447308 */ /* 0x0004760000000800 */
[----:B------:R-:W-:Y:S03]  /*4a90*/  @!UPT UIADD3 URZ, URZ, URZ, URZ ;  /* 0x0000003f3f3ff290 */ /* 0x000fe6000fffe03f */
[----:B------:R-:W-:Y:S01]  /*4aa0*/  HMMA.16816.F32.BF16 R60, R4, R26, R16 ;  /* 0x0000001a043c723c */ /* 0x000fe20000041810 */
[----:B------:R-:W4:Y:S01]  /*4ab0*/  LDSM.16.MT88.4 R24, [R204+0x4000] ;  /* 0x00400000cc18783b */ /* 0x000f220000004200 */
[----:B--2---:R-:W-:-:S04]  /*4ac0*/  FFMA.FTZ R3, R57, c[0x0][0x2d0], -R0 ;  /* 0x0000b40039037a23 */ /* 0x004fc80000010800 */
[----:B------:R2:W-:Y:S02]  /*4ad0*/  MUFU.EX2 R172, R3 ;  /* 0x0000000300ac7308 */ /* 0x0005e40000000800 */
[----:B---3--:R-:W-:Y:S01]  /*4ae0*/  HMMA.16816.F32.BF16 R16, R8, R28, RZ ;  /* 0x0000001c0810723c */ /* 0x008fe200000418ff */
[----:B--2---:R-:W-:-:S05]  /*4af0*/  FFMA.FTZ R3, R56, c[0x0][0x2d0], -R0 ;  /* 0x0000b40038037a23 */ /* 0x004fca0000010800 */
[----:B------:R2:W3:Y:S11]  /*4b00*/  MUFU.EX2 R173, R3 ;  /* 0x0000000300ad7308 */ /* 0x0004f60000000800 */
[----:B------:R-:W-:Y:S07]  /*4b10*/  @!UPT UIADD3 URZ, URZ, URZ, URZ ;  /* 0x0000003f3f3ff290 */ /* 0x000fee000fffe03f */
[----:B-1----:R-:W-:Y:S08]  /*4b20*/  HMMA.16816.F32.BF16 R88, R4, R20, R16 ;  /* 0x000000140458723c */ /* 0x002ff00000041810 */
[----:B------:R-:W-:Y:S01]  /*4b30*/  HMMA.16816.F32.BF16 R16, R8, R30, RZ ;  /* 0x0000001e0810723c */ /* 0x000fe200000418ff */
[----:B--2---:R-:W-:Y:S11]  /*4b40*/  FFMA.FTZ R3, R127, c[0x0][0x2d0], -R2 ;  /* 0x0000b4007f037a23 */ /* 0x004ff60000010802 */
[----:B------:R-:W-:Y:S11]  /*4b50*/  @!UPT UIADD3 URZ, URZ, URZ, URZ ;  /* 0x0000003f3f3ff290 */ /* 0x000ff6000fffe03f */
[----:B------:R-:W-:Y:S01]  /*4b60*/  @!UPT UIADD3 URZ, URZ, URZ, URZ ;  /* 0x0000003f3f3ff290 */ /* 0x000fe2000fffe03f */
        /* <DEDUP_REMOVED lines=25> */
[----:B------:R2:W-:Y:S02]  /*4d00*/  MUFU.EX2 R107, R3 ;  /* 0x00000003006b7308 */ /* 0x0005e40000000800 */
[----:B--2---:R-:W-:-:S06]  /*4d10*/  FFMA.FTZ R3, R126, c[0x0][0x2d0], -R2 ;  /* 0x0000b4007e037a23 */ /* 0x004fcc0000010802 */
[----:B------:R2:W3:Y:S02]  /*4d20*/  MUFU.EX2 R106, R3 ;  /* 0x00000003006a7308 */ /* 0x0004e40000000800 */
[--C-:B--2---:R-:W-:Y:S01]  /*4d30*/  FFMA.FTZ R3, R125, c[0x0][0x2d0], -R2.reuse ;  /* 0x0000b4007d037a23 */ /* 0x104fe20000010802 */
[C---:B-1----:R-:W-:Y:S05]  /*4d40*/  HMMA.16816.F32.BF16 R36, R4.reuse, R8, R108 ;  /* 0x000000080424723c */ /* 0x042fea000004186c */
[----:B------:R1:W-:Y:S03]  /*4d50*/  MUFU.EX2 R105, R3 ;  /* 0x0000000300697308 */ /* 0x0003e60000000800 */
[----:B------:R-:W-:Y:S01]  /*4d60*/  HMMA.16816.F32.BF16 R24, R4, R10, R92 ;  /* 0x0000000a0418723c */ /* 0x000fe2000004185c */
[----:B------:R-:W2:Y:S01]  /*4d70*/  LDSM.16.MT88.4 R8, [R204+0x1000] ;  /* 0x00100000cc08783b */ /* 0x000ea20000004200 */
[----:B-1----:R-:W-:-:S04]  /*4d80*/  FFMA.FTZ R3, R124, c[0x0][0x2d0], -R2 ;  /* 0x0000b4007c037a23 */ /* 0x002fc80000010802 */
[----:B------:R1:W4:Y:S02]  /*4d90*/  MUFU.EX2 R174, R3 ;  /* 0x0000000300ae7308 */ /* 0x0003240000000800 */
[----:B-1----:R-:W-:-:S06]  /*4da0*/  FFMA.FTZ R3, R123, c[0x0][0x2d0], -R0 ;  /* 0x0000b4007b037a23 */ /* 0x002fcc0000010800 */
[----:B------:R1:W-:Y:S01]  /*4db0*/  MUFU.EX2 R104, R3 ;  /* 0x0000000300687308 */ /* 0x0003e20000000800 */
[C---:B--2---:R-:W-:Y:S08]  /*4dc0*/  HMMA.16816.F32.BF16 R32, R4.reuse, R8, R100 ;  /* 0x000000080420723c */ /* 0x044ff00000041864 */
[----:B------:R-:W-:Y:S01]  /*4dd0*/  HMMA.16816.F32.BF16 R20, R4, R10, R84 ;  /* 0x0000000a0414723c */ /* 0x000fe20000041854 */
[----:B------:R-:W2:Y:S01]  /*4de0*/  LDSM.16.MT88.4 R8, [R206+0x1000] ;  /* 0x00100000ce08783b */ /* 0x000ea20000004200 */
[----:B-1----:R-:W-:-:S04]  /*4df0*/  FFMA.FTZ R3, R122, c[0x0][0x2d0], -R0 ;  /* 0x0000b4007a037a23 */ /* 0x002fc80000010800 */
[----:B------:R1:W1:Y:S02]  /*4e00*/  MUFU.EX2 R70, R3 ;  /* 0x0000000300467308 */ /* 0x0002640000000800 */
[----:B-1----:R-:W-:-:S06]  /*4e10*/  FFMA.FTZ R3, R119, c[0x0][0x2d0], -R0 ;  /* 0x0000b40077037a23 */ /* 0x002fcc0000010800 */
[----:B------:R1:W-:Y:S01]  /*4e20*/  MUFU.EX2 R121, R3 ;  /* 0x0000000300797308 */ /* 0x0003e20000000800 */
[----:B--2---:R-:W-:Y:S01]  /*4e30*/  HMMA.16816.F32.BF16 R44, R4, R8, R96 ;  /* 0x00000008042c723c */ /* 0x004fe20000041860 */
[----:B-1----:R-:W-:-:S06]  /*4e40*/  FFMA.FTZ R3, R118, c[0x0][0x2d0], -R0 ;  /* 0x0000b40076037a23 */ /* 0x002fcc0000010800 */
[----:B------:R1:W2:Y:S01]  /*4e50*/  MUFU.EX2 R122, R3 ;  /* 0x00000003007a7308 */ /* 0x0002a20000000800 */
[----:B------:R-:W-:Y:S01]  /*4e60*/  HMMA.16816.F32.BF16 R52, R4, R10, R52 ;  /* 0x0000000a0434723c */ /* 0x000fe20000041834 */
[----:B------:R-:W2:Y:S01]  /*4e70*/  LDSM.16.MT88.4 R8, [R203+0x5000] ;  /* 0x00500000cb08783b */ /* 0x000ea20000004200 */
[----:B-1----:R-:W-:-:S05]  /*4e80*/  FFMA.FTZ R3, R147, c[0x0][0x2d0], -R2 ;  /* 0x0000b40093037a23 */ /* 0x002fca0000010802 */
[----:B------:R1:W-:Y:S02]  /*4e90*/  MUFU.EX2 R113, R3 ;  /* 0x0000000300717308 */ /* 0x0003e40000000800 */
        /* <DEDUP_REMOVED lines=8> */
[----:B------:R1:W1:Y:S01]  /*4f20*/  MUFU.EX2 R235, R3 ;  /* 0x0000000300eb7308 */ /* 0x0002620000000800 */
[----:B--2---:R-:W-:Y:S01]  /*4f30*/  HMMA.16816.F32.BF16 R88, R4, R8, R88 ;  /* 0x000000080458723c */ /* 0x004fe20000041858 */
[----:B-1----:R-:W-:-:S07]  /*4f40*/  FADD.FTZ R3, R232, R14 ;  /* 0x0000000ee8037221 */ /* 0x002fce0000010000 */
        /* <DEDUP_REMOVED lines=9> */
[----:B----4-:R-:W-:Y:S02]  /*4fe0*/  F2FP.BF16.PACK_AB R6, R174, R105 ;  /* 0x00000069ae06723e */ /* 0x010fe400000010ff */
        /* <DEDUP_REMOVED lines=142> */
[----:B---3--:R-:W-:Y:S01]  /*58d0*/  F2FP.BF16.PACK_AB R7, R70, R34 ;  /* 0x000000224607723e */ /* 0x008fe200000010ff */
[----:B------:R-:W-:Y:S02]  /*58e0*/  LDSM.16.MT88.4 R120, [R205+0x3800] ;  /* 0x00380000cd78783b */ /* 0x000fe40000004200 */
        /* <DEDUP_REMOVED lines=11> */
[--C-:B------:R-:W-:Y:S02]  /*59a0*/  FFMA.FTZ R13, R168, c[0x0][0x2d0], -R2.reuse ;  /* 0x0000b400a80d7a23 */ /* 0x100fe40000010802 */
        /* <DEDUP_REMOVED lines=44> */
[----:B------:R-:W-:Y:S01]  /*5c70*/  FADD.FTZ R0, R232, R0 ;  /* 0x00000000e8007221 */ /* 0x000fe20000010000 */
[----:B------:R-:W-:-:S03]  /*5c80*/  IADD3 R232, R237, -0x2, RZ ;  /* 0xfffffffeede87810 */ /* 0x000fc60007ffe0ff */
        /* <DEDUP_REMOVED lines=53> */
[----:B------:R-:W-:Y:S03]  /*5fe0*/  @!UPT UIADD3 URZ, URZ, URZ, URZ ;  /* 0x0000003f3f3ff290 */ /* 0x000fe6000fffe03f */
[----:B------:R-:W-:Y:S11]  /*5ff0*/  @!P0 BRA `(.L_x_1865) ;  /* 0x0000455000008947 */ /* 0x000ff60003800000 */
[----:B--2---:R-:W-:Y:S02]  /*6000*/  MOV R71, R12 ;  /* 0x0000000c00477202 */ /* 0x004fe40000000f00 */
[----:B------:R-:W-:-:S07]  /*6010*/  MOV R70, R69 ;  /* 0x0000004500467202 */ /* 0x000fce0000000f00 */
.L_x_1876:
        /* <DEDUP_REMOVED lines=47> */
.L_x_1903:
        /* <DEDUP_REMOVED lines=31> */
.L_x_1904:
        /* <DEDUP_REMOVED lines=15> */
.L_x_1867:
[----:B-1-34-:R-:W-:Y:S05]  /*65f0*/  BSYNC B0 ;  /* 0x0000000000007941 */ /* 0x01afea0003800000 */
.L_x_1866:
        /* <DEDUP_REMOVED lines=37> */
[----:B------:R-:W-:Y:S07]  /*6850*/  LDSM.16.M88.4 R164, [R201+-0x3800] ;  /* 0xffc80000c9a4783b */ /* 0x000fee0000000200 */
        /* <DEDUP_REMOVED lines=14> */
[C---:B-----5:R-:W-:Y:S03]  /*6940*/  HMMA.16816.F32.BF16 R28, R176.reuse, R156, R28 ;  /* 0x0000009cb01c723c */ /* 0x060fe6000004181c */
[----:B--2---:R-:W-:Y:S05]  /*6950*/  ISETP.GT.AND P0, PT, R232, R0, PT ;  /* 0x00000000e800720c */ /* 0x004fea0003f04270 */
[C---:B------:R-:W-:Y:S01]  /*6960*/  HMMA.16816.F32.BF16 R32, R176.reuse, R158, R32 ;  /* 0x0000009eb020723c */ /* 0x040fe20000041820 */
[----:B------:R-:W2:Y:S07]  /*6970*/  LDSM.16.M88.4 R156, [R201+-0x4000] ;  /* 0xffc00000c99c783b */ /* 0x000eae0000000200 */
[C---:B------:R-:W-:Y:S08]  /*6980*/  HMMA.16816.F32.BF16 R36, R176.reuse, R160, R36 ;  /* 0x000000a0b024723c */ /* 0x040ff00000041824 */
[C---:B------:R-:W-:Y:S01]  /*6990*/  HMMA.16816.F32.BF16 R40, R176.reuse, R162, R40 ;  /* 0x000000a2b028723c */ /* 0x040fe20000041828 */
[----:B------:R-:W5:Y:S07]  /*69a0*/  LDSM.16.M88.4 R160, [R201+-0x2800] ;  /* 0xffd80000c9a0783b */ /* 0x000f6e0000000200 */
[C---:B-1----:R-:W-:Y:S08]  /*69b0*/  HMMA.16816.F32.BF16 R44, R176.reuse, R144, R44 ;  /* 0x00000090b02c723c */ /* 0x042ff0000004182c */
[C---:B------:R-:W-:Y:S01]  /*69c0*/  HMMA.16816.F32.BF16 R48, R176.reuse, R146, R48 ;  /* 0x00000092b030723c */ /* 0x040fe20000041830 */
[----:B------:R-:W1:Y:S07]  /*69d0*/  LDSM.16.M88.4 R144, [R201+-0x2000] ;  /* 0xffe00000c990783b */ /* 0x000e6e0000000200 */
[C---:B---3--:R-:W-:Y:S08]  /*69e0*/  HMMA.16816.F32.BF16 R52, R176.reuse, R148, R52 ;  /* 0x00000094b034723c */ /* 0x048ff00000041834 */
[C---:B------:R-:W-:Y:S01]  /*69f0*/  HMMA.16816.F32.BF16 R56, R176.reuse, R150, R56 ;  /* 0x00000096b038723c */ /* 0x040fe20000041838 */
[----:B------:R-:W3:Y:S07]  /*6a00*/  LDSM.16.M88.4 R148, [R201+-0x1800] ;  /* 0xffe80000c994783b */ /* 0x000eee0000000200 */
[C---:B----4-:R-:W-:Y:S08]  /*6a10*/  HMMA.16816.F32.BF16 R60, R176.reuse, R152, R60 ;  /* 0x00000098b03c723c */ /* 0x050ff0000004183c */
[----:B------:R-:W-:Y:S01]  /*6a20*/  HMMA.16816.F32.BF16 R64, R176, R154, R64 ;  /* 0x0000009ab040723c */ /* 0x000fe20000041840 */
[----:B------:R-:W4:Y:S07]  /*6a30*/  LDSM.16.M88.4 R152, [R201+-0x1000] ;  /* 0xfff00000c998783b */ /* 0x000f2e0000000200 */
[C---:B--2---:R-:W-:Y:S08]  /*6a40*/  HMMA.16816.F32.BF16 R4, R180.reuse, R156, R4 ;  /* 0x0000009cb404723c */ /* 0x044ff00000041804 */
[C---:B------:R-:W-:Y:S01]  /*6a50*/  HMMA.16816.F32.BF16 R8, R180.reuse, R158, R8 ;  /* 0x0000009eb408723c */ /* 0x040fe20000041808 */
[----:B------:R-:W2:Y:S07]  /*6a60*/  LDSM.16.M88.4 R156, [R201+-0x800] ;  /* 0xfff80000c99c783b */ /* 0x000eae0000000200 */
[C---:B------:R-:W-:Y:S08]  /*6a70*/  HMMA.16816.F32.BF16 R12, R180.reuse, R164, R12 ;  /* 0x000000a4b40c723c */ /* 0x040ff0000004180c */
[C---:B------:R-:W-:Y:S01]  /*6a80*/  HMMA.16816.F32.BF16 R16, R180.reuse, R166, R16 ;  /* 0x000000a6b410723c */ /* 0x040fe20000041810 */
[----:B------:R-:W2:Y:S07]  /*6a90*/  LDSM.16.M88.4 R164, [R200+0x4000] ;  /* 0x00400000c8a4783b */ /* 0x000eae0000000200 */
[C---:B------:R-:W-:Y:S08]  /*6aa0*/  HMMA.16816.F32.BF16 R20, R180.reuse, R168, R20 ;  /* 0x000000a8b414723c */ /* 0x040ff00000041814 */
[C---:B------:R-:W-:Y:S01]  /*6ab0*/  HMMA.16816.F32.BF16 R24, R180.reuse, R170, R24 ;  /* 0x000000aab418723c */ /* 0x040fe20000041818 */
[----:B------:R-:W2:Y:S07]  /*6ac0*/  LDSM.16.M88.4 R168, [R200+0x4800] ;  /* 0x00480000c8a8783b */ /* 0x000eae0000000200 */
[C---:B-----5:R-:W-:Y:S08]  /*6ad0*/  HMMA.16816.F32.BF16 R28, R180.reuse, R160, R28 ;  /* 0x000000a0b41c723c */ /* 0x060ff0000004181c */
[C---:B------:R-:W-:Y:S01]  /*6ae0*/  HMMA.16816.F32.BF16 R32, R180.reuse, R162, R32 ;  /* 0x000000a2b420723c */ /* 0x040fe20000041820 */
[----:B------:R-:W5:Y:S07]  /*6af0*/  LDSM.16.M88.4 R160, [R200+0x5000] ;  /* 0x00500000c8a0783b */ /* 0x000f6e0000000200 */
        /* <DEDUP_REMOVED lines=10> */
[----:B------:R-:W-:Y:S01]  /*6ba0*/  HMMA.16816.F32.BF16 R64, R180, R158, R64 ;  /* 0x0000009eb440723c */ /* 0x000fe20000041840 */
[----:B------:R-:W2:Y:S07]  /*6bb0*/  LDSM.16.M88.4 R156, [R200+0x7000] ;  /* 0x00700000c89c783b */ /* 0x000eae0000000200 */
[C---:B------:R-:W-:Y:S08]  /*6bc0*/  HMMA.16816.F32.BF16 R4, R184.reuse, R164, R4 ;  /* 0x000000a4b804723c */ /* 0x040ff00000041804 */
[C---:B------:R-:W-:Y:S01]  /*6bd0*/  HMMA.16816.F32.BF16 R8, R184.reuse, R166, R8 ;  /* 0x000000a6b808723c */ /* 0x040fe20000041808 */
[----:B------:R-:W-:Y:S07]  /*6be0*/  LDSM.16.M88.4 R164, [R208] ;  /* 0x00000000d0a4783b */ /* 0x000fee0000000200 */
[C---:B------:R-:W-:Y:S08]  /*6bf0*/  HMMA.16816.F32.BF16 R12, R184.reuse, R168, R12 ;  /* 0x000000a8b80c723c */ /* 0x040ff0000004180c */
[C---:B------:R-:W-:Y:S01]  /*6c00*/  HMMA.16816.F32.BF16 R16, R184.reuse, R170, R16 ;  /* 0x000000aab810723c */ /* 0x040fe20000041810 */
[----:B------:R-:W-:Y:S07]  /*6c10*/  LDSM.16.M88.4 R168, [R209] ;  /* 0x00000000d1a8783b */ /* 0x000fee0000000200 */
[C---:B-----5:R-:W-:Y:S08]  /*6c20*/  HMMA.16816.F32.BF16 R20, R184.reuse, R160, R20 ;  /* 0x000000a0b814723c */ /* 0x060ff00000041814 */
[C---:B------:R-:W-:Y:S01]  /*6c30*/  HMMA.16816.F32.BF16 R24, R184.reuse, R162, R24 ;  /* 0x000000a2b818723c */ /* 0x040fe20000041818 */
[----:B------:R-:W5:Y:S07]  /*6c40*/  LDSM.16.M88.4 R160, [R200+0x7800] ;  /* 0x00780000c8a0783b */ /* 0x000f6e0000000200 */
        /* <DEDUP_REMOVED lines=10> */
[C---:B------:R-:W-:Y:S01]  /*6cf0*/  HMMA.16816.F32.BF16 R56, R184.reuse, R158, R56 ;  /* 0x0000009eb838723c */ /* 0x040fe20000041838 */
[----:B------:R-:W2:Y:S07]  /*6d00*/  LDSM.16.M88.4 R156, [R213] ;  /* 0x00000000d59c783b */ /* 0x000eae0000000200 */
[C---:B-----5:R-:W-:Y:S08]  /*6d10*/  HMMA.16816.F32.BF16 R60, R184.reuse, R160, R60 ;  /* 0x000000a0b83c723c */ /* 0x060ff0000004183c */
[----:B------:R-:W-:Y:S01]  /*6d20*/  HMMA.16816.F32.BF16 R64, R184, R162, R64 ;  /* 0x000000a2b840723c */ /* 0x000fe20000041840 */
[----:B------:R-:W5:Y:S07]  /*6d30*/  LDSM.16.M88.4 R160, [R214] ;  /* 0x00000000d6a0783b */ /* 0x000f6e0000000200 */
[C---:B------:R-:W-:Y:S08]  /*6d40*/  HMMA.16816.F32.BF16 R4, R188.reuse, R164, R4 ;  /* 0x000000a4bc04723c */ /* 0x040ff00000041804 */
[C---:B------:R-:W-:Y:S01]  /*6d50*/  HMMA.16816.F32.BF16 R8, R188.reuse, R166, R8 ;  /* 0x000000a6bc08723c */ /* 0x040fe20000041808 */
[----:B------:R-:W2:Y:S07]  /*6d60*/  LDSM.16.M88.4 R164, [R215] ;  /* 0x00000000d7a4783b */ /* 0x000eae0000000200 */
        /* <DEDUP_REMOVED lines=16> */
[C---:B------:R-:W-:Y:S01]  /*6e70*/  HMMA.16816.F32.BF16 R56, R188.reuse, R162, R56 ;  /* 0x000000a2bc38723c */ /* 0x040fe20000041838 */
[----:B------:R-:W5:Y:S07]  /*6e80*/  LDSM.16.M88.4 R160, [R202+0x6800] ;  /* 0x00680000caa0783b */ /* 0x000f6e0000000200 */
[C---:B------:R-:W-:Y:S08]  /*6e90*/  HMMA.16816.F32.BF16 R60, R188.reuse, R164, R60 ;  /* 0x000000a4bc3c723c */ /* 0x040ff0000004183c */
[----:B------:R-:W-:Y:S01]  /*6ea0*/  HMMA.16816.F32.BF16 R64, R188, R166, R64 ;  /* 0x000000a6bc40723c */ /* 0x000fe20000041840 */
[----:B------:R-:W2:Y:S07]  /*6eb0*/  LDSM.16.M88.4 R164, [R202+0x7000] ;  /* 0x00700000caa4783b */ /* 0x000eae0000000200 */
[C---:B------:R-:W-:Y:S08]  /*6ec0*/  HMMA.16816.F32.BF16 R4, R192.reuse, R168, R4 ;  /* 0x000000a8c004723c */ /* 0x040ff00000041804 */
[C---:B------:R-:W-:Y:S01]  /*6ed0*/  HMMA.16816.F32.BF16 R8, R192.reuse, R170, R8 ;  /* 0x000000aac008723c */ /* 0x040fe20000041808 */
[----:B------:R-:W2:Y:S07]  /*6ee0*/  LDSM.16.M88.4 R168, [R202+0x7800] ;  /* 0x00780000caa8783b */ /* 0x000eae0000000200 */
[C---:B-1----:R-:W-:Y:S08]  /*6ef0*/  HMMA.16816.F32.BF16 R12, R192.reuse, R144, R12 ;  /* 0x00000090c00c723c */ /* 0x042ff0000004180c */
[C---:B------:R-:W-:Y:S01]  /*6f00*/  HMMA.16816.F32.BF16 R16, R192.reuse, R146, R16 ;  /* 0x00000092c010723c */ /* 0x040fe20000041810 */
[----:B------:R-:W1:Y:S07]  /*6f10*/  LDSM.16.M88.4 R144, [R201] ;  /* 0x00000000c990783b */ /* 0x000e6e0000000200 */
        /* <DEDUP_REMOVED lines=13> */
[C---:B------:R-:W-:Y:S01]  /*6ff0*/  HMMA.16816.F32.BF16 R56, R192.reuse, R166, R56 ;  /* 0x000000a6c038723c */ /* 0x040fe20000041838 */
[----:B------:R-:W2:Y:S07]  /*7000*/  LDSM.16.M88.4 R164, [R201+0x2800] ;  /* 0x00280000c9a4783b */ /* 0x000eae0000000200 */
[C---:B------:R-:W-:Y:S08]  /*7010*/  HMMA.16816.F32.BF16 R60, R192.reuse, R168, R60 ;  /* 0x000000a8c03c723c */ /* 0x040ff0000004183c */
[----:B------:R-:W-:Y:S01]  /*7020*/  HMMA.16816.F32.BF16 R64, R192, R170, R64 ;  /* 0x000000aac040723c */ /* 0x000fe20000041840 */
[----:B------:R-:W2:Y:S07]  /*7030*/  LDSM.16.M88.4 R168, [R201+0x3000] ;  /* 0x00300000c9a8783b */ /* 0x000eae0000000200 */
[C---:B-1----:R-:W-:Y:S08]  /*7040*/  HMMA.16816.F32.BF16 R4, R196.reuse, R144, R4 ;  /* 0x00000090c404723c */ /* 0x042ff00000041804 */
[C---:B------:R-:W-:Y:S01]  /*7050*/  HMMA.16816.F32.BF16 R8, R196.reuse, R146, R8 ;  /* 0x00000092c408723c */ /* 0x040fe20000041808 */
[----:B------:R-:W1:Y:S01]  /*7060*/  LDSM.16.M88.4 R144, [R201+0x3800] ;  /* 0x00380000c990783b */ /* 0x000e620000000200 */
[----:B------:R-:W-:Y:S06]  /*7070*/  DEPBAR.LE SB0, 0x0 ;  /* 0x000080000000791a */ /* 0x000fec0000000000 */
[C---:B---3--:R-:W-:Y:S01]  /*7080*/  HMMA.16816.F32.BF16 R12, R196.reuse, R148, R12 ;  /* 0x00000094c40c723c */ /* 0x048fe2000004180c */
[----:B------:R-:W-:Y:S07]  /*7090*/  BAR.SYNC.DEFER_BLOCKING 0x0 ;  /* 0x0000000000007b1d */ /* 0x000fee0000010000 */
        /* <DEDUP_REMOVED lines=8> */
[C---:B------:R-:W-:Y:S08]  /*7120*/  HMMA.16816.F32.BF16 R48, R196.reuse, R166, R48 ;  /* 0x000000a6c430723c */ /* 0x040ff00000041830 */
[C---:B------:R-:W-:Y:S08]  /*7130*/  HMMA.16816.F32.BF16 R52, R196.reuse, R168, R52 ;  /* 0x000000a8c434723c */ /* 0x040ff00000041834 */
[C---:B------:R-:W-:Y:S08]  /*7140*/  HMMA.16816.F32.BF16 R56, R196.reuse, R170, R56 ;  /* 0x000000aac438723c */ /* 0x040ff00000041838 */
[C---:B-1----:R-:W-:Y:S08]  /*7150*/  HMMA.16816.F32.BF16 R60, R196.reuse, R144, R60 ;  /* 0x00000090c43c723c */ /* 0x042ff0000004183c */
[----:B------:R-:W-:Y:S01]  /*7160*/  HMMA.16816.F32.BF16 R64, R196, R146, R64 ;  /* 0x00000092c440723c */ /* 0x000fe20000041840 */
[----:B------:R-:W-:Y:S07]  /*7170*/  @!UPT UIADD3 URZ, URZ, URZ, URZ ;  /* 0x0000003f3f3ff290 */ /* 0x000fee000fffe03f */
[----:B------:R-:W-:-:S11]  /*7180*/  @!P0 BRA `(.L_x_1871) ;  /* 0x000005e000008947 */ /* 0x000fd60003800000 */
[----:B------:R-:W-:Y:S01]  /*7190*/  SHF.R.S32.HI R144, RZ, 0x1f, R234 ;  /* 0x0000001fff907819 */ /* 0x000fe200000114ea */
[----:B------:R-:W1:Y:S01]  /*71a0*/  S2R R68, SR_TID.X ;  /* 0x0000000000447919 */ /* 0x000e620000002100 */
[----:B------:R-:W-:Y:S01]  /*71b0*/  SHF.R.S32.HI R145, RZ, 0x1f, R233 ;  /* 0x0000001fff917819 */ /* 0x000fe200000114e9 */
[----:B------:R-:W-:Y:S01]  /*71c0*/  IMAD.MOV.U32 R230, RZ, RZ, RZ ;  /* 0x000000ffffe67224 */ /* 0x000fe200078e00ff */
[C---:B------:R-:W-:Y:S01]  /*71d0*/  SHF.L.U64.HI R144, R234.reuse, 0x1, R144 ;  /* 0x00000001ea907819 */ /* 0x040fe20000010290 */
[----:B------:R-:W-:Y:S02]  /*71e0*/  IMAD.SHL.U32 R151, R234, 0x2, RZ ;  /* 0x00000002ea977824 */ /* 0x000fe400078e00ff */
[----:B------:R-:W-:Y:S02]  /*71f0*/  IMAD.SHL.U32 R150, R233, 0x2, RZ ;  /* 0x00000002e9967824 */ /* 0x000fe400078e00ff */
[----:B------:R-:W2:Y:S04]  /*7200*/  LDL R2, [R1+0x10] ;  /* 0x0000100001027983 */ /* 0x000ea80000100800 */
[----:B------:R-:W3:Y:S06]  /*7210*/  LDL.64 R238, [R1+0x20] ;  /* 0x0000200001ee7983 */ /* 0x000eec0000100a00 */
[----:B------:R-:W4:Y:S01]  /*7220*/  LDL.64 R236, [R1+0x18] ;  /* 0x0000180001ec7983 */ /* 0x000f220000100a00 */
[--C-:B-1----:R-:W-:Y:S05]  /*7230*/  SHF.R.S32.HI R0, RZ, 0x1f, R68.reuse ;  /* 0x0000001fff007819 */ /* 0x102fea0000011444 */
[----:B------:R-:W5:Y:S01]  /*7240*/  LDL R228, [R1+0x14] ;  /* 0x0000140001e47983 */ /* 0x000f620000100800 */
[----:B------:R-:W-:Y:S02]  /*7250*/  SHF.R.S32.HI R3, RZ, 0x1f, R68 ;  /* 0x0000001fff037819 */ /* 0x000fe40000011444 */
[-C--:B------:R-:W-:Y:S02]  /*7260*/  LEA.HI R0, R0, R68.reuse, RZ, 0x3 ;  /* 0x0000004400007211 */ /* 0x080fe400078f18ff */
[----:B------:R-:W-:Y:S02]  /*7270*/  LEA.HI R3, R3, R68, RZ, 0x3 ;  /* 0x0000004403037211 */ /* 0x000fe400078f18ff */
[----:B------:R-:W-:Y:S02]  /*7280*/  LOP3.LUT R0, R0, 0xfffffff8, RZ, 0xc0, !PT ;  /* 0xfffffff800007812 */ /* 0x000fe400078ec0ff */
[----:B------:R-:W-:Y:S03]  /*7290*/  SHF.R.S32.HI R3, RZ, 0x3, R3 ;  /* 0x00000003ff037819 */ /* 0x000fe60000011403 */
[----:B------:R-:W-:Y:S02]  /*72a0*/  IMAD.IADD R0, R68, 0x1, -R0 ;  /* 0x0000000144007824 */ /* 0x000fe400078e0a00 */
[----:B------:R-:W4:Y:S02]  /*72b0*/  LDL R68, [R1+0x30] ;  /* 0x0000300001447983 */ /* 0x000f240000100800 */
        /* <DEDUP_REMOVED lines=28> */
[----:B------:R1:W2:Y:S02]  /*7480*/  SHFL.IDX PT, R145, R0, RZ, 0x181f ;  /* 0x00181fff00917589 */ /* 0x0002a400000e0000 */
.L_x_1905:
        /* <DEDUP_REMOVED lines=31> */
.L_x_1906:
        /* <DEDUP_REMOVED lines=15> */
.L_x_1871:
[----:B------:R-:W-:Y:S05]  /*7770*/  BSYNC B0 ;  /* 0x0000000000007941 */ /* 0x000fea0003800000 */
.L_x_1870:
[----:B------:R-:W-:Y:S01]  /*7780*/  MOV R69, 0xffffff80 ;  /* 0xffffff8000457802 */ /* 0x000fe20000000f00 */
[----:B-1----:R-:W2:Y:S04]  /*7790*/  LDL R3, [R1+0x8] ;  /* 0x0000080001037983 */ /* 0x002ea80000100800 */
[----:B------:R-:W3:Y:S01]  /*77a0*/  LDL R2, [R1+0x38] ;  /* 0x0000380001027983 */ /* 0x000ee20000100800 */
[----:B------:R-:W-:Y:S03]  /*77b0*/  IMAD R69, R232, R69, 0x1 ;  /* 0x00000001e8457424 */ /* 0x000fe600078e0245 */
[----:B------:R-:W0:Y:S01]  /*77c0*/  LDGDEPBAR ;  /* 0x00000000000079af */ /* 0x000e220000000000 */
[----:B--2---:R-:W-:Y:S01]  /*77d0*/  MOV R68, R3 ;  /* 0x0000000300447202 */ /* 0x004fe20000000f00 */
[----:B------:R-:W-:Y:S01]  /*77e0*/  @P4 IMAD.HI.U32 R0, R3, c[0x0][0x2c8], RZ ;  /* 0x0000b20003004a27 */ /* 0x000fe200078e00ff */
[----:B---3--:R-:W-:Y:S04]  /*77f0*/  IADD3 R69, -R2, R69, RZ ;  /* 0x0000004502457210 */ /* 0x008fe80007ffe1ff */
[----:B------:R-:W-:Y:S02]  /*7800*/  @P4 SHF.R.U32.HI R68, RZ, c[0x0][0x2cc], R0 ;  /* 0x0000b300ff444a19 */ /* 0x000fe40000011600 */
[----:B------:R-:W-:Y:S05]  /*7810*/  MOV R0, c[0x0][0x2ac] ;  /* 0x0000ab0000007a02 */ /* 0x000fea0000000f00 */
[----:B------:R-:W-:Y:S05]  /*7820*/  IMAD R69, R0, c[0x0][0x1d0], R69 ;  /* 0x0000740000457a24 */ /* 0x000fea00078e0245 */
[----:B------:R-:W-:Y:S01]  /*7830*/  IADD3 R69, R69, -c[0x0][0x168], RZ ;  /* 0x80005a0045457a10 */ /* 0x000fe20007ffe0ff */
[----:B------:R-:W-:-:S05]  /*7840*/  BRA.DIV ~URZ, `(.L_x_1874) ;  /* 0x00009f827f007947 */ /* 0x000fca000b800000 */
[----:B------:R1:W2:Y:S02]  /*7850*/  SHFL.IDX PT, R0, R68, RZ, 0x1c1f ;  /* 0x001c1fff44007589 */ /* 0x0002a400000e0000 */
.L_x_1907:
        /* <DEDUP_REMOVED lines=73> */
[----:B------:R-:W-:Y:S02]  /*7cf0*/  FSEL R12, R7, -INF , P5 ;  /* 0xff800000070c7808 */ /* 0x000fe40002800000 */
[----:B------:R-:W-:Y:S02]  /*7d00*/  FSEL R10, R10, -INF , P2 ;  /* 0xff8000000a0a7808 */ /* 0x000fe40001000000 */
[----:B------:R-:W-:Y:S02]  /*7d10*/  FSEL R11, R11, -INF , P0 ;  /* 0xff8000000b0b7808 */ /* 0x000fe40000000000 */
[C---:B------:R-:W-:Y:S02]  /*7d20*/  ISETP.GT.AND P6, PT, R0.reuse, 0x10, PT ;  /* 0x000000100000780c */ /* 0x040fe40003fc4270 */
        /* <DEDUP_REMOVED lines=119> */
[----:B------:R-:W-:Y:S04]  /*84a0*/  FMNMX.FTZ R68, R62, R68, !PT ;  /* 0x000000443e447209 */ /* 0x000fe80007810000 */
[----:B------:R-:W-:Y:S04]  /*84b0*/  FMNMX.FTZ R68, R63, R68, !PT ;  /* 0x000000443f447209 */ /* 0x000fe80007810000 */
[----:B------:R-:W-:Y:S04]  /*84c0*/  FMNMX.FTZ R68, R66, R68, !PT ;  /* 0x0000004442447209 */ /* 0x000fe80007810000 */
[----:B------:R-:W-:Y:S05]  /*84d0*/  FMNMX.FTZ R68, R67, R68, !PT ;  /* 0x0000004443447209 */ /* 0x000fea0007810000 */
[----:B------:R-:W1:Y:S02]  /*84e0*/  SHFL.BFLY PT, R0, R68, 0x2, 0x1f ;  /* 0x0c401f0044007f89 */ /* 0x000e6400000e0000 */
[----:B-1----:R-:W-:Y:S06]  /*84f0*/  FMNMX.FTZ R68, R68, R0, !PT ;  /* 0x0000000044447209 */ /* 0x002fec0007810000 */
[----:B------:R1:W2:Y:S02]  /*8500*/  SHFL.BFLY PT, R0, R68, 0x1, 0x1f ;  /* 0x0c201f0044007f89 */ /* 0x0002a400000e0000 */
.L_x_1908:
[----:B------:R-:W3:Y:S01]  /*8510*/  LDL.LU R147, [R1] ;  /* 0x0000000001937983 */ /* 0x000ee20000300800 */
        /* <DEDUP_REMOVED lines=28> */
[--C-:B------:R-:W-:Y:S01]  /*86e0*/  FFMA.FTZ R57, R57, c[0x0][0x2d0], -R2.reuse ;  /* 0x0000b40039397a23 */ /* 0x100fe20000010802 */
[----:B------:R5:W1:Y:S01]  /*86f0*/  MUFU.EX2 R146, R6 ;  /* 0x0000000600927308 */ /* 0x000a620000000800 */
        /* <DEDUP_REMOVED lines=14> */
[----:B------:R-:W-:Y:S06]  /*87e0*/  FFMA.FTZ R8, R8, c[0x0][0x2d0], -R2 ;  /* 0x0000b40008087a23 */ /* 0x000fec0000010802 */
[----:B------:R-:W1:Y:S01]  /*87f0*/  MUFU.EX2 R8, R8 ;  /* 0x0000000800087308 */ /* 0x000e620000000800 */
[C---:B--2---:R-:W-:Y:S01]  /*8800*/  FFMA.FTZ R2, R0.reuse, R247, R4 ;  /* 0x000000f700027223 */ /* 0x044fe20000010004 */
[----:B----4-:R-:W-:Y:S01]  /*8810*/  F2FP.BF16.PACK_AB R144, R5, R4 ;  /* 0x000000040590723e */ /* 0x010fe200000010ff */
[----:B------:R-:W-:Y:S02]  /*8820*/  FMUL.FTZ R4, R3, c[0x0][0x2d0] ;  /* 0x0000b40003047a20 */ /* 0x000fe40000410000 */
[----:B------:R-:W-:Y:S01]  /*8830*/  FADD.FTZ R7, R5, R2 ;  /* 0x0000000205077221 */ /* 0x000fe20000010000 */
[----:B------:R-:W-:Y:S01]  /*8840*/  FSEL R2, R3, RZ, P0 ;  /* 0x000000ff03027208 */ /* 0x000fe20000000000 */
[----:B------:R-:W-:Y:S01]  /*8850*/  FMUL.FTZ R13, R0, R125 ;  /* 0x0000007d000d7220 */ /* 0x000fe20000410000 */
[----:B------:R-:W-:Y:S01]  /*8860*/  FSEL R4, R4, RZ, P0 ;  /* 0x000000ff04047208 */ /* 0x000fe20000000000 */
[----:B------:R-:W-:Y:S01]  /*8870*/  FMUL.FTZ R16, R0, R120 ;  /* 0x0000007800107220 */ /* 0x000fe20000410000 */
[----:B------:R-:W-:Y:S01]  /*8880*/  MOV R120, R64 ;  /* 0x0000004000787202 */ /* 0x000fe20000000f00 */
[----:B------:R-:W-:Y:S01]  /*8890*/  FADD.FTZ R2, -R2, R71 ;  /* 0x0000004702027221 */ /* 0x000fe20000010100 */
[----:B------:R-:W-:Y:S01]  /*88a0*/  MOV R125, R65 ;  /* 0x00000041007d7202 */ /* 0x000fe20000000f00 */
[--C-:B------:R-:W-:Y:S01]  /*88b0*/  FFMA.FTZ R5, R9, c[0x0][0x2d0], -R4.reuse ;  /* 0x0000b40009057a23 */ /* 0x100fe20000010804 */
[----:B------:R-:W-:Y:S01]  /*88c0*/  MUFU.EX2 R71, R154 ;  /* 0x0000009a00477308 */ /* 0x000fe20000000800 */
[----:B------:R-:W-:Y:S02]  /*88d0*/  FMUL.FTZ R2, R2, c[0x0][0x2d0] ;  /* 0x0000b40002027a20 */ /* 0x000fe40000410000 */
[--C-:B-----5:R-:W-:Y:S02]  /*88e0*/  FFMA.FTZ R6, R12, c[0x0][0x2d0], -R4.reuse ;  /* 0x0000b4000c067a23 */ /* 0x120fe40000010804 */
[--C-:B------:R-:W-:Y:S02]  /*88f0*/  FFMA.FTZ R66, R66, c[0x0][0x2d0], -R4.reuse ;  /* 0x0000b40042427a23 */ /* 0x100fe40000010804 */
[--C-:B------:R-:W-:Y:S02]  /*8900*/  FFMA.FTZ R67, R67, c[0x0][0x2d0], -R4.reuse ;  /* 0x0000b40043437a23 */ /* 0x100fe40000010804 */
[--C-:B-1----:R-:W-:Y:S01]  /*8910*/  FFMA.FTZ R68, R10, c[0x0][0x2d0], -R4.reuse ;  /* 0x0000b4000a447a23 */ /* 0x102fe20000010804 */
[----:B------:R-:W1:Y:S01]  /*8920*/  MUFU.EX2 R2, R2 ;  /* 0x0000000200027308 */ /* 0x000e620000000800 */
        /* <DEDUP_REMOVED lines=31> */
[----:B------:R-:W-:Y:S02]  /*8b20*/  FFMA.FTZ R165, R31, c[0x0][0x2d0], -R4 ;  /* 0x0000b4001fa57a23 */ /* 0x000fe40000010804 */
[----:B------:R-:W-:Y:S01]  /*8b30*/  FADD.FTZ R4, R146, R7 ;  /* 0x0000000792047221 */ /* 0x000fe20000010000 */
[----:B------:R-:W-:Y:S01]  /*8b40*/  F2FP.BF16.PACK_AB R146, R8, R146 ;  /* 0x000000920892723e */ /* 0x000fe200000010ff */
[C---:B------:R-:W-:Y:S02]  /*8b50*/  FMUL.FTZ R64, R0.reuse, R72 ;  /* 0x0000004800407220 */ /* 0x040fe40000410000 */
[----:B------:R-:W-:Y:S01]  /*8b60*/  FMUL.FTZ R65, R0, R73 ;  /* 0x0000004900417220 */ /* 0x000fe20000410000 */
[----:B------:R-:W-:Y:S01]  /*8b70*/  MUFU.EX2 R158, R158 ;  /* 0x0000009e009e7308 */ /* 0x000fe20000000800 */
[----:B------:R-:W-:Y:S02]  /*8b80*/  FADD.FTZ R148, R8, R4 ;  /* 0x0000000408947221 */ /* 0x000fe40000010000 */
[----:B------:R-:W-:Y:S01]  /*8b90*/  FMUL.FTZ R8, R0, R128 ;  /* 0x0000008000087220 */ /* 0x000fe20000410000 */
[----:B------:R-:W-:Y:S01]  /*8ba0*/  MOV R128, R66 ;  /* 0x0000004200807202 */ /* 0x000fe20000000f00 */
[----:B-1----:R-:W-:Y:S02]  /*8bb0*/  FMUL.FTZ R66, R2, R74 ;  /* 0x0000004a02427220 */ /* 0x002fe40000410000 */
[C---:B------:R-:W-:Y:S02]  /*8bc0*/  FMUL.FTZ R20, R0.reuse, R116 ;  /* 0x0000007400147220 */ /* 0x040fe40000410000 */
[C---:B------:R-:W-:Y:S01]  /*8bd0*/  FMUL.FTZ R32, R0.reuse, R104 ;  /* 0x0000006800207220 */ /* 0x040fe20000410000 */
[----:B------:R-:W-:Y:S01]  /*8be0*/  MUFU.EX2 R116, R70 ;  /* 0x0000004600747308 */ /* 0x000fe20000000800 */
[----:B------:R-:W-:Y:S02]  /*8bf0*/  FMUL.FTZ R4, R0, R132 ;  /* 0x0000008400047220 */ /* 0x000fe40000410000 */
[C---:B------:R-:W-:Y:S02]  /*8c00*/  FMUL.FTZ R10, R2.reuse, R130 ;  /* 0x00000082020a7220 */ /* 0x040fe40000410000 */
[----:B------:R-:W-:Y:S02]  /*8c10*/  FMUL.FTZ R11, R2, R131 ;  /* 0x00000083020b7220 */ /* 0x000fe40000410000 */
[C---:B------:R-:W-:Y:S01]  /*8c20*/  FMUL.FTZ R9, R0.reuse, R129 ;  /* 0x0000008100097220 */ /* 0x040fe20000410000 */
[----:B------:R-:W-:Y:S01]  /*8c30*/  MOV R129, R63 ;  /* 0x0000003f00817202 */ /* 0x000fe20000000f00 */
[----:B------:R-:W-:Y:S01]  /*8c40*/  FMUL.FTZ R12, R0, R124 ;  /* 0x0000007c000c7220 */ /* 0x000fe20000410000 */
[----:B------:R-:W1:Y:S01]  /*8c50*/  MUFU.EX2 R104, R68 ;  /* 0x0000004400687308 */ /* 0x000e620000000800 */
[C---:B------:R-:W-:Y:S01]  /*8c60*/  FMUL.FTZ R14, R2.reuse, R126 ;  /* 0x0000007e020e7220 */ /* 0x040fe20000410000 */
[----:B------:R-:W-:Y:S01]  /*8c70*/  MOV R124, R62 ;  /* 0x0000003e007c7202 */ /* 0x000fe20000000f00 */
[C---:B------:R-:W-:Y:S02]  /*8c80*/  FMUL.FTZ R15, R2.reuse, R127 ;  /* 0x0000007f020f7220 */ /* 0x040fe40000410000 */
[C---:B------:R-:W-:Y:S02]  /*8c90*/  FMUL.FTZ R18, R2.reuse, R122 ;  /* 0x0000007a02127220 */ /* 0x040fe40000410000 */
[----:B------:R-:W-:Y:S02]  /*8ca0*/  FMUL.FTZ R19, R2, R123 ;  /* 0x0000007b02137220 */ /* 0x000fe40000410000 */
[C---:B------:R-:W-:Y:S01]  /*8cb0*/  FMUL.FTZ R17, R0.reuse, R121 ;  /* 0x0000007900117220 */ /* 0x040fe20000410000 */
[----:B------:R-:W-:Y:S01]  /*8cc0*/  MOV R121, R61 ;  /* 0x0000003d00797202 */ /* 0x000fe20000000f00 */
[----:B------:R-:W-:Y:S01]  /*8cd0*/  FMUL.FTZ R21, R0, R117 ;  /* 0x0000007500157220 */ /* 0x000fe20000410000 */
[----:B------:R-:W-:Y:S01]  /*8ce0*/  MOV R117, R60 ;  /* 0x0000003c00757202 */ /* 0x000fe20000000f00 */
[C---:B------:R-:W-:Y:S01]  /*8cf0*/  FMUL.FTZ R22, R2.reuse, R118 ;  /* 0x0000007602167220 */ /* 0x040fe20000410000 */
[----:B------:R-:W-:Y:S01]  /*8d00*/  MUFU.EX2 R157, R157 ;  /* 0x0000009d009d7308 */ /* 0x000fe20000000800 */
        /* <DEDUP_REMOVED lines=8> */
[----:B------:R-:W-:Y:S01]  /*8d90*/  MUFU.EX2 R166, R166 ;  /* 0x000000a600a67308 */ /* 0x000fe20000000800 */
[----:B------:R-:W-:Y:S02]  /*8da0*/  FMUL.FTZ R29, R0, R109 ;  /* 0x0000006d001d7220 */ /* 0x000fe40000410000 */
[C---:B------:R-:W-:Y:S02]  /*8db0*/  FMUL.FTZ R30, R2.reuse, R110 ;  /* 0x0000006e021e7220 */ /* 0x040fe40000410000 */
        /* <DEDUP_REMOVED lines=16> */
[----:B------:R-:W-:Y:S01]  /*8ec0*/  LDSM.16.MT88.4 R96, [R205+0x6800] ;  /* 0x00680000cd60783b */ /* 0x000fe20000004200 */
[----:B------:R-:W-:Y:S01]  /*8ed0*/  FMUL.FTZ R45, R0, R93 ;  /* 0x0000005d002d7220 */ /* 0x000fe20000410000 */
[----:B------:R-:W-:Y:S01]  /*8ee0*/  MUFU.EX2 R173, R173 ;  /* 0x000000ad00ad7308 */ /* 0x000fe20000000800 */
[C---:B------:R-:W-:Y:S02]  /*8ef0*/  FMUL.FTZ R46, R2.reuse, R94 ;  /* 0x0000005e022e7220 */ /* 0x040fe40000410000 */
[----:B------:R-:W-:Y:S02]  /*8f00*/  FMUL.FTZ R47, R2, R95 ;  /* 0x0000005f022f7220 */ /* 0x000fe40000410000 */
[C---:B------:R-:W-:Y:S01]  /*8f10*/  FMUL.FTZ R48, R0.reuse, R88 ;  /* 0x0000005800307220 */ /* 0x040fe20000410000 */
[----:B------:R-:W-:Y:S01]  /*8f20*/  LDSM.16.MT88.4 R92, [R205+0x2000] ;  /* 0x00200000cd5c783b */ /* 0x000fe20000004200 */
[----:B------:R-:W-:Y:S02]  /*8f30*/  FMUL.FTZ R49, R0, R89 ;  /* 0x0000005900317220 */ /* 0x000fe40000410000 */
[C---:B------:R-:W-:Y:S01]  /*8f40*/  FMUL.FTZ R50, R2.reuse, R90 ;  /* 0x0000005a02327220 */ /* 0x040fe20000410000 */
[----:B------:R-:W-:Y:S01]  /*8f50*/  MUFU.EX2 R174, R174 ;  /* 0x000000ae00ae7308 */ /* 0x000fe20000000800 */
[----:B------:R-:W-:Y:S02]  /*8f60*/  FMUL.FTZ R51, R2, R91 ;  /* 0x0000005b02337220 */ /* 0x000fe40000410000 */
[C---:B------:R-:W-:Y:S01]  /*8f70*/  FMUL.FTZ R52, R0.reuse, R84 ;  /* 0x0000005400347220 */ /* 0x040fe20000410000 */
[----:B------:R-:W-:Y:S01]  /*8f80*/  LDSM.16.MT88.4 R88, [R205+0x1800] ;  /* 0x00180000cd58783b */ /* 0x000fe20000004200 */
        /* <DEDUP_REMOVED lines=14> */
[C---:B------:R-:W-:Y:S03]  /*9070*/  FMUL.FTZ R63, R2.reuse, R79 ;  /* 0x0000004f023f7220 */ /* 0x040fe60000410000 */
[----:B------:R-:W-:Y:S04]  /*9080*/  LDSM.16.MT88.4 R76, [R203+0x800] ;  /* 0x00080000cb4c783b */ /* 0x000fe80000004200 */
[----:B------:R-:W-:Y:S10]  /*9090*/  MUFU.EX2 R239, R239 ;  /* 0x000000ef00ef7308 */ /* 0x000ff40000000800 */
[----:B------:R-:W-:Y:S01]  /*90a0*/  MUFU.EX2 R240, R240 ;  /* 0x000000f000f07308 */ /* 0x000fe20000000800 */
[----:B---3--:R-:W-:Y:S01]  /*90b0*/  FFMA.FTZ R5, R2, R147, R145 ;  /* 0x0000009302057223 */ /* 0x008fe20000010091 */
[----:B-1----:R-:W-:Y:S02]  /*90c0*/  F2FP.BF16.PACK_AB R147, R116, R104 ;  /* 0x000000687493723e */ /* 0x002fe400000010ff */
[C---:B------:R-:W-:Y:S01]  /*90d0*/  F2FP.BF16.PACK_AB R145, R6.reuse, R145 ;  /* 0x000000910691723e */ /* 0x040fe200000010ff */
[----:B------:R-:W-:Y:S02]  /*90e0*/  FADD.FTZ R7, R6, R5 ;  /* 0x0000000506077221 */ /* 0x000fe40000010000 */
[----:B------:R-:W-:Y:S01]  /*90f0*/  FMUL.FTZ R5, R0, R133 ;  /* 0x0000008500057220 */ /* 0x000fe20000410000 */
[----:B------:R-:W-:Y:S01]  /*9100*/  MOV R133, R67 ;  /* 0x0000004300857202 */ /* 0x000fe20000000f00 */
[C---:B------:R-:W-:Y:S01]  /*9110*/  FMUL.FTZ R67, R2.reuse, R75 ;  /* 0x0000004b02437220 */ /* 0x040fe20000410000 */
[----:B------:R-:W-:Y:S01]  /*9120*/  MOV R132, R7 ;  /* 0x0000000700847202 */ /* 0x000fe20000000f00 */
[----:B------:R-:W1:Y:S01]  /*9130*/  LDSM.16.MT88.4 R72, [R203] ;  /* 0x00000000cb48783b */ /* 0x000e620000004200 */
[C---:B------:R-:W-:Y:S01]  /*9140*/  FMUL.FTZ R6, R2.reuse, R134 ;  /* 0x0000008602067220 */ /* 0x040fe20000410000 */
[----:B------:R-:W-:Y:S01]  /*9150*/  MUFU.EX2 R241, R241 ;  /* 0x000000f100f17308 */ /* 0x000fe20000000800 */
[----:B------:R-:W-:Y:S09]  /*9160*/  FMUL.FTZ R7, R2, R135 ;  /* 0x0000008702077220 */ /* 0x000ff20000410000 */
[----:B------:R2:W-:Y:S10]  /*9170*/  MUFU.EX2 R2, R155 ;  /* 0x0000009b00027308 */ /* 0x0005f40000000800 */
[----:B------:R-:W-:Y:S10]  /*9180*/  MUFU.EX2 R154, R242 ;  /* 0x000000f2009a7308 */ /* 0x000ff40000000800 */
[----:B------:R-:W3:Y:S01]  /*9190*/  MUFU.EX2 R68, R156 ;  /* 0x0000009c00447308 */ /* 0x000ee20000000800 */
[----:B--2---:R-:W2:Y:S01]  /*91a0*/  LDL R155, [R1+0xc] ;  /* 0x00000c00019b7983 */ /* 0x004ea20000100800 */
[C---:B-1----:R-:W-:Y:S08]  /*91b0*/  HMMA.16816.F32.BF16 R4, R144.reuse, R72, R4 ;  /* 0x000000489004723c */ /* 0x042ff00000041804 */
[----:B------:R-:W1:Y:S01]  /*91c0*/  MUFU.EX2 R70, R153 ;  /* 0x0000009900467308 */ /* 0x000e620000000800 */
[C---:B------:R-:W-:Y:S01]  /*91d0*/  HMMA.16816.F32.BF16 R8, R144.reuse, R74, R8 ;  /* 0x0000004a9008723c */ /* 0x040fe20000041808 */
[----:B------:R-:W4:Y:S08]  /*91e0*/  LDSM.16.MT88.4 R72, [R205] ;  /* 0x00000000cd48783b */ /* 0x000f300000004200 */
[----:B------:R-:W-:Y:S03]  /*91f0*/  MUFU.EX2 R153, R247 ;  /* 0x000000f700997308 */ /* 0x000fe60000000800 */
[----:B---3--:R-:W-:Y:S04]  /*9200*/  FADD.FTZ R0, R68, R148 ;  /* 0x0000009444007221 */ /* 0x008fe80000010000 */
[----:B------:R-:W-:Y:S03]  /*9210*/  FADD.FTZ R0, R2, R0 ;  /* 0x0000000002007221 */ /* 0x000fe60000010000 */
[----:B------:R-:W-:Y:S01]  /*9220*/  MUFU.EX2 R148, R129 ;  /* 0x0000008100947308 */ /* 0x000fe20000000800 */
[----:B------:R-:W-:Y:S04]  /*9230*/  FADD.FTZ R0, R71, R0 ;  /* 0x0000000047007221 */ /* 0x000fe80000010000 */
[----:B-1----:R-:W-:Y:S05]  /*9240*/  FADD.FTZ R0, R70, R0 ;  /* 0x0000000046007221 */ /* 0x002fea0000010000 */
[----:B------:R-:W-:Y:S10]  /*9250*/  MUFU.EX2 R111, R150 ;  /* 0x00000096006f7308 */ /* 0x000ff40000000800 */
[----:B------:R-:W-:Y:S01]  /*9260*/  MUFU.EX2 R150, R252 ;  /* 0x000000fc00967308 */ /* 0x000fe20000000800 */
[C---:B----4-:R-:W-:Y:S09]  /*9270*/  HMMA.16816.F32.BF16 R12, R144.reuse, R72, R12 ;  /* 0x00000048900c723c */ /* 0x050ff2000004180c */
[----:B------:R-:W1:Y:S01]  /*9280*/  MUFU.EX2 R110, R149 ;  /* 0x00000095006e7308 */ /* 0x000e620000000800 */
[C---:B------:R-:W-:Y:S01]  /*9290*/  HMMA.16816.F32.BF16 R16, R144.reuse, R74, R16 ;  /* 0x0000004a9010723c */ /* 0x040fe20000041810 */
[----:B------:R-:W3:Y:S08]  /*92a0*/  LDSM.16.MT88.4 R72, [R204] ;  /* 0x00000000cc48783b */ /* 0x000ef00000004200 */
[----:B------:R-:W-:Y:S10]  /*92b0*/  MUFU.EX2 R109, R151 ;  /* 0x00000097006d7308 */ /* 0x000ff40000000800 */
[----:B------:R-:W-:Y:S10]  /*92c0*/  MUFU.EX2 R151, R250 ;  /* 0x000000fa00977308 */ /* 0x000ff40000000800 */
[----:B------:R-:W4:Y:S10]  /*92d0*/  MUFU.EX2 R108, R152 ;  /* 0x00000098006c7308 */ /* 0x000f340000000800 */
[----:B------:R-:W-:Y:S01]  /*92e0*/  MUFU.EX2 R152, R248 ;  /* 0x000000f800987308 */ /* 0x000fe20000000800 */
[C---:B---3--:R-:W-:Y:S09]  /*92f0*/  HMMA.16816.F32.BF16 R20, R144.reuse, R72, R20 ;  /* 0x000000489014723c */ /* 0x048ff20000041814 */
[----:B------:R-:W3:Y:S01]  /*9300*/  MUFU.EX2 R149, R124 ;  /* 0x0000007c00957308 */ /* 0x000ee20000000800 */
[C---:B------:R-:W-:Y:S01]  /*9310*/  HMMA.16816.F32.BF16 R24, R144.reuse, R74, R24 ;  /* 0x0000004a9018723c */ /* 0x040fe20000041818 */
[----:B------:R-:W5:Y:S07]  /*9320*/  LDSM.16.MT88.4 R72, [R216] ;  /* 0x00000000d848783b */ /* 0x000f6e0000004200 */
[C---:B-----5:R-:W-:Y:S08]  /*9330*/  HMMA.16816.F32.BF16 R28, R144.reuse, R72, R28 ;  /* 0x00000048901c723c */ /* 0x060ff0000004181c */
[C---:B------:R-:W-:Y:S01]  /*9340*/  HMMA.16816.F32.BF16 R32, R144.reuse, R74, R32 ;  /* 0x0000004a9020723c */ /* 0x040fe20000041820 */
[----:B------:R-:W5:Y:S07]  /*9350*/  LDSM.16.MT88.4 R72, [R203+0x4000] ;  /* 0x00400000cb48783b */ /* 0x000f6e0000004200 */
[C---:B-----5:R-:W-:Y:S08]  /*9360*/  HMMA.16816.F32.BF16 R36, R144.reuse, R72, R36 ;  /* 0x000000489024723c */ /* 0x060ff00000041824 */
[C---:B------:R-:W-:Y:S01]  /*9370*/  HMMA.16816.F32.BF16 R40, R144.reuse, R74, R40 ;  /* 0x0000004a9028723c */ /* 0x040fe20000041828 */
[----:B------:R-:W5:Y:S07]  /*9380*/  LDSM.16.MT88.4 R72, [R205+0x4000] ;  /* 0x00400000cd48783b */ /* 0x000f6e0000004200 */
[C---:B-----5:R-:W-:Y:S08]  /*9390*/  HMMA.16816.F32.BF16 R44, R144.reuse, R72, R44 ;  /* 0x00000048902c723c */ /* 0x060ff0000004182c */
[C---:B------:R-:W-:Y:S01]  /*93a0*/  HMMA.16816.F32.BF16 R48, R144.reuse, R74, R48 ;  /* 0x0000004a9030723c */ /* 0x040fe20000041830 */
[----:B------:R-:W5:Y:S07]  /*93b0*/  LDSM.16.MT88.4 R72, [R204+0x4000] ;  /* 0x00400000cc48783b */ /* 0x000f6e0000004200 */
[C---:B-----5:R-:W-:Y:S03]  /*93c0*/  HMMA.16816.F32.BF16 R52, R144.reuse, R72, R52 ;  /* 0x000000489034723c */ /* 0x060fe60000041834 */
[C---:B--2---:R-:W-:Y:S02]  /*93d0*/  ISETP.GT.AND P0, PT, R232.reuse, R155, PT ;  /* 0x0000009be800720c */ /* 0x044fe40003f04270 */
[----:B------:R-:W-:Y:S03]  /*93e0*/  IADD3 R232, R232, -0x1, RZ ;  /* 0xffffffffe8e87810 */ /* 0x000fe60007ffe0ff */
[C---:B------:R-:W-:Y:S01]  /*93f0*/  HMMA.16816.F32.BF16 R56, R144.reuse, R74, R56 ;  /* 0x0000004a9038723c */ /* 0x040fe20000041838 */
[----:B------:R-:W2:Y:S07]  /*9400*/  LDSM.16.MT88.4 R72, [R206+0x4000] ;  /* 0x00400000ce48783b */ /* 0x000eae0000004200 */
[C---:B--2---:R-:W-:Y:S07]  /*9410*/  HMMA.16816.F32.BF16 R60, R144.reuse, R72, R60 ;  /* 0x00000048903c723c */ /* 0x044fee000004183c */
[----:B------:R-:W-:Y:S01]  /*9420*/  F2FP.BF16.PACK_AB R72, R2, R68 ;  /* 0x000000440248723e */ /* 0x000fe200000010ff */
[----:B------:R-:W-:Y:S01]  /*9430*/  HMMA.16816.F32.BF16 R64, R144, R74, R64 ;  /* 0x0000004a9040723c */ /* 0x000fe20000041840 */
[----:B------:R-:W-:Y:S03]  /*9440*/  MUFU.EX2 R144, R121 ;  /* 0x0000007900907308 */ /* 0x000fe60000000800 */
[----:B-1----:R-:W-:Y:S03]  /*9450*/  F2FP.BF16.PACK_AB R73, R110, R111 ;  /* 0x0000006f6e49723e */ /* 0x002fe600000010ff */
[----:B------:R-:W-:Y:S02]  /*9460*/  F2FP.BF16.PACK_AB R74, R70, R71 ;  /* 0x00000047464a723e */ /* 0x000fe400000010ff */
[----:B----4-:R-:W-:Y:S02]  /*9470*/  F2FP.BF16.PACK_AB R75, R108, R109 ;  /* 0x0000006d6c4b723e */ /* 0x010fe400000010ff */
[----:B------:R-:W1:Y:S01]  /*9480*/  MUFU.EX2 R68, R164 ;  /* 0x000000a400447308 */ /* 0x000e620000000800 */
[----:B---3--:R-:W-:Y:S04]  /*9490*/  F2FP.BF16.PACK_AB R145, R148, R149 ;  /* 0x000000959491723e */ /* 0x008fe800000010ff */
[C---:B------:R-:W-:Y:S05]  /*94a0*/  HMMA.16816.F32.BF16 R4, R72.reuse, R76, R4 ;  /* 0x0000004c4804723c */ /* 0x040fea0000041804 */
[----:B------:R-:W2:Y:S03]  /*94b0*/  MUFU.EX2 R2, R163 ;  /* 0x000000a300027308 */ /* 0x000ea60000000800 */
[C---:B------:R-:W-:Y:S01]  /*94c0*/  HMMA.16816.F32.BF16 R8, R72.reuse, R78, R8 ;  /* 0x0000004e4808723c */ /* 0x040fe20000041808 */
[----:B------:R-:W3:Y:S06]  /*94d0*/  LDSM.16.MT88.4 R76, [R204+0x800] ;  /* 0x00080000cc4c783b */ /* 0x000eec0000004200 */
[----:B------:R-:W4:Y:S01]  /*94e0*/  MUFU.EX2 R71, R162 ;  /* 0x000000a200477308 */ /* 0x000f220000000800 */
[C---:B------:R-:W-:Y:S04]  /*94f0*/  HMMA.16816.F32.BF16 R12, R72.reuse, R80, R12 ;  /* 0x00000050480c723c */ /* 0x040fe8000004180c */
[----:B-1----:R-:W-:Y:S04]  /*9500*/  FADD.FTZ R0, R68, R0 ;  /* 0x0000000044007221 */ /* 0x002fe80000010000 */
[C---:B------:R-:W-:Y:S01]  /*9510*/  HMMA.16816.F32.BF16 R16, R72.reuse, R82, R16 ;  /* 0x000000524810723c */ /* 0x040fe20000041810 */
[----:B------:R-:W1:Y:S01]  /*9520*/  LDSM.16.MT88.4 R80, [R206+0x800] ;  /* 0x00080000ce50783b */ /* 0x000e620000004200 */
[----:B------:R-:W5:Y:S02]  /*9530*/  MUFU.EX2 R70, R161 ;  /* 0x000000a100467308 */ /* 0x000f640000000800 */
[----:B--2---:R-:W-:Y:S08]  /*9540*/  FADD.FTZ R0, R2, R0 ;  /* 0x0000000002007221 */ /* 0x004ff00000010000 */
[----:B------:R-:W-:Y:S01]  /*9550*/  MUFU.EX2 R146, R125 ;  /* 0x0000007d00927308 */ /* 0x000fe20000000800 */
[----:B----4-:R-:W-:Y:S01]  /*9560*/  FADD.FTZ R0, R71, R0 ;  /* 0x0000000047007221 */ /* 0x010fe20000010000 */
[C---:B---3--:R-:W-:Y:S03]  /*9570*/  HMMA.16816.F32.BF16 R20, R72.reuse, R76, R20 ;  /* 0x0000004c4814723c */ /* 0x048fe60000041814 */
[----:B-----5:R-:W-:Y:S05]  /*9580*/  FADD.FTZ R0, R70, R0 ;  /* 0x0000000046007221 */ /* 0x020fea0000010000 */
        /* <DEDUP_REMOVED lines=18> */
[----:B------:R-:W-:Y:S01]  /*96b0*/  F2FP.BF16.PACK_AB R74, R70, R71 ;  /* 0x00000047464a723e */ /* 0x000fe200000010ff */
[----:B------:R-:W3:Y:S02]  /*96c0*/  MUFU.EX2 R68, R172 ;  /* 0x000000ac00447308 */ /* 0x000ee40000000800 */
[----:B------:R-:W-:Y:S02]  /*96d0*/  F2FP.BF16.PACK_AB R73, R157, R158 ;  /* 0x0000009e9d49723e */ /* 0x000fe400000010ff */
[----:B------:R-:W-:Y:S06]  /*96e0*/  F2FP.BF16.PACK_AB R75, R160, R159 ;  /* 0x0000009fa04b723e */ /* 0x000fec00000010ff */
[----:B------:R-:W4:Y:S01]  /*96f0*/  MUFU.EX2 R2, R171 ;  /* 0x000000ab00027308 */ /* 0x000f220000000800 */
[C---:B--2---:R-:W-:Y:S09]  /*9700*/  HMMA.16816.F32.BF16 R4, R72.reuse, R76, R4 ;  /* 0x0000004c4804723c */ /* 0x044ff20000041804 */
[----:B------:R-:W2:Y:S01]  /*9710*/  MUFU.EX2 R71, R170 ;  /* 0x000000aa00477308 */ /* 0x000ea20000000800 */
[C---:B------:R-:W-:Y:S01]  /*9720*/  HMMA.16816.F32.BF16 R8, R72.reuse, R78, R8 ;  /* 0x0000004e4808723c */ /* 0x040fe20000041808 */
[----:B------:R-:W5:Y:S02]  /*9730*/  LDSM.16.MT88.4 R76, [R206+0x1000] ;  /* 0x00100000ce4c783b */ /* 0x000f640000004200 */
[----:B---3--:R-:W-:Y:S06]  /*9740*/  FADD.FTZ R0, R68, R0 ;  /* 0x0000000044007221 */ /* 0x008fec0000010000 */
[----:B------:R-:W3:Y:S01]  /*9750*/  MUFU.EX2 R70, R169 ;  /* 0x000000a900467308 */ /* 0x000ee20000000800 */
[C---:B-1----:R-:W-:Y:S03]  /*9760*/  HMMA.16816.F32.BF16 R12, R72.reuse, R80, R12 ;  /* 0x00000050480c723c */ /* 0x042fe6000004180c */
[----:B----4-:R-:W-:Y:S05]  /*9770*/  FADD.FTZ R0, R2, R0 ;  /* 0x0000000002007221 */ /* 0x010fea0000010000 */
[C---:B------:R-:W-:Y:S01]  /*9780*/  HMMA.16816.F32.BF16 R16, R72.reuse, R82, R16 ;  /* 0x000000524810723c */ /* 0x040fe20000041810 */
[----:B------:R-:W1:Y:S03]  /*9790*/  LDSM.16.MT88.4 R80, [R203+0x5000] ;  /* 0x00500000cb50783b */ /* 0x000e660000004200 */
[----:B--2---:R-:W-:Y:S04]  /*97a0*/  FADD.FTZ R0, R71, R0 ;  /* 0x0000000047007221 */ /* 0x004fe80000010000 */
[C---:B------:R-:W-:Y:S04]  /*97b0*/  HMMA.16816.F32.BF16 R20, R72.reuse, R84, R20 ;  /* 0x000000544814723c */ /* 0x040fe80000041814 */
[----:B---3--:R-:W-:Y:S04]  /*97c0*/  FADD.FTZ R0, R70, R0 ;  /* 0x0000000046007221 */ /* 0x008fe80000010000 */
        /* <DEDUP_REMOVED lines=77> */
[----:B------:R-:W-:Y:S03]  /*9ca0*/  MUFU.EX2 R71, R113 ;  /* 0x0000007100477308 */ /* 0x000fe60000000800 */
[----:B------:R-:W-:Y:S03]  /*9cb0*/  F2FP.BF16.PACK_AB R77, R240, R239 ;  /* 0x000000eff04d723e */ /* 0x000fe600000010ff */
[----:B------:R-:W-:Y:S01]  /*9cc0*/  F2FP.BF16.PACK_AB R78, R2, R68 ;  /* 0x00000044024e723e */ /* 0x000fe200000010ff */
[C---:B-1----:R-:W-:Y:S03]  /*9cd0*/  HMMA.16816.F32.BF16 R36, R72.reuse, R80, R36 ;  /* 0x000000504824723c */ /* 0x042fe60000041824 */
[----:B------:R1:W-:Y:S01]  /*9ce0*/  MUFU.EX2 R2, R112 ;  /* 0x0000007000027308 */ /* 0x0003e20000000800 */
[----:B------:R-:W-:Y:S04]  /*9cf0*/  F2FP.BF16.PACK_AB R79, R154, R241 ;  /* 0x000000f19a4f723e */ /* 0x000fe800000010ff */
[C---:B------:R-:W-:Y:S01]  /*9d00*/  HMMA.16816.F32.BF16 R40, R72.reuse, R82, R40 ;  /* 0x000000524828723c */ /* 0x040fe20000041828 */
[----:B------:R-:W5:Y:S04]  /*9d10*/  LDSM.16.MT88.4 R80, [R203+0x2800] ;  /* 0x00280000cb50783b */ /* 0x000f680000004200 */
[----:B------:R-:W4:Y:S03]  /*9d20*/  MUFU.EX2 R70, R249 ;  /* 0x000000f900467308 */ /* 0x000f260000000800 */
[C---:B---3--:R-:W-:Y:S07]  /*9d30*/  HMMA.16816.F32.BF16 R44, R72.reuse, R84, R44 ;  /* 0x00000054482c723c */ /* 0x048fee000004182c */
[----:B------:R-:W3:Y:S01]  /*9d40*/  MUFU.EX2 R68, R251 ;  /* 0x000000fb00447308 */ /* 0x000ee20000000800 */
[C---:B------:R-:W-:Y:S01]  /*9d50*/  HMMA.16816.F32.BF16 R48, R72.reuse, R86, R48 ;  /* 0x000000564830723c */ /* 0x040fe20000041830 */
[----:B------:R-:W5:Y:S07]  /*9d60*/  LDSM.16.MT88.4 R84, [R205+0x2800] ;  /* 0x00280000cd54783b */ /* 0x000f6e0000004200 */
[C---:B--2---:R-:W-:Y:S01]  /*9d70*/  HMMA.16816.F32.BF16 R52, R72.reuse, R92, R52 ;  /* 0x0000005c4834723c */ /* 0x044fe20000041834 */
[----:B-1----:R-:W-:Y:S03]  /*9d80*/  LDSM.16.MT88.4 R112, [R204+0x3800] ;  /* 0x00380000cc70783b */ /* 0x002fe60000004200 */
[----:B----4-:R-:W-:Y:S04]  /*9d90*/  FADD.FTZ R0, R70, R0 ;  /* 0x0000000046007221 */ /* 0x010fe80000010000 */
[C---:B------:R-:W-:Y:S01]  /*9da0*/  HMMA.16816.F32.BF16 R56, R72.reuse, R94, R56 ;  /* 0x0000005e4838723c */ /* 0x040fe20000041838 */
[----:B------:R-:W1:Y:S03]  /*9db0*/  LDSM.16.MT88.4 R92, [R204+0x2800] ;  /* 0x00280000cc5c783b */ /* 0x000e660000004200 */
[----:B---3--:R-:W-:Y:S04]  /*9dc0*/  FADD.FTZ R0, R68, R0 ;  /* 0x0000000044007221 */ /* 0x008fe80000010000 */
[C---:B------:R-:W-:Y:S04]  /*9dd0*/  HMMA.16816.F32.BF16 R60, R72.reuse, R88, R60 ;  /* 0x00000058483c723c */ /* 0x040fe8000004183c */
[----:B------:R-:W-:Y:S04]  /*9de0*/  FADD.FTZ R0, R71, R0 ;  /* 0x0000000047007221 */ /* 0x000fe80000010000 */
[----:B------:R-:W-:Y:S01]  /*9df0*/  HMMA.16816.F32.BF16 R64, R72, R90, R64 ;  /* 0x0000005a4840723c */ /* 0x000fe20000041840 */
[----:B------:R-:W2:Y:S03]  /*9e00*/  LDSM.16.MT88.4 R72, [R206+0x2800] ;  /* 0x00280000ce48783b */ /* 0x000ea60000004200 */
[----:B------:R-:W-:Y:S04]  /*9e10*/  FADD.FTZ R0, R2, R0 ;  /* 0x0000000002007221 */ /* 0x000fe80000010000 */
[C---:B-----5:R-:W-:Y:S01]  /*9e20*/  HMMA.16816.F32.BF16 R4, R76.reuse, R80, R4 ;  /* 0x000000504c04723c */ /* 0x060fe20000041804 */
[----:B------:R-:W3:Y:S07]  /*9e30*/  LDSM.16.MT88.4 R88, [R203+0x6800] ;  /* 0x00680000cb58783b */ /* 0x000eee0000004200 */
[C---:B------:R-:W-:Y:S01]  /*9e40*/  HMMA.16816.F32.BF16 R8, R76.reuse, R82, R8 ;  /* 0x000000524c08723c */ /* 0x040fe20000041808 */
[----:B------:R-:W4:Y:S07]  /*9e50*/  LDSM.16.MT88.4 R80, [R204+0x6800] ;  /* 0x00680000cc50783b */ /* 0x000f2e0000004200 */
[C---:B------:R-:W-:Y:S08]  /*9e60*/  HMMA.16816.F32.BF16 R12, R76.reuse, R84, R12 ;  /* 0x000000544c0c723c */ /* 0x040ff0000004180c */
[C---:B------:R-:W-:Y:S01]  /*9e70*/  HMMA.16816.F32.BF16 R16, R76.reuse, R86, R16 ;  /* 0x000000564c10723c */ /* 0x040fe20000041810 */
[----:B------:R-:W5:Y:S07]  /*9e80*/  LDSM.16.MT88.4 R84, [R206+0x6800] ;  /* 0x00680000ce54783b */ /* 0x000f6e0000004200 */
        /* <DEDUP_REMOVED lines=9> */
[C---:B---3--:R-:W-:Y:S03]  /*9f20*/  HMMA.16816.F32.BF16 R36, R76.reuse, R88, R36 ;  /* 0x000000584c24723c */ /* 0x048fe60000041824 */
[----:B------:R2:W-:Y:S01]  /*9f30*/  MUFU.EX2 R71, R128 ;  /* 0x0000008000477308 */ /* 0x0005e20000000800 */
[----:B------:R-:W-:Y:S04]  /*9f40*/  F2FP.BF16.PACK_AB R75, R150, R151 ;  /* 0x00000097964b723e */ /* 0x000fe800000010ff */
[C---:B------:R-:W-:Y:S01]  /*9f50*/  HMMA.16816.F32.BF16 R40, R76.reuse, R90, R40 ;  /* 0x0000005a4c28723c */ /* 0x040fe20000041828 */
[----:B------:R-:W3:Y:S04]  /*9f60*/  LDSM.16.MT88.4 R88, [R203+0x3000] ;  /* 0x00300000cb58783b */ /* 0x000ee80000004200 */
[----:B------:R-:W5:Y:S03]  /*9f70*/  MUFU.EX2 R2, R117 ;  /* 0x0000007500027308 */ /* 0x000f660000000800 */
[C---:B------:R-:W-:Y:S01]  /*9f80*/  HMMA.16816.F32.BF16 R44, R76.reuse, R96, R44 ;  /* 0x000000604c2c723c */ /* 0x040fe2000004182c */
[----:B-1----:R-:W-:Y:S06]  /*9f90*/  LDSM.16.MT88.4 R120, [R205+0x3800] ;  /* 0x00380000cd78783b */ /* 0x002fec0000004200 */
[----:B------:R-:W1:Y:S01]  /*9fa0*/  MUFU.EX2 R70, R133 ;  /* 0x0000008500467308 */ /* 0x000e620000000800 */
[C---:B------:R-:W-:Y:S01]  /*9fb0*/  HMMA.16816.F32.BF16 R48, R76.reuse, R98, R48 ;  /* 0x000000624c30723c */ /* 0x040fe20000041830 */
[----:B------:R-:W-:Y:S07]  /*9fc0*/  LDSM.16.MT88.4 R96, [R206+0x3000] ;  /* 0x00300000ce60783b */ /* 0x000fee0000004200 */
[C---:B----4-:R-:W-:Y:S01]  /*9fd0*/  HMMA.16816.F32.BF16 R52, R76.reuse, R80, R52 ;  /* 0x000000504c34723c */ /* 0x050fe20000041834 */
[----:B--2---:R-:W-:Y:S03]  /*9fe0*/  LDSM.16.MT88.4 R128, [R203+0x3800] ;  /* 0x00380000cb80783b */ /* 0x004fe60000004200 */
[----:B-----5:R-:W-:Y:S04]  /*9ff0*/  FADD.FTZ R0, R2, R0 ;  /* 0x0000000002007221 */ /* 0x020fe80000010000 */
[C---:B------:R-:W-:Y:S01]  /*a000*/  HMMA.16816.F32.BF16 R56, R76.reuse, R82, R56 ;  /* 0x000000524c38723c */ /* 0x040fe20000041838 */
[----:B------:R-:W2:Y:S03]  /*a010*/  LDSM.16.MT88.4 R80, [R204+0x3000] ;  /* 0x00300000cc50783b */ /* 0x000ea60000004200 */
[C---:B------:R-:W-:Y:S01]  /*a020*/  FADD.FTZ R0, R144.reuse, R0 ;  /* 0x0000000090007221 */ /* 0x040fe20000010000 */
[----:B------:R-:W-:Y:S01]  /*a030*/  F2FP.BF16.PACK_AB R144, R144, R2 ;  /* 0x000000029090723e */ /* 0x000fe200000010ff */
[----:B------:R-:W-:Y:S01]  /*a040*/  FADD.FTZ R2, R104, R132 ;  /* 0x0000008468027221 */ /* 0x000fe20000010000 */
[----:B-1----:R-:W-:Y:S01]  /*a050*/  F2FP.BF16.PACK_AB R147, R70, R71 ;  /* 0x000000474693723e */ /* 0x002fe200000010ff */
[C---:B------:R-:W-:Y:S01]  /*a060*/  HMMA.16816.F32.BF16 R60, R76.reuse, R84, R60 ;  /* 0x000000544c3c723c */ /* 0x040fe2000004183c */
[----:B------:R-:W-:Y:S03]  /*a070*/  LDSM.16.MT88.4 R104, [R206+0x3800] ;  /* 0x00380000ce68783b */ /* 0x000fe60000004200 */
[----:B------:R-:W-:Y:S04]  /*a080*/  FADD.FTZ R0, R68, R0 ;  /* 0x0000000044007221 */ /* 0x000fe80000010000 */
[----:B------:R-:W-:Y:S01]  /*a090*/  HMMA.16816.F32.BF16 R64, R76, R86, R64 ;  /* 0x000000564c40723c */ /* 0x000fe20000041840 */
[----:B------:R-:W1:Y:S03]  /*a0a0*/  LDSM.16.MT88.4 R76, [R205+0x7000] ;  /* 0x00700000cd4c783b */ /* 0x000e660000004200 */
[C---:B------:R-:W-:Y:S01]  /*a0b0*/  FADD.FTZ R247, R146.reuse, R0 ;  /* 0x0000000092f77221 */ /* 0x040fe20000010000 */
[----:B------:R-:W-:Y:S01]  /*a0c0*/  F2FP.BF16.PACK_AB R146, R146, R68 ;  /* 0x000000449292723e */ /* 0x000fe200000010ff */
[----:B------:R-:W-:Y:S02]  /*a0d0*/  FADD.FTZ R0, R116, R2 ;  /* 0x0000000274007221 */ /* 0x000fe40000010000 */
[C---:B---3--:R-:W-:Y:S01]  /*a0e0*/  HMMA.16816.F32.BF16 R4, R72.reuse, R88, R4 ;  /* 0x000000584804723c */ /* 0x048fe20000041804 */
        /* <DEDUP_REMOVED lines=9> */
[C---:B--2---:R-:W-:Y:S04]  /*a180*/  HMMA.16816.F32.BF16 R20, R72.reuse, R80, R20 ;  /* 0x000000504814723c */ /* 0x044fe80000041814 */
[----:B------:R-:W-:Y:S04]  /*a190*/  FADD.FTZ R0, R158, R0 ;  /* 0x000000009e007221 */ /* 0x000fe80000010000 */
[C---:B------:R-:W-:Y:S01]  /*a1a0*/  HMMA.16816.F32.BF16 R24, R72.reuse, R82, R24 ;  /* 0x000000524818723c */ /* 0x040fe20000041818 */
[----:B------:R-:W2:Y:S03]  /*a1b0*/  LDSM.16.MT88.4 R80, [R206+0x7000] ;  /* 0x00700000ce50783b */ /* 0x000ea60000004200 */
        /* <DEDUP_REMOVED lines=14> */
[C---:B---3--:R-:W-:Y:S04]  /*a2a0*/  HMMA.16816.F32.BF16 R52, R72.reuse, R84, R52 ;  /* 0x000000544834723c */ /* 0x048fe80000041834 */
[----:B------:R-:W-:Y:S04]  /*a2b0*/  FADD.FTZ R0, R173, R0 ;  /* 0x00000000ad007221 */ /* 0x000fe80000010000 */
[C---:B------:R-:W-:Y:S04]  /*a2c0*/  HMMA.16816.F32.BF16 R56, R72.reuse, R86, R56 ;  /* 0x000000564838723c */ /* 0x040fe80000041838 */
[----:B------:R-:W-:Y:S04]  /*a2d0*/  FADD.FTZ R0, R174, R0 ;  /* 0x00000000ae007221 */ /* 0x000fe80000010000 */
[C---:B--2---:R-:W-:Y:S04]  /*a2e0*/  HMMA.16816.F32.BF16 R60, R72.reuse, R80, R60 ;  /* 0x00000050483c723c */ /* 0x044fe8000004183c */
        /* <DEDUP_REMOVED lines=29> */
[C---:B------:R-:W-:Y:S04]  /*a4c0*/  HMMA.16816.F32.BF16 R88, R144.reuse, R90, R48 ;  /* 0x0000005a9058723c */ /* 0x040fe80000041830 */
[----:B------:R-:W-:Y:S01]  /*a4d0*/  FADD.FTZ R0, R70, R0 ;  /* 0x0000000046007221 */ /* 0x000fe20000010000 */
[----:B------:R-:W-:Y:S03]  /*a4e0*/  MOV R70, R69 ;  /* 0x0000004500467202 */ /* 0x000fe60000000f00 */
[C---:B-1----:R-:W-:Y:S01]  /*a4f0*/  HMMA.16816.F32.BF16 R84, R144.reuse, R80, R52 ;  /* 0x000000509054723c */ /* 0x042fe20000041834 */
[----:B------:R1:W-:Y:S07]  /*a500*/  STL [R1], R0 ;  /* 0x0000000001007387 */ /* 0x0003ee0000100800 */
[C---:B------:R-:W-:Y:S08]  /*a510*/  HMMA.16816.F32.BF16 R80, R144.reuse, R82, R56 ;  /* 0x000000529050723c */ /* 0x040ff00000041838 */
[C---:B--2---:R-:W-:Y:S08]  /*a520*/  HMMA.16816.F32.BF16 R76, R144.reuse, R72, R60 ;  /* 0x00000048904c723c */ /* 0x044ff0000004183c */
[----:B------:R-:W-:Y:S01]  /*a530*/  HMMA.16816.F32.BF16 R72, R144, R74, R64 ;  /* 0x0000004a9048723c */ /* 0x000fe20000041840 */
[----:B-1----:R-:W-:-:S07]  /*a540*/  @P0 BRA `(.L_x_1876) ;  /* 0xffffbad000000947 */ /* 0x002fce000383ffff */
.L_x_1865:
[----:B--2---:R-:W2:Y:S02]  /*a550*/  LDL R0, [R1+0x4] ;  /* 0x0000040001007983 */ /* 0x004ea40000100800 */
[----:B--2---:R-:W-:-:S13]  /*a560*/  ISETP.GE.AND P0, PT, R232, R0, PT ;  /* 0x00000000e800720c */ /* 0x004fda0003f06270 */
[----:B------:R-:W-:Y:S05]  /*a570*/  @!P0 BRA `(.L_x_1877) ;  /* 0x00003b2000008947 */ /* 0x000fea0003800000 */
[----:B------:R-:W-:Y:S02]  /*a580*/  MOV R71, R12 ;  /* 0x0000000c00477202 */ /* 0x000fe40000000f00 */
[----:B------:R-:W-:Y:S02]  /*a590*/  MOV R70, R69 ;  /* 0x0000004500467202 */ /* 0x000fe40000000f00 */
.L_x_1884:
        /* <DEDUP_REMOVED lines=42> */
.L_x_1909:
[C---:B------:R-:W-:Y:S01]  /*a840*/  HMMA.16816.F32.BF16 R4, R136.reuse, R8, RZ ;  /* 0x000000088804723c */ /* 0x040fe200000418ff */
[----:B------:R-:W3:Y:S01]  /*a850*/  SHFL.IDX PT, R38, R0, RZ, 0x181f ;  /* 0x00181fff00267589 */ /* 0x000ee200000e0000 */
[----:B------:R-:W-:Y:S01]  /*a860*/  BSSY B0, `(.L_x_1879) ;  /* 0x0000139000007945 */ /* 0x000fe20003800000 */
[----:B------:R-:W-:Y:S02]  /*a870*/  ISETP.GE.AND P2, PT, R233, c[0x0][0x1d4], PT ;  /* 0x00007500e9007a0c */ /* 0x000fe40003f46270 */
[----:B------:R-:W-:Y:S02]  /*a880*/  ISETP.GE.AND P0, PT, R234, c[0x0][0x1d4], PT ;  /* 0x00007500ea007a0c */ /* 0x000fe40003f06270 */
[----:B------:R-:W4:Y:S01]  /*a890*/  SHFL.IDX PT, R46, R0, 0x1, 0x181f ;  /* 0x00381f00002e7f89 */ /* 0x000f2200000e0000 */
[C---:B------:R-:W-:Y:S01]  /*a8a0*/  HMMA.16816.F32.BF16 R8, R136.reuse, R10, RZ ;  /* 0x0000000a8808723c */ /* 0x040fe200000418ff */
[----:B------:R-:W-:Y:S03]  /*a8b0*/  SEL R228, RZ, 0x10, P2 ;  /* 0x00000010ffe47807 */ /* 0x000fe60001000000 */
[----:B------:R-:W-:Y:S01]  /*a8c0*/  SEL R62, RZ, 0x10, P0 ;  /* 0x00000010ff3e7807 */ /* 0x000fe20000000000 */
[----:B------:R-:W5:Y:S01]  /*a8d0*/  SHFL.IDX PT, R37, R36, 0x1, 0x181f ;  /* 0x00381f0024257f89 */ /* 0x000f6200000e0000 */
[----:B------:R-:W-:Y:S02]  /*a8e0*/  ISETP.NE.U32.AND P6, PT, R228, RZ, PT ;  /* 0x000000ffe400720c */ /* 0x000fe40003fc5070 */
[C---:B------:R-:W-:Y:S03]  /*a8f0*/  HMMA.16816.F32.BF16 R12, R136.reuse, R16, RZ ;  /* 0x00000010880c723c */ /* 0x040fe600000418ff */
[----:B------:R-:W1:Y:S05]  /*a900*/  SHFL.IDX PT, R45, R0, 0x2, 0x181f ;  /* 0x00581f00002d7f89 */ /* 0x000e6a00000e0000 */
[C---:B------:R-:W-:Y:S01]  /*a910*/  HMMA.16816.F32.BF16 R16, R136.reuse, R18, RZ ;  /* 0x000000128810723c */ /* 0x040fe200000418ff */
[----:B------:R-:W4:Y:S06]  /*a920*/  SHFL.IDX PT, R54, R36, 0x2, 0x181f ;  /* 0x00581f0024367f89 */ /* 0x000f2c00000e0000 */
[----:B------:R-:W2:Y:S01]  /*a930*/  LDL R68, [R1+0x4] ;  /* 0x0000040001447983 */ /* 0x000ea20000100800 */
[C---:B------:R-:W-:Y:S05]  /*a940*/  HMMA.16816.F32.BF16 R20, R136.reuse, R24, RZ ;  /* 0x000000188814723c */ /* 0x040fea00000418ff */
[----:B------:R-:W1:Y:S03]  /*a950*/  SHFL.IDX PT, R0, R0, 0x3, 0x181f ;  /* 0x00781f0000007f89 */ /* 0x000e6600000e0000 */
[C---:B------:R-:W-:Y:S03]  /*a960*/  HMMA.16816.F32.BF16 R24, R136.reuse, R26, RZ ;  /* 0x0000001a8818723c */ /* 0x040fe600000418ff */
[----:B------:R1:W1:Y:S01]  /*a970*/  SHFL.IDX PT, R61, R36, 0x3, 0x181f ;  /* 0x00781f00243d7f89 */ /* 0x00026200000e0000 */
[C---:B---3--:R-:W-:Y:S02]  /*a980*/  IADD3 R2, P4, R38.reuse, R55, RZ ;  /* 0x0000003726027210 */ /* 0x048fe40007f9e0ff */
[----:B------:R-:W-:Y:S03]  /*a990*/  IADD3 R38, P5, R38, R63, RZ ;  /* 0x0000003f26267210 */ /* 0x000fe60007fbe0ff */
[C---:B--2---:R-:W-:Y:S03]  /*a9a0*/  IMAD.X R3, R28.reuse, 0x1, R44, P4 ;  /* 0x000000011c037824 */ /* 0x044fe600020e062c */
[----:B------:R-:W-:Y:S01]  /*a9b0*/  IMAD.X R39, R28, 0x1, R60, P5 ;  /* 0x000000011c277824 */ /* 0x000fe200028e063c */
[C---:B----4-:R-:W-:Y:S01]  /*a9c0*/  IADD3 R52, P4, R46.reuse, R55, RZ ;  /* 0x000000372e347210 */ /* 0x050fe20007f9e0ff */
[C---:B------:R-:W-:Y:S01]  /*a9d0*/  HMMA.16816.F32.BF16 R28, R136.reuse, R32, RZ ;  /* 0x00000020881c723c */ /* 0x040fe200000418ff */
[----:B------:R1:W-:Y:S01]  /*a9e0*/  LDGSTS.E.BYPASS.LTC128B.128 [R229+0x100], [R2.64], !P2 ;  /* 0x0010000002e57fae */ /* 0x0003e2000d101d46 */
[----:B------:R-:W-:Y:S02]  /*a9f0*/  IADD3 R46, P5, R46, R63, RZ ;  /* 0x0000003f2e2e7210 */ /* 0x000fe40007fbe0ff */
[C---:B-----5:R-:W-:Y:S03]  /*aa00*/  IMAD.X R53, R37.reuse, 0x1, R44, P4 ;  /* 0x0000000125357824 */ /* 0x060fe600020e062c */
[----:B------:R2:W-:Y:S01]  /*aa10*/  LDGSTS.E.BYPASS.LTC128B.128 [R229+0x4100], [R38.64], !P0 ;  /* 0x0410000026e57fae */ /* 0x0005e2000c101d46 */
[C---:B------:R-:W-:Y:S01]  /*aa20*/  HMMA.16816.F32.BF16 R32, R136.reuse, R34, RZ ;  /* 0x000000228820723c */ /* 0x040fe200000418ff */
[----:B------:R-:W-:Y:S01]  /*aa30*/  IMAD.X R47, R37, 0x1, R60, P5 ;  /* 0x00000001252f7824 */ /* 0x000fe200028e063c */
[C---:B------:R-:W-:Y:S02]  /*aa40*/  ISETP.NE.U32.AND P5, PT, R62.reuse, RZ, PT ;  /* 0x000000ff3e00720c */ /* 0x040fe40003fa5070 */
[----:B------:R-:W-:Y:S01]  /*aa50*/  IADD3 R62, -R62, 0x10, RZ ;  /* 0x000000103e3e7810 */ /* 0x000fe20007ffe1ff */
[----:B------:R3:W-:Y:S03]  /*aa60*/  LDGSTS.E.BYPASS.LTC128B.128 [R229+0x1100], [R52.64], !P2 ;  /* 0x0110000034e57fae */ /* 0x0007e6000d101d46 */
[----:B------:R-:W-:Y:S03]  /*aa70*/  LOP3.LUT R62, R62, 0xf, RZ, 0xc0, !PT ;  /* 0x0000000f3e3e7812 */ /* 0x000fe600078ec0ff */
[----:B------:R4:W-:Y:S01]  /*aa80*/  LDGSTS.E.BYPASS.LTC128B.128 [R229+0x5100], [R46.64], !P0 ;  /* 0x051000002ee57fae */ /* 0x0009e2000c101d46 */
[C---:B-1----:R-:W-:Y:S05]  /*aa90*/  IADD3 R2, P4, R45.reuse, R55, RZ ;  /* 0x000000372d027210 */ /* 0x042fea0007f9e0ff */
[----:B------:R-:W-:Y:S01]  /*aaa0*/  IMAD.X R3, R54, 0x1, R44, P4 ;  /* 0x0000000136037824 */ /* 0x000fe200020e062c */
[C---:B--2---:R-:W-:Y:S04]  /*aab0*/  HMMA.16816.F32.BF16 R36, R136.reuse, R40, RZ ;  /* 0x000000288824723c */ /* 0x044fe800000418ff */
[----:B------:R1:W-:Y:S01]  /*aac0*/  LDGSTS.E.BYPASS.LTC128B.128 [R229+0x2100], [R2.64], !P2 ;  /* 0x0210000002e57fae */ /* 0x0003e2000d101d46 */
[----:B---3--:R-:W-:Y:S03]  /*aad0*/  IADD3 R52, -R228, 0x10, RZ ;  /* 0x00000010e4347810 */ /* 0x008fe60007ffe1ff */
[C---:B------:R-:W-:Y:S01]  /*aae0*/  HMMA.16816.F32.BF16 R40, R136.reuse, R42, RZ ;  /* 0x0000002a8828723c */ /* 0x040fe200000418ff */
[----:B------:R-:W-:Y:S03]  /*aaf0*/  LOP3.LUT R52, R52, 0xf, RZ, 0xc0, !PT ;  /* 0x0000000f34347812 */ /* 0x000fe600078ec0ff */
[----:B-1----:R-:W-:Y:S05]  /*ab00*/  IADD3 R2, P2, R45, R63, RZ ;  /* 0x0000003f2d027210 */ /* 0x002fea0007f5e0ff */
[----:B------:R-:W-:Y:S03]  /*ab10*/  IMAD.X R3, R54, 0x1, R60, P2 ;  /* 0x0000000136037824 */ /* 0x000fe600010e063c */
[-C--:B------:R-:W-:Y:S02]  /*ab20*/  IADD3 R52, P4, P2, R52, R0.reuse, R55 ;  /* 0x0000000034347210 */ /* 0x080fe40007a9e037 */
[----:B------:R1:W-:Y:S02]  /*ab30*/  LDGSTS.E.BYPASS.LTC128B.128 [R229+0x6100], [R2.64], !P0 ;  /* 0x0610000002e57fae */ /* 0x0003e4000c101d46 */
[-C--:B------:R-:W-:Y:S02]  /*ab40*/  IADD3.X R53, RZ, R61.reuse, R44, P4, P2 ;  /* 0x0000003dff357210 */ /* 0x080fe400027e442c */
[C---:B----4-:R-:W-:Y:S01]  /*ab50*/  HMMA.16816.F32.BF16 R44, R136.reuse, R48, RZ ;  /* 0x00000030882c723c */ /* 0x050fe200000418ff */
[----:B------:R-:W-:Y:S02]  /*ab60*/  IADD3 R62, P4, P2, R62, R0, R63 ;  /* 0x000000003e3e7210 */ /* 0x000fe40007a9e03f */
[----:B------:R2:W-:Y:S02]  /*ab70*/  LDGSTS.E.BYPASS.LTC128B.128.ZFILL [R229+0x3100], [R52.64], P6 ;  /* 0x0310000034e57fae */ /* 0x0005e4000b141d46 */
[----:B------:R-:W-:Y:S03]  /*ab80*/  IADD3.X R63, RZ, R61, R60, P4, P2 ;  /* 0x0000003dff3f7210 */ /* 0x000fe600027e443c */
[C---:B------:R-:W-:Y:S02]  /*ab90*/  HMMA.16816.F32.BF16 R48, R136.reuse, R50, RZ ;  /* 0x000000328830723c */ /* 0x040fe400000418ff */
[----:B------:R3:W-:Y:S06]  /*aba0*/  LDGSTS.E.BYPASS.LTC128B.128.ZFILL [R229+0x7100], [R62.64], P5 ;  /* 0x071000003ee57fae */ /* 0x0007ec000a941d46 */
        /* <DEDUP_REMOVED lines=28> */
[C---:B--2---:R-:W-:Y:S08]  /*ad70*/  HMMA.16816.F32.BF16 R4, R176.reuse, R144, R4 ;  /* 0x00000090b004723c */ /* 0x044ff00000041804 */
[C---:B------:R-:W-:Y:S01]  /*ad80*/  HMMA.16816.F32.BF16 R8, R176.reuse, R146, R8 ;  /* 0x00000092b008723c */ /* 0x040fe20000041808 */
[----:B------:R-:W2:Y:S02]  /*ad90*/  LDSM.16.M88.4 R144, [R202+0x2800] ;  /* 0x00280000ca90783b */ /* 0x000ea40000000200 */
[----:B------:R-:W-:Y:S05]  /*ada0*/  ISETP.GT.AND P2, PT, R232, R68, PT ;  /* 0x00000044e800720c */ /* 0x000fea0003f44270 */
        /* <DEDUP_REMOVED lines=8> */
[----:B------:R-:W5:Y:S07]  /*ae30*/  LDSM.16.M88.4 R156, [R201+-0x4000] ;  /* 0xffc00000c99c783b */ /* 0x000f6e0000000200 */
[C---:B-1----:R-:W-:Y:S08]  /*ae40*/  HMMA.16816.F32.BF16 R36, R176.reuse, R160, R36 ;  /* 0x000000a0b024723c */ /* 0x042ff00000041824 */
[C---:B------:R-:W-:Y:S01]  /*ae50*/  HMMA.16816.F32.BF16 R40, R176.reuse, R162, R40 ;  /* 0x000000a2b028723c */ /* 0x040fe20000041828 */
[----:B------:R-:W1:Y:S07]  /*ae60*/  LDSM.16.M88.4 R160, [R201+-0x2800] ;  /* 0xffd80000c9a0783b */ /* 0x000e6e0000000200 */
[C---:B--2---:R-:W-:Y:S08]  /*ae70*/  HMMA.16816.F32.BF16 R44, R176.reuse, R144, R44 ;  /* 0x00000090b02c723c */ /* 0x044ff0000004182c */
[C---:B------:R-:W-:Y:S01]  /*ae80*/  HMMA.16816.F32.BF16 R48, R176.reuse, R146, R48 ;  /* 0x00000092b030723c */ /* 0x040fe20000041830 */
[----:B------:R-:W2:Y:S07]  /*ae90*/  LDSM.16.M88.4 R144, [R201+-0x2000] ;  /* 0xffe00000c990783b */ /* 0x000eae0000000200 */
[C---:B---3--:R-:W-:Y:S08]  /*aea0*/  HMMA.16816.F32.BF16 R52, R176.reuse, R148, R52 ;  /* 0x00000094b034723c */ /* 0x048ff00000041834 */
[C---:B------:R-:W-:Y:S01]  /*aeb0*/  HMMA.16816.F32.BF16 R56, R176.reuse, R150, R56 ;  /* 0x00000096b038723c */ /* 0x040fe20000041838 */
[----:B------:R-:W3:Y:S07]  /*aec0*/  LDSM.16.M88.4 R148, [R201+-0x1800] ;  /* 0xffe80000c994783b */ /* 0x000eee0000000200 */
[C---:B----4-:R-:W-:Y:S08]  /*aed0*/  HMMA.16816.F32.BF16 R60, R176.reuse, R152, R60 ;  /* 0x00000098b03c723c */ /* 0x050ff0000004183c */
[----:B------:R-:W-:Y:S01]  /*aee0*/  HMMA.16816.F32.BF16 R64, R176, R154, R64 ;  /* 0x0000009ab040723c */ /* 0x000fe20000041840 */
[----:B------:R-:W4:Y:S07]  /*aef0*/  LDSM.16.M88.4 R152, [R201+-0x1000] ;  /* 0xfff00000c998783b */ /* 0x000f2e0000000200 */
[C---:B-----5:R-:W-:Y:S08]  /*af00*/  HMMA.16816.F32.BF16 R4, R180.reuse, R156, R4 ;  /* 0x0000009cb404723c */ /* 0x060ff00000041804 */
[C---:B------:R-:W-:Y:S01]  /*af10*/  HMMA.16816.F32.BF16 R8, R180.reuse, R158, R8 ;  /* 0x0000009eb408723c */ /* 0x040fe20000041808 */
[----:B------:R-:W5:Y:S07]  /*af20*/  LDSM.16.M88.4 R156, [R201+-0x800] ;  /* 0xfff80000c99c783b */ /* 0x000f6e0000000200 */
[C---:B------:R-:W-:Y:S08]  /*af30*/  HMMA.16816.F32.BF16 R12, R180.reuse, R164, R12 ;  /* 0x000000a4b40c723c */ /* 0x040ff0000004180c */
        /* <DEDUP_REMOVED lines=22> */
[----:B------:R-:W-:Y:S07]  /*b0a0*/  LDSM.16.M88.4 R164, [R208] ;  /* 0x00000000d0a4783b */ /* 0x000fee0000000200 */
[C---:B------:R-:W-:Y:S08]  /*b0b0*/  HMMA.16816.F32.BF16 R12, R184.reuse, R168, R12 ;  /* 0x000000a8b80c723c */ /* 0x040ff0000004180c */
[C---:B------:R-:W-:Y:S01]  /*b0c0*/  HMMA.16816.F32.BF16 R16, R184.reuse, R170, R16 ;  /* 0x000000aab810723c */ /* 0x040fe20000041810 */
[----:B------:R-:W-:Y:S07]  /*b0d0*/  LDSM.16.M88.4 R168, [R209] ;  /* 0x00000000d1a8783b */ /* 0x000fee0000000200 */
        /* <DEDUP_REMOVED lines=14> */
[----:B------:R-:W5:Y:S07]  /*b1c0*/  LDSM.16.M88.4 R156, [R213] ;  /* 0x00000000d59c783b */ /* 0x000f6e0000000200 */
[C---:B-1----:R-:W-:Y:S08]  /*b1d0*/  HMMA.16816.F32.BF16 R60, R184.reuse, R160, R60 ;  /* 0x000000a0b83c723c */ /* 0x042ff0000004183c */
[----:B------:R-:W-:Y:S01]  /*b1e0*/  HMMA.16816.F32.BF16 R64, R184, R162, R64 ;  /* 0x000000a2b840723c */ /* 0x000fe20000041840 */
[----:B------:R-:W1:Y:S07]  /*b1f0*/  LDSM.16.M88.4 R160, [R214] ;  /* 0x00000000d6a0783b */ /* 0x000e6e0000000200 */
[C---:B------:R-:W-:Y:S08]  /*b200*/  HMMA.16816.F32.BF16 R4, R188.reuse, R164, R4 ;  /* 0x000000a4bc04723c */ /* 0x040ff00000041804 */
        /* <DEDUP_REMOVED lines=21> */
[----:B------:R-:W-:Y:S01]  /*b360*/  HMMA.16816.F32.BF16 R64, R188, R166, R64 ;  /* 0x000000a6bc40723c */ /* 0x000fe20000041840 */
[----:B------:R-:W1:Y:S07]  /*b370*/  LDSM.16.M88.4 R164, [R202+0x7000] ;  /* 0x00700000caa4783b */ /* 0x000e6e0000000200 */
[C---:B------:R-:W-:Y:S08]  /*b380*/  HMMA.16816.F32.BF16 R4, R192.reuse, R168, R4 ;  /* 0x000000a8c004723c */ /* 0x040ff00000041804 */
        /* <DEDUP_REMOVED lines=20> */
[C---:B------:R-:W-:Y:S08]  /*b4d0*/  HMMA.16816.F32.BF16 R60, R192.reuse, R168, R60 ;  /* 0x000000a8c03c723c */ /* 0x040ff0000004183c */
[----:B------:R-:W-:Y:S01]  /*b4e0*/  HMMA.16816.F32.BF16 R64, R192, R170, R64 ;  /* 0x000000aac040723c */ /* 0x000fe20000041840 */
[----:B------:R-:W1:Y:S07]  /*b4f0*/  LDSM.16.M88.4 R168, [R201+0x3000] ;  /* 0x00300000c9a8783b */ /* 0x000e6e0000000200 */
[C---:B--2---:R-:W-:Y:S08]  /*b500*/  HMMA.16816.F32.BF16 R4, R196.reuse, R144, R4 ;  /* 0x00000090c404723c */ /* 0x044ff00000041804 */
[C---:B------:R-:W-:Y:S01]  /*b510*/  HMMA.16816.F32.BF16 R8, R196.reuse, R146, R8 ;  /* 0x00000092c408723c */ /* 0x040fe20000041808 */
[----:B------:R-:W2:Y:S01]  /*b520*/  LDSM.16.M88.4 R144, [R201+0x3800] ;  /* 0x00380000c990783b */ /* 0x000ea20000000200 */
[----:B------:R-:W-:Y:S05]  /*b530*/  DEPBAR.LE SB0, 0x0 ;  /* 0x000080000000791a */ /* 0x000fea0000000000 */
[----:B------:R-:W-:Y:S01]  /*b540*/  BAR.SYNC.DEFER_BLOCKING 0x0 ;  /* 0x0000000000007b1d */ /* 0x000fe20000010000 */
        /* <DEDUP_REMOVED lines=64> */
.L_x_1910:
[----:B------:R-:W-:-:S05]  /*b950*/  BRA.DIV ~URZ, `(.L_x_1882) ;  /* 0x000069327f007947 */ /* 0x000fca000b800000 */
[----:B------:R-:W3:Y:S01]  /*b960*/  SHFL.IDX PT, R146, R68, RZ, 0x181f ;  /* 0x00181fff44927589 */ /* 0x000ee200000e0000 */
[C---:B------:R-:W-:Y:S02]  /*b970*/  IADD3 R2, -R228.reuse, 0x10, RZ ;  /* 0x00000010e4027810 */ /* 0x040fe40007ffe1ff */
[----:B------:R-:W-:Y:S01]  /*b980*/  ISETP.NE.U32.AND P2, PT, R228, RZ, PT ;  /* 0x000000ffe400720c */ /* 0x000fe20003f45070 */
[----:B------:R-:W4:Y:S01]  /*b990*/  SHFL.IDX PT, R3, R68, 0x1, 0x181f ;  /* 0x00381f0044037f89 */ /* 0x000f2200000e0000 */
[----:B------:R-:W-:Y:S04]  /*b9a0*/  LOP3.LUT R2, R2, 0xf, RZ, 0xc0, !PT ;  /* 0x0000000f02027812 */ /* 0x000fe800078ec0ff */
[----:B---3--:R-:W-:Y:S04]  /*b9b0*/  IADD3 R148, P5, P4, R2, R146, R150 ;  /* 0x0000009202947210 */ /* 0x008fe80007cbe096 */
[--C-:B--2---:R-:W-:Y:S02]  /*b9c0*/  IADD3.X R149, RZ, R145, R69.reuse, P5, P4 ;  /* 0x00000091ff957210 */ /* 0x104fe40002fe8445 */
[----:B------:R-:W-:Y:S03]  /*b9d0*/  IADD3 R146, P4, R146, R151, RZ ;  /* 0x0000009792927210 */ /* 0x000fe60007f9e0ff */
[----:B------:R-:W-:Y:S01]  /*b9e0*/  @!PT LDS RZ, [RZ] ;  /* 0x00000000fffff984 */ /* 0x000fe20000000800 */
[----:B------:R2:W-:Y:S02]  /*b9f0*/  LDGSTS.E.BYPASS.LTC128B.128.ZFILL [R229+0x8100], [R148.64], P2 ;  /* 0x0810000094e57fae */ /* 0x0005e40009141d46 */
[----:B------:R-:W-:Y:S02]  /*ba00*/  IMAD.X R147, R145, 0x1, R144, P4 ;  /* 0x0000000191937824 */ /* 0x000fe400020e0690 */
[----:B------:R-:W3:Y:S04]  /*ba10*/  SHFL.IDX PT, R145, R0, 0x1, 0x181f ;  /* 0x00381f0000917f89 */ /* 0x000ee800000e0000 */
[----:B------:R4:W-:Y:S02]  /*ba20*/  LDGSTS.E.BYPASS.LTC128B.128 [R229+0xc100], [R146.64], !P0 ;  /* 0x0c10000092e57fae */ /* 0x0009e4000c101d46 */
[C---:B----4-:R-:W-:Y:S04]  /*ba30*/  IADD3 R146, P5, P4, R2.reuse, R3, R150 ;  /* 0x0000000302927210 */ /* 0x050fe80007cbe096 */
[--C-:B---3--:R-:W-:Y:S05]  /*ba40*/  IADD3.X R147, RZ, R145, R69.reuse, P5, P4 ;  /* 0x00000091ff937210 */ /* 0x108fea0002fe8445 */
[----:B------:R3:W-:Y:S02]  /*ba50*/  LDGSTS.E.BYPASS.LTC128B.128.ZFILL [R229+0x9100], [R146.64], P2 ;  /* 0x0910000092e57fae */ /* 0x0007e40009141d46 */
[----:B---3--:R-:W-:Y:S05]  /*ba60*/  IADD3 R146, P4, R3, R151, RZ ;  /* 0x0000009703927210 */ /* 0x008fea0007f9e0ff */
[----:B------:R-:W-:Y:S02]  /*ba70*/  IMAD.X R147, R145, 0x1, R144, P4 ;  /* 0x0000000191937824 */ /* 0x000fe400020e0690 */
[----:B------:R-:W3:Y:S04]  /*ba80*/  SHFL.IDX PT, R145, R68, 0x2, 0x181f ;  /* 0x00581f0044917f89 */ /* 0x000ee800000e0000 */
[----:B------:R4:W-:Y:S04]  /*ba90*/  LDGSTS.E.BYPASS.LTC128B.128 [R229+0xd100], [R146.64], !P0 ;  /* 0x0d10000092e57fae */ /* 0x0009e8000c101d46 */
[----:B------:R-:W-:Y:S01]  /*baa0*/  SHFL.IDX PT, R68, R68, 0x3, 0x181f ;  /* 0x00781f0044447f89 */ /* 0x000fe200000e0000 */
[----:B---3--:R-:W-:Y:S03]  /*bab0*/  IADD3 R2, P5, P4, R2, R145, R150 ;  /* 0x0000009102027210 */ /* 0x008fe60007cbe096 */
[----:B----4-:R-:W3:Y:S04]  /*bac0*/  SHFL.IDX PT, R146, R0, 0x2, 0x181f ;  /* 0x00581f0000927f89 */ /* 0x010ee800000e0000 */
[----:B-1----:R-:W1:Y:S01]  /*bad0*/  SHFL.IDX PT, R0, R0, 0x3, 0x181f ;  /* 0x00781f0000007f89 */ /* 0x002e6200000e0000 */
[----:B---3--:R-:W-:Y:S05]  /*bae0*/  IADD3.X R3, RZ, R146, R69, P5, P4 ;  /* 0x00000092ff037210 */ /* 0x008fea0002fe8445 */
[----:B------:R3:W-:Y:S02]  /*baf0*/  LDGSTS.E.BYPASS.LTC128B.128.ZFILL [R229+0xa100], [R2.64], P2 ;  /* 0x0a10000002e57fae */ /* 0x0007e40009141d46 */
[----:B---3--:R-:W-:Y:S05]  /*bb00*/  IADD3 R2, P2, R145, R151, RZ ;  /* 0x0000009791027210 */ /* 0x008fea0007f5e0ff */
[----:B------:R-:W-:Y:S05]  /*bb10*/  IMAD.X R3, R146, 0x1, R144, P2 ;  /* 0x0000000192037824 */ /* 0x000fea00010e0690 */
[----:B------:R2:W-:Y:S03]  /*bb20*/  LDGSTS.E.BYPASS.LTC128B.128 [R229+0xe100], [R2.64], !P0 ;  /* 0x0e10000002e57fae */ /* 0x0005e6000c101d46 */
.L_x_1911:
[C---:B-12---:R-:W-:Y:S02]  /*bb30*/  IADD3 R2, -R228.reuse, 0x10, RZ ;  /* 0x00000010e4027810 */ /* 0x046fe40007ffe1ff */
        /* <DEDUP_REMOVED lines=8> */
[----:B-1----:R-:W-:Y:S05]  /*bbc0*/  IADD3 R2, P2, R68, R151, RZ ;  /* 0x0000009744027210 */ /* 0x002fea0007f5e0ff */
[----:B------:R-:W-:Y:S05]  /*bbd0*/  IMAD.X R3, R0, 0x1, R144, P2 ;  /* 0x0000000100037824 */ /* 0x000fea00010e0690 */
[----:B------:R1:W-:Y:S03]  /*bbe0*/  LDGSTS.E.BYPASS.LTC128B.128 [R229+0xf100], [R2.64], !P0 ;  /* 0x0f10000002e57fae */ /* 0x0003e6000c101d46 */
.L_x_1880:
[----:B------:R-:W-:Y:S05]  /*bbf0*/  BSYNC B0 ;  /* 0x0000000000007941 */ /* 0x000fea0003800000 */
.L_x_1879:
        /* <DEDUP_REMOVED lines=73> */
.L_x_1912:
        /* <DEDUP_REMOVED lines=26> */
[----:B------:R-:W-:Y:S01]  /*c230*/  MOV R61, R57 ;  /* 0x00000039003d7202 */ /* 0x000fe20000000f00 */
        /* <DEDUP_REMOVED lines=13> */
[----:B------:R-:W-:Y:S01]  /*c310*/  MOV R65, R144 ;  /* 0x0000009000417202 */ /* 0x000fe20000000f00 */
[C---:B-1----:R-:W-:Y:S01]  /*c320*/  FFMA.FTZ R0, R2.reuse, R247, R4 ;  /* 0x000000f702007223 */ /* 0x042fe20000010004 */
[----:B------:R-:W1:Y:S01]  /*c330*/  MUFU.EX2 R144, R5 ;  /* 0x0000000500907308 */ /* 0x000e620000000800 */
[C---:B------:R-:W-:Y:S01]  /*c340*/  FMUL.FTZ R12, R2.reuse, R124 ;  /* 0x0000007c020c7220 */ /* 0x040fe20000410000 */
[----:B------:R-:W-:Y:S01]  /*c350*/  MOV R124, R64 ;  /* 0x00000040007c7202 */ /* 0x000fe20000000f00 */
[C---:B------:R-:W-:Y:S02]  /*c360*/  FMUL.FTZ R64, R2.reuse, R72 ;  /* 0x0000004802407220 */ /* 0x040fe40000410000 */
        /* <DEDUP_REMOVED lines=8> */
[C---:B------:R-:W-:Y:S01]  /*c3f0*/  FMUL.FTZ R21, R2.reuse, R117 ;  /* 0x0000007502157220 */ /* 0x040fe20000410000 */
[----:B------:R-:W-:Y:S01]  /*c400*/  MOV R117, R61 ;  /* 0x0000003d00757202 */ /* 0x000fe20000000f00 */
[C---:B------:R-:W-:Y:S01]  /*c410*/  FMUL.FTZ R24, R2.reuse, R112 ;  /* 0x0000007002187220 */ /* 0x040fe20000410000 */
[----:B------:R-:W2:Y:S01]  /*c420*/  MUFU.EX2 R9, R9 ;  /* 0x0000000900097308 */ /* 0x000ea20000000800 */
[C---:B------:R-:W-:Y:S02]  /*c430*/  FMUL.FTZ R25, R2.reuse, R113 ;  /* 0x0000007102197220 */ /* 0x040fe40000410000 */
[----:B------:R-:W-:Y:S02]  /*c440*/  FMUL.FTZ R28, R2, R108 ;  /* 0x0000006c021c7220 */ /* 0x000fe40000410000 */
[C---:B-1----:R-:W-:Y:S01]  /*c450*/  FADD.FTZ R5, R144.reuse, R0 ;  /* 0x0000000090057221 */ /* 0x042fe20000010000 */
[----:B------:R-:W-:Y:S01]  /*c460*/  F2FP.BF16.PACK_AB R144, R144, R4 ;  /* 0x000000049090723e */ /* 0x000fe200000010ff */
[C---:B------:R-:W-:Y:S02]  /*c470*/  FMUL.FTZ R4, R3.reuse, c[0x0][0x2d0] ;  /* 0x0000b40003047a20 */ /* 0x040fe40000410000 */
[----:B------:R-:W-:Y:S01]  /*c480*/  FADD.FTZ R0, -R3, R71 ;  /* 0x0000004703007221 */ /* 0x000fe20000010100 */
[----:B------:R-:W-:Y:S01]  /*c490*/  MUFU.EX2 R68, R68 ;  /* 0x0000004400447308 */ /* 0x000fe20000000800 */
[--C-:B------:R-:W-:Y:S02]  /*c4a0*/  FFMA.FTZ R147, R11, c[0x0][0x2d0], -R4.reuse ;  /* 0x0000b4000b937a23 */ /* 0x100fe40000010804 */
[----:B------:R-:W3:Y:S01]  /*c4b0*/  LDL.LU R11, [R1] ;  /* 0x00000000010b7983 */ /* 0x000ee20000300800 */
[----:B------:R-:W-:Y:S02]  /*c4c0*/  FMUL.FTZ R0, R0, c[0x0][0x2d0] ;  /* 0x0000b40000007a20 */ /* 0x000fe40000410000 */
[--C-:B------:R-:W-:Y:S02]  /*c4d0*/  FFMA.FTZ R66, R66, c[0x0][0x2d0], -R4.reuse ;  /* 0x0000b40042427a23 */ /* 0x100fe40000010804 */
[--C-:B------:R-:W-:Y:S02]  /*c4e0*/  FFMA.FTZ R67, R67, c[0x0][0x2d0], -R4.reuse ;  /* 0x0000b40043437a23 */ /* 0x100fe40000010804 */
[----:B------:R-:W1:Y:S01]  /*c4f0*/  MUFU.EX2 R0, R0 ;  /* 0x0000000000007308 */ /* 0x000e620000000800 */
[--C-:B------:R-:W-:Y:S01]  /*c500*/  FFMA.FTZ R70, R10, c[0x0][0x2d0], -R4.reuse ;  /* 0x0000b4000a467a23 */ /* 0x100fe20000010804 */
[----:B------:R-:W-:Y:S01]  /*c510*/  MOV R10, R60 ;  /* 0x0000003c000a7202 */ /* 0x000fe20000000f00 */
[--C-:B------:R-:W-:Y:S01]  /*c520*/  FFMA.FTZ R150, R14, c[0x0][0x2d0], -R4.reuse ;  /* 0x0000b4000e967a23 */ /* 0x100fe20000010804 */
[----:B--2---:R-:W-:Y:S01]  /*c530*/  F2FP.BF16.PACK_AB R146, R9, R8 ;  /* 0x000000080992723e */ /* 0x004fe200000010ff */
[--C-:B------:R-:W-:Y:S01]  /*c540*/  FFMA.FTZ R149, R15, c[0x0][0x2d0], -R4.reuse ;  /* 0x0000b4000f957a23 */ /* 0x100fe20000010804 */
[----:B------:R-:W-:Y:S01]  /*c550*/  MOV R120, R10 ;  /* 0x0000000a00787202 */ /* 0x000fe20000000f00 */
        /* <DEDUP_REMOVED lines=23> */
[----:B------:R-:W-:Y:S01]  /*c6d0*/  MOV R121, R59 ;  /* 0x0000003b00797202 */ /* 0x000fe20000000f00 */
        /* <DEDUP_REMOVED lines=8> */
[----:B------:R-:W-:Y:S01]  /*c760*/  FADD.FTZ R4, R8, R5 ;  /* 0x0000000508047221 */ /* 0x000fe20000010000 */
[----:B------:R-:W-:Y:S01]  /*c770*/  MUFU.EX2 R7, R7 ;  /* 0x0000000700077308 */ /* 0x000fe20000000800 */
[----:B------:R-:W-:Y:S01]  /*c780*/  FMUL.FTZ R5, R2, R133 ;  /* 0x0000008502057220 */ /* 0x000fe20000410000 */
[----:B------:R-:W-:Y:S01]  /*c790*/  MOV R133, R66 ;  /* 0x0000004200857202 */ /* 0x000fe20000000f00 */
[----:B-1----:R-:W-:Y:S02]  /*c7a0*/  FMUL.FTZ R66, R0, R74 ;  /* 0x0000004a00427220 */ /* 0x002fe40000410000 */
[----:B------:R-:W-:Y:S02]  /*c7b0*/  FADD.FTZ R148, R9, R4 ;  /* 0x0000000409947221 */ /* 0x000fe40000010000 */
[----:B------:R-:W-:Y:S01]  /*c7c0*/  FMUL.FTZ R4, R2, R132 ;  /* 0x0000008402047220 */ /* 0x000fe20000410000 */
[----:B------:R-:W-:Y:S01]  /*c7d0*/  MOV R132, R67 ;  /* 0x0000004300847202 */ /* 0x000fe20000000f00 */
[C---:B------:R-:W-:Y:S01]  /*c7e0*/  FMUL.FTZ R67, R0.reuse, R75 ;  /* 0x0000004b00437220 */ /* 0x040fe20000410000 */
[----:B------:R-:W-:Y:S01]  /*c7f0*/  MUFU.EX2 R158, R158 ;  /* 0x0000009e009e7308 */ /* 0x000fe20000000800 */
[----:B------:R-:W1:Y:S01]  /*c800*/  LDSM.16.MT88.4 R72, [R203] ;  /* 0x00000000cb48783b */ /* 0x000e620000004200 */
[C---:B------:R-:W-:Y:S02]  /*c810*/  FMUL.FTZ R34, R0.reuse, R106 ;  /* 0x0000006a00227220 */ /* 0x040fe40000410000 */
[----:B------:R-:W-:Y:S02]  /*c820*/  FMUL.FTZ R10, R0, R130 ;  /* 0x00000082000a7220 */ /* 0x000fe40000410000 */
[C---:B------:R-:W-:Y:S01]  /*c830*/  FMUL.FTZ R8, R2.reuse, R128 ;  /* 0x0000008002087220 */ /* 0x040fe20000410000 */
[----:B------:R-:W-:Y:S01]  /*c840*/  MOV R128, R63 ;  /* 0x0000003f00807202 */ /* 0x000fe20000000f00 */
[----:B------:R-:W-:Y:S01]  /*c850*/  FMUL.FTZ R9, R2, R129 ;  /* 0x0000008102097220 */ /* 0x000fe20000410000 */
[----:B------:R-:W-:Y:S01]  /*c860*/  MOV R129, R62 ;  /* 0x0000003e00817202 */ /* 0x000fe20000000f00 */
[----:B------:R-:W2:Y:S01]  /*c870*/  MUFU.EX2 R106, R70 ;  /* 0x00000046006a7308 */ /* 0x000ea20000000800 */
[C---:B------:R-:W-:Y:S02]  /*c880*/  FMUL.FTZ R14, R0.reuse, R126 ;  /* 0x0000007e000e7220 */ /* 0x040fe40000410000 */
[C---:B------:R-:W-:Y:S02]  /*c890*/  FMUL.FTZ R15, R0.reuse, R127 ;  /* 0x0000007f000f7220 */ /* 0x040fe40000410000 */
[C---:B------:R-:W-:Y:S02]  /*c8a0*/  FMUL.FTZ R18, R0.reuse, R122 ;  /* 0x0000007a00127220 */ /* 0x040fe40000410000 */
[C---:B------:R-:W-:Y:S02]  /*c8b0*/  FMUL.FTZ R19, R0.reuse, R123 ;  /* 0x0000007b00137220 */ /* 0x040fe40000410000 */
[C---:B------:R-:W-:Y:S01]  /*c8c0*/  FMUL.FTZ R22, R0.reuse, R118 ;  /* 0x0000007600167220 */ /* 0x040fe20000410000 */
[----:B------:R-:W4:Y:S01]  /*c8d0*/  MUFU.EX2 R70, R156 ;  /* 0x0000009c00467308 */ /* 0x000f220000000800 */
[C---:B------:R-:W-:Y:S02]  /*c8e0*/  FMUL.FTZ R23, R0.reuse, R119 ;  /* 0x0000007700177220 */ /* 0x040fe40000410000 */
[C---:B------:R-:W-:Y:S02]  /*c8f0*/  FMUL.FTZ R26, R0.reuse, R114 ;  /* 0x00000072001a7220 */ /* 0x040fe40000410000 */
[----:B------:R-:W-:Y:S02]  /*c900*/  FMUL.FTZ R27, R0, R115 ;  /* 0x00000073001b7220 */ /* 0x000fe40000410000 */
[----:B------:R-:W-:Y:S01]  /*c910*/  FMUL.FTZ R29, R2, R109 ;  /* 0x0000006d021d7220 */ /* 0x000fe20000410000 */
[----:B------:R-:W-:Y:S01]  /*c920*/  LDSM.16.MT88.4 R112, [R204+0x3800] ;  /* 0x00380000cc70783b */ /* 0x000fe20000004200 */
[C---:B------:R-:W-:Y:S01]  /*c930*/  FMUL.FTZ R30, R0.reuse, R110 ;  /* 0x0000006e001e7220 */ /* 0x040fe20000410000 */
[----:B------:R-:W-:Y:S01]  /*c940*/  MUFU.EX2 R157, R157 ;  /* 0x0000009d009d7308 */ /* 0x000fe20000000800 */
[C---:B------:R-:W-:Y:S02]  /*c950*/  FMUL.FTZ R31, R0.reuse, R111 ;  /* 0x0000006f001f7220 */ /* 0x040fe40000410000 */
[----:B------:R-:W-:Y:S01]  /*c960*/  FMUL.FTZ R35, R0, R107 ;  /* 0x0000006b00237220 */ /* 0x000fe20000410000 */
[----:B--2---:R-:W-:Y:S01]  /*c970*/  F2FP.BF16.PACK_AB R147, R116, R106 ;  /* 0x0000006a7493723e */ /* 0x004fe200000010ff */
        /* <DEDUP_REMOVED lines=13> */
[C---:B------:R-:W-:Y:S02]  /*ca50*/  FMUL.FTZ R46, R0.reuse, R94 ;  /* 0x0000005e002e7220 */ /* 0x040fe40000410000 */
[----:B------:R-:W-:Y:S02]  /*ca60*/  FMUL.FTZ R47, R0, R95 ;  /* 0x0000005f002f7220 */ /* 0x000fe40000410000 */
[C---:B------:R-:W-:Y:S01]  /*ca70*/  FMUL.FTZ R44, R2.reuse, R92 ;  /* 0x0000005c022c7220 */ /* 0x040fe20000410000 */
[----:B------:R-:W-:Y:S01]  /*ca80*/  MUFU.EX2 R150, R121 ;  /* 0x0000007900967308 */ /* 0x000fe20000000800 */
[C---:B------:R-:W-:Y:S02]  /*ca90*/  FMUL.FTZ R48, R2.reuse, R88 ;  /* 0x0000005802307220 */ /* 0x040fe40000410000 */
[----:B------:R-:W-:Y:S02]  /*caa0*/  FMUL.FTZ R49, R2, R89 ;  /* 0x0000005902317220 */ /* 0x000fe40000410000 */
[C---:B------:R-:W-:Y:S02]  /*cab0*/  FMUL.FTZ R50, R0.reuse, R90 ;  /* 0x0000005a00327220 */ /* 0x040fe40000410000 */
[----:B------:R-:W-:Y:S02]  /*cac0*/  FMUL.FTZ R51, R0, R91 ;  /* 0x0000005b00337220 */ /* 0x000fe40000410000 */
[----:B------:R-:W-:Y:S01]  /*cad0*/  FMUL.FTZ R53, R2, R85 ;  /* 0x0000005502357220 */ /* 0x000fe20000410000 */
[----:B------:R-:W-:Y:S01]  /*cae0*/  LDSM.16.MT88.4 R88, [R205+0x1800] ;  /* 0x00180000cd58783b */ /* 0x000fe20000004200 */
        /* <DEDUP_REMOVED lines=8> */
[C---:B------:R-:W-:Y:S02]  /*cb70*/  FMUL.FTZ R56, R2.reuse, R80 ;  /* 0x0000005002387220 */ /* 0x040fe40000410000 */
[C---:B------:R-:W-:Y:S02]  /*cb80*/  FMUL.FTZ R60, R2.reuse, R76 ;  /* 0x0000004c023c7220 */ /* 0x040fe40000410000 */
[----:B------:R-:W-:Y:S02]  /*cb90*/  FMUL.FTZ R61, R2, R77 ;  /* 0x0000004d023d7220 */ /* 0x000fe40000410000 */
[C---:B------:R-:W-:Y:S02]  /*cba0*/  FMUL.FTZ R62, R0.reuse, R78 ;  /* 0x0000004e003e7220 */ /* 0x040fe40000410000 */
[C---:B------:R-:W-:Y:S01]  /*cbb0*/  FMUL.FTZ R63, R0.reuse, R79 ;  /* 0x0000004f003f7220 */ /* 0x040fe20000410000 */
[----:B------:R-:W2:Y:S01]  /*cbc0*/  MUFU.EX2 R2, R155 ;  /* 0x0000009b00027308 */ /* 0x000ea20000000800 */
[----:B------:R-:W-:Y:S09]  /*cbd0*/  LDSM.16.MT88.4 R76, [R203+0x800] ;  /* 0x00080000cb4c783b */ /* 0x000ff20000004200 */
[----:B------:R5:W1:Y:S10]  /*cbe0*/  MUFU.EX2 R80, R154 ;  /* 0x0000009a00507308 */ /* 0x000a740000000800 */
[----:B------:R-:W1:Y:S10]  /*cbf0*/  MUFU.EX2 R110, R149 ;  /* 0x00000095006e7308 */ /* 0x000e740000000800 */
[----:B------:R-:W-:Y:S01]  /*cc00*/  MUFU.EX2 R149, R129 ;  /* 0x0000008100957308 */ /* 0x000fe20000000800 */
[----:B-----5:R-:W5:Y:S09]  /*cc10*/  LDL R154, [R1+0x4] ;  /* 0x00000400019a7983 */ /* 0x020f720000100800 */
        /* <DEDUP_REMOVED lines=10> */
[C---:B---3--:R-:W-:Y:S01]  /*ccc0*/  FFMA.FTZ R6, R0.reuse, R11, R145 ;  /* 0x0000000b00067223 */ /* 0x048fe20000010091 */
[C---:B------:R-:W-:Y:S01]  /*ccd0*/  F2FP.BF16.PACK_AB R145, R7.reuse, R145 ;  /* 0x000000910791723e */ /* 0x040fe200000010ff */
[C---:B------:R-:W-:Y:S02]  /*cce0*/  FMUL.FTZ R11, R0.reuse, R131 ;  /* 0x00000083000b7220 */ /* 0x040fe40000410000 */
[----:B------:R-:W-:Y:S02]  /*ccf0*/  FADD.FTZ R105, R7, R6 ;  /* 0x0000000607697221 */ /* 0x000fe40000010000 */
[C---:B------:R-:W-:Y:S02]  /*cd00*/  FMUL.FTZ R6, R0.reuse, R134 ;  /* 0x0000008600067220 */ /* 0x040fe40000410000 */
[----:B------:R-:W-:Y:S01]  /*cd10*/  FMUL.FTZ R7, R0, R135 ;  /* 0x0000008700077220 */ /* 0x000fe20000410000 */
[----:B------:R-:W-:Y:S01]  /*cd20*/  MUFU.EX2 R240, R240 ;  /* 0x000000f000f07308 */ /* 0x000fe20000000800 */
[----:B----4-:R-:W-:Y:S04]  /*cd30*/  FADD.FTZ R0, R70, R148 ;  /* 0x0000009446007221 */ /* 0x010fe80000010000 */
[----:B--2---:R-:W-:Y:S01]  /*cd40*/  FADD.FTZ R0, R2, R0 ;  /* 0x0000000002007221 */ /* 0x004fe20000010000 */
[C---:B-1----:R-:W-:Y:S04]  /*cd50*/  HMMA.16816.F32.BF16 R4, R144.reuse, R72, R4 ;  /* 0x000000489004723c */ /* 0x042fe80000041804 */
[----:B------:R1:W-:Y:S01]  /*cd60*/  MUFU.EX2 R148, R128 ;  /* 0x0000008000947308 */ /* 0x0003e20000000800 */
[----:B------:R-:W-:Y:S03]  /*cd70*/  FADD.FTZ R0, R80, R0 ;  /* 0x0000000050007221 */ /* 0x000fe60000010000 */
[C---:B------:R-:W-:Y:S01]  /*cd80*/  HMMA.16816.F32.BF16 R8, R144.reuse, R74, R8 ;  /* 0x0000004a9008723c */ /* 0x040fe20000041808 */
[----:B------:R-:W2:Y:S03]  /*cd90*/  LDSM.16.MT88.4 R72, [R205] ;  /* 0x00000000cd48783b */ /* 0x000ea60000004200 */
[C---:B------:R-:W-:Y:S02]  /*cda0*/  FADD.FTZ R0, R71.reuse, R0 ;  /* 0x0000000047007221 */ /* 0x040fe40000010000 */
[----:B------:R-:W-:Y:S10]  /*cdb0*/  MUFU.EX2 R241, R241 ;  /* 0x000000f100f17308 */ /* 0x000ff40000000800 */
[----:B------:R-:W-:Y:S01]  /*cdc0*/  MUFU.EX2 R242, R242 ;  /* 0x000000f200f27308 */ /* 0x000fe20000000800 */
[----:B-1----:R-:W-:Y:S09]  /*cdd0*/  LDSM.16.MT88.4 R128, [R203+0x3800] ;  /* 0x00380000cb80783b */ /* 0x002ff20000004200 */
[----:B------:R-:W-:Y:S10]  /*cde0*/  MUFU.EX2 R153, R247 ;  /* 0x000000f700997308 */ /* 0x000ff40000000800 */
[----:B------:R-:W-:Y:S01]  /*cdf0*/  MUFU.EX2 R109, R151 ;  /* 0x00000097006d7308 */ /* 0x000fe20000000800 */
[C---:B--2---:R-:W-:Y:S09]  /*ce00*/  HMMA.16816.F32.BF16 R12, R144.reuse, R72, R12 ;  /* 0x00000048900c723c */ /* 0x044ff2000004180c */
[----:B------:R-:W-:Y:S01]  /*ce10*/  MUFU.EX2 R151, R251 ;  /* 0x000000fb00977308 */ /* 0x000fe20000000800 */
[C---:B------:R-:W-:Y:S01]  /*ce20*/  HMMA.16816.F32.BF16 R16, R144.reuse, R74, R16 ;  /* 0x0000004a9010723c */ /* 0x040fe20000041810 */
[----:B------:R-:W1:Y:S08]  /*ce30*/  LDSM.16.MT88.4 R72, [R204] ;  /* 0x00000000cc48783b */ /* 0x000e700000004200 */
[----:B------:R-:W2:Y:S10]  /*ce40*/  MUFU.EX2 R108, R152 ;  /* 0x00000098006c7308 */ /* 0x000eb40000000800 */
[----:B------:R-:W-:Y:S01]  /*ce50*/  MUFU.EX2 R152, R248 ;  /* 0x000000f800987308 */ /* 0x000fe20000000800 */
[C---:B-1----:R-:W-:Y:S08]  /*ce60*/  HMMA.16816.F32.BF16 R20, R144.reuse, R72, R20 ;  /* 0x000000489014723c */ /* 0x042ff00000041814 */
[C---:B------:R-:W-:Y:S01]  /*ce70*/  HMMA.16816.F32.BF16 R24, R144.reuse, R74, R24 ;  /* 0x0000004a9018723c */ /* 0x040fe20000041818 */
[----:B------:R-:W1:Y:S07]  /*ce80*/  LDSM.16.MT88.4 R72, [R216] ;  /* 0x00000000d848783b */ /* 0x000e6e0000004200 */
[C---:B-1----:R-:W-:Y:S08]  /*ce90*/  HMMA.16816.F32.BF16 R28, R144.reuse, R72, R28 ;  /* 0x00000048901c723c */ /* 0x042ff0000004181c */
[C---:B------:R-:W-:Y:S01]  /*cea0*/  HMMA.16816.F32.BF16 R32, R144.reuse, R74, R32 ;  /* 0x0000004a9020723c */ /* 0x040fe20000041820 */
[----:B------:R-:W1:Y:S02]  /*ceb0*/  LDSM.16.MT88.4 R72, [R203+0x4000] ;  /* 0x00400000cb48783b */ /* 0x000e640000004200 */
[----:B-----5:R-:W-:Y:S05]  /*cec0*/  ISETP.GT.AND P0, PT, R232, R154, PT ;  /* 0x0000009ae800720c */ /* 0x020fea0003f04270 */
        /* <DEDUP_REMOVED lines=15> */
[----:B------:R-:W3:Y:S02]  /*cfc0*/  LDSM.16.MT88.4 R80, [R205+0x800] ;  /* 0x00080000cd50783b */ /* 0x000ee40000004200 */
[----:B------:R-:W4:Y:S01]  /*cfd0*/  MUFU.EX2 R2, R163 ;  /* 0x000000a300027308 */ /* 0x000f220000000800 */
[----:B--2---:R-:W-:Y:S02]  /*cfe0*/  F2FP.BF16.PACK_AB R75, R108, R109 ;  /* 0x0000006d6c4b723e */ /* 0x004fe400000010ff */
[----:B------:R-:W-:Y:S05]  /*cff0*/  F2FP.BF16.PACK_AB R145, R148, R149 ;  /* 0x000000959491723e */ /* 0x000fea00000010ff */
[C---:B------:R-:W-:Y:S02]  /*d000*/  HMMA.16816.F32.BF16 R4, R72.reuse, R76, R4 ;  /* 0x0000004c4804723c */ /* 0x040fe40000041804 */
[----:B------:R-:W2:Y:S03]  /*d010*/  MUFU.EX2 R71, R161 ;  /* 0x000000a100477308 */ /* 0x000ea60000000800 */
[----:B-1----:R-:W-:Y:S03]  /*d020*/  FADD.FTZ R0, R70, R0 ;  /* 0x0000000046007221 */ /* 0x002fe60000010000 */
[C---:B------:R-:W-:Y:S01]  /*d030*/  HMMA.16816.F32.BF16 R8, R72.reuse, R78, R8 ;  /* 0x0000004e4808723c */ /* 0x040fe20000041808 */
[----:B------:R-:W1:Y:S03]  /*d040*/  LDSM.16.MT88.4 R76, [R204+0x800] ;  /* 0x00080000cc4c783b */ /* 0x000e660000004200 */
[----:B------:R-:W-:Y:S01]  /*d050*/  MUFU.EX2 R144, R125 ;  /* 0x0000007d00907308 */ /* 0x000fe20000000800 */
[----:B----4-:R-:W-:Y:S04]  /*d060*/  FADD.FTZ R0, R2, R0 ;  /* 0x0000000002007221 */ /* 0x010fe80000010000 */
[----:B------:R-:W-:Y:S05]  /*d070*/  FADD.FTZ R0, R84, R0 ;  /* 0x0000000054007221 */ /* 0x000fea0000010000 */
[----:B------:R-:W-:Y:S01]  /*d080*/  MUFU.EX2 R146, R124 ;  /* 0x0000007c00927308 */ /* 0x000fe20000000800 */
[C---:B--2---:R-:W-:Y:S01]  /*d090*/  FADD.FTZ R0, R71.reuse, R0 ;  /* 0x0000000047007221 */ /* 0x044fe20000010000 */
        /* <DEDUP_REMOVED lines=31> */
[----:B------:R-:W5:Y:S07]  /*d290*/  LDSM.16.MT88.4 R76, [R206+0x1000] ;  /* 0x00100000ce4c783b */ /* 0x000f6e0000004200 */
[C---:B--2---:R-:W-:Y:S04]  /*d2a0*/  HMMA.16816.F32.BF16 R12, R72.reuse, R80, R12 ;  /* 0x00000050480c723c */ /* 0x044fe8000004180c */
[----:B----4-:R-:W-:Y:S04]  /*d2b0*/  FADD.FTZ R0, R70, R0 ;  /* 0x0000000046007221 */ /* 0x010fe80000010000 */
        /* <DEDUP_REMOVED lines=40> */
[C---:B-----5:R-:W-:Y:S04]  /*d540*/  FADD.FTZ R0, R71.reuse, R0 ;  /* 0x0000000047007221 */ /* 0x060fe80000010000 */
        /* <DEDUP_REMOVED lines=28> */
[C---:B-----5:R-:W-:Y:S03]  /*d710*/  FADD.FTZ R0, R71.reuse, R0 ;  /* 0x0000000047007221 */ /* 0x060fe60000010000 */
        /* <DEDUP_REMOVED lines=27> */
[----:B--2---:R-:W-:Y:S04]  /*d8d0*/  FADD.FTZ R0, R70, R0 ;  /* 0x0000000046007221 */ /* 0x004fe80000010000 */
[C---:B-1----:R-:W-:Y:S04]  /*d8e0*/  HMMA.16816.F32.BF16 R52, R72.reuse, R92, R52 ;  /* 0x0000005c4834723c */ /* 0x042fe80000041834 */
[----:B------:R-:W-:Y:S04]  /*d8f0*/  FADD.FTZ R0, R104, R0 ;  /* 0x0000000068007221 */ /* 0x000fe80000010000 */
[C---:B------:R-:W-:Y:S01]  /*d900*/  HMMA.16816.F32.BF16 R56, R72.reuse, R94, R56 ;  /* 0x0000005e4838723c */ /* 0x040fe20000041838 */
[----:B------:R-:W1:Y:S03]  /*d910*/  LDSM.16.MT88.4 R92, [R204+0x2800] ;  /* 0x00280000cc5c783b */ /* 0x000e660000004200 */
[----:B----4-:R-:W-:Y:S04]  /*d920*/  FADD.FTZ R0, R2, R0 ;  /* 0x0000000002007221 */ /* 0x010fe80000010000 */
        /* <DEDUP_REMOVED lines=16> */
[----:B------:R-:W-:Y:S03]  /*da30*/  MUFU.EX2 R70, R132 ;  /* 0x0000008400467308 */ /* 0x000fe60000000800 */
[----:B------:R-:W-:Y:S03]  /*da40*/  F2FP.BF16.PACK_AB R73, R152, R153 ;  /* 0x000000999849723e */ /* 0x000fe600000010ff */
[----:B------:R-:W-:Y:S01]  /*da50*/  F2FP.BF16.PACK_AB R74, R2, R104 ;  /* 0x00000068024a723e */ /* 0x000fe200000010ff */
[C---:B----4-:R-:W-:Y:S03]  /*da60*/  HMMA.16816.F32.BF16 R36, R76.reuse, R88, R36 ;  /* 0x000000584c24723c */ /* 0x050fe60000041824 */
[----:B------:R-:W1:Y:S01]  /*da70*/  MUFU.EX2 R2, R120 ;  /* 0x0000007800027308 */ /* 0x000e620000000800 */
[----:B------:R-:W-:Y:S04]  /*da80*/  F2FP.BF16.PACK_AB R75, R150, R151 ;  /* 0x00000097964b723e */ /* 0x000fe800000010ff */
[C---:B------:R-:W-:Y:S01]  /*da90*/  HMMA.16816.F32.BF16 R40, R76.reuse, R90, R40 ;  /* 0x0000005a4c28723c */ /* 0x040fe20000041828 */
[----:B------:R-:W2:Y:S04]  /*daa0*/  LDSM.16.MT88.4 R88, [R203+0x3000] ;  /* 0x00300000cb58783b */ /* 0x000ea80000004200 */
[----:B------:R-:W4:Y:S03]  /*dab0*/  MUFU.EX2 R71, R133 ;  /* 0x0000008500477308 */ /* 0x000f260000000800 */
[C---:B------:R-:W-:Y:S08]  /*dac0*/  HMMA.16816.F32.BF16 R44, R76.reuse, R96, R44 ;  /* 0x000000604c2c723c */ /* 0x040ff0000004182c */
[C---:B------:R-:W-:Y:S01]  /*dad0*/  HMMA.16816.F32.BF16 R48, R76.reuse, R98, R48 ;  /* 0x000000624c30723c */ /* 0x040fe20000041830 */
[----:B------:R-:W-:Y:S03]  /*dae0*/  LDSM.16.MT88.4 R96, [R206+0x3000] ;  /* 0x00300000ce60783b */ /* 0x000fe60000004200 */
[----:B-1----:R-:W-:Y:S04]  /*daf0*/  FADD.FTZ R0, R2, R0 ;  /* 0x0000000002007221 */ /* 0x002fe80000010000 */
[C---:B-----5:R-:W-:Y:S01]  /*db00*/  HMMA.16816.F32.BF16 R52, R76.reuse, R80, R52 ;  /* 0x000000504c34723c */ /* 0x060fe20000041834 */
[----:B------:R-:W-:Y:S03]  /*db10*/  LDSM.16.MT88.4 R120, [R205+0x3800] ;  /* 0x00380000cd78783b */ /* 0x000fe60000004200 */
[C---:B------:R-:W-:Y:S01]  /*db20*/  FADD.FTZ R0, R144.reuse, R0 ;  /* 0x0000000090007221 */ /* 0x040fe20000010000 */
[----:B------:R-:W-:Y:S01]  /*db30*/  F2FP.BF16.PACK_AB R144, R144, R2 ;  /* 0x000000029090723e */ /* 0x000fe200000010ff */
[----:B------:R-:W-:Y:S01]  /*db40*/  FADD.FTZ R2, R106, R105 ;  /* 0x000000696a027221 */ /* 0x000fe20000010000 */
[----:B----4-:R-:W-:Y:S01]  /*db50*/  F2FP.BF16.PACK_AB R147, R70, R71 ;  /* 0x000000474693723e */ /* 0x010fe200000010ff */
[C---:B------:R-:W-:Y:S01]  /*db60*/  HMMA.16816.F32.BF16 R56, R76.reuse, R82, R56 ;  /* 0x000000524c38723c */ /* 0x040fe20000041838 */
[----:B------:R-:W1:Y:S03]  /*db70*/  LDSM.16.MT88.4 R80, [R204+0x3000] ;  /* 0x00300000cc50783b */ /* 0x000e660000004200 */
[----:B------:R-:W-:Y:S01]  /*db80*/  FADD.FTZ R0, R146, R0 ;  /* 0x0000000092007221 */ /* 0x000fe20000010000 */
[C---:B------:R-:W-:Y:S03]  /*db90*/  F2FP.BF16.PACK_AB R146, R68.reuse, R146 ;  /* 0x000000924492723e */ /* 0x040fe600000010ff */
[C---:B---3--:R-:W-:Y:S01]  /*dba0*/  HMMA.16816.F32.BF16 R60, R76.reuse, R84, R60 ;  /* 0x000000544c3c723c */ /* 0x048fe2000004183c */
[----:B------:R-:W-:Y:S03]  /*dbb0*/  LDSM.16.MT88.4 R104, [R206+0x3800] ;  /* 0x00380000ce68783b */ /* 0x000fe60000004200 */
[----:B------:R-:W-:Y:S02]  /*dbc0*/  FADD.FTZ R247, R68, R0 ;  /* 0x0000000044f77221 */ /* 0x000fe40000010000 */
[----:B------:R-:W-:Y:S02]  /*dbd0*/  FADD.FTZ R0, R116, R2 ;  /* 0x0000000274007221 */ /* 0x000fe40000010000 */
[----:B------:R-:W-:Y:S01]  /*dbe0*/  HMMA.16816.F32.BF16 R64, R76, R86, R64 ;  /* 0x000000564c40723c */ /* 0x000fe20000041840 */
[----:B------:R-:W3:Y:S03]  /*dbf0*/  LDSM.16.MT88.4 R76, [R205+0x7000] ;  /* 0x00700000cd4c783b */ /* 0x000ee60000004200 */
[----:B------:R-:W-:Y:S04]  /*dc00*/  FADD.FTZ R0, R111, R0 ;  /* 0x000000006f007221 */ /* 0x000fe80000010000 */
[C---:B--2---:R-:W-:Y:S01]  /*dc10*/  HMMA.16816.F32.BF16 R4, R72.reuse, R88, R4 ;  /* 0x000000584804723c */ /* 0x044fe20000041804 */
[----:B------:R-:W2:Y:S04]  /*dc20*/  LDSM.16.MT88.4 R84, [R204+0x7000] ;  /* 0x00700000cc54783b */ /* 0x000ea80000004200 */
        /* <DEDUP_REMOVED lines=57> */
[----:B------:R-:W-:Y:S02]  /*dfc0*/  IADD3 R0, R232, -0x1, RZ ;  /* 0xffffffffe8007810 */ /* 0x000fe40007ffe0ff */
[----:B------:R-:W-:Y:S01]  /*dfd0*/  MOV R71, R3 ;  /* 0x0000000300477202 */ /* 0x000fe20000000f00 */
        /* <DEDUP_REMOVED lines=12> */
.L_x_1877:
[----:B------:R-:W-:Y:S05]  /*e0a0*/  BRA.DIV ~URZ, `(.L_x_1885) ;  /* 0x000047b27f007947 */ /* 0x000fea000b800000 */
[----:B------:R1:W2:Y:S02]  /*e0b0*/  SHFL.BFLY PT, R4, R247, 0x2, 0x1f ;  /* 0x0c401f00f7047f89 */ /* 0x0002a400000e0000 */
.L_x_1913:
        /* <DEDUP_REMOVED lines=8> */
.L_x_1914:
        /* <DEDUP_REMOVED lines=52> */
[----:B------:R-:W-:Y:S01]  /*e480*/  FMUL.FTZ R126, R0, R126 ;  /* 0x0000007e007e7220 */ /* 0x000fe20000410000 */
        /* <DEDUP_REMOVED lines=32> */
.L_x_1858:
        /* <DEDUP_REMOVED lines=19> */
.L_x_1888:
[----:B--2---:R-:W-:Y:S05]  /*e7c0*/  BSYNC B0 ;  /* 0x0000000000007941 */ /* 0x004fea0003800000 */
.L_x_1887:
        /* <DEDUP_REMOVED lines=15> */
[----:B-1----:R-:W-:Y:S05]  /*e8c0*/  CALL.REL.NOINC `($__internal_29_$__cuda_sm70_shflsync_idx_p) ;  /* 0x000041d000007944 */ /* 0x002fea0003c00000 */
.L_x_1891:
        /* <DEDUP_REMOVED lines=187> */
.L_x_1893:
[----:B------:R-:W-:Y:S05]  /*f480*/  BSYNC B0 ;  /* 0x0000000000007941 */ /* 0x000fea0003800000 */
.L_x_1892:
        /* <DEDUP_REMOVED lines=68> */
.L_x_1890:
        /* <DEDUP_REMOVED lines=44> */
.L_x_1894:
[----:B------:R-:W-:Y:S05]  /*fb90*/  BSYNC B1 ;  /* 0x0000000000017941 */ /* 0x000fea0003800000 */
.L_x_1889:
        /* <DEDUP_REMOVED lines=10> */
.L_x_1915:
[----:B------:R-:W-:Y:S01]  /*fc40*/  WARPSYNC 0xffffffff ;  /* 0xffffffff00007948 */ /* 0x000fe20003800000 */
[----:B------:R-:W-:Y:S06]  /*fc50*/  BAR.SYNC.DEFER_BLOCKING 0x4, 0x100 ;  /* 0x0104000000007b1d */ /* 0x000fec0000010000 */
[----:B---3--:R3:W-:Y:S04]  /*fc60*/  STL [R1+0x4c], R0 ;  /* 0x00004c0001007387 */ /* 0x0087e80000100800 */
[----:B------:R3:W-:Y:S04]  /*fc70*/  @!P6 STS [0x10100], R18 ;  /* 0x01010012ff00e388 */ /* 0x0007e80000000800 */
[----:B------:R-:W-:Y:S06]  /*fc80*/  BAR.ARV 0x5, 0x100 ;  /* 0x0144000000007b1d */ /* 0x000fec0000002000 */
.L_x_1895:
[----:B--23--:R-:W2:Y:S02]  /*fc90*/  LDL R0, [R1+0x4c] ;  /* 0x00004c0001007983 */ /* 0x00cea40000100800 */
[----:B--2---:R-:W-:-:S13]  /*fca0*/  ISETP.GE.AND P0, PT, R0, c[0x0][0x538], PT ;  /* 0x00014e0000007a0c */ /* 0x004fda0003f06270 */
[----:B-1--45:R-:W-:Y:S01]  /*fcb0*/  @P0 CALL.REL.NOINC `(.L_x_1897) ;  /* 0x0000001000000944 */ /* 0x032fe20003c00000 */
[----:B------:R-:W-:Y:S05]  /*fcc0*/  BRA `(.L_x_1898) ;  /* 0xffff0d5000007947 */ /* 0x000fea000383ffff */
.L_x_1897:
[----:B------:R-:W-:Y:S05]  /*fcd0*/  EXIT ;  /* 0x000000000000794d */ /* 0x000fea0003800000 */
.L_x_1861:
[----:B------:R-:W-:Y:S01]  /*fce0*/  IMAD.MOV.U32 R235, RZ, RZ, R0 ;  /* 0x000000ffffeb7224 */ /* 0x000fe200078e0000 */
[----:B------:R-:W-:Y:S01]  /*fcf0*/  MOV R236, RZ ;  /* 0x000000ff00ec7202 */ /* 0x000fe20000000f00 */
[----:B------:R-:W-:Y:S01]  /*fd00*/  IMAD.MOV.U32 R3, RZ, RZ, 0x181f ;  /* 0x0000181fff037424 */ /* 0x000fe200078e00ff */
[----:B------:R-:W-:Y:S02]  /*fd10*/  MOV R2, 0xfd30 ;  /* 0x0000fd3000027802 */ /* 0x000fe40000000f00 */
[----:B------:R-:W-:Y:S05]  /*fd20*/  CALL.REL.NOINC `($__internal_29_$__cuda_sm70_shflsync_idx_p) ;  /* 0x00002d7000007944 */ /* 0x000fea0003c00000 */
[----:B------:R-:W-:Y:S01]  /*fd30*/  MOV R10, R236 ;  /* 0x000000ec000a7202 */ /* 0x000fe20000000f00 */
[----:B------:R-:W-:Y:S05]  /*fd40*/  BRA `(.L_x_1899) ;  /* 0xffff363000007947 */ /* 0x000fea000383ffff */
.L_x_1862:
[----:B------:R-:W-:Y:S01]  /*fd50*/  IMAD.MOV.U32 R235, RZ, RZ, R6 ;  /* 0x000000ffffeb7224 */ /* 0x000fe200078e0006 */
[----:B------:R-:W-:Y:S01]  /*fd60*/  MOV R236, RZ ;  /* 0x000000ff00ec7202 */ /* 0x000fe20000000f00 */
[----:B------:R-:W-:Y:S01]  /*fd70*/  IMAD.MOV.U32 R3, RZ, RZ, 0x181f ;  /* 0x0000181fff037424 */ /* 0x000fe200078e00ff */
[----:B------:R-:W-:Y:S02]  /*fd80*/  MOV R2, 0xfda0 ;  /* 0x0000fda000027802 */ /* 0x000fe40000000f00 */
[----:B-12---:R-:W-:Y:S05]  /*fd90*/  CALL.REL.NOINC `($__internal_29_$__cuda_sm70_shflsync_idx_p) ;  /* 0x00002d0000007944 */ /* 0x006fea0003c00000 */
[----:B------:R-:W-:Y:S01]  /*fda0*/  ISETP.GE.AND P2, PT, R233, c[0x0][0x1d4], PT ;  /* 0x00007500e9007a0c */ /* 0x000fe20003f46270 */
[----:B------:R-:W-:Y:S01]  /*fdb0*/  IMAD.MOV.U32 R235, RZ, RZ, R0 ;  /* 0x000000ffffeb7224 */ /* 0x000fe200078e0000 */
[----:B------:R-:W-:Y:S02]  /*fdc0*/  IADD3 R2, P0, R236, R163, RZ ;  /* 0x000000a3ec027210 */ /* 0x000fe40007f1e0ff */
        /* <DEDUP_REMOVED lines=9> */
[----:B------:R-:W-:-:S04]  /*fe60*/  IMAD.MOV.U32 R236, RZ, RZ, 0x1 ;  /* 0x00000001ffec7424 */ /* 0x000fc800078e00ff */
[----:B------:R-:W-:-:S05]  /*fe70*/  IMAD.X R3, R10, 0x1, R5, P5 ;  /* 0x000000010a037824 */ /* 0x000fca00028e0605 */
[----:B------:R1:W-:Y:S02]  /*fe80*/  LDGSTS.E.BYPASS.LTC128B.128 [R229+0xc100], [R2.64], !P0 ;  /* 0x0c10000002e57fae */ /* 0x0003e4000c101d46 */
[----:B-1----:R-:W-:Y:S01]  /*fe90*/  IMAD.MOV.U32 R3, RZ, RZ, 0x181f ;  /* 0x0000181fff037424 */ /* 0x002fe200078e00ff */
[----:B------:R-:W-:Y:S02]  /*fea0*/  MOV R2, 0xfec0 ;  /* 0x0000fec000027802 */ /* 0x000fe40000000f00 */
[----:B------:R-:W-:Y:S05]  /*feb0*/  CALL.REL.NOINC `($__internal_29_$__cuda_sm70_shflsync_idx_p) ;  /* 0x00002be000007944 */ /* 0x000fea0003c00000 */
[----:B------:R-:W-:Y:S01]  /*fec0*/  IMAD.MOV.U32 R9, RZ, RZ, R236 ;  /* 0x000000ffff097224 */ /* 0x000fe200078e00ec */
[----:B------:R-:W-:Y:S01]  /*fed0*/  MOV R236, 0x1 ;  /* 0x0000000100ec7802 */ /* 0x000fe20000000f00 */
[----:B------:R-:W-:Y:S01]  /*fee0*/  IMAD.MOV.U32 R235, RZ, RZ, R6 ;  /* 0x000000ffffeb7224 */ /* 0x000fe200078e0006 */
[----:B------:R-:W-:Y:S02]  /*fef0*/  MOV R3, 0x181f ;  /* 0x0000181f00037802 */ /* 0x000fe40000000f00 */
[----:B------:R-:W-:Y:S02]  /*ff00*/  MOV R2, 0xff20 ;  /* 0x0000ff2000027802 */ /* 0x000fe40000000f00 */
[----:B------:R-:W-:Y:S05]  /*ff10*/  CALL.REL.NOINC `($__internal_29_$__cuda_sm70_shflsync_idx_p) ;  /* 0x00002b8000007944 */ /* 0x000fea0003c00000 */
        /* <DEDUP_REMOVED lines=19> */
[----:B-1----:R-:W-:Y:S05]  /*10050*/  CALL.REL.NOINC `($__internal_29_$__cuda_sm70_shflsync_idx_p) ;  /* 0x00002a4000007944 */ /* 0x002fea0003c00000 */
        /* <DEDUP_REMOVED lines=32> */
[----:B------:R-:W-:Y:S01]  /*10260*/  MOV R2, R236 ;  /* 0x000000ec00027202 */ /* 0x000fe20000000f00 */
[----:B------:R-:W-:Y:S05]  /*10270*/  BRA `(.L_x_1900) ;  /* 0xffff32e000007947 */ /* 0x000fea000383ffff */
.L_x_1863:
[----:B------:R-:W-:Y:S01]  /*10280*/  IMAD.MOV.U32 R235, RZ, RZ, R4 ;  /* 0x000000ffffeb7224 */ /* 0x000fe200078e0004 */
[----:B------:R-:W-:Y:S01]  /*10290*/  MOV R236, RZ ;  /* 0x000000ff00ec7202 */ /* 0x000fe20000000f00 */
[----:B------:R-:W-:Y:S01]  /*102a0*/  IMAD.MOV.U32 R3, RZ, RZ, 0x1c1f ;  /* 0x00001c1fff037424 */ /* 0x000fe200078e00ff */
[----:B------:R-:W-:-:S02]  /*102b0*/  MOV R2, 0x102d0 ;  /* 0x000102d000027802 */ /* 0x000fc40000000f00 */
[----:B------:R-:W-:Y:S05]  /*102c0*/  CALL.REL.NOINC `($__internal_29_$__cuda_sm70_shflsync_idx_p) ;  /* 0x000027d000007944 */ /* 0x000fea0003c00000 */
[----:B------:R-:W-:Y:S01]  /*102d0*/  MOV R0, R236 ;  /* 0x000000ec00007202 */ /* 0x000fe20000000f00 */
[----:B------:R-:W-:Y:S05]  /*102e0*/  BRA `(.L_x_1901) ;  /* 0xffff347000007947 */ /* 0x000fea000383ffff */
.L_x_1864:
[----:B------:R-:W-:Y:S01]  /*102f0*/  IMAD.MOV.U32 R235, RZ, RZ, R4 ;  /* 0x000000ffffeb7224 */ /* 0x000fe200078e0004 */
[----:B------:R-:W-:Y:S01]  /*10300*/  MOV R236, 0x1 ;  /* 0x0000000100ec7802 */ /* 0x000fe20000000f00 */
[----:B------:R-:W-:Y:S01]  /*10310*/  IMAD.MOV.U32 R3, RZ, RZ, 0x1c1f ;  /* 0x00001c1fff037424 */ /* 0x000fe200078e00ff */
[----:B------:R-:W-:-:S02]  /*10320*/  MOV R2, 0x10340 ;  /* 0x0001034000027802 */ /* 0x000fc40000000f00 */
[----:B-1----:R-:W-:Y:S05]  /*10330*/  CALL.REL.NOINC `($__internal_29_$__cuda_sm70_shflsync_idx_p) ;  /* 0x0000276000007944 */ /* 0x002fea0003c00000 */
[----:B------:R-:W-:Y:S01]  /*10340*/  IMAD.IADD R5, R5, 0x1, R236 ;  /* 0x0000000105057824 */ /* 0x000fe200078e02ec */
[----:B------:R-:W-:Y:S01]  /*10350*/  FMNMX.FTZ R69, R7, R9, !PT ;  /* 0x0000000907457209 */ /* 0x000fe20007810000 */
[----:B------:R-:W-:Y:S01]  /*10360*/  IMAD.MOV.U32 R0, RZ, RZ, 0x2 ;  /* 0x00000002ff007424 */ /* 0x000fe200078e00ff */
[----:B------:R-:W-:-:S02]  /*10370*/  MOV R2, 0x10b80 ;  /* 0x00010b8000027802 */ /* 0x000fc40000000f00 */
        /* <DEDUP_REMOVED lines=13> */
[----:B------:R-:W-:Y:S02]  /*10450*/  FMNMX.FTZ R12, R10, R12, !PT ;  /* 0x0000000c0a0c7209 */ /* 0x000fe40007810000 */
[----:B------:R-:W-:Y:S02]  /*10460*/  FMNMX.FTZ R69, R16, R69, !PT ;  /* 0x0000004510457209 */ /* 0x000fe40007810000 */
[----:B------:R-:W-:Y:S02]  /*10470*/  ISETP.GT.AND P0, PT, R6, 0x11, PT ;  /* 0x000000110600780c */ /* 0x000fe40003f04270 */
[----:B------:R-:W-:Y:S02]  /*10480*/  FSEL R14, R102, -INF , P2 ;  /* 0xff800000660e7808 */ /* 0x000fe40001000000 */
[----:B------:R-:W-:-:S02]  /*10490*/  FMNMX.FTZ R12, R15, R12, !PT ;  /* 0x0000000c0f0c7209 */ /* 0x000fc40007810000 */
[----:B------:R-:W-:Y:S02]  /*104a0*/  FMNMX.FTZ R69, R17, R69, !PT ;  /* 0x0000004511457209 */ /* 0x000fe40007810000 */
[----:B------:R-:W-:Y:S02]  /*104b0*/  FSEL R19, R103, -INF , P0 ;  /* 0xff80000067137808 */ /* 0x000fe40000000000 */
[----:B------:R-:W-:Y:S02]  /*104c0*/  ISETP.GT.AND P2, PT, R6, 0x18, PT ;  /* 0x000000180600780c */ /* 0x000fe40003f44270 */
[----:B------:R-:W-:Y:S02]  /*104d0*/  FMNMX.FTZ R12, R14, R12, !PT ;  /* 0x0000000c0e0c7209 */ /* 0x000fe40007810000 */
[----:B------:R-:W-:Y:S02]  /*104e0*/  FMNMX.FTZ R69, R18, R69, !PT ;  /* 0x0000004512457209 */ /* 0x000fe40007810000 */
[----:B------:R-:W-:-:S02]  /*104f0*/  ISETP.GT.AND P0, PT, R6, 0x19, PT ;  /* 0x000000190600780c */ /* 0x000fc40003f04270 */
[----:B------:R-:W-:Y:S02]  /*10500*/  FSEL R20, R90, -INF , P2 ;  /* 0xff8000005a147808 */ /* 0x000fe40001000000 */
[----:B------:R-:W-:Y:S02]  /*10510*/  FMNMX.FTZ R12, R19, R12, !PT ;  /* 0x0000000c130c7209 */ /* 0x000fe40007810000 */
[----:B------:R-:W-:Y:S02]  /*10520*/  FMNMX.FTZ R69, R21, R69, !PT ;  /* 0x0000004515457209 */ /* 0x000fe40007810000 */
[----:B------:R-:W-:Y:S02]  /*10530*/  FSEL R32, R91, -INF , P0 ;  /* 0xff8000005b207808 */ /* 0x000fe40000000000 */
[----:B------:R-:W-:Y:S02]  /*10540*/  ISETP.GT.AND P2, PT, R6, 0x20, PT ;  /* 0x000000200600780c */ /* 0x000fe40003f44270 */
[----:B------:R-:W-:-:S02]  /*10550*/  FMNMX.FTZ R12, R20, R12, !PT ;  /* 0x0000000c140c7209 */ /* 0x000fc40007810000 */
[----:B------:R-:W-:Y:S02]  /*10560*/  FMNMX.FTZ R69, R121, R69, !PT ;  /* 0x0000004579457209 */ /* 0x000fe40007810000 */
[----:B------:R-:W-:Y:S02]  /*10570*/  ISETP.GT.AND P0, PT, R6, 0x21, PT ;  /* 0x000000210600780c */ /* 0x000fe40003f04270 */
[----:B------:R-:W-:Y:S02]  /*10580*/  FSEL R71, R78, -INF , P2 ;  /* 0xff8000004e477808 */ /* 0x000fe40001000000 */
[----:B------:R-:W-:Y:S02]  /*10590*/  FMNMX.FTZ R12, R32, R12, !PT ;  /* 0x0000000c200c7209 */ /* 0x000fe40007810000 */
[----:B------:R-:W-:Y:S02]  /*105a0*/  FMNMX.FTZ R69, R120, R69, !PT ;  /* 0x0000004578457209 */ /* 0x000fe40007810000 */
[----:B------:R-:W-:-:S02]  /*105b0*/  FSEL R70, R79, -INF , P0 ;  /* 0xff8000004f467808 */ /* 0x000fc40000000000 */
[C---:B------:R-:W-:Y:S02]  /*105c0*/  ISETP.GT.AND P2, PT, R6.reuse, 0x28, PT ;  /* 0x000000280600780c */ /* 0x040fe40003f44270 */
[----:B------:R-:W-:Y:S02]  /*105d0*/  FMNMX.FTZ R12, R71, R12, !PT ;  /* 0x0000000c470c7209 */ /* 0x000fe40007810000 */
[----:B------:R-:W-:Y:S02]  /*105e0*/  FMNMX.FTZ R69, R117, R69, !PT ;  /* 0x0000004575457209 */ /* 0x000fe40007810000 */
[----:B------:R-:W-:Y:S02]  /*105f0*/  ISETP.GT.AND P0, PT, R6, 0x29, PT ;  /* 0x000000290600780c */ /* 0x000fe40003f04270 */
[----:B------:R-:W-:Y:S02]  /*10600*/  FSEL R57, R74, -INF , P2 ;  /* 0xff8000004a397808 */ /* 0x000fe40001000000 */
[----:B------:R-:W-:-:S02]  /*10610*/  FMNMX.FTZ R12, R70, R12, !PT ;  /* 0x0000000c460c7209 */ /* 0x000fc40007810000 */
[----:B------:R-:W-:Y:S02]  /*10620*/  FMNMX.FTZ R69, R116, R69, !PT ;  /* 0x0000004574457209 */ /* 0x000fe40007810000 */
[----:B------:R-:W-:Y:S02]  /*10630*/  FSEL R56, R75, -INF , P0 ;  /* 0xff8000004b387808 */ /* 0x000fe40000000000 */
[C---:B------:R-:W-:Y:S02]  /*10640*/  ISETP.GT.AND P2, PT, R6.reuse, 0x30, PT ;  /* 0x000000300600780c */ /* 0x040fe40003f44270 */
        /* <DEDUP_REMOVED lines=80> */
[----:B------:R-:W-:-:S03]  /*10b50*/  IMAD.MOV.U32 R68, RZ, RZ, R69 ;  /* 0x000000ffff447224 */ /* 0x000fc600078e0045 */
[----:B------:R-:W-:Y:S02]  /*10b60*/  FMNMX.FTZ R12, R171, R12, !PT ;  /* 0x0000000cab0c7209 */ /* 0x000fe40007810000 */
[----:B------:R-:W-:Y:S05]  /*10b70*/  CALL.REL.NOINC `($__internal_28_$__cuda_sm70_shflsync_bfly_p) ;  /* 0x00001ec000007944 */ /* 0x000fea0003c00000 */
[----:B------:R-:W-:Y:S01]  /*10b80*/  FMNMX.FTZ R69, R69, R0, !PT ;  /* 0x0000000045457209 */ /* 0x000fe20007810000 */
[----:B------:R-:W-:Y:S01]  /*10b90*/  IMAD.MOV.U32 R0, RZ, RZ, 0x1 ;  /* 0x00000001ff007424 */ /* 0x000fe200078e00ff */
[----:B------:R-:W-:-:S03]  /*10ba0*/  MOV R2, 0x10bd0 ;  /* 0x00010bd000027802 */ /* 0x000fc60000000f00 */
[----:B------:R-:W-:Y:S02]  /*10bb0*/  IMAD.MOV.U32 R68, RZ, RZ, R69 ;  /* 0x000000ffff447224 */ /* 0x000fe400078e0045 */
[----:B------:R-:W-:Y:S05]  /*10bc0*/  CALL.REL.NOINC `($__internal_28_$__cuda_sm70_shflsync_bfly_p) ;  /* 0x00001e7000007944 */ /* 0x000fea0003c00000 */
[----:B------:R-:W-:Y:S01]  /*10bd0*/  FMNMX.FTZ R69, R69, R0, !PT ;  /* 0x0000000045457209 */ /* 0x000fe20007810000 */
[----:B------:R-:W-:Y:S01]  /*10be0*/  IMAD.MOV.U32 R68, RZ, RZ, R12 ;  /* 0x000000ffff447224 */ /* 0x000fe200078e000c */
[----:B------:R-:W-:Y:S01]  /*10bf0*/  MOV R2, 0x10c20 ;  /* 0x00010c2000027802 */ /* 0x000fe20000000f00 */
[----:B------:R-:W-:Y:S02]  /*10c00*/  IMAD.MOV.U32 R0, RZ, RZ, 0x2 ;  /* 0x00000002ff007424 */ /* 0x000fe400078e00ff */
[----:B------:R-:W-:Y:S05]  /*10c10*/  CALL.REL.NOINC `($__internal_28_$__cuda_sm70_shflsync_bfly_p) ;  /* 0x00001e2000007944 */ /* 0x000fea0003c00000 */
[----:B------:R-:W-:Y:S01]  /*10c20*/  FMNMX.FTZ R12, R12, R0, !PT ;  /* 0x000000000c0c7209 */ /* 0x000fe20007810000 */
[----:B------:R-:W-:Y:S01]  /*10c30*/  IMAD.MOV.U32 R0, RZ, RZ, 0x1 ;  /* 0x00000001ff007424 */ /* 0x000fe200078e00ff */
[----:B------:R-:W-:-:S03]  /*10c40*/  MOV R2, 0x10c70 ;  /* 0x00010c7000027802 */ /* 0x000fc60000000f00 */
[----:B------:R-:W-:Y:S02]  /*10c50*/  IMAD.MOV.U32 R68, RZ, RZ, R12 ;  /* 0x000000ffff447224 */ /* 0x000fe400078e000c */
[----:B------:R-:W-:Y:S05]  /*10c60*/  CALL.REL.NOINC `($__internal_28_$__cuda_sm70_shflsync_bfly_p) ;  /* 0x00001dd000007944 */ /* 0x000fea0003c00000 */
[----:B------:R-:W-:Y:S01]  /*10c70*/  MOV R3, R0 ;  /* 0x0000000000037202 */ /* 0x000fe20000000f00 */
[----:B------:R-:W-:Y:S05]  /*10c80*/  BRA `(.L_x_1902) ;  /* 0xffff378000007947 */ /* 0x000fea000383ffff */
.L_x_1868:
[----:B------:R-:W-:Y:S01]  /*10c90*/  MOV R236, RZ ;  /* 0x000000ff00ec7202 */ /* 0x000fe20000000f00 */
[----:B------:R-:W-:Y:S01]  /*10ca0*/  IMAD.MOV.U32 R235, RZ, RZ, R0 ;  /* 0x000000ffffeb7224 */ /* 0x000fe200078e0000 */
[----:B------:R-:W-:Y:S01]  /*10cb0*/  MOV R2, 0x10ce0 ;  /* 0x00010ce000027802 */ /* 0x000fe20000000f00 */
[----:B------:R-:W-:Y:S02]  /*10cc0*/  IMAD.MOV.U32 R3, RZ, RZ, 0x181f ;  /* 0x0000181fff037424 */ /* 0x000fe400078e00ff */
[----:B------:R-:W-:Y:S05]  /*10cd0*/  CALL.REL.NOINC `($__internal_29_$__cuda_sm70_shflsync_idx_p) ;  /* 0x00001dc000007944 */ /* 0x000fea0003c00000 */
[----:B------:R-:W-:Y:S01]  /*10ce0*/  MOV R7, R236 ;  /* 0x000000ec00077202 */ /* 0x000fe20000000f00 */
[----:B------:R-:W-:-:S05]  /*10cf0*/  BRA `(.L_x_1903) ;  /* 0xffff561000007947 */ /* 0x000fca000383ffff */
.L_x_1869:
[----:B------:R-:W-:Y:S01]  /*10d00*/  MOV R236, RZ ;  /* 0x000000ff00ec7202 */ /* 0x000fe20000000f00 */
[----:B------:R-:W-:Y:S01]  /*10d10*/  IMAD.MOV.U32 R235, RZ, RZ, R4 ;  /* 0x000000ffffeb7224 */ /* 0x000fe200078e0004 */
[----:B------:R-:W-:Y:S01]  /*10d20*/  MOV R2, 0x10d50 ;  /* 0x00010d5000027802 */ /* 0x000fe20000000f00 */
[----:B------:R-:W-:Y:S02]  /*10d30*/  IMAD.MOV.U32 R3, RZ, RZ, 0x181f ;  /* 0x0000181fff037424 */ /* 0x000fe400078e00ff */
[----:B-12---:R-:W-:Y:S05]  /*10d40*/  CALL.REL.NOINC `($__internal_29_$__cuda_sm70_shflsync_idx_p) ;  /* 0x00001d5000007944 */ /* 0x006fea0003c00000 */
        /* <DEDUP_REMOVED lines=17> */
[----:B------:R-:W-:Y:S05]  /*10e60*/  CALL.REL.NOINC `($__internal_29_$__cuda_sm70_shflsync_idx_p) ;  /* 0x00001c3000007944 */ /* 0x000fea0003c00000 */
[----:B------:R-:W-:Y:S01]  /*10e70*/  MOV R3, 0x181f ;  /* 0x0000181f00037802 */ /* 0x000fe20000000f00 */
[----:B------:R-:W-:Y:S01]  /*10e80*/  IMAD.MOV.U32 R13, RZ, RZ, R236 ;  /* 0x000000ffff0d7224 */ /* 0x000fe200078e00ec */
[----:B------:R-:W-:Y:S01]  /*10e90*/  MOV R236, 0x1 ;  /* 0x0000000100ec7802 */ /* 0x000fe20000000f00 */
[----:B------:R-:W-:Y:S01]  /*10ea0*/  IMAD.MOV.U32 R235, RZ, RZ, R4 ;  /* 0x000000ffffeb7224 */ /* 0x000fe200078e0004 */
[----:B------:R-:W-:Y:S02]  /*10eb0*/  MOV R2, 0x10ed0 ;  /* 0x00010ed000027802 */ /* 0x000fe40000000f00 */
[----:B------:R-:W-:Y:S05]  /*10ec0*/  CALL.REL.NOINC `($__internal_29_$__cuda_sm70_shflsync_idx_p) ;  /* 0x00001bd000007944 */ /* 0x000fea0003c00000 */
        /* <DEDUP_REMOVED lines=52> */
[----:B------:R-:W-:Y:S01]  /*11210*/  MOV R4, R236 ;  /* 0x000000ec00047202 */ /* 0x000fe20000000f00 */
[----:B------:R-:W-:-:S05]  /*11220*/  BRA `(.L_x_1904) ;  /* 0xffff52d000007947 */ /* 0x000fca000383ffff */
.L_x_1872:
[----:B------:R-:W-:Y:S01]  /*11230*/  MOV R236, RZ ;  /* 0x000000ff00ec7202 */ /* 0x000fe20000000f00 */
[----:B------:R-:W-:Y:S01]  /*11240*/  IMAD.MOV.U32 R235, RZ, RZ, R0 ;  /* 0x000000ffffeb7224 */ /* 0x000fe200078e0000 */
[----:B------:R-:W-:Y:S01]  /*11250*/  MOV R2, 0x11280 ;  /* 0x0001128000027802 */ /* 0x000fe20000000f00 */
[----:B------:R-:W-:Y:S02]  /*11260*/  IMAD.MOV.U32 R3, RZ, RZ, 0x181f ;  /* 0x0000181fff037424 */ /* 0x000fe400078e00ff */
[----:B------:R-:W-:Y:S05]  /*11270*/  CALL.REL.NOINC `($__internal_29_$__cuda_sm70_shflsync_idx_p) ;  /* 0x0000182000007944 */ /* 0x000fea0003c00000 */
[----:B------:R-:W-:Y:S01]  /*11280*/  MOV R145, R236 ;  /* 0x000000ec00917202 */ /* 0x000fe20000000f00 */
[----:B------:R-:W-:-:S05]  /*11290*/  BRA `(.L_x_1905) ;  /* 0xffff61f000007947 */ /* 0x000fca000383ffff */
.L_x_1873:
        /* <DEDUP_REMOVED lines=83> */
.L_x_1874:
[----:B------:R-:W-:Y:S01]  /*117d0*/  MOV R236, RZ ;  /* 0x000000ff00ec7202 */ /* 0x000fe20000000f00 */
[----:B------:R-:W-:Y:S01]  /*117e0*/  IMAD.MOV.U32 R235, RZ, RZ, R68 ;  /* 0x000000ffffeb7224 */ /* 0x000fe200078e0044 */
[----:B------:R-:W-:Y:S01]  /*117f0*/  MOV R2, 0x11820 ;  /* 0x0001182000027802 */ /* 0x000fe20000000f00 */
[----:B------:R-:W-:Y:S02]  /*11800*/  IMAD.MOV.U32 R3, RZ, RZ, 0x1c1f ;  /* 0x00001c1fff037424 */ /* 0x000fe400078e00ff */
[----:B------:R-:W-:Y:S05]  /*11810*/  CALL.REL.NOINC `($__internal_29_$__cuda_sm70_shflsync_idx_p) ;  /* 0x0000128000007944 */ /* 0x000fea0003c00000 */
[----:B------:R-:W-:Y:S01]  /*11820*/  MOV R0, R236 ;  /* 0x000000ec00007202 */ /* 0x000fe20000000f00 */
[----:B------:R-:W-:-:S05]  /*11830*/  BRA `(.L_x_1907) ;  /* 0xffff602000007947 */ /* 0x000fca000383ffff */
.L_x_1875:
[----:B------:R-:W-:Y:S01]  /*11840*/  MOV R236, 0x1 ;  /* 0x0000000100ec7802 */ /* 0x000fe20000000f00 */
[----:B------:R-:W-:Y:S01]  /*11850*/  IMAD.MOV.U32 R235, RZ, RZ, R68 ;  /* 0x000000ffffeb7224 */ /* 0x000fe200078e0044 */
[----:B------:R-:W-:Y:S01]  /*11860*/  MOV R2, 0x11890 ;  /* 0x0001189000027802 */ /* 0x000fe20000000f00 */
[----:B------:R-:W-:Y:S02]  /*11870*/  IMAD.MOV.U32 R3, RZ, RZ, 0x1c1f ;  /* 0x00001c1fff037424 */ /* 0x000fe400078e00ff */
[----:B-1----:R-:W-:Y:S05]  /*11880*/  CALL.REL.NOINC `($__internal_29_$__cuda_sm70_shflsync_idx_p) ;  /* 0x0000121000007944 */ /* 0x002fea0003c00000 */
[----:B------:R-:W-:Y:S01]  /*11890*/  FMNMX.FTZ R0, R4, R70, !PT ;  /* 0x0000004604007209 */ /* 0x000fe20007810000 */
[----:B------:R-:W-:Y:S03]  /*118a0*/  IMAD.IADD R69, R69, 0x1, R236 ;  /* 0x0000000145457824 */ /* 0x000fe600078e02ec */
[----:B------:R-:W-:Y:S02]  /*118b0*/  FMNMX.FTZ R0, R5, R0, !PT ;  /* 0x0000000005007209 */ /* 0x000fe40007810000 */
[C---:B------:R-:W-:Y:S02]  /*118c0*/  ISETP.GT.AND P6, PT, R69.reuse, RZ, PT ;  /* 0x000000ff4500720c */ /* 0x040fe40003fc4270 */
[C---:B------:R-:W-:Y:S02]  /*118d0*/  ISETP.GT.AND P5, PT, R69.reuse, 0x1, PT ;  /* 0x000000014500780c */ /* 0x040fe40003fa4270 */
[----:B------:R-:W-:Y:S02]  /*118e0*/  FSEL R9, R6, -INF , P6 ;  /* 0xff80000006097808 */ /* 0x000fe40003000000 */
[----:B------:R-:W-:Y:S02]  /*118f0*/  ISETP.GT.AND P2, PT, R69, 0x8, PT ;  /* 0x000000084500780c */ /* 0x000fe40003f44270 */
[----:B------:R-:W-:Y:S02]  /*11900*/  FSEL R12, R7, -INF , P5 ;  /* 0xff800000070c7808 */ /* 0x000fe40002800000 */
[----:B------:R-:W-:Y:S02]  /*11910*/  FMNMX.FTZ R2, R9, R71, !PT ;  /* 0x0000004709027209 */ /* 0x000fe40007810000 */
[----:B------:R-:W-:Y:S02]  /*11920*/  ISETP.GT.AND P0, PT, R69, 0x9, PT ;  /* 0x000000094500780c */ /* 0x000fe40003f04270 */
[----:B------:R-:W-:Y:S02]  /*11930*/  FSEL R10, R10, -INF , P2 ;  /* 0xff8000000a0a7808 */ /* 0x000fe40001000000 */
[----:B------:R-:W-:Y:S02]  /*11940*/  FMNMX.FTZ R2, R12, R2, !PT ;  /* 0x000000020c027209 */ /* 0x000fe40007810000 */
[----:B------:R-:W-:Y:S02]  /*11950*/  FSEL R11, R11, -INF , P0 ;  /* 0xff8000000b0b7808 */ /* 0x000fe40000000000 */
[----:B------:R-:W-:Y:S02]  /*11960*/  ISETP.GT.AND P6, PT, R69, 0x10, PT ;  /* 0x000000104500780c */ /* 0x000fe40003fc4270 */
        /* <DEDUP_REMOVED lines=14> */
[----:B------:R-:W-:Y:S02]  /*11a50*/  FSEL R19, R19, -INF , P0 ;  /* 0xff80000013137808 */ /* 0x000fe40000000000 */
[C---:B------:R-:W-:Y:S02]  /*11a60*/  ISETP.GT.AND P6, PT, R69.reuse, 0x20, PT ;  /* 0x000000204500780c */ /* 0x040fe40003fc4270 */
        /* <DEDUP_REMOVED lines=83> */
[----:B------:R-:W-:Y:S02]  /*11fa0*/  FMNMX.FTZ R0, R57, R0, !PT ;  /* 0x0000000039007209 */ /* 0x000fe40007810000 */
[----:B------:R-:W-:Y:S02]  /*11fb0*/  FSEL R62, R62, -INF , P6 ;  /* 0xff8000003e3e7808 */ /* 0x000fe40003000000 */
[----:B------:R-:W-:Y:S02]  /*11fc0*/  FMNMX.FTZ R6, R59, R2, !PT ;  /* 0x000000023b067209 */ /* 0x000fe40007810000 */
[----:B------:R-:W-:Y:S02]  /*11fd0*/  ISETP.GT.AND P2, PT, R69, 0x78, PT ;  /* 0x000000784500780c */ /* 0x000fe40003f44270 */
[----:B------:R-:W-:Y:S01]  /*11fe0*/  FMNMX.FTZ R68, R60, R0, !PT ;  /* 0x000000003c447209 */ /* 0x000fe20007810000 */
[----:B------:R-:W-:Y:S01]  /*11ff0*/  IMAD.MOV.U32 R0, RZ, RZ, 0x2 ;  /* 0x00000002ff007424 */ /* 0x000fe200078e00ff */
[----:B------:R-:W-:Y:S02]  /*12000*/  FSEL R63, R63, -INF , P5 ;  /* 0xff8000003f3f7808 */ /* 0x000fe40002800000 */
[----:B------:R-:W-:Y:S02]  /*12010*/  FMNMX.FTZ R6, R62, R6, !PT ;  /* 0x000000063e067209 */ /* 0x000fe40007810000 */
[----:B------:R-:W-:Y:S02]  /*12020*/  ISETP.GT.AND P0, PT, R69, 0x79, PT ;  /* 0x000000794500780c */ /* 0x000fe40003f04270 */
        /* <DEDUP_REMOVED lines=9> */
[----:B------:R-:W-:Y:S05]  /*120c0*/  CALL.REL.NOINC `($__internal_28_$__cuda_sm70_shflsync_bfly_p) ;  /* 0x0000097000007944 */ /* 0x000fea0003c00000 */
[----:B------:R-:W-:Y:S01]  /*120d0*/  FMNMX.FTZ R68, R68, R0, !PT ;  /* 0x0000000044447209 */ /* 0x000fe20007810000 */
[----:B------:R-:W-:Y:S01]  /*120e0*/  IMAD.MOV.U32 R0, RZ, RZ, 0x1 ;  /* 0x00000001ff007424 */ /* 0x000fe200078e00ff */
[----:B------:R-:W-:Y:S02]  /*120f0*/  MOV R2, 0x12110 ;  /* 0x0001211000027802 */ /* 0x000fe40000000f00 */
        /* <DEDUP_REMOVED lines=8> */
[----:B------:R-:W-:Y:S02]  /*12180*/  MOV R2, 0x121a0 ;  /* 0x000121a000027802 */ /* 0x000fe40000000f00 */
[----:B------:R-:W-:Y:S05]  /*12190*/  CALL.REL.NOINC `($__internal_28_$__cuda_sm70_shflsync_bfly_p) ;  /* 0x000008a000007944 */ /* 0x000fea0003c00000 */
[----:B------:R-:W-:-:S05]  /*121a0*/  BRA `(.L_x_1908) ;  /* 0xffff636000007947 */ /* 0x000fca000383ffff */
.L_x_1878:
[----:B-1--4-:R-:W-:Y:S01]  /*121b0*/  MOV R236, RZ ;  /* 0x000000ff00ec7202 */ /* 0x012fe20000000f00 */
[----:B------:R-:W-:Y:S01]  /*121c0*/  IMAD.MOV.U32 R235, RZ, RZ, R36 ;  /* 0x000000ffffeb7224 */ /* 0x000fe200078e0024 */
[----:B------:R-:W-:Y:S01]  /*121d0*/  MOV R2, 0x12200 ;  /* 0x0001220000027802 */ /* 0x000fe20000000f00 */
[----:B------:R-:W-:Y:S02]  /*121e0*/  IMAD.MOV.U32 R3, RZ, RZ, 0x181f ;  /* 0x0000181fff037424 */ /* 0x000fe400078e00ff */
[----:B------:R-:W-:Y:S05]  /*121f0*/  CALL.REL.NOINC `($__internal_29_$__cuda_sm70_shflsync_idx_p) ;  /* 0x000008a000007944 */ /* 0x000fea0003c00000 */
[----:B------:R-:W-:Y:S01]  /*12200*/  MOV R28, R236 ;  /* 0x000000ec001c7202 */ /* 0x000fe20000000f00 */
[----:B------:R-:W-:-:S05]  /*12210*/  BRA `(.L_x_1909) ;  /* 0xffff862000007947 */ /* 0x000fca000383ffff */
.L_x_1881:
[----:B------:R-:W-:Y:S01]  /*12220*/  MOV R236, RZ ;  /* 0x000000ff00ec7202 */ /* 0x000fe20000000f00 */
[----:B------:R-:W-:Y:S01]  /*12230*/  IMAD.MOV.U32 R235, RZ, RZ, R0 ;  /* 0x000000ffffeb7224 */ /* 0x000fe200078e0000 */
[----:B------:R-:W-:Y:S01]  /*12240*/  MOV R2, 0x12270 ;  /* 0x0001227000027802 */ /* 0x000fe20000000f00 */
[----:B------:R-:W-:Y:S02]  /*12250*/  IMAD.MOV.U32 R3, RZ, RZ, 0x181f ;  /* 0x0000181fff037424 */ /* 0x000fe400078e00ff */
[----:B------:R-:W-:Y:S05]  /*12260*/  CALL.REL.NOINC `($__internal_29_$__cuda_sm70_shflsync_idx_p) ;  /* 0x0000083000007944 */ /* 0x000fea0003c00000 */
[----:B------:R-:W-:Y:S01]  /*12270*/  MOV R145, R236 ;  /* 0x000000ec00917202 */ /* 0x000fe20000000f00 */
[----:B------:R-:W-:-:S05]  /*12280*/  BRA `(.L_x_1910) ;  /* 0xffff96c000007947 */ /* 0x000fca000383ffff */
.L_x_1882:
[----:B------:R-:W-:Y:S01]  /*12290*/  MOV R236, RZ ;  /* 0x000000ff00ec7202 */ /* 0x000fe20000000f00 */
[----:B------:R-:W-:Y:S01]  /*122a0*/  IMAD.MOV.U32 R235, RZ, RZ, R68 ;  /* 0x000000ffffeb7224 */ /* 0x000fe200078e0044 */
[----:B------:R-:W-:Y:S01]  /*122b0*/  MOV R2, 0x122e0 ;  /* 0x000122e000027802 */ /* 0x000fe20000000f00 */
[----:B------:R-:W-:Y:S02]  /*122c0*/  IMAD.MOV.U32 R3, RZ, RZ, 0x181f ;  /* 0x0000181fff037424 */ /* 0x000fe400078e00ff */
[----:B-12---:R-:W-:Y:S05]  /*122d0*/  CALL.REL.NOINC `($__internal_29_$__cuda_sm70_shflsync_idx_p) ;  /* 0x000007c000007944 */ /* 0x006fea0003c00000 */
        /* <DEDUP_REMOVED lines=16> */
[----:B-1----:R-:W-:Y:S05]  /*123e0*/  CALL.REL.NOINC `($__internal_29_$__cuda_sm70_shflsync_idx_p) ;  /* 0x000006b000007944 */ /* 0x002fea0003c00000 */
        /* <DEDUP_REMOVED lines=54> */
.L_x_1883:
[----:B------:R-:W-:Y:S02]  /*12750*/  MOV R0, 0x2 ;  /* 0x0000000200007802 */ /* 0x000fe40000000f00 */
        /* <DEDUP_REMOVED lines=16> */
.L_x_1885:
[----:B------:R-:W-:Y:S01]  /*12860*/  IMAD.MOV.U32 R68, RZ, RZ, R247 ;  /* 0x000000ffff447224 */ /* 0x000fe200078e00f7 */
[----:B------:R-:W-:-:S02]  /*12870*/  MOV R0, 0x2 ;  /* 0x0000000200007802 */ /* 0x000fc40000000f00 */
[----:B------:R-:W-:Y:S02]  /*12880*/  MOV R2, 0x128a0 ;  /* 0x000128a000027802 */ /* 0x000fe40000000f00 */
[----:B------:R-:W-:Y:S05]  /*12890*/  CALL.REL.NOINC `($__internal_28_$__cuda_sm70_shflsync_bfly_p) ;  /* 0x000001a000007944 */ /* 0x000fea0003c00000 */
[----:B------:R-:W-:Y:S01]  /*128a0*/  MOV R4, R0 ;  /* 0x0000000000047202 */ /* 0x000fe20000000f00 */
[----:B------:R-:W-:Y:S05]  /*128b0*/  BRA `(.L_x_1913) ;  /* 0xffffb80000007947 */ /* 0x000fea000383ffff */
.L_x_1886:
[----:B------:R-:W-:Y:S01]  /*128c0*/  IMAD.MOV.U32 R68, RZ, RZ, R4 ;  /* 0x000000ffff447224 */ /* 0x000fe200078e0004 */
[----:B------:R-:W-:Y:S02]  /*128d0*/  MOV R0, 0x1 ;  /* 0x0000000100007802 */ /* 0x000fe40000000f00 */
[----:B------:R-:W-:Y:S02]  /*128e0*/  MOV R2, 0x12900 ;  /* 0x0001290000027802 */ /* 0x000fe40000000f00 */
[----:B-1----:R-:W-:Y:S05]  /*128f0*/  CALL.REL.NOINC `($__internal_28_$__cuda_sm70_shflsync_bfly_p) ;  /* 0x0000014000007944 */ /* 0x002fea0003c00000 */
[----:B------:R1:W5:Y:S01]  /*12900*/  LDL R68, [R1] ;  /* 0x0000000001447983 */ /* 0x0003620000100800 */
[----:B------:R-:W-:Y:S01]  /*12910*/  FADD.FTZ R4, R4, R0 ;  /* 0x0000000004047221 */ /* 0x000fe20000010000 */
[----:B------:R-:W-:Y:S02]  /*12920*/  MOV R0, 0x2 ;  /* 0x0000000200007802 */ /* 0x000fe40000000f00 */
[----:B------:R-:W-:Y:S02]  /*12930*/  MOV R2, 0x12950 ;  /* 0x0001295000027802 */ /* 0x000fe40000000f00 */
[----:B-1---5:R-:W-:Y:S05]  /*12940*/  CALL.REL.NOINC `($__internal_28_$__cuda_sm70_shflsync_bfly_p) ;  /* 0x000000f000007944 */ /* 0x022fea0003c00000 */
[----:B------:R-:W2:Y:S02]  /*12950*/  LDL.LU R2, [R1] ;  /* 0x0000000001027983 */ /* 0x000ea40000300800 */
[----:B--2---:R-:W-:Y:S01]  /*12960*/  FADD.FTZ R5, R2, R0 ;  /* 0x0000000002057221 */ /* 0x004fe20000010000 */
[----:B------:R-:W-:-:S02]  /*12970*/  MOV R0, 0x1 ;  /* 0x0000000100007802 */ /* 0x000fc40000000f00 */
[----:B------:R-:W-:Y:S02]  /*12980*/  MOV R2, 0x129b0 ;  /* 0x000129b000027802 */ /* 0x000fe40000000f00 */
[----:B------:R-:W-:Y:S02]  /*12990*/  MOV R68, R5 ;  /* 0x0000000500447202 */ /* 0x000fe40000000f00 */
[----:B------:R-:W-:Y:S05]  /*129a0*/  CALL.REL.NOINC `($__internal_28_$__cuda_sm70_shflsync_bfly_p) ;  /* 0x0000009000007944 */ /* 0x000fea0003c00000 */
[----:B------:R-:W-:Y:S01]  /*129b0*/  MOV R3, R0 ;  /* 0x0000000000037202 */ /* 0x000fe20000000f00 */
[----:B------:R-:W-:Y:S05]  /*129c0*/  BRA `(.L_x_1914) ;  /* 0xffffb77000007947 */ /* 0x000fea000383ffff */
.L_x_1896:
[----:B------:R-:W-:Y:S01]  /*129d0*/  IMAD.MOV.U32 R235, RZ, RZ, R18 ;  /* 0x000000ffffeb7224 */ /* 0x000fe200078e0012 */
[----:B------:R-:W-:Y:S01]  /*129e0*/  MOV R236, RZ ;  /* 0x000000ff00ec7202 */ /* 0x000fe20000000f00 */
[----:B-1--4-:R-:W-:Y:S01]  /*129f0*/  IMAD.MOV.U32 R3, RZ, RZ, 0x1f ;  /* 0x0000001fff037424 */ /* 0x012fe200078e00ff */
[----:B------:R-:W-:Y:S02]  /*12a00*/  MOV R2, 0x12a20 ;  /* 0x00012a2000027802 */ /* 0x000fe40000000f00 */
[----:B--23-5:R-:W-:Y:S05]  /*12a10*/  CALL.REL.NOINC `($__internal_29_$__cuda_sm70_shflsync_idx_p) ;  /* 0x0000008000007944 */ /* 0x02cfea0003c00000 */
[----:B------:R-:W-:Y:S01]  /*12a20*/  MOV R0, R236 ;  /* 0x000000ec00007202 */ /* 0x000fe20000000f00 */
[----:B------:R-:W-:Y:S05]  /*12a30*/  BRA `(.L_x_1915) ;  /* 0xffffd20000007947 */ /* 0x000fea000383ffff */
        .weak           $__internal_28_$__cuda_sm70_shflsync_bfly_p
        .type           $__internal_28_$__cuda_sm70_shflsync_bfly_p,@function
        .size           $__internal_28_$__cuda_sm70_shflsync_bfly_p,($__internal_29_$__cuda_sm70_shflsync_idx_p - $__internal_28_$__cuda_sm70_shflsync_bfly_p)
$__internal_28_$__cuda_sm70_shflsync_bfly_p:
[----:B------:R-:W-:Y:S02]  /*12a40*/  MOV R172, 0xffffffff ;  /* 0xffffffff00ac7802 */ /* 0x000fe40000000f00 */
[----:B------:R-:W-:Y:S02]  /*12a50*/  MOV R3, 0x1f ;  /* 0x0000001f00037802 */ /* 0x000fe40000000f00 */
[----:B------:R-:W-:Y:S04]  /*12a60*/  WARPSYNC R172 ;  /* 0x000000ac00007348 */ /* 0x000fe80003800000 */
[----:B------:R1:W2:Y:S02]  /*12a70*/  SHFL.BFLY PT, R0, R68, R0, R3 ;  /* 0x0c00000044007389 */ /* 0x0002a400000e0003 */
[----:B-1----:R-:W-:-:S04]  /*12a80*/  MOV R3, 0x0 ;  /* 0x0000000000037802 */ /* 0x002fc80000000f00 */
[----:B--2---:R-:W-:Y:S05]  /*12a90*/  RET.REL.NODEC R2 `(_ZN7cutlass13device_kernelIN5flash19enable_sm80_to_sm89INS1_16FlashAttnFwdSm80INS1_25CollectiveMainloopFwdSm80ILi8ELi1ELb1EN4cute5tupleIJNS5_1CILi128EEES8_S8_EEELi128ENS_10bfloat16_tEfNS_4arch4Sm80ELb1ELb0ELb0ELb0ELb1ELb0ELb1ELb1EEENS1_21CollectiveEpilogueFwdIS9_NS6_IJNS7_ILi1EEESF_SF_EEESA_SC_Li256ELb0ELb1ELb1ELb0EEENS1_30DynamicPersistentTileSchedulerILi256ELi256ELb1ELb1ELb0EEEEEEEEEvNT_6ParamsE) ;  /* 0xfffed56002007950 */ /* 0x004fea0003c3ffff */
        .weak           $__internal_29_$__cuda_sm70_shflsync_idx_p
        .type           $__internal_29_$__cuda_sm70_shflsync_idx_p,@function
        .size           $__internal_29_$__cuda_sm70_shflsync_idx_p,(.L_x_3610 - $__internal_29_$__cuda_sm70_shflsync_idx_p)
$__internal_29_$__cuda_sm70_shflsync_idx_p:
[----:B------:R-:W-:-:S04]  /*12aa0*/  MOV R239, 0xffffffff ;  /* 0xffffffff00ef7802 */ /* 0x000fc80000000f00 */
[----:B------:R-:W-:Y:S04]  /*12ab0*/  WARPSYNC R239 ;  /* 0x000000ef00007348 */ /* 0x000fe80003800000 */
[----:B------:R1:W2:Y:S02]  /*12ac0*/  SHFL.IDX PT, R236, R235, R236, R3 ;  /* 0x000000ecebec7389 */ /* 0x0002a400000e0003 */
[----:B-1----:R-:W-:-:S04]  /*12ad0*/  MOV R3, 0x0 ;  /* 0x0000000000037802 */ /* 0x002fc80000000f00 */
[----:B--2---:R-:W-:Y:S05]  /*12ae0*/  RET.REL.NODEC R2 `(_ZN7cutlass13device_kernelIN5flash19enable_sm80_to_sm89INS1_16FlashAttnFwdSm80INS1_25CollectiveMainloopFwdSm80ILi8ELi1ELb1EN4cute5tupleIJNS5_1CILi128EEES8_S8_EEELi128ENS_10bfloat16_tEfNS_4arch4Sm80ELb1ELb0ELb0ELb0ELb1ELb0ELb1ELb1EEENS1_21CollectiveEpilogueFwdIS9_NS6_IJNS7_ILi1EEESF_SF_EEESA_SC_Li256ELb0ELb1ELb1ELb0EEENS1_30DynamicPersistentTileSchedulerILi256ELi256ELb1ELb1ELb0EEEEEEEEEvNT_6ParamsE) ;  /* 0xfffed51002007950 */ /* 0x004fea0003c3ffff */
.L_x_1916:
        /* <DEDUP_REMOVED lines=9> */
.L_x_3610:


//--------------------- .text._ZN7cutlass13device_kernelIN5flash19enable_sm80_to_sm89INS1_16FlashAttnFwdSm80INS1_25CollectiveMainloopFwdSm80ILi4ELi1ELb0EN4cute5tupleIJNS5_1CILi128EEENS7_ILi64EEES8_EEELi128ENS_10bfloat16_tEfNS_4arch4Sm80ELb0ELb0ELb0ELb0ELb1ELb0ELb1ELb1EEENS1_21CollectiveEpilogueFwdINS6_IJS8_S8_S9_EEENS6_IJNS7_ILi1EEESH_SH_EEESB_SD_Li128ELb0ELb1ELb1ELb0EEENS1_19SingleTileSchedulerILb0ELb1ELb1ELi128EEEEEEEEEvNT_6ParamsE --------------------------
	.section	.text._ZN7cutlass13device_kernelIN5flash19enable_sm80_to_sm89INS1_16FlashAttnFwdSm80INS1_25CollectiveMainloopFwdSm80ILi4ELi1ELb0EN4cute5tupleIJNS5_1CILi128EEENS7_ILi64EEES8_EEELi128ENS_10bfloat16_tEfNS_4arch4Sm80ELb0ELb0ELb0ELb0ELb1ELb0ELb1ELb1EEENS1_21CollectiveEpilogueFwdINS6_IJS8_S8_S9_EEENS6_IJNS7_ILi1EEESH_SH_EEESB_SD_Li128ELb0ELb1ELb1ELb0EEENS1_19SingleTileSchedulerILb0ELb1ELb1ELi128EEEEEEEEEvNT_6ParamsE,"ax",@progbits
	.sectioninfo	@"SHI_REGISTERS=255"
	.align	128
.text._ZN7cutlass13device_kernelIN5flash19enable_sm80_to_sm89INS1_16FlashAttnFwdSm80INS1_25CollectiveMainloopFwdSm80ILi4ELi1ELb0EN4cute5tupleIJNS5_1CILi128EEENS7_ILi64EEES8_EEELi128ENS_10bfloat16_tEfNS_4arch4Sm80ELb0ELb0ELb0ELb0ELb1ELb0ELb1ELb1EEENS1_21CollectiveEpilogueFwdINS6_IJS8_S8_S9_EEENS6_IJNS7_ILi1EEESH_SH_EEESB_SD_Li128ELb0ELb1ELb1ELb0EEENS1_19SingleTileSchedulerILb0ELb1ELb1ELi128EEEEEEEEEvNT_6ParamsE:
        .type           _ZN7cutlass13device_kernelIN5flash19enable_sm80_to_sm89INS1_16FlashAttnFwdSm80INS1_25CollectiveMainloopFwdSm80ILi4ELi1ELb0EN4cute5tupleIJNS5_1CILi128EEENS7_ILi64EEES8_EEELi128ENS_10bfloat16_tEfNS_4arch4Sm80ELb0ELb0ELb0ELb0ELb1ELb0ELb1ELb1EEENS1_21CollectiveEpilogueFwdINS6_IJS8_S8_S9_EEENS6_IJNS7_ILi1EEESH_SH_EEESB_SD_Li128ELb0ELb1ELb1ELb0EEENS1_19SingleTileSchedulerILb0ELb1ELb1ELi128EEEEEEEEEvNT_6ParamsE,@function
        .size           _ZN7cutlass13device_kernelIN5flash19enable_sm80_to_sm89INS1_16FlashAttnFwdSm80INS1_25CollectiveMainloopFwdSm80ILi4ELi1ELb0EN4cute5tupleIJNS5_1CILi128EEENS7_ILi64EEES8_EEELi128ENS_10bfloat16_tEfNS_4arch4Sm80ELb0ELb0ELb0ELb0ELb1ELb0ELb1ELb1EEENS1_21CollectiveEpilogueFwdINS6_IJS8_S8_S9_EEENS6_IJNS7_ILi1EEESH_SH_EEESB_SD_Li128ELb0ELb1ELb1ELb0EEENS1_19SingleTileSchedulerILb0ELb1ELb1ELi128EEEEEEEEEvNT_6ParamsE,(.L_x_3613 - _ZN7cutlass13device_kernelIN5flash19enable_sm80_to_sm89INS1_16FlashAttnFwdSm80INS1_25CollectiveMainloopFwdSm80ILi4ELi1ELb0EN4cute5tupleIJNS5_1CILi128EEENS7_ILi64EEES8_EEELi128ENS_10bfloat16_tEfNS_4arch4Sm80ELb0ELb0ELb0ELb0ELb1ELb0ELb1ELb1EEENS1_21CollectiveEpilogueFwdINS6_IJS8_S8_S9_EEENS6_IJNS7_ILi1EEESH_SH_EEESB_SD_Li128ELb0ELb1ELb1ELb0EEENS1_19SingleTileSchedulerILb0ELb1ELb1ELi128EEEEEEEEEvNT_6ParamsE)
        .other          _ZN7cutlass13device_kernelIN5flash19enable_sm80_to_sm89INS1_16FlashAttnFwdSm80INS1_25CollectiveMainloopFwdSm80ILi4ELi1ELb0EN4cute5tupleIJNS5_1CILi128EEENS7_ILi64EEES8_EEELi128ENS_10bfloat16_tEfNS_4arch4Sm80ELb0ELb0ELb0ELb0ELb1ELb0ELb1ELb1EEENS1_21CollectiveEpilogueFwdINS6_IJS8_S8_S9_EEENS6_IJNS7_ILi1EEESH_SH_EEESB_SD_Li128ELb0ELb1ELb1ELb0EEENS1_19SingleTileSchedulerILb0ELb1ELb1ELi128EEEEEEEEEvNT_6ParamsE,@"STO_CUDA_ENTRY STV_DEFAULT"
_ZN7cutlass13device_kernelIN5flash19enable_sm80_to_sm89INS1_16FlashAttnFwdSm80INS1_25CollectiveMainloopFwdSm80ILi4ELi1ELb0EN4cute5tupleIJNS5_1CILi128EEENS7_ILi64EEES8_EEELi128ENS_10bfloat16_tEfNS_4arch4Sm80ELb0ELb0ELb0ELb0ELb1ELb0ELb1ELb1EEENS1_21CollectiveEpilogueFwdINS6_IJS8_S8_S9_EEENS6_IJNS7_ILi1EEESH_SH_EEESB_SD_Li128ELb0ELb1ELb1ELb0EEENS1_19SingleTileSchedulerILb0ELb1ELb1ELi128EEEEEEEEEvNT_6ParamsE:
        /* <DEDUP_REMOVED lines=18> */
.L_x_1917:
[----:B------:R-:W-:Y:S02]  /*0120*/  ULDC.64 UR4, c[0x0][0x550] ;  /* 0x0001540000047ab9 */ /* 0x000fe40000000a00 */
[----:B------:R-:W-:Y:S02]  /*0130*/  UISETP.NE.AND UP0, UPT, UR4, 0x1, UPT ;  /* 0x000000010400788c */ /* 0x000fe4000bf05270 */
[----:B------:R-:W-:-:S02]  /*0140*/  UIMAD.WIDE.U32 UR8, UR6, UR5, URZ ;  /* 0x00000005060872a5 */ /* 0x000fc4000f8e003f */
[----:B------:R-:W-:Y:S02]  /*0150*/  ULDC UR4, c[0x0][0x558] ;  /* 0x0001560000047ab9 */ /* 0x000fe40000000800 */
[----:B------:R-:W-:-:S05]  /*0160*/  UMOV UR10, UR6 ;  /* 0x00000006000a7c82 */ /* 0x000fca0008000000 */
[----:B------:R-:W-:-:S03]  /*0170*/  @UP0 USHF.R.U32.HI UR10, URZ, UR4, UR9 ;  /* 0x000000043f0a0299 */ /* 0x000fc60008011609 */
.L_x_1918:
        /* <DEDUP_REMOVED lines=38> */
[----:B------:R-:W3:Y:S03]  /*03e0*/  R2UR UR16, R3 ;  /* 0x00000000031073c2 */ /* 0x000ee600000e0000 */
[----:B------:R-:W-:-:S05]  /*03f0*/  IMAD.MOV R0, RZ, RZ, -R0 ;  /* 0x000000ffff007224 */ /* 0x000fca00078e0a00 */
[----:B------:R-:W4:Y:S01]  /*0400*/  R2UR UR14, R0 ;  /* 0x00000000000e73c2 */ /* 0x000f2200000e0000 */
[----:B---3--:R-:W3:Y:S08]  /*0410*/  I2F.RP R3, UR16 ;  /* 0x0000001000037d06 */ /* 0x008ef00008209400 */
[----:B---3--:R-:W3:Y:S02]  /*0420*/  MUFU.RCP R3, R3 ;  /* 0x0000000300037308 */ /* 0x008ee40000001000 */
[----:B---3--:R-:W-:-:S06]  /*0430*/  IADD3 R3, R3, 0xffffffe, RZ ;  /* 0x0ffffffe03037810 */ /* 0x008fcc0007ffe0ff */
[----:B------:R-:W3:Y:S02]  /*0440*/  F2I.FTZ.U32.TRUNC.NTZ R3, R3 ;  /* 0x0000000300037305 */ /* 0x000ee4000021f000 */
[----:B---3--:R3:W5:Y:S02]  /*0450*/  R2UR UR19, R3 ;  /* 0x00000000031373c2 */ /* 0x00876400000e0000 */
[----:B---3--:R-:W-:Y:S01]  /*0460*/  IMAD.U32 R3, RZ, RZ, UR17 ;  /* 0x00000011ff037e24 */ /* 0x008fe2000f8e00ff */
[----:B-----5:R-:W-:Y:S02]  /*0470*/  UIADD3 UR4, URZ, -UR19, URZ ;  /* 0x800000133f047290 */ /* 0x020fe4000fffe03f */
[----:B------:R-:W-:Y:S02]  /*0480*/  ULOP3.LUT UR17, UR17, UR5, URZ, 0x3c, !UPT ;  /* 0x0000000511117292 */ /* 0x000fe4000f8e3c3f */
[----:B------:R-:W-:Y:S01]  /*0490*/  IABS R3, R3 ;  /* 0x0000000300037213 */ /* 0x000fe20000000000 */
[----:B------:R-:W-:-:S03]  /*04a0*/  UIMAD UR4, UR4, UR16, URZ ;  /* 0x00000010040472a4 */ /* 0x000fc6000f8e023f */
[----:B------:R-:W3:Y:S01]  /*04b0*/  R2UR UR15, R3 ;  /* 0x00000000030f73c2 */ /* 0x000ee200000e0000 */
[----:B------:R-:W-:-:S04]  /*04c0*/  UIMAD.WIDE.U32 UR18, UR19, UR4, UR18 ;  /* 0x00000004131272a5 */ /* 0x000fc8000f8e0012 */
[----:B---3--:R-:W-:-:S04]  /*04d0*/  UIMAD.WIDE.U32 UR18, UR19, UR15, URZ ;  /* 0x0000000f131272a5 */ /* 0x008fc8000f8e003f */
[----:B----4-:R-:W-:-:S04]  /*04e0*/  UIMAD UR14, UR19, UR14, UR15 ;  /* 0x0000000e130e72a4 */ /* 0x010fc8000f8e020f */
        /* <DEDUP_REMOVED lines=9> */
.L_x_1919:
[----:B------:R-:W-:Y:S01]  /*0580*/  ULOP3.LUT UR7, UR7, 0xffff, URZ, 0xc0, !UPT ;  /* 0x0000ffff07077892 */ /* 0x000fe2000f8ec03f */
[----:B------:R-:W-:Y:S01]  /*0590*/  PLOP3.LUT P4, PT, PT, PT, PT, 0x80, 0x0 ;  /* 0x000000000000781c */ /* 0x000fe20003f8f070 */
[----:B------:R-:W-:Y:S01]  /*05a0*/  CS2R R8, SRZ ;  /* 0x0000000000087805 */ /* 0x000fe2000001ff00 */
[----:B-1----:R-:W-:Y:S01]  /*05b0*/  CS2R R4, SRZ ;  /* 0x0000000000047805 */ /* 0x002fe2000001ff00 */
        /* <DEDUP_REMOVED lines=80> */
[----:B------:R-:W1:Y:S01]  /*0ac0*/  S2R R11, SR_CTAID.X ;  /* 0x00000000000b7919 */ /* 0x000e620000002500 */
[----:B------:R-:W-:Y:S01]  /*0ad0*/  SHF.R.S32.HI R9, RZ, 0x1f, R2 ;  /* 0x0000001fff097819 */ /* 0x000fe20000011402 */
[----:B------:R-:W-:Y:S01]  /*0ae0*/  IMAD.MOV.U32 R0, RZ, RZ, c[0x0][0x2c4] ;  /* 0x0000b100ff007624 */ /* 0x000fe200078e00ff */
[----:B------:R-:W-:Y:S01]  /*0af0*/  USHF.R.S32.HI UR14, URZ, 0x1f, UR10 ;  /* 0x0000001f3f0e7899 */ /* 0x000fe2000801140a */
[----:B------:R3:W4:Y:S01]  /*0b00*/  @P0 LDG.E R4, [R4.64] ;  /* 0x0000000c04040981 */ /* 0x000722000c1e1900 */
[CC--:B------:R-:W-:Y:S01]  /*0b10*/  LEA.HI R6, R9.reuse, R2.reuse, RZ, 0x3 ;  /* 0x0000000209067211 */ /* 0x0c0fe200078f18ff */
[----:B------:R-:W-:Y:S01]  /*0b20*/  ULDC.64 UR4, c[0x0][0x1b8] ;  /* 0x00006e0000047ab9 */ /* 0x000fe20000000a00 */
[----:B------:R-:W-:Y:S01]  /*0b30*/  ISETP.NE.AND P1, PT, R0, 0x1, PT ;  /* 0x000000010000780c */ /* 0x000fe20003f25270 */
[----:B------:R-:W-:Y:S01]  /*0b40*/  UIMAD UR14, UR14, UR4, URZ ;  /* 0x000000040e0e72a4 */ /* 0x000fe2000f8e023f */
[----:B------:R-:W-:Y:S01]  /*0b50*/  LOP3.LUT R46, R6, 0xfffffff8, RZ, 0xc0, !PT ;  /* 0xfffffff8062e7812 */ /* 0x000fe200078ec0ff */
[----:B------:R-:W-:Y:S01]  /*0b60*/  UIMAD.WIDE.U32 UR16, UR10, UR4, URZ ;  /* 0x000000040a1072a5 */ /* 0x000fe2000f8e003f */
[----:B------:R-:W-:Y:S01]  /*0b70*/  SHF.R.S32.HI R6, RZ, 0x3, R6 ;  /* 0x00000003ff067819 */ /* 0x000fe20000011406 */
[----:B------:R-:W-:Y:S01]  /*0b80*/  UIMAD UR14, UR10, UR5, UR14 ;  /* 0x000000050a0e72a4 */ /* 0x000fe2000f8e020e */
[CC--:B------:R-:W-:Y:S01]  /*0b90*/  LEA.HI R15, R9.reuse, R2.reuse, RZ, 0x4 ;  /* 0x00000002090f7211 */ /* 0x0c0fe200078f20ff */
[----:B------:R-:W-:Y:S01]  /*0ba0*/  IMAD.IADD R46, R2, 0x1, -R46 ;  /* 0x00000001022e7824 */ /* 0x000fe200078e0a2e */
[----:B------:R-:W-:Y:S01]  /*0bb0*/  USHF.R.S32.HI UR15, URZ, 0x1f, UR11 ;  /* 0x0000001f3f0f7899 */ /* 0x000fe2000801140b */
[----:B------:R-:W-:Y:S01]  /*0bc0*/  LEA.HI R250, R9, R2, RZ, 0x6 ;  /* 0x0000000209fa7211 */ /* 0x000fe200078f30ff */
[----:B------:R-:W-:Y:S01]  /*0bd0*/  ULDC.64 UR4, c[0x0][0x1c0] ;  /* 0x0000700000047ab9 */ /* 0x000fe20000000a00 */
[C---:B------:R-:W-:Y:S01]  /*0be0*/  IMAD R124, R46.reuse, 0x10, R6 ;  /* 0x000000102e7c7824 */ /* 0x040fe200078e0206 */
[----:B------:R-:W-:Y:S01]  /*0bf0*/  UIADD3 UR17, UR17, UR14, URZ ;  /* 0x0000000e11117290 */ /* 0x000fe2000fffe03f */
[----:B------:R-:W-:Y:S01]  /*0c00*/  IMAD.SHL.U32 R45, R46, 0x8, RZ ;  /* 0x000000082e2d7824 */ /* 0x000fe200078e00ff */
[----:B------:R-:W-:Y:S01]  /*0c10*/  UIMAD UR15, UR15, UR4, URZ ;  /* 0x000000040f0f72a4 */ /* 0x000fe2000f8e023f */
[----:B------:R-:W-:Y:S01]  /*0c20*/  IMAD.SHL.U32 R250, R250, 0x8, RZ ;  /* 0x00000008fafa7824 */ /* 0x000fe200078e00ff */
[----:B------:R-:W-:Y:S01]  /*0c30*/  UIMAD.WIDE.U32 UR16, UR11, UR4, UR16 ;  /* 0x000000040b1072a5 */ /* 0x000fe2000f8e0010 */
[----:B-1----:R-:W-:Y:S01]  /*0c40*/  IMAD R7, R11, 0x80, R124 ;  /* 0x000000800b077824 */ /* 0x002fe200078e027c */
[----:B------:R-:W-:Y:S01]  /*0c50*/  UIMAD UR5, UR11, UR5, UR15 ;  /* 0x000000050b0572a4 */ /* 0x000fe2000f8e020f */
[----:B------:R1:W-:Y:S01]  /*0c60*/  STL [R1], R124 ;  /* 0x0000007c01007387 */ /* 0x0003e20000100800 */
[----:B------:R-:W-:Y:S01]  /*0c70*/  ULDC UR4, c[0x0][0x2c4] ;  /* 0x0000b10000047ab9 */ /* 0x000fe20000000800 */
[----:B------:R-:W-:Y:S01]  /*0c80*/  @P1 IMAD.HI.U32 R0, R7, c[0x0][0x2c8], RZ ;  /* 0x0000b20007001a27 */ /* 0x000fe200078e00ff */
[----:B------:R-:W-:Y:S01]  /*0c90*/  UIADD3 UR5, UR17, UR5, URZ ;  /* 0x0000000511057290 */ /* 0x000fe2000fffe03f */
[C---:B------:R-:W-:Y:S01]  /*0ca0*/  IADD3 R40, R45.reuse, 0x40, RZ ;  /* 0x000000402d287810 */ /* 0x040fe20007ffe0ff */
[----:B------:R-:W-:Y:S01]  /*0cb0*/  ULDC UR14, c[0x0][0x168] ;  /* 0x00005a00000e7ab9 */ /* 0x000fe20000000800 */
[----:B---3--:R-:W-:Y:S01]  /*0cc0*/  IMAD.MOV.U32 R5, RZ, RZ, R7 ;  /* 0x000000ffff057224 */ /* 0x008fe200078e0007 */
[----:B------:R-:W-:Y:S01]  /*0cd0*/  @P1 SHF.R.U32.HI R5, RZ, c[0x0][0x2cc], R0 ;  /* 0x0000b300ff051a19 */ /* 0x000fe20000011600 */
[----:B------:R-:W-:Y:S01]  /*0ce0*/  IMAD.U32 R13, RZ, RZ, UR17 ;  /* 0x00000011ff0d7e24 */ /* 0x000fe2000f8e00ff */
[----:B------:R-:W-:Y:S01]  /*0cf0*/  UIMAD UR14, UR4, UR14, URZ ;  /* 0x0000000e040e72a4 */ /* 0x000fe2000f8e023f */
[----:B------:R-:W-:Y:S01]  /*0d00*/  IMAD.U32 R12, RZ, RZ, UR16 ;  /* 0x00000010ff0c7e24 */ /* 0x000fe2000f8e00ff */
[--C-:B------:R-:W-:Y:S01]  /*0d10*/  SHF.R.S32.HI R3, RZ, 0x1f, R5.reuse ;  /* 0x0000001fff037819 */ /* 0x100fe20000011405 */
[----:B------:R-:W-:Y:S01]  /*0d20*/  IMAD.U32 R13, RZ, RZ, UR5 ;  /* 0x00000005ff0d7e24 */ /* 0x000fe2000f8e00ff */
[----:B------:R-:W-:Y:S01]  /*0d30*/  ISETP.GE.AND P3, PT, R45, c[0x0][0x198], PT ;  /* 0x000066002d007a0c */ /* 0x000fe20003f66270 */
[----:B------:R-:W-:Y:S01]  /*0d40*/  IMAD.MOV R0, RZ, RZ, -R5 ;  /* 0x000000ffff007224 */ /* 0x000fe200078e0a05 */
[----:B------:R-:W-:Y:S01]  /*0d50*/  BSSY B0, `(.L_x_1921) ;  /* 0x000002f000007945 */ /* 0x000fe20003800000 */
[----:B------:R-:W-:-:S02]  /*0d60*/  IMAD R3, R3, c[0x0][0x1b0], RZ ;  /* 0x00006c0003037a24 */ /* 0x000fc400078e02ff */
[----:B------:R-:W-:-:S04]  /*0d70*/  IMAD.WIDE.U32 R12, R5, c[0x0][0x1b0], R12 ;  /* 0x00006c00050c7a25 */ /* 0x000fc800078e000c */
[----:B------:R-:W-:Y:S02]  /*0d80*/  IMAD R3, R5, c[0x0][0x1b4], R3 ;  /* 0x00006d0005037a24 */ /* 0x000fe400078e0203 */
[----:B------:R-:W-:Y:S02]  /*0d90*/  IMAD R0, R0, c[0x0][0x2c4], R7 ;  /* 0x0000b10000007a24 */ /* 0x000fe400078e0207 */
[----:B------:R-:W-:Y:S01]  /*0da0*/  IMAD.IADD R13, R13, 0x1, R3 ;  /* 0x000000010d0d7824 */ /* 0x000fe200078e0203 */
[----:B------:R-:W-:Y:S01]  /*0db0*/  LOP3.LUT R3, R15, 0xfffffff0, RZ, 0xc0, !PT ;  /* 0xfffffff00f037812 */ /* 0x000fe200078ec0ff */
[----:B------:R-:W-:Y:S01]  /*0dc0*/  IMAD R11, R11, 0x80, R6 ;  /* 0x000000800b0b7824 */ /* 0x000fe200078e0206 */
[----:B------:R-:W-:Y:S01]  /*0dd0*/  SHF.R.S32.HI R8, RZ, 0x1f, R0 ;  /* 0x0000001fff087819 */ /* 0x000fe20000011400 */
[----:B------:R-:W-:-:S03]  /*0de0*/  IMAD.WIDE.U32 R16, R0, c[0x0][0x1a8], R12 ;  /* 0x00006a0000107a25 */ /* 0x000fc600078e000c */
[----:B------:R-:W-:Y:S01]  /*0df0*/  ISETP.GE.AND P4, PT, R11, UR14, PT ;  /* 0x0000000e0b007c0c */ /* 0x000fe2000bf86270 */
[----:B------:R-:W-:Y:S01]  /*0e00*/  IMAD.IADD R3, R2, 0x1, -R3 ;  /* 0x0000000102037824 */ /* 0x000fe200078e0a03 */
[----:B------:R-:W-:Y:S01]  /*0e10*/  LEA R12, P1, R16, c[0x0][0x160], 0x1 ;  /* 0x00005800100c7a11 */ /* 0x000fe200078208ff */
[----:B------:R-:W-:-:S03]  /*0e20*/  IMAD R8, R8, c[0x0][0x1a8], RZ ;  /* 0x00006a0008087a24 */ /* 0x000fc600078e02ff */
[----:B------:R-:W-:Y:S01]  /*0e30*/  SHF.R.S32.HI R5, RZ, 0x1f, R3 ;  /* 0x0000001fff057819 */ /* 0x000fe20000011403 */
[----:B------:R-:W-:Y:S02]  /*0e40*/  IMAD R8, R0, c[0x0][0x1ac], R8 ;  /* 0x00006b0000087a24 */ /* 0x000fe400078e0208 */
[----:B------:R-:W-:Y:S01]  /*0e50*/  IMAD.SHL.U32 R0, R6, 0x40, RZ ;  /* 0x0000004006007824 */ /* 0x000fe200078e00ff */
[----:B------:R-:W-:Y:S01]  /*0e60*/  LEA.HI R5, R5, R3, RZ, 0x3 ;  /* 0x0000000305057211 */ /* 0x000fe200078f18ff */
[----:B------:R-:W-:-:S03]  /*0e70*/  IMAD.IADD R8, R17, 0x1, R8 ;  /* 0x0000000111087824 */ /* 0x000fc600078e0208 */
[----:B------:R-:W-:Y:S02]  /*0e80*/  LOP3.LUT R0, R0, 0x1c0, RZ, 0xc0, !PT ;  /* 0x000001c000007812 */ /* 0x000fe400078ec0ff */
[----:B------:R-:W-:Y:S02]  /*0e90*/  LOP3.LUT R7, R5, 0xfffffff8, RZ, 0xc0, !PT ;  /* 0xfffffff805077812 */ /* 0x000fe400078ec0ff */
[----:B------:R-:W-:Y:S02]  /*0ea0*/  LEA.HI.X R8, R16, c[0x0][0x164], R8, 0x1, P1 ;  /* 0x0000590010087a11 */ /* 0x000fe400008f0c08 */
[----:B------:R1:W3:Y:S01]  /*0eb0*/  SHFL.IDX PT, R16, R12, RZ, 0x181f ;  /* 0x00181fff0c107589 */ /* 0x0002e200000e0000 */
[----:B------:R-:W-:Y:S02]  /*0ec0*/  IMAD.IADD R7, R3, 0x1, -R7 ;  /* 0x0000000103077824 */ /* 0x000fe400078e0a07 */
[----:B------:R-:W-:Y:S01]  /*0ed0*/  IMAD.MOV.U32 R3, RZ, RZ, 0x20 ;  /* 0x00000020ff037424 */ /* 0x000fe200078e00ff */
[----:B------:R1:W2:Y:S01]  /*0ee0*/  SHFL.IDX PT, R17, R8, RZ, 0x181f ;  /* 0x00181fff08117589 */ /* 0x0002a200000e0000 */
[----:B----4-:R4:W5:Y:S01]  /*0ef0*/  @P0 R2UR UR15, R4 ;  /* 0x00000000040f03c2 */ /* 0x01096200000e0000 */
[----:B------:R-:W-:Y:S01]  /*0f00*/  ISETP.GE.AND P0, PT, R40, c[0x0][0x198], PT ;  /* 0x0000660028007a0c */ /* 0x000fe20003f06270 */
[----:B-----5:R-:W-:-:S03]  /*0f10*/  @!UP0 UMOV UR15, UR11 ;  /* 0x0000000b000f8c82 */ /* 0x020fc60008000000 */
[----:B------:R-:W-:-:S05]  /*0f20*/  R2P PR, R7, 0x6 ;  /* 0x0000000607007804 */ /* 0x000fca0000000000 */
[----:B------:R-:W-:Y:S02]  /*0f30*/  SEL R3, R3, 0xffffffe0, !P2 ;  /* 0xffffffe003037807 */ /* 0x000fe40005000000 */
[----:B----4-:R-:W-:Y:S02]  /*0f40*/  SHF.R.U32.HI R4, RZ, 0x3, R0 ;  /* 0x00000003ff047819 */ /* 0x010fe40000011600 */
[----:B------:R-:W-:-:S04]  /*0f50*/  LOP3.LUT R0, R0, 0x38, R45, 0xf8, !PT ;  /* 0x0000003800007812 */ /* 0x000fc800078ef82d */
[----:B------:R-:W-:Y:S01]  /*0f60*/  LOP3.LUT R0, R0, R4, RZ, 0x3c, !PT ;  /* 0x0000000400007212 */ /* 0x000fe200078e3cff */
[----:B------:R-:W-:-:S03]  /*0f70*/  IMAD.MOV.U32 R4, RZ, RZ, 0x10 ;  /* 0x00000010ff047424 */ /* 0x000fc600078e00ff */
[----:B------:R-:W-:Y:S02]  /*0f80*/  LOP3.LUT R250, R0, 0xfffffe00, R250, 0xf8, !PT ;  /* 0xfffffe0000fa7812 */ /* 0x000fe400078ef8fa */
[----:B------:R-:W-:Y:S01]  /*0f90*/  SEL R4, R4, 0xfffffff0, !P1 ;  /* 0xfffffff004047807 */ /* 0x000fe20004800000 */
[----:B------:R-:W-:Y:S05]  /*0fa0*/  @P4 BRA `(.L_x_1922) ;  /* 0x0000009000004947 */ /* 0x000fea0003800000 */
[----:B-123--:R-:W-:Y:S01]  /*0fb0*/  SHF.R.S32.HI R0, RZ, 0x1f, R40 ;  /* 0x0000001fff007819 */ /* 0x00efe20000011428 */
[----:B------:R-:W-:Y:S01]  /*0fc0*/  IMAD.WIDE R18, R45, 0x2, R16 ;  /* 0x000000022d127825 */ /* 0x000fe200078e0210 */
[----:B------:R-:W-:Y:S02]  /*0fd0*/  SHF.L.U32 R10, R250, 0x1, RZ ;  /* 0x00000001fa0a7819 */ /* 0x000fe400000006ff */
[----:B------:R-:W-:-:S03]  /*0fe0*/  LEA.HI R0, R0, R40, RZ, 0x3 ;  /* 0x0000002800007211 */ /* 0x000fc600078f18ff */
[----:B------:R-:W-:Y:S01]  /*0ff0*/  @!PT LDS RZ, [RZ] ;  /* 0x00000000fffff984 */ /* 0x000fe20000000800 */
[----:B------:R1:W-:Y:S01]  /*1000*/  LDGSTS.E.BYPASS.LTC128B.128 [R10+0x8100], [R18.64], !P3 ;  /* 0x08100000120a7fae */ /* 0x0003e2000d901d4c */
[----:B------:R-:W-:-:S05]  /*1010*/  LOP3.LUT R0, R0, 0xfffffff8, RZ, 0xc0, !PT ;  /* 0xfffffff800007812 */ /* 0x000fca00078ec0ff */
[----:B------:R-:W-:-:S05]  /*1020*/  IMAD.WIDE R16, R0, 0x2, R16 ;  /* 0x0000000200107825 */ /* 0x000fca00078e0210 */
[----:B------:R1:W-:Y:S02]  /*1030*/  LDGSTS.E.BYPASS.LTC128B.128 [R10+0xc100], [R16.64], !P0 ;  /* 0x0c100000100a7fae */ /* 0x0003e4000c101d4c */
.L_x_1922:
[----:B-123--:R-:W-:Y:S05]  /*1040*/  BSYNC B0 ;  /* 0x0000000000007941 */ /* 0x00efea0003800000 */
.L_x_1921:
[----:B------:R-:W-:Y:S01]  /*1050*/  IADD3 R0, R11, 0x10, RZ ;  /* 0x000000100b007810 */ /* 0x000fe20007ffe0ff */
[----:B------:R1:W2:Y:S01]  /*1060*/  SHFL.IDX PT, R17, R8, 0x1, 0x181f ;  /* 0x00381f0008117f89 */ /* 0x0002a200000e0000 */
[----:B------:R-:W-:Y:S02]  /*1070*/  BSSY B0, `(.L_x_1923) ;  /* 0x000000d000007945 */ /* 0x000fe40003800000 */
[----:B------:R-:W-:Y:S01]  /*1080*/  ISETP.GE.AND P1, PT, R0, UR14, PT ;  /* 0x0000000e00007c0c */ /* 0x000fe2000bf26270 */
[----:B------:R1:W3:-:S12]  /*1090*/  SHFL.IDX PT, R16, R12, 0x1, 0x181f ;  /* 0x00381f000c107f89 */ /* 0x0002d800000e0000 */
[----:B------:R-:W-:Y:S05]  /*10a0*/  @P1 BRA `(.L_x_1924) ;  /* 0x0000009000001947 */ /* 0x000fea0003800000 */
[----:B------:R-:W-:Y:S01]  /*10b0*/  SHF.R.S32.HI R0, RZ, 0x1f, R40 ;  /* 0x0000001fff007819 */ /* 0x000fe20000011428 */
[----:B--23--:R-:W-:Y:S01]  /*10c0*/  IMAD.WIDE R18, R45, 0x2, R16 ;  /* 0x000000022d127825 */ /* 0x00cfe200078e0210 */
[----:B------:R-:W-:Y:S02]  /*10d0*/  SHF.L.U32 R10, R250, 0x1, RZ ;  /* 0x00000001fa0a7819 */ /* 0x000fe400000006ff */
[----:B------:R-:W-:-:S03]  /*10e0*/  LEA.HI R0, R0, R40, RZ, 0x3 ;  /* 0x0000002800007211 */ /* 0x000fc600078f18ff */
[----:B------:R-:W-:Y:S01]  /*10f0*/  @!PT LDS RZ, [RZ] ;  /* 0x00000000fffff984 */ /* 0x000fe20000000800 */
[----:B------:R2:W-:Y:S01]  /*1100*/  LDGSTS.E.BYPASS.LTC128B.128 [R10+0x8900], [R18.64], !P3 ;  /* 0x08900000120a7fae */ /* 0x0005e2000d901d4c */
[----:B------:R-:W-:-:S05]  /*1110*/  LOP3.LUT R0, R0, 0xfffffff8, RZ, 0xc0, !PT ;  /* 0xfffffff800007812 */ /* 0x000fca00078ec0ff */
[----:B------:R-:W-:-:S05]  /*1120*/  IMAD.WIDE R16, R0, 0x2, R16 ;  /* 0x0000000200107825 */ /* 0x000fca00078e0210 */
[----:B------:R2:W-:Y:S02]  /*1130*/  LDGSTS.E.BYPASS.LTC128B.128 [R10+0xc900], [R16.64], !P0 ;  /* 0x0c900000100a7fae */ /* 0x0005e4000c101d4c */
.L_x_1924:
[----:B------:R-:W-:Y:S05]  /*1140*/  BSYNC B0 ;  /* 0x0000000000007941 */ /* 0x000fea0003800000 */
.L_x_1923:
[----:B------:R-:W-:Y:S01]  /*1150*/  IADD3 R0, R11, 0x20, RZ ;  /* 0x000000200b007810 */ /* 0x000fe20007ffe0ff */
[----:B--2---:R2:W4:Y:S01]  /*1160*/  SHFL.IDX PT, R17, R8, 0x2, 0x181f ;  /* 0x00581f0008117f89 */ /* 0x00452200000e0000 */
[----:B------:R-:W-:Y:S02]  /*1170*/  BSSY B0, `(.L_x_1925) ;  /* 0x000000d000007945 */ /* 0x000fe40003800000 */
[----:B------:R-:W-:Y:S01]  /*1180*/  ISETP.GE.AND P1, PT, R0, UR14, PT ;  /* 0x0000000e00007c0c */ /* 0x000fe2000bf26270 */
[----:B---3--:R2:W3:-:S12]  /*1190*/  SHFL.IDX PT, R16, R12, 0x2, 0x181f ;  /* 0x00581f000c107f89 */ /* 0x0084d800000e0000 */
[----:B------:R-:W-:Y:S05]  /*11a0*/  @P1 BRA `(.L_x_1926) ;  /* 0x0000009000001947 */ /* 0x000fea0003800000 */
[----:B------:R-:W-:Y:S01]  /*11b0*/  SHF.R.S32.HI R0, RZ, 0x1f, R40 ;  /* 0x0000001fff007819 */ /* 0x000fe20000011428 */
[----:B---34-:R-:W-:Y:S01]  /*11c0*/  IMAD.WIDE R18, R45, 0x2, R16 ;  /* 0x000000022d127825 */ /* 0x018fe200078e0210 */
[----:B------:R-:W-:Y:S02]  /*11d0*/  SHF.L.U32 R10, R250, 0x1, RZ ;  /* 0x00000001fa0a7819 */ /* 0x000fe400000006ff */
[----:B------:R-:W-:-:S03]  /*11e0*/  LEA.HI R0, R0, R40, RZ, 0x3 ;  /* 0x0000002800007211 */ /* 0x000fc600078f18ff */
[----:B------:R-:W-:Y:S01]  /*11f0*/  @!PT LDS RZ, [RZ] ;  /* 0x00000000fffff984 */ /* 0x000fe20000000800 */
[----:B------:R3:W-:Y:S01]  /*1200*/  LDGSTS.E.BYPASS.LTC128B.128 [R10+0x9100], [R18.64], !P3 ;  /* 0x09100000120a7fae */ /* 0x0007e2000d901d4c */
[----:B------:R-:W-:-:S05]  /*1210*/  LOP3.LUT R0, R0, 0xfffffff8, RZ, 0xc0, !PT ;  /* 0xfffffff800007812 */ /* 0x000fca00078ec0ff */
[----:B------:R-:W-:-:S05]  /*1220*/  IMAD.WIDE R16, R0, 0x2, R16 ;  /* 0x0000000200107825 */ /* 0x000fca00078e0210 */
[----:B------:R3:W-:Y:S02]  /*1230*/  LDGSTS.E.BYPASS.LTC128B.128 [R10+0xd100], [R16.64], !P0 ;  /* 0x0d100000100a7fae */ /* 0x0007e4000c101d4c */
.L_x_1926:
[----:B------:R-:W-:Y:S05]  /*1240*/  BSYNC B0 ;  /* 0x0000000000007941 */ /* 0x000fea0003800000 */
.L_x_1925:
[----:B------:R-:W-:Y:S01]  /*1250*/  IADD3 R0, R11, 0x30, RZ ;  /* 0x000000300b007810 */ /* 0x000fe20007ffe0ff */
[----:B---34-:R3:W4:Y:S01]  /*1260*/  SHFL.IDX PT, R17, R8, 0x3, 0x181f ;  /* 0x00781f0008117f89 */ /* 0x01872200000e0000 */
[----:B------:R-:W-:Y:S02]  /*1270*/  BSSY B0, `(.L_x_1927) ;  /* 0x000000d000007945 */ /* 0x000fe40003800000 */
[----:B------:R-:W-:Y:S01]  /*1280*/  ISETP.GE.AND P1, PT, R0, UR14, PT ;  /* 0x0000000e00007c0c */ /* 0x000fe2000bf26270 */
[----:B------:R3:W1:-:S12]  /*1290*/  SHFL.IDX PT, R16, R12, 0x3, 0x181f ;  /* 0x00781f000c107f89 */ /* 0x00065800000e0000 */
[----:B------:R-:W-:Y:S05]  /*12a0*/  @P1 BRA `(.L_x_1928) ;  /* 0x0000009000001947 */ /* 0x000fea0003800000 */
[----:B------:R-:W-:Y:S01]  /*12b0*/  SHF.R.S32.HI R0, RZ, 0x1f, R40 ;  /* 0x0000001fff007819 */ /* 0x000fe20000011428 */
[----:B-1--4-:R-:W-:Y:S01]  /*12c0*/  IMAD.WIDE R18, R45, 0x2, R16 ;  /* 0x000000022d127825 */ /* 0x012fe200078e0210 */
[----:B------:R-:W-:Y:S02]  /*12d0*/  SHF.L.U32 R10, R250, 0x1, RZ ;  /* 0x00000001fa0a7819 */ /* 0x000fe400000006ff */
[----:B------:R-:W-:-:S03]  /*12e0*/  LEA.HI R0, R0, R40, RZ, 0x3 ;  /* 0x0000002800007211 */ /* 0x000fc600078f18ff */
[----:B------:R-:W-:Y:S01]  /*12f0*/  @!PT LDS RZ, [RZ] ;  /* 0x00000000fffff984 */ /* 0x000fe20000000800 */
[----:B------:R1:W-:Y:S01]  /*1300*/  LDGSTS.E.BYPASS.LTC128B.128 [R10+0x9900], [R18.64], !P3 ;  /* 0x09900000120a7fae */ /* 0x0003e2000d901d4c */
[----:B------:R-:W-:-:S05]  /*1310*/  LOP3.LUT R0, R0, 0xfffffff8, RZ, 0xc0, !PT ;  /* 0xfffffff800007812 */ /* 0x000fca00078ec0ff */
[----:B------:R-:W-:-:S05]  /*1320*/  IMAD.WIDE R16, R0, 0x2, R16 ;  /* 0x0000000200107825 */ /* 0x000fca00078e0210 */
[----:B------:R1:W-:Y:S02]  /*1330*/  LDGSTS.E.BYPASS.LTC128B.128 [R10+0xd900], [R16.64], !P0 ;  /* 0x0d900000100a7fae */ /* 0x0003e4000c101d4c */
.L_x_1928:
[----:B------:R-:W-:Y:S05]  /*1340*/  BSYNC B0 ;  /* 0x0000000000007941 */ /* 0x000fea0003800000 */
.L_x_1927:
[----:B------:R-:W-:Y:S01]  /*1350*/  IADD3 R0, R11, 0x40, RZ ;  /* 0x000000400b007810 */ /* 0x000fe20007ffe0ff */
[----:B-1--4-:R1:W4:Y:S01]  /*1360*/  SHFL.IDX PT, R17, R8, 0x4, 0x181f ;  /* 0x00981f0008117f89 */ /* 0x01232200000e0000 */
[----:B------:R-:W-:Y:S02]  /*1370*/  BSSY B0, `(.L_x_1929) ;  /* 0x000000d000007945 */ /* 0x000fe40003800000 */
[----:B------:R-:W-:Y:S01]  /*1380*/  ISETP.GE.AND P1, PT, R0, UR14, PT ;  /* 0x0000000e00007c0c */ /* 0x000fe2000bf26270 */
[----:B------:R1:W2:-:S12]  /*1390*/  SHFL.IDX PT, R16, R12, 0x4, 0x181f ;  /* 0x00981f000c107f89 */ /* 0x00029800000e0000 */
[----:B------:R-:W-:Y:S05]  /*13a0*/  @P1 BRA `(.L_x_1930) ;  /* 0x0000009000001947 */ /* 0x000fea0003800000 */
[----:B------:R-:W-:Y:S01]  /*13b0*/  SHF.R.S32.HI R0, RZ, 0x1f, R40 ;  /* 0x0000001fff007819 */ /* 0x000fe20000011428 */
[----:B--2-4-:R-:W-:Y:S01]  /*13c0*/  IMAD.WIDE R18, R45, 0x2, R16 ;  /* 0x000000022d127825 */ /* 0x014fe200078e0210 */
[----:B------:R-:W-:Y:S02]  /*13d0*/  SHF.L.U32 R10, R250, 0x1, RZ ;  /* 0x00000001fa0a7819 */ /* 0x000fe400000006ff */
[----:B------:R-:W-:-:S03]  /*13e0*/  LEA.HI R0, R0, R40, RZ, 0x3 ;  /* 0x0000002800007211 */ /* 0x000fc600078f18ff */
[----:B------:R-:W-:Y:S01]  /*13f0*/  @!PT LDS RZ, [RZ] ;  /* 0x00000000fffff984 */ /* 0x000fe20000000800 */
[----:B------:R2:W-:Y:S01]  /*1400*/  LDGSTS.E.BYPASS.LTC128B.128 [R10+0xa100], [R18.64], !P3 ;  /* 0x0a100000120a7fae */ /* 0x0005e2000d901d4c */
[----:B------:R-:W-:-:S05]  /*1410*/  LOP3.LUT R0, R0, 0xfffffff8, RZ, 0xc0, !PT ;  /* 0xfffffff800007812 */ /* 0x000fca00078ec0ff */
[----:B------:R-:W-:-:S05]  /*1420*/  IMAD.WIDE R16, R0, 0x2, R16 ;  /* 0x0000000200107825 */ /* 0x000fca00078e0210 */
[----:B------:R2:W-:Y:S02]  /*1430*/  LDGSTS.E.BYPASS.LTC128B.128 [R10+0xe100], [R16.64], !P0 ;  /* 0x0e100000100a7fae */ /* 0x0005e4000c101d4c */
.L_x_1930:
[----:B------:R-:W-:Y:S05]  /*1440*/  BSYNC B0 ;  /* 0x0000000000007941 */ /* 0x000fea0003800000 */
.L_x_1929:
[----:B------:R-:W-:Y:S01]  /*1450*/  IADD3 R0, R11, 0x50, RZ ;  /* 0x000000500b007810 */ /* 0x000fe20007ffe0ff */
[----:B--2-4-:R2:W4:Y:S01]  /*1460*/  SHFL.IDX PT, R17, R8, 0x5, 0x181f ;  /* 0x00b81f0008117f89 */ /* 0x01452200000e0000 */
        /* <DEDUP_REMOVED lines=13> */
.L_x_1932:
[----:B------:R-:W-:Y:S05]  /*1540*/  BSYNC B0 ;  /* 0x0000000000007941 */ /* 0x000fea0003800000 */
.L_x_1931:
        /* <DEDUP_REMOVED lines=15> */
.L_x_1934:
[----:B------:R-:W-:Y:S05]  /*1640*/  BSYNC B0 ;  /* 0x0000000000007941 */ /* 0x000fea0003800000 */
.L_x_1933:
[----:B-123--:R-:W-:Y:S01]  /*1650*/  SHFL.IDX PT, R12, R12, 0x7, 0x181f ;  /* 0x00f81f000c0c7f89 */ /* 0x00efe200000e0000 */
[----:B------:R-:W-:Y:S01]  /*1660*/  IADD3 R11, R11, 0x70, RZ ;  /* 0x000000700b0b7810 */ /* 0x000fe20007ffe0ff */
[----:B------:R-:W-:Y:S01]  /*1670*/  UIADD3 UR11, UR6, -0x1, URZ ;  /* 0xffffffff060b7890 */ /* 0x000fe2000fffe03f */
[----:B------:R-:W-:Y:S01]  /*1680*/  SHF.R.S32.HI R44, RZ, 0x1f, R40 ;  /* 0x0000001fff2c7819 */ /* 0x000fe20000011428 */
[----:B------:R1:W2:Y:S01]  /*1690*/  SHFL.IDX PT, R13, R8, 0x7, 0x181f ;  /* 0x00f81f00080d7f89 */ /* 0x0002a200000e0000 */
[----:B------:R-:W-:Y:S01]  /*16a0*/  ISETP.GE.AND P4, PT, R11, UR14, PT ;  /* 0x0000000e0b007c0c */ /* 0x000fe2000bf86270 */
[----:B------:R-:W-:Y:S01]  /*16b0*/  IMAD.MOV.U32 R10, RZ, RZ, c[0x0][0x2b8] ;  /* 0x0000ae00ff0a7624 */ /* 0x000fe200078e00ff */
[----:B------:R-:W-:Y:S01]  /*16c0*/  LEA.HI R44, R44, R40, RZ, 0x3 ;  /* 0x000000282c2c7211 */ /* 0x000fe200078f18ff */
[----:B------:R-:W-:Y:S01]  /*16d0*/  IMAD.U32 R0, RZ, RZ, UR11 ;  /* 0x0000000bff007e24 */ /* 0x000fe2000f8e00ff */
[----:B------:R-:W-:Y:S01]  /*16e0*/  USHF.R.S32.HI UR18, URZ, 0x1f, UR15 ;  /* 0x0000001f3f127899 */ /* 0x000fe2000801140f */
[----:B------:R-:W-:Y:S01]  /*16f0*/  IMAD.SHL.U32 R250, R250, 0x2, RZ ;  /* 0x00000002fafa7824 */ /* 0x000fe200078e00ff */
[----:B------:R-:W-:Y:S01]  /*1700*/  ISETP.NE.AND P1, PT, R10, 0x1, PT ;  /* 0x000000010a00780c */ /* 0x000fe20003f25270 */
[----:B------:R-:W-:Y:S01]  /*1710*/  IMAD R0, R0, 0x40, R124 ;  /* 0x0000004000007824 */ /* 0x000fe200078e027c */
[----:B------:R-:W-:Y:S01]  /*1720*/  LOP3.LUT R44, R44, 0xfffffff8, RZ, 0xc0, !PT ;  /* 0xfffffff82c2c7812 */ /* 0x000fe200078ec0ff */
[----:B------:R-:W-:Y:S01]  /*1730*/  ULDC.64 UR4, c[0x0][0x2b0] ;  /* 0x0000ac0000047ab9 */ /* 0x000fe20000000a00 */
[----:B------:R-:W-:Y:S01]  /*1740*/  IMAD.MOV.U32 R251, RZ, RZ, RZ ;  /* 0x000000fffffb7224 */ /* 0x000fe200078e00ff */
[----:B------:R-:W-:Y:S01]  /*1750*/  UIMAD UR18, UR18, UR4, URZ ;  /* 0x00000004121272a4 */ /* 0x000fe2000f8e023f */
[C---:B------:R-:W-:Y:S01]  /*1760*/  ISETP.GE.AND P5, PT, R0.reuse, UR9, PT ;  /* 0x0000000900007c0c */ /* 0x040fe2000bfa6270 */
[----:B------:R-:W-:Y:S01]  /*1770*/  UIMAD.WIDE.U32 UR16, UR15, UR4, URZ ;  /* 0x000000040f1072a5 */ /* 0x000fe2000f8e003f */
[----:B------:R-:W-:Y:S01]  /*1780*/  IADD3 R252, R0, UR8, RZ ;  /* 0x0000000800fc7c10 */ /* 0x000fe2000fffe0ff */
[----:B------:R-:W-:Y:S01]  /*1790*/  UIMAD UR15, UR15, UR5, UR18 ;  /* 0x000000050f0f72a4 */ /* 0x000fe2000f8e0212 */
[----:B------:R-:W-:Y:S01]  /*17a0*/  ISETP.GT.OR P5, PT, R124, 0x3f, P5 ;  /* 0x0000003f7c00780c */ /* 0x000fe20002fa4670 */
[----:B------:R-:W-:-:S02]  /*17b0*/  USHF.R.S32.HI UR14, URZ, 0x1f, UR10 ;  /* 0x0000001f3f0e7899 */ /* 0x000fc4000801140a */
[----:B------:R-:W-:Y:S01]  /*17c0*/  IMAD.MOV.U32 R0, RZ, RZ, R252 ;  /* 0x000000ffff007224 */ /* 0x000fe200078e00fc */
[----:B------:R-:W-:Y:S01]  /*17d0*/  UIADD3 UR15, UR17, UR15, URZ ;  /* 0x0000000f110f7290 */ /* 0x000fe2000fffe03f */
[----:B-1----:R-:W-:Y:S01]  /*17e0*/  @P1 IMAD.HI.U32 R8, R252, c[0x0][0x2bc], RZ ;  /* 0x0000af00fc081a27 */ /* 0x002fe200078e00ff */
[----:B------:R-:W-:-:S03]  /*17f0*/  ULDC.64 UR4, c[0x0][0x1e8] ;  /* 0x00007a0000047ab9 */ /* 0x000fc60000000a00 */
[----:B--2-4-:R-:W-:Y:S01]  /*1800*/  @!P4 IMAD.WIDE R16, R45, 0x2, R12 ;  /* 0x000000022d10c825 */ /* 0x014fe200078e020c */
[----:B------:R-:W-:-:S03]  /*1810*/  @P1 SHF.R.U32.HI R0, RZ, c[0x0][0x2c0], R8 ;  /* 0x0000b000ff001a19 */ /* 0x000fc60000011608 */
[----:B------:R-:W-:Y:S01]  /*1820*/  @!P4 IMAD.WIDE R12, R44, 0x2, R12 ;  /* 0x000000022c0cc825 */ /* 0x000fe200078e020c */
[----:B------:R-:W-:Y:S01]  /*1830*/  @!PT LDS RZ, [RZ] ;  /* 0x00000000fffff984 */ /* 0x000fe20000000800 */
[----:B------:R1:W-:Y:S01]  /*1840*/  @!P4 LDGSTS.E.BYPASS.LTC128B.128 [R250+0xb900], [R16.64], !P3 ;  /* 0x0b90000010facfae */ /* 0x0003e2000d901d4c */
[----:B------:R-:W-:-:S03]  /*1850*/  @!P5 IADD3 R11, P2, R0, UR16, RZ ;  /* 0x00000010000bdc10 */ /* 0x000fc6000ff5e0ff */
[----:B------:R2:W-:Y:S01]  /*1860*/  @!P4 LDGSTS.E.BYPASS.LTC128B.128 [R250+0xf900], [R12.64], !P0 ;  /* 0x0f9000000cfacfae */ /* 0x0005e2000c101d4c */
[----:B------:R-:W-:Y:S02]  /*1870*/  @!P5 LEA.HI.X.SX32 R8, R0, UR15, 0x1, P2 ;  /* 0x0000000f0008dc11 */ /* 0x000fe400090f0eff */
[C---:B------:R-:W-:Y:S01]  /*1880*/  @!P5 LEA R10, P2, R11.reuse, c[0x0][0x2a0], 0x2 ;  /* 0x0000a8000b0ada11 */ /* 0x040fe200078410ff */
[----:B------:R-:W0:Y:S03]  /*1890*/  LDGDEPBAR ;  /* 0x00000000000079af */ /* 0x000e260000000000 */
[----:B------:R-:W-:Y:S01]  /*18a0*/  @!P5 LEA.HI.X R11, R11, c[0x0][0x2a4], R8, 0x2, P2 ;  /* 0x0000a9000b0bda11 */ /* 0x000fe200010f1408 */
[----:B------:R-:W-:Y:S06]  /*18b0*/  BAR.SYNC.DEFER_BLOCKING 0x0 ;  /* 0x0000000000007b1d */ /* 0x000fec0000010000 */
[----:B------:R3:W2:Y:S01]  /*18c0*/  @!P5 LDG.E R251, [R10.64] ;  /* 0x0000000c0afbd981 */ /* 0x0006a2000c1e1900 */
[----:B------:R-:W-:Y:S01]  /*18d0*/  IMAD.MOV R0, RZ, RZ, -R0 ;  /* 0x000000ffff007224 */ /* 0x000fe200078e0a00 */
[----:B------:R-:W-:Y:S01]  /*18e0*/  UIMAD UR18, UR14, UR4, URZ ;  /* 0x000000040e1272a4 */ /* 0x000fe2000f8e023f */
[C---:B------:R-:W-:Y:S01]  /*18f0*/  ISETP.GE.AND P4, PT, R45.reuse, c[0x0][0x1d4], PT ;  /* 0x000075002d007a0c */ /* 0x040fe20003f86270 */
[----:B------:R-:W-:Y:S01]  /*1900*/  UIMAD.WIDE.U32 UR20, UR10, UR4, URZ ;  /* 0x000000040a1472a5 */ /* 0x000fe2000f8e003f */
[----:B------:R-:W-:Y:S01]  /*1910*/  IMAD R252, R0, c[0x0][0x2b8], R252 ;  /* 0x0000ae0000fc7a24 */ /* 0x000fe200078e02fc */
[----:B------:R-:W-:Y:S01]  /*1920*/  UIMAD UR18, UR10, UR5, UR18 ;  /* 0x000000050a1272a4 */ /* 0x000fe2000f8e0212 */
[----:B------:R-:W-:Y:S01]  /*1930*/  ISETP.GE.AND P3, PT, R40, c[0x0][0x1d4], PT ;  /* 0x0000750028007a0c */ /* 0x000fe20003f66270 */
[----:B------:R-:W-:Y:S01]  /*1940*/  UIMAD UR9, UR11, -0x40, UR9 ;  /* 0xffffffc00b0978a4 */ /* 0x000fe2000f8e0209 */
[----:B-1----:R-:W-:Y:S01]  /*1950*/  IMAD.WIDE.U32 R16, R252, c[0x0][0x1e0], RZ ;  /* 0x00007800fc107a25 */ /* 0x002fe200078e00ff */
[----:B------:R-:W-:Y:S01]  /*1960*/  SHF.R.S32.HI R8, RZ, 0x1f, R252 ;  /* 0x0000001fff087819 */ /* 0x000fe200000114fc */
[----:B------:R-:W-:Y:S01]  /*1970*/  UIADD3 UR18, UR21, UR18, URZ ;  /* 0x0000001215127290 */ /* 0x000fe2000fffe03f */
[----:B------:R-:W-:Y:S01]  /*1980*/  SHF.R.S32.HI R248, RZ, 0x4, R15 ;  /* 0x00000004fff87819 */ /* 0x000fe2000001140f */
[----:B------:R-:W-:Y:S01]  /*1990*/  ULDC.64 UR4, c[0x0][0x210] ;  /* 0x0000840000047ab9 */ /* 0x000fe20000000a00 */
[----:B------:R-:W-:Y:S01]  /*19a0*/  IMAD.WIDE R42, R45, 0x2, RZ ;  /* 0x000000022d2a7825 */ /* 0x000fe200078e02ff */
[----:B------:R-:W-:Y:S01]  /*19b0*/  UIMAD UR14, UR14, UR4, URZ ;  /* 0x000000040e0e72a4 */ /* 0x000fe2000f8e023f */
[----:B------:R-:W-:Y:S01]  /*19c0*/  SHF.R.S32.HI R47, RZ, 0x1f, R45 ;  /* 0x0000001fff2f7819 */ /* 0x000fe2000001142d */
[----:B------:R-:W-:-:S02]  /*19d0*/  UIMAD.WIDE.U32 UR22, UR10, UR4, URZ ;  /* 0x000000040a1672a5 */ /* 0x000fc4000f8e003f */
[----:B------:R-:W-:Y:S02]  /*19e0*/  UIMAD UR4, UR10, UR5, UR14 ;  /* 0x000000050a0472a4 */ /* 0x000fe4000f8e020e */
[----:B------:R-:W-:Y:S02]  /*19f0*/  UISETP.GT.AND UP0, UPT, UR11, UR7, UPT ;  /* 0x000000070b00728c */ /* 0x000fe4000bf04270 */
[----:B------:R-:W-:Y:S01]  /*1a00*/  UIADD3 UR4, UR23, UR4, URZ ;  /* 0x0000000417047290 */ /* 0x000fe2000fffe03f */
[C---:B---3--:R-:W-:Y:S02]  /*1a10*/  IMAD R10, R8.reuse, c[0x0][0x1e0], RZ ;  /* 0x00007800080a7a24 */ /* 0x048fe400078e02ff */
[----:B------:R-:W-:Y:S02]  /*1a20*/  IMAD R8, R8, c[0x0][0x208], RZ ;  /* 0x0000820008087a24 */ /* 0x000fe400078e02ff */
[C---:B------:R-:W-:Y:S02]  /*1a30*/  IMAD R10, R252.reuse, c[0x0][0x1e4], R10 ;  /* 0x00007900fc0a7a24 */ /* 0x040fe400078e020a */
[----:B------:R-:W-:-:S02]  /*1a40*/  IMAD R8, R252, c[0x0][0x20c], R8 ;  /* 0x00008300fc087a24 */ /* 0x000fc400078e0208 */
[----:B------:R-:W-:Y:S02]  /*1a50*/  IMAD.IADD R11, R17, 0x1, R10 ;  /* 0x00000001110b7824 */ /* 0x000fe400078e020a */
[----:B------:R-:W-:Y:S01]  /*1a60*/  IMAD.MOV.U32 R10, RZ, RZ, R16 ;  /* 0x000000ffff0a7224 */ /* 0x000fe200078e0010 */
[----:B--2---:R-:W-:-:S03]  /*1a70*/  SHF.R.S32.HI R12, RZ, 0x1f, R251 ;  /* 0x0000001fff0c7819 */ /* 0x004fc600000114fb */
[----:B------:R-:W-:-:S04]  /*1a80*/  IMAD.WIDE.U32 R10, R251, c[0x0][0x1f0], R10 ;  /* 0x00007c00fb0a7a25 */ /* 0x000fc800078e000a */
[----:B------:R-:W-:Y:S01]  /*1a90*/  IMAD R0, R12, c[0x0][0x1f0], RZ ;  /* 0x00007c000c007a24 */ /* 0x000fe200078e02ff */
[----:B------:R-:W-:Y:S01]  /*1aa0*/  IADD3 R13, P0, R10, UR20, RZ ;  /* 0x000000140a0d7c10 */ /* 0x000fe2000ff1e0ff */
[----:B------:R-:W-:Y:S02]  /*1ab0*/  IMAD R12, R12, c[0x0][0x218], RZ ;  /* 0x000086000c0c7a24 */ /* 0x000fe400078e02ff */
[C---:B------:R-:W-:Y:S02]  /*1ac0*/  IMAD R0, R251.reuse, c[0x0][0x1f4], R0 ;  /* 0x00007d00fb007a24 */ /* 0x040fe400078e0200 */
[----:B------:R-:W-:-:S03]  /*1ad0*/  IMAD R12, R251, c[0x0][0x21c], R12 ;  /* 0x00008700fb0c7a24 */ /* 0x000fc600078e020c */
[----:B------:R-:W-:Y:S02]  /*1ae0*/  IADD3.X R0, R11, UR18, R0, P0, !PT ;  /* 0x000000120b007c10 */ /* 0x000fe400087fe400 */
[----:B------:R-:W-:-:S04]  /*1af0*/  LEA R14, P0, R13, c[0x0][0x1c8], 0x1 ;  /* 0x000072000d0e7a11 */ /* 0x000fc800078008ff */
[----:B------:R-:W-:Y:S01]  /*1b00*/  LEA.HI.X R13, R13, c[0x0][0x1cc], R0, 0x1, P0 ;  /* 0x000073000d0d7a11 */ /* 0x000fe200000f0c00 */
[----:B------:R-:W-:Y:S01]  /*1b10*/  SHFL.IDX PT, R20, R14, RZ, 0x181f ;  /* 0x00181fff0e147589 */ /* 0x000fe200000e0000 */
[----:B------:R-:W-:-:S03]  /*1b20*/  IADD3 R0, -R6, UR9, RZ ;  /* 0x0000000906007c10 */ /* 0x000fc6000fffe1ff */
[----:B------:R-:W1:Y:S01]  /*1b30*/  SHFL.IDX PT, R21, R13, RZ, 0x181f ;  /* 0x00181fff0d157589 */ /* 0x000e6200000e0000 */
[C---:B------:R-:W-:Y:S02]  /*1b40*/  ISETP.GE.AND P6, PT, R0.reuse, 0x1, PT ;  /* 0x000000010000780c */ /* 0x040fe40003fc6270 */
[C---:B------:R-:W-:Y:S01]  /*1b50*/  ISETP.GE.AND P5, PT, R0.reuse, 0x11, PT ;  /* 0x000000110000780c */ /* 0x040fe20003fa6270 */
[----:B------:R-:W-:Y:S01]  /*1b60*/  SHFL.IDX PT, R16, R14, 0x1, 0x181f ;  /* 0x00381f000e107f89 */ /* 0x000fe200000e0000 */
[C---:B------:R-:W-:Y:S02]  /*1b70*/  ISETP.GE.AND P2, PT, R0.reuse, 0x21, PT ;  /* 0x000000210000780c */ /* 0x040fe40003f46270 */
[----:B------:R-:W-:Y:S01]  /*1b80*/  ISETP.GT.AND P0, PT, R0, 0x30, PT ;  /* 0x000000300000780c */ /* 0x000fe20003f04270 */
[----:B------:R-:W2:Y:S04]  /*1b90*/  SHFL.IDX PT, R17, R13, 0x1, 0x181f ;  /* 0x00381f000d117f89 */ /* 0x000ea800000e0000 */
[----:B------:R-:W-:Y:S04]  /*1ba0*/  SHFL.IDX PT, R10, R14, 0x2, 0x181f ;  /* 0x00581f000e0a7f89 */ /* 0x000fe800000e0000 */
[----:B------:R-:W3:Y:S04]  /*1bb0*/  SHFL.IDX PT, R11, R13, 0x2, 0x181f ;  /* 0x00581f000d0b7f89 */ /* 0x000ee800000e0000 */
[----:B------:R-:W-:Y:S04]  /*1bc0*/  SHFL.IDX PT, R18, R14, 0x3, 0x181f ;  /* 0x00781f000e127f89 */ /* 0x000fe800000e0000 */
[----:B------:R4:W5:Y:S01]  /*1bd0*/  SHFL.IDX PT, R19, R13, 0x3, 0x181f ;  /* 0x00781f000d137f89 */ /* 0x00096200000e0000 */
[----:B-1----:R-:W-:Y:S01]  /*1be0*/  @P6 IMAD.WIDE R22, R44, 0x2, R20 ;  /* 0x000000022c166825 */ /* 0x002fe200078e0214 */
[----:B----4-:R-:W-:-:S03]  /*1bf0*/  LEA.HI R13, R15, R248, RZ, 0x1 ;  /* 0x000000f80f0d7211 */ /* 0x010fc600078f08ff */
[----:B------:R-:W-:Y:S01]  /*1c00*/  @P6 IMAD.WIDE R14, R45, 0x2, R20 ;  /* 0x000000022d0e6825 */ /* 0x000fe200078e0214 */
[----:B------:R-:W-:-:S03]  /*1c10*/  LOP3.LUT R13, R13, 0xfffffffe, RZ, 0xc0, !PT ;  /* 0xfffffffe0d0d7812 */ /* 0x000fc600078ec0ff */
[--C-:B--2---:R-:W-:Y:S01]  /*1c20*/  @P5 IMAD.WIDE R20, R45, 0x2, R16.reuse ;  /* 0x000000022d145825 */ /* 0x104fe200078e0210 */
[----:B------:R3:W-:Y:S03]  /*1c30*/  @P6 LDGSTS.E.BYPASS.LTC128B.128 [R250+0x4100], [R14.64], !P4 ;  /* 0x041000000efa6fae */ /* 0x0007e6000e101d4c */
[----:B------:R-:W-:Y:S01]  /*1c40*/  @P5 IMAD.WIDE R16, R44, 0x2, R16 ;  /* 0x000000022c105825 */ /* 0x000fe200078e0210 */
[----:B------:R1:W-:Y:S03]  /*1c50*/  @P6 LDGSTS.E.BYPASS.LTC128B.128 [R250+0x6100], [R22.64], !P3 ;  /* 0x0610000016fa6fae */ /* 0x0003e6000d901d4c */
[----:B------:R-:W-:Y:S01]  /*1c60*/  IMAD.IADD R248, R248, 0x1, -R13 ;  /* 0x00000001f8f87824 */ /* 0x000fe200078e0a0d */
[----:B------:R2:W-:Y:S01]  /*1c70*/  @P5 LDGSTS.E.BYPASS.LTC128B.128 [R250+0x4900], [R20.64], !P4 ;  /* 0x0490000014fa5fae */ /* 0x0005e2000e101d4c */
[----:B------:R-:W-:-:S03]  /*1c80*/  IMAD.SHL.U32 R13, R5, 0x40, RZ ;  /* 0x00000040050d7824 */ /* 0x000fc600078e00ff */
[----:B------:R4:W-:Y:S01]  /*1c90*/  @P5 LDGSTS.E.BYPASS.LTC128B.128 [R250+0x6900], [R16.64], !P3 ;  /* 0x0690000010fa5fae */ /* 0x0009e2000d901d4c */
[----:B------:R-:W-:Y:S01]  /*1ca0*/  ISETP.GE.AND P5, PT, R40, c[0x0][0x1d4], PT ;  /* 0x0000750028007a0c */ /* 0x000fe20003fa6270 */
[----:B---3--:R-:W-:-:S05]  /*1cb0*/  @P2 IMAD.WIDE R14, R45, 0x2, R10 ;  /* 0x000000022d0e2825 */ /* 0x008fca00078e020a */
[----:B------:R3:W-:Y:S01]  /*1cc0*/  @P2 LDGSTS.E.BYPASS.LTC128B.128 [R250+0x5100], [R14.64], !P4 ;  /* 0x051000000efa2fae */ /* 0x0007e2000e101d4c */
[----:B--2---:R-:W-:-:S04]  /*1cd0*/  @P2 IMAD.WIDE R20, R44, 0x2, R10 ;  /* 0x000000022c142825 */ /* 0x004fc800078e020a */
[--C-:B-----5:R-:W-:Y:S01]  /*1ce0*/  @P0 IMAD.WIDE R10, R45, 0x2, R18.reuse ;  /* 0x000000022d0a0825 */ /* 0x120fe200078e0212 */
[----:B------:R1:W-:Y:S03]  /*1cf0*/  @P2 LDGSTS.E.BYPASS.LTC128B.128 [R250+0x7100], [R20.64], !P3 ;  /* 0x0710000014fa2fae */ /* 0x0003e6000d901d4c */
[----:B------:R-:W-:Y:S01]  /*1d00*/  @P0 IMAD.WIDE R18, R44, 0x2, R18 ;  /* 0x000000022c120825 */ /* 0x000fe200078e0212 */
[----:B------:R2:W-:Y:S04]  /*1d10*/  @P0 LDGSTS.E.BYPASS.LTC128B.128 [R250+0x5900], [R10.64], !P4 ;  /* 0x059000000afa0fae */ /* 0x0005e8000e101d4c */
[----:B------:R4:W-:Y:S04]  /*1d20*/  @P0 LDGSTS.E.BYPASS.LTC128B.128 [R250+0x7900], [R18.64], !P3 ;  /* 0x0790000012fa0fae */ /* 0x0009e8000d901d4c */
[----:B------:R-:W0:Y:S01]  /*1d30*/  LDGDEPBAR ;  /* 0x00000000000079af */ /* 0x000e220000000000 */
[----:B---3--:R-:W-:-:S05]  /*1d40*/  IMAD.SHL.U32 R14, R46, 0x40, RZ ;  /* 0x000000402e0e7824 */ /* 0x008fca00078e00ff */
[----:B------:R-:W-:Y:S01]  /*1d50*/  LOP3.LUT R14, R14, 0x1c0, RZ, 0xc0, !PT ;  /* 0x000001c00e0e7812 */ /* 0x000fe200078ec0ff */
[----:B--2---:R-:W-:Y:S01]  /*1d60*/  IMAD.SHL.U32 R10, R6, 0x8, RZ ;  /* 0x00000008060a7824 */ /* 0x004fe200078e00ff */
[----:B------:R-:W-:Y:S01]  /*1d70*/  LEA.HI R6, R9, R2, RZ, 0x5 ;  /* 0x0000000209067211 */ /* 0x000fe200078f28ff */
[----:B------:R-:W-:Y:S02]  /*1d80*/  IMAD.SHL.U32 R11, R7, 0x40, RZ ;  /* 0x00000040070b7824 */ /* 0x000fe400078e00ff */
[----:B------:R-:W-:Y:S01]  /*1d90*/  IMAD.SHL.U32 R7, R248, 0x8, RZ ;  /* 0x00000008f8077824 */ /* 0x000fe200078e00ff */
[----:B------:R-:W-:Y:S01]  /*1da0*/  LOP3.LUT R9, R14, 0x8, R10, 0xf8, !PT ;  /* 0x000000080e097812 */ /* 0x000fe200078ef80a */
[----:B------:R-:W-:-:S04]  /*1db0*/  DEPBAR.LE SB0, 0x1 ;  /* 0x000080400000791a */ /* 0x000fc80000000000 */
[----:B------:R-:W-:Y:S01]  /*1dc0*/  SHF.R.U32.HI R14, RZ, 0x3, R14 ;  /* 0x00000003ff0e7819 */ /* 0x000fe2000001160e */
[----:B------:R-:W-:-:S04]  /*1dd0*/  DEPBAR.LE SB0, 0x0 ;  /* 0x000080000000791a */ /* 0x000fc80000000000 */
[----:B------:R-:W-:Y:S01]  /*1de0*/  LOP3.LUT R9, R9, R14, RZ, 0x3c, !PT ;  /* 0x0000000e09097212 */ /* 0x000fe200078e3cff */
[----:B------:R-:W-:Y:S01]  /*1df0*/  IMAD.WIDE.U32 R14, R252, c[0x0][0x208], RZ ;  /* 0x00008200fc0e7a25 */ /* 0x000fe200078e00ff */
[----:B------:R-:W-:-:S03]  /*1e00*/  LOP3.LUT R11, R11, 0x1c0, RZ, 0xc0, !PT ;  /* 0x000001c00b0b7812 */ /* 0x000fc600078ec0ff */
[----:B------:R-:W-:Y:S01]  /*1e10*/  IMAD.IADD R15, R15, 0x1, R8 ;  /* 0x000000010f0f7824 */ /* 0x000fe200078e0208 */
[----:B------:R-:W-:Y:S01]  /*1e20*/  LOP3.LUT R7, R11, 0x8, R7, 0xf8, !PT ;  /* 0x000000080b077812 */ /* 0x000fe200078ef807 */
[----:B------:R-:W-:Y:S01]  /*1e30*/  IMAD R248, R248, 0x200, R9 ;  /* 0x00000200f8f87824 */ /* 0x000fe200078e0209 */
[----:B------:R-:W-:Y:S01]  /*1e40*/  SHF.R.U32.HI R11, RZ, 0x3, R11 ;  /* 0x00000003ff0b7819 */ /* 0x000fe2000001160b */
[----:B------:R-:W-:-:S03]  /*1e50*/  IMAD.WIDE.U32 R14, R251, c[0x0][0x218], R14 ;  /* 0x00008600fb0e7a25 */ /* 0x000fc600078e000e */
[----:B------:R-:W-:Y:S01]  /*1e60*/  LOP3.LUT R5, R7, R11, RZ, 0x3c, !PT ;  /* 0x0000000b07057212 */ /* 0x000fe200078e3cff */
[----:B------:R-:W-:Y:S01]  /*1e70*/  IMAD.SHL.U32 R248, R248, 0x2, RZ ;  /* 0x00000002f8f87824 */ /* 0x000fe200078e00ff */
[----:B------:R-:W-:Y:S01]  /*1e80*/  BAR.SYNC.DEFER_BLOCKING 0x0 ;  /* 0x0000000000007b1d */ /* 0x000fe20000010000 */
[----:B------:R-:W-:Y:S01]  /*1e90*/  IADD3 R36, P0, R14, UR22, RZ ;  /* 0x000000160e247c10 */ /* 0x000fe2000ff1e0ff */
[----:B------:R-:W-:Y:S01]  /*1ea0*/  IMAD.SHL.U32 R10, R6, 0x20, RZ ;  /* 0x00000020060a7824 */ /* 0x000fe200078e00ff */
[----:B------:R-:W-:Y:S02]  /*1eb0*/  LOP3.LUT R7, R13, 0xfffffe00, RZ, 0xc0, !PT ;  /* 0xfffffe000d077812 */ /* 0x000fe400078ec0ff */
[----:B------:R-:W-:Y:S02]  /*1ec0*/  IADD3.X R12, R15, UR4, R12, P0, !PT ;  /* 0x000000040f0c7c10 */ /* 0x000fe400087fe40c */
[----:B------:R-:W-:Y:S02]  /*1ed0*/  LEA R106, P0, R36, c[0x0][0x1f8], 0x1 ;  /* 0x00007e00246a7a11 */ /* 0x000fe400078008ff */
[----:B------:R-:W-:-:S02]  /*1ee0*/  IADD3 R41, R248, 0x4100, RZ ;  /* 0x00004100f8297810 */ /* 0x000fc40007ffe0ff */
[----:B------:R-:W-:Y:S01]  /*1ef0*/  LEA.HI.X R36, R36, c[0x0][0x1fc], R12, 0x1, P0 ;  /* 0x00007f0024247a11 */ /* 0x000fe200000f0c0c */
[----:B------:R-:W2:Y:S01]  /*1f00*/  SHFL.IDX PT, R110, R106, 0x2, 0x181f ;  /* 0x00581f006a6e7f89 */ /* 0x000ea200000e0000 */
[----:B------:R-:W-:Y:S02]  /*1f10*/  LOP3.LUT P0, RZ, R46, 0x2, RZ, 0xc0, !PT ;  /* 0x000000022eff7812 */ /* 0x000fe4000780c0ff */
[----:B------:R-:W-:Y:S01]  /*1f20*/  IADD3 R247, R248, 0x4120, RZ ;  /* 0x00004120f8f77810 */ /* 0x000fe20007ffe0ff */
[----:B------:R-:W3:Y:S01]  /*1f30*/  SHFL.IDX PT, R74, R106, RZ, 0x181f ;  /* 0x00181fff6a4a7589 */ /* 0x000ee200000e0000 */
[----:B------:R-:W-:-:S03]  /*1f40*/  LOP3.LUT R10, R10, 0x7ffffc00, RZ, 0xc0, !PT ;  /* 0x7ffffc000a0a7812 */ /* 0x000fc600078ec0ff */
[----:B------:R-:W5:Y:S01]  /*1f50*/  SHFL.IDX PT, R37, R36, 0x2, 0x181f ;  /* 0x00581f0024257f89 */ /* 0x000f6200000e0000 */
[CC--:B------:R-:W-:Y:S02]  /*1f60*/  IADD3 R249, R5.reuse, R7.reuse, R10 ;  /* 0x0000000705f97210 */ /* 0x0c0fe40007ffe00a */
[----:B------:R-:W-:Y:S01]  /*1f70*/  LOP3.LUT R5, R5, R7, RZ, 0xfc, !PT ;  /* 0x0000000705057212 */ /* 0x000fe200078efcff */
[----:B------:R-:W1:Y:S02]  /*1f80*/  SHFL.IDX PT, R112, R106, 0x1, 0x181f ;  /* 0x00381f006a707f89 */ /* 0x000e6400000e0000 */
[----:B------:R-:W-:Y:S01]  /*1f90*/  @P0 IADD3 R247, R41, -0x20, RZ ;  /* 0xffffffe029f70810 */ /* 0x000fe20007ffe0ff */
[----:B------:R-:W-:Y:S01]  /*1fa0*/  IMAD.WIDE R40, R44, 0x2, RZ ;  /* 0x000000022c287825 */ /* 0x000fe200078e02ff */
[----:B------:R-:W4:Y:S02]  /*1fb0*/  SHFL.IDX PT, R39, R36, RZ, 0x181f ;  /* 0x00181fff24277589 */ /* 0x000f2400000e0000 */
[----:B------:R-:W-:Y:S01]  /*1fc0*/  IADD3 R237, R247, 0x800, RZ ;  /* 0x00000800f7ed7810 */ /* 0x000fe20007ffe0ff */
[----:B------:R-:W-:Y:S01]  /*1fd0*/  IMAD.SHL.U32 R249, R249, 0x2, RZ ;  /* 0x00000002f9f97824 */ /* 0x000fe200078e00ff */
[----:B------:R-:W4:Y:S01]  /*1fe0*/  SHFL.IDX PT, R106, R106, 0x3, 0x181f ;  /* 0x00781f006a6a7f89 */ /* 0x000f2200000e0000 */
[----:B------:R-:W-:-:S02]  /*1ff0*/  IADD3 R236, R247, 0x1000, RZ ;  /* 0x00001000f7ec7810 */ /* 0x000fc40007ffe0ff */
[--C-:B------:R-:W-:Y:S01]  /*2000*/  IMAD R245, R4, 0x2, R249.reuse ;  /* 0x0000000204f57824 */ /* 0x100fe200078e02f9 */
[----:B------:R-:W4:Y:S01]  /*2010*/  SHFL.IDX PT, R38, R36, 0x1, 0x181f ;  /* 0x00381f0024267f89 */ /* 0x000f2200000e0000 */
[----:B--2---:R-:W-:Y:S01]  /*2020*/  IADD3 R108, P2, R42, R110, RZ ;  /* 0x0000006e2a6c7210 */ /* 0x004fe20007f5e0ff */
[----:B------:R-:W-:Y:S01]  /*2030*/  IMAD R244, R3, 0x2, R249 ;  /* 0x0000000203f47824 */ /* 0x000fe200078e02f9 */
[----:B------:R-:W-:Y:S01]  /*2040*/  IADD3 R235, R247, 0x1800, RZ ;  /* 0x00001800f7eb7810 */ /* 0x000fe20007ffe0ff */
[----:B------:R-:W2:Y:S01]  /*2050*/  SHFL.IDX PT, R36, R36, 0x3, 0x181f ;  /* 0x00781f0024247f89 */ /* 0x000ea200000e0000 */
[C---:B---3--:R-:W-:Y:S01]  /*2060*/  IADD3 R72, P0, R74.reuse, R42, RZ ;  /* 0x0000002a4a487210 */ /* 0x048fe20007f1e0ff */
[----:B------:R-:W-:Y:S01]  /*2070*/  IMAD R242, R3, 0x2, R245 ;  /* 0x0000000203f27824 */ /* 0x000fe200078e02f5 */
[----:B------:R-:W-:Y:S01]  /*2080*/  IADD3 R233, R247, 0x2000, RZ ;  /* 0x00002000f7e97810 */ /* 0x000fe20007ffe0ff */
[----:B-----5:R-:W-:Y:S01]  /*2090*/  IMAD.X R109, R43, 0x1, R37, P2 ;  /* 0x000000012b6d7824 */ /* 0x020fe200010e0625 */
[----:B------:R-:W-:Y:S01]  /*20a0*/  IADD3 R74, P2, R74, R40, RZ ;  /* 0x000000284a4a7210 */ /* 0x000fe20007f5e0ff */
[----:B------:R-:W-:Y:S01]  /*20b0*/  LDSM.16.M88.4 R68, [R249+0xa100] ;  /* 0x00a10000f944783b */ /* 0x000fe20000000200 */
[----:B------:R-:W-:Y:S01]  /*20c0*/  IMAD R241, R4, 0x2, R244 ;  /* 0x0000000204f17824 */ /* 0x000fe200078e02f4 */
[----:B-1----:R-:W-:-:S02]  /*20d0*/  IADD3 R114, P6, R42, R112, RZ ;  /* 0x000000702a727210 */ /* 0x002fc40007fde0ff */
[----:B------:R-:W1:Y:S01]  /*20e0*/  LDSM.16.M88.4 R92, [R248+0x4100] ;  /* 0x00410000f85c783b */ /* 0x000e620000000200 */
[----:B------:R-:W-:Y:S01]  /*20f0*/  IADD3 R232, R247, 0x2800, RZ ;  /* 0x00002800f7e87810 */ /* 0x000fe20007ffe0ff */
[----:B----4-:R-:W-:Y:S01]  /*2100*/  IMAD.X R73, R39, 0x1, R43, P0 ;  /* 0x0000000127497824 */ /* 0x010fe200000e062b */
[----:B------:R-:W-:Y:S01]  /*2110*/  IADD3 R203, R247, 0x3000, RZ ;  /* 0x00003000f7cb7810 */ /* 0x000fe20007ffe0ff */
[----:B------:R-:W-:Y:S01]  /*2120*/  IMAD.X R75, R39, 0x1, R41, P2 ;  /* 0x00000001274b7824 */ /* 0x000fe200010e0629 */
[----:B------:R-:W-:Y:S01]  /*2130*/  IADD3 R110, P2, R40, R110, RZ ;  /* 0x0000006e286e7210 */ /* 0x000fe20007f5e0ff */
[----:B------:R-:W3:Y:S01]  /*2140*/  LDSM.16.M88.4 R84, [R248+0x4900] ;  /* 0x00490000f854783b */ /* 0x000ee20000000200 */
[----:B------:R-:W-:Y:S02]  /*2150*/  IADD3 R104, P0, R42, R106, RZ ;  /* 0x0000006a2a687210 */ /* 0x000fe40007f1e0ff */
[----:B------:R-:W-:Y:S01]  /*2160*/  IADD3 R202, R247, 0x3800, RZ ;  /* 0x00003800f7ca7810 */ /* 0x000fe20007ffe0ff */
[----:B------:R-:W-:Y:S01]  /*2170*/  IMAD.X R115, R43, 0x1, R38, P6 ;  /* 0x000000012b737824 */ /* 0x000fe200030e0626 */
[----:B------:R-:W-:Y:S01]  /*2180*/  ISETP.GE.AND P6, PT, R45, c[0x0][0x1d4], PT ;  /* 0x000075002d007a0c */ /* 0x000fe20003fc6270 */
[----:B------:R-:W-:Y:S01]  /*2190*/  IMAD.X R111, R41, 0x1, R37, P2 ;  /* 0x00000001296f7824 */ /* 0x000fe200010e0625 */
[----:B------:R-:W4:Y:S01]  /*21a0*/  LDSM.16.M88.4 R76, [R248+0x5100] ;  /* 0x00510000f84c783b */ /* 0x000f220000000200 */
[----:B--2---:R-:W-:Y:S01]  /*21b0*/  IMAD.X R105, R43, 0x1, R36, P0 ;  /* 0x000000012b697824 */ /* 0x004fe200000e0624 */
[----:B------:R-:W-:-:S02]  /*21c0*/  IADD3 R112, P0, R40, R112, RZ ;  /* 0x0000007028707210 */ /* 0x000fc40007f1e0ff */
[----:B------:R-:W-:Y:S01]  /*21d0*/  ISETP.LT.OR P2, PT, R0, 0x1, P6 ;  /* 0x000000010000780c */ /* 0x000fe20003741670 */
[----:B------:R-:W2:Y:S02]  /*21e0*/  LDSM.16.M88.4 R64, [R249+0x8100] ;  /* 0x00810000f940783b */ /* 0x000ea40000000200 */
[C---:B------:R-:W-:Y:S01]  /*21f0*/  IMAD.X R113, R41.reuse, 0x1, R38, P0 ;  /* 0x0000000129717824 */ /* 0x040fe200000e0626 */
[----:B------:R-:W-:Y:S01]  /*2200*/  IADD3 R106, P0, R40, R106, RZ ;  /* 0x0000006a286a7210 */ /* 0x000fe20007f1e0ff */
[----:B------:R-:W5:Y:S04]  /*2210*/  LDSM.16.M88.4 R100, [R248+0x5900] ;  /* 0x00590000f864783b */ /* 0x000f680000000200 */
[----:B------:R-:W-:Y:S01]  /*2220*/  IMAD.X R107, R41, 0x1, R36, P0 ;  /* 0x00000001296b7824 */ /* 0x000fe200000e0624 */
[C---:B------:R-:W-:Y:S01]  /*2230*/  ISETP.LT.OR P0, PT, R0.reuse, 0x1, P5 ;  /* 0x000000010000780c */ /* 0x040fe20002f01670 */
[----:B------:R-:W-:Y:S04]  /*2240*/  LDSM.16.M88.4 R60, [R245+0xa100] ;  /* 0x00a10000f53c783b */ /* 0x000fe80000000200 */
[----:B------:R-:W-:Y:S04]  /*2250*/  LDSM.16.M88.4 R56, [R247] ;  /* 0x00000000f738783b */ /* 0x000fe80000000200 */
[----:B------:R-:W-:Y:S04]  /*2260*/  LDSM.16.M88.4 R52, [R247+0x800] ;  /* 0x00080000f734783b */ /* 0x000fe80000000200 */
[----:B------:R-:W-:Y:S01]  /*2270*/  LDSM.16.M88.4 R36, [R245+0x8100] ;  /* 0x00810000f524783b */ /* 0x000fe20000000200 */
[C---:B-1----:R-:W-:Y:S03]  /*2280*/  HMMA.16816.F32.BF16 R32, R68.reuse, R92, RZ ;  /* 0x0000005c4420723c */ /* 0x042fe600000418ff */
[----:B------:R-:W-:Y:S04]  /*2290*/  LDSM.16.M88.4 R48, [R247+0x1000] ;  /* 0x00100000f730783b */ /* 0x000fe80000000200 */
[----:B------:R-:W1:Y:S01]  /*22a0*/  LDSM.16.M88.4 R40, [R247+0x1800] ;  /* 0x00180000f728783b */ /* 0x000e620000000200 */
[----:B---3--:R-:W-:Y:S03]  /*22b0*/  HMMA.16816.F32.BF16 R24, R68, R84, RZ ;  /* 0x000000544418723c */ /* 0x008fe600000418ff */
[----:B------:R-:W-:Y:S01]  /*22c0*/  @!PT LDS RZ, [RZ] ;  /* 0x00000000fffff984 */ /* 0x000fe20000000800 */
[----:B------:R-:W-:Y:S01]  /*22d0*/  @!PT LDS RZ, [RZ] ;  /* 0x00000000fffff984 */ /* 0x000fe20000000800 */
[----:B------:R-:W-:Y:S01]  /*22e0*/  @!PT LDS RZ, [RZ] ;  /* 0x00000000fffff984 */ /* 0x000fe20000000800 */
[----:B------:R3:W-:Y:S01]  /*22f0*/  LDGSTS.E.BYPASS.LTC128B.128 [R250+0x100], [R72.64], !P2 ;  /* 0x0010000048fa7fae */ /* 0x0007e2000d101d4c */
[----:B------:R-:W-:-:S03]  /*2300*/  ISETP.LT.OR P2, PT, R0, 0x11, P6 ;  /* 0x000000110000780c */ /* 0x000fc60003741670 */
[----:B------:R3:W-:Y:S01]  /*2310*/  LDGSTS.E.BYPASS.LTC128B.128 [R250+0x2100], [R74.64], !P0 ;  /* 0x021000004afa7fae */ /* 0x0007e2000c101d4c */
[C---:B------:R-:W-:Y:S01]  /*2320*/  ISETP.LT.OR P0, PT, R0.reuse, 0x11, P5 ;  /* 0x000000110000780c */ /* 0x040fe20002f01670 */
[C---:B----4-:R-:W-:Y:S08]  /*2330*/  HMMA.16816.F32.BF16 R16, R68.reuse, R76, RZ ;  /* 0x0000004c4410723c */ /* 0x050ff000000418ff */
[----:B------:R4:W-:Y:S01]  /*2340*/  LDGSTS.E.BYPASS.LTC128B.128 [R250+0x900], [R114.64], !P2 ;  /* 0x0090000072fa7fae */ /* 0x0009e2000d101d4c */
[C---:B------:R-:W-:Y:S01]  /*2350*/  ISETP.LT.OR P2, PT, R0.reuse, 0x21, P6 ;  /* 0x000000210000780c */ /* 0x040fe20003741670 */
[----:B------:R-:W-:Y:S01]  /*2360*/  HMMA.16816.F32.BF16 R28, R68, R94, RZ ;  /* 0x0000005e441c723c */ /* 0x000fe200000418ff */
[C---:B------:R-:W-:Y:S01]  /*2370*/  ISETP.LT.OR P6, PT, R0.reuse, 0x31, P6 ;  /* 0x000000310000780c */ /* 0x040fe200037c1670 */
[----:B------:R4:W-:Y:S01]  /*2380*/  LDGSTS.E.BYPASS.LTC128B.128 [R250+0x2900], [R112.64], !P0 ;  /* 0x0290000070fa7fae */ /* 0x0009e2000c101d4c */
[----:B------:R-:W-:-:S02]  /*2390*/  ISETP.LT.OR P0, PT, R0, 0x21, P5 ;  /* 0x000000210000780c */ /* 0x000fc40002f01670 */
[----:B------:R-:W-:Y:S01]  /*23a0*/  ISETP.LT.OR P5, PT, R0, 0x31, P5 ;  /* 0x000000310000780c */ /* 0x000fe20002fa1670 */
[----:B------:R-:W-:Y:S02]  /*23b0*/  IMAD.MOV.U32 R0, RZ, RZ, 0x40 ;  /* 0x00000040ff007424 */ /* 0x000fe400078e00ff */
[C---:B------:R-:W-:Y:S04]  /*23c0*/  HMMA.16816.F32.BF16 R20, R68.reuse, R86, RZ ;  /* 0x000000564414723c */ /* 0x040fe800000418ff */
[----:B------:R1:W-:Y:S01]  /*23d0*/  LDGSTS.E.BYPASS.LTC128B.128 [R250+0x1100], [R108.64], !P2 ;  /* 0x011000006cfa7fae */ /* 0x0003e2000d101d4c */
[----:B------:R-:W-:Y:S02]  /*23e0*/  LOP3.LUT P2, RZ, R46, 0x4, RZ, 0xc0, !PT ;  /* 0x000000042eff7812 */ /* 0x000fe4000784c0ff */
[----:B------:R-:W-:Y:S01]  /*23f0*/  SHF.R.S32.HI R46, RZ, 0x1f, R44 ;  /* 0x0000001fff2e7819 */ /* 0x000fe2000001142c */
[----:B------:R-:W-:Y:S01]  /*2400*/  HMMA.16816.F32.BF16 R12, R68, R78, RZ ;  /* 0x0000004e440c723c */ /* 0x000fe200000418ff */
[----:B------:R-:W-:Y:S01]  /*2410*/  SEL R0, R0, 0xffffffc0, !P2 ;  /* 0xffffffc000007807 */ /* 0x000fe20005000000 */
[----:B------:R1:W-:Y:S01]  /*2420*/  LDGSTS.E.BYPASS.LTC128B.128 [R250+0x3100], [R110.64], !P0 ;  /* 0x031000006efa7fae */ /* 0x0003e2000c101d4c */
[----:B------:R-:W-:-:S02]  /*2430*/  PLOP3.LUT P2, PT, PT, PT, UP0, 0x80, 0x0 ;  /* 0x000000000000781c */ /* 0x000fc40003f4f008 */
[----:B------:R-:W-:Y:S01]  /*2440*/  ISETP.GT.AND P0, PT, R124, 0x3f, PT ;  /* 0x0000003f7c00780c */ /* 0x000fe20003f04270 */
[----:B------:R-:W-:Y:S01]  /*2450*/  IMAD.IADD R243, R248, 0x1, R0 ;  /* 0x00000001f8f37824 */ /* 0x000fe200078e0200 */
[----:B------:R3:W-:Y:S01]  /*2460*/  LDGSTS.E.BYPASS.LTC128B.128 [R250+0x1900], [R104.64], !P6 ;  /* 0x0190000068fa7fae */ /* 0x0007e2000f101d4c */
[C---:B--2---:R-:W-:Y:S01]  /*2470*/  HMMA.16816.F32.BF16 R96, R64.reuse, R92, RZ ;  /* 0x0000005c4060723c */ /* 0x044fe200000418ff */
[----:B------:R-:W-:Y:S01]  /*2480*/  IMAD.IADD R234, R0, 0x1, R247 ;  /* 0x0000000100ea7824 */ /* 0x000fe200078e02f7 */
[----:B------:R-:W-:Y:S01]  /*2490*/  IADD3 R0, R250, 0x100, RZ ;  /* 0x00000100fa007810 */ /* 0x000fe20007ffe0ff */
[----:B------:R3:W-:Y:S04]  /*24a0*/  LDGSTS.E.BYPASS.LTC128B.128 [R250+0x3900], [R106.64], !P5 ;  /* 0x039000006afa7fae */ /* 0x0007e8000e901d4c */
[----:B------:R-:W-:Y:S01]  /*24b0*/  LDSM.16.M88.4 R120, [R244+0xa100] ;  /* 0x00a10000f478783b */ /* 0x000fe20000000200 */
[C---:B------:R-:W-:Y:S03]  /*24c0*/  HMMA.16816.F32.BF16 R88, R64.reuse, R84, RZ ;  /* 0x000000544058723c */ /* 0x040fe600000418ff */
[----:B------:R-:W-:Y:S04]  /*24d0*/  LDSM.16.M88.4 R116, [R243+0x4100] ;  /* 0x00410000f374783b */ /* 0x000fe80000000200 */
[----:B----4-:R-:W-:Y:S01]  /*24e0*/  LDSM.16.M88.4 R112, [R243+0x4900] ;  /* 0x00490000f370783b */ /* 0x010fe20000000200 */
[----:B------:R-:W-:Y:S03]  /*24f0*/  HMMA.16816.F32.BF16 R80, R64, R76, RZ ;  /* 0x0000004c4050723c */ /* 0x000fe600000418ff */
[----:B------:R-:W0:Y:S04]  /*2500*/  LDGDEPBAR ;  /* 0x00000000000079af */ /* 0x000e280000000000 */
[----:B-1----:R-:W-:Y:S01]  /*2510*/  LDSM.16.M88.4 R108, [R243+0x5100] ;  /* 0x00510000f36c783b */ /* 0x002fe20000000200 */
[----:B-----5:R-:W-:Y:S03]  /*2520*/  HMMA.16816.F32.BF16 R8, R68, R100, RZ ;  /* 0x000000644408723c */ /* 0x020fe600000418ff */
[----:B---3--:R-:W1:Y:S05]  /*2530*/  LDSM.16.M88.4 R104, [R243+0x5900] ;  /* 0x00590000f368783b */ /* 0x008e6a0000000200 */
[C---:B------:R-:W-:Y:S08]  /*2540*/  HMMA.16816.F32.BF16 R92, R64.reuse, R94, RZ ;  /* 0x0000005e405c723c */ /* 0x040ff000000418ff */
[C---:B------:R-:W-:Y:S08]  /*2550*/  HMMA.16816.F32.BF16 R84, R64.reuse, R86, RZ ;  /* 0x000000564054723c */ /* 0x040ff000000418ff */
[C---:B------:R-:W-:Y:S08]  /*2560*/  HMMA.16816.F32.BF16 R76, R64.reuse, R78, RZ ;  /* 0x0000004e404c723c */ /* 0x040ff000000418ff */
[----:B------:R-:W-:Y:S08]  /*2570*/  HMMA.16816.F32.BF16 R72, R64, R100, RZ ;  /* 0x000000644048723c */ /* 0x000ff000000418ff */
[-C--:B------:R-:W-:Y:S08]  /*2580*/  HMMA.16816.F32.BF16 R68, R68, R102.reuse, RZ ;  /* 0x000000664444723c */ /* 0x080ff000000418ff */
[----:B------:R-:W-:Y:S01]  /*2590*/  HMMA.16816.F32.BF16 R64, R64, R102, RZ ;  /* 0x000000664040723c */ /* 0x000fe200000418ff */
[----:B------:R-:W2:Y:S07]  /*25a0*/  LDSM.16.M88.4 R100, [R244+0x8100] ;  /* 0x00810000f464783b */ /* 0x000eae0000000200 */
        /* <DEDUP_REMOVED lines=8> */
[----:B------:R-:W-:Y:S07]  /*2630*/  LDSM.16.M88.4 R60, [R242+0xa100] ;  /* 0x00a10000f23c783b */ /* 0x000fee0000000200 */
[C---:B------:R-:W-:Y:S08]  /*2640*/  HMMA.16816.F32.BF16 R96, R36.reuse, R56, R96 ;  /* 0x000000382460723c */ /* 0x040ff00000041860 */
[C---:B------:R-:W-:Y:S08]  /*2650*/  HMMA.16816.F32.BF16 R88, R36.reuse, R52, R88 ;  /* 0x000000342458723c */ /* 0x040ff00000041858 */
[C---:B------:R-:W-:Y:S08]  /*2660*/  HMMA.16816.F32.BF16 R80, R36.reuse, R48, R80 ;  /* 0x000000302450723c */ /* 0x040ff00000041850 */
[C---:B------:R-:W-:Y:S08]  /*2670*/  HMMA.16816.F32.BF16 R72, R36.reuse, R40, R72 ;  /* 0x000000282448723c */ /* 0x040ff00000041848 */
[C---:B------:R-:W-:Y:S01]  /*2680*/  HMMA.16816.F32.BF16 R92, R36.reuse, R58, R92 ;  /* 0x0000003a245c723c */ /* 0x040fe2000004185c */
[----:B------:R-:W-:Y:S07]  /*2690*/  LDSM.16.M88.4 R56, [R234] ;  /* 0x00000000ea38783b */ /* 0x000fee0000000200 */
[C---:B------:R-:W-:Y:S01]  /*26a0*/  HMMA.16816.F32.BF16 R84, R36.reuse, R54, R84 ;  /* 0x000000362454723c */ /* 0x040fe20000041854 */
[----:B------:R-:W-:Y:S07]  /*26b0*/  LDSM.16.M88.4 R52, [R234+0x800] ;  /* 0x00080000ea34783b */ /* 0x000fee0000000200 */
[C---:B------:R-:W-:Y:S01]  /*26c0*/  HMMA.16816.F32.BF16 R76, R36.reuse, R50, R76 ;  /* 0x00000032244c723c */ /* 0x040fe2000004184c */
[----:B------:R-:W-:Y:S07]  /*26d0*/  LDSM.16.M88.4 R48, [R234+0x1000] ;  /* 0x00100000ea30783b */ /* 0x000fee0000000200 */
[----:B------:R-:W-:Y:S01]  /*26e0*/  HMMA.16816.F32.BF16 R64, R36, R42, R64 ;  /* 0x0000002a2440723c */ /* 0x000fe20000041840 */
[----:B------:R-:W3:Y:S04]  /*26f0*/  LDSM.16.M88.4 R40, [R234+0x1800] ;  /* 0x00180000ea28783b */ /* 0x000ee80000000200 */
[----:B------:R-:W4:Y:S03]  /*2700*/  LDSM.16.M88.4 R36, [R242+0x8100] ;  /* 0x00810000f224783b */ /* 0x000f260000000200 */
[C---:B-1----:R-:W-:Y:S08]  /*2710*/  HMMA.16816.F32.BF16 R8, R120.reuse, R104, R8 ;  /* 0x000000687808723c */ /* 0x042ff00000041808 */
        /* <DEDUP_REMOVED lines=8> */
[C---:B--2---:R-:W-:Y:S08]  /*27a0*/  HMMA.16816.F32.BF16 R96, R100.reuse, R116, R96 ;  /* 0x000000746460723c */ /* 0x044ff00000041860 */
        /* <DEDUP_REMOVED lines=10> */
[----:B------:R-:W1:Y:S04]  /*2850*/  LDSM.16.M88.4 R104, [R248+0x7900] ;  /* 0x00790000f868783b */ /* 0x000e680000000200 */
[----:B------:R-:W2:Y:S03]  /*2860*/  LDSM.16.M88.4 R100, [R249+0xc100] ;  /* 0x00c10000f964783b */ /* 0x000ea60000000200 */
[C---:B---3--:R-:W-:Y:S08]  /*2870*/  HMMA.16816.F32.BF16 R8, R60.reuse, R40, R8 ;  /* 0x000000283c08723c */ /* 0x048ff00000041808 */
        /* <DEDUP_REMOVED lines=8> */
[C---:B----4-:R-:W-:Y:S08]  /*2900*/  HMMA.16816.F32.BF16 R96, R36.reuse, R56, R96 ;  /* 0x000000382460723c */ /* 0x050ff00000041860 */
        /* <DEDUP_REMOVED lines=55> */
[----:B------:R-:W4:Y:S01]  /*2c80*/  LDSM.16.M88.4 R40, [R234+0x3000] ;  /* 0x00300000ea28783b */ /* 0x000f220000000200 */
[----:B------:R-:W-:-:S04]  /*2c90*/  DEPBAR.LE SB0, 0x0 ;  /* 0x000080000000791a */ /* 0x000fc80000000000 */
[C---:B-1----:R-:W-:Y:S08]  /*2ca0*/  HMMA.16816.F32.BF16 R8, R116.reuse, R100, R8 ;  /* 0x000000647408723c */ /* 0x042ff00000041808 */
[C---:B------:R-:W-:Y:S08]  /*2cb0*/  HMMA.16816.F32.BF16 R32, R116.reuse, R112, R32 ;  /* 0x000000707420723c */ /* 0x040ff00000041820 */
[C---:B------:R-:W-:Y:S08]  /*2cc0*/  HMMA.16816.F32.BF16 R28, R116.reuse, R114, R28 ;  /* 0x00000072741c723c */ /* 0x040ff0000004181c */
[C---:B------:R-:W-:Y:S08]  /*2cd0*/  HMMA.16816.F32.BF16 R24, R116.reuse, R108, R24 ;  /* 0x0000006c7418723c */ /* 0x040ff00000041818 */
[C---:B------:R-:W-:Y:S08]  /*2ce0*/  HMMA.16816.F32.BF16 R20, R116.reuse, R110, R20 ;  /* 0x0000006e7414723c */ /* 0x040ff00000041814 */
[C---:B--2---:R-:W-:Y:S08]  /*2cf0*/  HMMA.16816.F32.BF16 R16, R116.reuse, R104, R16 ;  /* 0x000000687410723c */ /* 0x044ff00000041810 */
        /* <DEDUP_REMOVED lines=14> */
[C---:B------:R-:W-:Y:S08]  /*2de0*/  HMMA.16816.F32.BF16 R20, R56.reuse, R50, R20 ;  /* 0x000000323814723c */ /* 0x040ff00000041814 */
[C---:B----4-:R-:W-:Y:S08]  /*2df0*/  HMMA.16816.F32.BF16 R16, R56.reuse, R40, R16 ;  /* 0x000000283810723c */ /* 0x050ff00000041810 */
        /* <DEDUP_REMOVED lines=58> */
[----:B--2---:R-:W-:Y:S02]  /*31a0*/  IADD3.X R55, RZ, R39, R38, P5, P2 ;  /* 0x00000027ff377210 */ /* 0x004fe40002fe4426 */
[----:B------:R-:W-:Y:S02]  /*31b0*/  IADD3 R52, P5, P2, R52, R53, R0 ;  /* 0x0000003534347210 */ /* 0x000fe40007abe000 */
[C---:B---3--:R-:W-:Y:S02]  /*31c0*/  IADD3 R56, P6, R48.reuse, R37, RZ ;  /* 0x0000002530387210 */ /* 0x048fe40007fde0ff */
[--C-:B------:R-:W-:Y:S02]  /*31d0*/  IADD3.X R53, RZ, R39, R7.reuse, P5, P2 ;  /* 0x00000027ff357210 */ /* 0x100fe40002fe4407 */
[-C--:B------:R-:W-:Y:S02]  /*31e0*/  IADD3 R58, P5, R48, R0.reuse, RZ ;  /* 0x00000000303a7210 */ /* 0x080fe40007fbe0ff */
[CC--:B----4-:R-:W-:Y:S01]  /*31f0*/  IADD3 R48, P2, R42.reuse, R37.reuse, RZ ;  /* 0x000000252a307210 */ /* 0x0d0fe20007f5e0ff */
        /* <DEDUP_REMOVED lines=19> */
.L_x_1935:
[----:B------:R-:W-:Y:S01]  /*3330*/  LOP3.LUT R6, R6, 0xffffffe0, RZ, 0xc0, !PT ;  /* 0xffffffe006067812 */ /* 0x000fe200078ec0ff */
[----:B------:R-:W-:Y:S01]  /*3340*/  IMAD.SHL.U32 R246, R5, 0x2, RZ ;  /* 0x0000000205f67824 */ /* 0x000fe200078e00ff */
[----:B------:R-:W-:Y:S01]  /*3350*/  UIADD3 UR6, UR6, -0x2, URZ ;  /* 0xfffffffe06067890 */ /* 0x000fe2000fffe03f */
[----:B------:R-:W0:Y:S02]  /*3360*/  LDGDEPBAR ;  /* 0x00000000000079af */ /* 0x000e240000000000 */
[----:B------:R-:W-:Y:S01]  /*3370*/  IMAD.IADD R2, R2, 0x1, -R6 ;  /* 0x0000000102027824 */ /* 0x000fe200078e0a06 */
[----:B------:R-:W-:Y:S01]  /*3380*/  UISETP.GE.AND UP0, UPT, UR6, UR7, UPT ;  /* 0x000000070600728c */ /* 0x000fe2000bf06270 */
[----:B------:R-:W-:Y:S01]  /*3390*/  IMAD.U32 R6, RZ, RZ, UR9 ;  /* 0x00000009ff067e24 */ /* 0x000fe2000f8e00ff */
[----:B------:R-:W-:Y:S01]  /*33a0*/  LDSM.16.MT88.4 R180, [R246+0x100] ;  /* 0x00010000f6b4783b */ /* 0x000fe20000004200 */
[----:B------:R-:W-:Y:S01]  /*33b0*/  IMAD R240, R4, 0x2, R246 ;  /* 0x0000000204f07824 */ /* 0x000fe200078e02f6 */
[----:B------:R-:W-:Y:S01]  /*33c0*/  SHF.R.S32.HI R0, RZ, 0x1f, R2 ;  /* 0x0000001fff007819 */ /* 0x000fe20000011402 */
[C---:B------:R-:W-:Y:S01]  /*33d0*/  IMAD R239, R3.reuse, 0x2, R246 ;  /* 0x0000000203ef7824 */ /* 0x040fe200078e02f6 */
[----:B------:R-:W-:Y:S01]  /*33e0*/  LDSM.16.MT88.4 R128, [R246+0x2100] ;  /* 0x00210000f680783b */ /* 0x000fe20000004200 */
[----:B------:R-:W-:Y:S01]  /*33f0*/  IMAD R238, R3, 0x2, R240 ;  /* 0x0000000203ee7824 */ /* 0x000fe200078e02f0 */
[----:B------:R-:W-:-:S02]  /*3400*/  LEA.HI R0, R0, R2, RZ, 0x2 ;  /* 0x0000000200007211 */ /* 0x000fc400078f10ff */
[----:B------:R-:W-:Y:S02]  /*3410*/  LDSM.16.MT88.4 R144, [R240+0x2100] ;  /* 0x00210000f090783b */ /* 0x000fe40000004200 */
[----:B------:R-:W-:Y:S02]  /*3420*/  LOP3.LUT R0, R0, 0x7ffffffc, RZ, 0xc0, !PT ;  /* 0x7ffffffc00007812 */ /* 0x000fe400078ec0ff */
[----:B------:R-:W-:Y:S03]  /*3430*/  LDSM.16.MT88.4 R112, [R238+0x100] ;  /* 0x00010000ee70783b */ /* 0x000fe60000004200 */
[----:B------:R-:W-:Y:S01]  /*3440*/  IMAD.IADD R0, R2, 0x1, -R0 ;  /* 0x0000000102007824 */ /* 0x000fe200078e0a00 */
[----:B------:R-:W-:Y:S03]  /*3450*/  LDSM.16.MT88.4 R156, [R239+0x2100] ;  /* 0x00210000ef9c783b */ /* 0x000fe60000004200 */
[----:B------:R-:W-:Y:S01]  /*3460*/  IMAD R6, R0, -0x2, R6 ;  /* 0xfffffffe00067824 */ /* 0x000fe200078e0206 */
[----:B--2---:R-:W-:Y:S04]  /*3470*/  LDSM.16.MT88.4 R40, [R246+0x900] ;  /* 0x00090000f628783b */ /* 0x004fe80000004200 */
[----:B------:R-:W-:-:S02]  /*3480*/  ISETP.GT.AND P5, PT, R6, RZ, PT ;  /* 0x000000ff0600720c */ /* 0x000fc40003fa4270 */
[----:B------:R-:W-:Y:S02]  /*3490*/  ISETP.GT.AND P6, PT, R6, 0x1, PT ;  /* 0x000000010600780c */ /* 0x000fe40003fc4270 */
[----:B------:R-:W-:Y:S02]  /*34a0*/  FSEL R32, R32, -INF , P5 ;  /* 0xff80000020207808 */ /* 0x000fe40002800000 */
[----:B------:R-:W-:Y:S02]  /*34b0*/  FSEL R33, R33, -INF , P6 ;  /* 0xff80000021217808 */ /* 0x000fe40003000000 */
[----:B------:R-:W-:Y:S02]  /*34c0*/  ISETP.GT.AND P2, PT, R6, 0x8, PT ;  /* 0x000000080600780c */ /* 0x000fe40003f44270 */
[----:B------:R-:W-:Y:S02]  /*34d0*/  FSEL R34, R34, -INF , P5 ;  /* 0xff80000022227808 */ /* 0x000fe40002800000 */
[----:B------:R-:W-:-:S02]  /*34e0*/  FSEL R119, R98, -INF , P5 ;  /* 0xff80000062777808 */ /* 0x000fc40002800000 */
[----:B------:R-:W-:Y:S02]  /*34f0*/  FSEL R65, R96, -INF , P5 ;  /* 0xff80000060417808 */ /* 0x000fe40002800000 */
[----:B------:R-:W-:Y:S02]  /*3500*/  ISETP.GT.AND P5, PT, R6, 0x9, PT ;  /* 0x000000090600780c */ /* 0x000fe40003fa4270 */
[----:B------:R-:W-:Y:S02]  /*3510*/  FSEL R28, R28, -INF , P2 ;  /* 0xff8000001c1c7808 */ /* 0x000fe40001000000 */
[----:B------:R-:W-:Y:S02]  /*3520*/  FMNMX.FTZ R0, R32, R33, !PT ;  /* 0x0000002120007209 */ /* 0x000fe40007810000 */
[----:B------:R-:W-:Y:S02]  /*3530*/  FSEL R35, R35, -INF , P6 ;  /* 0xff80000023237808 */ /* 0x000fe40003000000 */
[----:B------:R-:W-:-:S02]  /*3540*/  FSEL R67, R99, -INF , P6 ;  /* 0xff80000063437808 */ /* 0x000fc40003000000 */
[----:B------:R-:W-:Y:S02]  /*3550*/  FSEL R60, R97, -INF , P6 ;  /* 0xff800000613c7808 */ /* 0x000fe40003000000 */
[----:B------:R-:W-:Y:S01]  /*3560*/  FSEL R29, R29, -INF , P5 ;  /* 0xff8000001d1d7808 */ /* 0x000fe20002800000 */
[----:B------:R-:W-:Y:S01]  /*3570*/  LDSM.16.MT88.4 R96, [R239+0x100] ;  /* 0x00010000ef60783b */ /* 0x000fe20000004200 */
[----:B------:R-:W-:Y:S02]  /*3580*/  ISETP.GT.AND P6, PT, R6, 0x10, PT ;  /* 0x000000100600780c */ /* 0x000fe40003fc4270 */
[----:B------:R-:W-:Y:S02]  /*3590*/  FMNMX.FTZ R0, R28, R0, !PT ;  /* 0x000000001c007209 */ /* 0x000fe40007810000 */
        /* <DEDUP_REMOVED lines=9> */
[----:B------:R-:W-:Y:S02]  /*3630*/  FSEL R25, R25, -INF , P2 ;  /* 0xff80000019197808 */ /* 0x000fe40001000000 */
        /* <DEDUP_REMOVED lines=39> */
[----:B------:R-:W-:Y:S01]  /*38b0*/  FSEL R177, R79, -INF , P5 ;  /* 0xff8000004fb17808 */ /* 0x000fe20002800000 */
[----:B------:R-:W-:Y:S01]  /*38c0*/  LDSM.16.MT88.4 R12, [R239+0x2900] ;  /* 0x00290000ef0c783b */ /* 0x000fe20000004200 */
[----:B------:R-:W-:-:S02]  /*38d0*/  FSEL R7, R77, -INF , P5 ;  /* 0xff8000004d077808 */ /* 0x000fc40002800000 */
[----:B------:R-:W-:Y:S02]  /*38e0*/  ISETP.GT.AND P5, PT, R6, 0x31, PT ;  /* 0x000000310600780c */ /* 0x000fe40003fa4270 */
[----:B------:R-:W-:Y:S01]  /*38f0*/  FSEL R215, R100, -INF , P2 ;  /* 0xff80000064d77808 */ /* 0x000fe20001000000 */
[----:B------:R-:W-:Y:S01]  /*3900*/  IMAD.MOV.U32 R100, RZ, RZ, R36 ;  /* 0x000000ffff647224 */ /* 0x000fe200078e0024 */
[----:B------:R-:W-:Y:S01]  /*3910*/  FMNMX.FTZ R0, R135, R0, !PT ;  /* 0x0000000087007209 */ /* 0x000fe20007810000 */
[----:B------:R-:W-:Y:S01]  /*3920*/  LDSM.16.MT88.4 R36, [R238+0x2100] ;  /* 0x00210000ee24783b */ /* 0x000fe20000004200 */
[----:B------:R-:W-:Y:S02]  /*3930*/  FSEL R132, R18, -INF , P6 ;  /* 0xff80000012847808 */ /* 0x000fe40003000000 */
[----:B------:R-:W-:Y:S01]  /*3940*/  FSEL R179, R82, -INF , P6 ;  /* 0xff80000052b37808 */ /* 0x000fe20003000000 */
[----:B------:R-:W-:Y:S01]  /*3950*/  LDSM.16.MT88.4 R16, [R240+0x2900] ;  /* 0x00290000f010783b */ /* 0x000fe20000004200 */
[----:B------:R-:W-:-:S02]  /*3960*/  FSEL R230, R80, -INF , P6 ;  /* 0xff80000050e67808 */ /* 0x000fc40003000000 */
[C---:B------:R-:W-:Y:S01]  /*3970*/  ISETP.GT.AND P6, PT, R6.reuse, 0x38, PT ;  /* 0x000000380600780c */ /* 0x040fe20003fc4270 */
[----:B------:R-:W-:Y:S01]  /*3980*/  LDSM.16.MT88.4 R80, [R240+0x100] ;  /* 0x00010000f050783b */ /* 0x000fe20000004200 */
[----:B------:R-:W-:Y:S02]  /*3990*/  FSEL R214, R101, -INF , P5 ;  /* 0xff80000065d67808 */ /* 0x000fe40002800000 */
[----:B------:R-:W-:Y:S02]  /*39a0*/  FMNMX.FTZ R0, R215, R0, !PT ;  /* 0x00000000d7007209 */ /* 0x000fe40007810000 */
[----:B------:R-:W-:Y:S02]  /*39b0*/  ISETP.GT.AND P5, PT, R6, 0x39, PT ;  /* 0x000000390600780c */ /* 0x000fe40003fa4270 */
[----:B------:R-:W-:Y:S02]  /*39c0*/  FSEL R213, R68, -INF , P6 ;  /* 0xff80000044d57808 */ /* 0x000fe40003000000 */
[----:B------:R-:W-:-:S02]  /*39d0*/  FMNMX.FTZ R0, R214, R0, !PT ;  /* 0x00000000d6007209 */ /* 0x000fc40007810000 */
[----:B------:R-:W-:Y:S02]  /*39e0*/  FSEL R212, R69, -INF , P5 ;  /* 0xff80000045d47808 */ /* 0x000fe40002800000 */
[----:B------:R-:W-:Y:S02]  /*39f0*/  FMNMX.FTZ R0, R213, R0, !PT ;  /* 0x00000000d5007209 */ /* 0x000fe40007810000 */
[----:B------:R-:W-:Y:S02]  /*3a00*/  FSEL R220, R216, -INF , P2 ;  /* 0xff800000d8dc7808 */ /* 0x000fe40001000000 */
[----:B------:R-:W-:Y:S02]  /*3a10*/  FMNMX.FTZ R0, R212, R0, !PT ;  /* 0x00000000d4007209 */ /* 0x000fe40007810000 */
[----:B------:R-:W-:Y:S01]  /*3a20*/  FSEL R211, R102, -INF , P2 ;  /* 0xff80000066d37808 */ /* 0x000fe20001000000 */
[----:B------:R-:W-:Y:S01]  /*3a30*/  IMAD.MOV.U32 R102, RZ, RZ, R7 ;  /* 0x000000ffff667224 */ /* 0x000fe200078e0007 */
[----:B------:R-:W-:Y:S01]  /*3a40*/  FSEL R218, R218, -INF , P2 ;  /* 0xff800000dada7808 */ /* 0x000fe20001000000 */
[----:B------:R-:W1:Y:S01]  /*3a50*/  SHFL.BFLY PT, R2, R0, 0x2, 0x1f ;  /* 0x0c401f0000027f89 */ /* 0x000e6200000e0000 */
[----:B------:R-:W-:-:S02]  /*3a60*/  FSEL R209, R70, -INF , P6 ;  /* 0xff80000046d17808 */ /* 0x000fc40003000000 */
[----:B------:R-:W-:Y:S02]  /*3a70*/  FSEL R207, R71, -INF , P5 ;  /* 0xff80000047cf7808 */ /* 0x000fe40002800000 */
[----:B------:R-:W-:Y:S02]  /*3a80*/  FMNMX.FTZ R196, R65, R60, !PT ;  /* 0x0000003c41c47209 */ /* 0x000fe40007810000 */
[----:B------:R-:W-:Y:S02]  /*3a90*/  FMNMX.FTZ R4, R119, R67, !PT ;  /* 0x0000004377047209 */ /* 0x000fe40007810000 */
[----:B------:R-:W-:Y:S02]  /*3aa0*/  FMNMX.FTZ R196, R63, R196, !PT ;  /* 0x000000c43fc47209 */ /* 0x000fe40007810000 */
[----:B------:R-:W-:Y:S02]  /*3ab0*/  FSEL R225, R8, -INF , P6 ;  /* 0xff80000008e17808 */ /* 0x000fe40003000000 */
[----:B------:R-:W-:-:S02]  /*3ac0*/  FMNMX.FTZ R196, R62, R196, !PT ;  /* 0x000000c43ec47209 */ /* 0x000fc40007810000 */
[----:B------:R-:W-:Y:S02]  /*3ad0*/  FMNMX.FTZ R4, R118, R4, !PT ;  /* 0x0000000476047209 */ /* 0x000fe40007810000 */
[----:B------:R-:W-:Y:S02]  /*3ae0*/  FMNMX.FTZ R196, R64, R196, !PT ;  /* 0x000000c440c47209 */ /* 0x000fe40007810000 */
[----:B------:R-:W-:Y:S02]  /*3af0*/  FSEL R226, R9, -INF , P5 ;  /* 0xff80000009e27808 */ /* 0x000fe40002800000 */
[----:B------:R-:W-:Y:S02]  /*3b00*/  FMNMX.FTZ R196, R61, R196, !PT ;  /* 0x000000c43dc47209 */ /* 0x000fe40007810000 */
[----:B------:R-:W-:Y:S02]  /*3b10*/  FMNMX.FTZ R4, R66, R4, !PT ;  /* 0x0000000442047209 */ /* 0x000fe40007810000 */
[----:B-1----:R-:W-:-:S02]  /*3b20*/  FMNMX.FTZ R0, R0, R2, !PT ;  /* 0x0000000200007209 */ /* 0x002fc40007810000 */
[----:B------:R-:W-:Y:S02]  /*3b30*/  FMNMX.FTZ R196, R84, R196, !PT ;  /* 0x000000c454c47209 */ /* 0x000fe40007810000 */
[----:B------:R-:W-:Y:S01]  /*3b40*/  FMNMX.FTZ R4, R117, R4, !PT ;  /* 0x0000000475047209 */ /* 0x000fe20007810000 */
[----:B------:R-:W1:Y:S01]  /*3b50*/  SHFL.BFLY PT, R2, R0, 0x1, 0x1f ;  /* 0x0c201f0000027f89 */ /* 0x000e6200000e0000 */
        /* <DEDUP_REMOVED lines=12> */
[----:B-1----:R-:W-:Y:S02]  /*3c20*/  FMNMX.FTZ R2, R0, R2, !PT ;  /* 0x0000000200027209 */ /* 0x002fe40007810000 */
[----:B------:R-:W-:Y:S02]  /*3c30*/  FMNMX.FTZ R0, R34, R35, !PT ;  /* 0x0000002322007209 */ /* 0x000fe40007810000 */
[C---:B------:R-:W-:Y:S01]  /*3c40*/  FSETP.NEU.FTZ.AND P2, PT, R2.reuse, -INF , PT ;  /* 0xff8000000200780b */ /* 0x040fe20003f5d000 */
[----:B------:R-:W-:Y:S01]  /*3c50*/  FMUL.FTZ R216, R2, c[0x0][0x2d0] ;  /* 0x0000b40002d87a20 */ /* 0x000fe20000410000 */
[----:B------:R-:W-:-:S02]  /*3c60*/  FMNMX.FTZ R0, R30, R0, !PT ;  /* 0x000000001e007209 */ /* 0x000fc40007810000 */
[----:B------:R-:W-:Y:S02]  /*3c70*/  FSEL R221, R10, -INF , P6 ;  /* 0xff8000000add7808 */ /* 0x000fe40003000000 */
[----:B------:R-:W-:Y:S02]  /*3c80*/  FMNMX.FTZ R0, R31, R0, !PT ;  /* 0x000000001f007209 */ /* 0x000fe40007810000 */
[----:B------:R-:W-:Y:S02]  /*3c90*/  FSEL R216, R216, RZ, P2 ;  /* 0x000000ffd8d87208 */ /* 0x000fe40001000000 */
[----:B------:R-:W-:Y:S02]  /*3ca0*/  FMNMX.FTZ R0, R26, R0, !PT ;  /* 0x000000001a007209 */ /* 0x000fe40007810000 */
[----:B------:R-:W-:Y:S01]  /*3cb0*/  ISETP.GT.AND P2, PT, R6, 0x31, PT ;  /* 0x000000310600780c */ /* 0x000fe20003f44270 */
[--C-:B------:R-:W-:Y:S01]  /*3cc0*/  FFMA.FTZ R205, R32, c[0x0][0x2d0], -R216.reuse ;  /* 0x0000b40020cd7a23 */ /* 0x100fe200000108d8 */
[----:B------:R-:W-:Y:S01]  /*3cd0*/  FMNMX.FTZ R0, R27, R0, !PT ;  /* 0x000000001b007209 */ /* 0x000fe20007810000 */
[--C-:B------:R-:W-:Y:S01]  /*3ce0*/  FFMA.FTZ R204, R33, c[0x0][0x2d0], -R216.reuse ;  /* 0x0000b40021cc7a23 */ /* 0x100fe200000108d8 */
[----:B------:R-:W-:Y:S01]  /*3cf0*/  FSEL R210, R103, -INF , P2 ;  /* 0xff80000067d27808 */ /* 0x000fe20001000000 */
[--C-:B------:R-:W-:Y:S01]  /*3d00*/  FFMA.FTZ R58, R28, c[0x0][0x2d0], -R216.reuse ;  /* 0x0000b4001c3a7a23 */ /* 0x100fe200000108d8 */
[----:B------:R-:W-:Y:S01]  /*3d10*/  FMNMX.FTZ R0, R22, R0, !PT ;  /* 0x0000000016007209 */ /* 0x000fe20007810000 */
[--C-:B------:R-:W-:Y:S01]  /*3d20*/  FFMA.FTZ R54, R29, c[0x0][0x2d0], -R216.reuse ;  /* 0x0000b4001d367a23 */ /* 0x100fe200000108d8 */
[----:B------:R-:W-:Y:S01]  /*3d30*/  FSEL R222, R11, -INF , P5 ;  /* 0xff8000000bde7808 */ /* 0x000fe20002800000 */
[----:B------:R-:W-:Y:S01]  /*3d40*/  MUFU.EX2 R205, R205 ;  /* 0x000000cd00cd7308 */ /* 0x000fe20000000800 */
[----:B------:R-:W-:Y:S01]  /*3d50*/  FMNMX.FTZ R0, R23, R0, !PT ;  /* 0x0000000017007209 */ /* 0x000fe20007810000 */
[----:B------:R-:W-:-:S02]  /*3d60*/  FFMA.FTZ R57, R24, c[0x0][0x2d0], -R216 ;  /* 0x0000b40018397a23 */ /* 0x000fc400000108d8 */
[--C-:B------:R-:W-:Y:S01]  /*3d70*/  FFMA.FTZ R53, R25, c[0x0][0x2d0], -R216.reuse ;  /* 0x0000b40019357a23 */ /* 0x100fe200000108d8 */
[----:B------:R-:W-:Y:S01]  /*3d80*/  FMNMX.FTZ R0, R132, R0, !PT ;  /* 0x0000000084007209 */ /* 0x000fe20007810000 */
[--C-:B------:R-:W-:Y:S02]  /*3d90*/  FFMA.FTZ R52, R20, c[0x0][0x2d0], -R216.reuse ;  /* 0x0000b40014347a23 */ /* 0x100fe400000108d8 */
[----:B------:R-:W1:Y:S01]  /*3da0*/  MUFU.EX2 R204, R204 ;  /* 0x000000cc00cc7308 */ /* 0x000e620000000800 */
[----:B------:R-:W-:Y:S01]  /*3db0*/  FMNMX.FTZ R0, R133, R0, !PT ;  /* 0x0000000085007209 */ /* 0x000fe20007810000 */
[--C-:B------:R-:W-:Y:S02]  /*3dc0*/  FFMA.FTZ R51, R21, c[0x0][0x2d0], -R216.reuse ;  /* 0x0000b40015337a23 */ /* 0x100fe400000108d8 */
[--C-:B------:R-:W-:Y:S01]  /*3dd0*/  FFMA.FTZ R215, R215, c[0x0][0x2d0], -R216.reuse ;  /* 0x0000b400d7d77a23 */ /* 0x100fe200000108d8 */
[----:B------:R-:W-:Y:S01]  /*3de0*/  FMNMX.FTZ R0, R174, R0, !PT ;  /* 0x00000000ae007209 */ /* 0x000fe20007810000 */
[----:B------:R-:W-:-:S02]  /*3df0*/  FFMA.FTZ R214, R214, c[0x0][0x2d0], -R216 ;  /* 0x0000b400d6d67a23 */ /* 0x000fc400000108d8 */
[----:B------:R-:W2:Y:S01]  /*3e00*/  MUFU.EX2 R58, R58 ;  /* 0x0000003a003a7308 */ /* 0x000ea20000000800 */
[----:B------:R-:W-:Y:S01]  /*3e10*/  FMNMX.FTZ R0, R175, R0, !PT ;  /* 0x00000000af007209 */ /* 0x000fe20007810000 */
[--C-:B------:R-:W-:Y:S02]  /*3e20*/  FFMA.FTZ R213, R213, c[0x0][0x2d0], -R216.reuse ;  /* 0x0000b400d5d57a23 */ /* 0x100fe400000108d8 */
[----:B------:R-:W-:Y:S01]  /*3e30*/  FFMA.FTZ R212, R212, c[0x0][0x2d0], -R216 ;  /* 0x0000b400d4d47a23 */ /* 0x000fe200000108d8 */
[----:B------:R-:W-:-:S03]  /*3e40*/  FMNMX.FTZ R0, R211, R0, !PT ;  /* 0x00000000d3007209 */ /* 0x000fc60007810000 */
[----:B------:R-:W3:Y:S01]  /*3e50*/  MUFU.EX2 R54, R54 ;  /* 0x0000003600367308 */ /* 0x000ee20000000800 */
[----:B------:R-:W-:Y:S02]  /*3e60*/  FMNMX.FTZ R0, R210, R0, !PT ;  /* 0x00000000d2007209 */ /* 0x000fe40007810000 */
[----:B-1----:R-:W-:Y:S01]  /*3e70*/  F2FP.BF16.PACK_AB R164, R204, R205 ;  /* 0x000000cdcca4723e */ /* 0x002fe200000010ff */
[----:B------:R-:W-:Y:S01]  /*3e80*/  FADD.FTZ R204, R205, R204 ;  /* 0x000000cccdcc7221 */ /* 0x000fe20000010000 */
[----:B------:R-:W-:-:S03]  /*3e90*/  FMNMX.FTZ R0, R209, R0, !PT ;  /* 0x00000000d1007209 */ /* 0x000fc60007810000 */
[----:B------:R-:W1:Y:S01]  /*3ea0*/  MUFU.EX2 R57, R57 ;  /* 0x0000003900397308 */ /* 0x000e620000000800 */
[----:B------:R-:W-:Y:S01]  /*3eb0*/  FMNMX.FTZ R7, R207, R0, !PT ;  /* 0x00000000cf077209 */ /* 0x000fe20007810000 */
[----:B--2---:R-:W-:-:S04]  /*3ec0*/  FADD.FTZ R204, R58, R204 ;  /* 0x000000cc3acc7221 */ /* 0x004fc80000010000 */
[----:B------:R-:W2:Y:S01]  /*3ed0*/  SHFL.BFLY PT, R0, R7, 0x2, 0x1f ;  /* 0x0c401f0007007f89 */ /* 0x000ea200000e0000 */
[C---:B---3--:R-:W-:Y:S01]  /*3ee0*/  F2FP.BF16.PACK_AB R166, R54.reuse, R58 ;  /* 0x0000003a36a6723e */ /* 0x048fe200000010ff */
[----:B------:R-:W3:Y:S01]  /*3ef0*/  MUFU.EX2 R53, R53 ;  /* 0x0000003500357308 */ /* 0x000ee20000000800 */
[----:B------:R-:W-:-:S04]  /*3f00*/  FADD.FTZ R204, R54, R204 ;  /* 0x000000cc36cc7221 */ /* 0x000fc80000010000 */
[----:B-1----:R-:W-:-:S03]  /*3f10*/  FADD.FTZ R204, R57, R204 ;  /* 0x000000cc39cc7221 */ /* 0x002fc60000010000 */
[----:B------:R-:W1:Y:S08]  /*3f20*/  MUFU.EX2 R52, R52 ;  /* 0x0000003400347308 */ /* 0x000e700000000800 */
[----:B------:R-:W4:Y:S01]  /*3f30*/  MUFU.EX2 R51, R51 ;  /* 0x0000003300337308 */ /* 0x000f220000000800 */
[----:B---3--:R-:W-:Y:S01]  /*3f40*/  FADD.FTZ R204, R53, R204 ;  /* 0x000000cc35cc7221 */ /* 0x008fe20000010000 */
[----:B--2---:R-:W-:-:S06]  /*3f50*/  FMNMX.FTZ R7, R7, R0, !PT ;  /* 0x0000000007077209 */ /* 0x004fcc0007810000 */
[----:B------:R-:W-:Y:S01]  /*3f60*/  MUFU.EX2 R215, R215 ;  /* 0x000000d700d77308 */ /* 0x000fe20000000800 */
[----:B-1----:R-:W-:Y:S01]  /*3f70*/  FADD.FTZ R204, R52, R204 ;  /* 0x000000cc34cc7221 */ /* 0x002fe20000010000 */
[----:B------:R-:W1:Y:S06]  /*3f80*/  SHFL.BFLY PT, R0, R7, 0x1, 0x1f ;  /* 0x0c201f0007007f89 */ /* 0x000e6c00000e0000 */
[----:B------:R-:W-:Y:S01]  /*3f90*/  MUFU.EX2 R214, R214 ;  /* 0x000000d600d67308 */ /* 0x000fe20000000800 */
[----:B----4-:R-:W-:-:S07]  /*3fa0*/  FADD.FTZ R204, R51, R204 ;  /* 0x000000cc33cc7221 */ /* 0x010fce0000010000 */
[----:B------:R-:W-:Y:S08]  /*3fb0*/  MUFU.EX2 R213, R213 ;  /* 0x000000d500d57308 */ /* 0x000ff00000000800 */
[----:B------:R-:W-:Y:S01]  /*3fc0*/  MUFU.EX2 R212, R212 ;  /* 0x000000d400d47308 */ /* 0x000fe20000000800 */
[----:B-1----:R-:W-:-:S04]  /*3fd0*/  FMNMX.FTZ R0, R0, R7, !PT ;  /* 0x0000000700007209 */ /* 0x002fc80007810000 */
[C---:B------:R-:W-:Y:S01]  /*3fe0*/  FSETP.NEU.FTZ.AND P2, PT, R0.reuse, -INF , PT ;  /* 0xff8000000000780b */ /* 0x040fe20003f5d000 */
[----:B------:R-:W-:-:S05]  /*3ff0*/  FMUL.FTZ R208, R0, c[0x0][0x2d0] ;  /* 0x0000b40000d07a20 */ /* 0x000fca0000410000 */
[----:B------:R-:W-:Y:S02]  /*4000*/  FSEL R208, R208, RZ, P2 ;  /* 0x000000ffd0d07208 */ /* 0x000fe40001000000 */
[----:B------:R-:W-:Y:S02]  /*4010*/  ISETP.GT.AND P2, PT, R6, 0x31, PT ;  /* 0x000000310600780c */ /* 0x000fe40003f44270 */
[----:B------:R-:W-:Y:S01]  /*4020*/  F2FP.BF16.PACK_AB R6, R51, R52 ;  /* 0x000000343306723e */ /* 0x000fe200000010ff */
[--C-:B------:R-:W-:Y:S01]  /*4030*/  FFMA.FTZ R201, R34, c[0x0][0x2d0], -R208.reuse ;  /* 0x0000b40022c97a23 */ /* 0x100fe200000108d0 */
[----:B------:R-:W-:Y:S01]  /*4040*/  FSEL R223, R217, -INF , P2 ;  /* 0xff800000d9df7808 */ /* 0x000fe20001000000 */
[--C-:B------:R-:W-:Y:S01]  /*4050*/  FFMA.FTZ R206, R35, c[0x0][0x2d0], -R208.reuse ;  /* 0x0000b40023ce7a23 */ /* 0x100fe200000108d0 */
[----:B------:R-:W-:Y:S01]  /*4060*/  FSEL R219, R219, -INF , P2 ;  /* 0xff800000dbdb7808 */ /* 0x000fe20001000000 */
[--C-:B------:R-:W-:Y:S01]  /*4070*/  FFMA.FTZ R59, R30, c[0x0][0x2d0], -R208.reuse ;  /* 0x0000b4001e3b7a23 */ /* 0x100fe200000108d0 */
[----:B------:R-:W-:Y:S01]  /*4080*/  FMNMX.FTZ R196, R223, R196, !PT ;  /* 0x000000c4dfc47209 */ /* 0x000fe20007810000 */
[--C-:B------:R-:W-:Y:S01]  /*4090*/  FFMA.FTZ R55, R31, c[0x0][0x2d0], -R208.reuse ;  /* 0x0000b4001f377a23 */ /* 0x100fe200000108d0 */
[----:B------:R-:W-:Y:S01]  /*40a0*/  MUFU.EX2 R201, R201 ;  /* 0x000000c900c97308 */ /* 0x000fe20000000800 */
[--C-:B------:R-:W-:Y:S01]  /*40b0*/  FFMA.FTZ R56, R26, c[0x0][0x2d0], -R208.reuse ;  /* 0x0000b4001a387a23 */ /* 0x100fe200000108d0 */
[----:B------:R-:W-:Y:S01]  /*40c0*/  FMNMX.FTZ R196, R225, R196, !PT ;  /* 0x000000c4e1c47209 */ /* 0x000fe20007810000 */
[--C-:B------:R-:W-:Y:S01]  /*40d0*/  FFMA.FTZ R50, R27, c[0x0][0x2d0], -R208.reuse ;  /* 0x0000b4001b327a23 */ /* 0x100fe200000108d0 */
[----:B------:R-:W-:Y:S01]  /*40e0*/  LDSM.16.MT88.4 R32, [R240+0x900] ;  /* 0x00090000f020783b */ /* 0x000fe20000004200 */
[--C-:B------:R-:W-:Y:S01]  /*40f0*/  FFMA.FTZ R49, R22, c[0x0][0x2d0], -R208.reuse ;  /* 0x0000b40016317a23 */ /* 0x100fe200000108d0 */
[----:B------:R-:W-:Y:S01]  /*4100*/  FMNMX.FTZ R196, R226, R196, !PT ;  /* 0x000000c4e2c47209 */ /* 0x000fe20007810000 */
[--C-:B------:R-:W-:Y:S01]  /*4110*/  FFMA.FTZ R48, R23, c[0x0][0x2d0], -R208.reuse ;  /* 0x0000b40017307a23 */ /* 0x100fe200000108d0 */
[----:B------:R-:W1:Y:S01]  /*4120*/  MUFU.EX2 R206, R206 ;  /* 0x000000ce00ce7308 */ /* 0x000e620000000800 */
[----:B------:R-:W-:Y:S01]  /*4130*/  LDSM.16.MT88.4 R28, [R239+0x900] ;  /* 0x00090000ef1c783b */ /* 0x000fe20000004200 */
[----:B------:R-:W-:-:S02]  /*4140*/  FFMA.FTZ R211, R211, c[0x0][0x2d0], -R208 ;  /* 0x0000b400d3d37a23 */ /* 0x000fc400000108d0 */
[--C-:B------:R-:W-:Y:S01]  /*4150*/  FFMA.FTZ R210, R210, c[0x0][0x2d0], -R208.reuse ;  /* 0x0000b400d2d27a23 */ /* 0x100fe200000108d0 */
[----:B------:R-:W2:Y:S01]  /*4160*/  SHFL.BFLY PT, R3, R196, 0x2, 0x1f ;  /* 0x0c401f00c4037f89 */ /* 0x000ea200000e0000 */
[----:B------:R-:W-:Y:S02]  /*4170*/  FFMA.FTZ R209, R209, c[0x0][0x2d0], -R208 ;  /* 0x0000b400d1d17a23 */ /* 0x000fe400000108d0 */
[----:B------:R-:W3:Y:S01]  /*4180*/  MUFU.EX2 R59, R59 ;  /* 0x0000003b003b7308 */ /* 0x000ee20000000800 */
[----:B------:R-:W-:Y:S04]  /*4190*/  LDSM.16.MT88.4 R24, [R238+0x900] ;  /* 0x00090000ee18783b */ /* 0x000fe80000004200 */
[----:B------:R-:W-:Y:S03]  /*41a0*/  LDSM.16.MT88.4 R20, [R246+0x2900] ;  /* 0x00290000f614783b */ /* 0x000fe60000004200 */
[----:B------:R-:W4:Y:S01]  /*41b0*/  MUFU.EX2 R55, R55 ;  /* 0x0000003700377308 */ /* 0x000f220000000800 */
[----:B-1----:R-:W-:Y:S01]  /*41c0*/  F2FP.BF16.PACK_AB R165, R206, R201 ;  /* 0x000000c9cea5723e */ /* 0x002fe200000010ff */
[----:B------:R-:W-:-:S06]  /*41d0*/  FADD.FTZ R201, R201, R206 ;  /* 0x000000cec9c97221 */ /* 0x000fcc0000010000 */
[----:B------:R-:W1:Y:S01]  /*41e0*/  MUFU.EX2 R56, R56 ;  /* 0x0000003800387308 */ /* 0x000e620000000800 */
[----:B---3--:R-:W-:Y:S01]  /*41f0*/  FADD.FTZ R201, R59, R201 ;  /* 0x000000c93bc97221 */ /* 0x008fe20000010000 */
[----:B--2---:R-:W-:Y:S02]  /*4200*/  FMNMX.FTZ R196, R196, R3, !PT ;  /* 0x00000003c4c47209 */ /* 0x004fe40007810000 */
[----:B------:R-:W-:-:S04]  /*4210*/  FMNMX.FTZ R3, R177, R4, !PT ;  /* 0x00000004b1037209 */ /* 0x000fc80007810000 */
[----:B------:R-:W2:Y:S01]  /*4220*/  MUFU.EX2 R50, R50 ;  /* 0x0000003200327308 */ /* 0x000ea20000000800 */
[C---:B----4-:R-:W-:Y:S01]  /*4230*/  F2FP.BF16.PACK_AB R167, R55.reuse, R59 ;  /* 0x0000003b37a7723e */ /* 0x050fe200000010ff */
[----:B------:R-:W3:Y:S01]  /*4240*/  SHFL.BFLY PT, R8, R196, 0x1, 0x1f ;  /* 0x0c201f00c4087f89 */ /* 0x000ee200000e0000 */
[----:B------:R-:W-:Y:S01]  /*4250*/  FMNMX.FTZ R3, R218, R3, !PT ;  /* 0x00000003da037209 */ /* 0x000fe20007810000 */
[----:B------:R-:W-:Y:S01]  /*4260*/  FADD.FTZ R201, R55, R201 ;  /* 0x000000c937c97221 */ /* 0x000fe20000010000 */
[----:B------:R-:W-:Y:S02]  /*4270*/  F2FP.BF16.PACK_AB R4, R53, R57 ;  /* 0x000000393504723e */ /* 0x000fe400000010ff */
[----:B------:R-:W-:Y:S01]  /*4280*/  FMNMX.FTZ R3, R219, R3, !PT ;  /* 0x00000003db037209 */ /* 0x000fe20007810000 */
[----:B------:R-:W-:Y:S01]  /*4290*/  HMMA.16816.F32.BF16 R188, R164, R180, RZ ;  /* 0x000000b4a4bc723c */ /* 0x000fe200000418ff */
[----:B------:R-:W4:Y:S01]  /*42a0*/  MUFU.EX2 R49, R49 ;  /* 0x0000003100317308 */ /* 0x000f220000000800 */
[----:B-1----:R-:W-:Y:S01]  /*42b0*/  FADD.FTZ R201, R56, R201 ;  /* 0x000000c938c97221 */ /* 0x002fe20000010000 */
[----:B------:R-:W-:-:S04]  /*42c0*/  FMNMX.FTZ R3, R221, R3, !PT ;  /* 0x00000003dd037209 */ /* 0x000fc80007810000 */
[----:B------:R-:W-:Y:S01]  /*42d0*/  FMNMX.FTZ R3, R222, R3, !PT ;  /* 0x00000003de037209 */ /* 0x000fe20007810000 */
[C---:B------:R-:W-:Y:S01]  /*42e0*/  HMMA.16816.F32.BF16 R72, R164.reuse, R80, RZ ;  /* 0x00000050a448723c */ /* 0x040fe200000418ff */
[----:B------:R-:W1:Y:S01]  /*42f0*/  MUFU.EX2 R48, R48 ;  /* 0x0000003000307308 */ /* 0x000e620000000800 */
[C---:B--2---:R-:W-:Y:S01]  /*4300*/  F2FP.BF16.PACK_AB R5, R50.reuse, R56 ;  /* 0x000000383205723e */ /* 0x044fe200000010ff */
[----:B------:R-:W-:Y:S01]  /*4310*/  FADD.FTZ R201, R50, R201 ;  /* 0x000000c932c97221 */ /* 0x000fe20000010000 */
[----:B------:R-:W2:Y:S04]  /*4320*/  SHFL.BFLY PT, R68, R3, 0x2, 0x1f ;  /* 0x0c401f0003447f89 */ /* 0x000ea800000e0000 */
[C---:B------:R-:W-:Y:S01]  /*4330*/  HMMA.16816.F32.BF16 R88, R164.reuse, R96, RZ ;  /* 0x00000060a458723c */ /* 0x040fe200000418ff */
[----:B------:R-:W-:Y:S01]  /*4340*/  MUFU.EX2 R211, R211 ;  /* 0x000000d300d37308 */ /* 0x000fe20000000800 */
[----:B---3--:R-:W-:Y:S01]  /*4350*/  FMNMX.FTZ R196, R196, R8, !PT ;  /* 0x00000008c4c47209 */ /* 0x008fe20007810000 */
[----:B----4-:R-:W-:Y:S01]  /*4360*/  FADD.FTZ R201, R49, R201 ;  /* 0x000000c931c97221 */ /* 0x010fe20000010000 */
[----:B------:R-:W-:Y:S02]  /*4370*/  LDSM.16.MT88.4 R8, [R238+0x2900] ;  /* 0x00290000ee08783b */ /* 0x000fe40000004200 */
[C---:B------:R-:W-:Y:S01]  /*4380*/  FSETP.NEU.FTZ.AND P2, PT, R196.reuse, -INF , PT ;  /* 0xff800000c400780b */ /* 0x040fe20003f5d000 */
[----:B------:R-:W-:Y:S01]  /*4390*/  FMUL.FTZ R227, R196, c[0x0][0x2d0] ;  /* 0x0000b400c4e37a20 */ /* 0x000fe20000410000 */
[----:B------:R-:W-:Y:S01]  /*43a0*/  HMMA.16816.F32.BF16 R104, R164, R112, RZ ;  /* 0x00000070a468723c */ /* 0x000fe200000418ff */
[C---:B-1----:R-:W-:Y:S01]  /*43b0*/  F2FP.BF16.PACK_AB R7, R48.reuse, R49 ;  /* 0x000000313007723e */ /* 0x042fe200000010ff */
[----:B------:R-:W-:Y:S01]  /*43c0*/  MUFU.EX2 R210, R210 ;  /* 0x000000d200d27308 */ /* 0x000fe20000000800 */
[----:B------:R-:W-:Y:S01]  /*43d0*/  FADD.FTZ R201, R48, R201 ;  /* 0x000000c930c97221 */ /* 0x000fe20000010000 */
[----:B------:R-:W-:-:S04]  /*43e0*/  FSEL R227, R227, RZ, P2 ;  /* 0x000000ffe3e37208 */ /* 0x000fc80001000000 */
[C---:B------:R-:W-:Y:S01]  /*43f0*/  HMMA.16816.F32.BF16 R120, R164.reuse, R128, RZ ;  /* 0x00000080a478723c */ /* 0x040fe200000418ff */
[--C-:B------:R-:W-:Y:S02]  /*4400*/  FFMA.FTZ R217, R65, c[0x0][0x2d0], -R227.reuse ;  /* 0x0000b40041d97a23 */ /* 0x100fe400000108e3 */
[--C-:B------:R-:W-:Y:S01]  /*4410*/  FFMA.FTZ R224, R60, c[0x0][0x2d0], -R227.reuse ;  /* 0x0000b4003ce07a23 */ /* 0x100fe200000108e3 */
[----:B--2---:R-:W-:Y:S01]  /*4420*/  FMNMX.FTZ R3, R3, R68, !PT ;  /* 0x0000004403037209 */ /* 0x004fe20007810000 */
[--C-:B------:R-:W-:Y:S02]  /*4430*/  FFMA.FTZ R60, R63, c[0x0][0x2d0], -R227.reuse ;  /* 0x0000b4003f3c7a23 */ /* 0x100fe400000108e3 */
[--C-:B------:R-:W-:Y:S01]  /*4440*/  FFMA.FTZ R63, R62, c[0x0][0x2d0], -R227.reuse ;  /* 0x0000b4003e3f7a23 */ /* 0x100fe200000108e3 */
[----:B------:R-:W-:Y:S01]  /*4450*/  MUFU.EX2 R217, R217 ;  /* 0x000000d900d97308 */ /* 0x000fe20000000800 */
[----:B------:R-:W1:Y:S01]  /*4460*/  SHFL.BFLY PT, R65, R3, 0x1, 0x1f ;  /* 0x0c201f0003417f89 */ /* 0x000e6200000e0000 */
[----:B------:R-:W-:Y:S01]  /*4470*/  HMMA.16816.F32.BF16 R136, R164, R144, RZ ;  /* 0x00000090a488723c */ /* 0x000fe200000418ff */
[----:B------:R-:W-:-:S02]  /*4480*/  FFMA.FTZ R62, R64, c[0x0][0x2d0], -R227 ;  /* 0x0000b400403e7a23 */ /* 0x000fc400000108e3 */
[--C-:B------:R-:W-:Y:S02]  /*4490*/  FFMA.FTZ R61, R61, c[0x0][0x2d0], -R227.reuse ;  /* 0x0000b4003d3d7a23 */ /* 0x100fe400000108e3 */
[--C-:B------:R-:W-:Y:S01]  /*44a0*/  FFMA.FTZ R64, R84, c[0x0][0x2d0], -R227.reuse ;  /* 0x0000b40054407a23 */ /* 0x100fe200000108e3 */
[----:B------:R-:W2:Y:S01]  /*44b0*/  MUFU.EX2 R224, R224 ;  /* 0x000000e000e07308 */ /* 0x000ea20000000800 */
[--C-:B------:R-:W-:Y:S01]  /*44c0*/  FFMA.FTZ R230, R230, c[0x0][0x2d0], -R227.reuse ;  /* 0x0000b400e6e67a23 */ /* 0x100fe200000108e3 */
[C---:B------:R-:W-:Y:S01]  /*44d0*/  HMMA.16816.F32.BF16 R148, R164.reuse, R156, RZ ;  /* 0x0000009ca494723c */ /* 0x040fe200000418ff */
[--C-:B------:R-:W-:Y:S02]  /*44e0*/  FFMA.FTZ R231, R231, c[0x0][0x2d0], -R227.reuse ;  /* 0x0000b400e7e77a23 */ /* 0x100fe400000108e3 */
[--C-:B------:R-:W-:Y:S02]  /*44f0*/  FFMA.FTZ R220, R220, c[0x0][0x2d0], -R227.reuse ;  /* 0x0000b400dcdc7a23 */ /* 0x100fe400000108e3 */
[--C-:B------:R-:W-:Y:S01]  /*4500*/  FFMA.FTZ R223, R223, c[0x0][0x2d0], -R227.reuse ;  /* 0x0000b400dfdf7a23 */ /* 0x100fe200000108e3 */
[----:B------:R-:W3:Y:S01]  /*4510*/  MUFU.EX2 R60, R60 ;  /* 0x0000003c003c7308 */ /* 0x000ee20000000800 */
[--C-:B------:R-:W-:Y:S01]  /*4520*/  FFMA.FTZ R225, R225, c[0x0][0x2d0], -R227.reuse ;  /* 0x0000b400e1e17a23 */ /* 0x100fe200000108e3 */
[----:B------:R-:W-:Y:S01]  /*4530*/  HMMA.16816.F32.BF16 R168, R164, R36, RZ ;  /* 0x00000024a4a8723c */ /* 0x000fe200000418ff */
[----:B------:R-:W-:-:S05]  /*4540*/  FFMA.FTZ R226, R226, c[0x0][0x2d0], -R227 ;  /* 0x0000b400e2e27a23 */ /* 0x000fca00000108e3 */
[----:B------:R-:W4:Y:S01]  /*4550*/  MUFU.EX2 R63, R63 ;  /* 0x0000003f003f7308 */ /* 0x000f220000000800 */
[----:B-1----:R-:W-:Y:S01]  /*4560*/  FMNMX.FTZ R3, R3, R65, !PT ;  /* 0x0000004103037209 */ /* 0x002fe20007810000 */
[C---:B------:R-:W-:Y:S01]  /*4570*/  HMMA.16816.F32.BF16 R184, R164.reuse, R182, RZ ;  /* 0x000000b6a4b8723c */ /* 0x040fe200000418ff */
[----:B--2---:R-:W-:Y:S01]  /*4580*/  F2FP.BF16.PACK_AB R160, R224, R217 ;  /* 0x000000d9e0a0723e */ /* 0x004fe200000010ff */
[----:B------:R-:W-:Y:S01]  /*4590*/  FADD.FTZ R217, R217, R224 ;  /* 0x000000e0d9d97221 */ /* 0x000fe20000010000 */
[C---:B------:R-:W-:Y:S01]  /*45a0*/  FSETP.NEU.FTZ.AND P2, PT, R3.reuse, -INF , PT ;  /* 0xff8000000300780b */ /* 0x040fe20003f5d000 */
[----:B------:R-:W-:Y:S02]  /*45b0*/  FMUL.FTZ R65, R3, c[0x0][0x2d0] ;  /* 0x0000b40003417a20 */ /* 0x000fe40000410000 */
[----:B------:R-:W1:Y:S01]  /*45c0*/  MUFU.EX2 R62, R62 ;  /* 0x0000003e003e7308 */ /* 0x000e620000000800 */
[----:B---3--:R-:W-:Y:S01]  /*45d0*/  FADD.FTZ R217, R60, R217 ;  /* 0x000000d93cd97221 */ /* 0x008fe20000010000 */
[----:B------:R-:W-:Y:S01]  /*45e0*/  HMMA.16816.F32.BF16 R76, R164, R82, RZ ;  /* 0x00000052a44c723c */ /* 0x000fe200000418ff */
[----:B------:R-:W-:Y:S01]  /*45f0*/  FSEL R200, R65, RZ, P2 ;  /* 0x000000ff41c87208 */ /* 0x000fe20001000000 */
[----:B------:R-:W-:Y:S01]  /*4600*/  FFMA.FTZ R65, R85, c[0x0][0x2d0], -R227 ;  /* 0x0000b40055417a23 */ /* 0x000fe200000108e3 */
[----:B------:R-:W-:-:S03]  /*4610*/  FSETP.NEU.FTZ.AND P2, PT, R3, -INF , PT ;  /* 0xff8000000300780b */ /* 0x000fc60003f5d000 */
[--C-:B------:R-:W-:Y:S01]  /*4620*/  FFMA.FTZ R229, R67, c[0x0][0x2d0], -R200.reuse ;  /* 0x0000b40043e57a23 */ /* 0x100fe200000108c8 */
[----:B----4-:R-:W-:Y:S01]  /*4630*/  F2FP.BF16.PACK_AB R162, R63, R60 ;  /* 0x0000003c3fa2723e */ /* 0x010fe200000010ff */
[--C-:B------:R-:W-:Y:S01]  /*4640*/  FFMA.FTZ R228, R119, c[0x0][0x2d0], -R200.reuse ;  /* 0x0000b40077e47a23 */ /* 0x100fe200000108c8 */
[C---:B------:R-:W-:Y:S01]  /*4650*/  HMMA.16816.F32.BF16 R92, R164.reuse, R98, RZ ;  /* 0x00000062a45c723c */ /* 0x040fe200000418ff */
[--C-:B------:R-:W-:Y:S01]  /*4660*/  FFMA.FTZ R67, R118, c[0x0][0x2d0], -R200.reuse ;  /* 0x0000b40076437a23 */ /* 0x100fe200000108c8 */
[----:B------:R-:W2:Y:S01]  /*4670*/  MUFU.EX2 R61, R61 ;  /* 0x0000003d003d7308 */ /* 0x000ea20000000800 */
[--C-:B------:R-:W-:Y:S02]  /*4680*/  FFMA.FTZ R66, R66, c[0x0][0x2d0], -R200.reuse ;  /* 0x0000b40042427a23 */ /* 0x100fe400000108c8 */
[--C-:B------:R-:W-:Y:S02]  /*4690*/  FFMA.FTZ R197, R117, c[0x0][0x2d0], -R200.reuse ;  /* 0x0000b40075c57a23 */ /* 0x100fe400000108c8 */
[--C-:B------:R-:W-:Y:S01]  /*46a0*/  FFMA.FTZ R199, R116, c[0x0][0x2d0], -R200.reuse ;  /* 0x0000b40074c77a23 */ /* 0x100fe200000108c8 */
[----:B------:R-:W-:Y:S01]  /*46b0*/  HMMA.16816.F32.BF16 R108, R164, R114, RZ ;  /* 0x00000072a46c723c */ /* 0x000fe200000418ff */
[--C-:B------:R-:W-:Y:S01]  /*46c0*/  FFMA.FTZ R198, R86, c[0x0][0x2d0], -R200.reuse ;  /* 0x0000b40056c67a23 */ /* 0x100fe200000108c8 */
[----:B------:R-:W-:Y:S01]  /*46d0*/  MUFU.EX2 R228, R228 ;  /* 0x000000e400e47308 */ /* 0x000fe20000000800 */
[----:B------:R-:W-:-:S02]  /*46e0*/  FFMA.FTZ R200, R87, c[0x0][0x2d0], -R200 ;  /* 0x0000b40057c87a23 */ /* 0x000fc400000108c8 */
[----:B------:R-:W-:-:S03]  /*46f0*/  FADD.FTZ R217, R63, R217 ;  /* 0x000000d93fd97221 */ /* 0x000fc60000010000 */
[----:B------:R-:W-:Y:S01]  /*4700*/  HMMA.16816.F32.BF16 R124, R164, R130, RZ ;  /* 0x00000082a47c723c */ /* 0x000fe200000418ff */
[----:B-1----:R-:W-:Y:S01]  /*4710*/  FADD.FTZ R217, R62, R217 ;  /* 0x000000d93ed97221 */ /* 0x002fe20000010000 */
[----:B------:R-:W1:Y:S03]  /*4720*/  MUFU.EX2 R229, R229 ;  /* 0x000000e500e57308 */ /* 0x000e660000000800 */
[----:B--2---:R-:W-:-:S03]  /*4730*/  FADD.FTZ R217, R61, R217 ;  /* 0x000000d93dd97221 */ /* 0x004fc60000010000 */
[C---:B------:R-:W-:Y:S02]  /*4740*/  HMMA.16816.F32.BF16 R140, R164.reuse, R146, RZ ;  /* 0x00000092a48c723c */ /* 0x040fe400000418ff */
[----:B------:R-:W2:Y:S06]  /*4750*/  MUFU.EX2 R67, R67 ;  /* 0x0000004300437308 */ /* 0x000eac0000000800 */
[----:B------:R-:W-:Y:S02]  /*4760*/  HMMA.16816.F32.BF16 R152, R164, R158, RZ ;  /* 0x0000009ea498723c */ /* 0x000fe400000418ff */
[----:B------:R-:W3:Y:S01]  /*4770*/  MUFU.EX2 R66, R66 ;  /* 0x0000004200427308 */ /* 0x000ee20000000800 */
[----:B-1----:R-:W-:Y:S01]  /*4780*/  F2FP.BF16.PACK_AB R161, R229, R228 ;  /* 0x000000e4e5a1723e */ /* 0x002fe200000010ff */
[----:B------:R-:W-:-:S04]  /*4790*/  FADD.FTZ R228, R228, R229 ;  /* 0x000000e5e4e47221 */ /* 0x000fc80000010000 */
[----:B------:R-:W-:Y:S02]  /*47a0*/  HMMA.16816.F32.BF16 R164, R164, R38, RZ ;  /* 0x00000026a4a4723c */ /* 0x000fe400000418ff */
[----:B------:R-:W1:Y:S01]  /*47b0*/  MUFU.EX2 R64, R64 ;  /* 0x0000004000407308 */ /* 0x000e620000000800 */
[----:B--2---:R-:W-:-:S05]  /*47c0*/  FADD.FTZ R228, R67, R228 ;  /* 0x000000e443e47221 */ /* 0x004fca0000010000 */
[----:B------:R-:W-:Y:S01]  /*47d0*/  HMMA.16816.F32.BF16 R188, R4, R40, R188 ;  /* 0x0000002804bc723c */ /* 0x000fe200000418bc */
[C---:B---3--:R-:W-:Y:S01]  /*47e0*/  F2FP.BF16.PACK_AB R163, R66.reuse, R67 ;  /* 0x0000004342a3723e */ /* 0x048fe200000010ff */
[----:B------:R-:W2:Y:S01]  /*47f0*/  MUFU.EX2 R65, R65 ;  /* 0x0000004100417308 */ /* 0x000ea20000000800 */
[----:B------:R-:W-:-:S05]  /*4800*/  FADD.FTZ R228, R66, R228 ;  /* 0x000000e442e47221 */ /* 0x000fca0000010000 */
[----:B------:R-:W-:Y:S01]  /*4810*/  HMMA.16816.F32.BF16 R72, R4, R32, R72 ;  /* 0x000000200448723c */ /* 0x000fe20000041848 */
[----:B-1----:R-:W-:Y:S01]  /*4820*/  FADD.FTZ R217, R64, R217 ;  /* 0x000000d940d97221 */ /* 0x002fe20000010000 */
[----:B------:R-:W1:Y:S06]  /*4830*/  MUFU.EX2 R197, R197 ;  /* 0x000000c500c57308 */ /* 0x000e6c0000000800 */
[----:B------:R-:W-:Y:S02]  /*4840*/  HMMA.16816.F32.BF16 R192, R160, R180, RZ ;  /* 0x000000b4a0c0723c */ /* 0x000fe400000418ff */
[----:B------:R-:W3:Y:S01]  /*4850*/  MUFU.EX2 R199, R199 ;  /* 0x000000c700c77308 */ /* 0x000ee20000000800 */
[----:B--2---:R-:W-:-:S04]  /*4860*/  FADD.FTZ R217, R65, R217 ;  /* 0x000000d941d97221 */ /* 0x004fc80000010000 */
[----:B------:R-:W-:Y:S01]  /*4870*/  IMAD.MOV.U32 R181, RZ, RZ, R102 ;  /* 0x000000ffffb57224 */ /* 0x000fe200078e0066 */
[----:B------:R-:W-:Y:S01]  /*4880*/  HMMA.16816.F32.BF16 R88, R4, R28, R88 ;  /* 0x0000001c0458723c */ /* 0x000fe20000041858 */
[----:B------:R-:W-:Y:S01]  /*4890*/  IMAD.MOV.U32 R180, RZ, RZ, R100 ;  /* 0x000000ffffb47224 */ /* 0x000fe200078e0064 */
[----:B------:R-:W2:Y:S01]  /*48a0*/  MUFU.EX2 R198, R198 ;  /* 0x000000c600c67308 */ /* 0x000ea20000000800 */
[----:B-1----:R-:W-:-:S05]  /*48b0*/  FADD.FTZ R228, R197, R228 ;  /* 0x000000e4c5e47221 */ /* 0x002fca0000010000 */
[----:B------:R-:W-:Y:S02]  /*48c0*/  HMMA.16816.F32.BF16 R104, R4, R24, R104 ;  /* 0x000000180468723c */ /* 0x000fe40000041868 */
[----:B------:R-:W1:Y:S01]  /*48d0*/  MUFU.EX2 R200, R200 ;  /* 0x000000c800c87308 */ /* 0x000e620000000800 */
[----:B---3--:R-:W-:-:S05]  /*48e0*/  FADD.FTZ R228, R199, R228 ;  /* 0x000000e4c7e47221 */ /* 0x008fca0000010000 */
[----:B------:R-:W-:Y:S02]  /*48f0*/  HMMA.16816.F32.BF16 R120, R4, R20, R120 ;  /* 0x000000140478723c */ /* 0x000fe40000041878 */
[----:B------:R-:W-:Y:S01]  /*4900*/  MUFU.EX2 R220, R220 ;  /* 0x000000dc00dc7308 */ /* 0x000fe20000000800 */
[----:B--2---:R-:W-:-:S05]  /*4910*/  FADD.FTZ R228, R198, R228 ;  /* 0x000000e4c6e47221 */ /* 0x004fca0000010000 */
[----:B------:R-:W-:Y:S02]  /*4920*/  HMMA.16816.F32.BF16 R136, R4, R16, R136 ;  /* 0x000000100488723c */ /* 0x000fe40000041888 */
[----:B------:R-:W-:Y:S01]  /*4930*/  MUFU.EX2 R223, R223 ;  /* 0x000000df00df7308 */ /* 0x000fe20000000800 */
[----:B-1----:R-:W-:-:S05]  /*4940*/  FADD.FTZ R228, R200, R228 ;  /* 0x000000e4c8e47221 */ /* 0x002fca0000010000 */
[C---:B------:R-:W-:Y:S02]  /*4950*/  HMMA.16816.F32.BF16 R148, R4.reuse, R12, R148 ;  /* 0x0000000c0494723c */ /* 0x040fe40000041894 */
[----:B------:R-:W-:Y:S06]  /*4960*/  MUFU.EX2 R225, R225 ;  /* 0x000000e100e17308 */ /* 0x000fec0000000800 */
[C---:B------:R-:W-:Y:S02]  /*4970*/  HMMA.16816.F32.BF16 R168, R4.reuse, R8, R168 ;  /* 0x0000000804a8723c */ /* 0x040fe400000418a8 */
[----:B------:R-:W-:Y:S06]  /*4980*/  MUFU.EX2 R226, R226 ;  /* 0x000000e200e27308 */ /* 0x000fec0000000800 */
[C---:B------:R-:W-:Y:S08]  /*4990*/  HMMA.16816.F32.BF16 R184, R4.reuse, R42, R184 ;  /* 0x0000002a04b8723c */ /* 0x040ff000000418b8 */
        /* <DEDUP_REMOVED lines=8> */
[----:B------:R-:W-:Y:S01]  /*4a20*/  HMMA.16816.F32.BF16 R68, R160, R80, RZ ;  /* 0x00000050a044723c */ /* 0x000fe200000418ff */
[----:B------:R-:W-:-:S02]  /*4a30*/  F2FP.BF16.PACK_AB R5, R199, R197 ;  /* 0x000000c5c705723e */ /* 0x000fc400000010ff */
[----:B------:R-:W-:Y:S02]  /*4a40*/  F2FP.BF16.PACK_AB R6, R65, R64 ;  /* 0x000000404106723e */ /* 0x000fe400000010ff */
[----:B------:R-:W-:Y:S02]  /*4a50*/  F2FP.BF16.PACK_AB R7, R200, R198 ;  /* 0x000000c6c807723e */ /* 0x000fe400000010ff */
[----:B------:R-:W-:Y:S01]  /*4a60*/  IMAD.MOV.U32 R80, RZ, RZ, R179 ;  /* 0x000000ffff507224 */ /* 0x000fe200078e00b3 */
[----:B------:R-:W-:Y:S01]  /*4a70*/  HMMA.16816.F32.BF16 R100, R160, R112, RZ ;  /* 0x00000070a064723c */ /* 0x000fe200000418ff */
[----:B------:R-:W-:-:S06]  /*4a80*/  IMAD.MOV.U32 R81, RZ, RZ, R178 ;  /* 0x000000ffff517224 */ /* 0x000fcc00078e00b2 */
[----:B------:R-:W-:Y:S01]  /*4a90*/  IMAD.MOV.U32 R112, RZ, RZ, R135 ;  /* 0x000000ffff707224 */ /* 0x000fe200078e0087 */
[----:B------:R-:W-:Y:S01]  /*4aa0*/  HMMA.16816.F32.BF16 R192, R4, R40, R192 ;  /* 0x0000002804c0723c */ /* 0x000fe200000418c0 */
[----:B------:R-:W-:-:S06]  /*4ab0*/  IMAD.MOV.U32 R113, RZ, RZ, R134 ;  /* 0x000000ffff717224 */ /* 0x000fcc00078e0086 */
[----:B------:R-:W-:Y:S01]  /*4ac0*/  IMAD.MOV.U32 R40, RZ, RZ, R177 ;  /* 0x000000ffff287224 */ /* 0x000fe200078e00b1 */
[----:B------:R-:W-:Y:S01]  /*4ad0*/  HMMA.16816.F32.BF16 R116, R160, R128, RZ ;  /* 0x00000080a074723c */ /* 0x000fe200000418ff */
[----:B------:R-:W-:-:S06]  /*4ae0*/  IMAD.MOV.U32 R41, RZ, RZ, R176 ;  /* 0x000000ffff297224 */ /* 0x000fcc00078e00b0 */
[----:B------:R-:W-:Y:S01]  /*4af0*/  IMAD.MOV.U32 R128, RZ, RZ, R133 ;  /* 0x000000ffff807224 */ /* 0x000fe200078e0085 */
[----:B------:R-:W-:Y:S01]  /*4b00*/  HMMA.16816.F32.BF16 R176, R160, R156, RZ ;  /* 0x0000009ca0b0723c */ /* 0x000fe200000418ff */
[----:B------:R-:W-:-:S07]  /*4b10*/  IMAD.MOV.U32 R129, RZ, RZ, R132 ;  /* 0x000000ffff817224 */ /* 0x000fce00078e0084 */
[C---:B------:R-:W-:Y:S08]  /*4b20*/  HMMA.16816.F32.BF16 R132, R160.reuse, R144, RZ ;  /* 0x00000090a084723c */ /* 0x040ff000000418ff */
[----:B------:R-:W-:Y:S07]  /*4b30*/  HMMA.16816.F32.BF16 R84, R160, R96, RZ ;  /* 0x00000060a054723c */ /* 0x000fee00000418ff */
[----:B------:R-:W-:Y:S01]  /*4b40*/  IMAD.MOV.U32 R96, RZ, RZ, R173 ;  /* 0x000000ffff607224 */ /* 0x000fe200078e00ad */
[----:B------:R-:W-:Y:S01]  /*4b50*/  HMMA.16816.F32.BF16 R68, R4, R32, R68 ;  /* 0x000000200444723c */ /* 0x000fe20000041844 */
[----:B------:R-:W-:-:S06]  /*4b60*/  IMAD.MOV.U32 R97, RZ, RZ, R172 ;  /* 0x000000ffff617224 */ /* 0x000fcc00078e00ac */
[----:B------:R-:W-:Y:S01]  /*4b70*/  IMAD.MOV.U32 R32, RZ, RZ, R175 ;  /* 0x000000ffff207224 */ /* 0x000fe200078e00af */
[----:B------:R-:W-:Y:S01]  /*4b80*/  HMMA.16816.F32.BF16 R100, R4, R24, R100 ;  /* 0x000000180464723c */ /* 0x000fe20000041864 */
[----:B------:R-:W-:Y:S02]  /*4b90*/  IMAD.MOV.U32 R33, RZ, RZ, R174 ;  /* 0x000000ffff217224 */ /* 0x000fe400078e00ae */
[--C-:B------:R-:W-:Y:S02]  /*4ba0*/  FFMA.FTZ R32, R32, c[0x0][0x2d0], -R208.reuse ;  /* 0x0000b40020207a23 */ /* 0x100fe400000108d0 */
[----:B------:R-:W-:Y:S02]  /*4bb0*/  FFMA.FTZ R33, R33, c[0x0][0x2d0], -R208 ;  /* 0x0000b40021217a23 */ /* 0x000fe400000108d0 */
[----:B------:R-:W-:Y:S01]  /*4bc0*/  IMAD.MOV.U32 R25, RZ, RZ, R128 ;  /* 0x000000ffff197224 */ /* 0x000fe200078e0080 */
[----:B------:R-:W-:Y:S01]  /*4bd0*/  HMMA.16816.F32.BF16 R172, R160, R36, RZ ;  /* 0x00000024a0ac723c */ /* 0x000fe200000418ff */
[----:B------:R-:W-:Y:S01]  /*4be0*/  IMAD.MOV.U32 R24, RZ, RZ, R129 ;  /* 0x000000ffff187224 */ /* 0x000fe200078e0081 */
[----:B------:R-:W-:Y:S05]  /*4bf0*/  MUFU.EX2 R32, R32 ;  /* 0x0000002000207308 */ /* 0x000fea0000000800 */
[----:B------:R-:W-:Y:S01]  /*4c00*/  IMAD.MOV.U32 R36, RZ, RZ, R112 ;  /* 0x000000ffff247224 */ /* 0x000fe200078e0070 */
[----:B------:R-:W-:Y:S01]  /*4c10*/  HMMA.16816.F32.BF16 R116, R4, R20, R116 ;  /* 0x000000140474723c */ /* 0x000fe20000041874 */
[----:B------:R-:W-:Y:S01]  /*4c20*/  IMAD.MOV.U32 R37, RZ, RZ, R113 ;  /* 0x000000ffff257224 */ /* 0x000fe200078e0071 */
[----:B------:R-:W-:Y:S01]  /*4c30*/  MUFU.EX2 R33, R33 ;  /* 0x0000002100217308 */ /* 0x000fe20000000800 */
[----:B------:R-:W-:-:S02]  /*4c40*/  FFMA.FTZ R36, R36, c[0x0][0x2d0], -R216 ;  /* 0x0000b40024247a23 */ /* 0x000fc400000108d8 */
[----:B------:R-:W-:Y:S02]  /*4c50*/  FFMA.FTZ R37, R37, c[0x0][0x2d0], -R216 ;  /* 0x0000b40025257a23 */ /* 0x000fe400000108d8 */
[----:B------:R-:W-:Y:S01]  /*4c60*/  IMAD.MOV.U32 R21, RZ, RZ, R96 ;  /* 0x000000ffff157224 */ /* 0x000fe200078e0060 */
[C---:B------:R-:W-:Y:S01]  /*4c70*/  HMMA.16816.F32.BF16 R132, R4.reuse, R16, R132 ;  /* 0x000000100484723c */ /* 0x040fe20000041884 */
[----:B------:R-:W-:Y:S01]  /*4c80*/  IMAD.MOV.U32 R20, RZ, RZ, R97 ;  /* 0x000000ffff147224 */ /* 0x000fe200078e0061 */
[----:B------:R-:W-:Y:S05]  /*4c90*/  MUFU.EX2 R36, R36 ;  /* 0x0000002400247308 */ /* 0x000fea0000000800 */
[----:B------:R-:W-:Y:S01]  /*4ca0*/  IMAD.MOV.U32 R16, RZ, RZ, R80 ;  /* 0x000000ffff107224 */ /* 0x000fe200078e0050 */
[----:B------:R-:W-:Y:S01]  /*4cb0*/  HMMA.16816.F32.BF16 R176, R4, R12, R176 ;  /* 0x0000000c04b0723c */ /* 0x000fe200000418b0 */
[----:B------:R-:W-:Y:S01]  /*4cc0*/  IMAD.MOV.U32 R17, RZ, RZ, R81 ;  /* 0x000000ffff117224 */ /* 0x000fe200078e0051 */
[----:B------:R-:W-:Y:S05]  /*4cd0*/  MUFU.EX2 R37, R37 ;  /* 0x0000002500257308 */ /* 0x000fea0000000800 */
[----:B------:R-:W-:Y:S01]  /*4ce0*/  IMAD.MOV.U32 R12, RZ, RZ, R180 ;  /* 0x000000ffff0c7224 */ /* 0x000fe200078e00b4 */
[----:B------:R-:W-:Y:S01]  /*4cf0*/  HMMA.16816.F32.BF16 R80, R160, R82, RZ ;  /* 0x00000052a050723c */ /* 0x000fe200000418ff */
[----:B------:R-:W-:-:S07]  /*4d00*/  IMAD.MOV.U32 R13, RZ, RZ, R181 ;  /* 0x000000ffff0d7224 */ /* 0x000fce00078e00b5 */
[C---:B------:R-:W-:Y:S08]  /*4d10*/  HMMA.16816.F32.BF16 R180, R160.reuse, R182, RZ ;  /* 0x000000b6a0b4723c */ /* 0x040ff000000418ff */
[C---:B------:R-:W-:Y:S08]  /*4d20*/  HMMA.16816.F32.BF16 R96, R160.reuse, R98, RZ ;  /* 0x00000062a060723c */ /* 0x040ff000000418ff */
[C---:B------:R-:W-:Y:S08]  /*4d30*/  HMMA.16816.F32.BF16 R112, R160.reuse, R114, RZ ;  /* 0x00000072a070723c */ /* 0x040ff000000418ff */
[C---:B------:R-:W-:Y:S08]  /*4d40*/  HMMA.16816.F32.BF16 R128, R160.reuse, R130, RZ ;  /* 0x00000082a080723c */ /* 0x040ff000000418ff */
[C---:B------:R-:W-:Y:S08]  /*4d50*/  HMMA.16816.F32.BF16 R144, R160.reuse, R146, RZ ;  /* 0x00000092a090723c */ /* 0x040ff000000418ff */
[C---:B------:R-:W-:Y:S08]  /*4d60*/  HMMA.16816.F32.BF16 R156, R160.reuse, R158, RZ ;  /* 0x0000009ea09c723c */ /* 0x040ff000000418ff */
[----:B------:R-:W-:Y:S07]  /*4d70*/  HMMA.16816.F32.BF16 R160, R160, R38, RZ ;  /* 0x00000026a0a0723c */ /* 0x000fee00000418ff */
[--C-:B------:R-:W-:Y:S01]  /*4d80*/  FFMA.FTZ R39, R20, c[0x0][0x2d0], -R216.reuse ;  /* 0x0000b40014277a23 */ /* 0x100fe200000108d8 */
[----:B------:R-:W-:Y:S01]  /*4d90*/  HMMA.16816.F32.BF16 R172, R4, R8, R172 ;  /* 0x0000000804ac723c */ /* 0x000fe200000418ac */
[----:B------:R-:W-:-:S04]  /*4da0*/  FFMA.FTZ R38, R21, c[0x0][0x2d0], -R216 ;  /* 0x0000b40015267a23 */ /* 0x000fc800000108d8 */
[----:B------:R-:W1:Y:S03]  /*4db0*/  MUFU.EX2 R39, R39 ;  /* 0x0000002700277308 */ /* 0x000e660000000800 */
[C---:B------:R-:W-:Y:S05]  /*4dc0*/  HMMA.16816.F32.BF16 R96, R4.reuse, R30, R96 ;  /* 0x0000001e0460723c */ /* 0x040fea0000041860 */
[----:B------:R-:W2:Y:S02]  /*4dd0*/  MUFU.EX2 R38, R38 ;  /* 0x0000002600267308 */ /* 0x000ea40000000800 */
[----:B------:R-:W-:Y:S01]  /*4de0*/  FMUL.FTZ R31, R3, c[0x0][0x2d0] ;  /* 0x0000b400031f7a20 */ /* 0x000fe20000410000 */
[----:B------:R-:W-:Y:S01]  /*4df0*/  HMMA.16816.F32.BF16 R160, R4, R10, R160 ;  /* 0x0000000a04a0723c */ /* 0x000fe200000418a0 */
[----:B------:R-:W3:Y:S01]  /*4e00*/  LDSM.16.MT88.4 R8, [R246+0x1100] ;  /* 0x00110000f608783b */ /* 0x000ee20000004200 */
[----:B------:R-:W-:-:S02]  /*4e10*/  F2FP.BF16.PACK_AB R30, R212, R213 ;  /* 0x000000d5d41e723e */ /* 0x000fc400000010ff */
[----:B------:R-:W-:Y:S01]  /*4e20*/  FSEL R31, R31, RZ, P2 ;  /* 0x000000ff1f1f7208 */ /* 0x000fe20001000000 */
[----:B-1----:R-:W-:Y:S01]  /*4e30*/  FADD.FTZ R204, R39, R204 ;  /* 0x000000cc27cc7221 */ /* 0x002fe20000010000 */
[----:B------:R-:W-:Y:S02]  /*4e40*/  PLOP3.LUT P2, PT, PT, PT, UP0, 0x80, 0x0 ;  /* 0x000000000000781c */ /* 0x000fe40003f4f008 */
[----:B------:R-:W-:Y:S01]  /*4e50*/  HMMA.16816.F32.BF16 R84, R4, R28, R84 ;  /* 0x0000001c0454723c */ /* 0x000fe20000041854 */
[----:B------:R1:W-:Y:S01]  /*4e60*/  MUFU.EX2 R29, R230 ;  /* 0x000000e6001d7308 */ /* 0x0003e20000000800 */
[--C-:B------:R-:W-:Y:S02]  /*4e70*/  FFMA.FTZ R41, R41, c[0x0][0x2d0], -R31.reuse ;  /* 0x0000b40029297a23 */ /* 0x100fe4000001081f */
[--C-:B------:R-:W-:Y:S02]  /*4e80*/  FFMA.FTZ R40, R40, c[0x0][0x2d0], -R31.reuse ;  /* 0x0000b40028287a23 */ /* 0x100fe4000001081f */
[----:B------:R-:W-:-:S02]  /*4e90*/  FFMA.FTZ R218, R218, c[0x0][0x2d0], -R31 ;  /* 0x0000b400dada7a23 */ /* 0x000fc4000001081f */
[C---:B------:R-:W-:Y:S01]  /*4ea0*/  HMMA.16816.F32.BF16 R180, R4.reuse, R42, R180 ;  /* 0x0000002a04b4723c */ /* 0x040fe200000418b4 */
[----:B------:R4:W5:Y:S01]  /*4eb0*/  MUFU.EX2 R28, R231 ;  /* 0x000000e7001c7308 */ /* 0x0009620000000800 */
[--C-:B------:R-:W-:Y:S02]  /*4ec0*/  FFMA.FTZ R219, R219, c[0x0][0x2d0], -R31.reuse ;  /* 0x0000b400dbdb7a23 */ /* 0x100fe4000001081f */
[--C-:B------:R-:W-:Y:S02]  /*4ed0*/  FFMA.FTZ R221, R221, c[0x0][0x2d0], -R31.reuse ;  /* 0x0000b400dddd7a23 */ /* 0x100fe4000001081f */
[----:B------:R-:W-:Y:S02]  /*4ee0*/  FFMA.FTZ R222, R222, c[0x0][0x2d0], -R31 ;  /* 0x0000b400dede7a23 */ /* 0x000fe4000001081f */
[----:B------:R-:W-:Y:S01]  /*4ef0*/  HMMA.16816.F32.BF16 R80, R4, R34, R80 ;  /* 0x000000220450723c */ /* 0x000fe20000041850 */
[----:B-1----:R-:W-:Y:S01]  /*4f00*/  FFMA.FTZ R230, R13, c[0x0][0x2d0], -R227 ;  /* 0x0000b4000de67a23 */ /* 0x002fe200000108e3 */
[----:B------:R-:W-:Y:S01]  /*4f10*/  MUFU.EX2 R41, R41 ;  /* 0x0000002900297308 */ /* 0x000fe20000000800 */
[----:B------:R-:W-:-:S02]  /*4f20*/  FFMA.FTZ R43, R16, c[0x0][0x2d0], -R31 ;  /* 0x0000b400102b7a23 */ /* 0x000fc4000001081f */
[----:B------:R-:W-:Y:S02]  /*4f30*/  FFMA.FTZ R42, R17, c[0x0][0x2d0], -R31 ;  /* 0x0000b400112a7a23 */ /* 0x000fe4000001081f */
[--C-:B------:R-:W-:Y:S01]  /*4f40*/  FFMA.FTZ R35, R24, c[0x0][0x2d0], -R208.reuse ;  /* 0x0000b40018237a23 */ /* 0x100fe200000108d0 */
[C---:B------:R-:W-:Y:S01]  /*4f50*/  HMMA.16816.F32.BF16 R112, R4.reuse, R26, R112 ;  /* 0x0000001a0470723c */ /* 0x040fe20000041870 */
[----:B----4-:R-:W-:Y:S01]  /*4f60*/  FFMA.FTZ R231, R12, c[0x0][0x2d0], -R227 ;  /* 0x0000b4000ce77a23 */ /* 0x010fe200000108e3 */
[----:B------:R-:W-:Y:S01]  /*4f70*/  MUFU.EX2 R230, R230 ;  /* 0x000000e600e67308 */ /* 0x000fe20000000800 */
[--C-:B------:R-:W-:Y:S01]  /*4f80*/  FFMA.FTZ R34, R25, c[0x0][0x2d0], -R208.reuse ;  /* 0x0000b40019227a23 */ /* 0x100fe200000108d0 */
[----:B--2---:R-:W-:Y:S01]  /*4f90*/  F2FP.BF16.PACK_AB R24, R38, R39 ;  /* 0x000000272618723e */ /* 0x004fe200000010ff */
[----:B------:R-:W-:Y:S02]  /*4fa0*/  FFMA.FTZ R208, R207, c[0x0][0x2d0], -R208 ;  /* 0x0000b400cfd07a23 */ /* 0x000fe400000108d0 */
[----:B------:R-:W-:Y:S01]  /*4fb0*/  F2FP.BF16.PACK_AB R26, R36, R37 ;  /* 0x00000025241a723e */ /* 0x000fe200000010ff */
[----:B------:R-:W-:Y:S01]  /*4fc0*/  HMMA.16816.F32.BF16 R128, R4, R22, R128 ;  /* 0x000000160480723c */ /* 0x000fe20000041880 */
[----:B------:R-:W-:Y:S01]  /*4fd0*/  F2FP.BF16.PACK_AB R27, R32, R33 ;  /* 0x00000021201b723e */ /* 0x000fe200000010ff */
[----:B------:R-:W1:Y:S01]  /*4fe0*/  MUFU.EX2 R231, R231 ;  /* 0x000000e700e77308 */ /* 0x000e620000000800 */
[----:B------:R-:W-:Y:S01]  /*4ff0*/  LDSM.16.MT88.4 R20, [R246+0x3100] ;  /* 0x00310000f614783b */ /* 0x000fe20000004200 */
[----:B-----5:R-:W-:-:S02]  /*5000*/  IMAD.MOV.U32 R227, RZ, RZ, R28 ;  /* 0x000000ffffe37224 */ /* 0x020fc400078e001c */
[----:B------:R-:W-:Y:S02]  /*5010*/  IMAD.MOV.U32 R216, RZ, RZ, R29 ;  /* 0x000000ffffd87224 */ /* 0x000fe400078e001d */
[C---:B------:R-:W-:Y:S01]  /*5020*/  HMMA.16816.F32.BF16 R144, R4.reuse, R18, R144 ;  /* 0x000000120490723c */ /* 0x040fe20000041890 */
[----:B------:R-:W2:Y:S01]  /*5030*/  LDSM.16.MT88.4 R16, [R240+0x1100] ;  /* 0x00110000f010783b */ /* 0x000ea20000004200 */
[----:B------:R-:W4:Y:S01]  /*5040*/  MUFU.EX2 R43, R43 ;  /* 0x0000002b002b7308 */ /* 0x000f220000000800 */
[----:B------:R-:W-:Y:S02]  /*5050*/  FADD.FTZ R217, R216, R217 ;  /* 0x000000d9d8d97221 */ /* 0x000fe40000010000 */
[----:B------:R-:W-:Y:S02]  /*5060*/  FADD.FTZ R204, R38, R204 ;  /* 0x000000cc26cc7221 */ /* 0x000fe40000010000 */
[----:B------:R-:W-:Y:S01]  /*5070*/  FADD.FTZ R217, R227, R217 ;  /* 0x000000d9e3d97221 */ /* 0x000fe20000010000 */
[----:B------:R-:W-:Y:S01]  /*5080*/  HMMA.16816.F32.BF16 R156, R4, R14, R156 ;  /* 0x0000000e049c723c */ /* 0x000fe2000004189c */
[----:B------:R-:W5:Y:S01]  /*5090*/  LDSM.16.MT88.4 R12, [R239+0x1100] ;  /* 0x00110000ef0c783b */ /* 0x000f620000004200 */
[----:B------:R-:W3:Y:S01]  /*50a0*/  MUFU.EX2 R42, R42 ;  /* 0x0000002a002a7308 */ /* 0x000ee20000000800 */
[----:B-1----:R-:W-:-:S02]  /*50b0*/  FADD.FTZ R217, R231, R217 ;  /* 0x000000d9e7d97221 */ /* 0x002fc40000010000 */
[----:B------:R-:W-:Y:S02]  /*50c0*/  FADD.FTZ R204, R37, R204 ;  /* 0x000000cc25cc7221 */ /* 0x000fe40000010000 */
[----:B------:R-:W-:Y:S01]  /*50d0*/  F2FP.BF16.PACK_AB R4, R28, R29 ;  /* 0x0000001d1c04723e */ /* 0x000fe200000010ff */
[C---:B------:R-:W-:Y:S01]  /*50e0*/  FADD.FTZ R217, R230.reuse, R217 ;  /* 0x000000d9e6d97221 */ /* 0x040fe20000010000 */
[----:B------:R-:W-:Y:S01]  /*50f0*/  F2FP.BF16.PACK_AB R6, R230, R231 ;  /* 0x000000e7e606723e */ /* 0x000fe200000010ff */
[----:B------:R-:W1:Y:S01]  /*5100*/  MUFU.EX2 R40, R40 ;  /* 0x0000002800287308 */ /* 0x000e620000000800 */
[----:B------:R-:W-:Y:S01]  /*5110*/  F2FP.BF16.PACK_AB R28, R214, R215 ;  /* 0x000000d7d61c723e */ /* 0x000fe200000010ff */
[----:B----4-:R-:W-:Y:S01]  /*5120*/  FADD.FTZ R228, R43, R228 ;  /* 0x000000e42be47221 */ /* 0x010fe20000010000 */
[----:B------:R-:W-:Y:S01]  /*5130*/  F2FP.BF16.PACK_AB R29, R210, R211 ;  /* 0x000000d3d21d723e */ /* 0x000fe200000010ff */
[----:B------:R-:W-:Y:S02]  /*5140*/  FADD.FTZ R217, R220, R217 ;  /* 0x000000d9dcd97221 */ /* 0x000fe40000010000 */
[----:B------:R-:W-:-:S02]  /*5150*/  FADD.FTZ R204, R36, R204 ;  /* 0x000000cc24cc7221 */ /* 0x000fc40000010000 */
[----:B------:R-:W4:Y:S01]  /*5160*/  MUFU.EX2 R35, R35 ;  /* 0x0000002300237308 */ /* 0x000f220000000800 */
[C---:B---3--:R-:W-:Y:S01]  /*5170*/  F2FP.BF16.PACK_AB R5, R42.reuse, R43 ;  /* 0x0000002b2a05723e */ /* 0x048fe200000010ff */
[----:B------:R-:W-:Y:S02]  /*5180*/  FADD.FTZ R228, R42, R228 ;  /* 0x000000e42ae47221 */ /* 0x000fe40000010000 */
[----:B------:R-:W-:Y:S02]  /*5190*/  FADD.FTZ R217, R223, R217 ;  /* 0x000000d9dfd97221 */ /* 0x000fe40000010000 */
[----:B------:R-:W-:Y:S02]  /*51a0*/  FADD.FTZ R228, R41, R228 ;  /* 0x000000e429e47221 */ /* 0x000fe40000010000 */
[----:B------:R-:W3:Y:S01]  /*51b0*/  MUFU.EX2 R34, R34 ;  /* 0x0000002200227308 */ /* 0x000ee20000000800 */
[C---:B-1----:R-:W-:Y:S01]  /*51c0*/  F2FP.BF16.PACK_AB R7, R40.reuse, R41 ;  /* 0x000000292807723e */ /* 0x042fe200000010ff */
[----:B------:R-:W-:-:S02]  /*51d0*/  FADD.FTZ R228, R40, R228 ;  /* 0x000000e428e47221 */ /* 0x000fc40000010000 */
[----:B------:R-:W-:Y:S02]  /*51e0*/  FADD.FTZ R204, R215, R204 ;  /* 0x000000ccd7cc7221 */ /* 0x000fe40000010000 */
[----:B------:R-:W-:Y:S02]  /*51f0*/  FADD.FTZ R217, R225, R217 ;  /* 0x000000d9e1d97221 */ /* 0x000fe40000010000 */
[----:B------:R-:W-:Y:S01]  /*5200*/  HMMA.16816.F32.BF16 R192, R4, R8, R192 ;  /* 0x0000000804c0723c */ /* 0x000fe200000418c0 */
[----:B------:R-:W1:Y:S01]  /*5210*/  MUFU.EX2 R218, R218 ;  /* 0x000000da00da7308 */ /* 0x000e620000000800 */
[----:B----4-:R-:W-:Y:S02]  /*5220*/  FADD.FTZ R201, R35, R201 ;  /* 0x000000c923c97221 */ /* 0x010fe40000010000 */
[----:B------:R-:W-:Y:S01]  /*5230*/  FADD.FTZ R204, R214, R204 ;  /* 0x000000ccd6cc7221 */ /* 0x000fe20000010000 */
[----:B---3--:R-:W-:-:S03]  /*5240*/  F2FP.BF16.PACK_AB R25, R34, R35 ;  /* 0x000000232219723e */ /* 0x008fc600000010ff */
[----:B------:R-:W-:Y:S01]  /*5250*/  HMMA.16816.F32.BF16 R180, R4, R10, R180 ;  /* 0x0000000a04b4723c */ /* 0x000fe200000418b4 */
[----:B------:R-:W3:Y:S01]  /*5260*/  MUFU.EX2 R219, R219 ;  /* 0x000000db00db7308 */ /* 0x000ee20000000800 */
[----:B------:R-:W-:Y:S02]  /*5270*/  FADD.FTZ R201, R34, R201 ;  /* 0x000000c922c97221 */ /* 0x000fe40000010000 */
[----:B------:R-:W-:Y:S02]  /*5280*/  FADD.FTZ R204, R213, R204 ;  /* 0x000000ccd5cc7221 */ /* 0x000fe40000010000 */
[----:B------:R-:W-:Y:S02]  /*5290*/  FADD.FTZ R201, R33, R201 ;  /* 0x000000c921c97221 */ /* 0x000fe40000010000 */
[----:B------:R-:W-:Y:S01]  /*52a0*/  HMMA.16816.F32.BF16 R188, R24, R8, R188 ;  /* 0x0000000818bc723c */ /* 0x000fe200000418bc */
[----:B------:R-:W4:Y:S01]  /*52b0*/  MUFU.EX2 R221, R221 ;  /* 0x000000dd00dd7308 */ /* 0x000f220000000800 */
[----:B------:R-:W-:-:S02]  /*52c0*/  FADD.FTZ R201, R32, R201 ;  /* 0x000000c920c97221 */ /* 0x000fc40000010000 */
[----:B-1----:R-:W-:Y:S02]  /*52d0*/  FADD.FTZ R228, R218, R228 ;  /* 0x000000e4dae47221 */ /* 0x002fe40000010000 */
[----:B------:R-:W-:Y:S02]  /*52e0*/  FADD.FTZ R201, R211, R201 ;  /* 0x000000c9d3c97221 */ /* 0x000fe40000010000 */
[----:B------:R-:W-:Y:S01]  /*52f0*/  HMMA.16816.F32.BF16 R184, R24, R10, R184 ;  /* 0x0000000a18b8723c */ /* 0x000fe200000418b8 */
[----:B------:R-:W1:Y:S01]  /*5300*/  LDSM.16.MT88.4 R8, [R238+0x1100] ;  /* 0x00110000ee08783b */ /* 0x000e620000004200 */
[----:B------:R-:W-:Y:S01]  /*5310*/  MUFU.EX2 R222, R222 ;  /* 0x000000de00de7308 */ /* 0x000fe20000000800 */
[----:B---3--:R-:W-:Y:S02]  /*5320*/  FADD.FTZ R228, R219, R228 ;  /* 0x000000e4dbe47221 */ /* 0x008fe40000010000 */
[----:B------:R-:W-:-:S03]  /*5330*/  FADD.FTZ R201, R210, R201 ;  /* 0x000000c9d2c97221 */ /* 0x000fc60000010000 */
[-C--:B--2---:R-:W-:Y:S01]  /*5340*/  HMMA.16816.F32.BF16 R68, R4, R16.reuse, R68 ;  /* 0x000000100444723c */ /* 0x084fe20000041844 */
[----:B----4-:R-:W-:Y:S01]  /*5350*/  FADD.FTZ R228, R221, R228 ;  /* 0x000000e4dde47221 */ /* 0x010fe20000010000 */
[----:B------:R-:W2:Y:S06]  /*5360*/  MUFU.EX2 R207, R209 ;  /* 0x000000d100cf7308 */ /* 0x000eac0000000800 */
[C---:B------:R-:W-:Y:S02]  /*5370*/  HMMA.16816.F32.BF16 R72, R24.reuse, R16, R72 ;  /* 0x000000101848723c */ /* 0x040fe40000041848 */
[----:B------:R-:W3:Y:S06]  /*5380*/  MUFU.EX2 R208, R208 ;  /* 0x000000d000d07308 */ /* 0x000eec0000000800 */
[----:B------:R-:W-:Y:S01]  /*5390*/  HMMA.16816.F32.BF16 R76, R24, R18, R76 ;  /* 0x00000012184c723c */ /* 0x000fe2000004184c */
[----:B--2---:R-:W-:-:S07]  /*53a0*/  FADD.FTZ R201, R207, R201 ;  /* 0x000000c9cfc97221 */ /* 0x004fce0000010000 */
[----:B------:R-:W-:Y:S01]  /*53b0*/  HMMA.16816.F32.BF16 R80, R4, R18, R80 ;  /* 0x000000120450723c */ /* 0x000fe20000041850 */
[----:B------:R-:W2:Y:S01]  /*53c0*/  LDSM.16.MT88.4 R16, [R240+0x3100] ;  /* 0x00310000f010783b */ /* 0x000ea20000004200 */
[----:B---3--:R-:W-:-:S06]  /*53d0*/  F2FP.BF16.PACK_AB R31, R208, R207 ;  /* 0x000000cfd01f723e */ /* 0x008fcc00000010ff */
[-C--:B-----5:R-:W-:Y:S08]  /*53e0*/  HMMA.16816.F32.BF16 R84, R4, R12.reuse, R84 ;  /* 0x0000000c0454723c */ /* 0x0a0ff00000041854 */
[C---:B------:R-:W-:Y:S08]  /*53f0*/  HMMA.16816.F32.BF16 R88, R24.reuse, R12, R88 ;  /* 0x0000000c1858723c */ /* 0x040ff00000041858 */
[-C--:B------:R-:W-:Y:S08]  /*5400*/  HMMA.16816.F32.BF16 R92, R24, R14.reuse, R92 ;  /* 0x0000000e185c723c */ /* 0x080ff0000004185c */
[C---:B------:R-:W-:Y:S01]  /*5410*/  HMMA.16816.F32.BF16 R96, R4.reuse, R14, R96 ;  /* 0x0000000e0460723c */ /* 0x040fe20000041860 */
[----:B------:R-:W3:Y:S07]  /*5420*/  LDSM.16.MT88.4 R12, [R239+0x3100] ;  /* 0x00310000ef0c783b */ /* 0x000eee0000004200 */
[-C--:B-1----:R-:W-:Y:S08]  /*5430*/  HMMA.16816.F32.BF16 R100, R4, R8.reuse, R100 ;  /* 0x000000080464723c */ /* 0x082ff00000041864 */
[C---:B------:R-:W-:Y:S08]  /*5440*/  HMMA.16816.F32.BF16 R104, R24.reuse, R8, R104 ;  /* 0x000000081868723c */ /* 0x040ff00000041868 */
[-C--:B------:R-:W-:Y:S08]  /*5450*/  HMMA.16816.F32.BF16 R108, R24, R10.reuse, R108 ;  /* 0x0000000a186c723c */ /* 0x080ff0000004186c */
[----:B------:R-:W-:Y:S01]  /*5460*/  HMMA.16816.F32.BF16 R112, R4, R10, R112 ;  /* 0x0000000a0470723c */ /* 0x000fe20000041870 */
[----:B------:R-:W1:Y:S07]  /*5470*/  LDSM.16.MT88.4 R8, [R238+0x3100] ;  /* 0x00310000ee08783b */ /* 0x000e6e0000004200 */
[C---:B--2---:R-:W-:Y:S08]  /*5480*/  HMMA.16816.F32.BF16 R136, R24.reuse, R16, R136 ;  /* 0x000000101888723c */ /* 0x044ff00000041888 */
[C---:B---3--:R-:W-:Y:S08]  /*5490*/  HMMA.16816.F32.BF16 R148, R24.reuse, R12, R148 ;  /* 0x0000000c1894723c */ /* 0x048ff00000041894 */
[C---:B------:R-:W-:Y:S08]  /*54a0*/  HMMA.16816.F32.BF16 R140, R24.reuse, R18, R140 ;  /* 0x00000012188c723c */ /* 0x040ff0000004188c */
[----:B------:R-:W-:Y:S08]  /*54b0*/  HMMA.16816.F32.BF16 R152, R24, R14, R152 ;  /* 0x0000000e1898723c */ /* 0x000ff00000041898 */
[----:B------:R-:W-:Y:S08]  /*54c0*/  HMMA.16816.F32.BF16 R132, R4, R16, R132 ;  /* 0x000000100484723c */ /* 0x000ff00000041884 */
[C---:B-1----:R-:W-:Y:S08]  /*54d0*/  HMMA.16816.F32.BF16 R168, R24.reuse, R8, R168 ;  /* 0x0000000818a8723c */ /* 0x042ff000000418a8 */
[----:B------:R-:W-:Y:S08]  /*54e0*/  HMMA.16816.F32.BF16 R164, R24, R10, R164 ;  /* 0x0000000a18a4723c */ /* 0x000ff000000418a4 */
[C---:B------:R-:W-:Y:S01]  /*54f0*/  HMMA.16816.F32.BF16 R144, R4.reuse, R18, R144 ;  /* 0x000000120490723c */ /* 0x040fe20000041890 */
[----:B------:R-:W1:Y:S07]  /*5500*/  LDSM.16.MT88.4 R16, [R246+0x1900] ;  /* 0x00190000f610783b */ /* 0x000e6e0000004200 */
[C---:B------:R-:W-:Y:S08]  /*5510*/  HMMA.16816.F32.BF16 R176, R4.reuse, R12, R176 ;  /* 0x0000000c04b0723c */ /* 0x040ff000000418b0 */
[C---:B------:R-:W-:Y:S01]  /*5520*/  HMMA.16816.F32.BF16 R156, R4.reuse, R14, R156 ;  /* 0x0000000e049c723c */ /* 0x040fe2000004189c */
[----:B------:R-:W2:Y:S07]  /*5530*/  LDSM.16.MT88.4 R12, [R240+0x1900] ;  /* 0x00190000f00c783b */ /* 0x000eae0000004200 */
[C---:B------:R-:W-:Y:S08]  /*5540*/  HMMA.16816.F32.BF16 R172, R4.reuse, R8, R172 ;  /* 0x0000000804ac723c */ /* 0x040ff000000418ac */
[C---:B------:R-:W-:Y:S01]  /*5550*/  HMMA.16816.F32.BF16 R160, R4.reuse, R10, R160 ;  /* 0x0000000a04a0723c */ /* 0x040fe200000418a0 */
[----:B------:R-:W3:Y:S07]  /*5560*/  LDSM.16.MT88.4 R8, [R239+0x1900] ;  /* 0x00190000ef08783b */ /* 0x000eee0000004200 */
[C---:B------:R-:W-:Y:S08]  /*5570*/  HMMA.16816.F32.BF16 R116, R4.reuse, R20, R116 ;  /* 0x000000140474723c */ /* 0x040ff00000041874 */
[----:B------:R-:W-:Y:S07]  /*5580*/  HMMA.16816.F32.BF16 R128, R4, R22, R128 ;  /* 0x000000160480723c */ /* 0x000fee0000041880 */
[----:B------:R-:W-:Y:S01]  /*5590*/  F2FP.BF16.PACK_AB R4, R223, R220 ;  /* 0x000000dcdf04723e */ /* 0x000fe200000010ff */
[----:B------:R-:W-:Y:S01]  /*55a0*/  HMMA.16816.F32.BF16 R120, R24, R20, R120 ;  /* 0x000000141878723c */ /* 0x000fe20000041878 */
[----:B------:R-:W-:-:S02]  /*55b0*/  F2FP.BF16.PACK_AB R5, R219, R218 ;  /* 0x000000dadb05723e */ /* 0x000fc400000010ff */
[----:B------:R-:W-:Y:S02]  /*55c0*/  F2FP.BF16.PACK_AB R6, R226, R225 ;  /* 0x000000e1e206723e */ /* 0x000fe400000010ff */
[----:B------:R-:W-:-:S03]  /*55d0*/  F2FP.BF16.PACK_AB R7, R222, R221 ;  /* 0x000000ddde07723e */ /* 0x000fc600000010ff */
[----:B------:R-:W-:Y:S01]  /*55e0*/  HMMA.16816.F32.BF16 R124, R24, R22, R124 ;  /* 0x00000016187c723c */ /* 0x000fe2000004187c */
[----:B------:R-:W4:Y:S04]  /*55f0*/  LDSM.16.MT88.4 R24, [R238+0x1900] ;  /* 0x00190000ee18783b */ /* 0x000f280000004200 */
[----:B------:R-:W5:Y:S03]  /*5600*/  LDSM.16.MT88.4 R20, [R246+0x3900] ;  /* 0x00390000f614783b */ /* 0x000f660000004200 */
        /* <DEDUP_REMOVED lines=15> */
[C---:B----4-:R-:W-:Y:S08]  /*5700*/  HMMA.16816.F32.BF16 R100, R4.reuse, R24, R100 ;  /* 0x000000180464723c */ /* 0x050ff00000041864 */
[C---:B------:R-:W-:Y:S08]  /*5710*/  HMMA.16816.F32.BF16 R112, R4.reuse, R26, R112 ;  /* 0x0000001a0470723c */ /* 0x040ff00000041870 */
[C---:B-----5:R-:W-:Y:S08]  /*5720*/  HMMA.16816.F32.BF16 R116, R4.reuse, R20, R116 ;  /* 0x000000140474723c */ /* 0x060ff00000041874 */
[C---:B------:R-:W-:Y:S08]  /*5730*/  HMMA.16816.F32.BF16 R128, R4.reuse, R22, R128 ;  /* 0x000000160480723c */ /* 0x040ff00000041880 */
[C---:B-1----:R-:W-:Y:S08]  /*5740*/  HMMA.16816.F32.BF16 R132, R4.reuse, R16, R132 ;  /* 0x000000100484723c */ /* 0x042ff00000041884 */
[C---:B------:R-:W-:Y:S08]  /*5750*/  HMMA.16816.F32.BF16 R144, R4.reuse, R18, R144 ;  /* 0x000000120490723c */ /* 0x040ff00000041890 */
[C---:B--2---:R-:W-:Y:S08]  /*5760*/  HMMA.16816.F32.BF16 R176, R4.reuse, R12, R176 ;  /* 0x0000000c04b0723c */ /* 0x044ff000000418b0 */
[C---:B------:R-:W-:Y:S08]  /*5770*/  HMMA.16816.F32.BF16 R156, R4.reuse, R14, R156 ;  /* 0x0000000e049c723c */ /* 0x040ff0000004189c */
[C---:B---3--:R-:W-:Y:S08]  /*5780*/  HMMA.16816.F32.BF16 R172, R4.reuse, R8, R172 ;  /* 0x0000000804ac723c */ /* 0x048ff000000418ac */
[----:B------:R-:W-:Y:S07]  /*5790*/  HMMA.16816.F32.BF16 R160, R4, R10, R160 ;  /* 0x0000000a04a0723c */ /* 0x000fee00000418a0 */
[----:B------:R-:W-:Y:S01]  /*57a0*/  FADD.FTZ R4, R226, R217 ;  /* 0x000000d9e2047221 */ /* 0x000fe20000010000 */
[----:B------:R-:W-:Y:S01]  /*57b0*/  HMMA.16816.F32.BF16 R104, R28, R24, R104 ;  /* 0x000000181c68723c */ /* 0x000fe20000041868 */
[----:B------:R-:W-:-:S02]  /*57c0*/  FADD.FTZ R6, R222, R228 ;  /* 0x000000e4de067221 */ /* 0x000fc40000010000 */
[----:B------:R-:W-:Y:S01]  /*57d0*/  FADD.FTZ R5, R212, R204 ;  /* 0x000000ccd4057221 */ /* 0x000fe20000010000 */
[----:B------:R1:W-:Y:S04]  /*57e0*/  STL [R1+0x20], R4 ;  /* 0x0000200401007387 */ /* 0x0003e80000100800 */
[----:B------:R2:W-:Y:S01]  /*57f0*/  STL [R1+0x1c], R6 ;  /* 0x00001c0601007387 */ /* 0x0005e20000100800 */
[C---:B------:R-:W-:Y:S08]  /*5800*/  HMMA.16816.F32.BF16 R108, R28.reuse, R26, R108 ;  /* 0x0000001a1c6c723c */ /* 0x040ff0000004186c */
[C---:B------:R-:W-:Y:S08]  /*5810*/  HMMA.16816.F32.BF16 R120, R28.reuse, R20, R120 ;  /* 0x000000141c78723c */ /* 0x040ff00000041878 */
[----:B------:R-:W-:Y:S01]  /*5820*/  HMMA.16816.F32.BF16 R124, R28, R22, R124 ;  /* 0x000000161c7c723c */ /* 0x000fe2000004187c */
[----:B-1----:R-:W-:-:S07]  /*5830*/  FADD.FTZ R4, R208, R201 ;  /* 0x000000c9d0047221 */ /* 0x002fce0000010000 */
[C---:B------:R-:W-:Y:S01]  /*5840*/  HMMA.16816.F32.BF16 R136, R28.reuse, R16, R136 ;  /* 0x000000101c88723c */ /* 0x040fe20000041888 */
[----:B------:R2:W-:Y:S04]  /*5850*/  STL [R1+0x14], R4 ;  /* 0x0000140401007387 */ /* 0x0005e80000100800 */
[----:B------:R2:W-:Y:S03]  /*5860*/  STL [R1+0x18], R5 ;  /* 0x0000180501007387 */ /* 0x0005e60000100800 */
[C---:B------:R-:W-:Y:S08]  /*5870*/  HMMA.16816.F32.BF16 R140, R28.reuse, R18, R140 ;  /* 0x000000121c8c723c */ /* 0x040ff0000004188c */
[C---:B------:R-:W-:Y:S08]  /*5880*/  HMMA.16816.F32.BF16 R148, R28.reuse, R12, R148 ;  /* 0x0000000c1c94723c */ /* 0x040ff00000041894 */
[C---:B------:R-:W-:Y:S08]  /*5890*/  HMMA.16816.F32.BF16 R152, R28.reuse, R14, R152 ;  /* 0x0000000e1c98723c */ /* 0x040ff00000041898 */
[C---:B------:R-:W-:Y:S08]  /*58a0*/  HMMA.16816.F32.BF16 R168, R28.reuse, R8, R168 ;  /* 0x000000081ca8723c */ /* 0x040ff000000418a8 */
[----:B------:R-:W-:Y:S01]  /*58b0*/  HMMA.16816.F32.BF16 R164, R28, R10, R164 ;  /* 0x0000000a1ca4723c */ /* 0x000fe200000418a4 */
[----:B------:R-:W-:Y:S07]  /*58c0*/  @!P2 BRA `(.L_x_1936) ;  /* 0x00003c600000a947 */ /* 0x000fee0003800000 */
[C---:B--2---:R-:W-:Y:S01]  /*58d0*/  SHF.L.U64.HI R4, R45.reuse, 0x1, R47 ;  /* 0x000000012d047819 */ /* 0x044fe2000001022f */
[----:B------:R-:W-:Y:S01]  /*58e0*/  IMAD.SHL.U32 R6, R45, 0x2, RZ ;  /* 0x000000022d067824 */ /* 0x000fe200078e00ff */
[----:B------:R-:W-:Y:S01]  /*58f0*/  SHF.L.U64.HI R5, R44, 0x1, R46 ;  /* 0x000000012c057819 */ /* 0x000fe2000001022e */
[----:B------:R-:W-:Y:S01]  /*5900*/  IMAD.MOV.U32 R199, RZ, RZ, R196 ;  /* 0x000000ffffc77224 */ /* 0x000fe200078e00c4 */
[----:B------:R-:W-:Y:S01]  /*5910*/  MOV R200, R3 ;  /* 0x0000000300c87202 */ /* 0x000fe20000000f00 */
[----:B------:R1:W-:Y:S01]  /*5920*/  STL [R1+0x10], R4 ;  /* 0x0000100401007387 */ /* 0x0003e20000100800 */
[----:B------:R-:W-:Y:S01]  /*5930*/  MOV R197, R0 ;  /* 0x0000000000c57202 */ /* 0x000fe20000000f00 */
[----:B------:R-:W-:-:S02]  /*5940*/  IMAD.MOV.U32 R198, RZ, RZ, R2 ;  /* 0x000000ffffc67224 */ /* 0x000fc400078e0002 */
[----:B------:R2:W-:Y:S04]  /*5950*/  STL [R1+0xc], R6 ;  /* 0x00000c0601007387 */ /* 0x0005e80000100800 */
[----:B------:R2:W-:Y:S01]  /*5960*/  STL [R1+0x8], R5 ;  /* 0x0000080501007387 */ /* 0x0005e20000100800 */
[----:B-1----:R-:W-:-:S05]  /*5970*/  IMAD.SHL.U32 R4, R44, 0x2, RZ ;  /* 0x000000022c047824 */ /* 0x002fca00078e00ff */
[----:B------:R2:W-:Y:S01]  /*5980*/  STL [R1+0x4], R4 ;  /* 0x0000040401007387 */ /* 0x0005e20000100800 */
[----:B------:R-:W-:Y:S05]  /*5990*/  BRA `(.L_x_1937) ;  /* 0x0000041000007947 */ /* 0x000fea0003800000 */
.L_x_1939:
[----:B------:R-:W2:Y:S01]  /*59a0*/  LDL R0, [R1] ;  /* 0x0000000001007983 */ /* 0x000ea20000100800 */
[----:B------:R-:W-:Y:S01]  /*59b0*/  ULEA UR5, UR6, UR8, 0x6 ;  /* 0x0000000806057291 */ /* 0x000fe2000f8e303f */
[----:B------:R-:W-:Y:S02]  /*59c0*/  IMAD.MOV.U32 R251, RZ, RZ, RZ ;  /* 0x000000fffffb7224 */ /* 0x000fe400078e00ff */
[----:B------:R-:W3:Y:S03]  /*59d0*/  LDL R230, [R1+0xc] ;  /* 0x00000c0001e67983 */ /* 0x000ee60000100800 */
[----:B------:R-:W-:Y:S01]  /*59e0*/  IMAD.U32 R252, RZ, RZ, UR5 ;  /* 0x00000005fffc7e24 */ /* 0x000fe2000f8e00ff */
[----:B------:R-:W4:Y:S04]  /*59f0*/  LDL R231, [R1+0x4] ;  /* 0x0000040001e77983 */ /* 0x000f280000100800 */
[----:B------:R-:W5:Y:S04]  /*5a00*/  LDL R228, [R1+0x10] ;  /* 0x0000100001e47983 */ /* 0x000f680000100800 */
        /* <DEDUP_REMOVED lines=8> */
[----:B------:R-:W-:Y:S03]  /*5a90*/  @!P0 LEA R2, P2, R196, c[0x0][0x2a0], 0x2 ;  /* 0x0000a800c4028a11 */ /* 0x000fe600078410ff */
        /* <DEDUP_REMOVED lines=20> */
[----:B------:R-:W-:Y:S04]  /*5be0*/  SHFL.IDX PT, R3, R2, 0x2, 0x181f ;  /* 0x00581f0002037f89 */ /* 0x000fe800000e0000 */
[----:B------:R-:W-:Y:S04]  /*5bf0*/  SHFL.IDX PT, R196, R0, 0x2, 0x181f ;  /* 0x00581f0000c47f89 */ /* 0x000fe800000e0000 */
        /* <DEDUP_REMOVED lines=9> */
[C-C-:B--2---:R-:W-:Y:S01]  /*5c90*/  IMAD.X R211, R204.reuse, 0x1, R228.reuse, P2 ;  /* 0x00000001ccd37824 */ /* 0x144fe200010e06e4 */
[----:B------:R2:W-:Y:S02]  /*5ca0*/  LDGSTS.E.BYPASS.LTC128B.128 [R250+0x6100], [R212.64], !P3 ;  /* 0x06100000d4fa7fae */ /* 0x0005e4000d901d4c */
[--C-:B------:R-:W-:Y:S02]  /*5cb0*/  IMAD.X R207, R204, 0x1, R229.reuse, P5 ;  /* 0x00000001cccf7824 */ /* 0x100fe400028e06e5 */
[----:B------:R4:W-:Y:S04]  /*5cc0*/  LDGSTS.E.BYPASS.LTC128B.128 [R250+0x4900], [R210.64], !P4 ;  /* 0x04900000d2fa7fae */ /* 0x0009e8000e101d4c */
[----:B------:R2:W-:Y:S01]  /*5cd0*/  LDGSTS.E.BYPASS.LTC128B.128 [R250+0x6900], [R206.64], !P3 ;  /* 0x06900000cefa7fae */ /* 0x0005e2000d901d4c */
[-C--:B------:R-:W-:Y:S05]  /*5ce0*/  IADD3 R204, P5, R2, R230.reuse, RZ ;  /* 0x000000e602cc7210 */ /* 0x080fea0007fbe0ff */
[--C-:B---3--:R-:W-:Y:S01]  /*5cf0*/  IMAD.X R205, R0, 0x1, R228.reuse, P5 ;  /* 0x0000000100cd7824 */ /* 0x108fe200028e06e4 */
[C---:B-1----:R-:W-:Y:S05]  /*5d00*/  IADD3 R208, P2, R3.reuse, R230, RZ ;  /* 0x000000e603d07210 */ /* 0x042fea0007f5e0ff */
        /* <DEDUP_REMOVED lines=10> */
.L_x_1937:
[----:B------:R-:W3:Y:S01]  /*5db0*/  LDL R58, [R1+0xc] ;  /* 0x00000c00013a7983 */ /* 0x000ee20000100800 */
[----:B------:R-:W-:Y:S04]  /*5dc0*/  DEPBAR.LE SB0, 0x0 ;  /* 0x000080000000791a */ /* 0x000fe80000000000 */
[----:B------:R-:W-:Y:S01]  /*5dd0*/  SHF.R.S32.HI R0, RZ, 0x1f, R252 ;  /* 0x0000001fff007819 */ /* 0x000fe200000114fc */
[----:B------:R-:W4:Y:S01]  /*5de0*/  LDL R57, [R1+0x10] ;  /* 0x0000100001397983 */ /* 0x000f220000100800 */
[----:B------:R-:W-:Y:S01]  /*5df0*/  IMAD.WIDE.U32 R12, R252, c[0x0][0x208], RZ ;  /* 0x00008200fc0c7a25 */ /* 0x000fe200078e00ff */
[----:B------:R-:W-:Y:S01]  /*5e00*/  IADD3 R54, R250, 0x100, RZ ;  /* 0x00000100fa367810 */ /* 0x000fe20007ffe0ff */
[----:B------:R-:W-:Y:S02]  /*5e10*/  UISETP.GT.AND UP0, UPT, UR6, UR7, UPT ;  /* 0x000000070600728c */ /* 0x000fe4000bf04270 */
[----:B------:R-:W-:Y:S01]  /*5e20*/  IMAD R0, R0, c[0x0][0x208], RZ ;  /* 0x0000820000007a24 */ /* 0x000fe200078e02ff */
[----:B------:R-:W5:Y:S03]  /*5e30*/  LDL R56, [R1+0x4] ;  /* 0x0000040001387983 */ /* 0x000f660000100800 */
[----:B------:R-:W-:Y:S03]  /*5e40*/  IMAD R0, R252, c[0x0][0x20c], R0 ;  /* 0x00008300fc007a24 */ /* 0x000fe600078e0200 */
[----:B--2---:R-:W2:Y:S01]  /*5e50*/  LDL R55, [R1+0x8] ;  /* 0x0000080001377983 */ /* 0x004ea20000100800 */
[----:B------:R-:W-:Y:S01]  /*5e60*/  IMAD.IADD R13, R13, 0x1, R0 ;  /* 0x000000010d0d7824 */ /* 0x000fe200078e0200 */
[----:B------:R-:W-:Y:S03]  /*5e70*/  SHF.R.S32.HI R0, RZ, 0x1f, R251 ;  /* 0x0000001fff007819 */ /* 0x000fe600000114fb */
[C---:B------:R-:W-:Y:S01]  /*5e80*/  IMAD.WIDE.U32 R12, R251.reuse, c[0x0][0x218], R12 ;  /* 0x00008600fb0c7a25 */ /* 0x040fe200078e000c */
[----:B------:R-:W-:Y:S03]  /*5e90*/  BAR.SYNC.DEFER_BLOCKING 0x0 ;  /* 0x0000000000007b1d */ /* 0x000fe60000010000 */
[----:B------:R-:W-:Y:S01]  /*5ea0*/  IMAD R0, R0, c[0x0][0x218], RZ ;  /* 0x0000860000007a24 */ /* 0x000fe200078e02ff */
[----:B------:R-:W-:Y:S03]  /*5eb0*/  IADD3 R3, P2, R12, UR22, RZ ;  /* 0x000000160c037c10 */ /* 0x000fe6000ff5e0ff */
[----:B------:R-:W-:Y:S05]  /*5ec0*/  IMAD R0, R251, c[0x0][0x21c], R0 ;  /* 0x00008700fb007a24 */ /* 0x000fea00078e0200 */
[----:B------:R-:W-:Y:S02]  /*5ed0*/  IADD3.X R0, R13, UR4, R0, P2, !PT ;  /* 0x000000040d007c10 */ /* 0x000fe400097fe400 */
[C---:B------:R-:W-:Y:S04]  /*5ee0*/  LEA R2, P2, R3.reuse, c[0x0][0x1f8], 0x1 ;  /* 0x00007e0003027a11 */ /* 0x040fe800078408ff */
[----:B------:R-:W-:Y:S01]  /*5ef0*/  LEA.HI.X R0, R3, c[0x0][0x1fc], R0, 0x1, P2 ;  /* 0x00007f0003007a11 */ /* 0x000fe200010f0c00 */
[----:B------:R-:W-:Y:S06]  /*5f00*/  LDSM.16.M88.4 R64, [R249+0x8100] ;  /* 0x00810000f940783b */ /* 0x000fec0000000200 */
[----:B------:R-:W1:Y:S06]  /*5f10*/  LDSM.16.M88.4 R16, [R248+0x4100] ;  /* 0x00410000f810783b */ /* 0x000e6c0000000200 */
[----:B------:R-:W1:Y:S06]  /*5f20*/  LDSM.16.M88.4 R60, [R249+0xa100] ;  /* 0x00a10000f93c783b */ /* 0x000e6c0000000200 */
[----:B------:R-:W1:Y:S06]  /*5f30*/  LDSM.16.M88.4 R32, [R248+0x4900] ;  /* 0x00490000f820783b */ /* 0x000e6c0000000200 */
[----:B------:R-:W3:Y:S06]  /*5f40*/  SHFL.IDX PT, R36, R2, RZ, 0x181f ;  /* 0x00181fff02247589 */ /* 0x000eec00000e0000 */
[----:B------:R-:W-:Y:S06]  /*5f50*/  LDSM.16.M88.4 R48, [R248+0x5100] ;  /* 0x00510000f830783b */ /* 0x000fec0000000200 */
[----:B------:R-:W-:Y:S06]  /*5f60*/  LDSM.16.M88.4 R204, [R248+0x5900] ;  /* 0x00590000f8cc783b */ /* 0x000fec0000000200 */
[----:B------:R-:W-:Y:S01]  /*5f70*/  LDSM.16.M88.4 R208, [R245+0x8100] ;  /* 0x00810000f5d0783b */ /* 0x000fe20000000200 */
[-C--:B-1----:R-:W-:Y:S05]  /*5f80*/  HMMA.16816.F32.BF16 R4, R64, R16.reuse, RZ ;  /* 0x000000104004723c */ /* 0x082fea00000418ff */
[----:B------:R-:W4:Y:S03]  /*5f90*/  SHFL.IDX PT, R37, R0, RZ, 0x181f ;  /* 0x00181fff00257589 */ /* 0x000f2600000e0000 */
[C---:B------:R-:W-:Y:S03]  /*5fa0*/  HMMA.16816.F32.BF16 R8, R60.reuse, R16, RZ ;  /* 0x000000103c08723c */ /* 0x040fe600000418ff */
[----:B------:R-:W-:Y:S06]  /*5fb0*/  SHFL.IDX PT, R52, R2, 0x1, 0x181f ;  /* 0x00381f0002347f89 */ /* 0x000fec00000e0000 */
[----:B------:R-:W-:Y:S01]  /*5fc0*/  LDSM.16.M88.4 R212, [R247] ;  /* 0x00000000f7d4783b */ /* 0x000fe20000000200 */
[-C--:B------:R-:W-:Y:S05]  /*5fd0*/  HMMA.16816.F32.BF16 R12, R60, R18.reuse, RZ ;  /* 0x000000123c0c723c */ /* 0x080fea00000418ff */
[----:B------:R-:W-:Y:S03]  /*5fe0*/  SHFL.IDX PT, R3, R0, 0x1, 0x181f ;  /* 0x00381f0000037f89 */ /* 0x000fe600000e0000 */
[C---:B------:R-:W-:Y:S03]  /*5ff0*/  HMMA.16816.F32.BF16 R16, R64.reuse, R18, RZ ;  /* 0x000000124010723c */ /* 0x040fe600000418ff */
[----:B------:R-:W-:Y:S05]  /*6000*/  LDSM.16.M88.4 R216, [R245+0xa100] ;  /* 0x00a10000f5d8783b */ /* 0x000fea0000000200 */
[-C--:B------:R-:W-:Y:S01]  /*6010*/  HMMA.16816.F32.BF16 R20, R64, R32.reuse, RZ ;  /* 0x000000204014723c */ /* 0x080fe200000418ff */
[----:B------:R-:W-:Y:S06]  /*6020*/  LDSM.16.M88.4 R220, [R237] ;  /* 0x00000000eddc783b */ /* 0x000fec0000000200 */
[----:B------:R-:W-:Y:S01]  /*6030*/  LDSM.16.M88.4 R224, [R236] ;  /* 0x00000000ece0783b */ /* 0x000fe20000000200 */
[C---:B------:R-:W-:Y:S05]  /*6040*/  HMMA.16816.F32.BF16 R24, R60.reuse, R32, RZ ;  /* 0x000000203c18723c */ /* 0x040fea00000418ff */
[----:B------:R-:W-:Y:S03]  /*6050*/  LDSM.16.M88.4 R228, [R235] ;  /* 0x00000000ebe4783b */ /* 0x000fe60000000200 */
[-C--:B------:R-:W-:Y:S03]  /*6060*/  HMMA.16816.F32.BF16 R28, R60, R34.reuse, RZ ;  /* 0x000000223c1c723c */ /* 0x080fe600000418ff */
[----:B------:R-:W1:Y:S05]  /*6070*/  SHFL.IDX PT, R44, R2, 0x2, 0x181f ;  /* 0x00581f00022c7f89 */ /* 0x000e6a00000e0000 */
[C---:B------:R-:W-:Y:S01]  /*6080*/  HMMA.16816.F32.BF16 R32, R64.reuse, R34, RZ ;  /* 0x000000224020723c */ /* 0x040fe200000418ff */
[----:B------:R-:W1:Y:S06]  /*6090*/  SHFL.IDX PT, R40, R0, 0x2, 0x181f ;  /* 0x00581f0000287f89 */ /* 0x000e6c00000e0000 */
[----:B------:R-:W1:Y:S06]  /*60a0*/  SHFL.IDX PT, R2, R2, 0x3, 0x181f ;  /* 0x00781f0002027f89 */ /* 0x000e6c00000e0000 */
[----:B------:R-:W1:Y:S01]  /*60b0*/  SHFL.IDX PT, R0, R0, 0x3, 0x181f ;  /* 0x00781f0000007f89 */ /* 0x000e6200000e0000 */
[-C--:B---3--:R-:W-:Y:S05]  /*60c0*/  IADD3 R38, P5, R36, R58.reuse, RZ ;  /* 0x0000003a24267210 */ /* 0x088fea0007fbe0ff */
[C-C-:B----4-:R-:W-:Y:S01]  /*60d0*/  IMAD.X R39, R37.reuse, 0x1, R57.reuse, P5 ;  /* 0x0000000125277824 */ /* 0x150fe200028e0639 */
[----:B-1----:R-:W-:Y:S04]  /*60e0*/  IADD3 R46, P5, R44, R58, RZ ;  /* 0x0000003a2c2e7210 */ /* 0x002fe80007fbe0ff */
[----:B------:R1:W-:Y:S01]  /*60f0*/  LDGSTS.E.BYPASS.LTC128B.128 [R54], [R38.64], !P4 ;  /* 0x0000000026367fae */ /* 0x0003e2000e101d4c */
[----:B-----5:R-:W-:Y:S01]  /*6100*/  IADD3 R36, P2, R36, R56, RZ ;  /* 0x0000003824247210 */ /* 0x020fe20007f5e0ff */
[----:B------:R-:W-:Y:S04]  /*6110*/  IMAD.X R47, R40, 0x1, R57, P5 ;  /* 0x00000001282f7824 */ /* 0x000fe800028e0639 */
[----:B--2---:R-:W-:Y:S01]  /*6120*/  IMAD.X R37, R37, 0x1, R55, P2 ;  /* 0x0000000125257824 */ /* 0x004fe200010e0637 */
[C---:B------:R-:W-:Y:S02]  /*6130*/  IADD3 R42, P2, R52.reuse, R58, RZ ;  /* 0x0000003a342a7210 */ /* 0x040fe40007f5e0ff */
[-C--:B------:R-:W-:Y:S02]  /*6140*/  IADD3 R52, P6, R52, R56.reuse, RZ ;  /* 0x0000003834347210 */ /* 0x080fe40007fde0ff */
[----:B------:R1:W-:Y:S01]  /*6150*/  LDGSTS.E.BYPASS.LTC128B.128 [R54+0x2000], [R36.64], !P3 ;  /* 0x0200000024367fae */ /* 0x0003e2000d901d4c */
[C---:B------:R-:W-:Y:S01]  /*6160*/  IMAD.X R43, R3.reuse, 0x1, R57, P2 ;  /* 0x00000001032b7824 */ /* 0x040fe200010e0639 */
[----:B------:R-:W-:Y:S01]  /*6170*/  IADD3 R44, P2, R44, R56, RZ ;  /* 0x000000382c2c7210 */ /* 0x000fe20007f5e0ff */
[--C-:B------:R-:W-:Y:S03]  /*6180*/  IMAD.X R53, R3, 0x1, R55.reuse, P6 ;  /* 0x0000000103357824 */ /* 0x100fe600030e0637 */
[----:B------:R2:W-:Y:S01]  /*6190*/  LDGSTS.E.BYPASS.LTC128B.128 [R54+0x800], [R42.64], !P4 ;  /* 0x008000002a367fae */ /* 0x0005e2000e101d4c */
[----:B------:R-:W-:Y:S05]  /*61a0*/  IMAD.X R45, R40, 0x1, R55, P2 ;  /* 0x00000001282d7824 */ /* 0x000fea00010e0637 */
[----:B------:R3:W-:Y:S06]  /*61b0*/  LDGSTS.E.BYPASS.LTC128B.128 [R54+0x2800], [R52.64], !P3 ;  /* 0x0280000034367fae */ /* 0x0007ec000d901d4c */
[----:B------:R4:W-:Y:S06]  /*61c0*/  LDGSTS.E.BYPASS.LTC128B.128 [R54+0x1000], [R46.64], !P4 ;  /* 0x010000002e367fae */ /* 0x0009ec000e101d4c */
[----:B------:R4:W-:Y:S01]  /*61d0*/  LDGSTS.E.BYPASS.LTC128B.128 [R54+0x3000], [R44.64], !P3 ;  /* 0x030000002c367fae */ /* 0x0009e2000d901d4c */
[-C--:B-1----:R-:W-:Y:S08]  /*61e0*/  HMMA.16816.F32.BF16 R36, R64, R48.reuse, RZ ;  /* 0x000000304024723c */ /* 0x082ff000000418ff */
[C---:B--2---:R-:W-:Y:S07]  /*61f0*/  HMMA.16816.F32.BF16 R40, R60.reuse, R48, RZ ;  /* 0x000000303c28723c */ /* 0x044fee00000418ff */
[----:B------:R-:W-:Y:S05]  /*6200*/  IADD3 R48, P2, R2, R58, RZ ;  /* 0x0000003a02307210 */ /* 0x000fea0007f5e0ff */
[----:B------:R-:W-:Y:S01]  /*6210*/  IMAD.X R49, R0, 0x1, R57, P2 ;  /* 0x0000000100317824 */ /* 0x000fe200010e0639 */
[----:B------:R-:W-:Y:S01]  /*6220*/  IADD3 R2, P2, R2, R56, RZ ;  /* 0x0000003802027210 */ /* 0x000fe20007f5e0ff */
[-C--:B----4-:R-:W-:Y:S03]  /*6230*/  HMMA.16816.F32.BF16 R44, R60, R50.reuse, RZ ;  /* 0x000000323c2c723c */ /* 0x090fe600000418ff */
[----:B------:R1:W-:Y:S01]  /*6240*/  LDGSTS.E.BYPASS.LTC128B.128 [R54+0x1800], [R48.64], !P4 ;  /* 0x0180000030367fae */ /* 0x0003e2000e101d4c */
[----:B------:R-:W-:Y:S01]  /*6250*/  IMAD.X R3, R0, 0x1, R55, P2 ;  /* 0x0000000100037824 */ /* 0x000fe200010e0637 */
[----:B------:R-:W-:Y:S04]  /*6260*/  PLOP3.LUT P2, PT, PT, PT, UP0, 0x80, 0x0 ;  /* 0x000000000000781c */ /* 0x000fe80003f4f008 */
[----:B------:R3:W-:Y:S06]  /*6270*/  LDGSTS.E.BYPASS.LTC128B.128 [R54+0x3800], [R2.64], !P3 ;  /* 0x0380000002367fae */ /* 0x0007ec000d901d4c */
[----:B------:R-:W0:Y:S01]  /*6280*/  LDGDEPBAR ;  /* 0x00000000000079af */ /* 0x000e220000000000 */
[C---:B-1----:R-:W-:Y:S08]  /*6290*/  HMMA.16816.F32.BF16 R48, R64.reuse, R50, RZ ;  /* 0x000000324030723c */ /* 0x042ff000000418ff */
[-C--:B---3--:R-:W-:Y:S08]  /*62a0*/  HMMA.16816.F32.BF16 R52, R64, R204.reuse, RZ ;  /* 0x000000cc4034723c */ /* 0x088ff000000418ff */
        /* <DEDUP_REMOVED lines=45> */
[----:B------:R-:W3:Y:S06]  /*6580*/  LDSM.16.M88.4 R204, [R234+0x800] ;  /* 0x00080000eacc783b */ /* 0x000eec0000000200 */
[----:B------:R-:W4:Y:S01]  /*6590*/  LDSM.16.M88.4 R224, [R234+0x1800] ;  /* 0x00180000eae0783b */ /* 0x000f220000000200 */
[-C--:B-1----:R-:W-:Y:S08]  /*65a0*/  HMMA.16816.F32.BF16 R4, R208, R212.reuse, R4 ;  /* 0x000000d4d004723c */ /* 0x082ff00000041804 */
        /* <DEDUP_REMOVED lines=14> */
[-C--:B----4-:R-:W-:Y:S08]  /*6690*/  HMMA.16816.F32.BF16 R52, R208, R224.reuse, R52 ;  /* 0x000000e0d034723c */ /* 0x090ff00000041834 */
        /* <DEDUP_REMOVED lines=24> */
[----:B------:R-:W-:Y:S07]  /*6820*/  LDSM.16.M88.4 R220, [R203] ;  /* 0x00000000cbdc783b */ /* 0x000fee0000000200 */
[----:B------:R-:W-:Y:S01]  /*6830*/  HMMA.16816.F32.BF16 R64, R204, R226, R64 ;  /* 0x000000e2cc40723c */ /* 0x000fe20000041840 */
[----:B------:R-:W3:Y:S06]  /*6840*/  LDSM.16.M88.4 R204, [R232] ;  /* 0x00000000e8cc783b */ /* 0x000eec0000000200 */
[----:B------:R-:W4:Y:S01]  /*6850*/  LDSM.16.M88.4 R224, [R202] ;  /* 0x00000000cae0783b */ /* 0x000f220000000200 */
        /* <DEDUP_REMOVED lines=44> */
[-C--:B-1----:R-:W-:Y:S01]  /*6b20*/  HMMA.16816.F32.BF16 R4, R208, R212.reuse, R4 ;  /* 0x000000d4d004723c */ /* 0x082fe20000041804 */
[----:B------:R-:W-:Y:S04]  /*6b30*/  DEPBAR.LE SB0, 0x0 ;  /* 0x000080000000791a */ /* 0x000fe80000000000 */
[----:B------:R-:W-:Y:S03]  /*6b40*/  BAR.SYNC.DEFER_BLOCKING 0x0 ;  /* 0x0000000000007b1d */ /* 0x000fe60000010000 */
[C---:B--2---:R-:W-:Y:S08]  /*6b50*/  HMMA.16816.F32.BF16 R8, R216.reuse, R212, R8 ;  /* 0x000000d4d808723c */ /* 0x044ff00000041808 */
        /* <DEDUP_REMOVED lines=10> */
[-C--:B----4-:R-:W-:Y:S08]  /*6c00*/  HMMA.16816.F32.BF16 R52, R208, R224.reuse, R52 ;  /* 0x000000e0d034723c */ /* 0x090ff00000041834 */
[C---:B------:R-:W-:Y:S08]  /*6c10*/  HMMA.16816.F32.BF16 R56, R216.reuse, R224, R56 ;  /* 0x000000e0d838723c */ /* 0x040ff00000041838 */
[-C--:B------:R-:W-:Y:S08]  /*6c20*/  HMMA.16816.F32.BF16 R60, R216, R226.reuse, R60 ;  /* 0x000000e2d83c723c */ /* 0x080ff0000004183c */
[----:B------:R-:W-:Y:S01]  /*6c30*/  HMMA.16816.F32.BF16 R64, R208, R226, R64 ;  /* 0x000000e2d040723c */ /* 0x000fe20000041840 */
[----:B------:R-:W-:-:S07]  /*6c40*/  @P2 BRA `(.L_x_1939) ;  /* 0xffffed5000002947 */ /* 0x000fce000383ffff */
.L_x_1938:
[----:B------:R-:W-:Y:S01]  /*6c50*/  FMNMX.FTZ R201, R8, R198, !PT ;  /* 0x000000c608c97209 */ /* 0x000fe20007810000 */
[----:B------:R-:W0:Y:S01]  /*6c60*/  LDGDEPBAR ;  /* 0x00000000000079af */ /* 0x000e220000000000 */
[----:B--2---:R-:W-:Y:S01]  /*6c70*/  FMNMX.FTZ R205, R4, R199, !PT ;  /* 0x000000c704cd7209 */ /* 0x004fe20007810000 */
[----:B------:R-:W-:Y:S01]  /*6c80*/  UISETP.GT.AND UP0, UPT, UR6, UR7, UPT ;  /* 0x000000070600728c */ /* 0x000fe2000bf04270 */
[----:B------:R-:W-:Y:S01]  /*6c90*/  FMNMX.FTZ R201, R9, R201, !PT ;  /* 0x000000c909c97209 */ /* 0x000fe20007810000 */
[----:B------:R-:W-:Y:S01]  /*6ca0*/  UIADD3 UR6, UR6, -0x1, URZ ;  /* 0xffffffff06067890 */ /* 0x000fe2000fffe03f */
        /* <DEDUP_REMOVED lines=30> */
[----:B------:R-:W1:Y:S01]  /*6e90*/  SHFL.BFLY PT, R2, R201, 0x2, 0x1f ;  /* 0x0c401f00c9027f89 */ /* 0x000e6200000e0000 */
        /* <DEDUP_REMOVED lines=31> */
[----:B------:R-:W2:Y:S01]  /*7090*/  SHFL.BFLY PT, R196, R205, 0x2, 0x1f ;  /* 0x0c401f00cdc47f89 */ /* 0x000ea200000e0000 */
[----:B------:R-:W-:Y:S02]  /*70a0*/  PLOP3.LUT P2, PT, PT, PT, UP0, 0x80, 0x0 ;  /* 0x000000000000781c */ /* 0x000fe40003f4f008 */
[----:B------:R-:W-:Y:S02]  /*70b0*/  FMNMX.FTZ R0, R62, R0, !PT ;  /* 0x000000003e007209 */ /* 0x000fe40007810000 */
[----:B-1----:R-:W-:Y:S02]  /*70c0*/  FMNMX.FTZ R2, R201, R2, !PT ;  /* 0x00000002c9027209 */ /* 0x002fe40007810000 */
[----:B------:R-:W-:Y:S01]  /*70d0*/  FMNMX.FTZ R0, R63, R0, !PT ;  /* 0x000000003f007209 */ /* 0x000fe20007810000 */
[----:B------:R-:W1:Y:S02]  /*70e0*/  SHFL.BFLY PT, R3, R204, 0x2, 0x1f ;  /* 0x0c401f00cc037f89 */ /* 0x000e6400000e0000 */
[C---:B------:R-:W-:Y:S02]  /*70f0*/  FMUL.FTZ R206, R2.reuse, c[0x0][0x2d0] ;  /* 0x0000b40002ce7a20 */ /* 0x040fe40000410000 */
[----:B------:R-:W-:Y:S02]  /*7100*/  FADD.FTZ R198, -R2, R198 ;  /* 0x000000c602c67221 */ /* 0x000fe40000010100 */
[--C-:B------:R-:W-:Y:S02]  /*7110*/  FFMA.FTZ R229, R8, c[0x0][0x2d0], -R206.reuse ;  /* 0x0000b40008e57a23 */ /* 0x100fe400000108ce */
[----:B------:R-:W3:Y:S01]  /*7120*/  SHFL.BFLY PT, R201, R0, 0x2, 0x1f ;  /* 0x0c401f0000c97f89 */ /* 0x000ee200000e0000 */
[--C-:B------:R-:W-:Y:S02]  /*7130*/  FFMA.FTZ R226, R9, c[0x0][0x2d0], -R206.reuse ;  /* 0x0000b40009e27a23 */ /* 0x100fe400000108ce */
[--C-:B------:R-:W-:Y:S01]  /*7140*/  FFMA.FTZ R212, R12, c[0x0][0x2d0], -R206.reuse ;  /* 0x0000b4000cd47a23 */ /* 0x100fe200000108ce */
[----:B------:R-:W-:Y:S01]  /*7150*/  MUFU.EX2 R229, R229 ;  /* 0x000000e500e57308 */ /* 0x000fe20000000800 */
[----:B------:R-:W-:Y:S02]  /*7160*/  FFMA.FTZ R213, R13, c[0x0][0x2d0], -R206 ;  /* 0x0000b4000dd57a23 */ /* 0x000fe400000108ce */
[----:B------:R-:W-:Y:S01]  /*7170*/  FMUL.FTZ R198, R198, c[0x0][0x2d0] ;  /* 0x0000b400c6c67a20 */ /* 0x000fe20000410000 */
[----:B--2---:R-:W-:Y:S05]  /*7180*/  FMNMX.FTZ R205, R205, R196, !PT ;  /* 0x000000c4cdcd7209 */ /* 0x004fea0007810000 */
[----:B------:R-:W2:Y:S01]  /*7190*/  SHFL.BFLY PT, R196, R205, 0x1, 0x1f ;  /* 0x0c201f00cdc47f89 */ /* 0x000ea200000e0000 */
[----:B------:R-:W4:Y:S01]  /*71a0*/  MUFU.EX2 R198, R198 ;  /* 0x000000c600c67308 */ /* 0x000f220000000800 */
[----:B-1----:R-:W-:Y:S06]  /*71b0*/  FMNMX.FTZ R204, R204, R3, !PT ;  /* 0x00000003cccc7209 */ /* 0x002fec0007810000 */
[----:B------:R-:W1:Y:S01]  /*71c0*/  SHFL.BFLY PT, R3, R204, 0x1, 0x1f ;  /* 0x0c201f00cc037f89 */ /* 0x000e6200000e0000 */
[----:B---3--:R-:W-:Y:S02]  /*71d0*/  FMNMX.FTZ R201, R0, R201, !PT ;  /* 0x000000c900c97209 */ /* 0x008fe40007810000 */
[----:B------:R-:W3:Y:S05]  /*71e0*/  MUFU.EX2 R226, R226 ;  /* 0x000000e200e27308 */ /* 0x000eea0000000800 */
[----:B------:R-:W5:Y:S05]  /*71f0*/  SHFL.BFLY PT, R0, R201, 0x1, 0x1f ;  /* 0x0c201f00c9007f89 */ /* 0x000f6a00000e0000 */
[----:B------:R-:W-:Y:S01]  /*7200*/  MUFU.EX2 R212, R212 ;  /* 0x000000d400d47308 */ /* 0x000fe20000000800 */
[----:B--2---:R-:W-:Y:S01]  /*7210*/  FMNMX.FTZ R196, R205, R196, !PT ;  /* 0x000000c4cdc47209 */ /* 0x004fe20007810000 */
[C---:B----4-:R-:W-:Y:S02]  /*7220*/  FMUL.FTZ R8, R198.reuse, R188 ;  /* 0x000000bcc6087220 */ /* 0x050fe40000410000 */
[----:B------:R-:W-:Y:S02]  /*7230*/  FMUL.FTZ R9, R198, R189 ;  /* 0x000000bdc6097220 */ /* 0x000fe40000410000 */
[C---:B------:R-:W-:Y:S02]  /*7240*/  FADD.FTZ R199, -R196.reuse, R199 ;  /* 0x000000c7c4c77221 */ /* 0x040fe40000010100 */
[----:B------:R-:W-:Y:S01]  /*7250*/  FMUL.FTZ R216, R196, c[0x0][0x2d0] ;  /* 0x0000b400c4d87a20 */ /* 0x000fe20000410000 */
[----:B-1----:R-:W-:Y:S01]  /*7260*/  FMNMX.FTZ R3, R204, R3, !PT ;  /* 0x00000003cc037209 */ /* 0x002fe20007810000 */
[----:B------:R-:W-:Y:S01]  /*7270*/  FMUL.FTZ R199, R199, c[0x0][0x2d0] ;  /* 0x0000b400c7c77a20 */ /* 0x000fe20000410000 */
[----:B------:R-:W1:Y:S01]  /*7280*/  LDSM.16.MT88.4 R204, [R246+0x100] ;  /* 0x00010000f6cc783b */ /* 0x000e620000004200 */
[----:B------:R-:W-:Y:S01]  /*7290*/  FFMA.FTZ R208, R16, c[0x0][0x2d0], -R216 ;  /* 0x0000b40010d07a23 */ /* 0x000fe200000108d8 */
[----:B------:R-:W-:Y:S01]  /*72a0*/  MUFU.EX2 R213, R213 ;  /* 0x000000d500d57308 */ /* 0x000fe20000000800 */
[C---:B------:R-:W-:Y:S01]  /*72b0*/  FADD.FTZ R200, -R3.reuse, R200 ;  /* 0x000000c803c87221 */ /* 0x040fe20000010100 */
[----:B---3--:R-:W-:Y:S01]  /*72c0*/  F2FP.BF16.PACK_AB R188, R226, R229 ;  /* 0x000000e5e2bc723e */ /* 0x008fe200000010ff */
[----:B------:R-:W-:Y:S01]  /*72d0*/  FMUL.FTZ R218, R3, c[0x0][0x2d0] ;  /* 0x0000b40003da7a20 */ /* 0x000fe20000410000 */
[----:B-----5:R-:W-:Y:S01]  /*72e0*/  FMNMX.FTZ R0, R0, R201, !PT ;  /* 0x000000c900007209 */ /* 0x020fe20007810000 */
[----:B------:R-:W-:Y:S02]  /*72f0*/  FMUL.FTZ R200, R200, c[0x0][0x2d0] ;  /* 0x0000b400c8c87a20 */ /* 0x000fe40000410000 */
[----:B------:R-:W-:Y:S02]  /*7300*/  FFMA.FTZ R209, R17, c[0x0][0x2d0], -R216 ;  /* 0x0000b40011d17a23 */ /* 0x000fe400000108d8 */
[--C-:B------:R-:W-:Y:S01]  /*7310*/  FFMA.FTZ R210, R18, c[0x0][0x2d0], -R218.reuse ;  /* 0x0000b40012d27a23 */ /* 0x100fe200000108da */
[----:B------:R-:W2:Y:S01]  /*7320*/  MUFU.EX2 R199, R199 ;  /* 0x000000c700c77308 */ /* 0x000ea20000000800 */
[----:B------:R-:W-:Y:S02]  /*7330*/  FFMA.FTZ R211, R19, c[0x0][0x2d0], -R218 ;  /* 0x0000b40013d37a23 */ /* 0x000fe400000108da */
[--C-:B------:R-:W-:Y:S02]  /*7340*/  FFMA.FTZ R224, R4, c[0x0][0x2d0], -R216.reuse ;  /* 0x0000b40004e07a23 */ /* 0x100fe400000108d8 */
[----:B------:R-:W-:Y:S02]  /*7350*/  FFMA.FTZ R225, R5, c[0x0][0x2d0], -R216 ;  /* 0x0000b40005e17a23 */ /* 0x000fe400000108d8 */
[--C-:B------:R-:W-:Y:S02]  /*7360*/  FFMA.FTZ R227, R6, c[0x0][0x2d0], -R218.reuse ;  /* 0x0000b40006e37a23 */ /* 0x100fe400000108da */
[----:B------:R-:W-:Y:S01]  /*7370*/  FFMA.FTZ R223, R7, c[0x0][0x2d0], -R218 ;  /* 0x0000b40007df7a23 */ /* 0x000fe200000108da */
[----:B------:R-:W3:Y:S01]  /*7380*/  MUFU.EX2 R200, R200 ;  /* 0x000000c800c87308 */ /* 0x000ee20000000800 */
[C---:B------:R-:W-:Y:S02]  /*7390*/  FMUL.FTZ R231, R0.reuse, c[0x0][0x2d0] ;  /* 0x0000b40000e77a20 */ /* 0x040fe40000410000 */
[----:B------:R-:W-:Y:S02]  /*73a0*/  FADD.FTZ R197, -R0, R197 ;  /* 0x000000c500c57221 */ /* 0x000fe40000010100 */
[--C-:B------:R-:W-:Y:S02]  /*73b0*/  FFMA.FTZ R230, R10, c[0x0][0x2d0], -R231.reuse ;  /* 0x0000b4000ae67a23 */ /* 0x100fe400000108e7 */
[----:B------:R-:W-:Y:S02]  /*73c0*/  FMUL.FTZ R197, R197, c[0x0][0x2d0] ;  /* 0x0000b400c5c57a20 */ /* 0x000fe40000410000 */
[--C-:B------:R-:W-:Y:S01]  /*73d0*/  FFMA.FTZ R228, R11, c[0x0][0x2d0], -R231.reuse ;  /* 0x0000b4000be47a23 */ /* 0x100fe200000108e7 */
[----:B------:R-:W-:Y:S01]  /*73e0*/  MUFU.EX2 R225, R225 ;  /* 0x000000e100e17308 */ /* 0x000fe20000000800 */
[--C-:B------:R-:W-:Y:S02]  /*73f0*/  FFMA.FTZ R214, R14, c[0x0][0x2d0], -R231.reuse ;  /* 0x0000b4000ed67a23 */ /* 0x100fe400000108e7 */
[--C-:B------:R-:W-:Y:S02]  /*7400*/  FFMA.FTZ R201, R15, c[0x0][0x2d0], -R231.reuse ;  /* 0x0000b4000fc97a23 */ /* 0x100fe400000108e7 */
[C---:B--2---:R-:W-:Y:S02]  /*7410*/  FMUL.FTZ R16, R199.reuse, R180 ;  /* 0x000000b4c7107220 */ /* 0x044fe40000410000 */
[C---:B------:R-:W-:Y:S02]  /*7420*/  FMUL.FTZ R17, R199.reuse, R181 ;  /* 0x000000b5c7117220 */ /* 0x040fe40000410000 */
[C---:B------:R-:W-:Y:S01]  /*7430*/  FMUL.FTZ R4, R199.reuse, R192 ;  /* 0x000000c0c7047220 */ /* 0x040fe20000410000 */
[----:B------:R-:W-:Y:S01]  /*7440*/  MUFU.EX2 R223, R223 ;  /* 0x000000df00df7308 */ /* 0x000fe20000000800 */
[C---:B------:R-:W-:Y:S02]  /*7450*/  FMUL.FTZ R5, R199.reuse, R193 ;  /* 0x000000c1c7057220 */ /* 0x040fe40000410000 */
[----:B------:R-:W-:Y:S02]  /*7460*/  FMUL.FTZ R12, R198, R184 ;  /* 0x000000b8c60c7220 */ /* 0x000fe40000410000 */
[C---:B---3--:R-:W-:Y:S02]  /*7470*/  FMUL.FTZ R18, R200.reuse, R182 ;  /* 0x000000b6c8127220 */ /* 0x048fe40000410000 */
[C---:B------:R-:W-:Y:S02]  /*7480*/  FMUL.FTZ R19, R200.reuse, R183 ;  /* 0x000000b7c8137220 */ /* 0x040fe40000410000 */
[----:B------:R-:W2:Y:S01]  /*7490*/  LDSM.16.MT88.4 R180, [R240+0x100] ;  /* 0x00010000f0b4783b */ /* 0x000ea20000004200 */
[----:B------:R-:W3:Y:S01]  /*74a0*/  MUFU.EX2 R224, R224 ;  /* 0x000000e000e07308 */ /* 0x000ee20000000800 */
[C---:B------:R-:W-:Y:S02]  /*74b0*/  FMUL.FTZ R6, R200.reuse, R194 ;  /* 0x000000c2c8067220 */ /* 0x040fe40000410000 */
[----:B------:R-:W-:Y:S02]  /*74c0*/  FMUL.FTZ R7, R200, R195 ;  /* 0x000000c3c8077220 */ /* 0x000fe40000410000 */
[----:B------:R-:W-:Y:S02]  /*74d0*/  FMUL.FTZ R13, R198, R185 ;  /* 0x000000b9c60d7220 */ /* 0x000fe40000410000 */
[C---:B------:R-:W-:Y:S02]  /*74e0*/  FMUL.FTZ R68, R199.reuse, R68 ;  /* 0x00000044c7447220 */ /* 0x040fe40000410000 */
[C---:B------:R-:W-:Y:S01]  /*74f0*/  FMUL.FTZ R69, R199.reuse, R69 ;  /* 0x00000045c7457220 */ /* 0x040fe20000410000 */
[----:B------:R-:W-:Y:S01]  /*7500*/  MUFU.EX2 R208, R208 ;  /* 0x000000d000d07308 */ /* 0x000fe20000000800 */
[C---:B------:R-:W-:Y:S02]  /*7510*/  FMUL.FTZ R70, R200.reuse, R70 ;  /* 0x00000046c8467220 */ /* 0x040fe40000410000 */
[----:B------:R-:W-:Y:S02]  /*7520*/  FMUL.FTZ R71, R200, R71 ;  /* 0x00000047c8477220 */ /* 0x000fe40000410000 */
[C---:B------:R-:W-:Y:S02]  /*7530*/  FMUL.FTZ R72, R198.reuse, R72 ;  /* 0x00000048c6487220 */ /* 0x040fe40000410000 */
[C---:B------:R-:W-:Y:S02]  /*7540*/  FMUL.FTZ R73, R198.reuse, R73 ;  /* 0x00000049c6497220 */ /* 0x040fe40000410000 */
[C---:B------:R-:W-:Y:S01]  /*7550*/  FMUL.FTZ R76, R198.reuse, R76 ;  /* 0x0000004cc64c7220 */ /* 0x040fe20000410000 */
[----:B------:R-:W4:Y:S01]  /*7560*/  MUFU.EX2 R209, R209 ;  /* 0x000000d100d17308 */ /* 0x000f220000000800 */
[----:B------:R-:W-:Y:S02]  /*7570*/  FMUL.FTZ R77, R198, R77 ;  /* 0x0000004dc64d7220 */ /* 0x000fe40000410000 */
[----:B------:R-:W-:Y:S01]  /*7580*/  FMUL.FTZ R80, R199, R80 ;  /* 0x00000050c7507220 */ /* 0x000fe20000410000 */
[----:B---3--:R-:W-:Y:S01]  /*7590*/  F2FP.BF16.PACK_AB R192, R225, R224 ;  /* 0x000000e0e1c0723e */ /* 0x008fe200000010ff */
[C---:B------:R-:W-:Y:S02]  /*75a0*/  FMUL.FTZ R81, R199.reuse, R81 ;  /* 0x00000051c7517220 */ /* 0x040fe40000410000 */
[C---:B------:R-:W-:Y:S02]  /*75b0*/  FMUL.FTZ R82, R200.reuse, R82 ;  /* 0x00000052c8527220 */ /* 0x040fe40000410000 */
[C---:B------:R-:W-:Y:S01]  /*75c0*/  FMUL.FTZ R83, R200.reuse, R83 ;  /* 0x00000053c8537220 */ /* 0x040fe20000410000 */
[----:B------:R-:W3:Y:S01]  /*75d0*/  MUFU.EX2 R227, R227 ;  /* 0x000000e300e37308 */ /* 0x000ee20000000800 */
[C---:B------:R-:W-:Y:S02]  /*75e0*/  FMUL.FTZ R84, R199.reuse, R84 ;  /* 0x00000054c7547220 */ /* 0x040fe40000410000 */
[----:B------:R-:W-:Y:S02]  /*75f0*/  FMUL.FTZ R85, R199, R85 ;  /* 0x00000055c7557220 */ /* 0x000fe40000410000 */
[C---:B------:R-:W-:Y:S02]  /*7600*/  FMUL.FTZ R86, R200.reuse, R86 ;  /* 0x00000056c8567220 */ /* 0x040fe40000410000 */
[----:B------:R-:W-:Y:S02]  /*7610*/  FMUL.FTZ R87, R200, R87 ;  /* 0x00000057c8577220 */ /* 0x000fe40000410000 */
[C---:B------:R-:W-:Y:S01]  /*7620*/  FMUL.FTZ R88, R198.reuse, R88 ;  /* 0x00000058c6587220 */ /* 0x040fe20000410000 */
[----:B------:R-:W-:Y:S01]  /*7630*/  MUFU.EX2 R210, R210 ;  /* 0x000000d200d27308 */ /* 0x000fe20000000800 */
[C---:B------:R-:W-:Y:S02]  /*7640*/  FMUL.FTZ R89, R198.reuse, R89 ;  /* 0x00000059c6597220 */ /* 0x040fe40000410000 */
[C---:B------:R-:W-:Y:S01]  /*7650*/  FMUL.FTZ R92, R198.reuse, R92 ;  /* 0x0000005cc65c7220 */ /* 0x040fe20000410000 */
[----:B----4-:R-:W-:Y:S01]  /*7660*/  F2FP.BF16.PACK_AB R194, R209, R208 ;  /* 0x000000d0d1c2723e */ /* 0x010fe200000010ff */
[----:B------:R-:W-:Y:S02]  /*7670*/  FMUL.FTZ R93, R198, R93 ;  /* 0x0000005dc65d7220 */ /* 0x000fe40000410000 */
[C---:B------:R-:W-:Y:S02]  /*7680*/  FMUL.FTZ R96, R199.reuse, R96 ;  /* 0x00000060c7607220 */ /* 0x040fe40000410000 */
[----:B------:R-:W-:Y:S01]  /*7690*/  FMUL.FTZ R97, R199, R97 ;  /* 0x00000061c7617220 */ /* 0x000fe20000410000 */
[----:B------:R-:W4:Y:S01]  /*76a0*/  MUFU.EX2 R211, R211 ;  /* 0x000000d300d37308 */ /* 0x000f220000000800 */
[C---:B------:R-:W-:Y:S02]  /*76b0*/  FMUL.FTZ R98, R200.reuse, R98 ;  /* 0x00000062c8627220 */ /* 0x040fe40000410000 */
[C---:B------:R-:W-:Y:S01]  /*76c0*/  FMUL.FTZ R99, R200.reuse, R99 ;  /* 0x00000063c8637220 */ /* 0x040fe20000410000 */
[----:B---3--:R-:W-:Y:S01]  /*76d0*/  F2FP.BF16.PACK_AB R193, R223, R227 ;  /* 0x000000e3dfc1723e */ /* 0x008fe200000010ff */
[C---:B------:R-:W-:Y:S02]  /*76e0*/  FMUL.FTZ R100, R199.reuse, R100 ;  /* 0x00000064c7647220 */ /* 0x040fe40000410000 */
[C---:B------:R-:W-:Y:S02]  /*76f0*/  FMUL.FTZ R101, R199.reuse, R101 ;  /* 0x00000065c7657220 */ /* 0x040fe40000410000 */
[C---:B------:R-:W-:Y:S01]  /*7700*/  FMUL.FTZ R102, R200.reuse, R102 ;  /* 0x00000066c8667220 */ /* 0x040fe20000410000 */
[----:B------:R-:W3:Y:S01]  /*7710*/  MUFU.EX2 R197, R197 ;  /* 0x000000c500c57308 */ /* 0x000ee20000000800 */
[----:B------:R-:W-:Y:S02]  /*7720*/  FMUL.FTZ R103, R200, R103 ;  /* 0x00000067c8677220 */ /* 0x000fe40000410000 */
[C---:B------:R-:W-:Y:S02]  /*7730*/  FMUL.FTZ R104, R198.reuse, R104 ;  /* 0x00000068c6687220 */ /* 0x040fe40000410000 */
[C---:B------:R-:W-:Y:S02]  /*7740*/  FMUL.FTZ R105, R198.reuse, R105 ;  /* 0x00000069c6697220 */ /* 0x040fe40000410000 */
[C---:B------:R-:W-:Y:S02]  /*7750*/  FMUL.FTZ R108, R198.reuse, R108 ;  /* 0x0000006cc66c7220 */ /* 0x040fe40000410000 */
[----:B------:R-:W-:Y:S01]  /*7760*/  FMUL.FTZ R109, R198, R109 ;  /* 0x0000006dc66d7220 */ /* 0x000fe20000410000 */
[----:B------:R-:W-:Y:S01]  /*7770*/  MUFU.EX2 R230, R230 ;  /* 0x000000e600e67308 */ /* 0x000fe20000000800 */
[C---:B------:R-:W-:Y:S02]  /*7780*/  FMUL.FTZ R112, R199.reuse, R112 ;  /* 0x00000070c7707220 */ /* 0x040fe40000410000 */
[----:B------:R-:W-:Y:S01]  /*7790*/  FMUL.FTZ R113, R199, R113 ;  /* 0x00000071c7717220 */ /* 0x000fe20000410000 */
[----:B----4-:R-:W-:Y:S01]  /*77a0*/  F2FP.BF16.PACK_AB R195, R211, R210 ;  /* 0x000000d2d3c3723e */ /* 0x010fe200000010ff */
[C---:B------:R-:W-:Y:S02]  /*77b0*/  FMUL.FTZ R114, R200.reuse, R114 ;  /* 0x00000072c8727220 */ /* 0x040fe40000410000 */
[----:B------:R-:W-:Y:S02]  /*77c0*/  FMUL.FTZ R115, R200, R115 ;  /* 0x00000073c8737220 */ /* 0x000fe40000410000 */
[----:B------:R-:W-:Y:S01]  /*77d0*/  FMUL.FTZ R116, R199, R116 ;  /* 0x00000074c7747220 */ /* 0x000fe20000410000 */
[----:B------:R-:W4:Y:S01]  /*77e0*/  MUFU.EX2 R228, R228 ;  /* 0x000000e400e47308 */ /* 0x000f220000000800 */
[-C--:B-1----:R-:W-:Y:S05]  /*77f0*/  HMMA.16816.F32.BF16 R4, R192, R204.reuse, R4 ;  /* 0x000000ccc004723c */ /* 0x082fea0000041804 */
[----:B---3--:R-:W-:Y:S01]  /*7800*/  FMUL.FTZ R10, R197, R190 ;  /* 0x000000bec50a7220 */ /* 0x008fe20000410000 */
[----:B------:R-:W-:Y:S01]  /*7810*/  F2FP.BF16.PACK_AB R190, R213, R212 ;  /* 0x000000d4d5be723e */ /* 0x000fe200000010ff */
[C---:B------:R-:W-:Y:S02]  /*7820*/  FMUL.FTZ R11, R197.reuse, R191 ;  /* 0x000000bfc50b7220 */ /* 0x040fe40000410000 */
[----:B------:R-:W-:Y:S03]  /*7830*/  MUFU.EX2 R214, R214 ;  /* 0x000000d600d67308 */ /* 0x000fe60000000800 */
[C---:B------:R-:W-:Y:S02]  /*7840*/  FMUL.FTZ R14, R197.reuse, R186 ;  /* 0x000000bac50e7220 */ /* 0x040fe40000410000 */
[C---:B------:R-:W-:Y:S02]  /*7850*/  FMUL.FTZ R15, R197.reuse, R187 ;  /* 0x000000bbc50f7220 */ /* 0x040fe40000410000 */
[C---:B------:R-:W-:Y:S02]  /*7860*/  FMUL.FTZ R74, R197.reuse, R74 ;  /* 0x0000004ac54a7220 */ /* 0x040fe40000410000 */
[C---:B------:R-:W-:Y:S01]  /*7870*/  FMUL.FTZ R75, R197.reuse, R75 ;  /* 0x0000004bc54b7220 */ /* 0x040fe20000410000 */
[----:B------:R-:W1:Y:S01]  /*7880*/  MUFU.EX2 R201, R201 ;  /* 0x000000c900c97308 */ /* 0x000e620000000800 */
[C---:B------:R-:W-:Y:S02]  /*7890*/  FMUL.FTZ R78, R197.reuse, R78 ;  /* 0x0000004ec54e7220 */ /* 0x040fe40000410000 */
[C---:B------:R-:W-:Y:S01]  /*78a0*/  FMUL.FTZ R79, R197.reuse, R79 ;  /* 0x0000004fc54f7220 */ /* 0x040fe20000410000 */
[----:B----4-:R-:W-:Y:S01]  /*78b0*/  F2FP.BF16.PACK_AB R189, R228, R230 ;  /* 0x000000e6e4bd723e */ /* 0x010fe200000010ff */
        /* <DEDUP_REMOVED lines=9> */
[C---:B------:R-:W-:Y:S01]  /*7950*/  FMUL.FTZ R118, R200.reuse, R118 ;  /* 0x00000076c8767220 */ /* 0x040fe20000410000 */
[----:B-1----:R-:W-:Y:S01]  /*7960*/  F2FP.BF16.PACK_AB R191, R201, R214 ;  /* 0x000000d6c9bf723e */ /* 0x002fe200000010ff */
[----:B------:R-:W-:Y:S02]  /*7970*/  FMUL.FTZ R119, R200, R119 ;  /* 0x00000077c8777220 */ /* 0x000fe40000410000 */
[C---:B------:R-:W-:Y:S02]  /*7980*/  FMUL.FTZ R120, R198.reuse, R120 ;  /* 0x00000078c6787220 */ /* 0x040fe40000410000 */
[C---:B------:R-:W-:Y:S02]  /*7990*/  FMUL.FTZ R121, R198.reuse, R121 ;  /* 0x00000079c6797220 */ /* 0x040fe40000410000 */
[C---:B------:R-:W-:Y:S04]  /*79a0*/  HMMA.16816.F32.BF16 R8, R188.reuse, R204, R8 ;  /* 0x000000ccbc08723c */ /* 0x040fe80000041808 */
[C---:B------:R-:W-:Y:S02]  /*79b0*/  FMUL.FTZ R122, R197.reuse, R122 ;  /* 0x0000007ac57a7220 */ /* 0x040fe40000410000 */
[C---:B------:R-:W-:Y:S02]  /*79c0*/  FMUL.FTZ R123, R197.reuse, R123 ;  /* 0x0000007bc57b7220 */ /* 0x040fe40000410000 */
[-C--:B------:R-:W-:Y:S04]  /*79d0*/  HMMA.16816.F32.BF16 R12, R188, R206.reuse, R12 ;  /* 0x000000cebc0c723c */ /* 0x080fe8000004180c */
[C---:B------:R-:W-:Y:S02]  /*79e0*/  FMUL.FTZ R124, R198.reuse, R124 ;  /* 0x0000007cc67c7220 */ /* 0x040fe40000410000 */
[----:B------:R-:W-:Y:S02]  /*79f0*/  FMUL.FTZ R125, R198, R125 ;  /* 0x0000007dc67d7220 */ /* 0x000fe40000410000 */
[C---:B------:R-:W-:Y:S04]  /*7a00*/  HMMA.16816.F32.BF16 R16, R192.reuse, R206, R16 ;  /* 0x000000cec010723c */ /* 0x040fe80000041810 */
[C---:B------:R-:W-:Y:S02]  /*7a10*/  FMUL.FTZ R126, R197.reuse, R126 ;  /* 0x0000007ec57e7220 */ /* 0x040fe40000410000 */
[----:B------:R-:W-:Y:S02]  /*7a20*/  FMUL.FTZ R127, R197, R127 ;  /* 0x0000007fc57f7220 */ /* 0x000fe40000410000 */
[-C--:B--2---:R-:W-:Y:S04]  /*7a30*/  HMMA.16816.F32.BF16 R68, R192, R180.reuse, R68 ;  /* 0x000000b4c044723c */ /* 0x084fe80000041844 */
        /* <DEDUP_REMOVED lines=8> */
[C---:B------:R-:W-:Y:S01]  /*7ac0*/  HMMA.16816.F32.BF16 R80, R192.reuse, R182, R80 ;  /* 0x000000b6c050723c */ /* 0x040fe20000041850 */
[----:B------:R-:W1:Y:S03]  /*7ad0*/  LDSM.16.MT88.4 R180, [R239+0x100] ;  /* 0x00010000efb4783b */ /* 0x000e660000004200 */
[C---:B------:R-:W-:Y:S02]  /*7ae0*/  FMUL.FTZ R134, R200.reuse, R134 ;  /* 0x00000086c8867220 */ /* 0x040fe40000410000 */
[----:B------:R-:W-:Y:S02]  /*7af0*/  FMUL.FTZ R135, R200, R135 ;  /* 0x00000087c8877220 */ /* 0x000fe40000410000 */
[C---:B------:R-:W-:Y:S04]  /*7b00*/  FMUL.FTZ R136, R198.reuse, R136 ;  /* 0x00000088c6887220 */ /* 0x040fe80000410000 */
[C---:B------:R-:W-:Y:S02]  /*7b10*/  FMUL.FTZ R137, R198.reuse, R137 ;  /* 0x00000089c6897220 */ /* 0x040fe40000410000 */
[C---:B------:R-:W-:Y:S02]  /*7b20*/  FMUL.FTZ R138, R197.reuse, R138 ;  /* 0x0000008ac58a7220 */ /* 0x040fe40000410000 */
[C---:B------:R-:W-:Y:S02]  /*7b30*/  FMUL.FTZ R139, R197.reuse, R139 ;  /* 0x0000008bc58b7220 */ /* 0x040fe40000410000 */
[C---:B------:R-:W-:Y:S02]  /*7b40*/  FMUL.FTZ R140, R198.reuse, R140 ;  /* 0x0000008cc68c7220 */ /* 0x040fe40000410000 */
[----:B------:R-:W-:Y:S02]  /*7b50*/  FMUL.FTZ R141, R198, R141 ;  /* 0x0000008dc68d7220 */ /* 0x000fe40000410000 */
[C---:B------:R-:W-:Y:S02]  /*7b60*/  FMUL.FTZ R142, R197.reuse, R142 ;  /* 0x0000008ec58e7220 */ /* 0x040fe40000410000 */
[----:B------:R-:W-:Y:S02]  /*7b70*/  FMUL.FTZ R143, R197, R143 ;  /* 0x0000008fc58f7220 */ /* 0x000fe40000410000 */
[C---:B------:R-:W-:Y:S02]  /*7b80*/  FMUL.FTZ R144, R199.reuse, R144 ;  /* 0x00000090c7907220 */ /* 0x040fe40000410000 */
[C---:B------:R-:W-:Y:S02]  /*7b90*/  FMUL.FTZ R145, R199.reuse, R145 ;  /* 0x00000091c7917220 */ /* 0x040fe40000410000 */
[C---:B------:R-:W-:Y:S02]  /*7ba0*/  FMUL.FTZ R146, R200.reuse, R146 ;  /* 0x00000092c8927220 */ /* 0x040fe40000410000 */
[----:B------:R-:W-:Y:S02]  /*7bb0*/  FMUL.FTZ R147, R200, R147 ;  /* 0x00000093c8937220 */ /* 0x000fe40000410000 */
[--C-:B------:R-:W-:Y:S02]  /*7bc0*/  FFMA.FTZ R204, R20, c[0x0][0x2d0], -R216.reuse ;  /* 0x0000b40014cc7a23 */ /* 0x100fe400000108d8 */
[----:B------:R-:W-:Y:S02]  /*7bd0*/  FMUL.FTZ R20, R199, R176 ;  /* 0x000000b0c7147220 */ /* 0x000fe40000410000 */
[----:B------:R-:W-:Y:S02]  /*7be0*/  FFMA.FTZ R205, R21, c[0x0][0x2d0], -R216 ;  /* 0x0000b40015cd7a23 */ /* 0x000fe400000108d8 */
[----:B------:R-:W-:Y:S01]  /*7bf0*/  FMUL.FTZ R21, R199, R177 ;  /* 0x000000b1c7157220 */ /* 0x000fe20000410000 */
[-C--:B-1----:R-:W-:Y:S01]  /*7c00*/  HMMA.16816.F32.BF16 R84, R192, R180.reuse, R84 ;  /* 0x000000b4c054723c */ /* 0x082fe20000041854 */
[----:B------:R-:W-:Y:S02]  /*7c10*/  MUFU.EX2 R204, R204 ;  /* 0x000000cc00cc7308 */ /* 0x000fe40000000800 */
[--C-:B------:R-:W-:Y:S02]  /*7c20*/  FFMA.FTZ R206, R22, c[0x0][0x2d0], -R218.reuse ;  /* 0x0000b40016ce7a23 */ /* 0x100fe400000108da */
[C---:B------:R-:W-:Y:S02]  /*7c30*/  FMUL.FTZ R22, R200.reuse, R178 ;  /* 0x000000b2c8167220 */ /* 0x040fe40000410000 */
[----:B------:R-:W-:Y:S01]  /*7c40*/  FFMA.FTZ R207, R23, c[0x0][0x2d0], -R218 ;  /* 0x0000b40017cf7a23 */ /* 0x000fe200000108da */
[C---:B------:R-:W-:Y:S03]  /*7c50*/  HMMA.16816.F32.BF16 R88, R188.reuse, R180, R88 ;  /* 0x000000b4bc58723c */ /* 0x040fe60000041858 */
[----:B------:R-:W1:Y:S01]  /*7c60*/  MUFU.EX2 R205, R205 ;  /* 0x000000cd00cd7308 */ /* 0x000e620000000800 */
[C---:B------:R-:W-:Y:S02]  /*7c70*/  FMUL.FTZ R23, R200.reuse, R179 ;  /* 0x000000b3c8177220 */ /* 0x040fe40000410000 */
[----:B------:R-:W-:Y:S01]  /*7c80*/  LDSM.16.MT88.4 R176, [R238+0x2100] ;  /* 0x00210000eeb0783b */ /* 0x000fe20000004200 */
[C---:B------:R-:W-:Y:S01]  /*7c90*/  FMUL.FTZ R156, R199.reuse, R156 ;  /* 0x0000009cc79c7220 */ /* 0x040fe20000410000 */
[-C--:B------:R-:W-:Y:S04]  /*7ca0*/  HMMA.16816.F32.BF16 R92, R188, R182.reuse, R92 ;  /* 0x000000b6bc5c723c */ /* 0x080fe8000004185c */
[----:B------:R-:W-:Y:S01]  /*7cb0*/  FMUL.FTZ R157, R199, R157 ;  /* 0x0000009dc79d7220 */ /* 0x000fe20000410000 */
[----:B------:R-:W-:Y:S01]  /*7cc0*/  MUFU.EX2 R206, R206 ;  /* 0x000000ce00ce7308 */ /* 0x000fe20000000800 */
[C---:B------:R-:W-:Y:S02]  /*7cd0*/  FMUL.FTZ R158, R200.reuse, R158 ;  /* 0x0000009ec89e7220 */ /* 0x040fe40000410000 */
[C---:B------:R-:W-:Y:S01]  /*7ce0*/  HMMA.16816.F32.BF16 R96, R192.reuse, R182, R96 ;  /* 0x000000b6c060723c */ /* 0x040fe20000041860 */
[----:B------:R-:W2:Y:S03]  /*7cf0*/  LDSM.16.MT88.4 R180, [R238+0x100] ;  /* 0x00010000eeb4783b */ /* 0x000ea60000004200 */
[----:B------:R-:W-:Y:S02]  /*7d00*/  FMUL.FTZ R159, R200, R159 ;  /* 0x0000009fc89f7220 */ /* 0x000fe40000410000 */
[C---:B------:R-:W-:Y:S01]  /*7d10*/  FMUL.FTZ R148, R198.reuse, R148 ;  /* 0x00000094c6947220 */ /* 0x040fe20000410000 */
[----:B------:R-:W-:Y:S01]  /*7d20*/  MUFU.EX2 R207, R207 ;  /* 0x000000cf00cf7308 */ /* 0x000fe20000000800 */
[C---:B------:R-:W-:Y:S04]  /*7d30*/  FMUL.FTZ R149, R198.reuse, R149 ;  /* 0x00000095c6957220 */ /* 0x040fe80000410000 */
[C---:B------:R-:W-:Y:S02]  /*7d40*/  FMUL.FTZ R150, R197.reuse, R150 ;  /* 0x00000096c5967220 */ /* 0x040fe40000410000 */
[C---:B------:R-:W-:Y:S02]  /*7d50*/  FMUL.FTZ R151, R197.reuse, R151 ;  /* 0x00000097c5977220 */ /* 0x040fe40000410000 */
[C---:B------:R-:W-:Y:S02]  /*7d60*/  FMUL.FTZ R152, R198.reuse, R152 ;  /* 0x00000098c6987220 */ /* 0x040fe40000410000 */
[----:B------:R-:W-:Y:S02]  /*7d70*/  FMUL.FTZ R153, R198, R153 ;  /* 0x00000099c6997220 */ /* 0x000fe40000410000 */
[C---:B------:R-:W-:Y:S02]  /*7d80*/  FMUL.FTZ R154, R197.reuse, R154 ;  /* 0x0000009ac59a7220 */ /* 0x040fe40000410000 */
[----:B------:R-:W-:Y:S02]  /*7d90*/  FMUL.FTZ R155, R197, R155 ;  /* 0x0000009bc59b7220 */ /* 0x000fe40000410000 */
[--C-:B------:R-:W-:Y:S02]  /*7da0*/  FFMA.FTZ R215, R32, c[0x0][0x2d0], -R216.reuse ;  /* 0x0000b40020d77a23 */ /* 0x100fe400000108d8 */
[----:B------:R-:W-:Y:S02]  /*7db0*/  FFMA.FTZ R216, R33, c[0x0][0x2d0], -R216 ;  /* 0x0000b40021d87a23 */ /* 0x000fe400000108d8 */
[--C-:B------:R-:W-:Y:S02]  /*7dc0*/  FFMA.FTZ R221, R26, c[0x0][0x2d0], -R231.reuse ;  /* 0x0000b4001add7a23 */ /* 0x100fe400000108e7 */
[C---:B------:R-:W-:Y:S01]  /*7dd0*/  FMUL.FTZ R26, R200.reuse, R174 ;  /* 0x000000aec81a7220 */ /* 0x040fe20000410000 */
[----:B------:R-:W-:Y:S01]  /*7de0*/  MUFU.EX2 R215, R215 ;  /* 0x000000d700d77308 */ /* 0x000fe20000000800 */
[--C-:B------:R-:W-:Y:S02]  /*7df0*/  FFMA.FTZ R222, R27, c[0x0][0x2d0], -R231.reuse ;  /* 0x0000b4001bde7a23 */ /* 0x100fe400000108e7 */
[----:B------:R-:W-:Y:S02]  /*7e00*/  FMUL.FTZ R27, R200, R175 ;  /* 0x000000afc81b7220 */ /* 0x000fe40000410000 */
[--C-:B------:R-:W-:Y:S02]  /*7e10*/  FFMA.FTZ R217, R34, c[0x0][0x2d0], -R218.reuse ;  /* 0x0000b40022d97a23 */ /* 0x100fe400000108da */
[----:B------:R-:W-:Y:S02]  /*7e20*/  FFMA.FTZ R218, R35, c[0x0][0x2d0], -R218 ;  /* 0x0000b40023da7a23 */ /* 0x000fe400000108da */
[C---:B------:R-:W-:Y:S01]  /*7e30*/  FMUL.FTZ R35, R197.reuse, R171 ;  /* 0x000000abc5237220 */ /* 0x040fe20000410000 */
[-C--:B--2---:R-:W-:Y:S01]  /*7e40*/  HMMA.16816.F32.BF16 R100, R192, R180.reuse, R100 ;  /* 0x000000b4c064723c */ /* 0x084fe20000041864 */
[----:B------:R-:W-:Y:S02]  /*7e50*/  MUFU.EX2 R216, R216 ;  /* 0x000000d800d87308 */ /* 0x000fe40000000800 */
[----:B------:R-:W-:Y:S02]  /*7e60*/  FMUL.FTZ R34, R197, R170 ;  /* 0x000000aac5227220 */ /* 0x000fe40000410000 */
[--C-:B------:R-:W-:Y:S02]  /*7e70*/  FFMA.FTZ R170, R31, c[0x0][0x2d0], -R231.reuse ;  /* 0x0000b4001faa7a23 */ /* 0x100fe400000108e7 */
[----:B------:R-:W-:Y:S01]  /*7e80*/  FMUL.FTZ R31, R200, R163 ;  /* 0x000000a3c81f7220 */ /* 0x000fe20000410000 */
[C---:B------:R-:W-:Y:S03]  /*7e90*/  HMMA.16816.F32.BF16 R104, R188.reuse, R180, R104 ;  /* 0x000000b4bc68723c */ /* 0x040fe60000041868 */
[----:B------:R-:W-:Y:S05]  /*7ea0*/  MUFU.EX2 R217, R217 ;  /* 0x000000d900d97308 */ /* 0x000fea0000000800 */
[-C--:B------:R-:W-:Y:S05]  /*7eb0*/  HMMA.16816.F32.BF16 R108, R188, R182.reuse, R108 ;  /* 0x000000b6bc6c723c */ /* 0x080fea000004186c */
[----:B------:R-:W2:Y:S03]  /*7ec0*/  MUFU.EX2 R218, R218 ;  /* 0x000000da00da7308 */ /* 0x000ea60000000800 */
[C---:B------:R-:W-:Y:S01]  /*7ed0*/  HMMA.16816.F32.BF16 R112, R192.reuse, R182, R112 ;  /* 0x000000b6c070723c */ /* 0x040fe20000041870 */
[----:B------:R-:W3:Y:S06]  /*7ee0*/  LDSM.16.MT88.4 R180, [R246+0x2100] ;  /* 0x00210000f6b4783b */ /* 0x000eec0000004200 */
[----:B------:R-:W-:Y:S10]  /*7ef0*/  MUFU.EX2 R221, R221 ;  /* 0x000000dd00dd7308 */ /* 0x000ff40000000800 */
[----:B------:R-:W-:Y:S10]  /*7f00*/  MUFU.EX2 R222, R222 ;  /* 0x000000de00de7308 */ /* 0x000ff40000000800 */
[----:B------:R-:W-:Y:S01]  /*7f10*/  MUFU.EX2 R170, R170 ;  /* 0x000000aa00aa7308 */ /* 0x000fe20000000800 */
[-C--:B---3--:R-:W-:Y:S08]  /*7f20*/  HMMA.16816.F32.BF16 R116, R192, R180.reuse, R116 ;  /* 0x000000b4c074723c */ /* 0x088ff00000041874 */
[C---:B------:R-:W-:Y:S08]  /*7f30*/  HMMA.16816.F32.BF16 R120, R188.reuse, R180, R120 ;  /* 0x000000b4bc78723c */ /* 0x040ff00000041878 */
[-C--:B------:R-:W-:Y:S08]  /*7f40*/  HMMA.16816.F32.BF16 R124, R188, R182.reuse, R124 ;  /* 0x000000b6bc7c723c */ /* 0x080ff0000004187c */
[C---:B------:R-:W-:Y:S01]  /*7f50*/  HMMA.16816.F32.BF16 R128, R192.reuse, R182, R128 ;  /* 0x000000b6c080723c */ /* 0x040fe20000041880 */
[----:B------:R-:W3:Y:S07]  /*7f60*/  LDSM.16.MT88.4 R180, [R240+0x2100] ;  /* 0x00210000f0b4783b */ /* 0x000eee0000004200 */
[-C--:B---3--:R-:W-:Y:S08]  /*7f70*/  HMMA.16816.F32.BF16 R132, R192, R180.reuse, R132 ;  /* 0x000000b4c084723c */ /* 0x088ff00000041884 */
[C---:B------:R-:W-:Y:S08]  /*7f80*/  HMMA.16816.F32.BF16 R136, R188.reuse, R180, R136 ;  /* 0x000000b4bc88723c */ /* 0x040ff00000041888 */
[-C--:B------:R-:W-:Y:S08]  /*7f90*/  HMMA.16816.F32.BF16 R140, R188, R182.reuse, R140 ;  /* 0x000000b6bc8c723c */ /* 0x080ff0000004188c */
[C---:B------:R-:W-:Y:S01]  /*7fa0*/  HMMA.16816.F32.BF16 R144, R192.reuse, R182, R144 ;  /* 0x000000b6c090723c */ /* 0x040fe20000041890 */
[----:B------:R-:W3:Y:S07]  /*7fb0*/  LDSM.16.MT88.4 R180, [R239+0x2100] ;  /* 0x00210000efb4783b */ /* 0x000eee0000004200 */
[-C--:B---3--:R-:W-:Y:S08]  /*7fc0*/  HMMA.16816.F32.BF16 R20, R192, R180.reuse, R20 ;  /* 0x000000b4c014723c */ /* 0x088ff00000041814 */
[C---:B------:R-:W-:Y:S07]  /*7fd0*/  HMMA.16816.F32.BF16 R148, R188.reuse, R180, R148 ;  /* 0x000000b4bc94723c */ /* 0x040fee0000041894 */
[----:B------:R-:W-:Y:S01]  /*7fe0*/  FMUL.FTZ R180, R196, c[0x0][0x2d0] ;  /* 0x0000b400c4b47a20 */ /* 0x000fe20000410000 */
[-C--:B------:R-:W-:Y:S04]  /*7ff0*/  HMMA.16816.F32.BF16 R152, R188, R182.reuse, R152 ;  /* 0x000000b6bc98723c */ /* 0x080fe80000041898 */
[--C-:B------:R-:W-:Y:S02]  /*8000*/  FFMA.FTZ R187, R48, c[0x0][0x2d0], -R180.reuse ;  /* 0x0000b40030bb7a23 */ /* 0x100fe400000108b4 */
[--C-:B------:R-:W-:Y:S02]  /*8010*/  FFMA.FTZ R186, R49, c[0x0][0x2d0], -R180.reuse ;  /* 0x0000b40031ba7a23 */ /* 0x100fe400000108b4 */
[C---:B------:R-:W-:Y:S02]  /*8020*/  HMMA.16816.F32.BF16 R156, R192.reuse, R182, R156 ;  /* 0x000000b6c09c723c */ /* 0x040fe4000004189c */
[----:B------:R-:W-:Y:S02]  /*8030*/  MUFU.EX2 R187, R187 ;  /* 0x000000bb00bb7308 */ /* 0x000fe40000000800 */
[----:B------:R-:W-:Y:S02]  /*8040*/  FFMA.FTZ R33, R36, c[0x0][0x2d0], -R180 ;  /* 0x0000b40024217a23 */ /* 0x000fe400000108b4 */
[----:B------:R-:W-:Y:S02]  /*8050*/  FMUL.FTZ R36, R3, c[0x0][0x2d0] ;  /* 0x0000b40003247a20 */ /* 0x000fe40000410000 */
[----:B------:R-:W-:Y:S01]  /*8060*/  FMUL.FTZ R182, R2, c[0x0][0x2d0] ;  /* 0x0000b40002b67a20 */ /* 0x000fe20000410000 */
[----:B------:R-:W-:Y:S03]  /*8070*/  MOV R174, R33 ;  /* 0x0000002100ae7202 */ /* 0x000fe60000000f00 */
[----:B------:R-:W-:Y:S02]  /*8080*/  FFMA.FTZ R28, R28, c[0x0][0x2d0], -R182 ;  /* 0x0000b4001c1c7a23 */ /* 0x000fe400000108b6 */
[----:B------:R-:W-:Y:S01]  /*8090*/  FFMA.FTZ R171, R51, c[0x0][0x2d0], -R36 ;  /* 0x0000b40033ab7a23 */ /* 0x000fe20000010824 */
[----:B------:R-:W-:Y:S01]  /*80a0*/  MUFU.EX2 R174, R174 ;  /* 0x000000ae00ae7308 */ /* 0x000fe20000000800 */
[----:B------:R-:W-:Y:S02]  /*80b0*/  FFMA.FTZ R185, R52, c[0x0][0x2d0], -R180 ;  /* 0x0000b40034b97a23 */ /* 0x000fe400000108b4 */
[----:B------:R-:W-:Y:S02]  /*80c0*/  FFMA.FTZ R52, R50, c[0x0][0x2d0], -R36 ;  /* 0x0000b40032347a23 */ /* 0x000fe40000010824 */
[--C-:B------:R-:W-:Y:S01]  /*80d0*/  FFMA.FTZ R220, R24, c[0x0][0x2d0], -R182.reuse ;  /* 0x0000b40018dc7a23 */ /* 0x100fe200000108b6 */
[----:B------:R-:W3:Y:S01]  /*80e0*/  LDSM.16.MT88.4 R48, [R246+0x900] ;  /* 0x00090000f630783b */ /* 0x000ee20000004200 */
[----:B------:R-:W-:Y:S02]  /*80f0*/  FFMA.FTZ R219, R25, c[0x0][0x2d0], -R182 ;  /* 0x0000b40019db7a23 */ /* 0x000fe400000108b6 */
[C---:B------:R-:W-:Y:S02]  /*8100*/  FMUL.FTZ R24, R199.reuse, R172 ;  /* 0x000000acc7187220 */ /* 0x040fe40000410000 */
[----:B------:R-:W-:Y:S01]  /*8110*/  FMUL.FTZ R25, R199, R173 ;  /* 0x000000adc7197220 */ /* 0x000fe20000410000 */
[----:B------:R4:W-:Y:S01]  /*8120*/  MUFU.EX2 R172, R28 ;  /* 0x0000001c00ac7308 */ /* 0x0009e20000000800 */
[--C-:B------:R-:W-:Y:S02]  /*8130*/  FFMA.FTZ R32, R37, c[0x0][0x2d0], -R180.reuse ;  /* 0x0000b40025207a23 */ /* 0x100fe400000108b4 */
[--C-:B------:R-:W-:Y:S02]  /*8140*/  FFMA.FTZ R184, R53, c[0x0][0x2d0], -R180.reuse ;  /* 0x0000b40035b87a23 */ /* 0x100fe400000108b4 */
[--C-:B------:R-:W-:Y:S01]  /*8150*/  FFMA.FTZ R181, R64, c[0x0][0x2d0], -R180.reuse ;  /* 0x0000b40040b57a23 */ /* 0x100fe200000108b4 */
[-C--:B------:R-:W-:Y:S03]  /*8160*/  HMMA.16816.F32.BF16 R24, R192, R176.reuse, R24 ;  /* 0x000000b0c018723c */ /* 0x080fe60000041818 */
[----:B------:R-:W-:Y:S01]  /*8170*/  MOV R173, R32 ;  /* 0x0000002000ad7202 */ /* 0x000fe20000000f00 */
[C---:B------:R-:W-:Y:S01]  /*8180*/  FMUL.FTZ R32, R198.reuse, R168 ;  /* 0x000000a8c6207220 */ /* 0x040fe20000410000 */
[----:B------:R-:W-:Y:S01]  /*8190*/  MUFU.EX2 R220, R220 ;  /* 0x000000dc00dc7308 */ /* 0x000fe20000000800 */
[----:B------:R-:W-:Y:S02]  /*81a0*/  FMUL.FTZ R33, R198, R169 ;  /* 0x000000a9c6217220 */ /* 0x000fe40000410000 */
[----:B------:R-:W-:Y:S04]  /*81b0*/  FFMA.FTZ R180, R65, c[0x0][0x2d0], -R180 ;  /* 0x0000b40041b47a23 */ /* 0x000fe800000108b4 */
[--C-:B------:R-:W-:Y:S01]  /*81c0*/  FFMA.FTZ R65, R38, c[0x0][0x2d0], -R36.reuse ;  /* 0x0000b40026417a23 */ /* 0x100fe20000010824 */
[C---:B------:R-:W-:Y:S02]  /*81d0*/  HMMA.16816.F32.BF16 R32, R188.reuse, R176, R32 ;  /* 0x000000b0bc20723c */ /* 0x040fe40000041820 */
[----:B------:R-:W5:Y:S02]  /*81e0*/  MUFU.EX2 R219, R219 ;  /* 0x000000db00db7308 */ /* 0x000f640000000800 */
[----:B------:R-:W-:Y:S02]  /*81f0*/  FFMA.FTZ R38, R39, c[0x0][0x2d0], -R36 ;  /* 0x0000b40027267a23 */ /* 0x000fe40000010824 */
[----:B------:R-:W-:Y:S02]  /*8200*/  FFMA.FTZ R168, R29, c[0x0][0x2d0], -R182 ;  /* 0x0000b4001da87a23 */ /* 0x000fe400000108b6 */
[--C-:B------:R-:W-:Y:S04]  /*8210*/  FFMA.FTZ R169, R30, c[0x0][0x2d0], -R231.reuse ;  /* 0x0000b4001ea97a23 */ /* 0x100fe800000108e7 */
[--C-:B------:R-:W-:Y:S01]  /*8220*/  FFMA.FTZ R64, R54, c[0x0][0x2d0], -R36.reuse ;  /* 0x0000b40036407a23 */ /* 0x100fe20000010824 */
[----:B------:R-:W1:Y:S01]  /*8230*/  MUFU.EX2 R168, R168 ;  /* 0x000000a800a87308 */ /* 0x000e620000000800 */
[--C-:B------:R-:W-:Y:S02]  /*8240*/  FFMA.FTZ R183, R55, c[0x0][0x2d0], -R36.reuse ;  /* 0x0000b40037b77a23 */ /* 0x100fe40000010824 */
[--C-:B------:R-:W-:Y:S02]  /*8250*/  FFMA.FTZ R182, R66, c[0x0][0x2d0], -R36.reuse ;  /* 0x0000b40042b67a23 */ /* 0x100fe40000010824 */
[----:B------:R-:W-:Y:S02]  /*8260*/  FFMA.FTZ R175, R67, c[0x0][0x2d0], -R36 ;  /* 0x0000b40043af7a23 */ /* 0x000fe40000010824 */
[C---:B------:R-:W-:Y:S02]  /*8270*/  FMUL.FTZ R36, R198.reuse, R164 ;  /* 0x000000a4c6247220 */ /* 0x040fe40000410000 */
[----:B------:R-:W-:Y:S01]  /*8280*/  FMUL.FTZ R37, R198, R165 ;  /* 0x000000a5c6257220 */ /* 0x000fe20000410000 */
[----:B------:R-:W-:Y:S01]  /*8290*/  MOV R165, R38 ;  /* 0x0000002600a57202 */ /* 0x000fe20000000f00 */
[C---:B------:R-:W-:Y:S01]  /*82a0*/  FMUL.FTZ R38, R197.reuse, R166 ;  /* 0x000000a6c5267220 */ /* 0x040fe20000410000 */
[----:B------:R-:W2:Y:S01]  /*82b0*/  MUFU.EX2 R169, R169 ;  /* 0x000000a900a97308 */ /* 0x000ea20000000800 */
[----:B------:R-:W-:Y:S01]  /*82c0*/  FMUL.FTZ R39, R197, R167 ;  /* 0x000000a7c5277220 */ /* 0x000fe20000410000 */
[----:B------:R-:W-:Y:S01]  /*82d0*/  MOV R167, R52 ;  /* 0x0000003400a77202 */ /* 0x000fe20000000f00 */
[C---:B----4-:R-:W-:Y:S01]  /*82e0*/  FMUL.FTZ R28, R199.reuse, R160 ;  /* 0x000000a0c71c7220 */ /* 0x050fe20000410000 */
[----:B------:R-:W3:Y:S01]  /*82f0*/  LDSM.16.MT88.4 R52, [R240+0x900] ;  /* 0x00090000f034783b */ /* 0x000ee20000004200 */
[----:B------:R-:W-:Y:S02]  /*8300*/  FMUL.FTZ R29, R199, R161 ;  /* 0x000000a1c71d7220 */ /* 0x000fe40000410000 */
[----:B------:R-:W-:Y:S01]  /*8310*/  FMUL.FTZ R30, R200, R162 ;  /* 0x000000a2c81e7220 */ /* 0x000fe20000410000 */
[-C--:B------:R-:W-:Y:S02]  /*8320*/  HMMA.16816.F32.BF16 R36, R188, R178.reuse, R36 ;  /* 0x000000b2bc24723c */ /* 0x080fe40000041824 */
[----:B------:R-:W-:Y:S01]  /*8330*/  MUFU.EX2 R189, R173 ;  /* 0x000000ad00bd7308 */ /* 0x000fe20000000800 */
[--C-:B------:R-:W-:Y:S02]  /*8340*/  FFMA.FTZ R162, R62, c[0x0][0x2d0], -R231.reuse ;  /* 0x0000b4003ea27a23 */ /* 0x100fe400000108e7 */
[----:B------:R-:W-:Y:S02]  /*8350*/  FFMA.FTZ R160, R63, c[0x0][0x2d0], -R231 ;  /* 0x0000b4003fa07a23 */ /* 0x000fe400000108e7 */
[----:B------:R-:W-:Y:S01]  /*8360*/  FMUL.FTZ R191, R2, c[0x0][0x2d0] ;  /* 0x0000b40002bf7a20 */ /* 0x000fe20000410000 */
[----:B------:R-:W-:Y:S01]  /*8370*/  HMMA.16816.F32.BF16 R28, R192, R178, R28 ;  /* 0x000000b2c01c723c */ /* 0x000fe2000004181c */
[----:B------:R-:W4:Y:S03]  /*8380*/  LDL.LU R179, [R1+0x1c] ;  /* 0x00001c0001b37983 */ /* 0x000f260000300800 */
[--C-:B------:R-:W-:Y:S01]  /*8390*/  FFMA.FTZ R177, R40, c[0x0][0x2d0], -R191.reuse ;  /* 0x0000b40028b17a23 */ /* 0x100fe200000108bf */
[----:B-1----:R-:W-:Y:S01]  /*83a0*/  F2FP.BF16.PACK_AB R40, R205, R204 ;  /* 0x000000cccd28723e */ /* 0x002fe200000010ff */
[----:B------:R-:W-:Y:S01]  /*83b0*/  FFMA.FTZ R164, R57, c[0x0][0x2d0], -R191 ;  /* 0x0000b40039a47a23 */ /* 0x000fe200000108bf */
[----:B------:R1:W-:Y:S01]  /*83c0*/  MUFU.EX2 R173, R65 ;  /* 0x0000004100ad7308 */ /* 0x0003e20000000800 */
[----:B------:R-:W-:Y:S01]  /*83d0*/  FFMA.FTZ R57, R43, c[0x0][0x2d0], -R231 ;  /* 0x0000b4002b397a23 */ /* 0x000fe200000108e7 */
[----:B--2---:R-:W-:Y:S01]  /*83e0*/  F2FP.BF16.PACK_AB R43, R218, R217 ;  /* 0x000000d9da2b723e */ /* 0x004fe200000010ff */
[----:B------:R-:W2:Y:S02]  /*83f0*/  LDL.LU R178, [R1+0x18] ;  /* 0x0000180001b27983 */ /* 0x000ea40000300800 */
[----:B------:R-:W-:Y:S01]  /*8400*/  FFMA.FTZ R161, R61, c[0x0][0x2d0], -R191 ;  /* 0x0000b4003da17a23 */ /* 0x000fe200000108bf */
[----:B------:R-:W-:Y:S01]  /*8410*/  MOV R190, R165 ;  /* 0x000000a500be7202 */ /* 0x000fe20000000f00 */
[----:B------:R-:W-:Y:S01]  /*8420*/  FFMA.FTZ R61, R42, c[0x0][0x2d0], -R231 ;  /* 0x0000b4002a3d7a23 */ /* 0x000fe200000108e7 */
[----:B------:R-:W-:Y:S01]  /*8430*/  F2FP.BF16.PACK_AB R42, R216, R215 ;  /* 0x000000d7d82a723e */ /* 0x000fe200000010ff */
[--C-:B------:R-:W-:Y:S01]  /*8440*/  FFMA.FTZ R176, R41, c[0x0][0x2d0], -R191.reuse ;  /* 0x0000b40029b07a23 */ /* 0x100fe200000108bf */
[----:B------:R-:W-:Y:S01]  /*8450*/  F2FP.BF16.PACK_AB R41, R207, R206 ;  /* 0x000000cecf29723e */ /* 0x000fe200000010ff */
[--C-:B------:R-:W-:Y:S01]  /*8460*/  FFMA.FTZ R67, R44, c[0x0][0x2d0], -R191.reuse ;  /* 0x0000b4002c437a23 */ /* 0x100fe200000108bf */
[----:B------:R1:W-:Y:S01]  /*8470*/  MUFU.EX2 R193, R177 ;  /* 0x000000b100c17308 */ /* 0x0003e20000000800 */
[----:B------:R-:W-:Y:S01]  /*8480*/  FFMA.FTZ R66, R45, c[0x0][0x2d0], -R191 ;  /* 0x0000b4002d427a23 */ /* 0x000fe200000108bf */
[----:B-----5:R-:W-:Y:S01]  /*8490*/  F2FP.BF16.PACK_AB R44, R219, R220 ;  /* 0x000000dcdb2c723e */ /* 0x020fe200000010ff */
[----:B------:R-:W-:Y:S01]  /*84a0*/  FFMA.FTZ R165, R59, c[0x0][0x2d0], -R231 ;  /* 0x0000b4003ba57a23 */ /* 0x000fe200000108e7 */
[----:B------:R-:W-:Y:S01]  /*84b0*/  F2FP.BF16.PACK_AB R45, R222, R221 ;  /* 0x000000ddde2d723e */ /* 0x000fe200000010ff */
[-C--:B---3--:R-:W-:Y:S05]  /*84c0*/  HMMA.16816.F32.BF16 R4, R40, R48.reuse, R4 ;  /* 0x000000302804723c */ /* 0x088fea0000041804 */
[----:B------:R-:W-:Y:S01]  /*84d0*/  FFMA.FTZ R166, R56, c[0x0][0x2d0], -R191 ;  /* 0x0000b40038a67a23 */ /* 0x000fe200000108bf */
[----:B------:R-:W-:Y:S01]  /*84e0*/  MUFU.EX2 R63, R67 ;  /* 0x00000043003f7308 */ /* 0x000fe20000000800 */
[----:B------:R-:W-:Y:S01]  /*84f0*/  FFMA.FTZ R56, R46, c[0x0][0x2d0], -R231 ;  /* 0x0000b4002e387a23 */ /* 0x000fe200000108e7 */
[----:B------:R-:W-:Y:S01]  /*8500*/  F2FP.BF16.PACK_AB R46, R168, R172 ;  /* 0x000000aca82e723e */ /* 0x000fe200000010ff */
[----:B------:R-:W-:Y:S01]  /*8510*/  FFMA.FTZ R163, R60, c[0x0][0x2d0], -R191 ;  /* 0x0000b4003ca37a23 */ /* 0x000fe200000108bf */
[----:B-1----:R-:W3:Y:S02]  /*8520*/  LDL.LU R65, [R1+0x14] ;  /* 0x0000140001417983 */ /* 0x002ee40000300800 */
[--C-:B------:R-:W-:Y:S01]  /*8530*/  FFMA.FTZ R60, R47, c[0x0][0x2d0], -R231.reuse ;  /* 0x0000b4002f3c7a23 */ /* 0x100fe200000108e7 */
[----:B------:R-:W-:Y:S02]  /*8540*/  F2FP.BF16.PACK_AB R47, R170, R169 ;  /* 0x000000a9aa2f723e */ /* 0x000fe400000010ff */
[----:B------:R-:W-:Y:S01]  /*8550*/  MOV R191, R167 ;  /* 0x000000a700bf7202 */ /* 0x000fe20000000f00 */
[----:B------:R-:W-:Y:S01]  /*8560*/  FFMA.FTZ R167, R58, c[0x0][0x2d0], -R231 ;  /* 0x0000b4003aa77a23 */ /* 0x000fe200000108e7 */
[----:B------:R-:W-:Y:S01]  /*8570*/  MUFU.EX2 R194, R66 ;  /* 0x0000004200c27308 */ /* 0x000fe20000000800 */
[----:B------:R-:W5:Y:S02]  /*8580*/  LDL.LU R177, [R1+0x20] ;  /* 0x0000200001b17983 */ /* 0x000f640000300800 */
[C---:B------:R-:W-:Y:S07]  /*8590*/  HMMA.16816.F32.BF16 R8, R44.reuse, R48, R8 ;  /* 0x000000302c08723c */ /* 0x040fee0000041808 */
[----:B------:R-:W-:Y:S01]  /*85a0*/  MUFU.EX2 R62, R191 ;  /* 0x000000bf003e7308 */ /* 0x000fe20000000800 */
[-C--:B------:R-:W-:Y:S08]  /*85b0*/  HMMA.16816.F32.BF16 R12, R44, R50.reuse, R12 ;  /* 0x000000322c0c723c */ /* 0x080ff0000004180c */
[C---:B------:R-:W-:Y:S01]  /*85c0*/  HMMA.16816.F32.BF16 R16, R40.reuse, R50, R16 ;  /* 0x000000322810723c */ /* 0x040fe20000041810 */
[----:B------:R-:W1:Y:S01]  /*85d0*/  LDSM.16.MT88.4 R48, [R239+0x900] ;  /* 0x00090000ef30783b */ /* 0x000e620000004200 */
[----:B------:R-:W-:Y:S06]  /*85e0*/  MUFU.EX2 R191, R56 ;  /* 0x0000003800bf7308 */ /* 0x000fec0000000800 */
[-C--:B------:R-:W-:Y:S04]  /*85f0*/  HMMA.16816.F32.BF16 R68, R40, R52.reuse, R68 ;  /* 0x000000342844723c */ /* 0x080fe80000041844 */
[----:B------:R-:W-:Y:S04]  /*8600*/  MUFU.EX2 R195, R60 ;  /* 0x0000003c00c37308 */ /* 0x000fe80000000800 */
[C---:B------:R-:W-:Y:S06]  /*8610*/  HMMA.16816.F32.BF16 R72, R44.reuse, R52, R72 ;  /* 0x000000342c48723c */ /* 0x040fec0000041848 */
[----:B------:R-:W-:Y:S02]  /*8620*/  MUFU.EX2 R231, R171 ;  /* 0x000000ab00e77308 */ /* 0x000fe40000000800 */
[-C--:B------:R-:W-:Y:S08]  /*8630*/  HMMA.16816.F32.BF16 R76, R44, R54.reuse, R76 ;  /* 0x000000362c4c723c */ /* 0x080ff0000004184c */
[C---:B------:R-:W-:Y:S01]  /*8640*/  HMMA.16816.F32.BF16 R80, R40.reuse, R54, R80 ;  /* 0x000000362850723c */ /* 0x040fe20000041850 */
[----:B------:R-:W1:Y:S01]  /*8650*/  LDSM.16.MT88.4 R52, [R238+0x900] ;  /* 0x00090000ee34783b */ /* 0x000e620000004200 */
[----:B------:R1:W-:Y:S06]  /*8660*/  MUFU.EX2 R171, R57 ;  /* 0x0000003900ab7308 */ /* 0x0003ec0000000800 */
[-C--:B-1----:R-:W-:Y:S04]  /*8670*/  HMMA.16816.F32.BF16 R84, R40, R48.reuse, R84 ;  /* 0x000000302854723c */ /* 0x082fe80000041854 */
[----:B------:R-:W-:Y:S04]  /*8680*/  MUFU.EX2 R188, R190 ;  /* 0x000000be00bc7308 */ /* 0x000fe80000000800 */
[C---:B------:R-:W-:Y:S06]  /*8690*/  HMMA.16816.F32.BF16 R88, R44.reuse, R48, R88 ;  /* 0x000000302c58723c */ /* 0x040fec0000041858 */
[----:B------:R-:W-:Y:S02]  /*86a0*/  MUFU.EX2 R190, R61 ;  /* 0x0000003d00be7308 */ /* 0x000fe40000000800 */
[-C--:B------:R-:W-:Y:S01]  /*86b0*/  HMMA.16816.F32.BF16 R92, R44, R50.reuse, R92 ;  /* 0x000000322c5c723c */ /* 0x080fe2000004185c */
[----:B------:R-:W-:Y:S07]  /*86c0*/  LDSM.16.MT88.4 R56, [R240+0x1100] ;  /* 0x00110000f038783b */ /* 0x000fee0000004200 */
[----:B------:R-:W-:Y:S01]  /*86d0*/  MUFU.EX2 R192, R186 ;  /* 0x000000ba00c07308 */ /* 0x000fe20000000800 */
[C---:B------:R-:W-:Y:S01]  /*86e0*/  HMMA.16816.F32.BF16 R96, R40.reuse, R50, R96 ;  /* 0x000000322860723c */ /* 0x040fe20000041860 */
[----:B------:R-:W1:Y:S07]  /*86f0*/  LDSM.16.MT88.4 R48, [R246+0x2900] ;  /* 0x00290000f630783b */ /* 0x000e6e0000004200 */
[-C--:B------:R-:W-:Y:S01]  /*8700*/  HMMA.16816.F32.BF16 R100, R40, R52.reuse, R100 ;  /* 0x000000342864723c */ /* 0x080fe20000041864 */
[----:B------:R-:W1:Y:S07]  /*8710*/  MUFU.EX2 R186, R176 ;  /* 0x000000b000ba7308 */ /* 0x000e6e0000000800 */
[C---:B------:R-:W-:Y:S03]  /*8720*/  HMMA.16816.F32.BF16 R104, R44.reuse, R52, R104 ;  /* 0x000000342c68723c */ /* 0x040fe60000041868 */
[----:B------:R-:W-:Y:S05]  /*8730*/  MUFU.EX2 R163, R163 ;  /* 0x000000a300a37308 */ /* 0x000fea0000000800 */
[-C--:B------:R-:W-:Y:S08]  /*8740*/  HMMA.16816.F32.BF16 R108, R44, R54.reuse, R108 ;  /* 0x000000362c6c723c */ /* 0x080ff0000004186c */
[C---:B------:R-:W-:Y:S01]  /*8750*/  HMMA.16816.F32.BF16 R112, R40.reuse, R54, R112 ;  /* 0x000000362870723c */ /* 0x040fe20000041870 */
[----:B------:R-:W1:Y:S07]  /*8760*/  LDSM.16.MT88.4 R52, [R240+0x2900] ;  /* 0x00290000f034783b */ /* 0x000e6e0000004200 */
[-C--:B-1----:R-:W-:Y:S08]  /*8770*/  HMMA.16816.F32.BF16 R116, R40, R48.reuse, R116 ;  /* 0x000000302874723c */ /* 0x082ff00000041874 */
        /* <DEDUP_REMOVED lines=16> */
[-C--:B------:R-:W-:Y:S07]  /*8880*/  HMMA.16816.F32.BF16 R36, R44, R54.reuse, R36 ;  /* 0x000000362c24723c */ /* 0x080fee0000041824 */
[----:B------:R-:W-:Y:S01]  /*8890*/  F2FP.BF16.PACK_AB R44, R186, R193 ;  /* 0x000000c1ba2c723e */ /* 0x000fe200000010ff */
[----:B------:R-:W-:Y:S01]  /*88a0*/  HMMA.16816.F32.BF16 R28, R40, R54, R28 ;  /* 0x00000036281c723c */ /* 0x000fe2000004181c */
[----:B------:R-:W3:Y:S03]  /*88b0*/  LDSM.16.MT88.4 R52, [R239+0x1100] ;  /* 0x00110000ef34783b */ /* 0x000ee60000004200 */
[----:B------:R-:W-:Y:S02]  /*88c0*/  F2FP.BF16.PACK_AB R45, R171, R190 ;  /* 0x000000beab2d723e */ /* 0x000fe400000010ff */
[----:B------:R-:W-:Y:S02]  /*88d0*/  F2FP.BF16.PACK_AB R46, R194, R63 ;  /* 0x0000003fc22e723e */ /* 0x000fe400000010ff */
[----:B------:R-:W-:Y:S04]  /*88e0*/  F2FP.BF16.PACK_AB R40, R189, R174 ;  /* 0x000000aebd28723e */ /* 0x000fe800000010ff */
[----:B------:R-:W-:Y:S02]  /*88f0*/  F2FP.BF16.PACK_AB R41, R188, R173 ;  /* 0x000000adbc29723e */ /* 0x000fe400000010ff */
[----:B------:R-:W-:Y:S01]  /*8900*/  F2FP.BF16.PACK_AB R42, R192, R187 ;  /* 0x000000bbc02a723e */ /* 0x000fe200000010ff */
[----:B----4-:R-:W-:Y:S01]  /*8910*/  FFMA.FTZ R227, R200, R179, R227 ;  /* 0x000000b3c8e37223 */ /* 0x010fe200000100e3 */
[----:B------:R-:W-:Y:S01]  /*8920*/  F2FP.BF16.PACK_AB R43, R231, R62 ;  /* 0x0000003ee72b723e */ /* 0x000fe200000010ff */
[----:B------:R-:W-:Y:S01]  /*8930*/  MUFU.EX2 R200, R183 ;  /* 0x000000b700c87308 */ /* 0x000fe20000000800 */
[----:B------:R-:W-:Y:S05]  /*8940*/  F2FP.BF16.PACK_AB R47, R195, R191 ;  /* 0x000000bfc32f723e */ /* 0x000fea00000010ff */
[-C--:B-1----:R-:W-:Y:S03]  /*8950*/  HMMA.16816.F32.BF16 R4, R40, R48.reuse, R4 ;  /* 0x000000302804723c */ /* 0x082fe60000041804 */
[----:B--2---:R-:W-:Y:S02]  /*8960*/  FFMA.FTZ R229, R198, R178, R229 ;  /* 0x000000b2c6e57223 */ /* 0x004fe400000100e5 */
[----:B------:R1:W-:Y:S02]  /*8970*/  MUFU.EX2 R198, R184 ;  /* 0x000000b800c67308 */ /* 0x0003e40000000800 */
[----:B------:R-:W-:Y:S01]  /*8980*/  FADD.FTZ R178, R226, R229 ;  /* 0x000000e5e2b27221 */ /* 0x000fe20000010000 */
[C---:B------:R-:W-:Y:S04]  /*8990*/  HMMA.16816.F32.BF16 R8, R44.reuse, R48, R8 ;  /* 0x000000302c08723c */ /* 0x040fe80000041808 */
[----:B------:R-:W-:Y:S01]  /*89a0*/  FADD.FTZ R178, R212, R178 ;  /* 0x000000b2d4b27221 */ /* 0x000fe20000010000 */
[----:B------:R-:W-:Y:S02]  /*89b0*/  MOV R212, R192 ;  /* 0x000000c000d47202 */ /* 0x000fe40000000f00 */
[----:B------:R2:W-:Y:S01]  /*89c0*/  MUFU.EX2 R226, R175 ;  /* 0x000000af00e27308 */ /* 0x0005e20000000800 */
[-C--:B------:R-:W-:Y:S04]  /*89d0*/  HMMA.16816.F32.BF16 R12, R44, R50.reuse, R12 ;  /* 0x000000322c0c723c */ /* 0x080fe8000004180c */
[----:B------:R-:W-:Y:S01]  /*89e0*/  FADD.FTZ R213, R213, R178 ;  /* 0x000000b2d5d57221 */ /* 0x000fe20000010000 */
[----:B------:R-:W-:Y:S03]  /*89f0*/  MOV R178, R188 ;  /* 0x000000bc00b27202 */ /* 0x000fe60000000f00 */
[C---:B------:R-:W-:Y:S01]  /*8a00*/  HMMA.16816.F32.BF16 R16, R40.reuse, R50, R16 ;  /* 0x000000322810723c */ /* 0x040fe20000041810 */
[----:B------:R-:W4:Y:S01]  /*8a10*/  LDSM.16.MT88.4 R48, [R238+0x1100] ;  /* 0x00110000ee30783b */ /* 0x000f220000004200 */
[----:B------:R-:W-:Y:S02]  /*8a20*/  MUFU.EX2 R229, R167 ;  /* 0x000000a700e57308 */ /* 0x000fe40000000800 */
[----:B---3--:R-:W-:Y:S01]  /*8a30*/  FFMA.FTZ R230, R197, R65, R230 ;  /* 0x00000041c5e67223 */ /* 0x008fe200000100e6 */
[----:B-1----:R-:W-:Y:S01]  /*8a40*/  MOV R184, R63 ;  /* 0x0000003f00b87202 */ /* 0x002fe20000000f00 */
[----:B------:R-:W-:Y:S02]  /*8a50*/  FADD.FTZ R213, R220, R213 ;  /* 0x000000d5dcd57221 */ /* 0x000fe40000010000 */
[-C--:B------:R-:W-:Y:S04]  /*8a60*/  HMMA.16816.F32.BF16 R68, R40, R56.reuse, R68 ;  /* 0x000000382844723c */ /* 0x080fe80000041844 */
[----:B------:R1:W-:Y:S01]  /*8a70*/  MUFU.EX2 R197, R185 ;  /* 0x000000b900c57308 */ /* 0x0003e20000000800 */
[----:B-----5:R-:W-:Y:S02]  /*8a80*/  FFMA.FTZ R224, R199, R177, R224 ;  /* 0x000000b1c7e07223 */ /* 0x020fe400000100e0 */
[----:B------:R-:W-:Y:S01]  /*8a90*/  FADD.FTZ R177, R223, R227 ;  /* 0x000000e3dfb17221 */ /* 0x000fe20000010000 */
[C---:B------:R-:W-:Y:S04]  /*8aa0*/  HMMA.16816.F32.BF16 R72, R44.reuse, R56, R72 ;  /* 0x000000382c48723c */ /* 0x040fe80000041848 */
[----:B------:R-:W-:Y:S01]  /*8ab0*/  FADD.FTZ R176, R225, R224 ;  /* 0x000000e0e1b07221 */ /* 0x000fe20000010000 */
[----:B--2---:R-:W-:Y:S01]  /*8ac0*/  MOV R175, R193 ;  /* 0x000000c100af7202 */ /* 0x004fe20000000f00 */
[----:B------:R2:W-:Y:S01]  /*8ad0*/  MUFU.EX2 R199, R64 ;  /* 0x0000004000c77308 */ /* 0x0005e20000000800 */
[----:B------:R-:W-:Y:S01]  /*8ae0*/  FADD.FTZ R177, R210, R177 ;  /* 0x000000b1d2b17221 */ /* 0x000fe20000010000 */
[-C--:B------:R-:W-:Y:S04]  /*8af0*/  HMMA.16816.F32.BF16 R76, R44, R58.reuse, R76 ;  /* 0x0000003a2c4c723c */ /* 0x080fe8000004184c */
[----:B------:R-:W-:Y:S01]  /*8b00*/  MOV R210, R194 ;  /* 0x000000c200d27202 */ /* 0x000fe20000000f00 */
[----:B------:R-:W-:Y:S01]  /*8b10*/  FADD.FTZ R176, R208, R176 ;  /* 0x000000b0d0b07221 */ /* 0x000fe20000010000 */
[----:B------:R-:W-:Y:S01]  /*8b20*/  MOV R208, R195 ;  /* 0x000000c300d07202 */ /* 0x000fe20000000f00 */
[----:B------:R-:W-:Y:S01]  /*8b30*/  FADD.FTZ R213, R219, R213 ;  /* 0x000000d5dbd57221 */ /* 0x000fe20000010000 */
[C---:B------:R-:W-:Y:S01]  /*8b40*/  HMMA.16816.F32.BF16 R80, R40.reuse, R58, R80 ;  /* 0x0000003a2850723c */ /* 0x040fe20000041850 */
[----:B------:R-:W-:Y:S01]  /*8b50*/  LDSM.16.MT88.4 R56, [R240+0x3100] ;  /* 0x00310000f038783b */ /* 0x000fe20000004200 */
[----:B------:R-:W-:Y:S02]  /*8b60*/  MUFU.EX2 R223, R181 ;  /* 0x000000b500df7308 */ /* 0x000fe40000000800 */
[----:B-1----:R-:W-:Y:S01]  /*8b70*/  MOV R185, R62 ;  /* 0x0000003e00b97202 */ /* 0x002fe20000000f00 */
[----:B------:R-:W-:Y:S02]  /*8b80*/  FADD.FTZ R213, R172, R213 ;  /* 0x000000d5acd57221 */ /* 0x000fe40000010000 */
[----:B------:R-:W-:Y:S01]  /*8b90*/  FADD.FTZ R179, R228, R230 ;  /* 0x000000e6e4b37221 */ /* 0x000fe20000010000 */
[-C--:B------:R-:W-:Y:S01]  /*8ba0*/  HMMA.16816.F32.BF16 R84, R40, R52.reuse, R84 ;  /* 0x000000342854723c */ /* 0x080fe20000041854 */
[----:B------:R-:W1:Y:S03]  /*8bb0*/  LDSM.16.MT88.4 R60, [R246+0x3100] ;  /* 0x00310000f63c783b */ /* 0x000e660000004200 */
[----:B------:R-:W-:Y:S01]  /*8bc0*/  MUFU.EX2 R224, R180 ;  /* 0x000000b400e07308 */ /* 0x000fe20000000800 */
[----:B------:R-:W-:Y:S02]  /*8bd0*/  FADD.FTZ R213, R168, R213 ;  /* 0x000000d5a8d57221 */ /* 0x000fe40000010000 */
[----:B------:R-:W-:Y:S01]  /*8be0*/  FADD.FTZ R179, R214, R179 ;  /* 0x000000b3d6b37221 */ /* 0x000fe20000010000 */
[C---:B------:R-:W-:Y:S01]  /*8bf0*/  HMMA.16816.F32.BF16 R88, R44.reuse, R52, R88 ;  /* 0x000000342c58723c */ /* 0x040fe20000041858 */
[----:B--2---:R-:W2:Y:S03]  /*8c00*/  LDSM.16.MT88.4 R64, [R239+0x3100] ;  /* 0x00310000ef40783b */ /* 0x004ea60000004200 */
[----:B------:R-:W-:Y:S01]  /*8c10*/  MOV R214, R191 ;  /* 0x000000bf00d67202 */ /* 0x000fe20000000f00 */
[----:B------:R-:W-:Y:S01]  /*8c20*/  FADD.FTZ R201, R201, R179 ;  /* 0x000000b3c9c97221 */ /* 0x000fe20000010000 */
        /* <DEDUP_REMOVED lines=8> */
[----:B------:R-:W5:Y:S01]  /*8cb0*/  LDSM.16.MT88.4 R52, [R238+0x3100] ;  /* 0x00310000ee34783b */ /* 0x000f620000004200 */
[----:B------:R-:W-:Y:S02]  /*8cc0*/  MUFU.EX2 R227, R166 ;  /* 0x000000a600e37308 */ /* 0x000fe40000000800 */
[----:B------:R-:W-:Y:S02]  /*8cd0*/  FADD.FTZ R201, R222, R201 ;  /* 0x000000c9dec97221 */ /* 0x000fe40000010000 */
[----:B------:R-:W-:Y:S02]  /*8ce0*/  FADD.FTZ R209, R204, R209 ;  /* 0x000000d1ccd17221 */ /* 0x000fe40000010000 */
[-C--:B----4-:R-:W-:Y:S04]  /*8cf0*/  HMMA.16816.F32.BF16 R100, R40, R48.reuse, R100 ;  /* 0x000000302864723c */ /* 0x090fe80000041864 */
[----:B------:R-:W-:Y:S01]  /*8d00*/  FADD.FTZ R201, R169, R201 ;  /* 0x000000c9a9c97221 */ /* 0x000fe20000010000 */
[----:B------:R-:W4:Y:S01]  /*8d10*/  MUFU.EX2 R228, R164 ;  /* 0x000000a400e47308 */ /* 0x000f220000000800 */
[----:B---3--:R-:W3:Y:S01]  /*8d20*/  LDSM.16.MT88.4 R180, [R246+0x1900] ;  /* 0x00190000f6b4783b */ /* 0x008ee20000004200 */
[----:B------:R-:W-:Y:S01]  /*8d30*/  FADD.FTZ R209, R205, R209 ;  /* 0x000000d1cdd17221 */ /* 0x000fe20000010000 */
[C---:B------:R-:W-:Y:S04]  /*8d40*/  HMMA.16816.F32.BF16 R104, R44.reuse, R48, R104 ;  /* 0x000000302c68723c */ /* 0x040fe80000041868 */
[----:B------:R-:W-:Y:S02]  /*8d50*/  FADD.FTZ R201, R170, R201 ;  /* 0x000000c9aac97221 */ /* 0x000fe40000010000 */
[----:B------:R-:W-:Y:S01]  /*8d60*/  FADD.FTZ R209, R215, R209 ;  /* 0x000000d1d7d17221 */ /* 0x000fe20000010000 */
[----:B------:R-:W2:Y:S01]  /*8d70*/  MUFU.EX2 R230, R165 ;  /* 0x000000a500e67308 */ /* 0x000ea20000000800 */
[-C--:B------:R-:W-:Y:S04]  /*8d80*/  HMMA.16816.F32.BF16 R108, R44, R50.reuse, R108 ;  /* 0x000000322c6c723c */ /* 0x080fe8000004186c */
[----:B------:R-:W-:Y:S02]  /*8d90*/  FADD.FTZ R209, R216, R209 ;  /* 0x000000d1d8d17221 */ /* 0x000fe40000010000 */
[----:B------:R-:W-:Y:S02]  /*8da0*/  FADD.FTZ R211, R206, R211 ;  /* 0x000000d3ced37221 */ /* 0x000fe40000010000 */
[C---:B------:R-:W-:Y:S01]  /*8db0*/  HMMA.16816.F32.BF16 R112, R40.reuse, R50, R112 ;  /* 0x000000322870723c */ /* 0x040fe20000041870 */
[----:B------:R-:W3:Y:S03]  /*8dc0*/  LDSM.16.MT88.4 R48, [R240+0x1900] ;  /* 0x00190000f030783b */ /* 0x000ee60000004200 */
[----:B------:R-:W-:Y:S01]  /*8dd0*/  FADD.FTZ R209, R174, R209 ;  /* 0x000000d1aed17221 */ /* 0x000fe20000010000 */
[----:B----4-:R-:W-:Y:S01]  /*8de0*/  F2FP.BF16.PACK_AB R164, R228, R227 ;  /* 0x000000e3e4a4723e */ /* 0x010fe200000010ff */
[----:B------:R-:W-:Y:S02]  /*8df0*/  FADD.FTZ R211, R207, R211 ;  /* 0x000000d3cfd37221 */ /* 0x000fe40000010000 */
[-C--:B-1----:R-:W-:Y:S04]  /*8e00*/  HMMA.16816.F32.BF16 R116, R40, R60.reuse, R116 ;  /* 0x0000003c2874723c */ /* 0x082fe80000041874 */
[----:B------:R-:W-:Y:S01]  /*8e10*/  FADD.FTZ R211, R217, R211 ;  /* 0x000000d3d9d37221 */ /* 0x000fe20000010000 */
[----:B--2---:R-:W-:Y:S03]  /*8e20*/  F2FP.BF16.PACK_AB R165, R230, R229 ;  /* 0x000000e5e6a5723e */ /* 0x004fe600000010ff */
[C---:B------:R-:W-:Y:S04]  /*8e30*/  HMMA.16816.F32.BF16 R120, R44.reuse, R60, R120 ;  /* 0x0000003c2c78723c */ /* 0x040fe80000041878 */
[----:B------:R-:W-:Y:S04]  /*8e40*/  FADD.FTZ R211, R218, R211 ;  /* 0x000000d3dad37221 */ /* 0x000fe80000010000 */
[-C--:B------:R-:W-:Y:S04]  /*8e50*/  HMMA.16816.F32.BF16 R124, R44, R62.reuse, R124 ;  /* 0x0000003e2c7c723c */ /* 0x080fe8000004187c */
[----:B------:R-:W-:Y:S04]  /*8e60*/  FADD.FTZ R211, R173, R211 ;  /* 0x000000d3add37221 */ /* 0x000fe80000010000 */
[C---:B------:R-:W-:Y:S01]  /*8e70*/  HMMA.16816.F32.BF16 R128, R40.reuse, R62, R128 ;  /* 0x0000003e2880723c */ /* 0x040fe20000041880 */
[----:B------:R-:W-:Y:S07]  /*8e80*/  LDSM.16.MT88.4 R60, [R238+0x1900] ;  /* 0x00190000ee3c783b */ /* 0x000fee0000004200 */
[-C--:B------:R-:W-:Y:S08]  /*8e90*/  HMMA.16816.F32.BF16 R132, R40, R56.reuse, R132 ;  /* 0x000000382884723c */ /* 0x080ff00000041884 */
[C---:B------:R-:W-:Y:S08]  /*8ea0*/  HMMA.16816.F32.BF16 R136, R44.reuse, R56, R136 ;  /* 0x000000382c88723c */ /* 0x040ff00000041888 */
[-C--:B------:R-:W-:Y:S08]  /*8eb0*/  HMMA.16816.F32.BF16 R140, R44, R58.reuse, R140 ;  /* 0x0000003a2c8c723c */ /* 0x080ff0000004188c */
[C---:B------:R-:W-:Y:S01]  /*8ec0*/  HMMA.16816.F32.BF16 R144, R40.reuse, R58, R144 ;  /* 0x0000003a2890723c */ /* 0x040fe20000041890 */
[----:B------:R-:W1:Y:S07]  /*8ed0*/  LDSM.16.MT88.4 R56, [R239+0x1900] ;  /* 0x00190000ef38783b */ /* 0x000e6e0000004200 */
[-C--:B------:R-:W-:Y:S08]  /*8ee0*/  HMMA.16816.F32.BF16 R20, R40, R64.reuse, R20 ;  /* 0x000000402814723c */ /* 0x080ff00000041814 */
[C---:B------:R-:W-:Y:S01]  /*8ef0*/  HMMA.16816.F32.BF16 R148, R44.reuse, R64, R148 ;  /* 0x000000402c94723c */ /* 0x040fe20000041894 */
[----:B------:R2:W4:Y:S07]  /*8f00*/  MUFU.EX2 R64, R161 ;  /* 0x000000a100407308 */ /* 0x00052e0000000800 */
[-C--:B------:R-:W-:Y:S03]  /*8f10*/  HMMA.16816.F32.BF16 R152, R44, R66.reuse, R152 ;  /* 0x000000422c98723c */ /* 0x080fe60000041898 */
[----:B------:R1:W-:Y:S05]  /*8f20*/  MUFU.EX2 R65, R162 ;  /* 0x000000a200417308 */ /* 0x0003ea0000000800 */
[C---:B------:R-:W-:Y:S05]  /*8f30*/  HMMA.16816.F32.BF16 R156, R40.reuse, R66, R156 ;  /* 0x00000042289c723c */ /* 0x040fea000004189c */
[----:B------:R3:W3:Y:S02]  /*8f40*/  MUFU.EX2 R66, R160 ;  /* 0x000000a000427308 */ /* 0x0006e40000000800 */
[----:B------:R-:W-:Y:S01]  /*8f50*/  MOV R67, R163 ;  /* 0x000000a300437202 */ /* 0x000fe20000000f00 */
[-C--:B-----5:R-:W-:Y:S04]  /*8f60*/  HMMA.16816.F32.BF16 R24, R40, R52.reuse, R24 ;  /* 0x000000342818723c */ /* 0x0a0fe80000041818 */
[----:B--2---:R-:W-:Y:S02]  /*8f70*/  F2FP.BF16.PACK_AB R161, R200, R199 ;  /* 0x000000c7c8a1723e */ /* 0x004fe400000010ff */
[----:B------:R-:W-:Y:S02]  /*8f80*/  F2FP.BF16.PACK_AB R163, R226, R225 ;  /* 0x000000e1e2a3723e */ /* 0x000fe400000010ff */
[C---:B------:R-:W-:Y:S04]  /*8f90*/  HMMA.16816.F32.BF16 R32, R44.reuse, R52, R32 ;  /* 0x000000342c20723c */ /* 0x040fe80000041820 */
[----:B-1----:R-:W-:Y:S02]  /*8fa0*/  F2FP.BF16.PACK_AB R162, R224, R223 ;  /* 0x000000dfe0a2723e */ /* 0x002fe400000010ff */
[----:B----4-:R-:W-:Y:S02]  /*8fb0*/  F2FP.BF16.PACK_AB R166, R64, R67 ;  /* 0x0000004340a6723e */ /* 0x010fe400000010ff */
[-C--:B------:R-:W-:Y:S01]  /*8fc0*/  HMMA.16816.F32.BF16 R36, R44, R54.reuse, R36 ;  /* 0x000000362c24723c */ /* 0x080fe20000041824 */
[----:B------:R-:W-:Y:S03]  /*8fd0*/  LDSM.16.MT88.4 R44, [R240+0x3900] ;  /* 0x00390000f02c783b */ /* 0x000fe60000004200 */
[----:B---3--:R-:W-:Y:S02]  /*8fe0*/  F2FP.BF16.PACK_AB R160, R198, R197 ;  /* 0x000000c5c6a0723e */ /* 0x008fe400000010ff */
[----:B------:R-:W-:Y:S02]  /*8ff0*/  F2FP.BF16.PACK_AB R167, R66, R65 ;  /* 0x0000004142a7723e */ /* 0x000fe400000010ff */
[----:B------:R-:W-:Y:S01]  /*9000*/  HMMA.16816.F32.BF16 R28, R40, R54, R28 ;  /* 0x00000036281c723c */ /* 0x000fe2000004181c */
[----:B------:R-:W1:Y:S07]  /*9010*/  LDSM.16.MT88.4 R40, [R246+0x3900] ;  /* 0x00390000f628783b */ /* 0x000e6e0000004200 */
[-C--:B------:R-:W-:Y:S01]  /*9020*/  HMMA.16816.F32.BF16 R192, R160, R180.reuse, R4 ;  /* 0x000000b4a0c0723c */ /* 0x080fe20000041804 */
[----:B------:R-:W2:Y:S07]  /*9030*/  LDSM.16.MT88.4 R52, [R239+0x3900] ;  /* 0x00390000ef34783b */ /* 0x000eae0000004200 */
[C---:B------:R-:W-:Y:S01]  /*9040*/  HMMA.16816.F32.BF16 R188, R164.reuse, R180, R8 ;  /* 0x000000b4a4bc723c */ /* 0x040fe20000041808 */
[----:B------:R-:W3:Y:S06]  /*9050*/  LDSM.16.MT88.4 R4, [R238+0x3900] ;  /* 0x00390000ee04783b */ /* 0x000eec0000004200 */
[----:B------:R-:W-:Y:S02]  /*9060*/  MOV R11, R184 ;  /* 0x000000b8000b7202 */ /* 0x000fe40000000f00 */
[----:B------:R-:W-:Y:S03]  /*9070*/  MOV R10, R185 ;  /* 0x000000b9000a7202 */ /* 0x000fe60000000f00 */
[----:B------:R-:W-:Y:S02]  /*9080*/  MOV R9, R187 ;  /* 0x000000bb00097202 */ /* 0x000fe40000000f00 */
[----:B------:R-:W-:Y:S02]  /*9090*/  MOV R8, R186 ;  /* 0x000000ba00087202 */ /* 0x000fe40000000f00 */
[-C--:B------:R-:W-:Y:S07]  /*90a0*/  HMMA.16816.F32.BF16 R184, R164, R182.reuse, R12 ;  /* 0x000000b6a4b8723c */ /* 0x080fee000004180c */
[----:B------:R-:W-:Y:S01]  /*90b0*/  MOV R12, R175 ;  /* 0x000000af000c7202 */ /* 0x000fe20000000f00 */
[C---:B------:R-:W-:Y:S04]  /*90c0*/  HMMA.16816.F32.BF16 R180, R160.reuse, R182, R16 ;  /* 0x000000b6a0b4723c */ /* 0x040fe80000041810 */
[----:B------:R-:W-:Y:S01]  /*90d0*/  MOV R15, R178 ;  /* 0x000000b2000f7202 */ /* 0x000fe20000000f00 */
[----:B------:R-:W-:Y:S01]  /*90e0*/  FADD.FTZ R213, R12, R213 ;  /* 0x000000d50cd57221 */ /* 0x000fe20000010000 */
[----:B------:R-:W-:Y:S02]  /*90f0*/  MOV R14, R177 ;  /* 0x000000b1000e7202 */ /* 0x000fe40000000f00 */
[-C--:B------:R-:W-:Y:S04]  /*9100*/  HMMA.16816.F32.BF16 R68, R160, R48.reuse, R68 ;  /* 0x00000030a044723c */ /* 0x080fe80000041844 */
[----:B------:R-:W-:Y:S01]  /*9110*/  MOV R13, R176 ;  /* 0x000000b0000d7202 */ /* 0x000fe20000000f00 */
[----:B------:R-:W-:Y:S02]  /*9120*/  FADD.FTZ R209, R14, R209 ;  /* 0x000000d10ed17221 */ /* 0x000fe40000010000 */
[----:B------:R-:W-:Y:S01]  /*9130*/  FADD.FTZ R211, R15, R211 ;  /* 0x000000d30fd37221 */ /* 0x000fe20000010000 */
        /* <DEDUP_REMOVED lines=10> */
[-C--:B------:R-:W-:Y:S04]  /*91e0*/  HMMA.16816.F32.BF16 R84, R160, R56.reuse, R84 ;  /* 0x00000038a054723c */ /* 0x080fe80000041854 */
[----:B------:R-:W-:Y:S01]  /*91f0*/  FADD.FTZ R209, R198, R209 ;  /* 0x000000d1c6d17221 */ /* 0x000fe20000010000 */
[----:B------:R-:W-:Y:S01]  /*9200*/  MOV R198, R2 ;  /* 0x0000000200c67202 */ /* 0x000fe20000000f00 */
[----:B------:R-:W-:Y:S02]  /*9210*/  FADD.FTZ R211, R231, R211 ;  /* 0x000000d3e7d37221 */ /* 0x000fe40000010000 */
[C---:B------:R-:W-:Y:S04]  /*9220*/  HMMA.16816.F32.BF16 R88, R164.reuse, R56, R88 ;  /* 0x00000038a458723c */ /* 0x040fe80000041858 */
[----:B------:R-:W-:Y:S02]  /*9230*/  FADD.FTZ R209, R223, R209 ;  /* 0x000000d1dfd17221 */ /* 0x000fe40000010000 */
[----:B------:R-:W-:Y:S01]  /*9240*/  FADD.FTZ R211, R199, R211 ;  /* 0x000000d3c7d37221 */ /* 0x000fe20000010000 */
[----:B------:R-:W-:Y:S01]  /*9250*/  MOV R199, R196 ;  /* 0x000000c400c77202 */ /* 0x000fe20000000f00 */
[-C--:B------:R-:W-:Y:S04]  /*9260*/  HMMA.16816.F32.BF16 R92, R164, R58.reuse, R92 ;  /* 0x0000003aa45c723c */ /* 0x080fe8000004185c */
[----:B------:R-:W-:Y:S01]  /*9270*/  FADD.FTZ R211, R200, R211 ;  /* 0x000000d3c8d37221 */ /* 0x000fe20000010000 */
[----:B------:R-:W-:Y:S01]  /*9280*/  MOV R200, R3 ;  /* 0x0000000300c87202 */ /* 0x000fe20000000f00 */
        /* <DEDUP_REMOVED lines=14> */
[----:B------:R-:W-:Y:S04]  /*9370*/  FADD.FTZ R213, R227, R213 ;  /* 0x000000d5e3d57221 */ /* 0x000fe80000010000 */
[-C--:B-1----:R-:W-:Y:S04]  /*9380*/  HMMA.16816.F32.BF16 R116, R160, R40.reuse, R116 ;  /* 0x00000028a074723c */ /* 0x082fe80000041874 */
[----:B------:R-:W-:Y:S04]  /*9390*/  FADD.FTZ R213, R228, R213 ;  /* 0x000000d5e4d57221 */ /* 0x000fe80000010000 */
[C---:B------:R-:W-:Y:S04]  /*93a0*/  HMMA.16816.F32.BF16 R120, R164.reuse, R40, R120 ;  /* 0x00000028a478723c */ /* 0x040fe80000041878 */
[----:B------:R-:W-:Y:S04]  /*93b0*/  FADD.FTZ R213, R67, R213 ;  /* 0x000000d543d57221 */ /* 0x000fe80000010000 */
        /* <DEDUP_REMOVED lines=11> */
[C---:B------:R-:W-:Y:S07]  /*9470*/  HMMA.16816.F32.BF16 R168, R164.reuse, R4, R32 ;  /* 0x00000004a4a8723c */ /* 0x040fee0000041820 */
[----:B------:R-:W-:Y:S01]  /*9480*/  FADD.FTZ R4, R224, R209 ;  /* 0x000000d1e0047221 */ /* 0x000fe20000010000 */
[-C--:B------:R-:W-:Y:S04]  /*9490*/  HMMA.16816.F32.BF16 R164, R164, R6.reuse, R36 ;  /* 0x00000006a4a4723c */ /* 0x080fe80000041824 */
[----:B------:R1:W-:Y:S01]  /*94a0*/  STL [R1+0x20], R4 ;  /* 0x0000200401007387 */ /* 0x0003e20000100800 */
[----:B------:R-:W-:Y:S03]  /*94b0*/  FADD.FTZ R5, R64, R213 ;  /* 0x000000d540057221 */ /* 0x000fe60000010000 */
[----:B------:R-:W-:Y:S07]  /*94c0*/  HMMA.16816.F32.BF16 R160, R160, R6, R28 ;  /* 0x00000006a0a0723c */ /* 0x000fee000004181c */
[----:B------:R-:W-:Y:S05]  /*94d0*/  FADD.FTZ R6, R226, R211 ;  /* 0x000000d3e2067221 */ /* 0x000fea0000010000 */
[----:B------:R2:W-:Y:S04]  /*94e0*/  STL [R1+0x1c], R6 ;  /* 0x00001c0601007387 */ /* 0x0005e80000100800 */
[----:B------:R2:W-:Y:S01]  /*94f0*/  STL [R1+0x18], R5 ;  /* 0x0000180501007387 */ /* 0x0005e20000100800 */
[----:B-1----:R-:W-:Y:S05]  /*9500*/  FADD.FTZ R4, R66, R201 ;  /* 0x000000c942047221 */ /* 0x002fea0000010000 */
[----:B------:R2:W-:Y:S02]  /*9510*/  STL [R1+0x14], R4 ;  /* 0x0000140401007387 */ /* 0x0005e40000100800 */
[----:B--2---:R-:W-:-:S05]  /*9520*/  @P2 BRA `(.L_x_1937) ;  /* 0xffffc88000002947 */ /* 0x004fca000383ffff */
.L_x_1936:
[----:B--2---:R-:W2:Y:S04]  /*9530*/  LDL.LU R4, [R1+0x20] ;  /* 0x0000200001047983 */ /* 0x004ea80000300800 */
[----:B------:R-:W3:Y:S04]  /*9540*/  LDL.LU R6, [R1+0x1c] ;  /* 0x00001c0001067983 */ /* 0x000ee80000300800 */
[----:B------:R-:W4:Y:S04]  /*9550*/  LDL.LU R11, [R1+0x18] ;  /* 0x00001800010b7983 */ /* 0x000f280000300800 */
[----:B------:R-:W5:Y:S01]  /*9560*/  LDL.LU R8, [R1+0x14] ;  /* 0x0000140001087983 */ /* 0x000f620000300800 */
[----:B------:R-:W-:-:S03]  /*9570*/  PLOP3.LUT P4, PT, PT, PT, PT, 0x8, 0x0 ;  /* 0x000000000000781c */ /* 0x000fc60003f8e170 */
[----:B--2---:R-:W1:Y:S04]  /*9580*/  SHFL.BFLY PT, R7, R4, 0x2, 0x1f ;  /* 0x0c401f0004077f89 */ /* 0x004e6800000e0000 */
[----:B---3--:R-:W2:Y:S04]  /*9590*/  SHFL.BFLY PT, R9, R6, 0x2, 0x1f ;  /* 0x0c401f0006097f89 */ /* 0x008ea800000e0000 */
[----:B----4-:R-:W3:Y:S04]  /*95a0*/  SHFL.BFLY PT, R5, R11, 0x2, 0x1f ;  /* 0x0c401f000b057f89 */ /* 0x010ee800000e0000 */
[----:B-----5:R-:W4:Y:S01]  /*95b0*/  SHFL.BFLY PT, R10, R8, 0x2, 0x1f ;  /* 0x0c401f00080a7f89 */ /* 0x020f2200000e0000 */
[----:B-1----:R-:W-:-:S02]  /*95c0*/  FADD.FTZ R7, R7, R4 ;  /* 0x0000000407077221 */ /* 0x002fc40000010000 */
[----:B--2---:R-:W-:-:S03]  /*95d0*/  FADD.FTZ R9, R9, R6 ;  /* 0x0000000609097221 */ /* 0x004fc60000010000 */
[----:B------:R-:W1:Y:S01]  /*95e0*/  SHFL.BFLY PT, R4, R7, 0x1, 0x1f ;  /* 0x0c201f0007047f89 */ /* 0x000e6200000e0000 */
[----:B---3--:R-:W-:-:S03]  /*95f0*/  FADD.FTZ R5, R5, R11 ;  /* 0x0000000b05057221 */ /* 0x008fc60000010000 */
[----:B------:R-:W2:Y:S01]  /*9600*/  SHFL.BFLY PT, R6, R9, 0x1, 0x1f ;  /* 0x0c201f0009067f89 */ /* 0x000ea200000e0000 */
[----:B----4-:R-:W-:-:S03]  /*9610*/  FADD.FTZ R10, R10, R8 ;  /* 0x000000080a0a7221 */ /* 0x010fc60000010000 */
[----:B------:R-:W3:Y:S01]  /*9620*/  SHFL.BFLY PT, R11, R5, 0x1, 0x1f ;  /* 0x0c201f00050b7f89 */ /* 0x000ee200000e0000 */
[----:B------:R-:W-:Y:S01]  /*9630*/  MOV R8, RZ ;  /* 0x000000ff00087202 */ /* 0x000fe20000000f00 */
[----:B-1----:R-:W-:Y:S02]  /*9640*/  FADD.FTZ R7, R7, R4 ;  /* 0x0000000407077221 */ /* 0x002fe40000010000 */
[----:B------:R-:W1:Y:S01]  /*9650*/  SHFL.BFLY PT, R4, R10, 0x1, 0x1f ;  /* 0x0c201f000a047f89 */ /* 0x000e6200000e0000 */
[----:B--2---:R-:W-:Y:S02]  /*9660*/  FADD.FTZ R6, R9, R6 ;  /* 0x0000000609067221 */ /* 0x004fe40000010000 */
[----:B------:R-:W-:Y:S02]  /*9670*/  FSETP.NE.FTZ.AND P3, PT, R7, RZ, PT ;  /* 0x000000ff0700720b */ /* 0x000fe40003f75000 */
[----:B------:R-:W-:Y:S01]  /*9680*/  MOV R9, RZ ;  /* 0x000000ff00097202 */ /* 0x000fe20000000f00 */
[----:B---3--:R-:W-:Y:S01]  /*9690*/  FADD.FTZ R5, R5, R11 ;  /* 0x0000000b05057221 */ /* 0x008fe20000010000 */
[----:B------:R-:W-:-:S04]  /*96a0*/  FSETP.NE.FTZ.AND P2, PT, R6, RZ, PT ;  /* 0x000000ff0600720b */ /* 0x000fc80003f55000 */
[----:B------:R-:W-:-:S05]  /*96b0*/  FSETP.NE.FTZ.AND P1, PT, R5, RZ, PT ;  /* 0x000000ff0500720b */ /* 0x000fca0003f35000 */
[----:B------:R-:W2:Y:S01]  /*96c0*/  @P3 MUFU.RCP R8, R7 ;  /* 0x0000000700083308 */ /* 0x000ea20000001000 */
[----:B------:R-:W-:-:S03]  /*96d0*/  @P3 MOV R14, 0x3f317218 ;  /* 0x3f317218000e3802 */ /* 0x000fc60000000f00 */
[----:B------:R-:W-:Y:S02]  /*96e0*/  @P2 MOV R13, 0x3f317218 ;  /* 0x3f317218000d2802 */ /* 0x000fe40000000f00 */
[----:B------:R-:W-:Y:S02]  /*96f0*/  @P3 FMUL.FTZ R14, R14, c[0x0][0x2d0] ;  /* 0x0000b4000e0e3a20 */ /* 0x000fe40000410000 */
[----:B-1----:R-:W-:Y:S01]  /*9700*/  FADD.FTZ R4, R4, R10 ;  /* 0x0000000a04047221 */ /* 0x002fe20000010000 */
[----:B------:R-:W-:Y:S01]  /*9710*/  MOV R10, RZ ;  /* 0x000000ff000a7202 */ /* 0x000fe20000000f00 */
[----:B------:R-:W-:Y:S01]  /*9720*/  @P2 MUFU.RCP R9, R6 ;  /* 0x0000000600092308 */ /* 0x000fe20000001000 */
[----:B------:R-:W-:Y:S01]  /*9730*/  @P1 MOV R12, 0x3f317218 ;  /* 0x3f317218000c1802 */ /* 0x000fe20000000f00 */
[----:B------:R-:W-:Y:S01]  /*9740*/  @P2 FMUL.FTZ R13, R13, c[0x0][0x2d0] ;  /* 0x0000b4000d0d2a20 */ /* 0x000fe20000410000 */
[----:B------:R-:W-:Y:S01]  /*9750*/  FSETP.NE.FTZ.AND P0, PT, R4, RZ, PT ;  /* 0x000000ff0400720b */ /* 0x000fe20003f15000 */
[----:B--2---:R-:W-:-:S04]  /*9760*/  FMUL.FTZ R192, R8, R192 ;  /* 0x000000c008c07220 */ /* 0x004fc80000410000 */
[----:B------:R-:W1:Y:S01]  /*9770*/  @P1 MUFU.RCP R10, R5 ;  /* 0x00000005000a1308 */ /* 0x000e620000001000 */
[C---:B------:R-:W-:Y:S02]  /*9780*/  FMUL.FTZ R193, R8.reuse, R193 ;  /* 0x000000c108c17220 */ /* 0x040fe40000410000 */
[C---:B------:R-:W-:Y:S02]  /*9790*/  FMUL.FTZ R180, R8.reuse, R180 ;  /* 0x000000b408b47220 */ /* 0x040fe40000410000 */
[C---:B------:R-:W-:Y:S02]  /*97a0*/  FMUL.FTZ R181, R8.reuse, R181 ;  /* 0x000000b508b57220 */ /* 0x040fe40000410000 */
[C---:B------:R-:W-:Y:S01]  /*97b0*/  FMUL.FTZ R68, R8.reuse, R68 ;  /* 0x0000004408447220 */ /* 0x040fe20000410000 */
[----:B------:R-:W2:Y:S01]  /*97c0*/  @P3 MUFU.LG2 R7, R7 ;  /* 0x0000000700073308 */ /* 0x000ea20000000c00 */
[C---:B------:R-:W-:Y:S01]  /*97d0*/  FMUL.FTZ R69, R8.reuse, R69 ;  /* 0x0000004508457220 */ /* 0x040fe20000410000 */
[----:B------:R-:W-:Y:S01]  /*97e0*/  @P0 MOV R11, 0x3f317218 ;  /* 0x3f317218000b0802 */ /* 0x000fe20000000f00 */
[----:B------:R-:W-:-:S02]  /*97f0*/  FMUL.FTZ R80, R8, R80 ;  /* 0x0000005008507220 */ /* 0x000fc40000410000 */
[C---:B------:R-:W-:Y:S02]  /*9800*/  FMUL.FTZ R81, R8.reuse, R81 ;  /* 0x0000005108517220 */ /* 0x040fe40000410000 */
[C---:B------:R-:W-:Y:S01]  /*9810*/  FMUL.FTZ R84, R8.reuse, R84 ;  /* 0x0000005408547220 */ /* 0x040fe20000410000 */
[----:B------:R-:W3:Y:S01]  /*9820*/  @P2 MUFU.LG2 R6, R6 ;  /* 0x0000000600062308 */ /* 0x000ee20000000c00 */
[C---:B------:R-:W-:Y:S02]  /*9830*/  FMUL.FTZ R85, R8.reuse, R85 ;  /* 0x0000005508557220 */ /* 0x040fe40000410000 */
[C---:B------:R-:W-:Y:S02]  /*9840*/  FMUL.FTZ R96, R8.reuse, R96 ;  /* 0x0000006008607220 */ /* 0x040fe40000410000 */
[C---:B------:R-:W-:Y:S02]  /*9850*/  FMUL.FTZ R97, R8.reuse, R97 ;  /* 0x0000006108617220 */ /* 0x040fe40000410000 */
[C---:B------:R-:W-:Y:S01]  /*9860*/  FMUL.FTZ R100, R8.reuse, R100 ;  /* 0x0000006408647220 */ /* 0x040fe20000410000 */
[----:B------:R-:W4:Y:S01]  /*9870*/  @P0 MUFU.LG2 R15, R4 ;  /* 0x00000004000f0308 */ /* 0x000f220000000c00 */
        /* <DEDUP_REMOVED lines=20> */
[----:B-1----:R-:W-:-:S02]  /*99c0*/  FMUL.FTZ R188, R10, R188 ;  /* 0x000000bc0abc7220 */ /* 0x002fc40000410000 */
[C---:B------:R-:W-:Y:S02]  /*99d0*/  FMUL.FTZ R189, R10.reuse, R189 ;  /* 0x000000bd0abd7220 */ /* 0x040fe40000410000 */
[C---:B------:R-:W-:Y:S01]  /*99e0*/  FMUL.FTZ R184, R10.reuse, R184 ;  /* 0x000000b80ab87220 */ /* 0x040fe20000410000 */
[----:B------:R1:W-:Y:S01]  /*99f0*/  @P0 MUFU.RCP R8, R4 ;  /* 0x0000000400080308 */ /* 0x0003e20000001000 */
[C---:B------:R-:W-:Y:S02]  /*9a00*/  FMUL.FTZ R185, R10.reuse, R185 ;  /* 0x000000b90ab97220 */ /* 0x040fe40000410000 */
[C---:B------:R-:W-:Y:S02]  /*9a10*/  FMUL.FTZ R72, R10.reuse, R72 ;  /* 0x000000480a487220 */ /* 0x040fe40000410000 */
[C---:B------:R-:W-:Y:S02]  /*9a20*/  FMUL.FTZ R73, R10.reuse, R73 ;  /* 0x000000490a497220 */ /* 0x040fe40000410000 */
[----:B------:R-:W-:-:S02]  /*9a30*/  FMUL.FTZ R76, R10, R76 ;  /* 0x0000004c0a4c7220 */ /* 0x000fc40000410000 */
[C---:B------:R-:W-:Y:S02]  /*9a40*/  FMUL.FTZ R77, R10.reuse, R77 ;  /* 0x0000004d0a4d7220 */ /* 0x040fe40000410000 */
[C---:B------:R-:W-:Y:S02]  /*9a50*/  FMUL.FTZ R88, R10.reuse, R88 ;  /* 0x000000580a587220 */ /* 0x040fe40000410000 */
[C---:B------:R-:W-:Y:S02]  /*9a60*/  FMUL.FTZ R89, R10.reuse, R89 ;  /* 0x000000590a597220 */ /* 0x040fe40000410000 */
[C---:B------:R-:W-:Y:S01]  /*9a70*/  FMUL.FTZ R92, R10.reuse, R92 ;  /* 0x0000005c0a5c7220 */ /* 0x040fe20000410000 */
[----:B-1----:R-:W-:Y:S01]  /*9a80*/  MOV R4, 0xff800000 ;  /* 0xff80000000047802 */ /* 0x002fe20000000f00 */
        /* <DEDUP_REMOVED lines=23> */
[----:B---3--:R-:W-:Y:S02]  /*9c00*/  @P2 FMUL.FTZ R6, R6, 0.69314718246459960938 ;  /* 0x3f31721806062820 */ /* 0x008fe40000410000 */
[----:B------:R-:W-:Y:S02]  /*9c10*/  @P1 FMUL.FTZ R12, R12, c[0x0][0x2d0] ;  /* 0x0000b4000c0c1a20 */ /* 0x000fe40000410000 */
[----:B----4-:R-:W-:Y:S02]  /*9c20*/  @P0 FMUL.FTZ R15, R15, 0.69314718246459960938 ;  /* 0x3f3172180f0f0820 */ /* 0x010fe40000410000 */
[----:B------:R-:W-:-:S02]  /*9c30*/  @P0 FMUL.FTZ R11, R11, c[0x0][0x2d0] ;  /* 0x0000b4000b0b0a20 */ /* 0x000fc40000410000 */
[C---:B------:R-:W-:Y:S02]  /*9c40*/  FMUL.FTZ R194, R9.reuse, R194 ;  /* 0x000000c209c27220 */ /* 0x040fe40000410000 */
[C---:B------:R-:W-:Y:S02]  /*9c50*/  FMUL.FTZ R195, R9.reuse, R195 ;  /* 0x000000c309c37220 */ /* 0x040fe40000410000 */
[C---:B------:R-:W-:Y:S01]  /*9c60*/  FMUL.FTZ R182, R9.reuse, R182 ;  /* 0x000000b609b67220 */ /* 0x040fe20000410000 */
[----:B-1----:R-:W-:Y:S01]  /*9c70*/  MOV R5, 0xff800000 ;  /* 0xff80000000057802 */ /* 0x002fe20000000f00 */
[----:B-----5:R-:W-:Y:S02]  /*9c80*/  @P1 FMUL.FTZ R10, R10, 0.69314718246459960938 ;  /* 0x3f3172180a0a1820 */ /* 0x020fe40000410000 */
        /* <DEDUP_REMOVED lines=29> */
[----:B------:R-:W-:Y:S01]  /*9e60*/  MOV R9, 0xff800000 ;  /* 0xff80000000097802 */ /* 0x000fe20000000f00 */
        /* <DEDUP_REMOVED lines=31> */
[----:B------:R-:W-:Y:S01]  /*a060*/  FMUL.FTZ R167, R8, R167 ;  /* 0x000000a708a77220 */ /* 0x000fe20000410000 */
[----:B------:R-:W-:Y:S01]  /*a070*/  MOV R8, 0xff800000 ;  /* 0xff80000000087802 */ /* 0x000fe20000000f00 */
[----:B------:R-:W-:-:S02]  /*a080*/  @P3 FFMA.FTZ R4, R14, R196, R7 ;  /* 0x000000c40e043223 */ /* 0x000fc40000010007 */
[----:B------:R-:W-:Y:S02]  /*a090*/  @P2 FFMA.FTZ R5, R13, R3, R6 ;  /* 0x000000030d052223 */ /* 0x000fe40000010006 */
[----:B------:R-:W-:Y:S02]  /*a0a0*/  @P1 FFMA.FTZ R8, R12, R2, R10 ;  /* 0x000000020c081223 */ /* 0x000fe4000001000a */
[----:B------:R-:W-:Y:S02]  /*a0b0*/  @P0 FFMA.FTZ R9, R11, R0, R15 ;  /* 0x000000000b090223 */ /* 0x000fe4000001000f */
.L_x_1920:
[----:B------:R-:W-:Y:S05]  /*a0c0*/  @P4 BRA `(.L_x_1940) ;  /* 0x0000209000004947 */ /* 0x000fea0003800000 */
[----:B------:R-:W1:Y:S01]  /*a0d0*/  S2R R7, SR_TID.X ;  /* 0x0000000000077919 */ /* 0x000e620000002100 */
[----:B------:R-:W-:Y:S01]  /*a0e0*/  IMAD R16, RZ, RZ, -UR10 ;  /* 0x8000000aff107e24 */ /* 0x000fe2000f8e02ff */
[----:B------:R-:W-:Y:S01]  /*a0f0*/  USHF.R.S32.HI UR6, URZ, 0x1f, UR10 ;  /* 0x0000001f3f067899 */ /* 0x000fe2000801140a */
[----:B------:R-:W-:Y:S01]  /*a100*/  IMAD.MOV.U32 R13, RZ, RZ, c[0x0][0x4e8] ;  /* 0x00013a00ff0d7624 */ /* 0x000fe200078e00ff */
[----:B------:R-:W3:Y:S01]  /*a110*/  S2R R0, SR_CTAID.Y ;  /* 0x0000000000007919 */ /* 0x000ee20000002600 */
[----:B------:R-:W-:Y:S01]  /*a120*/  ULDC.64 UR4, c[0x0][0x4d0] ;  /* 0x0001340000047ab9 */ /* 0x000fe20000000a00 */
[----:B------:R-:W-:Y:S01]  /*a130*/  BSSY B0, `(.L_x_1941) ;  /* 0x00000dc000007945 */ /* 0x000fe20003800000 */
[----:B------:R-:W-:Y:S01]  /*a140*/  UIMAD UR7, UR6, UR4, URZ ;  /* 0x00000004060772a4 */ /* 0x000fe2000f8e023f */
[----:B------:R-:W4:Y:S01]  /*a150*/  S2R R20, SR_CTAID.Z ;  /* 0x0000000000147919 */ /* 0x000f220000002700 */
[----:B--2---:R-:W-:-:S03]  /*a160*/  UIMAD.WIDE.U32 UR8, UR10, UR4, URZ ;  /* 0x000000040a0872a5 */ /* 0x004fc6000f8e003f */
[----:B------:R-:W-:Y:S01]  /*a170*/  BAR.SYNC.DEFER_BLOCKING 0x1, 0x80 ;  /* 0x0042000000007b1d */ /* 0x000fe20000010000 */
[----:B------:R-:W-:Y:S01]  /*a180*/  UIMAD UR5, UR10, UR5, UR7 ;  /* 0x000000050a0572a4 */ /* 0x000fe2000f8e0207 */
[C---:B------:R-:W-:Y:S01]  /*a190*/  ISETP.NE.AND P0, PT, R13.reuse, 0x1, PT ;  /* 0x000000010d00780c */ /* 0x040fe20003f05270 */
[----:B------:R-:W-:Y:S02]  /*a1a0*/  IMAD.U32 R23, RZ, RZ, UR9 ;  /* 0x00000009ff177e24 */ /* 0x000fe4000f8e00ff */
[----:B------:R-:W-:Y:S01]  /*a1b0*/  UIADD3 UR5, UR9, UR5, URZ ;  /* 0x0000000509057290 */ /* 0x000fe2000fffe03f */
[----:B------:R-:W2:Y:S01]  /*a1c0*/  S2R R12, SR_CTAID.X ;  /* 0x00000000000c7919 */ /* 0x000ea20000002500 */
[----:B------:R-:W-:Y:S02]  /*a1d0*/  IMAD.U32 R22, RZ, RZ, UR8 ;  /* 0x00000008ff167e24 */ /* 0x000fe4000f8e00ff */
[----:B------:R-:W-:Y:S02]  /*a1e0*/  IMAD R13, R13, c[0x0][0x388], RZ ;  /* 0x0000e2000d0d7a24 */ /* 0x000fe400078e02ff */
[----:B------:R-:W-:Y:S01]  /*a1f0*/  IMAD.U32 R23, RZ, RZ, UR5 ;  /* 0x00000005ff177e24 */ /* 0x000fe2000f8e00ff */
[----:B-1----:R-:W-:Y:S01]  /*a200*/  SHF.R.S32.HI R3, RZ, 0x1f, R7 ;  /* 0x0000001fff037819 */ /* 0x002fe20000011407 */
[----:B------:R-:W-:-:S02]  /*a210*/  ULDC.64 UR4, c[0x0][0x438] ;  /* 0x00010e0000047ab9 */ /* 0x000fc40000000a00 */
[----:B------:R-:W-:Y:S01]  /*a220*/  UIMAD UR6, UR6, UR4, URZ ;  /* 0x00000004060672a4 */ /* 0x000fe2000f8e023f */
[CC--:B------:R-:W-:Y:S01]  /*a230*/  LEA.HI R6, R3.reuse, R7.reuse, RZ, 0x2 ;  /* 0x0000000703067211 */ /* 0x0c0fe200078f10ff */
[----:B---3--:R-:W-:Y:S01]  /*a240*/  IMAD R16, R16, c[0x0][0x550], R0 ;  /* 0x0001540010107a24 */ /* 0x008fe200078e0200 */
[-C--:B------:R-:W-:Y:S01]  /*a250*/  LEA.HI R3, R3, R7.reuse, RZ, 0x5 ;  /* 0x0000000703037211 */ /* 0x080fe200078f28ff */
[----:B------:R-:W-:Y:S01]  /*a260*/  UIMAD.WIDE.U32 UR8, UR10, UR4, URZ ;  /* 0x000000040a0872a5 */ /* 0x000fe2000f8e003f */
[----:B------:R-:W-:Y:S01]  /*a270*/  LOP3.LUT R6, R6, 0xfffffffc, RZ, 0xc0, !PT ;  /* 0xfffffffc06067812 */ /* 0x000fe200078ec0ff */
[----:B------:R-:W-:Y:S01]  /*a280*/  UIMAD UR4, UR10, UR5, UR6 ;  /* 0x000000050a0472a4 */ /* 0x000fe2000f8e0206 */
[----:B------:R-:W-:Y:S01]  /*a290*/  LOP3.LUT R2, R3, 0xffffffe0, RZ, 0xc0, !PT ;  /* 0xffffffe003027812 */ /* 0x000fe200078ec0ff */
[----:B----4-:R-:W-:Y:S01]  /*a2a0*/  IMAD.WIDE.U32 R22, R20, c[0x0][0x4d8], R22 ;  /* 0x0001360014167a25 */ /* 0x010fe200078e0016 */
[----:B------:R-:W-:Y:S01]  /*a2b0*/  IADD3 R6, -R6, R7, RZ ;  /* 0x0000000706067210 */ /* 0x000fe20007ffe1ff */
[----:B------:R-:W-:Y:S01]  /*a2c0*/  UIADD3 UR4, UR9, UR4, URZ ;  /* 0x0000000409047290 */ /* 0x000fe2000fffe03f */
[----:B------:R-:W-:Y:S01]  /*a2d0*/  MOV R18, UR8 ;  /* 0x0000000800127c02 */ /* 0x000fe20008000f00 */
[----:B------:R-:W-:Y:S01]  /*a2e0*/  IMAD.IADD R2, R7, 0x1, -R2 ;  /* 0x0000000107027824 */ /* 0x000fe200078e0a02 */
[----:B------:R-:W-:Y:S01]  /*a2f0*/  LEA.HI R0, R6, R6, RZ, 0x1 ;  /* 0x0000000606007211 */ /* 0x000fe200078f08ff */
[----:B------:R-:W-:Y:S01]  /*a300*/  IMAD.U32 R19, RZ, RZ, UR9 ;  /* 0x00000009ff137e24 */ /* 0x000fe2000f8e00ff */
[----:B------:R-:W-:Y:S01]  /*a310*/  SHF.R.S32.HI R7, RZ, 0x5, R3 ;  /* 0x00000005ff077819 */ /* 0x000fe20000011403 */
[----:B------:R-:W-:Y:S01]  /*a320*/  IMAD.U32 R11, RZ, RZ, UR4 ;  /* 0x00000004ff0b7e24 */ /* 0x000fe2000f8e00ff */
[----:B------:R-:W-:-:S02]  /*a330*/  LOP3.LUT R10, R0, 0x1ffffffe, RZ, 0xc0, !PT ;  /* 0x1ffffffe000a7812 */ /* 0x000fc400078ec0ff */
[----:B------:R-:W-:Y:S02]  /*a340*/  SHF.R.S32.HI R3, RZ, 0x1f, R3 ;  /* 0x0000001fff037819 */ /* 0x000fe40000011403 */
[----:B------:R-:W-:Y:S01]  /*a350*/  SHF.L.U32 R15, R0, 0x5, RZ ;  /* 0x00000005000f7819 */ /* 0x000fe200000006ff */
[----:B------:R-:W-:Y:S01]  /*a360*/  IMAD.IADD R6, R6, 0x1, -R10 ;  /* 0x0000000106067824 */ /* 0x000fe200078e0a0a */
[----:B------:R-:W-:Y:S02]  /*a370*/  LEA.HI R10, R3, R7, RZ, 0x2 ;  /* 0x00000007030a7211 */ /* 0x000fe400078f10ff */
[----:B------:R-:W-:Y:S02]  /*a380*/  SHF.R.S32.HI R0, RZ, 0x1f, R2 ;  /* 0x0000001fff007819 */ /* 0x000fe40000011402 */
[----:B------:R-:W-:Y:S02]  /*a390*/  LOP3.LUT R10, R10, 0xffffffc, RZ, 0xc0, !PT ;  /* 0x0ffffffc0a0a7812 */ /* 0x000fe400078ec0ff */
[----:B------:R-:W-:-:S02]  /*a3a0*/  LOP3.LUT R15, R15, 0xffffffc0, RZ, 0xc0, !PT ;  /* 0xffffffc00f0f7812 */ /* 0x000fc400078ec0ff */
[----:B------:R-:W-:Y:S01]  /*a3b0*/  LEA.HI R0, R0, R2, RZ, 0x2 ;  /* 0x0000000200007211 */ /* 0x000fe200078f10ff */
[----:B------:R-:W-:Y:S01]  /*a3c0*/  IMAD.IADD R10, R7, 0x1, -R10 ;  /* 0x00000001070a7824 */ /* 0x000fe200078e0a0a */
[----:B------:R-:W-:Y:S01]  /*a3d0*/  SHF.R.S32.HI R3, RZ, 0x1f, R20 ;  /* 0x0000001fff037819 */ /* 0x000fe20000011414 */
[----:B------:R-:W-:Y:S01]  /*a3e0*/  IMAD R15, R6, 0x8, R15 ;  /* 0x00000008060f7824 */ /* 0x000fe200078e020f */
[----:B------:R-:W-:Y:S02]  /*a3f0*/  SHF.R.S32.HI R6, RZ, 0x2, R0 ;  /* 0x00000002ff067819 */ /* 0x000fe40000011400 */
[----:B------:R-:W-:Y:S01]  /*a400*/  SHF.R.S32.HI R14, RZ, 0x1f, R16 ;  /* 0x0000001fff0e7819 */ /* 0x000fe20000011410 */
[C---:B------:R-:W-:Y:S01]  /*a410*/  IMAD R7, R3.reuse, c[0x0][0x4d8], RZ ;  /* 0x0001360003077a24 */ /* 0x040fe200078e02ff */
[----:B------:R-:W-:Y:S01]  /*a420*/  LEA R6, R10, R6, 0x4 ;  /* 0x000000060a067211 */ /* 0x000fe200078e20ff */
[----:B------:R-:W-:Y:S01]  /*a430*/  IMAD R3, R3, c[0x0][0x440], RZ ;  /* 0x0001100003037a24 */ /* 0x000fe200078e02ff */
[----:B------:R-:W-:Y:S01]  /*a440*/  LOP3.LUT P1, RZ, R2, 0x3, RZ, 0xc0, !PT ;  /* 0x0000000302ff7812 */ /* 0x000fe2000782c0ff */
[----:B------:R-:W-:Y:S01]  /*a450*/  IMAD.MOV.U32 R10, RZ, RZ, R18 ;  /* 0x000000ffff0a7224 */ /* 0x000fe200078e0012 */
[----:B------:R-:W-:Y:S01]  /*a460*/  IADD3 R15, R6, R15, RZ ;  /* 0x0000000f060f7210 */ /* 0x000fe20007ffe0ff */
[----:B------:R-:W-:Y:S01]  /*a470*/  IMAD R7, R20, c[0x0][0x4dc], R7 ;  /* 0x0001370014077a24 */ /* 0x000fe200078e0207 */
[----:B------:R-:W-:Y:S01]  /*a480*/  LOP3.LUT R0, R0, 0x7ffffffc, RZ, 0xc0, !PT ;  /* 0x7ffffffc00007812 */ /* 0x000fe200078ec0ff */
[----:B------:R-:W-:-:S02]  /*a490*/  IMAD R3, R20, c[0x0][0x444], R3 ;  /* 0x0001110014037a24 */ /* 0x000fc400078e0203 */
[----:B--2---:R-:W-:Y:S01]  /*a4a0*/  IMAD R15, R12, 0x80, R15 ;  /* 0x000000800c0f7824 */ /* 0x004fe200078e020f */
[----:B------:R-:W-:Y:S01]  /*a4b0*/  IADD3 R0, R2, -R0, RZ ;  /* 0x8000000002007210 */ /* 0x000fe20007ffe0ff */
[----:B------:R-:W-:-:S04]  /*a4c0*/  IMAD.WIDE.U32 R20, R20, c[0x0][0x440], R10 ;  /* 0x0001100014147a25 */ /* 0x000fc800078e000a */
[----:B------:R-:W-:-:S04]  /*a4d0*/  @P0 IMAD.HI.U32 R17, R15, c[0x0][0x4ec], RZ ;  /* 0x00013b000f110a27 */ /* 0x000fc800078e00ff */
[----:B------:R-:W-:-:S04]  /*a4e0*/  @P0 IMAD.HI.U32 R10, R15, c[0x0][0x4ec], RZ ;  /* 0x00013b000f0a0a27 */ /* 0x000fc800078e00ff */
[----:B------:R-:W-:Y:S01]  /*a4f0*/  IMAD.IADD R21, R21, 0x1, R3 ;  /* 0x0000000115157824 */ /* 0x000fe200078e0203 */
[----:B------:R-:W-:Y:S01]  /*a500*/  MOV R3, R15 ;  /* 0x0000000f00037202 */ /* 0x000fe20000000f00 */
[----:B------:R-:W-:Y:S01]  /*a510*/  IMAD.IADD R23, R23, 0x1, R7 ;  /* 0x0000000117177824 */ /* 0x000fe200078e0207 */
[----:B------:R-:W-:Y:S01]  /*a520*/  @P0 SHF.R.U32.HI R3, RZ, c[0x0][0x4f0], R17 ;  /* 0x00013c00ff030a19 */ /* 0x000fe20000011611 */
[----:B------:R-:W-:Y:S01]  /*a530*/  IMAD.MOV.U32 R7, RZ, RZ, R15 ;  /* 0x000000ffff077224 */ /* 0x000fe200078e000f */
[----:B------:R-:W-:Y:S01]  /*a540*/  @P0 SHF.R.U32.HI R7, RZ, c[0x0][0x4f0], R10 ;  /* 0x00013c00ff070a19 */ /* 0x000fe2000001160a */
[C---:B------:R-:W-:Y:S02]  /*a550*/  IMAD R11, R14.reuse, c[0x0][0x448], RZ ;  /* 0x000112000e0b7a24 */ /* 0x040fe400078e02ff */
[----:B------:R-:W-:Y:S01]  /*a560*/  IMAD R10, R14, c[0x0][0x4e0], RZ ;  /* 0x000138000e0a7a24 */ /* 0x000fe200078e02ff */
[----:B------:R-:W-:Y:S01]  /*a570*/  SHF.R.S32.HI R14, RZ, 0x1f, R7 ;  /* 0x0000001fff0e7819 */ /* 0x000fe20000011407 */
[----:B------:R-:W-:-:S02]  /*a580*/  IMAD.MOV R18, RZ, RZ, -R3 ;  /* 0x000000ffff127224 */ /* 0x000fc400078e0a03 */
[C---:B------:R-:W-:Y:S02]  /*a590*/  IMAD R11, R16.reuse, c[0x0][0x44c], R11 ;  /* 0x00011300100b7a24 */ /* 0x040fe400078e020b */
[----:B------:R-:W-:-:S04]  /*a5a0*/  IMAD.WIDE.U32 R20, R16, c[0x0][0x448], R20 ;  /* 0x0001120010147a25 */ /* 0x000fc800078e0014 */
[C---:B------:R-:W-:Y:S01]  /*a5b0*/  IMAD R10, R16.reuse, c[0x0][0x4e4], R10 ;  /* 0x00013900100a7a24 */ /* 0x040fe200078e020a */
[----:B------:R-:W-:Y:S01]  /*a5c0*/  IADD3 R21, R21, R11, RZ ;  /* 0x0000000b15157210 */ /* 0x000fe20007ffe0ff */
[----:B------:R-:W-:Y:S01]  /*a5d0*/  IMAD.WIDE.U32 R16, R16, c[0x0][0x4e0], R22 ;  /* 0x0001380010107a25 */ /* 0x000fe200078e0016 */
[----:B------:R-:W-:-:S03]  /*a5e0*/  SHF.R.S32.HI R11, RZ, 0x1f, R3 ;  /* 0x0000001fff0b7819 */ /* 0x000fc60000011403 */
[----:B------:R-:W-:Y:S01]  /*a5f0*/  IMAD R18, R18, c[0x0][0x4e8], R15 ;  /* 0x00013a0012127a24 */ /* 0x000fe200078e020f */
[----:B------:R-:W-:Y:S01]  /*a600*/  IADD3 R16, P0, R3, R16, RZ ;  /* 0x0000001003107210 */ /* 0x000fe20007f1e0ff */
[----:B------:R-:W-:Y:S02]  /*a610*/  IMAD R14, R14, c[0x0][0x430], RZ ;  /* 0x00010c000e0e7a24 */ /* 0x000fe400078e02ff */
[----:B------:R-:W-:Y:S01]  /*a620*/  IMAD R12, R12, 0x80, R6 ;  /* 0x000000800c0c7824 */ /* 0x000fe200078e0206 */
[----:B------:R-:W-:Y:S01]  /*a630*/  SHF.R.S32.HI R3, RZ, 0x1f, R18 ;  /* 0x0000001fff037819 */ /* 0x000fe20000011412 */
[----:B------:R-:W-:Y:S01]  /*a640*/  IMAD R14, R7, c[0x0][0x434], R14 ;  /* 0x00010d00070e7a24 */ /* 0x000fe200078e020e */
[----:B------:R-:W-:Y:S01]  /*a650*/  IADD3.X R17, R11, R17, R10, P0, !PT ;  /* 0x000000110b117210 */ /* 0x000fe200007fe40a */
[----:B------:R-:W-:Y:S01]  /*a660*/  IMAD.WIDE.U32 R10, R7, c[0x0][0x430], R20 ;  /* 0x00010c00070a7a25 */ /* 0x000fe200078e0014 */
[----:B------:R-:W-:-:S03]  /*a670*/  ISETP.GE.OR P4, PT, R12, R13, P1 ;  /* 0x0000000d0c00720c */ /* 0x000fc60000f86670 */
[----:B------:R-:W-:Y:S02]  /*a680*/  IMAD R3, R3, c[0x0][0x4c8], RZ ;  /* 0x0001320003037a24 */ /* 0x000fe400078e02ff */
[----:B------:R-:W-:Y:S02]  /*a690*/  IMAD.MOV R7, RZ, RZ, -R7 ;  /* 0x000000ffff077224 */ /* 0x000fe400078e0a07 */
[----:B------:R-:W-:-:S04]  /*a6a0*/  IMAD.WIDE.U32 R16, R18, c[0x0][0x4c8], R16 ;  /* 0x0001320012107a25 */ /* 0x000fc800078e0010 */
[----:B------:R-:W-:Y:S02]  /*a6b0*/  IMAD R3, R18, c[0x0][0x4cc], R3 ;  /* 0x0001330012037a24 */ /* 0x000fe400078e0203 */
[----:B------:R-:W-:Y:S02]  /*a6c0*/  IMAD R7, R7, c[0x0][0x4e8], R15 ;  /* 0x00013a0007077a24 */ /* 0x000fe400078e020f */
[----:B------:R-:W-:Y:S01]  /*a6d0*/  IMAD.IADD R11, R11, 0x1, R14 ;  /* 0x000000010b0b7824 */ /* 0x000fe200078e020e */
[C---:B------:R-:W-:Y:S02]  /*a6e0*/  LEA R14, P0, R16.reuse, c[0x0][0x4a8], 0x2 ;  /* 0x00012a00100e7a11 */ /* 0x040fe400078010ff */
[----:B------:R-:W-:Y:S01]  /*a6f0*/  IADD3 R15, R17, R3, RZ ;  /* 0x00000003110f7210 */ /* 0x000fe20007ffe0ff */
[----:B------:R-:W-:Y:S01]  /*a700*/  IMAD.WIDE.U32 R22, R7, c[0x0][0x428], R10 ;  /* 0x00010a0007167a25 */ /* 0x000fe200078e000a */
[----:B------:R-:W-:Y:S01]  /*a710*/  SHF.R.S32.HI R3, RZ, 0x1f, R7 ;  /* 0x0000001fff037819 */ /* 0x000fe20000011407 */
[----:B------:R-:W-:Y:S01]  /*a720*/  SHFL.IDX PT, R20, R14, RZ, 0x1c1f ;  /* 0x001c1fff0e147589 */ /* 0x000fe200000e0000 */
[----:B------:R-:W-:-:S02]  /*a730*/  LEA.HI.X R6, R16, c[0x0][0x4ac], R15, 0x2, P0 ;  /* 0x00012b0010067a11 */ /* 0x000fc400000f140f */
[C---:B------:R-:W-:Y:S01]  /*a740*/  IADD3 R11, R12.reuse, 0x8, RZ ;  /* 0x000000080c0b7810 */ /* 0x040fe20007ffe0ff */
[----:B------:R-:W-:Y:S01]  /*a750*/  SHFL.IDX PT, R18, R14, 0x1, 0x1c1f ;  /* 0x003c1f000e127f89 */ /* 0x000fe200000e0000 */
[----:B------:R-:W-:Y:S01]  /*a760*/  IMAD R3, R3, c[0x0][0x428], RZ ;  /* 0x00010a0003037a24 */ /* 0x000fe200078e02ff */
[C---:B------:R-:W-:Y:S02]  /*a770*/  IADD3 R10, R12.reuse, 0x40, RZ ;  /* 0x000000400c0a7810 */ /* 0x040fe40007ffe0ff */
[----:B------:R-:W1:Y:S01]  /*a780*/  SHFL.IDX PT, R21, R6, RZ, 0x1c1f ;  /* 0x001c1fff06157589 */ /* 0x000e6200000e0000 */
[----:B------:R-:W-:Y:S01]  /*a790*/  IMAD R3, R7, c[0x0][0x42c], R3 ;  /* 0x00010b0007037a24 */ /* 0x000fe200078e0203 */
[----:B------:R-:W-:Y:S02]  /*a7a0*/  IADD3 R7, R12, 0x48, RZ ;  /* 0x000000480c077810 */ /* 0x000fe40007ffe0ff */
[----:B------:R-:W2:Y:S01]  /*a7b0*/  SHFL.IDX PT, R19, R6, 0x1, 0x1c1f ;  /* 0x003c1f0006137f89 */ /* 0x000ea200000e0000 */
[-C--:B------:R-:W-:Y:S01]  /*a7c0*/  ISETP.GE.OR P3, PT, R11, R13.reuse, P1 ;  /* 0x0000000d0b00720c */ /* 0x080fe20000f66670 */
[----:B------:R-:W-:Y:S01]  /*a7d0*/  IMAD.IADD R3, R23, 0x1, R3 ;  /* 0x0000000117037824 */ /* 0x000fe200078e0203 */
[-C--:B------:R-:W-:Y:S01]  /*a7e0*/  ISETP.GE.OR P2, PT, R10, R13.reuse, P1 ;  /* 0x0000000d0a00720c */ /* 0x080fe20000f46670 */
[----:B------:R-:W-:Y:S01]  /*a7f0*/  SHFL.IDX PT, R16, R14, 0x2, 0x1c1f ;  /* 0x005c1f000e107f89 */ /* 0x000fe200000e0000 */
[----:B------:R-:W-:-:S02]  /*a800*/  ISETP.GE.OR P1, PT, R7, R13, P1 ;  /* 0x0000000d0700720c */ /* 0x000fc40000f26670 */
[-C--:B------:R-:W-:Y:S01]  /*a810*/  ISETP.GE.AND P5, PT, R10, R13.reuse, PT ;  /* 0x0000000d0a00720c */ /* 0x080fe20003fa6270 */
[----:B------:R-:W3:Y:S01]  /*a820*/  SHFL.IDX PT, R17, R6, 0x2, 0x1c1f ;  /* 0x005c1f0006117f89 */ /* 0x000ee200000e0000 */
[----:B------:R-:W-:-:S03]  /*a830*/  ISETP.GE.AND P6, PT, R7, R13, PT ;  /* 0x0000000d0700720c */ /* 0x000fc60003fc6270 */
[----:B------:R-:W-:Y:S04]  /*a840*/  SHFL.IDX PT, R14, R14, 0x3, 0x1c1f ;  /* 0x007c1f000e0e7f89 */ /* 0x000fe800000e0000 */
[----:B------:R4:W5:Y:S04]  /*a850*/  SHFL.IDX PT, R15, R6, 0x3, 0x1c1f ;  /* 0x007c1f00060f7f89 */ /* 0x00096800000e0000 */
[----:B-1----:R-:W-:Y:S04]  /*a860*/  @!P4 ST.E [R20.64], R4 ;  /* 0x000000041400c985 */ /* 0x002fe8000c10190c */
[----:B--2---:R1:W-:Y:S04]  /*a870*/  @!P3 ST.E [R18.64], R5 ;  /* 0x000000051200b985 */ /* 0x0043e8000c10190c */
[----:B---3--:R2:W-:Y:S01]  /*a880*/  @!P2 ST.E [R16.64], R8 ;  /* 0x000000081000a985 */ /* 0x0085e2000c10190c */
[----:B----4-:R-:W-:-:S03]  /*a890*/  LEA R6, P0, R22, c[0x0][0x400], 0x2 ;  /* 0x0001000016067a11 */ /* 0x010fc600078010ff */
[----:B-----5:R2:W-:Y:S01]  /*a8a0*/  @!P1 ST.E [R14.64], R9 ;  /* 0x000000090e009985 */ /* 0x0205e2000c10190c */
[-C--:B------:R-:W-:Y:S02]  /*a8b0*/  ISETP.GE.AND P1, PT, R12, R13.reuse, PT ;  /* 0x0000000d0c00720c */ /* 0x080fe40003f26270 */
[----:B------:R-:W-:Y:S01]  /*a8c0*/  LEA.HI.X R3, R22, c[0x0][0x404], R3, 0x2, P0 ;  /* 0x0001010016037a11 */ /* 0x000fe200000f1403 */
[----:B------:R2:W3:Y:S01]  /*a8d0*/  SHFL.IDX PT, R20, R6, RZ, 0x1c1f ;  /* 0x001c1fff06147589 */ /* 0x0004e200000e0000 */
[----:B------:R-:W-:-:S03]  /*a8e0*/  ISETP.GE.AND P0, PT, R11, R13, PT ;  /* 0x0000000d0b00720c */ /* 0x000fc60003f06270 */
[----:B------:R2:W4:Y:S01]  /*a8f0*/  SHFL.IDX PT, R21, R3, RZ, 0x1c1f ;  /* 0x001c1fff03157589 */ /* 0x00052200000e0000 */
[----:B-1----:R-:W-:-:S05]  /*a900*/  IMAD.SHL.U32 R5, R0, 0x2, RZ ;  /* 0x0000000200057824 */ /* 0x002fca00078e00ff */
[----:B------:R-:W-:Y:S05]  /*a910*/  @P1 BRA `(.L_x_1942) ;  /* 0x000005d000001947 */ /* 0x000fea0003800000 */
[C---:B------:R-:W-:Y:S02]  /*a920*/  IADD3 R4, R5.reuse, 0x8, RZ ;  /* 0x0000000805047810 */ /* 0x040fe40007ffe0ff */
[C---:B------:R-:W-:Y:S02]  /*a930*/  IADD3 R2, R5.reuse, 0x10, RZ ;  /* 0x0000001005027810 */ /* 0x040fe40007ffe0ff */
[----:B------:R-:W-:Y:S02]  /*a940*/  ISETP.GE.AND P3, PT, R4, c[0x0][0x3c8], PT ;  /* 0x0000f20004007a0c */ /* 0x000fe40003f66270 */
[----:B------:R-:W-:Y:S02]  /*a950*/  ISETP.GE.AND P2, PT, R2, c[0x0][0x3c8], PT ;  /* 0x0000f20002007a0c */ /* 0x000fe40003f46270 */
[C---:B------:R-:W-:Y:S02]  /*a960*/  IADD3 R0, R5.reuse, 0x18, RZ ;  /* 0x0000001805007810 */ /* 0x040fe40007ffe0ff */
[----:B------:R-:W-:-:S02]  /*a970*/  ISETP.GE.AND P4, PT, R5, c[0x0][0x3c8], PT ;  /* 0x0000f20005007a0c */ /* 0x000fc40003f86270 */
[----:B------:R-:W-:Y:S02]  /*a980*/  ISETP.GE.AND P1, PT, R0, c[0x0][0x3c8], PT ;  /* 0x0000f20000007a0c */ /* 0x000fe40003f26270 */
[----:B------:R-:W-:-:S03]  /*a990*/  IADD3 R7, R5, 0x28, RZ ;  /* 0x0000002805077810 */ /* 0x000fc60007ffe0ff */
[----:B------:R-:W-:Y:S02]  /*a9a0*/  @!P3 LEA.HI R4, R4, R4, RZ, 0x1 ;  /* 0x000000040404b211 */ /* 0x000fe400078f08ff */
[----:B------:R-:W-:Y:S02]  /*a9b0*/  @!P2 LEA.HI R2, R2, R2, RZ, 0x1 ;  /* 0x000000020202a211 */ /* 0x000fe400078f08ff */
[----:B------:R-:W-:Y:S02]  /*a9c0*/  @!P3 LOP3.LUT R4, R4, 0xfffffffe, RZ, 0xc0, !PT ;  /* 0xfffffffe0404b812 */ /* 0x000fe400078ec0ff */
[C-C-:B--234-:R-:W-:Y:S01]  /*a9d0*/  @!P4 IMAD.WIDE R8, R5.reuse, 0x4, R20.reuse ;  /* 0x000000040508c825 */ /* 0x15cfe200078e0214 */
[----:B------:R-:W-:Y:S02]  /*a9e0*/  @!P2 LOP3.LUT R2, R2, 0xfffffffe, RZ, 0xc0, !PT ;  /* 0xfffffffe0202a812 */ /* 0x000fe400078ec0ff */
[----:B------:R-:W-:Y:S01]  /*a9f0*/  @!P1 LEA.HI R0, R0, R0, RZ, 0x1 ;  /* 0x0000000000009211 */ /* 0x000fe200078f08ff */
[----:B------:R-:W-:Y:S01]  /*aa00*/  @!P3 IMAD.WIDE R10, R4, 0x4, R20 ;  /* 0x00000004040ab825 */ /* 0x000fe200078e0214 */
[----:B------:R1:W-:Y:S01]  /*aa10*/  @!P4 ST.E.64 [R8.64], R192 ;  /* 0x000000c00800c985 */ /* 0x0003e2000c101b0c */
[----:B------:R-:W-:-:S02]  /*aa20*/  IADD3 R4, R5, 0x20, RZ ;  /* 0x0000002005047810 */ /* 0x000fc40007ffe0ff */
[----:B------:R-:W-:Y:S01]  /*aa30*/  @!P1 LOP3.LUT R0, R0, 0xfffffffe, RZ, 0xc0, !PT ;  /* 0xfffffffe00009812 */ /* 0x000fe200078ec0ff */
[----:B------:R2:W-:Y:S01]  /*aa40*/  @!P3 ST.E.64 [R10.64], R180 ;  /* 0x000000b40a00b985 */ /* 0x0005e2000c101b0c */
[----:B------:R-:W-:Y:S02]  /*aa50*/  ISETP.GE.AND P4, PT, R4, c[0x0][0x3c8], PT ;  /* 0x0000f20004007a0c */ /* 0x000fe40003f86270 */
[----:B------:R-:W-:-:S11]  /*aa60*/  ISETP.GE.AND P3, PT, R7, c[0x0][0x3c8], PT ;  /* 0x0000f20007007a0c */ /* 0x000fd60003f66270 */
[----:B------:R-:W-:Y:S02]  /*aa70*/  @!P4 LEA.HI R4, R4, R4, RZ, 0x1 ;  /* 0x000000040404c211 */ /* 0x000fe400078f08ff */
[----:B------:R-:W-:Y:S02]  /*aa80*/  @!P3 LEA.HI R7, R7, R7, RZ, 0x1 ;  /* 0x000000070707b211 */ /* 0x000fe400078f08ff */
[----:B------:R-:W-:Y:S02]  /*aa90*/  @!P4 LOP3.LUT R4, R4, 0xfffffffe, RZ, 0xc0, !PT ;  /* 0xfffffffe0404c812 */ /* 0x000fe400078ec0ff */
[----:B------:R-:W-:Y:S01]  /*aaa0*/  @!P3 LOP3.LUT R7, R7, 0xfffffffe, RZ, 0xc0, !PT ;  /* 0xfffffffe0707b812 */ /* 0x000fe200078ec0ff */
[----:B-1----:R-:W-:Y:S01]  /*aab0*/  @!P2 IMAD.WIDE R8, R2, 0x4, R20 ;  /* 0x000000040208a825 */ /* 0x002fe200078e0214 */
[----:B------:R-:W-:-:S03]  /*aac0*/  IADD3 R2, R5, 0x30, RZ ;  /* 0x0000003005027810 */ /* 0x000fc60007ffe0ff */
[----:B--2---:R-:W-:Y:S01]  /*aad0*/  @!P3 IMAD.WIDE R10, R7, 0x4, R20 ;  /* 0x00000004070ab825 */ /* 0x004fe200078e0214 */
[----:B------:R1:W-:Y:S01]  /*aae0*/  @!P2 ST.E.64 [R8.64], R68 ;  /* 0x000000440800a985 */ /* 0x0003e2000c101b0c */
[----:B------:R-:W-:Y:S02]  /*aaf0*/  ISETP.GE.AND P2, PT, R2, c[0x0][0x3c8], PT ;  /* 0x0000f20002007a0c */ /* 0x000fe40003f46270 */
[----:B------:R-:W-:-:S11]  /*ab00*/  IADD3 R7, R5, 0x48, RZ ;  /* 0x0000004805077810 */ /* 0x000fd60007ffe0ff */
[----:B------:R-:W-:-:S04]  /*ab10*/  @!P2 LEA.HI R2, R2, R2, RZ, 0x1 ;  /* 0x000000020202a211 */ /* 0x000fc800078f08ff */
[----:B------:R-:W-:-:S05]  /*ab20*/  @!P2 LOP3.LUT R2, R2, 0xfffffffe, RZ, 0xc0, !PT ;  /* 0xfffffffe0202a812 */ /* 0x000fca00078ec0ff */
[----:B------:R-:W-:Y:S01]  /*ab30*/  @!P2 IMAD.WIDE R12, R2, 0x4, R20 ;  /* 0x00000004020ca825 */ /* 0x000fe200078e0214 */
[----:B------:R-:W-:-:S03]  /*ab40*/  IADD3 R2, R5, 0x40, RZ ;  /* 0x0000004005027810 */ /* 0x000fc60007ffe0ff */
        /* <DEDUP_REMOVED lines=10> */
[----:B------:R2:W-:Y:S01]  /*abf0*/  @!P3 ST.E.64 [R10.64], R96 ;  /* 0x000000600a00b985 */ /* 0x0005e2000c101b0c */
[----:B------:R-:W-:-:S03]  /*ac00*/  ISETP.GE.AND P3, PT, R7, c[0x0][0x3c8], PT ;  /* 0x0000f20007007a0c */ /* 0x000fc60003f66270 */
[----:B------:R3:W-:Y:S01]  /*ac10*/  @!P2 ST.E.64 [R12.64], R100 ;  /* 0x000000640c00a985 */ /* 0x0007e2000c101b0c */
[----:B------:R-:W-:-:S05]  /*ac20*/  ISETP.GE.AND P2, PT, R4, c[0x0][0x3c8], PT ;  /* 0x0000f20004007a0c */ /* 0x000fca0003f46270 */
[----:B------:R-:W-:-:S04]  /*ac30*/  @!P4 LEA.HI R2, R2, R2, RZ, 0x1 ;  /* 0x000000020202c211 */ /* 0x000fc800078f08ff */
[----:B------:R-:W-:Y:S02]  /*ac40*/  @!P4 LOP3.LUT R2, R2, 0xfffffffe, RZ, 0xc0, !PT ;  /* 0xfffffffe0202c812 */ /* 0x000fe400078ec0ff */
[----:B------:R-:W-:Y:S02]  /*ac50*/  @!P3 LEA.HI R7, R7, R7, RZ, 0x1 ;  /* 0x000000070707b211 */ /* 0x000fe400078f08ff */
[----:B------:R-:W-:Y:S02]  /*ac60*/  @!P2 LEA.HI R4, R4, R4, RZ, 0x1 ;  /* 0x000000040404a211 */ /* 0x000fe400078f08ff */
[----:B------:R-:W-:Y:S02]  /*ac70*/  @!P3 LOP3.LUT R7, R7, 0xfffffffe, RZ, 0xc0, !PT ;  /* 0xfffffffe0707b812 */ /* 0x000fe400078ec0ff */
[----:B------:R-:W-:Y:S01]  /*ac80*/  @!P2 LOP3.LUT R4, R4, 0xfffffffe, RZ, 0xc0, !PT ;  /* 0xfffffffe0404a812 */ /* 0x000fe200078ec0ff */
[----:B-1----:R-:W-:Y:S01]  /*ac90*/  @!P1 IMAD.WIDE R8, R0, 0x4, R20 ;  /* 0x0000000400089825 */ /* 0x002fe200078e0214 */
[----:B------:R-:W-:-:S03]  /*aca0*/  IADD3 R0, R5, 0x58, RZ ;  /* 0x0000005805007810 */ /* 0x000fc60007ffe0ff */
[--C-:B--2---:R-:W-:Y:S01]  /*acb0*/  @!P3 IMAD.WIDE R10, R7, 0x4, R20.reuse ;  /* 0x00000004070ab825 */ /* 0x104fe200078e0214 */
[----:B------:R1:W-:Y:S01]  /*acc0*/  @!P1 ST.E.64 [R8.64], R112 ;  /* 0x0000007008009985 */ /* 0x0003e2000c101b0c */
[----:B------:R-:W-:Y:S02]  /*acd0*/  ISETP.GE.AND P1, PT, R0, c[0x0][0x3c8], PT ;  /* 0x0000f20000007a0c */ /* 0x000fe40003f26270 */
[----:B---3--:R-:W-:Y:S01]  /*ace0*/  @!P2 IMAD.WIDE R12, R4, 0x4, R20 ;  /* 0x00000004040ca825 */ /* 0x008fe200078e0214 */
[C---:B------:R-:W-:Y:S02]  /*acf0*/  IADD3 R7, R5.reuse, 0x70, RZ ;  /* 0x0000007005077810 */ /* 0x040fe40007ffe0ff */
[----:B------:R-:W-:-:S08]  /*ad00*/  IADD3 R4, R5, 0x78, RZ ;  /* 0x0000007805047810 */ /* 0x000fd00007ffe0ff */
[----:B------:R-:W-:-:S04]  /*ad10*/  @!P1 LEA.HI R0, R0, R0, RZ, 0x1 ;  /* 0x0000000000009211 */ /* 0x000fc800078f08ff */
[----:B------:R-:W-:Y:S01]  /*ad20*/  @!P1 LOP3.LUT R0, R0, 0xfffffffe, RZ, 0xc0, !PT ;  /* 0xfffffffe00009812 */ /* 0x000fe200078ec0ff */
[----:B-1----:R-:W-:Y:S01]  /*ad30*/  @!P4 IMAD.WIDE R8, R2, 0x4, R20 ;  /* 0x000000040208c825 */ /* 0x002fe200078e0214 */
[----:B------:R-:W-:-:S04]  /*ad40*/  IADD3 R2, R5, 0x68, RZ ;  /* 0x0000006805027810 */ /* 0x000fc80007ffe0ff */
[----:B------:R1:W-:Y:S04]  /*ad50*/  @!P4 ST.E.64 [R8.64], R116 ;  /* 0x000000740800c985 */ /* 0x0003e8000c101b0c */
[----:B------:R2:W-:Y:S01]  /*ad60*/  @!P3 ST.E.64 [R10.64], R128 ;  /* 0x000000800a00b985 */ /* 0x0005e2000c101b0c */
[----:B------:R-:W-:-:S03]  /*ad70*/  ISETP.GE.AND P3, PT, R2, c[0x0][0x3c8], PT ;  /* 0x0000f20002007a0c */ /* 0x000fc60003f66270 */
[----:B------:R3:W-:Y:S01]  /*ad80*/  @!P2 ST.E.64 [R12.64], R132 ;  /* 0x000000840c00a985 */ /* 0x0007e2000c101b0c */
[----:B------:R-:W-:-:S09]  /*ad90*/  ISETP.GE.AND P2, PT, R7, c[0x0][0x3c8], PT ;  /* 0x0000f20007007a0c */ /* 0x000fd20003f46270 */
[----:B------:R-:W-:-:S04]  /*ada0*/  @!P3 LEA.HI R2, R2, R2, RZ, 0x1 ;  /* 0x000000020202b211 */ /* 0x000fc800078f08ff */
[----:B------:R-:W-:Y:S02]  /*adb0*/  @!P2 LEA.HI R7, R7, R7, RZ, 0x1 ;  /* 0x000000070707a211 */ /* 0x000fe400078f08ff */
[----:B------:R-:W-:Y:S02]  /*adc0*/  @!P3 LOP3.LUT R2, R2, 0xfffffffe, RZ, 0xc0, !PT ;  /* 0xfffffffe0202b812 */ /* 0x000fe400078ec0ff */
[----:B------:R-:W-:Y:S01]  /*add0*/  @!P2 LOP3.LUT R7, R7, 0xfffffffe, RZ, 0xc0, !PT ;  /* 0xfffffffe0707a812 */ /* 0x000fe200078ec0ff */
[----:B-1----:R-:W-:Y:S01]  /*ade0*/  @!P1 IMAD.WIDE R8, R0, 0x4, R20 ;  /* 0x0000000400089825 */ /* 0x002fe200078e0214 */
[----:B------:R-:W-:-:S03]  /*adf0*/  IADD3 R0, R5, 0x60, RZ ;  /* 0x0000006005007810 */ /* 0x000fc60007ffe0ff */
[--C-:B--2---:R-:W-:Y:S01]  /*ae00*/  @!P3 IMAD.WIDE R10, R2, 0x4, R20.reuse ;  /* 0x00000004020ab825 */ /* 0x104fe200078e0214 */
[----:B------:R-:W-:Y:S01]  /*ae10*/  ISETP.GE.AND P4, PT, R0, c[0x0][0x3c8], PT ;  /* 0x0000f20000007a0c */ /* 0x000fe20003f86270 */
[----:B------:R1:W-:Y:S01]  /*ae20*/  @!P1 ST.E.64 [R8.64], R144 ;  /* 0x0000009008009985 */ /* 0x0003e2000c101b0c */
[----:B------:R-:W-:Y:S01]  /*ae30*/  ISETP.GE.AND P1, PT, R4, c[0x0][0x3c8], PT ;  /* 0x0000f20004007a0c */ /* 0x000fe20003f26270 */
[----:B---3--:R-:W-:-:S10]  /*ae40*/  @!P2 IMAD.WIDE R12, R7, 0x4, R20 ;  /* 0x00000004070ca825 */ /* 0x008fd400078e0214 */
[----:B------:R-:W-:Y:S02]  /*ae50*/  @!P4 LEA.HI R0, R0, R0, RZ, 0x1 ;  /* 0x000000000000c211 */ /* 0x000fe400078f08ff */
[----:B------:R-:W-:Y:S02]  /*ae60*/  @!P1 LEA.HI R4, R4, R4, RZ, 0x1 ;  /* 0x0000000404049211 */ /* 0x000fe400078f08ff */
[----:B------:R-:W-:Y:S02]  /*ae70*/  @!P4 LOP3.LUT R0, R0, 0xfffffffe, RZ, 0xc0, !PT ;  /* 0xfffffffe0000c812 */ /* 0x000fe400078ec0ff */
[----:B------:R-:W-:-:S03]  /*ae80*/  @!P1 LOP3.LUT R4, R4, 0xfffffffe, RZ, 0xc0, !PT ;  /* 0xfffffffe04049812 */ /* 0x000fc600078ec0ff */
[----:B-1----:R-:W-:-:S04]  /*ae90*/  @!P4 IMAD.WIDE R8, R0, 0x4, R20 ;  /* 0x000000040008c825 */ /* 0x002fc800078e0214 */
[----:B------:R-:W-:Y:S01]  /*aea0*/  @!P1 IMAD.WIDE R20, R4, 0x4, R20 ;  /* 0x0000000404149825 */ /* 0x000fe200078e0214 */
[----:B------:R1:W-:Y:S04]  /*aeb0*/  @!P4 ST.E.64 [R8.64], R176 ;  /* 0x000000b00800c985 */ /* 0x0003e8000c101b0c */
[----:B------:R1:W-:Y:S04]  /*aec0*/  @!P3 ST.E.64 [R10.64], R156 ;  /* 0x0000009c0a00b985 */ /* 0x0003e8000c101b0c */
[----:B------:R1:W-:Y:S04]  /*aed0*/  @!P2 ST.E.64 [R12.64], R172 ;  /* 0x000000ac0c00a985 */ /* 0x0003e8000c101b0c */
[----:B------:R1:W-:Y:S02]  /*aee0*/  @!P1 ST.E.64 [R20.64], R160 ;  /* 0x000000a014009985 */ /* 0x0003e4000c101b0c */
.L_x_1942:
[----:B------:R-:W-:Y:S05]  /*aef0*/  BSYNC B0 ;  /* 0x0000000000007941 */ /* 0x000fea0003800000 */
.L_x_1941:
[----:B-12---:R1:W2:Y:S01]  /*af00*/  SHFL.IDX PT, R9, R3, 0x1, 0x1c1f ;  /* 0x003c1f0003097f89 */ /* 0x0062a200000e0000 */
[----:B------:R-:W-:Y:S03]  /*af10*/  BSSY B0, `(.L_x_1943) ;  /* 0x0000060000007945 */ /* 0x000fe60003800000 */
[----:B------:R1:W4:Y:S01]  /*af20*/  SHFL.IDX PT, R8, R6, 0x1, 0x1c1f ;  /* 0x003c1f0006087f89 */ /* 0x00032200000e0000 */
[----:B------:R-:W-:Y:S05]  /*af30*/  @P0 BRA `(.L_x_1944) ;  /* 0x000005d000000947 */ /* 0x000fea0003800000 */
[C---:B------:R-:W-:Y:S02]  /*af40*/  ISETP.GE.AND P0, PT, R5.reuse, c[0x0][0x3c8], PT ;  /* 0x0000f20005007a0c */ /* 0x040fe40003f06270 */
[----:B------:R-:W-:-:S02]  /*af50*/  IADD3 R4, R5, 0x8, RZ ;  /* 0x0000000805047810 */ /* 0x000fc40007ffe0ff */
[C---:B------:R-:W-:Y:S02]  /*af60*/  IADD3 R2, R5.reuse, 0x10, RZ ;  /* 0x0000001005027810 */ /* 0x040fe40007ffe0ff */
[----:B------:R-:W-:Y:S02]  /*af70*/  ISETP.GE.AND P4, PT, R4, c[0x0][0x3c8], PT ;  /* 0x0000f20004007a0c */ /* 0x000fe40003f86270 */
[C---:B------:R-:W-:Y:S02]  /*af80*/  IADD3 R0, R5.reuse, 0x18, RZ ;  /* 0x0000001805007810 */ /* 0x040fe40007ffe0ff */
[----:B------:R-:W-:Y:S02]  /*af90*/  ISETP.GE.AND P3, PT, R2, c[0x0][0x3c8], PT ;  /* 0x0000f20002007a0c */ /* 0x000fe40003f66270 */
[----:B------:R-:W-:Y:S01]  /*afa0*/  ISETP.GE.AND P2, PT, R0, c[0x0][0x3c8], PT ;  /* 0x0000f20000007a0c */ /* 0x000fe20003f46270 */
[C---:B--2-4-:R-:W-:Y:S01]  /*afb0*/  @!P0 IMAD.WIDE R10, R5.reuse, 0x4, R8 ;  /* 0x00000004050a8825 */ /* 0x054fe200078e0208 */
[----:B------:R-:W-:-:S04]  /*afc0*/  IADD3 R7, R5, 0x28, RZ ;  /* 0x0000002805077810 */ /* 0x000fc80007ffe0ff */
[----:B------:R2:W-:Y:S01]  /*afd0*/  @!P0 ST.E.64 [R10.64], R194 ;  /* 0x000000c20a008985 */ /* 0x0005e2000c101b0c */
[----:B------:R-:W-:Y:S02]  /*afe0*/  ISETP.GE.AND P0, PT, R7, c[0x0][0x3c8], PT ;  /* 0x0000f20007007a0c */ /* 0x000fe40003f06270 */
[----:B------:R-:W-:Y:S02]  /*aff0*/  @!P4 LEA.HI R4, R4, R4, RZ, 0x1 ;  /* 0x000000040404c211 */ /* 0x000fe400078f08ff */
[----:B------:R-:W-:Y:S02]  /*b000*/  @!P3 LEA.HI R2, R2, R2, RZ, 0x1 ;  /* 0x000000020202b211 */ /* 0x000fe400078f08ff */
[----:B------:R-:W-:Y:S02]  /*b010*/  @!P4 LOP3.LUT R4, R4, 0xfffffffe, RZ, 0xc0, !PT ;  /* 0xfffffffe0404c812 */ /* 0x000fe400078ec0ff */
[----:B------:R-:W-:Y:S02]  /*b020*/  @!P2 LEA.HI R0, R0, R0, RZ, 0x1 ;  /* 0x000000000000a211 */ /* 0x000fe400078f08ff */
[----:B------:R-:W-:Y:S01]  /*b030*/  @!P3 LOP3.LUT R2, R2, 0xfffffffe, RZ, 0xc0, !PT ;  /* 0xfffffffe0202b812 */ /* 0x000fe200078ec0ff */
[----:B------:R-:W-:Y:S01]  /*b040*/  @!P4 IMAD.WIDE R12, R4, 0x4, R8 ;  /* 0x00000004040cc825 */ /* 0x000fe200078e0208 */
[----:B------:R-:W-:-:S02]  /*b050*/  @!P2 LOP3.LUT R0, R0, 0xfffffffe, RZ, 0xc0, !PT ;  /* 0xfffffffe0000a812 */ /* 0x000fc400078ec0ff */
[C---:B------:R-:W-:Y:S01]  /*b060*/  IADD3 R4, R5.reuse, 0x50, RZ ;  /* 0x0000005005047810 */ /* 0x040fe20007ffe0ff */
[--C-:B------:R-:W-:Y:S01]  /*b070*/  @!P3 IMAD.WIDE R14, R2, 0x4, R8.reuse ;  /* 0x00000004020eb825 */ /* 0x100fe200078e0208 */
[----:B------:R4:W-:Y:S01]  /*b080*/  @!P4 ST.E.64 [R12.64], R182 ;  /* 0x000000b60c00c985 */ /* 0x0009e2000c101b0c */
[C---:B------:R-:W-:Y:S02]  /*b090*/  IADD3 R2, R5.reuse, 0x38, RZ ;  /* 0x0000003805027810 */ /* 0x040fe40007ffe0ff */
[----:B------:R-:W-:Y:S01]  /*b0a0*/  @!P2 IMAD.WIDE R16, R0, 0x4, R8 ;  /* 0x000000040010a825 */ /* 0x000fe200078e0208 */
[C---:B------:R-:W-:Y:S01]  /*b0b0*/  IADD3 R0, R5.reuse, 0x30, RZ ;  /* 0x0000003005007810 */ /* 0x040fe20007ffe0ff */
[----:B------:R5:W-:Y:S01]  /*b0c0*/  @!P3 ST.E.64 [R14.64], R70 ;  /* 0x000000460e00b985 */ /* 0x000be2000c101b0c */
[----:B------:R-:W-:Y:S02]  /*b0d0*/  ISETP.GE.AND P3, PT, R2, c[0x0][0x3c8], PT ;  /* 0x0000f20002007a0c */ /* 0x000fe40003f66270 */
[----:B------:R-:W-:Y:S01]  /*b0e0*/  ISETP.GE.AND P4, PT, R0, c[0x0][0x3c8], PT ;  /* 0x0000f20000007a0c */ /* 0x000fe20003f86270 */
[----:B------:R-:W-:Y:S01]  /*b0f0*/  @!P2 ST.E.64 [R16.64], R82 ;  /* 0x000000521000a985 */ /* 0x000fe2000c101b0c */
[----:B--2---:R-:W-:-:S02]  /*b100*/  IADD3 R10, R5, 0x20, RZ ;  /* 0x00000020050a7810 */ /* 0x004fc40007ffe0ff */
[----:B------:R-:W-:Y:S02]  /*b110*/  @!P0 LEA.HI R11, R7, R7, RZ, 0x1 ;  /* 0x00000007070b8211 */ /* 0x000fe400078f08ff */
[----:B------:R-:W-:Y:S02]  /*b120*/  ISETP.GE.AND P1, PT, R10, c[0x0][0x3c8], PT ;  /* 0x0000f2000a007a0c */ /* 0x000fe40003f26270 */
[----:B------:R-:W-:Y:S02]  /*b130*/  @!P0 LOP3.LUT R11, R11, 0xfffffffe, RZ, 0xc0, !PT ;  /* 0xfffffffe0b0b8812 */ /* 0x000fe400078ec0ff */
[----:B------:R-:W-:-:S03]  /*b140*/  IADD3 R7, R5, 0x48, RZ ;  /* 0x0000004805077810 */ /* 0x000fc60007ffe0ff */
[----:B------:R-:W-:Y:S02]  /*b150*/  @!P4 LEA.HI R0, R0, R0, RZ, 0x1 ;  /* 0x000000000000c211 */ /* 0x000fe400078f08ff */
[----:B------:R-:W-:Y:S02]  /*b160*/  @!P3 LEA.HI R2, R2, R2, RZ, 0x1 ;  /* 0x000000020202b211 */ /* 0x000fe400078f08ff */
[----:B------:R-:W-:Y:S02]  /*b170*/  @!P4 LOP3.LUT R0, R0, 0xfffffffe, RZ, 0xc0, !PT ;  /* 0xfffffffe0000c812 */ /* 0x000fe400078ec0ff */
[----:B------:R-:W-:Y:S02]  /*b180*/  @!P3 LOP3.LUT R2, R2, 0xfffffffe, RZ, 0xc0, !PT ;  /* 0xfffffffe0202b812 */ /* 0x000fe400078ec0ff */
[----:B------:R-:W-:-:S04]  /*b190*/  @!P1 LEA.HI R10, R10, R10, RZ, 0x1 ;  /* 0x0000000a0a0a9211 */ /* 0x000fc800078f08ff */
[----:B----4-:R-:W-:Y:S01]  /*b1a0*/  @!P1 LOP3.LUT R12, R10, 0xfffffffe, RZ, 0xc0, !PT ;  /* 0xfffffffe0a0c9812 */ /* 0x010fe200078ec0ff */
[----:B-----5:R-:W-:Y:S01]  /*b1b0*/  @!P0 IMAD.WIDE R14, R11, 0x4, R8 ;  /* 0x000000040b0e8825 */ /* 0x020fe200078e0208 */
[----:B------:R-:W-:-:S03]  /*b1c0*/  IADD3 R10, R5, 0x40, RZ ;  /* 0x00000040050a7810 */ /* 0x000fc60007ffe0ff */
[----:B------:R-:W-:Y:S01]  /*b1d0*/  @!P1 IMAD.WIDE R12, R12, 0x4, R8 ;  /* 0x000000040c0c9825 */ /* 0x000fe200078e0208 */
[----:B------:R-:W-:-:S04]  /*b1e0*/  ISETP.GE.AND P2, PT, R10, c[0x0][0x3c8], PT ;  /* 0x0000f2000a007a0c */ /* 0x000fc80003f46270 */
[----:B------:R2:W-:Y:S01]  /*b1f0*/  @!P1 ST.E.64 [R12.64], R86 ;  /* 0x000000560c009985 */ /* 0x0005e2000c101b0c */
[----:B------:R-:W-:-:S03]  /*b200*/  ISETP.GE.AND P1, PT, R7, c[0x0][0x3c8], PT ;  /* 0x0000f20007007a0c */ /* 0x000fc60003f26270 */
[----:B------:R4:W-:Y:S01]  /*b210*/  @!P0 ST.E.64 [R14.64], R98 ;  /* 0x000000620e008985 */ /* 0x0009e2000c101b0c */
[----:B------:R-:W-:-:S04]  /*b220*/  ISETP.GE.AND P0, PT, R4, c[0x0][0x3c8], PT ;  /* 0x0000f20004007a0c */ /* 0x000fc80003f06270 */
[----:B------:R-:W-:-:S04]  /*b230*/  @!P2 LEA.HI R10, R10, R10, RZ, 0x1 ;  /* 0x0000000a0a0aa211 */ /* 0x000fc800078f08ff */
[----:B------:R-:W-:Y:S02]  /*b240*/  @!P2 LOP3.LUT R10, R10, 0xfffffffe, RZ, 0xc0, !PT ;  /* 0xfffffffe0a0aa812 */ /* 0x000fe400078ec0ff */
[----:B------:R-:W-:-:S03]  /*b250*/  @!P1 LEA.HI R7, R7, R7, RZ, 0x1 ;  /* 0x0000000707079211 */ /* 0x000fc600078f08ff */
[----:B------:R-:W-:Y:S01]  /*b260*/  @!P0 LEA.HI R4, R4, R4, RZ, 0x1 ;  /* 0x0000000404048211 */ /* 0x000fe200078f08ff */
[--C-:B------:R-:W-:Y:S01]  /*b270*/  @!P2 IMAD.WIDE R10, R10, 0x4, R8.reuse ;  /* 0x000000040a0aa825 */ /* 0x100fe200078e0208 */
[----:B------:R-:W-:Y:S02]  /*b280*/  @!P1 LOP3.LUT R7, R7, 0xfffffffe, RZ, 0xc0, !PT ;  /* 0xfffffffe07079812 */ /* 0x000fe400078ec0ff */
[----:B------:R-:W-:Y:S01]  /*b290*/  @!P0 LOP3.LUT R4, R4, 0xfffffffe, RZ, 0xc0, !PT ;  /* 0xfffffffe04048812 */ /* 0x000fe200078ec0ff */
[----:B--2---:R-:W-:Y:S01]  /*b2a0*/  @!P4 IMAD.WIDE R12, R0, 0x4, R8 ;  /* 0x00000004000cc825 */ /* 0x004fe200078e0208 */
[----:B------:R-:W-:-:S03]  /*b2b0*/  IADD3 R0, R5, 0x58, RZ ;  /* 0x0000005805007810 */ /* 0x000fc60007ffe0ff */
[----:B----4-:R-:W-:Y:S01]  /*b2c0*/  @!P3 IMAD.WIDE R14, R2, 0x4, R8 ;  /* 0x00000004020eb825 */ /* 0x010fe200078e0208 */
[----:B------:R2:W-:Y:S01]  /*b2d0*/  @!P4 ST.E.64 [R12.64], R102 ;  /* 0x000000660c00c985 */ /* 0x0005e2000c101b0c */
[----:B------:R-:W-:Y:S02]  /*b2e0*/  IADD3 R2, R5, 0x60, RZ ;  /* 0x0000006005027810 */ /* 0x000fe40007ffe0ff */
[----:B------:R-:W-:Y:S01]  /*b2f0*/  ISETP.GE.AND P4, PT, R0, c[0x0][0x3c8], PT ;  /* 0x0000f20000007a0c */ /* 0x000fe20003f86270 */
[----:B------:R4:W-:Y:S01]  /*b300*/  @!P3 ST.E.64 [R14.64], R114 ;  /* 0x000000720e00b985 */ /* 0x0009e2000c101b0c */
[----:B------:R-:W-:-:S03]  /*b310*/  ISETP.GE.AND P3, PT, R2, c[0x0][0x3c8], PT ;  /* 0x0000f20002007a0c */ /* 0x000fc60003f66270 */
[----:B------:R5:W-:Y:S08]  /*b320*/  @!P2 ST.E.64 [R10.64], R118 ;  /* 0x000000760a00a985 */ /* 0x000bf0000c101b0c */
[----:B------:R-:W-:Y:S02]  /*b330*/  @!P4 LEA.HI R0, R0, R0, RZ, 0x1 ;  /* 0x000000000000c211 */ /* 0x000fe400078f08ff */
[----:B------:R-:W-:-:S02]  /*b340*/  @!P3 LEA.HI R2, R2, R2, RZ, 0x1 ;  /* 0x000000020202b211 */ /* 0x000fc400078f08ff */
[----:B------:R-:W-:Y:S02]  /*b350*/  @!P4 LOP3.LUT R0, R0, 0xfffffffe, RZ, 0xc0, !PT ;  /* 0xfffffffe0000c812 */ /* 0x000fe400078ec0ff */
[----:B------:R-:W-:Y:S01]  /*b360*/  @!P3 LOP3.LUT R2, R2, 0xfffffffe, RZ, 0xc0, !PT ;  /* 0xfffffffe0202b812 */ /* 0x000fe200078ec0ff */
[----:B--2---:R-:W-:Y:S01]  /*b370*/  @!P1 IMAD.WIDE R12, R7, 0x4, R8 ;  /* 0x00000004070c9825 */ /* 0x004fe200078e0208 */
[----:B------:R-:W-:-:S03]  /*b380*/  IADD3 R7, R5, 0x70, RZ ;  /* 0x0000007005077810 */ /* 0x000fc60007ffe0ff */
[----:B----4-:R-:W-:Y:S01]  /*b390*/  @!P0 IMAD.WIDE R14, R4, 0x4, R8 ;  /* 0x00000004040e8825 */ /* 0x010fe200078e0208 */
[----:B------:R-:W-:Y:S01]  /*b3a0*/  IADD3 R4, R5, 0x78, RZ ;  /* 0x0000007805047810 */ /* 0x000fe20007ffe0ff */
[----:B------:R2:W-:Y:S01]  /*b3b0*/  @!P1 ST.E.64 [R12.64], R130 ;  /* 0x000000820c009985 */ /* 0x0005e2000c101b0c */
[----:B------:R-:W-:Y:S02]  /*b3c0*/  ISETP.GE.AND P1, PT, R7, c[0x0][0x3c8], PT ;  /* 0x0000f20007007a0c */ /* 0x000fe40003f26270 */
[----:B-----5:R-:W-:Y:S01]  /*b3d0*/  IADD3 R10, R5, 0x68, RZ ;  /* 0x00000068050a7810 */ /* 0x020fe20007ffe0ff */
[----:B------:R4:W-:Y:S01]  /*b3e0*/  @!P0 ST.E.64 [R14.64], R134 ;  /* 0x000000860e008985 */ /* 0x0009e2000c101b0c */
[----:B------:R-:W-:Y:S02]  /*b3f0*/  ISETP.GE.AND P0, PT, R4, c[0x0][0x3c8], PT ;  /* 0x0000f20004007a0c */ /* 0x000fe40003f06270 */
[----:B------:R-:W-:-:S07]  /*b400*/  ISETP.GE.AND P2, PT, R10, c[0x0][0x3c8], PT ;  /* 0x0000f2000a007a0c */ /* 0x000fce0003f46270 */
[----:B------:R-:W-:-:S04]  /*b410*/  @!P1 LEA.HI R7, R7, R7, RZ, 0x1 ;  /* 0x0000000707079211 */ /* 0x000fc800078f08ff */
[----:B------:R-:W-:Y:S02]  /*b420*/  @!P0 LEA.HI R4, R4, R4, RZ, 0x1 ;  /* 0x0000000404048211 */ /* 0x000fe400078f08ff */
[----:B------:R-:W-:Y:S02]  /*b430*/  @!P2 LEA.HI R10, R10, R10, RZ, 0x1 ;  /* 0x0000000a0a0aa211 */ /* 0x000fe400078f08ff */
[----:B------:R-:W-:Y:S02]  /*b440*/  @!P1 LOP3.LUT R7, R7, 0xfffffffe, RZ, 0xc0, !PT ;  /* 0xfffffffe07079812 */ /* 0x000fe400078ec0ff */
[----:B------:R-:W-:Y:S02]  /*b450*/  @!P2 LOP3.LUT R10, R10, 0xfffffffe, RZ, 0xc0, !PT ;  /* 0xfffffffe0a0aa812 */ /* 0x000fe400078ec0ff */
[----:B------:R-:W-:Y:S01]  /*b460*/  @!P0 LOP3.LUT R4, R4, 0xfffffffe, RZ, 0xc0, !PT ;  /* 0xfffffffe04048812 */ /* 0x000fe200078ec0ff */
[----:B------:R-:W-:-:S04]  /*b470*/  @!P1 IMAD.WIDE R16, R7, 0x4, R8 ;  /* 0x0000000407109825 */ /* 0x000fc800078e0208 */
[----:B--2---:R-:W-:-:S04]  /*b480*/  @!P4 IMAD.WIDE R12, R0, 0x4, R8 ;  /* 0x00000004000cc825 */ /* 0x004fc800078e0208 */
[--C-:B----4-:R-:W-:Y:S01]  /*b490*/  @!P3 IMAD.WIDE R14, R2, 0x4, R8.reuse ;  /* 0x00000004020eb825 */ /* 0x110fe200078e0208 */
[----:B------:R2:W-:Y:S03]  /*b4a0*/  @!P4 ST.E.64 [R12.64], R146 ;  /* 0x000000920c00c985 */ /* 0x0005e6000c101b0c */
[--C-:B------:R-:W-:Y:S01]  /*b4b0*/  @!P2 IMAD.WIDE R10, R10, 0x4, R8.reuse ;  /* 0x000000040a0aa825 */ /* 0x100fe200078e0208 */
[----:B------:R2:W-:Y:S03]  /*b4c0*/  @!P3 ST.E.64 [R14.64], R178 ;  /* 0x000000b20e00b985 */ /* 0x0005e6000c101b0c */
[----:B------:R-:W-:Y:S01]  /*b4d0*/  @!P0 IMAD.WIDE R8, R4, 0x4, R8 ;  /* 0x0000000404088825 */ /* 0x000fe200078e0208 */
[----:B------:R2:W-:Y:S04]  /*b4e0*/  @!P2 ST.E.64 [R10.64], R158 ;  /* 0x0000009e0a00a985 */ /* 0x0005e8000c101b0c */
[----:B------:R2:W-:Y:S04]  /*b4f0*/  @!P1 ST.E.64 [R16.64], R174 ;  /* 0x000000ae10009985 */ /* 0x0005e8000c101b0c */
[----:B------:R2:W-:Y:S02]  /*b500*/  @!P0 ST.E.64 [R8.64], R162 ;  /* 0x000000a208008985 */ /* 0x0005e4000c101b0c */
.L_x_1944:
[----:B------:R-:W-:Y:S05]  /*b510*/  BSYNC B0 ;  /* 0x0000000000007941 */ /* 0x000fea0003800000 */
.L_x_1943:
[----:B--2---:R2:W1:Y:S01]  /*b520*/  SHFL.IDX PT, R9, R3, 0x2, 0x1c1f ;  /* 0x005c1f0003097f89 */ /* 0x00446200000e0000 */
[----:B------:R-:W-:Y:S03]  /*b530*/  BSSY B0, `(.L_x_1945) ;  /* 0x0000060000007945 */ /* 0x000fe60003800000 */
[----:B----4-:R2:W4:Y:S01]  /*b540*/  SHFL.IDX PT, R8, R6, 0x2, 0x1c1f ;  /* 0x005c1f0006087f89 */ /* 0x01052200000e0000 */
[----:B------:R-:W-:Y:S05]  /*b550*/  @P5 BRA `(.L_x_1946) ;  /* 0x000005d000005947 */ /* 0x000fea0003800000 */
[C---:B------:R-:W-:Y:S02]  /*b560*/  IADD3 R7, R5.reuse, 0x8, RZ ;  /* 0x0000000805077810 */ /* 0x040fe40007ffe0ff */
[----:B------:R-:W-:-:S02]  /*b570*/  IADD3 R4, R5, 0x10, RZ ;  /* 0x0000001005047810 */ /* 0x000fc40007ffe0ff */
[----:B------:R-:W-:Y:S02]  /*b580*/  ISETP.GE.AND P2, PT, R7, c[0x0][0x3c8], PT ;  /* 0x0000f20007007a0c */ /* 0x000fe40003f46270 */
[----:B------:R-:W-:Y:S02]  /*b590*/  ISETP.GE.AND P1, PT, R4, c[0x0][0x3c8], PT ;  /* 0x0000f20004007a0c */ /* 0x000fe40003f26270 */
[C---:B------:R-:W-:Y:S02]  /*b5a0*/  IADD3 R2, R5.reuse, 0x18, RZ ;  /* 0x0000001805027810 */ /* 0x040fe40007ffe0ff */
[C---:B------:R-:W-:Y:S02]  /*b5b0*/  ISETP.GE.AND P3, PT, R5.reuse, c[0x0][0x3c8], PT ;  /* 0x0000f20005007a0c */ /* 0x040fe40003f66270 */
[----:B------:R-:W-:Y:S02]  /*b5c0*/  ISETP.GE.AND P0, PT, R2, c[0x0][0x3c8], PT ;  /* 0x0000f20002007a0c */ /* 0x000fe40003f06270 */
[----:B------:R-:W-:-:S03]  /*b5d0*/  IADD3 R0, R5, 0x20, RZ ;  /* 0x0000002005007810 */ /* 0x000fc60007ffe0ff */
[----:B------:R-:W-:Y:S02]  /*b5e0*/  @!P2 LEA.HI R7, R7, R7, RZ, 0x1 ;  /* 0x000000070707a211 */ /* 0x000fe400078f08ff */
[----:B------:R-:W-:Y:S02]  /*b5f0*/  @!P1 LEA.HI R4, R4, R4, RZ, 0x1 ;  /* 0x0000000404049211 */ /* 0x000fe400078f08ff */
[----:B------:R-:W-:Y:S02]  /*b600*/  @!P2 LOP3.LUT R7, R7, 0xfffffffe, RZ, 0xc0, !PT ;  /* 0xfffffffe0707a812 */ /* 0x000fe400078ec0ff */
[--C-:B-1--4-:R-:W-:Y:S01]  /*b610*/  @!P3 IMAD.WIDE R10, R5, 0x4, R8.reuse ;  /* 0x00000004050ab825 */ /* 0x112fe200078e0208 */
[----:B------:R-:W-:Y:S02]  /*b620*/  @!P1 LOP3.LUT R4, R4, 0xfffffffe, RZ, 0xc0, !PT ;  /* 0xfffffffe04049812 */ /* 0x000fe400078ec0ff */
[----:B------:R-:W-:Y:S01]  /*b630*/  @!P0 LEA.HI R2, R2, R2, RZ, 0x1 ;  /* 0x0000000202028211 */ /* 0x000fe200078f08ff */
[--C-:B------:R-:W-:Y:S01]  /*b640*/  @!P2 IMAD.WIDE R12, R7, 0x4, R8.reuse ;  /* 0x00000004070ca825 */ /* 0x100fe200078e0208 */
[----:B------:R-:W-:Y:S01]  /*b650*/  ISETP.GE.AND P5, PT, R0, c[0x0][0x3c8], PT ;  /* 0x0000f20000007a0c */ /* 0x000fe20003fa6270 */
[----:B------:R1:W-:Y:S01]  /*b660*/  @!P3 ST.E.64 [R10.64], R188 ;  /* 0x000000bc0a00b985 */ /* 0x0003e2000c101b0c */
[C---:B------:R-:W-:Y:S01]  /*b670*/  IADD3 R7, R5.reuse, 0x30, RZ ;  /* 0x0000003005077810 */ /* 0x040fe20007ffe0ff */
[----:B------:R-:W-:Y:S01]  /*b680*/  @!P1 IMAD.WIDE R14, R4, 0x4, R8 ;  /* 0x00000004040e9825 */ /* 0x000fe200078e0208 */
[----:B------:R-:W-:Y:S01]  /*b690*/  IADD3 R4, R5, 0x38, RZ ;  /* 0x0000003805047810 */ /* 0x000fe20007ffe0ff */
[----:B------:R4:W-:Y:S01]  /*b6a0*/  @!P2 ST.E.64 [R12.64], R184 ;  /* 0x000000b80c00a985 */ /* 0x0009e2000c101b0c */
[----:B------:R-:W-:-:S02]  /*b6b0*/  ISETP.GE.AND P3, PT, R7, c[0x0][0x3c8], PT ;  /* 0x0000f20007007a0c */ /* 0x000fc40003f66270 */
[----:B------:R-:W-:Y:S01]  /*b6c0*/  ISETP.GE.AND P2, PT, R4, c[0x0][0x3c8], PT ;  /* 0x0000f20004007a0c */ /* 0x000fe20003f46270 */
[----:B------:R5:W-:Y:S04]  /*b6d0*/  @!P1 ST.E.64 [R14.64], R72 ;  /* 0x000000480e009985 */ /* 0x000be8000c101b0c */
[----:B------:R-:W-:-:S04]  /*b6e0*/  @!P5 LEA.HI R0, R0, R0, RZ, 0x1 ;  /* 0x000000000000d211 */ /* 0x000fc800078f08ff */
[----:B------:R-:W-:Y:S02]  /*b6f0*/  @!P5 LOP3.LUT R0, R0, 0xfffffffe, RZ, 0xc0, !PT ;  /* 0xfffffffe0000d812 */ /* 0x000fe400078ec0ff */
[----:B------:R-:W-:Y:S02]  /*b700*/  @!P3 LEA.HI R7, R7, R7, RZ, 0x1 ;  /* 0x000000070707b211 */ /* 0x000fe400078f08ff */
[----:B------:R-:W-:Y:S02]  /*b710*/  @!P2 LEA.HI R4, R4, R4, RZ, 0x1 ;  /* 0x000000040404a211 */ /* 0x000fe400078f08ff */
[----:B------:R-:W-:Y:S02]  /*b720*/  @!P3 LOP3.LUT R7, R7, 0xfffffffe, RZ, 0xc0, !PT ;  /* 0xfffffffe0707b812 */ /* 0x000fe400078ec0ff */
[----:B------:R-:W-:Y:S02]  /*b730*/  @!P2 LOP3.LUT R4, R4, 0xfffffffe, RZ, 0xc0, !PT ;  /* 0xfffffffe0404a812 */ /* 0x000fe400078ec0ff */
[----:B-1----:R-:W-:-:S03]  /*b740*/  IADD3 R10, R5, 0x28, RZ ;  /* 0x00000028050a7810 */ /* 0x002fc60007ffe0ff */
[--C-:B------:R-:W-:Y:S01]  /*b750*/  @!P2 IMAD.WIDE R16, R4, 0x4, R8.reuse ;  /* 0x000000040410a825 */ /* 0x100fe200078e0208 */
[C---:B------:R-:W-:Y:S02]  /*b760*/  IADD3 R11, R5.reuse, 0x40, RZ ;  /* 0x00000040050b7810 */ /* 0x040fe40007ffe0ff */
[----:B----4-:R-:W-:Y:S02]  /*b770*/  @!P0 LOP3.LUT R12, R2, 0xfffffffe, RZ, 0xc0, !PT ;  /* 0xfffffffe020c8812 */ /* 0x010fe400078ec0ff */
[----:B------:R-:W-:Y:S02]  /*b780*/  ISETP.GE.AND P4, PT, R10, c[0x0][0x3c8], PT ;  /* 0x0000f2000a007a0c */ /* 0x000fe40003f86270 */
[----:B------:R-:W-:Y:S01]  /*b790*/  IADD3 R2, R5, 0x48, RZ ;  /* 0x0000004805027810 */ /* 0x000fe20007ffe0ff */
[--C-:B------:R-:W-:Y:S01]  /*b7a0*/  @!P0 IMAD.WIDE R12, R12, 0x4, R8.reuse ;  /* 0x000000040c0c8825 */ /* 0x100fe200078e0208 */
[----:B------:R-:W-:Y:S02]  /*b7b0*/  ISETP.GE.AND P1, PT, R11, c[0x0][0x3c8], PT ;  /* 0x0000f2000b007a0c */ /* 0x000fe40003f26270 */
[----:B------:R-:W-:Y:S01]  /*b7c0*/  IADD3 R4, R5, 0x78, RZ ;  /* 0x0000007805047810 */ /* 0x000fe20007ffe0ff */
[----:B-----5:R-:W-:Y:S01]  /*b7d0*/  @!P3 IMAD.WIDE R14, R7, 0x4, R8 ;  /* 0x00000004070eb825 */ /* 0x020fe200078e0208 */
[----:B------:R1:W-:Y:S01]  /*b7e0*/  @!P0 ST.E.64 [R12.64], R76 ;  /* 0x0000004c0c008985 */ /* 0x0003e2000c101b0c */
[----:B------:R-:W-:-:S02]  /*b7f0*/  ISETP.GE.AND P0, PT, R2, c[0x0][0x3c8], PT ;  /* 0x0000f20002007a0c */ /* 0x000fc40003f06270 */
[----:B------:R-:W-:Y:S02]  /*b800*/  IADD3 R7, R5, 0x70, RZ ;  /* 0x0000007005077810 */ /* 0x000fe40007ffe0ff */
[----:B------:R-:W-:-:S04]  /*b810*/  @!P4 LEA.HI R10, R10, R10, RZ, 0x1 ;  /* 0x0000000a0a0ac211 */ /* 0x000fc800078f08ff */
[----:B------:R-:W-:Y:S02]  /*b820*/  @!P1 LEA.HI R11, R11, R11, RZ, 0x1 ;  /* 0x0000000b0b0b9211 */ /* 0x000fe400078f08ff */
[----:B------:R-:W-:Y:S02]  /*b830*/  @!P4 LOP3.LUT R10, R10, 0xfffffffe, RZ, 0xc0, !PT ;  /* 0xfffffffe0a0ac812 */ /* 0x000fe400078ec0ff */
[----:B------:R-:W-:Y:S02]  /*b840*/  @!P1 LOP3.LUT R11, R11, 0xfffffffe, RZ, 0xc0, !PT ;  /* 0xfffffffe0b0b9812 */ /* 0x000fe400078ec0ff */
[----:B------:R-:W-:-:S04]  /*b850*/  @!P0 LEA.HI R2, R2, R2, RZ, 0x1 ;  /* 0x0000000202028211 */ /* 0x000fc800078f08ff */
[----:B------:R-:W-:Y:S01]  /*b860*/  @!P0 LOP3.LUT R2, R2, 0xfffffffe, RZ, 0xc0, !PT ;  /* 0xfffffffe02028812 */ /* 0x000fe200078ec0ff */
[----:B-1----:R-:W-:Y:S01]  /*b870*/  @!P5 IMAD.WIDE R12, R0, 0x4, R8 ;  /* 0x00000004000cd825 */ /* 0x002fe200078e0208 */
[----:B------:R-:W-:-:S04]  /*b880*/  IADD3 R0, R5, 0x50, RZ ;  /* 0x0000005005007810 */ /* 0x000fc80007ffe0ff */
[----:B------:R1:W-:Y:S01]  /*b890*/  @!P5 ST.E.64 [R12.64], R88 ;  /* 0x000000580c00d985 */ /* 0x0003e2000c101b0c */
[----:B------:R-:W-:-:S13]  /*b8a0*/  ISETP.GE.AND P5, PT, R0, c[0x0][0x3c8], PT ;  /* 0x0000f20000007a0c */ /* 0x000fda0003fa6270 */
[----:B------:R-:W-:-:S04]  /*b8b0*/  @!P5 LEA.HI R0, R0, R0, RZ, 0x1 ;  /* 0x000000000000d211 */ /* 0x000fc800078f08ff */
[----:B------:R-:W-:Y:S01]  /*b8c0*/  @!P5 LOP3.LUT R0, R0, 0xfffffffe, RZ, 0xc0, !PT ;  /* 0xfffffffe0000d812 */ /* 0x000fe200078ec0ff */
[----:B-1----:R-:W-:-:S04]  /*b8d0*/  @!P4 IMAD.WIDE R12, R10, 0x4, R8 ;  /* 0x000000040a0cc825 */ /* 0x002fc800078e0208 */
[----:B------:R-:W-:Y:S01]  /*b8e0*/  @!P1 IMAD.WIDE R10, R11, 0x4, R8 ;  /* 0x000000040b0a9825 */ /* 0x000fe200078e0208 */
[----:B------:R1:W-:Y:S04]  /*b8f0*/  @!P4 ST.E.64 [R12.64], R92 ;  /* 0x0000005c0c00c985 */ /* 0x0003e8000c101b0c */
[----:B------:R-:W-:Y:S04]  /*b900*/  @!P3 ST.E.64 [R14.64], R104 ;  /* 0x000000680e00b985 */ /* 0x000fe8000c101b0c */
[----:B------:R-:W-:Y:S04]  /*b910*/  @!P2 ST.E.64 [R16.64], R108 ;  /* 0x0000006c1000a985 */ /* 0x000fe8000c101b0c */
[----:B------:R4:W-:Y:S01]  /*b920*/  @!P1 ST.E.64 [R10.64], R120 ;  /* 0x000000780a009985 */ /* 0x0009e2000c101b0c */
[----:B------:R-:W-:-:S13]  /*b930*/  ISETP.GE.AND P1, PT, R7, c[0x0][0x3c8], PT ;  /* 0x0000f20007007a0c */ /* 0x000fda0003f26270 */
[----:B------:R-:W-:Y:S01]  /*b940*/  @!P1 LEA.HI R7, R7, R7, RZ, 0x1 ;  /* 0x0000000707079211 */ /* 0x000fe200078f08ff */
[--C-:B-1----:R-:W-:Y:S01]  /*b950*/  @!P0 IMAD.WIDE R12, R2, 0x4, R8.reuse ;  /* 0x00000004020c8825 */ /* 0x102fe200078e0208 */
[----:B------:R-:W-:Y:S02]  /*b960*/  IADD3 R2, R5, 0x58, RZ ;  /* 0x0000005805027810 */ /* 0x000fe40007ffe0ff */
[----:B------:R-:W-:Y:S02]  /*b970*/  @!P1 LOP3.LUT R7, R7, 0xfffffffe, RZ, 0xc0, !PT ;  /* 0xfffffffe07079812 */ /* 0x000fe400078ec0ff */
[----:B------:R-:W-:Y:S01]  /*b980*/  ISETP.GE.AND P4, PT, R2, c[0x0][0x3c8], PT ;  /* 0x0000f20002007a0c */ /* 0x000fe20003f86270 */
[----:B------:R1:W-:Y:S01]  /*b990*/  @!P0 ST.E.64 [R12.64], R124 ;  /* 0x0000007c0c008985 */ /* 0x0003e2000c101b0c */
[----:B------:R-:W-:Y:S01]  /*b9a0*/  ISETP.GE.AND P0, PT, R4, c[0x0][0x3c8], PT ;  /* 0x0000f20004007a0c */ /* 0x000fe20003f06270 */
[----:B------:R-:W-:Y:S01]  /*b9b0*/  @!P1 IMAD.WIDE R18, R7, 0x4, R8 ;  /* 0x0000000407129825 */ /* 0x000fe200078e0208 */
[----:B----4-:R-:W-:-:S02]  /*b9c0*/  IADD3 R11, R5, 0x60, RZ ;  /* 0x00000060050b7810 */ /* 0x010fc40007ffe0ff */
[----:B------:R-:W-:Y:S02]  /*b9d0*/  IADD3 R10, R5, 0x68, RZ ;  /* 0x00000068050a7810 */ /* 0x000fe40007ffe0ff */
[----:B------:R-:W-:Y:S02]  /*b9e0*/  ISETP.GE.AND P3, PT, R11, c[0x0][0x3c8], PT ;  /* 0x0000f2000b007a0c */ /* 0x000fe40003f66270 */
[----:B------:R-:W-:-:S03]  /*b9f0*/  ISETP.GE.AND P2, PT, R10, c[0x0][0x3c8], PT ;  /* 0x0000f2000a007a0c */ /* 0x000fc60003f46270 */
[----:B------:R-:W-:Y:S02]  /*ba00*/  @!P4 LEA.HI R2, R2, R2, RZ, 0x1 ;  /* 0x000000020202c211 */ /* 0x000fe400078f08ff */
[----:B------:R-:W-:Y:S02]  /*ba10*/  @!P0 LEA.HI R4, R4, R4, RZ, 0x1 ;  /* 0x0000000404048211 */ /* 0x000fe400078f08ff */
[----:B------:R-:W-:Y:S02]  /*ba20*/  @!P4 LOP3.LUT R2, R2, 0xfffffffe, RZ, 0xc0, !PT ;  /* 0xfffffffe0202c812 */ /* 0x000fe400078ec0ff */
[----:B------:R-:W-:Y:S02]  /*ba30*/  @!P0 LOP3.LUT R4, R4, 0xfffffffe, RZ, 0xc0, !PT ;  /* 0xfffffffe04048812 */ /* 0x000fe400078ec0ff */
[----:B------:R-:W-:Y:S01]  /*ba40*/  @!P3 LEA.HI R11, R11, R11, RZ, 0x1 ;  /* 0x0000000b0b0bb211 */ /* 0x000fe200078f08ff */
[----:B------:R-:W-:Y:S01]  /*ba50*/  @!P4 IMAD.WIDE R14, R2, 0x4, R8 ;  /* 0x00000004020ec825 */ /* 0x000fe200078e0208 */
[----:B------:R-:W-:-:S02]  /*ba60*/  @!P2 LEA.HI R10, R10, R10, RZ, 0x1 ;  /* 0x0000000a0a0aa211 */ /* 0x000fc400078f08ff */
[----:B------:R-:W-:Y:S02]  /*ba70*/  @!P3 LOP3.LUT R11, R11, 0xfffffffe, RZ, 0xc0, !PT ;  /* 0xfffffffe0b0bb812 */ /* 0x000fe400078ec0ff */
[----:B------:R-:W-:Y:S01]  /*ba80*/  @!P2 LOP3.LUT R10, R10, 0xfffffffe, RZ, 0xc0, !PT ;  /* 0xfffffffe0a0aa812 */ /* 0x000fe200078ec0ff */
[----:B-1----:R-:W-:-:S04]  /*ba90*/  @!P5 IMAD.WIDE R12, R0, 0x4, R8 ;  /* 0x00000004000cd825 */ /* 0x002fc800078e0208 */
        /* <DEDUP_REMOVED lines=9> */
.L_x_1946:
[----:B------:R-:W-:Y:S05]  /*bb30*/  BSYNC B0 ;  /* 0x0000000000007941 */ /* 0x000fea0003800000 */
.L_x_1945:
[----:B------:R2:W4:Y:S04]  /*bb40*/  SHFL.IDX PT, R7, R3, 0x3, 0x1c1f ;  /* 0x007c1f0003077f89 */ /* 0x00052800000e0000 */
[----:B-12---:R-:W1:Y:S01]  /*bb50*/  SHFL.IDX PT, R6, R6, 0x3, 0x1c1f ;  /* 0x007c1f0006067f89 */ /* 0x006e6200000e0000 */
        /* <DEDUP_REMOVED lines=8> */
[C---:B-1--4-:R-:W-:Y:S01]  /*bbe0*/  @!P0 IMAD.WIDE R8, R5.reuse, 0x4, R6 ;  /* 0x0000000405088825 */ /* 0x052fe200078e0206 */
        /* <DEDUP_REMOVED lines=39> */
[----:B----4-:R-:W-:-:S02]  /*be60*/  IADD3 R10, R5, 0x50, RZ ;  /* 0x00000050050a7810 */ /* 0x010fc40007ffe0ff */
        /* <DEDUP_REMOVED lines=25> */
[----:B----4-:R-:W-:Y:S01]  /*c000*/  @!P5 IMAD.WIDE R14, R0, 0x4, R6 ;  /* 0x00000004000ed825 */ /* 0x010fe200078e0206 */
        /* <DEDUP_REMOVED lines=21> */
.L_x_1940:
        /* <DEDUP_REMOVED lines=50> */
.L_x_1947:
        /* <DEDUP_REMOVED lines=16> */
.L_x_3613:


//--------------------- .text._ZN7cutlass13device_kernelIN5flash19enable_sm80_to_sm89INS1_16FlashAttnFwdSm80INS1_25CollectiveMainloopFwdSm80ILi8ELi1ELb1EN4cute5tupleIJNS5_1CILi128EEENS7_ILi112EEES8_EEELi128ENS_10bfloat16_tEfNS_4arch4Sm80ELb0ELb0ELb0ELb1ELb1ELb0ELb1ELb1EEENS1_21CollectiveEpilogueFwdINS6_IJS8_S8_S9_EEENS6_IJNS7_ILi1EEESH_SH_EEESB_SD_Li256ELb1ELb1ELb1ELb0EEENS1_36VarlenDynamicPersistentTileSchedulerILi128ELi112ELi256ELi256ELb1ELb1ELb0ELb0ELb1ELb1EEEEEEEEEvNT_6ParamsE --------------------------
	.section	.text._ZN7cutlass13device_kernelIN5flash19enable_sm80_to_sm89INS1_16FlashAttnFwdSm80INS1_25CollectiveMainloopFwdSm80ILi8ELi1ELb1EN4cute5tupleIJNS5_1CILi128EEENS7_ILi112EEES8_EEELi128ENS_10bfloat16_tEfNS_4arch4Sm80ELb0ELb0ELb0ELb1ELb1ELb0ELb1ELb1EEENS1_21CollectiveEpilogueFwdINS6_IJS8_S8_S9_EEENS6_IJNS7_ILi1EEESH_SH_EEESB_SD_Li256ELb1ELb1ELb1ELb0EEENS1_36VarlenDynamicPersistentTileSchedulerILi128ELi112ELi256ELi256ELb1ELb1ELb0ELb0ELb1ELb1EEEEEEEEEvNT_6ParamsE,"ax",@progbits
	.sectioninfo	@"SHI_REGISTERS=255"
	.align	128
.text._ZN7cutlass13device_kernelIN5flash19enable_sm80_to_sm89INS1_16FlashAttnFwdSm80INS1_25CollectiveMainloopFwdSm80ILi8ELi1ELb1EN4cute5tupleIJNS5_1CILi128EEENS7_ILi112EEES8_EEELi128ENS_10bfloat16_tEfNS_4arch4Sm80ELb0ELb0ELb0ELb1ELb1ELb0ELb1ELb1EEENS1_21CollectiveEpilogueFwdINS6_IJS8_S8_S9_EEENS6_IJNS7_ILi1EEESH_SH_EEESB_SD_Li256ELb1ELb1ELb1ELb0EEENS1_36VarlenDynamicPersistentTileSchedulerILi128ELi112ELi256ELi256ELb1ELb1ELb0ELb0ELb1ELb1EEEEEEEEEvNT_6ParamsE:
        .type           _ZN7cutlass13device_kernelIN5flash19enable_sm80_to_sm89INS1_16FlashAttnFwdSm80INS1_25CollectiveMainloopFwdSm80ILi8ELi1ELb1EN4cute5tupleIJNS5_1CILi128EEENS7_ILi112EEES8_EEELi128ENS_10bfloat16_tEfNS_4arch4Sm80ELb0ELb0ELb0ELb1ELb1ELb0ELb1ELb1EEENS1_21CollectiveEpilogueFwdINS6_IJS8_S8_S9_EEENS6_IJNS7_ILi1EEESH_SH_EEESB_SD_Li256ELb1ELb1ELb1ELb0EEENS1_36VarlenDynamicPersistentTileSchedulerILi128ELi112ELi256ELi256ELb1ELb1ELb0ELb0ELb1ELb1EEEEEEEEEvNT_6ParamsE,@function
        .size           _ZN7cutlass13device_kernelIN5flash19enable_sm80_to_sm89INS1_16FlashAttnFwdSm80INS1_25CollectiveMainloopFwdSm80ILi8ELi1ELb1EN4cute5tupleIJNS5_1CILi128EEENS7_ILi112EEES8_EEELi128ENS_10bfloat16_tEfNS_4arch4Sm80ELb0ELb0ELb0ELb1ELb1ELb0ELb1ELb1EEENS1_21CollectiveEpilogueFwdINS6_IJS8_S8_S9_EEENS6_IJNS7_ILi1EEESH_SH_EEESB_SD_Li256ELb1ELb1ELb1ELb0EEENS1_36VarlenDynamicPersistentTileSchedulerILi128ELi112ELi256ELi256ELb1ELb1ELb0ELb0ELb1ELb1EEEEEEEEEvNT_6ParamsE,(.L_x_3614 - _ZN7cutlass13device_kernelIN5flash19enable_sm80_to_sm89INS1_16FlashAttnFwdSm80INS1_25CollectiveMainloopFwdSm80ILi8ELi1ELb1EN4cute5tupleIJNS5_1CILi128EEENS7_ILi112EEES8_EEELi128ENS_10bfloat16_tEfNS_4arch4Sm80ELb0ELb0ELb0ELb1ELb1ELb0ELb1ELb1EEENS1_21CollectiveEpilogueFwdINS6_IJS8_S8_S9_EEENS6_IJNS7_ILi1EEESH_SH_EEESB_SD_Li256ELb1ELb1ELb1ELb0EEENS1_36VarlenDynamicPersistentTileSchedulerILi128ELi112ELi256ELi256ELb1ELb1ELb0ELb0ELb1ELb1EEEEEEEEEvNT_6ParamsE)
        .other          _ZN7cutlass13device_kernelIN5flash19enable_sm80_to_sm89INS1_16FlashAttnFwdSm80INS1_25CollectiveMainloopFwdSm80ILi8ELi1ELb1EN4cute5tupleIJNS5_1CILi128EEENS7_ILi112EEES8_EEELi128ENS_10bfloat16_tEfNS_4arch4Sm80ELb0ELb0ELb0ELb1ELb1ELb0ELb1ELb1EEENS1_21CollectiveEpilogueFwdINS6_IJS8_S8_S9_EEENS6_IJNS7_ILi1EEESH_SH_EEESB_SD_Li256ELb1ELb1ELb1ELb0EEENS1_36VarlenDynamicPersistentTileSchedulerILi128ELi112ELi256ELi256ELb1ELb1ELb0ELb0ELb1ELb1EEEEEEEEEvNT_6ParamsE,@"STO_CUDA_ENTRY STV_DEFAULT"
_ZN7cutlass13device_kernelIN5flash19enable_sm80_to_sm89INS1_16FlashAttnFwdSm80INS1_25CollectiveMainloopFwdSm80ILi8ELi1ELb1EN4cute5tupleIJNS5_1CILi128EEENS7_ILi112EEES8_EEELi128ENS_10bfloat16_tEfNS_4arch4Sm80ELb0ELb0ELb0ELb1ELb1ELb0ELb1ELb1EEENS1_21CollectiveEpilogueFwdINS6_IJS8_S8_S9_EEENS6_IJNS7_ILi1EEESH_SH_EEESB_SD_Li256ELb1ELb1ELb1ELb0EEENS1_36VarlenDynamicPersistentTileSchedulerILi128ELi112ELi256ELi256ELb1ELb1ELb0ELb0ELb1ELb1EEEEEEEEEvNT_6ParamsE:
        /* <DEDUP_REMOVED lines=52> */
.L_x_1953:
        /* <DEDUP_REMOVED lines=17> */
.L_x_2060:
        /* <DEDUP_REMOVED lines=16> */
.L_x_2061:
[----:B---3--:R-:W-:-:S05]  /*0550*/  IMAD R0, R0, c[0x0][0x538], RZ ;  /* 0x00014e0000007a24 */ /* 0x008fca00078e02ff */
[----:B------:R-:W-:-:S04]  /*0560*/  IADD3 R6, R0, R6, RZ ;  /* 0x0000000600067210 */ /* 0x000fc80007ffe0ff */
[----:B------:R-:W-:-:S13]  /*0570*/  ISETP.GT.AND P0, PT, R6, UR4, PT ;  /* 0x0000000406007c0c */ /* 0x000fda000bf04270 */
[----:B-12---:R-:W-:Y:S05]  /*0580*/  @!P0 BRA `(.L_x_1953) ;  /* 0xfffffdb000008947 */ /* 0x006fea000383ffff */
.L_x_1949:
[----:B------:R-:W-:-:S05]  /*0590*/  IADD3 R12, -R0, R6, RZ ;  /* 0x00000006000c7210 */ /* 0x000fca0007ffe1ff */
[----:B------:R-:W-:-:S05]  /*05a0*/  IMAD R0, R4, c[0x0][0x538], R12 ;  /* 0x00014e0004007a24 */ /* 0x000fca00078e020c */
[----:B------:R-:W-:Y:S01]  /*05b0*/  ISETP.GT.AND P0, PT, R0, UR4, PT ;  /* 0x0000000400007c0c */ /* 0x000fe2000bf04270 */
[----:B------:R-:W-:-:S12]  /*05c0*/  BRA.DIV ~URZ, `(.L_x_1954) ;  /* 0x0000d5927f007947 */ /* 0x000fd8000b800000 */
[----:B------:R-:W-:-:S04]  /*05d0*/  VOTE.ANY R0, PT, !P0 ;  /* 0x0000000000007806 */ /* 0x000fc800040e0100 */
.L_x_2062:
[----:B-1----:R1:W2:Y:S01]  /*05e0*/  POPC R251, R0 ;  /* 0x0000000000fb7309 */ /* 0x0022a20000000000 */
[----:B------:R-:W-:Y:S05]  /*05f0*/  BRA.DIV ~URZ, `(.L_x_1955) ;  /* 0x0000d5a27f007947 */ /* 0x000fea000b800000 */
[----:B--2---:R2:W3:Y:S01]  /*0600*/  SHFL.IDX PT, R11, R8, R251, 0x1f ;  /* 0x00001ffb080b7589 */ /* 0x0044e200000e0000 */
[----:B------:R-:W-:-:S03]  /*0610*/  MOV R6, RZ ;  /* 0x000000ff00067202 */ /* 0x000fc60000000f00 */
[----:B------:R2:W4:Y:S04]  /*0620*/  SHFL.IDX PT, R10, R7, R251, 0x1f ;  /* 0x00001ffb070a7589 */ /* 0x00052800000e0000 */
.L_x_2063:
[----:B------:R-:W-:Y:S01]  /*0630*/  ISETP.NE.AND P0, PT, R0, RZ, PT ;  /* 0x000000ff0000720c */ /* 0x000fe20003f05270 */
[----:B------:R-:W-:-:S12]  /*0640*/  BSSY B0, `(.L_x_1956) ;  /* 0x0000005000007945 */ /* 0x000fd80003800000 */
[----:B------:R-:W-:Y:S05]  /*0650*/  @!P0 BRA `(.L_x_1957) ;  /* 0x0000003000008947 */ /* 0x000fea0003800000 */
[----:B------:R-:W-:Y:S01]  /*0660*/  IADD3 R206, R251, -0x1, RZ ;  /* 0xfffffffffbce7810 */ /* 0x000fe20007ffe0ff */
[----:B------:R-:W-:Y:S05]  /*0670*/  BRA.DIV ~URZ, `(.L_x_1958) ;  /* 0x0000d6027f007947 */ /* 0x000fea000b800000 */
[----:B------:R1:W2:Y:S02]  /*0680*/  SHFL.IDX PT, R6, R4, R206, 0x1f ;  /* 0x00001fce04067589 */ /* 0x0002a400000e0000 */
.L_x_1957:
[----:B------:R-:W-:Y:S05]  /*0690*/  BSYNC B0 ;  /* 0x0000000000007941 */ /* 0x000fea0003800000 */
.L_x_1956:
        /* <DEDUP_REMOVED lines=65> */
.L_x_1950:
[----:B-1----:R-:W-:Y:S01]  /*0ab0*/  IMAD.MOV.U32 R249, RZ, RZ, RZ ;  /* 0x000000fffff97224 */ /* 0x002fe200078e00ff */
[----:B------:R-:W-:Y:S01]  /*0ac0*/  MOV R250, RZ ;  /* 0x000000ff00fa7202 */ /* 0x000fe20000000f00 */
[----:B------:R-:W-:Y:S01]  /*0ad0*/  IMAD.U32 R248, RZ, RZ, UR4 ;  /* 0x00000004fff87e24 */ /* 0x000fe2000f8e00ff */
[----:B------:R-:W-:Y:S02]  /*0ae0*/  MOV R251, c[0x0][0x53c] ;  /* 0x00014f0000fb7a02 */ /* 0x000fe40000000f00 */
.L_x_1959:
[----:B------:R-:W-:Y:S01]  /*0af0*/  ISETP.NE.AND P0, PT, R13, RZ, PT ;  /* 0x000000ff0d00720c */ /* 0x000fe20003f05270 */
[----:B------:R-:W-:-:S12]  /*0b00*/  WARPSYNC 0xffffffff ;  /* 0xffffffff00007948 */ /* 0x000fd80003800000 */
[----:B------:R1:W-:Y:S04]  /*0b10*/  @!P0 STS.128 [0xf100], R248 ;  /* 0x00f100f8ff008388 */ /* 0x0003e80000000c00 */
[----:B------:R-:W-:Y:S06]  /*0b20*/  BAR.ARV 0x5, 0x100 ;  /* 0x0144000000007b1d */ /* 0x000fec0000002000 */
.L_x_1948:
        /* <DEDUP_REMOVED lines=19> */
[----:B------:R-:W-:Y:S01]  /*0c60*/  LOP3.LUT R4, R9, 0xfffffff8, RZ, 0xc0, !PT ;  /* 0xfffffff809047812 */ /* 0x000fe200078ec0ff */
[----:B------:R-:W-:Y:S01]  /*0c70*/  IMAD.IADD R0, R16, 0x1, -R0 ;  /* 0x0000000110007824 */ /* 0x000fe200078e0a00 */
[----:B------:R-:W-:-:S02]  /*0c80*/  SHF.R.S32.HI R235, RZ, 0x3, R9 ;  /* 0x00000003ffeb7819 */ /* 0x000fc40000011409 */
[----:B------:R-:W-:Y:S01]  /*0c90*/  LOP3.LUT R2, R2, 0xfffffff8, RZ, 0xc0, !PT ;  /* 0xfffffff802027812 */ /* 0x000fe200078ec0ff */
[----:B------:R-:W-:Y:S01]  /*0ca0*/  IMAD.IADD R234, R16, 0x1, -R4 ;  /* 0x0000000110ea7824 */ /* 0x000fe200078e0a04 */
[----:B------:R-:W-:Y:S01]  /*0cb0*/  SHF.R.S32.HI R4, RZ, 0x1f, R0 ;  /* 0x0000001fff047819 */ /* 0x000fe20000011400 */
[----:B------:R-:W-:Y:S01]  /*0cc0*/  IMAD.SHL.U32 R3, R235, 0x40, RZ ;  /* 0x00000040eb037824 */ /* 0x000fe200078e00ff */
[----:B------:R-:W-:Y:S01]  /*0cd0*/  LEA.HI R7, R7, R16, RZ, 0x6 ;  /* 0x0000001007077211 */ /* 0x000fe200078f30ff */
[----:B------:R-:W-:Y:S01]  /*0ce0*/  IMAD.IADD R8, R8, 0x1, -R2 ;  /* 0x0000000108087824 */ /* 0x000fe200078e0a02 */
[----:B------:R-:W-:Y:S01]  /*0cf0*/  LEA.HI R14, R4, R0, RZ, 0x3 ;  /* 0x00000000040e7211 */ /* 0x000fe200078f18ff */
[C---:B------:R-:W-:Y:S01]  /*0d00*/  IMAD.SHL.U32 R231, R234.reuse, 0x8, RZ ;  /* 0x00000008eae77824 */ /* 0x040fe200078e00ff */
[----:B------:R-:W-:Y:S01]  /*0d10*/  LOP3.LUT R2, R3, 0x1c0, RZ, 0xc0, !PT ;  /* 0x000001c003027812 */ /* 0x000fe200078ec0ff */
[----:B------:R-:W-:Y:S01]  /*0d20*/  IMAD.SHL.U32 R5, R234, 0x40, RZ ;  /* 0x00000040ea057824 */ /* 0x000fe200078e00ff */
[----:B------:R-:W-:Y:S01]  /*0d30*/  LOP3.LUT R4, R14, 0xfffffff8, RZ, 0xc0, !PT ;  /* 0xfffffff80e047812 */ /* 0x000fe200078ec0ff */
[----:B------:R-:W-:Y:S01]  /*0d40*/  IMAD.SHL.U32 R7, R7, 0x8, RZ ;  /* 0x0000000807077824 */ /* 0x000fe200078e00ff */
[----:B------:R-:W-:-:S02]  /*0d50*/  SHF.R.U32.HI R6, RZ, 0x3, R2 ;  /* 0x00000003ff067819 */ /* 0x000fc40000011602 */
[----:B------:R-:W-:Y:S01]  /*0d60*/  LOP3.LUT R3, R2, 0x38, R231, 0xf8, !PT ;  /* 0x0000003802037812 */ /* 0x000fe200078ef8e7 */
[----:B------:R-:W-:Y:S01]  /*0d70*/  IMAD.IADD R0, R0, 0x1, -R4 ;  /* 0x0000000100007824 */ /* 0x000fe200078e0a04 */
[----:B------:R-:W-:Y:S02]  /*0d80*/  LOP3.LUT R4, R10, 0xffffffe0, RZ, 0xc0, !PT ;  /* 0xffffffe00a047812 */ /* 0x000fe400078ec0ff */
[----:B------:R-:W-:Y:S02]  /*0d90*/  LOP3.LUT R2, R5, 0x1c0, RZ, 0xc0, !PT ;  /* 0x000001c005027812 */ /* 0x000fe400078ec0ff */
[----:B------:R-:W-:Y:S01]  /*0da0*/  LOP3.LUT R12, R3, R6, RZ, 0x3c, !PT ;  /* 0x00000006030c7212 */ /* 0x000fe200078e3cff */
[----:B------:R-:W-:Y:S01]  /*0db0*/  IMAD.IADD R18, R16, 0x1, -R4 ;  /* 0x0000000110127824 */ /* 0x000fe200078e0a04 */
[----:B------:R-:W-:Y:S02]  /*0dc0*/  LOP3.LUT R5, R2, 0x8, R9, 0xf8, !PT ;  /* 0x0000000802057812 */ /* 0x000fe400078ef809 */
[----:B------:R-:W-:-:S02]  /*0dd0*/  SHF.R.U32.HI R3, RZ, 0x3, R2 ;  /* 0x00000003ff037819 */ /* 0x000fc40000011602 */
[--C-:B------:R-:W-:Y:S02]  /*0de0*/  SHF.R.S32.HI R9, RZ, 0x5, R10.reuse ;  /* 0x00000005ff097819 */ /* 0x100fe4000001140a */
[----:B------:R-:W-:Y:S02]  /*0df0*/  SHF.R.S32.HI R2, RZ, 0x1f, R10 ;  /* 0x0000001fff027819 */ /* 0x000fe4000001140a */
[----:B------:R-:W-:Y:S02]  /*0e00*/  SHF.R.S32.HI R11, RZ, 0x1f, R18 ;  /* 0x0000001fff0b7819 */ /* 0x000fe40000011412 */
[----:B------:R-:W-:Y:S02]  /*0e10*/  LEA.HI R2, R2, R9, RZ, 0x3 ;  /* 0x0000000902027211 */ /* 0x000fe400078f18ff */
[----:B------:R-:W-:Y:S01]  /*0e20*/  LOP3.LUT R4, R15, 0xfffffffc, RZ, 0xc0, !PT ;  /* 0xfffffffc0f047812 */ /* 0x000fe200078ec0ff */
[----:B------:R-:W-:Y:S01]  /*0e30*/  IMAD.MOV.U32 R15, RZ, RZ, 0x20 ;  /* 0x00000020ff0f7424 */ /* 0x000fe200078e00ff */
[----:B------:R-:W-:-:S02]  /*0e40*/  LOP3.LUT R10, R5, R3, RZ, 0x3c, !PT ;  /* 0x00000003050a7212 */ /* 0x000fc400078e3cff */
[----:B------:R-:W-:Y:S01]  /*0e50*/  LOP3.LUT R3, R2, 0xffffff8, RZ, 0xc0, !PT ;  /* 0x0ffffff802037812 */ /* 0x000fe200078ec0ff */
[----:B------:R-:W-:Y:S01]  /*0e60*/  IMAD.IADD R2, R16, 0x1, -R4 ;  /* 0x0000000110027824 */ /* 0x000fe200078e0a04 */
[----:B------:R-:W-:Y:S01]  /*0e70*/  LEA.HI R11, R11, R18, RZ, 0x2 ;  /* 0x000000120b0b7211 */ /* 0x000fe200078f10ff */
[----:B------:R-:W-:Y:S01]  /*0e80*/  IMAD.MOV.U32 R16, RZ, RZ, 0x10 ;  /* 0x00000010ff107424 */ /* 0x000fe200078e00ff */
[----:B------:R-:W-:Y:S01]  /*0e90*/  LOP3.LUT R6, R8, 0x1, RZ, 0xc0, !PT ;  /* 0x0000000108067812 */ /* 0x000fe200078ec0ff */
[----:B------:R-:W-:Y:S01]  /*0ea0*/  IMAD.IADD R5, R9, 0x1, -R3 ;  /* 0x0000000109057824 */ /* 0x000fe200078e0a03 */
[----:B------:R-:W-:Y:S02]  /*0eb0*/  SHF.R.S32.HI R4, RZ, 0x2, R11 ;  /* 0x00000002ff047819 */ /* 0x000fe4000001140b */
        /* <DEDUP_REMOVED lines=11> */
[----:B------:R1:W-:Y:S01]  /*0f70*/  STL [R1+0xb8], R17 ;  /* 0x0000b81101007387 */ /* 0x0003e20000100800 */
[----:B------:R-:W-:Y:S01]  /*0f80*/  IMAD.SHL.U32 R6, R13, 0x8, RZ ;  /* 0x000000080d067824 */ /* 0x000fe200078e00ff */
[----:B------:R-:W-:Y:S01]  /*0f90*/  LEA.HI R2, R4, R4, RZ, 0x1d ;  /* 0x0000000404027211 */ /* 0x000fe200078fe8ff */
[----:B------:R-:W-:Y:S01]  /*0fa0*/  IMAD R8, R8, 0x8, R17 ;  /* 0x0000000808087824 */ /* 0x000fe200078e0211 */
[----:B------:R-:W-:Y:S01]  /*0fb0*/  LOP3.LUT R3, R3, 0x1c0, RZ, 0xc0, !PT ;  /* 0x000001c003037812 */ /* 0x000fe200078ec0ff */
[----:B------:R-:W-:Y:S01]  /*0fc0*/  IMAD.SHL.U32 R201, R12, 0x2, RZ ;  /* 0x000000020cc97824 */ /* 0x000fe200078e00ff */
[----:B------:R-:W-:Y:S01]  /*0fd0*/  LOP3.LUT P4, RZ, R0, 0x2, RZ, 0xc0, !PT ;  /* 0x0000000200ff7812 */ /* 0x000fe2000788c0ff */
[----:B------:R-:W-:Y:S01]  /*0fe0*/  IMAD.U32 R7, R7, 0x2, R2 ;  /* 0x0000000207077824 */ /* 0x000fe200078e0002 */
[----:B------:R-:W-:Y:S01]  /*0ff0*/  LOP3.LUT R2, R11, 0x7ffffffc, RZ, 0xc0, !PT ;  /* 0x7ffffffc0b027812 */ /* 0x000fe200078ec0ff */
[----:B------:R2:W-:Y:S01]  /*1000*/  STL [R1+0xbc], R8 ;  /* 0x0000bc0801007387 */ /* 0x0005e20000100800 */
[----:B------:R-:W-:-:S02]  /*1010*/  LOP3.LUT R6, R3, 0x8, R6, 0xf8, !PT ;  /* 0x0000000803067812 */ /* 0x000fc400078ef806 */
[----:B------:R-:W-:Y:S01]  /*1020*/  SHF.R.U32.HI R3, RZ, 0x3, R3 ;  /* 0x00000003ff037819 */ /* 0x000fe20000011603 */
[----:B------:R-:W-:Y:S01]  /*1030*/  IMAD.IADD R2, R18, 0x1, -R2 ;  /* 0x0000000112027824 */ /* 0x000fe200078e0a02 */
[----:B------:R-:W-:Y:S01]  /*1040*/  LOP3.LUT P3, RZ, R0, 0x4, RZ, 0xc0, !PT ;  /* 0x0000000400ff7812 */ /* 0x000fe2000786c0ff */
[----:B------:R-:W-:Y:S01]  /*1050*/  IMAD R0, R13, 0x200, R10 ;  /* 0x000002000d007824 */ /* 0x000fe200078e020a */
[----:B------:R-:W-:Y:S01]  /*1060*/  LOP3.LUT R3, R6, R3, RZ, 0x3c, !PT ;  /* 0x0000000306037212 */ /* 0x000fe200078e3cff */
[----:B------:R-:W-:Y:S01]  /*1070*/  IMAD.SHL.U32 R26, R2, 0x2, RZ ;  /* 0x00000002021a7824 */ /* 0x000fe200078e00ff */
[----:B------:R-:W-:Y:S01]  /*1080*/  IADD3 R238, R231, 0x40, RZ ;  /* 0x00000040e7ee7810 */ /* 0x000fe20007ffe0ff */
[----:B------:R-:W-:Y:S01]  /*1090*/  IMAD.SHL.U32 R6, R14, 0x40, RZ ;  /* 0x000000400e067824 */ /* 0x000fe200078e00ff */
[----:B------:R-:W-:Y:S01]  /*10a0*/  SEL R5, R16, 0xfffffff0, !P4 ;  /* 0xfffffff010057807 */ /* 0x000fe20006000000 */
[----:B------:R-:W-:Y:S01]  /*10b0*/  IMAD.MOV.U32 R10, RZ, RZ, 0x40 ;  /* 0x00000040ff0a7424 */ /* 0x000fe200078e00ff */
        /* <DEDUP_REMOVED lines=12> */
[C---:B-1----:R-:W-:Y:S01]  /*1180*/  IADD3 R17, R26.reuse, 0x48, RZ ;  /* 0x000000481a117810 */ /* 0x042fe20007ffe0ff */
[----:B------:R-:W-:Y:S01]  /*1190*/  STL [R1+0x48], R22 ;  /* 0x0000481601007387 */ /* 0x000fe20000100800 */
[C---:B------:R-:W-:Y:S02]  /*11a0*/  IADD3 R16, R26.reuse, 0x50, RZ ;  /* 0x000000501a107810 */ /* 0x040fe40007ffe0ff */
[----:B------:R-:W-:Y:S01]  /*11b0*/  SEL R4, R15, 0xffffffe0, !P3 ;  /* 0xffffffe00f047807 */ /* 0x000fe20005800000 */
[----:B------:R-:W-:Y:S01]  /*11c0*/  STL [R1+0x44], R21 ;  /* 0x0000441501007387 */ /* 0x000fe20000100800 */
[----:B------:R-:W-:Y:S02]  /*11d0*/  LOP3.LUT R3, R3, 0x7ffffe00, R6, 0xf8, !PT ;  /* 0x7ffffe0003037812 */ /* 0x000fe400078ef806 */
[----:B------:R-:W-:Y:S01]  /*11e0*/  IADD3 R14, R26, 0x58, RZ ;  /* 0x000000581a0e7810 */ /* 0x000fe20007ffe0ff */
[----:B------:R1:W-:Y:S01]  /*11f0*/  STL [R1+0x40], R20 ;  /* 0x0000401401007387 */ /* 0x0003e20000100800 */
[----:B------:R-:W-:Y:S01]  /*1200*/  SHF.R.S32.HI R6, RZ, 0x1f, R238 ;  /* 0x0000001fff067819 */ /* 0x000fe200000114ee */
[----:B------:R-:W-:Y:S01]  /*1210*/  IMAD.IADD R4, R5, 0x1, R4 ;  /* 0x0000000105047824 */ /* 0x000fe200078e0204 */
[----:B------:R-:W-:Y:S01]  /*1220*/  LEA R188, R0, 0x8100, 0x1 ;  /* 0x0000810000bc7811 */ /* 0x000fe200078e08ff */
[----:B------:R-:W-:Y:S01]  /*1230*/  STL [R1+0x3c], R19 ;  /* 0x00003c1301007387 */ /* 0x000fe20000100800 */
[----:B------:R-:W-:-:S02]  /*1240*/  IADD3 R13, R26, 0x60, RZ ;  /* 0x000000601a0d7810 */ /* 0x000fc40007ffe0ff */
[C---:B------:R-:W-:Y:S01]  /*1250*/  SEL R6, R10.reuse, 0xffffffc0, !P2 ;  /* 0xffffffc00a067807 */ /* 0x040fe20005000000 */
[----:B------:R-:W-:Y:S01]  /*1260*/  STL [R1+0x38], R18 ;  /* 0x0000381201007387 */ /* 0x000fe20000100800 */
[----:B------:R-:W-:Y:S02]  /*1270*/  SEL R0, R10, 0xffffffc0, !P3 ;  /* 0xffffffc00a007807 */ /* 0x000fe40005800000 */
[C---:B------:R-:W-:Y:S01]  /*1280*/  IADD3 R12, R26.reuse, 0x68, RZ ;  /* 0x000000681a0c7810 */ /* 0x040fe20007ffe0ff */
[----:B------:R3:W-:Y:S01]  /*1290*/  STL [R1+0x34], R17 ;  /* 0x0000341101007387 */ /* 0x0007e20000100800 */
[----:B------:R-:W-:Y:S02]  /*12a0*/  IADD3 R11, R26, 0x70, RZ ;  /* 0x000000701a0b7810 */ /* 0x000fe40007ffe0ff */
[----:B------:R-:W-:Y:S01]  /*12b0*/  LEA R10, R7, 0x80, 0x1 ;  /* 0x00000080070a7811 */ /* 0x000fe200078e08ff */
[----:B------:R-:W-:Y:S01]  /*12c0*/  STL [R1+0x30], R16 ;  /* 0x0000301001007387 */ /* 0x000fe20000100800 */
[----:B------:R-:W-:-:S02]  /*12d0*/  SHF.R.S32.HI R7, RZ, 0x1f, R25 ;  /* 0x0000001fff077819 */ /* 0x000fc40000011419 */
[----:B------:R-:W-:Y:S01]  /*12e0*/  SHF.R.S32.HI R5, RZ, 0x1f, R231 ;  /* 0x0000001fff057819 */ /* 0x000fe200000114e7 */
[----:B------:R-:W-:Y:S01]  /*12f0*/  STL [R1+0x2c], R14 ;  /* 0x00002c0e01007387 */ /* 0x000fe20000100800 */
[C---:B------:R-:W-:Y:S02]  /*1300*/  SEL R5, R15.reuse, 0xffffffe0, !P1 ;  /* 0xffffffe00f057807 */ /* 0x040fe40004800000 */
[----:B------:R-:W-:Y:S01]  /*1310*/  SEL R2, R15, 0xffffffe0, !P4 ;  /* 0xffffffe00f027807 */ /* 0x000fe20006000000 */
[----:B------:R-:W-:Y:S01]  /*1320*/  STL [R1+0x28], R13 ;  /* 0x0000280d01007387 */ /* 0x000fe20000100800 */
[----:B--2---:R-:W-:Y:S02]  /*1330*/  IADD3 R8, R26, 0x78, RZ ;  /* 0x000000781a087810 */ /* 0x004fe40007ffe0ff */
[----:B------:R-:W-:Y:S01]  /*1340*/  SHF.R.S32.HI R15, RZ, 0x1f, R24 ;  /* 0x0000001fff0f7819 */ /* 0x000fe20000011418 */
[----:B------:R-:W-:Y:S01]  /*1350*/  STL [R1+0x24], R12 ;  /* 0x0000240c01007387 */ /* 0x000fe20000100800 */
[----:B-1----:R-:W-:-:S02]  /*1360*/  SHF.R.S32.HI R20, RZ, 0x1f, R20 ;  /* 0x0000001fff147819 */ /* 0x002fc40000011414 */
[----:B------:R-:W-:Y:S01]  /*1370*/  LEA R190, R3, 0x100, 0x1 ;  /* 0x0000010003be7811 */ /* 0x000fe200078e08ff */
[----:B------:R-:W-:Y:S03]  /*1380*/  STL [R1+0x20], R11 ;  /* 0x0000200b01007387 */ /* 0x000fe60000100800 */
[----:B------:R-:W-:Y:S01]  /*1390*/  IADD3 R193, R0, R190, R2 ;  /* 0x000000be00c17210 */ /* 0x000fe20007ffe002 */
[----:B------:R1:W-:Y:S01]  /*13a0*/  STL [R1+0xb4], R7 ;  /* 0x0000b40701007387 */ /* 0x0003e20000100800 */
[----:B---3--:R-:W-:Y:S01]  /*13b0*/  SHF.R.S32.HI R17, RZ, 0x1f, R17 ;  /* 0x0000001fff117819 */ /* 0x008fe20000011411 */
[----:B------:R-:W-:Y:S02]  /*13c0*/  IMAD R196, R9, 0x800, R190 ;  /* 0x0000080009c47824 */ /* 0x000fe400078e02be */
[----:B------:R-:W-:Y:S01]  /*13d0*/  STL [R1+0x1c], R8 ;  /* 0x00001c0801007387 */ /* 0x000fe20000100800 */
[----:B------:R-:W-:-:S02]  /*13e0*/  IMAD.IADD R192, R190, 0x1, R2 ;  /* 0x00000001bec07824 */ /* 0x000fc400078e0202 */
[----:B------:R-:W-:Y:S01]  /*13f0*/  IMAD.IADD R197, R2, 0x1, R196 ;  /* 0x0000000102c57824 */ /* 0x000fe200078e02c4 */
[----:B------:R2:W-:Y:S01]  /*1400*/  STL [R1+0xb0], R15 ;  /* 0x0000b00f01007387 */ /* 0x0005e20000100800 */
[----:B------:R-:W-:Y:S02]  /*1410*/  IMAD R195, R4, 0x2, R190 ;  /* 0x0000000204c37824 */ /* 0x000fe400078e02be */
[----:B------:R-:W-:Y:S01]  /*1420*/  IMAD.IADD R191, R190, 0x1, R0 ;  /* 0x00000001bebf7824 */ /* 0x000fe200078e0200 */
[----:B------:R-:W-:Y:S01]  /*1430*/  STL [R1+0x5c], R10 ;  /* 0x00005c0a01007387 */ /* 0x000fe20000100800 */
[C---:B------:R-:W-:Y:S02]  /*1440*/  IMAD.IADD R199, R0.reuse, 0x1, R196 ;  /* 0x0000000100c77824 */ /* 0x040fe400078e02c4 */
        /* <DEDUP_REMOVED lines=40> */
.L_x_2059:
        /* <DEDUP_REMOVED lines=13> */
[C---:B------:R-:W-:Y:S01]  /*17a0*/  @P4 LEA R6, P1, R13.reuse, c[0x0][0x370], 0x2 ;  /* 0x0000dc000d064a11 */ /* 0x040fe200078210ff */
[----:B------:R1:W-:Y:S01]  /*17b0*/  STL [R1+0x4], R13 ;  /* 0x0000040d01007387 */ /* 0x0003e20000100800 */
[C-C-:B------:R-:W-:Y:S02]  /*17c0*/  SHF.L.U64.HI R15, R13.reuse, 0x2, R14.reuse ;  /* 0x000000020d0f7819 */ /* 0x140fe4000001020e */
[----:B------:R-:W-:Y:S01]  /*17d0*/  @P4 LEA.HI.X R7, R13, c[0x0][0x374], R14, 0x2, P1 ;  /* 0x0000dd000d074a11 */ /* 0x000fe200008f140e */
[----:B------:R1:W-:Y:S01]  /*17e0*/  STL [R1+0x14], R14 ;  /* 0x0000140e01007387 */ /* 0x0003e20000100800 */
[----:B------:R-:W-:-:S02]  /*17f0*/  @P2 IADD3 R4, P0, R16, c[0x0][0x360], RZ ;  /* 0x0000d80010042a10 */ /* 0x000fc40007f1e0ff */
[----:B------:R-:W-:Y:S01]  /*1800*/  IADD3 R2, P1, R16, c[0x0][0x348], RZ ;  /* 0x0000d20010027a10 */ /* 0x000fe20007f3e0ff */
[----:B------:R1:W5:Y:S01]  /*1810*/  @P4 LDG.E R240, [R6.64] ;  /* 0x0000000806f04981 */ /* 0x000362000c1e1900 */
[C---:B------:R-:W-:Y:S02]  /*1820*/  @P2 IADD3.X R5, R15.reuse, c[0x0][0x364], RZ, P0, !PT ;  /* 0x0000d9000f052a10 */ /* 0x040fe400007fe4ff */
[----:B------:R-:W-:Y:S01]  /*1830*/  IADD3.X R3, R15, c[0x0][0x34c], RZ, P1, !PT ;  /* 0x0000d3000f037a10 */ /* 0x000fe20000ffe4ff */
[----:B------:R1:W-:Y:S04]  /*1840*/  STL [R1+0x8], R16 ;  /* 0x0000081001007387 */ /* 0x0003e80000100800 */
[----:B------:R1:W5:Y:S04]  /*1850*/  @P2 LDG.E R12, [R4.64] ;  /* 0x00000008040c2981 */ /* 0x000368000c1e1900 */
[----:B------:R1:W5:Y:S04]  /*1860*/  @P3 LDG.E R11, [R2.64] ;  /* 0x00000008020b3981 */ /* 0x000368000c1e1900 */
[----:B------:R1:W-:Y:S01]  /*1870*/  STL [R1+0xc], R15 ;  /* 0x00000c0f01007387 */ /* 0x0003e20000100800 */
[----:B------:R-:W-:Y:S01]  /*1880*/  YIELD ;  /* 0x0000000000007946 */ /* 0x000fe20003800000 */
[----:B------:R-:W-:Y:S05]  /*1890*/  @P2 BRA `(.L_x_1960) ;  /* 0x0000005000002947 */ /* 0x000fea0003800000 */
[----:B-----5:R-:W-:Y:S01]  /*18a0*/  MOV R12, c[0x0][0x168] ;  /* 0x00005a00000c7a02 */ /* 0x020fe20000000f00 */
[----:B------:R-:W-:Y:S05]  /*18b0*/  @!P3 BRA `(.L_x_1960) ;  /* 0x000000300000b947 */ /* 0x000fea0003800000 */
[----:B------:R2:W3:Y:S04]  /*18c0*/  LDG.E R0, [R2.64] ;  /* 0x0000000802007981 */ /* 0x0004e8000c1e1900 */
[----:B-12---:R-:W3:Y:S02]  /*18d0*/  LDG.E R2, [R2.64+0x4] ;  /* 0x0000040802027981 */ /* 0x006ee4000c1e1900 */
[----:B---3--:R-:W-:-:S02]  /*18e0*/  IADD3 R12, -R0, R2, RZ ;  /* 0x00000002000c7210 */ /* 0x008fc40007ffe1ff */
.L_x_1960:
[----:B------:R-:W-:-:S04]  /*18f0*/  ISETP.NE.U32.AND P0, PT, RZ, c[0x0][0x368], PT ;  /* 0x0000da00ff007a0c */ /* 0x000fc80003f05070 */
[----:B------:R-:W-:-:S13]  /*1900*/  ISETP.NE.AND.EX P0, PT, RZ, c[0x0][0x36c], PT, P0 ;  /* 0x0000db00ff007a0c */ /* 0x000fda0003f05300 */
[----:B------:R-:W-:Y:S05]  /*1910*/  @!P0 BRA `(.L_x_1961) ;  /* 0x0000004000008947 */ /* 0x000fea0003800000 */
[----:B-1----:R-:W-:-:S04]  /*1920*/  IADD3 R2, P0, R16, c[0x0][0x368], RZ ;  /* 0x0000da0010027a10 */ /* 0x002fc80007f1e0ff */
[----:B------:R-:W-:-:S05]  /*1930*/  IADD3.X R3, R15, c[0x0][0x36c], RZ, P0, !PT ;  /* 0x0000db000f037a10 */ /* 0x000fca00007fe4ff */
[----:B------:R1:W5:Y:S01]  /*1940*/  LDG.E R0, [R2.64] ;  /* 0x0000000802007981 */ /* 0x000362000c1e1900 */
[----:B------:R-:W-:Y:S05]  /*1950*/  BRA `(.L_x_1962) ;  /* 0x0000008000007947 */ /* 0x000fea0003800000 */
.L_x_1961:
        /* <DEDUP_REMOVED lines=8> */
.L_x_1962:
        /* <DEDUP_REMOVED lines=48> */
.L_x_1964:
[----:B------:R-:W-:Y:S05]  /*1ce0*/  BSYNC B0 ;  /* 0x0000000000007941 */ /* 0x000fea0003800000 */
.L_x_1963:
        /* <DEDUP_REMOVED lines=102> */
[----:B------:R-:W-:-:S03]  /*2350*/  IMAD.WIDE.U32 R2, R4, c[0x0][0x1c0], R2 ;  /* 0x0000700004027a25 */ /* 0x000fc600078e0002 */
[----:B------:R-:W-:Y:S01]  /*2360*/  STL [R1], R25 ;  /* 0x0000001901007387 */ /* 0x000fe20000100800 */
        /* <DEDUP_REMOVED lines=29> */
[C---:B------:R-:W-:Y:S01]  /*2540*/  IMAD R3, R205.reuse, c[0x0][0x1e4], R6 ;  /* 0x00007900cd037a24 */ /* 0x040fe200078e0206 */
[C---:B------:R-:W-:Y:S01]  /*2550*/  IADD3 R20, R2.reuse, 0x40, RZ ;  /* 0x0000004002147810 */ /* 0x040fe20007ffe0ff */
[----:B------:R-:W-:Y:S01]  /*2560*/  IMAD.WIDE.U32 R4, R205, c[0x0][0x1e0], RZ ;  /* 0x00007800cd047a25 */ /* 0x000fe200078e00ff */
[----:B------:R-:W-:-:S03]  /*2570*/  IADD3 R2, R2, 0x60, RZ ;  /* 0x0000006002027810 */ /* 0x000fc60007ffe0ff */
[----:B------:R-:W-:Y:S02]  /*2580*/  IMAD.WIDE.U32 R6, R205, c[0x0][0x208], RZ ;  /* 0x00008200cd067a25 */ /* 0x000fe400078e00ff */
        /* <DEDUP_REMOVED lines=23> */
[C---:B-----5:R-:W-:Y:S02]  /*2700*/  @!P5 LEA R8, P4, R238.reuse, R7, 0x1 ;  /* 0x00000007ee08d211 */ /* 0x060fe400078808ff */
        /* <DEDUP_REMOVED lines=24> */
[CC--:B------:R-:W-:Y:S02]  /*2890*/  @!P1 LEA.HI.X R7, R231.reuse, R12.reuse, R24, 0x1, P4 ;  /* 0x0000000ce7079211 */ /* 0x0c0fe400020f0c18 */
        /* <DEDUP_REMOVED lines=31> */
[C---:B--2---:R-:W-:Y:S02]  /*2a90*/  @P4 LEA R6, P5, R238.reuse, R9, 0x1 ;  /* 0x00000009ee064211 */ /* 0x044fe400078a08ff */
[CC--:B-1----:R-:W-:Y:S02]  /*2aa0*/  @P4 LEA.HI.X R9, R231.reuse, R0.reuse, R24, 0x1, P1 ;  /* 0x00000000e7094211 */ /* 0x0c2fe400008f0c18 */
[----:B------:R-:W-:Y:S02]  /*2ab0*/  @P4 LEA.HI.X R7, R238, R0, R23, 0x1, P5 ;  /* 0x00000000ee074211 */ /* 0x000fe400028f0c17 */
[----:B------:R-:W-:Y:S01]  /*2ac0*/  IADD3 R0, R188, 0x20, RZ ;  /* 0x00000020bc007810 */ /* 0x000fe20007ffe0ff */
[----:B------:R1:W-:Y:S04]  /*2ad0*/  @P4 LDGSTS.E.BYPASS.LTC128B.128 [R201+0xa100], [R8.64], !P3 ;  /* 0x0a10000008c94fae */ /* 0x0003e8000d901d48 */
[----:B------:R2:W-:Y:S01]  /*2ae0*/  @P4 LDGSTS.E.BYPASS.LTC128B.128 [R201+0xd900], [R6.64], !P0 ;  /* 0x0d90000006c94fae */ /* 0x0005e2000c101d48 */
[----:B----4-:R-:W-:-:S02]  /*2af0*/  @P2 LEA R4, P1, R231, R12, 0x1 ;  /* 0x0000000ce7042211 */ /* 0x010fc400078208ff */
[C---:B-----5:R-:W-:Y:S01]  /*2b00*/  @P2 LEA R2, P5, R238.reuse, R12, 0x1 ;  /* 0x0000000cee022211 */ /* 0x060fe200078a08ff */
[C---:B------:R-:W-:Y:S01]  /*2b10*/  IMAD.SHL.U32 R12, R238.reuse, 0x2, RZ ;  /* 0x00000002ee0c7824 */ /* 0x040fe200078e00ff */
[CC--:B---3--:R-:W-:Y:S02]  /*2b20*/  @P2 LEA.HI.X R5, R231.reuse, R13.reuse, R24, 0x1, P1 ;  /* 0x0000000de7052211 */ /* 0x0c8fe400008f0c18 */
        /* <DEDUP_REMOVED lines=76> */
.L_x_2064:
        /* <DEDUP_REMOVED lines=13> */
.L_x_1967:
[----:B--23--:R-:W-:Y:S05]  /*30c0*/  BSYNC B0 ;  /* 0x0000000000007941 */ /* 0x00cfea0003800000 */
.L_x_1966:
[----:B------:R-:W-:Y:S01]  /*30d0*/  R2P PR, R234, 0x6 ;  /* 0x00000006ea007804 */ /* 0x000fe20000000000 */
[----:B------:R-:W-:Y:S01]  /*30e0*/  IMAD.MOV.U32 R0, RZ, RZ, 0x40 ;  /* 0x00000040ff007424 */ /* 0x000fe200078e00ff */
[----:B-1----:R-:W-:Y:S01]  /*30f0*/  HMMA.16816.F32.BF16 R12, R128, R16, RZ ;  /* 0x00000010800c723c */ /* 0x002fe200000418ff */
[----:B------:R-:W-:Y:S01]  /*3100*/  IADD3 R194, R188, 0x20, RZ ;  /* 0x00000020bcc27810 */ /* 0x000fe20007ffe0ff */
[----:B------:R-:W0:Y:S01]  /*3110*/  LDGDEPBAR ;  /* 0x00000000000079af */ /* 0x000e220000000000 */
[----:B------:R-:W-:Y:S01]  /*3120*/  BSSY B1, `(.L_x_1969) ;  /* 0x000010a000017945 */ /* 0x000fe20003800000 */
[----:B------:R-:W-:-:S04]  /*3130*/  SEL R0, R0, 0xffffffc0, !P2 ;  /* 0xffffffc000007807 */ /* 0x000fc80005000000 */
[C---:B------:R-:W-:Y:S01]  /*3140*/  HMMA.16816.F32.BF16 R8, R128.reuse, R18, RZ ;  /* 0x000000128008723c */ /* 0x040fe200000418ff */
[C---:B------:R-:W-:Y:S02]  /*3150*/  IMAD.IADD R2, R188.reuse, 0x1, R0 ;  /* 0x00000001bc027824 */ /* 0x040fe400078e0200 */
[----:B------:R-:W-:Y:S02]  /*3160*/  @P1 IADD3 R194, R188, -0x20, RZ ;  /* 0xffffffe0bcc21810 */ /* 0x000fe40007ffe0ff */
[----:B------:R-:W-:Y:S01]  /*3170*/  ISETP.GT.AND P1, PT, R125, R239, PT ;  /* 0x000000ef7d00720c */ /* 0x000fe20003f24270 */
[----:B------:R-:W1:Y:S02]  /*3180*/  LDSM.16.M88.4 R76, [R2+0x1000] ;  /* 0x00100000024c783b */ /* 0x000e640000000200 */
[C---:B------:R-:W-:Y:S01]  /*3190*/  HMMA.16816.F32.BF16 R28, R128.reuse, R24, RZ ;  /* 0x00000018801c723c */ /* 0x040fe200000418ff */
[----:B------:R-:W-:Y:S01]  /*31a0*/  IMAD.IADD R189, R0, 0x1, R194 ;  /* 0x0000000100bd7824 */ /* 0x000fe200078e02c2 */
[----:B------:R-:W2:Y:S04]  /*31b0*/  LDSM.16.M88.4 R72, [R2+0x800] ;  /* 0x000800000248783b */ /* 0x000ea80000000200 */
[----:B------:R-:W3:Y:S02]  /*31c0*/  LDSM.16.M88.4 R56, [R2] ;  /* 0x000000000238783b */ /* 0x000ee40000000200 */
[----:B------:R-:W-:Y:S02]  /*31d0*/  HMMA.16816.F32.BF16 R4, R128, R32, RZ ;  /* 0x000000208004723c */ /* 0x000fe400000418ff */
[----:B------:R-:W-:Y:S06]  /*31e0*/  LDSM.16.M88.4 R120, [R189+0x6000] ;  /* 0x00600000bd78783b */ /* 0x000fec0000000200 */
[C---:B------:R-:W-:Y:S08]  /*31f0*/  HMMA.16816.F32.BF16 R84, R132.reuse, R20, R12 ;  /* 0x000000148454723c */ /* 0x040ff0000004180c */
[----:B------:R-:W-:Y:S08]  /*3200*/  HMMA.16816.F32.BF16 R100, R132, R22, R8 ;  /* 0x000000168464723c */ /* 0x000ff00000041808 */
[C---:B------:R-:W-:Y:S08]  /*3210*/  HMMA.16816.F32.BF16 R24, R128.reuse, R26, RZ ;  /* 0x0000001a8018723c */ /* 0x040ff000000418ff */
[C---:B------:R-:W-:Y:S08]  /*3220*/  HMMA.16816.F32.BF16 R20, R128.reuse, R36, RZ ;  /* 0x000000248014723c */ /* 0x040ff000000418ff */
[----:B------:R-:W-:Y:S08]  /*3230*/  HMMA.16816.F32.BF16 R16, R128, R38, RZ ;  /* 0x000000268010723c */ /* 0x000ff000000418ff */
[C---:B------:R-:W-:Y:S08]  /*3240*/  HMMA.16816.F32.BF16 R28, R132.reuse, R64, R28 ;  /* 0x00000040841c723c */ /* 0x040ff0000004181c */
[----:B------:R-:W-:Y:S08]  /*3250*/  HMMA.16816.F32.BF16 R88, R132, R68, R4 ;  /* 0x000000448458723c */ /* 0x000ff00000041804 */
[C---:B------:R-:W-:Y:S08]  /*3260*/  HMMA.16816.F32.BF16 R12, R128.reuse, R40, RZ ;  /* 0x00000028800c723c */ /* 0x040ff000000418ff */
[C---:B------:R-:W-:Y:S08]  /*3270*/  HMMA.16816.F32.BF16 R4, R128.reuse, R44, RZ ;  /* 0x0000002c8004723c */ /* 0x040ff000000418ff */
[C---:B------:R-:W-:Y:S08]  /*3280*/  HMMA.16816.F32.BF16 R36, R128.reuse, R46, RZ ;  /* 0x0000002e8024723c */ /* 0x040ff000000418ff */
[C---:B------:R-:W-:Y:S08]  /*3290*/  HMMA.16816.F32.BF16 R44, R128.reuse, R48, RZ ;  /* 0x00000030802c723c */ /* 0x040ff000000418ff */
[C---:B------:R-:W-:Y:S08]  /*32a0*/  HMMA.16816.F32.BF16 R32, R128.reuse, R34, RZ ;  /* 0x000000228020723c */ /* 0x040ff000000418ff */
[----:B------:R-:W-:Y:S08]  /*32b0*/  HMMA.16816.F32.BF16 R8, R128, R42, RZ ;  /* 0x0000002a8008723c */ /* 0x000ff000000418ff */
[C---:B------:R-:W-:Y:S01]  /*32c0*/  HMMA.16816.F32.BF16 R64, R132.reuse, R66, R24 ;  /* 0x000000428440723c */ /* 0x040fe20000041818 */
[----:B------:R-:W4:Y:S07]  /*32d0*/  LDSM.16.M88.4 R24, [R2+0x1800] ;  /* 0x001800000218783b */ /* 0x000f2e0000000200 */
[C---:B------:R-:W-:Y:S01]  /*32e0*/  HMMA.16816.F32.BF16 R60, R132.reuse, R52, R20 ;  /* 0x00000034843c723c */ /* 0x040fe20000041814 */
[----:B------:R-:W-:Y:S07]  /*32f0*/  LDSM.16.M88.4 R20, [R2+0x2000] ;  /* 0x002000000214783b */ /* 0x000fee0000000200 */
[----:B------:R-:W-:Y:S01]  /*3300*/  HMMA.16816.F32.BF16 R52, R132, R54, R16 ;  /* 0x000000368434723c */ /* 0x000fe20000041810 */
[----:B------:R-:W5:Y:S07]  /*3310*/  LDSM.16.M88.4 R16, [R2+0x2800] ;  /* 0x002800000210783b */ /* 0x000f6e0000000200 */
[----:B-1----:R-:W-:Y:S01]  /*3320*/  HMMA.16816.F32.BF16 R104, R164, R76, R28 ;  /* 0x0000004ca468723c */ /* 0x002fe2000004181c */
[----:B------:R-:W1:Y:S07]  /*3330*/  LDSM.16.M88.4 R28, [R2+0x3000] ;  /* 0x00300000021c783b */ /* 0x000e6e0000000200 */
[C---:B------:R-:W-:Y:S08]  /*3340*/  HMMA.16816.F32.BF16 R40, R132.reuse, R80, R12 ;  /* 0x000000508428723c */ /* 0x040ff0000004180c */
[----:B------:R-:W-:Y:S08]  /*3350*/  HMMA.16816.F32.BF16 R12, R132, R92, R4 ;  /* 0x0000005c840c723c */ /* 0x000ff00000041804 */
[----:B------:R-:W-:Y:S08]  /*3360*/  HMMA.16816.F32.BF16 R48, R128, R50, RZ ;  /* 0x000000328030723c */ /* 0x000ff000000418ff */
[C---:B------:R-:W-:Y:S08]  /*3370*/  HMMA.16816.F32.BF16 R4, R132.reuse, R96, R44 ;  /* 0x000000608404723c */ /* 0x040ff0000004182c */
[C---:B------:R-:W-:Y:S08]  /*3380*/  HMMA.16816.F32.BF16 R68, R132.reuse, R70, R32 ;  /* 0x000000468444723c */ /* 0x040ff00000041820 */
[C---:B------:R-:W-:Y:S08]  /*3390*/  HMMA.16816.F32.BF16 R32, R132.reuse, R82, R8 ;  /* 0x000000528420723c */ /* 0x040ff00000041808 */
[----:B------:R-:W-:Y:S01]  /*33a0*/  HMMA.16816.F32.BF16 R8, R132, R94, R36 ;  /* 0x0000005e8408723c */ /* 0x000fe20000041824 */
[----:B------:R-:W1:Y:S07]  /*33b0*/  LDSM.16.M88.4 R36, [R189] ;  /* 0x00000000bd24783b */ /* 0x000e6e0000000200 */
[C---:B--2---:R-:W-:Y:S08]  /*33c0*/  HMMA.16816.F32.BF16 R92, R164.reuse, R72, R88 ;  /* 0x00000048a45c723c */ /* 0x044ff00000041858 */
[C---:B------:R-:W-:Y:S08]  /*33d0*/  HMMA.16816.F32.BF16 R88, R164.reuse, R78, R64 ;  /* 0x0000004ea458723c */ /* 0x040ff00000041840 */
[C---:B---3--:R-:W-:Y:S08]  /*33e0*/  HMMA.16816.F32.BF16 R84, R164.reuse, R56, R84 ;  /* 0x00000038a454723c */ /* 0x048ff00000041854 */
[C---:B------:R-:W-:Y:S01]  /*33f0*/  HMMA.16816.F32.BF16 R100, R164.reuse, R58, R100 ;  /* 0x0000003aa464723c */ /* 0x040fe20000041864 */
[----:B------:R-:W2:Y:S07]  /*3400*/  LDSM.16.M88.4 R56, [R189+0x800] ;  /* 0x00080000bd38783b */ /* 0x000eae0000000200 */
[----:B----4-:R-:W-:Y:S08]  /*3410*/  HMMA.16816.F32.BF16 R76, R164, R24, R60 ;  /* 0x00000018a44c723c */ /* 0x010ff0000004183c */
[----:B------:R-:W-:Y:S01]  /*3420*/  HMMA.16816.F32.BF16 R80, R132, R98, R48 ;  /* 0x000000628450723c */ /* 0x000fe20000041830 */
[----:B------:R-:W3:Y:S07]  /*3430*/  LDSM.16.M88.4 R48, [R189+0x1000] ;  /* 0x00100000bd30783b */ /* 0x000eee0000000200 */
[C---:B-----5:R-:W-:Y:S01]  /*3440*/  HMMA.16816.F32.BF16 R60, R164.reuse, R16, R12 ;  /* 0x00000010a43c723c */ /* 0x060fe2000004180c */
[----:B------:R-:W-:Y:S07]  /*3450*/  LDSM.16.M88.4 R12, [R189+0x2000] ;  /* 0x00200000bd0c783b */ /* 0x000fee0000000200 */
[C---:B-1----:R-:W-:Y:S01]  /*3460*/  HMMA.16816.F32.BF16 R44, R164.reuse, R28, R4 ;  /* 0x0000001ca42c723c */ /* 0x042fe20000041804 */
[----:B------:R-:W1:Y:S07]  /*3470*/  LDSM.16.M88.4 R4, [R189+0x1800] ;  /* 0x00180000bd04783b */ /* 0x000e6e0000000200 */
[C---:B------:R-:W-:Y:S08]  /*3480*/  HMMA.16816.F32.BF16 R96, R164.reuse, R74, R68 ;  /* 0x0000004aa460723c */ /* 0x040ff00000041844 */
[C---:B------:R-:W-:Y:S01]  /*3490*/  HMMA.16816.F32.BF16 R68, R164.reuse, R20, R40 ;  /* 0x00000014a444723c */ /* 0x040fe20000041828 */
[----:B------:R-:W4:Y:S07]  /*34a0*/  LDSM.16.M88.4 R40, [R189+0x2800] ;  /* 0x00280000bd28783b */ /* 0x000f2e0000000200 */
[C---:B------:R-:W-:Y:S08]  /*34b0*/  HMMA.16816.F32.BF16 R72, R164.reuse, R26, R52 ;  /* 0x0000001aa448723c */ /* 0x040ff00000041834 */
[C---:B------:R-:W-:Y:S08]  /*34c0*/  HMMA.16816.F32.BF16 R64, R164.reuse, R22, R32 ;  /* 0x00000016a440723c */ /* 0x040ff00000041820 */
[----:B------:R-:W-:Y:S01]  /*34d0*/  HMMA.16816.F32.BF16 R52, R164, R18, R8 ;  /* 0x00000012a434723c */ /* 0x000fe20000041808 */
[----:B------:R-:W-:Y:S07]  /*34e0*/  LDSM.16.M88.4 R8, [R188+0x4000] ;  /* 0x00400000bc08783b */ /* 0x000fee0000000200 */
[C---:B------:R-:W-:Y:S08]  /*34f0*/  HMMA.16816.F32.BF16 R24, R168.reuse, R36, R84 ;  /* 0x00000024a818723c */ /* 0x040ff00000041854 */
[----:B------:R-:W-:Y:S01]  /*3500*/  HMMA.16816.F32.BF16 R20, R168, R38, R100 ;  /* 0x00000026a814723c */ /* 0x000fe20000041864 */
[----:B------:R-:W5:Y:S07]  /*3510*/  LDSM.16.M88.4 R36, [R189+0x3000] ;  /* 0x00300000bd24783b */ /* 0x000f6e0000000200 */
[----:B------:R-:W-:Y:S01]  /*3520*/  HMMA.16816.F32.BF16 R32, R164, R30, R80 ;  /* 0x0000001ea420723c */ /* 0x000fe20000041850 */
[----:B------:R-:W4:Y:S07]  /*3530*/  LDSM.16.M88.4 R28, [R188+0x3800] ;  /* 0x00380000bc1c783b */ /* 0x000f2e0000000200 */
[C---:B--2---:R-:W-:Y:S08]  /*3540*/  HMMA.16816.F32.BF16 R80, R168.reuse, R58, R96 ;  /* 0x0000003aa850723c */ /* 0x044ff00000041860 */
[C---:B---3--:R-:W-:Y:S08]  /*3550*/  HMMA.16816.F32.BF16 R96, R168.reuse, R48, R104 ;  /* 0x00000030a860723c */ /* 0x048ff00000041868 */
[C---:B-1----:R-:W-:Y:S08]  /*3560*/  HMMA.16816.F32.BF16 R116, R168.reuse, R4, R76 ;  /* 0x00000004a874723c */ /* 0x042ff0000004184c */
[C---:B------:R-:W-:Y:S01]  /*3570*/  HMMA.16816.F32.BF16 R112, R168.reuse, R6, R72 ;  /* 0x00000006a870723c */ /* 0x040fe20000041848 */
[----:B------:R-:W1:Y:S04]  /*3580*/  LDSM.16.M88.4 R4, [R188+0x4800] ;  /* 0x00480000bc04783b */ /* 0x000e680000000200 */
[----:B------:R-:W-:Y:S03]  /*3590*/  LDSM.16.M88.4 R72, [R194+0x3800] ;  /* 0x00380000c248783b */ /* 0x000fe60000000200 */
[C---:B------:R-:W-:Y:S08]  /*35a0*/  HMMA.16816.F32.BF16 R108, R168.reuse, R12, R68 ;  /* 0x0000000ca86c723c */ /* 0x040ff00000041844 */
[C---:B------:R-:W-:Y:S01]  /*35b0*/  HMMA.16816.F32.BF16 R100, R168.reuse, R14, R64 ;  /* 0x0000000ea864723c */ /* 0x040fe20000041840 */
[----:B------:R-:W2:Y:S04]  /*35c0*/  LDSM.16.M88.4 R12, [R188+0x5000] ;  /* 0x00500000bc0c783b */ /* 0x000ea80000000200 */
[----:B------:R-:W-:Y:S03]  /*35d0*/  LDSM.16.M88.4 R64, [R188+0x6800] ;  /* 0x00680000bc40783b */ /* 0x000fe60000000200 */
[C---:B------:R-:W-:Y:S01]  /*35e0*/  HMMA.16816.F32.BF16 R16, R168.reuse, R56, R92 ;  /* 0x00000038a810723c */ /* 0x040fe2000004185c */
[----:B------:R-:W-:Y:S07]  /*35f0*/  LDSM.16.M88.4 R56, [R194+0x4000] ;  /* 0x00400000c238783b */ /* 0x000fee0000000200 */
[C---:B------:R-:W-:Y:S01]  /*3600*/  HMMA.16816.F32.BF16 R104, R168.reuse, R50, R88 ;  /* 0x00000032a868723c */ /* 0x040fe20000041858 */
[----:B------:R-:W-:Y:S07]  /*3610*/  LDSM.16.M88.4 R48, [R188+0x6000] ;  /* 0x00600000bc30783b */ /* 0x000fee0000000200 */
[C---:B----4-:R-:W-:Y:S08]  /*3620*/  HMMA.16816.F32.BF16 R92, R168.reuse, R40, R60 ;  /* 0x00000028a85c723c */ /* 0x050ff0000004183c */
[C---:B------:R-:W-:Y:S01]  /*3630*/  HMMA.16816.F32.BF16 R88, R168.reuse, R42, R52 ;  /* 0x0000002aa858723c */ /* 0x040fe20000041834 */
[----:B------:R-:W3:Y:S07]  /*3640*/  LDSM.16.M88.4 R40, [R188+0x5800] ;  /* 0x00580000bc28783b */ /* 0x000eee0000000200 */
[C---:B-----5:R-:W-:Y:S08]  /*3650*/  HMMA.16816.F32.BF16 R60, R168.reuse, R36, R44 ;  /* 0x00000024a83c723c */ /* 0x060ff0000004182c */
[----:B------:R-:W-:Y:S01]  /*3660*/  HMMA.16816.F32.BF16 R84, R168, R38, R32 ;  /* 0x00000026a854723c */ /* 0x000fe20000041820 */
[----:B------:R-:W4:Y:S07]  /*3670*/  LDSM.16.M88.4 R36, [R194+0x4800] ;  /* 0x00480000c224783b */ /* 0x000f2e0000000200 */
[C---:B------:R-:W-:Y:S01]  /*3680*/  HMMA.16816.F32.BF16 R76, R172.reuse, R28, R24 ;  /* 0x0000001cac4c723c */ /* 0x040fe20000041818 */
[----:B------:R-:W-:Y:S07]  /*3690*/  LDSM.16.M88.4 R24, [R194+0x5800] ;  /* 0x00580000c218783b */ /* 0x000fee0000000200 */
[C---:B------:R-:W-:Y:S01]  /*36a0*/  HMMA.16816.F32.BF16 R68, R172.reuse, R30, R20 ;  /* 0x0000001eac44723c */ /* 0x040fe20000041814 */
[----:B------:R-:W5:Y:S07]  /*36b0*/  LDSM.16.M88.4 R28, [R194+0x5000] ;  /* 0x00500000c21c783b */ /* 0x000f6e0000000200 */
[C---:B------:R-:W-:Y:S08]  /*36c0*/  HMMA.16816.F32.BF16 R52, R172.reuse, R8, R16 ;  /* 0x00000008ac34723c */ /* 0x040ff00000041810 */
[C---:B------:R-:W-:Y:S01]  /*36d0*/  HMMA.16816.F32.BF16 R44, R172.reuse, R10, R80 ;  /* 0x0000000aac2c723c */ /* 0x040fe20000041850 */
[----:B------:R-:W-:Y:S07]  /*36e0*/  LDSM.16.M88.4 R80, [R194+0x6000] ;  /* 0x00600000c250783b */ /* 0x000fee0000000200 */
[C---:B-1----:R-:W-:Y:S08]  /*36f0*/  HMMA.16816.F32.BF16 R20, R172.reuse, R6, R104 ;  /* 0x00000006ac14723c */ /* 0x042ff00000041868 */
[C---:B--2---:R-:W-:Y:S08]  /*3700*/  HMMA.16816.F32.BF16 R16, R172.reuse, R12, R116 ;  /* 0x0000000cac10723c */ /* 0x044ff00000041874 */
[C---:B------:R-:W-:Y:S01]  /*3710*/  HMMA.16816.F32.BF16 R32, R172.reuse, R4, R96 ;  /* 0x00000004ac20723c */ /* 0x040fe20000041860 */
[----:B------:R-:W1:Y:S07]  /*3720*/  LDSM.16.M88.4 R96, [R194+0x6800] ;  /* 0x00680000c260783b */ /* 0x000e6e0000000200 */
[C---:B------:R-:W-:Y:S01]  /*3730*/  HMMA.16816.F32.BF16 R12, R172.reuse, R14, R112 ;  /* 0x0000000eac0c723c */ /* 0x040fe20000041870 */
[----:B------:R-:W-:Y:S07]  /*3740*/  LDSM.16.M88.4 R112, [R2+0x4000] ;  /* 0x004000000270783b */ /* 0x000fee0000000200 */
[C---:B---3--:R-:W-:Y:S08]  /*3750*/  HMMA.16816.F32.BF16 R8, R172.reuse, R40, R108 ;  /* 0x00000028ac08723c */ /* 0x048ff0000004186c */
[C---:B------:R-:W-:Y:S08]  /*3760*/  HMMA.16816.F32.BF16 R60, R172.reuse, R64, R60 ;  /* 0x00000040ac3c723c */ /* 0x040ff0000004183c */
[C---:B------:R-:W-:Y:S01]  /*3770*/  HMMA.16816.F32.BF16 R84, R172.reuse, R66, R84 ;  /* 0x00000042ac54723c */ /* 0x040fe20000041854 */
[----:B------:R-:W2:Y:S07]  /*3780*/  LDSM.16.M88.4 R64, [R2+0x3800] ;  /* 0x003800000240783b */ /* 0x000eae0000000200 */
[C---:B------:R-:W-:Y:S01]  /*3790*/  HMMA.16816.F32.BF16 R4, R172.reuse, R42, R100 ;  /* 0x0000002aac04723c */ /* 0x040fe20000041864 */
[----:B------:R-:W-:Y:S07]  /*37a0*/  LDSM.16.M88.4 R100, [R189+0x3800] ;  /* 0x00380000bd64783b */ /* 0x000fee0000000200 */
[C---:B------:R-:W-:Y:S08]  /*37b0*/  HMMA.16816.F32.BF16 R40, R172.reuse, R48, R92 ;  /* 0x00000030ac28723c */ /* 0x040ff0000004185c */
[----:B------:R-:W-:Y:S01]  /*37c0*/  HMMA.16816.F32.BF16 R48, R172, R50, R88 ;  /* 0x00000032ac30723c */ /* 0x000fe20000041858 */
[----:B------:R-:W-:Y:S07]  /*37d0*/  LDSM.16.M88.4 R88, [R2+0x6800] ;  /* 0x006800000258783b */ /* 0x000fee0000000200 */
[C---:B------:R-:W-:Y:S08]  /*37e0*/  HMMA.16816.F32.BF16 R52, R176.reuse, R56, R52 ;  /* 0x00000038b034723c */ /* 0x040ff00000041834 */
[C---:B------:R-:W-:Y:S08]  /*37f0*/  HMMA.16816.F32.BF16 R116, R176.reuse, R58, R44 ;  /* 0x0000003ab074723c */ /* 0x040ff0000004182c */
[C---:B----4-:R-:W-:Y:S08]  /*3800*/  HMMA.16816.F32.BF16 R108, R176.reuse, R38, R20 ;  /* 0x00000026b06c723c */ /* 0x050ff00000041814 */
[C---:B------:R-:W-:Y:S08]  /*3810*/  HMMA.16816.F32.BF16 R56, R176.reuse, R36, R32 ;  /* 0x00000024b038723c */ /* 0x040ff00000041820 */
[C---:B-----5:R-:W-:Y:S01]  /*3820*/  HMMA.16816.F32.BF16 R20, R176.reuse, R30, R12 ;  /* 0x0000001eb014723c */ /* 0x060fe2000004180c */
[----:B------:R-:W3:Y:S07]  /*3830*/  LDSM.16.M88.4 R12, [R2+0x5000] ;  /* 0x00500000020c783b */ /* 0x000eee0000000200 */
[C---:B------:R-:W-:Y:S08]  /*3840*/  HMMA.16816.F32.BF16 R76, R176.reuse, R72, R76 ;  /* 0x00000048b04c723c */ /* 0x040ff0000004184c */
[C---:B------:R-:W-:Y:S01]  /*3850*/  HMMA.16816.F32.BF16 R68, R176.reuse, R74, R68 ;  /* 0x0000004ab044723c */ /* 0x040fe20000041844 */
[----:B------:R-:W-:Y:S07]  /*3860*/  LDSM.16.M88.4 R72, [R189+0x5800] ;  /* 0x00580000bd48783b */ /* 0x000fee0000000200 */
[C---:B------:R-:W-:Y:S01]  /*3870*/  HMMA.16816.F32.BF16 R104, R176.reuse, R28, R16 ;  /* 0x0000001cb068723c */ /* 0x040fe20000041810 */
[----:B------:R-:W4:Y:S04]  /*3880*/  LDSM.16.M88.4 R16, [R2+0x4800] ;  /* 0x004800000210783b */ /* 0x000f280000000200 */
[----:B------:R-:W-:Y:S03]  /*3890*/  LDSM.16.M88.4 R28, [R2+0x6000] ;  /* 0x00600000021c783b */ /* 0x000fe60000000200 */
[C---:B------:R-:W-:Y:S01]  /*38a0*/  HMMA.16816.F32.BF16 R36, R176.reuse, R24, R8 ;  /* 0x00000018b024723c */ /* 0x040fe20000041808 */
[----:B------:R-:W5:Y:S07]  /*38b0*/  LDSM.16.M88.4 R8, [R2+0x5800] ;  /* 0x005800000208783b */ /* 0x000f6e0000000200 */
[C---:B------:R-:W-:Y:S08]  /*38c0*/  HMMA.16816.F32.BF16 R4, R176.reuse, R26, R4 ;  /* 0x0000001ab004723c */ /* 0x040ff00000041804 */
[C---:B-1----:R-:W-:Y:S08]  /*38d0*/  HMMA.16816.F32.BF16 R44, R176.reuse, R96, R60 ;  /* 0x00000060b02c723c */ /* 0x042ff0000004183c */
[C---:B------:R-:W-:Y:S08]  /*38e0*/  HMMA.16816.F32.BF16 R24, R176.reuse, R80, R40 ;  /* 0x00000050b018723c */ /* 0x040ff00000041828 */
[C---:B------:R-:W-:Y:S01]  /*38f0*/  HMMA.16816.F32.BF16 R32, R176.reuse, R82, R48 ;  /* 0x00000052b020723c */ /* 0x040fe20000041830 */
[----:B------:R-:W-:Y:S07]  /*3900*/  LDSM.16.M88.4 R80, [R189+0x4800] ;  /* 0x00480000bd50783b */ /* 0x000fee0000000200 */
[----:B------:R-:W-:Y:S01]  /*3910*/  HMMA.16816.F32.BF16 R96, R176, R98, R84 ;  /* 0x00000062b060723c */ /* 0x000fe20000041854 */
[----:B------:R-:W-:Y:S07]  /*3920*/  LDSM.16.M88.4 R84, [R189+0x4000] ;  /* 0x00400000bd54783b */ /* 0x000fee0000000200 */
[C---:B--2---:R-:W-:Y:S01]  /*3930*/  HMMA.16816.F32.BF16 R92, R180.reuse, R64, R76 ;  /* 0x00000040b45c723c */ /* 0x044fe2000004184c */
[----:B------:R-:W1:Y:S07]  /*3940*/  LDSM.16.M88.4 R76, [R189+0x5000] ;  /* 0x00500000bd4c783b */ /* 0x000e6e0000000200 */
[C---:B------:R-:W-:Y:S08]  /*3950*/  HMMA.16816.F32.BF16 R68, R180.reuse, R66, R68 ;  /* 0x00000042b444723c */ /* 0x040ff00000041844 */
[C---:B------:R-:W-:Y:S08]  /*3960*/  HMMA.16816.F32.BF16 R64, R180.reuse, R112, R52 ;  /* 0x00000070b440723c */ /* 0x040ff00000041834 */
[----:B------:R-:W-:Y:S01]  /*3970*/  HMMA.16816.F32.BF16 R60, R180, R114, R116 ;  /* 0x00000072b43c723c */ /* 0x000fe20000041874 */
[----:B------:R-:W2:Y:S01]  /*3980*/  LDSM.16.M88.4 R112, [R189+0x6800] ;  /* 0x00680000bd70783b */ /* 0x000ea20000000200 */
[----:B------:R-:W-:-:S06]  /*3990*/  DEPBAR.LE SB0, 0x0 ;  /* 0x000080000000791a */ /* 0x000fcc0000000000 */
[C---:B---3--:R-:W-:Y:S08]  /*39a0*/  HMMA.16816.F32.BF16 R40, R180.reuse, R14, R20 ;  /* 0x0000000eb428723c */ /* 0x048ff00000041814 */
[C---:B----4-:R-:W-:Y:S08]  /*39b0*/  HMMA.16816.F32.BF16 R56, R180.reuse, R16, R56 ;  /* 0x00000010b438723c */ /* 0x050ff00000041838 */
[C---:B------:R-:W-:Y:S08]  /*39c0*/  HMMA.16816.F32.BF16 R52, R180.reuse, R18, R108 ;  /* 0x00000012b434723c */ /* 0x040ff0000004186c */
[C---:B------:R-:W-:Y:S08]  /*39d0*/  HMMA.16816.F32.BF16 R48, R180.reuse, R12, R104 ;  /* 0x0000000cb430723c */ /* 0x040ff00000041868 */
[C---:B-----5:R-:W-:Y:S08]  /*39e0*/  HMMA.16816.F32.BF16 R36, R180.reuse, R8, R36 ;  /* 0x00000008b424723c */ /* 0x060ff00000041824 */
        /* <DEDUP_REMOVED lines=19> */
[----:B------:R-:W-:Y:S06]  /*3b20*/  BAR.SYNC.DEFER_BLOCKING 0x0 ;  /* 0x0000000000007b1d */ /* 0x000fec0000010000 */
[----:B------:R-:W-:Y:S01]  /*3b30*/  @!UPT UIADD3 URZ, URZ, URZ, URZ ;  /* 0x0000003f3f3ff290 */ /* 0x000fe2000fffe03f */
[----:B------:R-:W-:Y:S11]  /*3b40*/  @!P1 BRA `(.L_x_1970) ;  /* 0x0000067000009947 */ /* 0x000ff60003800000 */
[----:B------:R-:W-:Y:S02]  /*3b50*/  IMAD.MOV.U32 R0, RZ, RZ, c[0x0][0x2b8] ;  /* 0x0000ae00ff007624 */ /* 0x000fe400078e00ff */
[----:B------:R-:W-:-:S02]  /*3b60*/  IMAD R2, R234, 0x20, R235 ;  /* 0x00000020ea027824 */ /* 0x000fc400078e02eb */
[----:B------:R-:W-:Y:S01]  /*3b70*/  IMAD.MOV.U32 R204, RZ, RZ, RZ ;  /* 0x000000ffffcc7224 */ /* 0x000fe200078e00ff */
[----:B------:R-:W-:Y:S02]  /*3b80*/  ISETP.NE.AND P1, PT, R0, 0x1, PT ;  /* 0x000000010000780c */ /* 0x000fe40003f25270 */
        /* <DEDUP_REMOVED lines=29> */
.L_x_2065:
[----:B------:R-:W-:Y:S05]  /*3d60*/  BRA.DIV ~URZ, `(.L_x_1972) ;  /* 0x0000a0b27f007947 */ /* 0x000fea000b800000 */
[----:B------:R3:W4:Y:S02]  /*3d70*/  SHFL.IDX PT, R2, R4, RZ, 0x181f ;  /* 0x00181fff04027589 */ /* 0x00072400000e0000 */
.L_x_2066:
        /* <DEDUP_REMOVED lines=13> */
.L_x_1974:
[----:B------:R-:W-:Y:S05]  /*3e50*/  BSYNC B0 ;  /* 0x0000000000007941 */ /* 0x000fea0003800000 */
.L_x_1973:
[----:B------:R-:W-:Y:S01]  /*3e60*/  ISETP.GE.AND P1, PT, R8, 0x21, PT ;  /* 0x000000210800780c */ /* 0x000fe20003f26270 */
[----:B------:R-:W-:Y:S06]  /*3e70*/  BRA.DIV ~URZ, `(.L_x_1975) ;  /* 0x0000a0127f007947 */ /* 0x000fec000b800000 */
[----:B--2---:R2:W1:Y:S04]  /*3e80*/  SHFL.IDX PT, R5, R0, 0x1, 0x181f ;  /* 0x00381f0000057f89 */ /* 0x00446800000e0000 */
[----:B----4-:R2:W4:Y:S02]  /*3e90*/  SHFL.IDX PT, R2, R4, 0x1, 0x181f ;  /* 0x00381f0004027f89 */ /* 0x01052400000e0000 */
.L_x_2067:
        /* <DEDUP_REMOVED lines=13> */
.L_x_1977:
[----:B------:R-:W-:Y:S05]  /*3f70*/  BSYNC B0 ;  /* 0x0000000000007941 */ /* 0x000fea0003800000 */
.L_x_1976:
[----:B------:R-:W-:-:S04]  /*3f80*/  IADD3 R8, -R235, 0x70, RZ ;  /* 0x00000070eb087810 */ /* 0x000fc80007ffe1ff */
[----:B------:R-:W-:Y:S01]  /*3f90*/  ISETP.GE.AND P1, PT, R8, 0x41, PT ;  /* 0x000000410800780c */ /* 0x000fe20003f26270 */
[----:B------:R-:W-:Y:S10]  /*3fa0*/  BRA.DIV ~URZ, `(.L_x_1978) ;  /* 0x00009fb27f007947 */ /* 0x000ff4000b800000 */
[----:B-1----:R1:W2:Y:S02]  /*3fb0*/  SHFL.IDX PT, R5, R0, 0x2, 0x181f ;  /* 0x00581f0000057f89 */ /* 0x0022a400000e0000 */
.L_x_2068:
[----:B------:R-:W-:Y:S05]  /*3fc0*/  BRA.DIV ~URZ, `(.L_x_1979) ;  /* 0x0000a0027f007947 */ /* 0x000fea000b800000 */
[----:B----4-:R4:W1:Y:S02]  /*3fd0*/  SHFL.IDX PT, R2, R4, 0x2, 0x181f ;  /* 0x00581f0004027f89 */ /* 0x01086400000e0000 */
.L_x_2069:
        /* <DEDUP_REMOVED lines=13> */
.L_x_1981:
[----:B------:R-:W-:Y:S05]  /*40b0*/  BSYNC B0 ;  /* 0x0000000000007941 */ /* 0x000fea0003800000 */
.L_x_1980:
[----:B------:R-:W-:Y:S01]  /*40c0*/  ISETP.GE.AND P1, PT, R8, 0x61, PT ;  /* 0x000000610800780c */ /* 0x000fe20003f26270 */
[----:B------:R-:W-:Y:S06]  /*40d0*/  BRA.DIV ~URZ, `(.L_x_1982) ;  /* 0x00009f627f007947 */ /* 0x000fec000b800000 */
[----:B-1----:R1:W3:Y:S04]  /*40e0*/  SHFL.IDX PT, R6, R0, 0x3, 0x181f ;  /* 0x00781f0000067f89 */ /* 0x0022e800000e0000 */
[----:B--2---:R1:W2:Y:S02]  /*40f0*/  SHFL.IDX PT, R0, R4, 0x3, 0x181f ;  /* 0x00781f0004007f89 */ /* 0x0042a400000e0000 */
.L_x_2070:
        /* <DEDUP_REMOVED lines=12> */
.L_x_1970:
[----:B------:R-:W-:Y:S05]  /*41c0*/  BSYNC B1 ;  /* 0x0000000000017941 */ /* 0x000fea0003800000 */
.L_x_1969:
[----:B-12---:R-:W2:Y:S04]  /*41d0*/  LDL R0, [R1+0x58] ;  /* 0x0000580001007983 */ /* 0x006ea80000100800 */
[----:B------:R-:W0:Y:S01]  /*41e0*/  LDGDEPBAR ;  /* 0x00000000000079af */ /* 0x000e220000000000 */
[----:B--2---:R-:W-:-:S05]  /*41f0*/  IMAD.IADD R0, R124, 0x1, -R0 ;  /* 0x000000017c007824 */ /* 0x004fca00078e0a00 */
[C---:B------:R-:W-:Y:S02]  /*4200*/  ISETP.GT.AND P5, PT, R0.reuse, RZ, PT ;  /* 0x000000ff0000720c */ /* 0x040fe40003fa4270 */
[C---:B------:R-:W-:Y:S02]  /*4210*/  ISETP.GT.AND P2, PT, R0.reuse, 0x1, PT ;  /* 0x000000010000780c */ /* 0x040fe40003f44270 */
[----:B------:R-:W-:Y:S02]  /*4220*/  ISETP.GT.AND P1, PT, R0, 0x8, PT ;  /* 0x000000080000780c */ /* 0x000fe40003f24270 */
[----:B---3--:R-:W-:Y:S02]  /*4230*/  FSEL R6, R92, -INF , P5 ;  /* 0xff8000005c067808 */ /* 0x008fe40002800000 */
        /* <DEDUP_REMOVED lines=48> */
[----:B------:R-:W-:Y:S02]  /*4540*/  FSEL R71, R53, -INF , P0 ;  /* 0xff80000035477808 */ /* 0x000fe40000000000 */
[----:B------:R-:W-:-:S02]  /*4550*/  ISETP.GT.AND P1, PT, R0, 0x30, PT ;  /* 0x000000300000780c */ /* 0x000fc40003f24270 */
        /* <DEDUP_REMOVED lines=39> */
[----:B------:R-:W-:Y:S02]  /*47d0*/  FSEL R127, R73, -INF , P0 ;  /* 0xff800000497f7808 */ /* 0x000fe40000000000 */
[----:B------:R-:W-:Y:S02]  /*47e0*/  ISETP.GT.AND P1, PT, R0, 0x50, PT ;  /* 0x000000500000780c */ /* 0x000fe40003f24270 */
[----:B------:R-:W-:-:S02]  /*47f0*/  FMNMX.FTZ R2, R136, R2, !PT ;  /* 0x0000000288027209 */ /* 0x000fc40007810000 */
[----:B------:R-:W-:Y:S02]  /*4800*/  ISETP.GT.AND P0, PT, R0, 0x51, PT ;  /* 0x000000510000780c */ /* 0x000fe40003f04270 */
[----:B------:R-:W-:Y:S02]  /*4810*/  FMNMX.FTZ R3, R139, R3, !PT ;  /* 0x000000038b037209 */ /* 0x000fe40007810000 */
[----:B------:R-:W-:Y:S02]  /*4820*/  FSEL R151, R24, -INF , P1 ;  /* 0xff80000018977808 */ /* 0x000fe40000800000 */
[----:B------:R-:W-:Y:S02]  /*4830*/  FMNMX.FTZ R2, R127, R2, !PT ;  /* 0x000000027f027209 */ /* 0x000fe40007810000 */
[----:B------:R-:W-:Y:S02]  /*4840*/  FSEL R155, R26, -INF , P1 ;  /* 0xff8000001a9b7808 */ /* 0x000fe40000800000 */
[----:B------:R-:W-:-:S02]  /*4850*/  FSEL R153, R27, -INF , P0 ;  /* 0xff8000001b997808 */ /* 0x000fc40000000000 */
[----:B------:R-:W-:Y:S02]  /*4860*/  FSEL R148, R25, -INF , P0 ;  /* 0xff80000019947808 */ /* 0x000fe40000000000 */
[----:B------:R-:W-:Y:S02]  /*4870*/  FMNMX.FTZ R3, R142, R3, !PT ;  /* 0x000000038e037209 */ /* 0x000fe40007810000 */
[----:B------:R-:W-:Y:S02]  /*4880*/  ISETP.GT.AND P0, PT, R0, 0x58, PT ;  /* 0x000000580000780c */ /* 0x000fe40003f04270 */
[----:B------:R-:W-:Y:S02]  /*4890*/  FMNMX.FTZ R2, R151, R2, !PT ;  /* 0x0000000297027209 */ /* 0x000fe40007810000 */
        /* <DEDUP_REMOVED lines=30> */
[----:B----4-:R-:W-:Y:S02]  /*4a80*/  FMNMX.FTZ R4, R147, R0, !PT ;  /* 0x0000000093047209 */ /* 0x010fe40007810000 */
[----:B------:R-:W-:Y:S01]  /*4a90*/  FMNMX.FTZ R5, R158, R2, !PT ;  /* 0x000000029e057209 */ /* 0x000fe20007810000 */
[----:B------:R-:W-:Y:S05]  /*4aa0*/  BRA.DIV ~URZ, `(.L_x_1983) ;  /* 0x000096627f007947 */ /* 0x000fea000b800000 */
[----:B------:R1:W2:Y:S02]  /*4ab0*/  SHFL.BFLY PT, R0, R4, 0x2, 0x1f ;  /* 0x0c401f0004007f89 */ /* 0x0002a400000e0000 */
.L_x_2071:
[----:B-12---:R-:W-:Y:S01]  /*4ac0*/  FMNMX.FTZ R4, R4, R0, !PT ;  /* 0x0000000004047209 */ /* 0x006fe20007810000 */
[----:B------:R-:W-:Y:S05]  /*4ad0*/  BRA.DIV ~URZ, `(.L_x_1984) ;  /* 0x000096827f007947 */ /* 0x000fea000b800000 */
[----:B------:R-:W1:Y:S04]  /*4ae0*/  SHFL.BFLY PT, R0, R5, 0x2, 0x1f ;  /* 0x0c401f0005007f89 */ /* 0x000e6800000e0000 */
[----:B------:R-:W2:Y:S01]  /*4af0*/  SHFL.BFLY PT, R2, R4, 0x1, 0x1f ;  /* 0x0c201f0004027f89 */ /* 0x000ea200000e0000 */
[----:B-1----:R-:W-:-:S02]  /*4b00*/  FMNMX.FTZ R5, R5, R0, !PT ;  /* 0x0000000005057209 */ /* 0x002fc40007810000 */
[----:B--2---:R-:W-:-:S03]  /*4b10*/  FMNMX.FTZ R70, R4, R2, !PT ;  /* 0x0000000204467209 */ /* 0x004fc60007810000 */
[----:B------:R1:W2:Y:S04]  /*4b20*/  SHFL.BFLY PT, R3, R5, 0x1, 0x1f ;  /* 0x0c201f0005037f89 */ /* 0x0002a800000e0000 */
.L_x_2072:
        /* <DEDUP_REMOVED lines=376> */
.L_x_2000:
[----:B------:R-:W2:Y:S01]  /*62b0*/  LDL R5, [R1] ;  /* 0x0000000001057983 */ /* 0x000ea20000100800 */
[----:B------:R-:W-:Y:S04]  /*62c0*/  DEPBAR.LE SB0, 0x0 ;  /* 0x000080000000791a */ /* 0x000fe80000000000 */
[----:B------:R-:W-:Y:S01]  /*62d0*/  WARPSYNC 0xffffffff ;  /* 0xffffffff00007948 */ /* 0x000fe20003800000 */
[----:B------:R-:W-:Y:S01]  /*62e0*/  BAR.SYNC.DEFER_BLOCKING 0x0 ;  /* 0x0000000000007b1d */ /* 0x000fe20000010000 */
[----:B------:R-:W-:Y:S01]  /*62f0*/  SHF.R.S32.HI R0, RZ, 0x1f, R205 ;  /* 0x0000001fff007819 */ /* 0x000fe200000114cd */
[C---:B------:R-:W-:Y:S01]  /*6300*/  IMAD.WIDE.U32 R2, R205.reuse, c[0x0][0x208], RZ ;  /* 0x00008200cd027a25 */ /* 0x040fe200078e00ff */
        /* <DEDUP_REMOVED lines=12> */
[----:B------:R1:W3:Y:S04]  /*63d0*/  LDSM.16.M88.4 R136, [R0] ;  /* 0x000000000088783b */ /* 0x0002e80000000200 */
[----:B------:R1:W4:Y:S04]  /*63e0*/  LDSM.16.M88.4 R140, [R0+0x800] ;  /* 0x00080000008c783b */ /* 0x0003280000000200 */
        /* <DEDUP_REMOVED lines=12> */
[----:B--2---:R-:W-:Y:S02]  /*64b0*/  IADD3.X R3, R5, R3, R4, P1, !PT ;  /* 0x0000000305037210 */ /* 0x004fe40000ffe404 */
[C---:B------:R-:W-:Y:S04]  /*64c0*/  LEA R5, P0, R2.reuse, c[0x0][0x1f8], 0x1 ;  /* 0x00007e0002057a11 */ /* 0x040fe800078008ff */
[----:B------:R-:W-:Y:S02]  /*64d0*/  LEA.HI.X R4, R2, c[0x0][0x1fc], R3, 0x1, P0 ;  /* 0x00007f0002047a11 */ /* 0x000fe400000f0c03 */
[----:B------:R-:W-:Y:S01]  /*64e0*/  ISETP.GE.AND P0, PT, R238, c[0x0][0x1d4], PT ;  /* 0x00007500ee007a0c */ /* 0x000fe20003f06270 */
[----:B------:R-:W-:-:S10]  /*64f0*/  BRA.DIV ~URZ, `(.L_x_1986) ;  /* 0x00007d627f007947 */ /* 0x000fd4000b800000 */
[----:B-1-34-:R1:W2:Y:S02]  /*6500*/  SHFL.IDX PT, R0, R4, RZ, 0x181f ;  /* 0x00181fff04007589 */ /* 0x01a2a400000e0000 */
.L_x_2073:
[----:B------:R-:W3:Y:S01]  /*6510*/  SHFL.IDX PT, R2, R5, RZ, 0x181f ;  /* 0x00181fff05027589 */ /* 0x000ee200000e0000 */
[----:B------:R-:W-:Y:S01]  /*6520*/  IMAD.SHL.U32 R13, R231, 0x2, RZ ;  /* 0x00000002e70d7824 */ /* 0x000fe200078e00ff */
[----:B------:R-:W-:Y:S01]  /*6530*/  SEL R208, RZ, 0x10, P3 ;  /* 0x00000010ffd07807 */ /* 0x000fe20001800000 */
[----:B------:R-:W-:Y:S01]  /*6540*/  IMAD.SHL.U32 R12, R238, 0x2, RZ ;  /* 0x00000002ee0c7824 */ /* 0x000fe200078e00ff */
[----:B------:R-:W-:Y:S01]  /*6550*/  SEL R200, RZ, 0x10, P0 ;  /* 0x00000010ffc87807 */ /* 0x000fe20000000000 */
[----:B------:R-:W-:Y:S01]  /*6560*/  BSSY B0, `(.L_x_1987) ;  /* 0x0000037000007945 */ /* 0x000fe20003800000 */
[----:B------:R-:W-:Y:S02]  /*6570*/  ISETP.NE.U32.AND P5, PT, R208, RZ, PT ;  /* 0x000000ffd000720c */ /* 0x000fe40003fa5070 */
        /* <DEDUP_REMOVED lines=11> */
[--C-:B--2---:R-:W-:Y:S05]  /*6630*/  IMAD.X R3, R6, 0x1, R202.reuse, P1 ;  /* 0x0000000106037824 */ /* 0x104fea00008e06ca */
        /* <DEDUP_REMOVED lines=24> */
.L_x_2074:
[C---:B------:R-:W-:Y:S01]  /*67c0*/  IADD3 R2, -R208.reuse, 0x10, RZ ;  /* 0x00000010d0027810 */ /* 0x040fe20007ffe1ff */
        /* <DEDUP_REMOVED lines=16> */
.L_x_1988:
[----:B---3--:R-:W-:Y:S05]  /*68d0*/  BSYNC B0 ;  /* 0x0000000000007941 */ /* 0x008fea0003800000 */
.L_x_1987:
        /* <DEDUP_REMOVED lines=148> */
[----:B------:R-:W4:Y:S01]  /*7220*/  LDSM.16.M88.4 R156, [R189+0x6800] ;  /* 0x00680000bd9c783b */ /* 0x000f220000000200 */
[----:B------:R-:W-:Y:S06]  /*7230*/  DEPBAR.LE SB0, 0x0 ;  /* 0x000080000000791a */ /* 0x000fec0000000000 */
[C---:B-1----:R-:W-:Y:S01]  /*7240*/  HMMA.16816.F32.BF16 R12, R184.reuse, R136, R12 ;  /* 0x00000088b80c723c */ /* 0x042fe2000004180c */
[----:B------:R-:W-:Y:S07]  /*7250*/  BAR.SYNC.DEFER_BLOCKING 0x0 ;  /* 0x0000000000007b1d */ /* 0x000fee0000010000 */
[C---:B------:R-:W-:Y:S08]  /*7260*/  HMMA.16816.F32.BF16 R16, R184.reuse, R138, R16 ;  /* 0x0000008ab810723c */ /* 0x040ff00000041810 */
[C---:B--2---:R-:W-:Y:S08]  /*7270*/  HMMA.16816.F32.BF16 R20, R184.reuse, R140, R20 ;  /* 0x0000008cb814723c */ /* 0x044ff00000041814 */
[C---:B------:R-:W-:Y:S08]  /*7280*/  HMMA.16816.F32.BF16 R24, R184.reuse, R142, R24 ;  /* 0x0000008eb818723c */ /* 0x040ff00000041818 */
[C---:B---3--:R-:W-:Y:S08]  /*7290*/  HMMA.16816.F32.BF16 R28, R184.reuse, R144, R28 ;  /* 0x00000090b81c723c */ /* 0x048ff0000004181c */
[C---:B------:R-:W-:Y:S08]  /*72a0*/  HMMA.16816.F32.BF16 R32, R184.reuse, R146, R32 ;  /* 0x00000092b820723c */ /* 0x040ff00000041820 */
[C---:B----4-:R-:W-:Y:S08]  /*72b0*/  HMMA.16816.F32.BF16 R36, R184.reuse, R148, R36 ;  /* 0x00000094b824723c */ /* 0x050ff00000041824 */
[C---:B------:R-:W-:Y:S08]  /*72c0*/  HMMA.16816.F32.BF16 R40, R184.reuse, R150, R40 ;  /* 0x00000096b828723c */ /* 0x040ff00000041828 */
[C---:B-----5:R-:W-:Y:S08]  /*72d0*/  HMMA.16816.F32.BF16 R44, R184.reuse, R152, R44 ;  /* 0x00000098b82c723c */ /* 0x060ff0000004182c */
[C---:B------:R-:W-:Y:S08]  /*72e0*/  HMMA.16816.F32.BF16 R48, R184.reuse, R154, R48 ;  /* 0x0000009ab830723c */ /* 0x040ff00000041830 */
[C---:B------:R-:W-:Y:S08]  /*72f0*/  HMMA.16816.F32.BF16 R52, R184.reuse, R156, R52 ;  /* 0x0000009cb834723c */ /* 0x040ff00000041834 */
[----:B------:R-:W-:Y:S01]  /*7300*/  HMMA.16816.F32.BF16 R56, R184, R158, R56 ;  /* 0x0000009eb838723c */ /* 0x000fe20000041838 */
[----:B------:R-:W-:Y:S07]  /*7310*/  @!UPT UIADD3 URZ, URZ, URZ, URZ ;  /* 0x0000003f3f3ff290 */ /* 0x000fee000fffe03f */
[----:B------:R-:W-:-:S11]  /*7320*/  @!P0 BRA `(.L_x_1991) ;  /* 0x0000075000008947 */ /* 0x000fd60003800000 */
[----:B------:R-:W-:Y:S01]  /*7330*/  IMAD.MOV.U32 R0, RZ, RZ, c[0x0][0x2b8] ;  /* 0x0000ae00ff007624 */ /* 0x000fe200078e00ff */
        /* <DEDUP_REMOVED lines=32> */
.L_x_2075:
[----:B------:R-:W-:-:S05]  /*7540*/  BRA.DIV ~URZ, `(.L_x_1993) ;  /* 0x00006ec27f007947 */ /* 0x000fca000b800000 */
[----:B------:R3:W4:Y:S02]  /*7550*/  SHFL.IDX PT, R137, R68, RZ, 0x181f ;  /* 0x00181fff44897589 */ /* 0x00072400000e0000 */
.L_x_2076:
[C---:B------:R-:W-:Y:S01]  /*7560*/  @P1 IADD3 R2, -R208.reuse, 0x10, RZ ;  /* 0x00000010d0021810 */ /* 0x040fe20007ffe1ff */
        /* <DEDUP_REMOVED lines=20> */
.L_x_2077:
[C---:B--2---:R-:W-:Y:S01]  /*76b0*/  @P1 IADD3 R2, -R208.reuse, 0x10, RZ ;  /* 0x00000010d0021810 */ /* 0x044fe20007ffe1ff */
        /* <DEDUP_REMOVED lines=20> */
.L_x_2078:
[----:B------:R-:W-:-:S05]  /*7800*/  BRA.DIV ~URZ, `(.L_x_1996) ;  /* 0x00006db27f007947 */ /* 0x000fca000b800000 */
[----:B------:R2:W3:Y:S02]  /*7810*/  SHFL.IDX PT, R137, R68, 0x2, 0x181f ;  /* 0x00581f0044897f89 */ /* 0x0004e400000e0000 */
.L_x_2079:
[C---:B-1----:R-:W-:Y:S01]  /*7820*/  @P1 IADD3 R2, -R208.reuse, 0x10, RZ ;  /* 0x00000010d0021810 */ /* 0x042fe20007ffe1ff */
        /* <DEDUP_REMOVED lines=20> */
.L_x_2080:
[C---:B-1----:R-:W-:Y:S01]  /*7970*/  @P1 IADD3 R2, -R208.reuse, 0x10, RZ ;  /* 0x00000010d0021810 */ /* 0x042fe20007ffe1ff */
[----:B------:R-:W-:Y:S01]  /*7980*/  IMAD.SHL.U32 R3, R231, 0x2, RZ ;  /* 0x00000002e7037824 */ /* 0x000fe200078e00ff */
[----:B------:R-:W-:Y:S01]  /*7990*/  @P1 ISETP.NE.U32.AND P0, PT, R208, RZ, PT ;  /* 0x000000ffd000120c */ /* 0x000fe20003f05070 */
[----:B---3--:R-:W-:Y:S01]  /*79a0*/  IMAD.SHL.U32 R68, R238, 0x2, RZ ;  /* 0x00000002ee447824 */ /* 0x008fe200078e00ff */
[----:B------:R-:W-:Y:S04]  /*79b0*/  @P1 LOP3.LUT R2, R2, 0xf, RZ, 0xc0, !PT ;  /* 0x0000000f02021812 */ /* 0x000fe800078ec0ff */
[----:B--2---:R-:W-:Y:S04]  /*79c0*/  @P1 IADD3 R2, P5, P2, R2, R0, R3 ;  /* 0x0000000002021210 */ /* 0x004fe80007abe003 */
[----:B------:R-:W-:Y:S05]  /*79d0*/  @P1 IADD3.X R3, RZ, R136, R202, P5, P2 ;  /* 0x00000088ff031210 */ /* 0x000fea0002fe44ca */
        /* <DEDUP_REMOVED lines=10> */
.L_x_1991:
[----:B------:R-:W-:Y:S05]  /*7a80*/  BSYNC B0 ;  /* 0x0000000000007941 */ /* 0x000fea0003800000 */
.L_x_1990:
        /* <DEDUP_REMOVED lines=59> */
.L_x_2081:
[----:B-12---:R-:W-:Y:S01]  /*7e40*/  FMNMX.FTZ R68, R68, R0, !PT ;  /* 0x0000000044447209 */ /* 0x006fe20007810000 */
[----:B------:R-:W-:-:S05]  /*7e50*/  BRA.DIV ~URZ, `(.L_x_1999) ;  /* 0x000068e27f007947 */ /* 0x000fca000b800000 */
[----:B------:R-:W1:Y:S02]  /*7e60*/  SHFL.BFLY PT, R0, R68, 0x1, 0x1f ;  /* 0x0c201f0044007f89 */ /* 0x000e6400000e0000 */
[----:B-1----:R-:W-:Y:S02]  /*7e70*/  FMNMX.FTZ R70, R68, R0, !PT ;  /* 0x0000000044467209 */ /* 0x002fe40007810000 */
[----:B------:R-:W1:Y:S02]  /*7e80*/  SHFL.BFLY PT, R0, R136, 0x2, 0x1f ;  /* 0x0c401f0088007f89 */ /* 0x000e6400000e0000 */
[----:B-1----:R-:W-:Y:S05]  /*7e90*/  FMNMX.FTZ R68, R136, R0, !PT ;  /* 0x0000000088447209 */ /* 0x002fea0007810000 */
[----:B------:R1:W2:Y:S02]  /*7ea0*/  SHFL.BFLY PT, R0, R68, 0x1, 0x1f ;  /* 0x0c201f0044007f89 */ /* 0x0002a400000e0000 */
.L_x_2082:
        /* <DEDUP_REMOVED lines=38> */
[----:B------:R-:W-:Y:S09]  /*8110*/  FFMA.FTZ R68, R57, c[0x0][0x2d0], -R68 ;  /* 0x0000b40039447a23 */ /* 0x000ff20000010844 */
[----:B------:R-:W-:Y:S01]  /*8120*/  MUFU.EX2 R68, R68 ;  /* 0x0000004400447308 */ /* 0x000fe20000000800 */
[----:B-1----:R-:W-:Y:S01]  /*8130*/  FFMA.FTZ R0, R2, R209, R12 ;  /* 0x000000d102007223 */ /* 0x002fe2000001000c */
[----:B--2---:R-:W-:Y:S01]  /*8140*/  F2FP.BF16.PACK_AB R136, R4, R12 ;  /* 0x0000000c0488723e */ /* 0x004fe200000010ff */
[----:B------:R-:W-:Y:S02]  /*8150*/  FMUL.FTZ R56, R2, R72 ;  /* 0x0000004802387220 */ /* 0x000fe40000410000 */
[----:B------:R-:W-:Y:S02]  /*8160*/  FADD.FTZ R5, R4, R0 ;  /* 0x0000000004057221 */ /* 0x000fe40000010000 */
[C---:B------:R-:W-:Y:S02]  /*8170*/  FADD.FTZ R0, -R3.reuse, R69 ;  /* 0x0000004503007221 */ /* 0x040fe40000010100 */
[----:B------:R-:W-:Y:S01]  /*8180*/  FMUL.FTZ R4, R3, c[0x0][0x2d0] ;  /* 0x0000b40003047a20 */ /* 0x000fe20000410000 */
[----:B------:R-:W-:Y:S01]  /*8190*/  MUFU.EX2 R69, R148 ;  /* 0x0000009400457308 */ /* 0x000fe20000000800 */
[----:B------:R-:W-:Y:S02]  /*81a0*/  FMUL.FTZ R0, R0, c[0x0][0x2d0] ;  /* 0x0000b40000007a20 */ /* 0x000fe40000410000 */
[----:B------:R-:W-:Y:S01]  /*81b0*/  FMUL.FTZ R57, R2, R73 ;  /* 0x0000004902397220 */ /* 0x000fe20000410000 */
[----:B---3--:R-:W-:Y:S01]  /*81c0*/  F2FP.BF16.PACK_AB R138, R9, R8 ;  /* 0x00000008098a723e */ /* 0x008fe200000010ff */
[--C-:B------:R-:W-:Y:S02]  /*81d0*/  FFMA.FTZ R228, R58, c[0x0][0x2d0], -R4.reuse ;  /* 0x0000b4003ae47a23 */ /* 0x100fe40000010804 */
[--C-:B------:R-:W-:Y:S02]  /*81e0*/  FFMA.FTZ R229, R59, c[0x0][0x2d0], -R4.reuse ;  /* 0x0000b4003be57a23 */ /* 0x100fe40000010804 */
[--C-:B------:R-:W-:Y:S01]  /*81f0*/  FFMA.FTZ R6, R6, c[0x0][0x2d0], -R4.reuse ;  /* 0x0000b40006067a23 */ /* 0x100fe20000010804 */
[----:B------:R-:W1:Y:S01]  /*8200*/  MUFU.EX2 R0, R0 ;  /* 0x0000000000007308 */ /* 0x000e620000000800 */
        /* <DEDUP_REMOVED lines=15> */
[----:B------:R-:W-:Y:S02]  /*8300*/  FMUL.FTZ R59, R0, R75 ;  /* 0x0000004b003b7220 */ /* 0x000fe40000410000 */
[----:B------:R-:W1:Y:S01]  /*8310*/  LDSM.16.MT88.4 R72, [R190] ;  /* 0x00000000be48783b */ /* 0x000e620000004200 */
        /* <DEDUP_REMOVED lines=9> */
[----:B--2---:R-:W-:Y:S01]  /*83b0*/  F2FP.BF16.PACK_AB R137, R7, R10 ;  /* 0x0000000a0789723e */ /* 0x004fe200000010ff */
[--C-:B------:R-:W-:Y:S02]  /*83c0*/  FFMA.FTZ R223, R54, c[0x0][0x2d0], -R4.reuse ;  /* 0x0000b40036df7a23 */ /* 0x100fe40000010804 */
[----:B------:R-:W-:Y:S02]  /*83d0*/  FFMA.FTZ R224, R55, c[0x0][0x2d0], -R4 ;  /* 0x0000b40037e07a23 */ /* 0x000fe40000010804 */
[----:B------:R-:W-:Y:S01]  /*83e0*/  FFMA.FTZ R6, R0, R230, R10 ;  /* 0x000000e600067223 */ /* 0x000fe2000001000a */
[----:B------:R-:W-:Y:S01]  /*83f0*/  MUFU.EX2 R71, R145 ;  /* 0x0000009100477308 */ /* 0x000fe20000000800 */
[--C-:B------:R-:W-:Y:S02]  /*8400*/  FFMA.FTZ R141, R14, c[0x0][0x2d0], -R4.reuse ;  /* 0x0000b4000e8d7a23 */ /* 0x100fe40000010804 */
[--C-:B------:R-:W-:Y:S02]  /*8410*/  FFMA.FTZ R140, R15, c[0x0][0x2d0], -R4.reuse ;  /* 0x0000b4000f8c7a23 */ /* 0x100fe40000010804 */
[--C-:B------:R-:W-:Y:S02]  /*8420*/  FFMA.FTZ R150, R22, c[0x0][0x2d0], -R4.reuse ;  /* 0x0000b40016967a23 */ /* 0x100fe40000010804 */
[--C-:B------:R-:W-:Y:S02]  /*8430*/  FFMA.FTZ R149, R23, c[0x0][0x2d0], -R4.reuse ;  /* 0x0000b40017957a23 */ /* 0x100fe40000010804 */
[--C-:B------:R-:W-:Y:S01]  /*8440*/  FFMA.FTZ R158, R30, c[0x0][0x2d0], -R4.reuse ;  /* 0x0000b4001e9e7a23 */ /* 0x100fe20000010804 */
[----:B------:R-:W-:Y:S01]  /*8450*/  MUFU.EX2 R233, R150 ;  /* 0x0000009600e97308 */ /* 0x000fe20000000800 */
[----:B------:R-:W-:Y:S02]  /*8460*/  FFMA.FTZ R157, R31, c[0x0][0x2d0], -R4 ;  /* 0x0000b4001f9d7a23 */ /* 0x000fe40000010804 */
[----:B------:R-:W-:Y:S01]  /*8470*/  FADD.FTZ R4, R8, R5 ;  /* 0x0000000508047221 */ /* 0x000fe20000010000 */
[----:B---3--:R-:W-:Y:S01]  /*8480*/  F2FP.BF16.PACK_AB R139, R109, R108 ;  /* 0x0000006c6d8b723e */ /* 0x008fe200000010ff */
[C---:B------:R-:W-:Y:S02]  /*8490*/  FMUL.FTZ R5, R2.reuse, R125 ;  /* 0x0000007d02057220 */ /* 0x040fe40000410000 */
[----:B------:R-:W-:Y:S02]  /*84a0*/  FADD.FTZ R142, R9, R4 ;  /* 0x00000004098e7221 */ /* 0x000fe40000010000 */
[C---:B------:R-:W-:Y:S01]  /*84b0*/  FMUL.FTZ R4, R2.reuse, R124 ;  /* 0x0000007c02047220 */ /* 0x040fe20000410000 */
[----:B------:R-:W-:Y:S01]  /*84c0*/  MUFU.EX2 R232, R149 ;  /* 0x0000009500e87308 */ /* 0x000fe20000000800 */
[----:B------:R-:W-:Y:S02]  /*84d0*/  FMUL.FTZ R29, R2, R101 ;  /* 0x00000065021d7220 */ /* 0x000fe40000410000 */
[----:B------:R-:W-:Y:S02]  /*84e0*/  FADD.FTZ R101, R7, R6 ;  /* 0x0000000607657221 */ /* 0x000fe40000010000 */
[C---:B------:R-:W-:Y:S02]  /*84f0*/  FMUL.FTZ R6, R0.reuse, R126 ;  /* 0x0000007e00067220 */ /* 0x040fe40000410000 */
[----:B------:R-:W-:Y:S02]  /*8500*/  FMUL.FTZ R7, R0, R127 ;  /* 0x0000007f00077220 */ /* 0x000fe40000410000 */
[C---:B------:R-:W-:Y:S01]  /*8510*/  FMUL.FTZ R8, R2.reuse, R120 ;  /* 0x0000007802087220 */ /* 0x040fe20000410000 */
[----:B------:R-:W-:Y:S01]  /*8520*/  MUFU.EX2 R230, R151 ;  /* 0x0000009700e67308 */ /* 0x000fe20000000800 */
[----:B------:R-:W-:Y:S02]  /*8530*/  FMUL.FTZ R9, R2, R121 ;  /* 0x0000007902097220 */ /* 0x000fe40000410000 */
[C---:B------:R-:W-:Y:S01]  /*8540*/  FMUL.FTZ R10, R0.reuse, R122 ;  /* 0x0000007a000a7220 */ /* 0x040fe20000410000 */
[C---:B-1----:R-:W-:Y:S05]  /*8550*/  HMMA.16816.F32.BF16 R4, R136.reuse, R72, R4 ;  /* 0x000000488804723c */ /* 0x042fea0000041804 */
[----:B------:R-:W-:Y:S01]  /*8560*/  FMUL.FTZ R11, R0, R123 ;  /* 0x0000007b000b7220 */ /* 0x000fe20000410000 */
[----:B------:R-:W-:Y:S01]  /*8570*/  MUFU.EX2 R151, R206 ;  /* 0x000000ce00977308 */ /* 0x000fe20000000800 */
[----:B------:R-:W-:Y:S01]  /*8580*/  LDSM.16.MT88.4 R120, [R190+0x3000] ;  /* 0x00300000be78783b */ /* 0x000fe20000004200 */
[C---:B------:R-:W-:Y:S04]  /*8590*/  FMUL.FTZ R16, R2.reuse, R112 ;  /* 0x0000007002107220 */ /* 0x040fe80000410000 */
[C---:B------:R-:W-:Y:S03]  /*85a0*/  HMMA.16816.F32.BF16 R8, R136.reuse, R74, R8 ;  /* 0x0000004a8808723c */ /* 0x040fe60000041808 */
[----:B------:R-:W1:Y:S01]  /*85b0*/  LDSM.16.MT88.4 R72, [R192] ;  /* 0x00000000c048783b */ /* 0x000e620000004200 */
[C---:B------:R-:W-:Y:S01]  /*85c0*/  FMUL.FTZ R12, R2.reuse, R116 ;  /* 0x00000074020c7220 */ /* 0x040fe20000410000 */
[----:B------:R-:W-:Y:S01]  /*85d0*/  MUFU.EX2 R150, R207 ;  /* 0x000000cf00967308 */ /* 0x000fe20000000800 */
[----:B------:R-:W-:Y:S02]  /*85e0*/  FMUL.FTZ R13, R2, R117 ;  /* 0x00000075020d7220 */ /* 0x000fe40000410000 */
[C---:B------:R-:W-:Y:S04]  /*85f0*/  FMUL.FTZ R14, R0.reuse, R118 ;  /* 0x00000076000e7220 */ /* 0x040fe80000410000 */
[----:B------:R-:W-:Y:S02]  /*8600*/  FMUL.FTZ R15, R0, R119 ;  /* 0x00000077000f7220 */ /* 0x000fe40000410000 */
        /* <DEDUP_REMOVED lines=14> */
[----:B------:R-:W-:Y:S01]  /*86f0*/  FMUL.FTZ R37, R2, R93 ;  /* 0x0000005d02257220 */ /* 0x000fe20000410000 */
[----:B------:R-:W-:Y:S01]  /*8700*/  MUFU.EX2 R237, R143 ;  /* 0x0000008f00ed7308 */ /* 0x000fe20000000800 */
[C---:B------:R-:W-:Y:S02]  /*8710*/  FMUL.FTZ R38, R0.reuse, R94 ;  /* 0x0000005e00267220 */ /* 0x040fe40000410000 */
[----:B------:R-:W-:Y:S02]  /*8720*/  FMUL.FTZ R39, R0, R95 ;  /* 0x0000005f00277220 */ /* 0x000fe40000410000 */
[C---:B------:R-:W-:Y:S01]  /*8730*/  FMUL.FTZ R40, R2.reuse, R88 ;  /* 0x0000005802287220 */ /* 0x040fe20000410000 */
[C---:B-1----:R-:W-:Y:S03]  /*8740*/  HMMA.16816.F32.BF16 R12, R136.reuse, R72, R12 ;  /* 0x00000048880c723c */ /* 0x042fe6000004180c */
[----:B------:R-:W-:Y:S01]  /*8750*/  FMUL.FTZ R41, R2, R89 ;  /* 0x0000005902297220 */ /* 0x000fe20000410000 */
[----:B------:R-:W-:Y:S01]  /*8760*/  MUFU.EX2 R236, R144 ;  /* 0x0000009000ec7308 */ /* 0x000fe20000000800 */
[C---:B------:R-:W-:Y:S02]  /*8770*/  FMUL.FTZ R42, R0.reuse, R90 ;  /* 0x0000005a002a7220 */ /* 0x040fe40000410000 */
[C---:B------:R-:W-:Y:S01]  /*8780*/  FMUL.FTZ R43, R0.reuse, R91 ;  /* 0x0000005b002b7220 */ /* 0x040fe20000410000 */
[C---:B------:R-:W-:Y:S01]  /*8790*/  HMMA.16816.F32.BF16 R16, R136.reuse, R74, R16 ;  /* 0x0000004a8810723c */ /* 0x040fe20000041810 */
[----:B------:R-:W1:Y:S03]  /*87a0*/  LDSM.16.MT88.4 R72, [R191] ;  /* 0x00000000bf48783b */ /* 0x000e660000004200 */
[C---:B------:R-:W-:Y:S02]  /*87b0*/  FMUL.FTZ R22, R0.reuse, R110 ;  /* 0x0000006e00167220 */ /* 0x040fe40000410000 */
[----:B------:R-:W-:Y:S01]  /*87c0*/  FMUL.FTZ R23, R0, R111 ;  /* 0x0000006f00177220 */ /* 0x000fe20000410000 */
[----:B------:R-:W-:Y:S01]  /*87d0*/  MUFU.EX2 R145, R217 ;  /* 0x000000d900917308 */ /* 0x000fe20000000800 */
[----:B------:R-:W-:Y:S01]  /*87e0*/  FMUL.FTZ R45, R2, R85 ;  /* 0x00000055022d7220 */ /* 0x000fe20000410000 */
[----:B------:R-:W-:Y:S03]  /*87f0*/  LDSM.16.MT88.4 R88, [R192+0x1800] ;  /* 0x00180000c058783b */ /* 0x000fe60000004200 */
[C---:B------:R-:W-:Y:S02]  /*8800*/  FMUL.FTZ R46, R0.reuse, R86 ;  /* 0x00000056002e7220 */ /* 0x040fe40000410000 */
[----:B------:R-:W-:Y:S02]  /*8810*/  FMUL.FTZ R47, R0, R87 ;  /* 0x00000057002f7220 */ /* 0x000fe40000410000 */
        /* <DEDUP_REMOVED lines=13> */
[C---:B------:R-:W-:Y:S01]  /*88f0*/  FMUL.FTZ R32, R2.reuse, R96 ;  /* 0x0000006002207220 */ /* 0x040fe20000410000 */
[----:B------:R-:W-:Y:S01]  /*8900*/  MUFU.EX2 R103, R141 ;  /* 0x0000008d00677308 */ /* 0x000fe20000000800 */
[C---:B------:R-:W-:Y:S01]  /*8910*/  FMUL.FTZ R36, R2.reuse, R92 ;  /* 0x0000005c02247220 */ /* 0x040fe20000410000 */
[C---:B-1----:R-:W-:Y:S03]  /*8920*/  HMMA.16816.F32.BF16 R20, R136.reuse, R72, R20 ;  /* 0x000000488814723c */ /* 0x042fe60000041814 */
[C---:B------:R-:W-:Y:S02]  /*8930*/  FMUL.FTZ R44, R2.reuse, R84 ;  /* 0x00000054022c7220 */ /* 0x040fe40000410000 */
[C---:B------:R-:W-:Y:S03]  /*8940*/  FMUL.FTZ R48, R2.reuse, R80 ;  /* 0x0000005002307220 */ /* 0x040fe60000410000 */
[----:B------:R-:W-:Y:S01]  /*8950*/  MUFU.EX2 R80, R146 ;  /* 0x0000009200507308 */ /* 0x000fe20000000800 */
[C---:B------:R-:W-:Y:S01]  /*8960*/  HMMA.16816.F32.BF16 R24, R136.reuse, R74, R24 ;  /* 0x0000004a8818723c */ /* 0x040fe20000041818 */
[----:B------:R-:W1:Y:S02]  /*8970*/  LDSM.16.MT88.4 R72, [R195] ;  /* 0x00000000c348783b */ /* 0x000e640000004200 */
[C---:B------:R-:W-:Y:S02]  /*8980*/  FMUL.FTZ R60, R2.reuse, R60 ;  /* 0x0000003c023c7220 */ /* 0x040fe40000410000 */
[C---:B------:R-:W-:Y:S02]  /*8990*/  FMUL.FTZ R61, R2.reuse, R61 ;  /* 0x0000003d023d7220 */ /* 0x040fe40000410000 */
[C---:B------:R-:W-:Y:S02]  /*89a0*/  FMUL.FTZ R64, R2.reuse, R64 ;  /* 0x0000004002407220 */ /* 0x040fe40000410000 */
[----:B------:R-:W-:Y:S03]  /*89b0*/  MUFU.EX2 R84, R154 ;  /* 0x0000009a00547308 */ /* 0x000fe60000000800 */
[----:B------:R-:W-:Y:S02]  /*89c0*/  FMUL.FTZ R65, R2, R65 ;  /* 0x0000004102417220 */ /* 0x000fe40000410000 */
[C---:B------:R-:W-:Y:S02]  /*89d0*/  FMUL.FTZ R62, R0.reuse, R62 ;  /* 0x0000003e003e7220 */ /* 0x040fe40000410000 */
[C---:B------:R-:W-:Y:S02]  /*89e0*/  FMUL.FTZ R63, R0.reuse, R63 ;  /* 0x0000003f003f7220 */ /* 0x040fe40000410000 */
[C---:B------:R-:W-:Y:S01]  /*89f0*/  FMUL.FTZ R66, R0.reuse, R66 ;  /* 0x0000004200427220 */ /* 0x040fe20000410000 */
[----:B------:R-:W-:Y:S01]  /*8a00*/  MUFU.EX2 R92, R162 ;  /* 0x000000a2005c7308 */ /* 0x000fe20000000800 */
[----:B------:R-:W-:Y:S02]  /*8a10*/  FMUL.FTZ R67, R0, R67 ;  /* 0x0000004300437220 */ /* 0x000fe40000410000 */
[----:B------:R-:W-:Y:S07]  /*8a20*/  FADD.FTZ R0, R69, R142 ;  /* 0x0000008e45007221 */ /* 0x000fee0000010000 */
[----:B------:R-:W-:Y:S10]  /*8a30*/  MUFU.EX2 R154, R157 ;  /* 0x0000009d009a7308 */ /* 0x000ff40000000800 */
[----:B------:R-:W-:Y:S01]  /*8a40*/  MUFU.EX2 R96, R211 ;  /* 0x000000d300607308 */ /* 0x000fe20000000800 */
[C---:B-1----:R-:W-:Y:S08]  /*8a50*/  HMMA.16816.F32.BF16 R28, R136.reuse, R72, R28 ;  /* 0x00000048881c723c */ /* 0x042ff0000004181c */
[C---:B------:R-:W-:Y:S01]  /*8a60*/  HMMA.16816.F32.BF16 R32, R136.reuse, R74, R32 ;  /* 0x0000004a8820723c */ /* 0x040fe20000041820 */
[----:B------:R-:W1:Y:S01]  /*8a70*/  LDSM.16.MT88.4 R72, [R190+0x3800] ;  /* 0x00380000be48783b */ /* 0x000e620000004200 */
[----:B------:R-:W2:Y:S10]  /*8a80*/  MUFU.EX2 R2, R147 ;  /* 0x0000009300027308 */ /* 0x000eb40000000800 */
[----:B------:R-:W3:Y:S10]  /*8a90*/  MUFU.EX2 R102, R140 ;  /* 0x0000008c00667308 */ /* 0x000ef40000000800 */
[----:B------:R-:W-:Y:S01]  /*8aa0*/  MUFU.EX2 R147, R215 ;  /* 0x000000d700937308 */ /* 0x000fe20000000800 */
[----:B--2---:R-:W-:Y:S04]  /*8ab0*/  FADD.FTZ R0, R2, R0 ;  /* 0x0000000002007221 */ /* 0x004fe80000010000 */
[----:B------:R-:W-:Y:S05]  /*8ac0*/  FADD.FTZ R0, R80, R0 ;  /* 0x0000000050007221 */ /* 0x000fea0000010000 */
[----:B------:R-:W-:Y:S01]  /*8ad0*/  MUFU.EX2 R146, R216 ;  /* 0x000000d800927308 */ /* 0x000fe20000000800 */
[C---:B------:R-:W-:Y:S01]  /*8ae0*/  FADD.FTZ R0, R71.reuse, R0 ;  /* 0x0000000047007221 */ /* 0x040fe20000010000 */
[C---:B-1----:R-:W-:Y:S08]  /*8af0*/  HMMA.16816.F32.BF16 R36, R136.reuse, R72, R36 ;  /* 0x000000488824723c */ /* 0x042ff00000041824 */
[----:B------:R-:W-:Y:S01]  /*8b00*/  MUFU.EX2 R100, R226 ;  /* 0x000000e200647308 */ /* 0x000fe20000000800 */
[C---:B------:R-:W-:Y:S01]  /*8b10*/  HMMA.16816.F32.BF16 R40, R136.reuse, R74, R40 ;  /* 0x0000004a8828723c */ /* 0x040fe20000041828 */
[----:B------:R-:W1:Y:S08]  /*8b20*/  LDSM.16.MT88.4 R72, [R192+0x3800] ;  /* 0x00380000c048783b */ /* 0x000e700000004200 */
        /* <DEDUP_REMOVED lines=15> */
[----:B------:R-:W3:Y:S02]  /*8c20*/  LDSM.16.MT88.4 R80, [R192+0x800] ;  /* 0x00080000c050783b */ /* 0x000ee40000004200 */
[----:B------:R-:W5:Y:S01]  /*8c30*/  MUFU.EX2 R2, R155 ;  /* 0x0000009b00027308 */ /* 0x000f620000000800 */
[----:B------:R-:W-:Y:S02]  /*8c40*/  F2FP.BF16.PACK_AB R75, R236, R237 ;  /* 0x000000edec4b723e */ /* 0x000fe400000010ff */
[----:B--2---:R-:W-:Y:S02]  /*8c50*/  F2FP.BF16.PACK_AB R137, R142, R143 ;  /* 0x0000008f8e89723e */ /* 0x004fe400000010ff */
[----:B----4-:R-:W-:Y:S03]  /*8c60*/  F2FP.BF16.PACK_AB R139, R140, R141 ;  /* 0x0000008d8c8b723e */ /* 0x010fe600000010ff */
[C---:B------:R-:W-:Y:S02]  /*8c70*/  HMMA.16816.F32.BF16 R4, R72.reuse, R76, R4 ;  /* 0x0000004c4804723c */ /* 0x040fe40000041804 */
[----:B------:R-:W2:Y:S03]  /*8c80*/  MUFU.EX2 R71, R153 ;  /* 0x0000009900477308 */ /* 0x000ea60000000800 */
[----:B-1----:R-:W-:Y:S03]  /*8c90*/  FADD.FTZ R0, R69, R0 ;  /* 0x0000000045007221 */ /* 0x002fe60000010000 */
[C---:B------:R-:W-:Y:S01]  /*8ca0*/  HMMA.16816.F32.BF16 R8, R72.reuse, R78, R8 ;  /* 0x0000004e4808723c */ /* 0x040fe20000041808 */
[----:B------:R-:W1:Y:S03]  /*8cb0*/  LDSM.16.MT88.4 R76, [R191+0x800] ;  /* 0x00080000bf4c783b */ /* 0x000e660000004200 */
[----:B------:R-:W4:Y:S01]  /*8cc0*/  MUFU.EX2 R156, R152 ;  /* 0x00000098009c7308 */ /* 0x000f220000000800 */
[----:B-----5:R-:W-:Y:S04]  /*8cd0*/  FADD.FTZ R0, R2, R0 ;  /* 0x0000000002007221 */ /* 0x020fe80000010000 */
[----:B------:R-:W-:Y:S05]  /*8ce0*/  FADD.FTZ R0, R84, R0 ;  /* 0x0000000054007221 */ /* 0x000fea0000010000 */
[----:B------:R-:W-:Y:S01]  /*8cf0*/  MUFU.EX2 R155, R158 ;  /* 0x0000009e009b7308 */ /* 0x000fe20000000800 */
[C---:B--2---:R-:W-:Y:S01]  /*8d00*/  FADD.FTZ R0, R71.reuse, R0 ;  /* 0x0000000047007221 */ /* 0x044fe20000010000 */
[C---:B---3--:R-:W-:Y:S08]  /*8d10*/  HMMA.16816.F32.BF16 R12, R72.reuse, R80, R12 ;  /* 0x00000050480c723c */ /* 0x048ff0000004180c */
[----:B------:R-:W-:Y:S01]  /*8d20*/  MUFU.EX2 R153, R159 ;  /* 0x0000009f00997308 */ /* 0x000fe20000000800 */
[C---:B------:R-:W-:Y:S01]  /*8d30*/  HMMA.16816.F32.BF16 R16, R72.reuse, R82, R16 ;  /* 0x000000524810723c */ /* 0x040fe20000041810 */
[----:B------:R-:W2:Y:S08]  /*8d40*/  LDSM.16.MT88.4 R80, [R193+0x800] ;  /* 0x00080000c150783b */ /* 0x000eb00000004200 */
[----:B------:R-:W-:Y:S01]  /*8d50*/  MUFU.EX2 R152, R160 ;  /* 0x000000a000987308 */ /* 0x000fe20000000800 */
        /* <DEDUP_REMOVED lines=23> */
[----:B----4-:R-:W-:Y:S04]  /*8ed0*/  F2FP.BF16.PACK_AB R75, R156, R230 ;  /* 0x000000e69c4b723e */ /* 0x010fe800000010ff */
        /* <DEDUP_REMOVED lines=97> */
[----:B------:R-:W2:Y:S01]  /*94f0*/  MUFU.EX2 R69, R227 ;  /* 0x000000e300457308 */ /* 0x000ea20000000800 */
[----:B------:R-:W-:Y:S02]  /*9500*/  FADD.FTZ R2, R108, R101 ;  /* 0x000000656c027221 */ /* 0x000fe40000010000 */
[C---:B------:R-:W-:Y:S01]  /*9510*/  HMMA.16816.F32.BF16 R40, R72.reuse, R82, R40 ;  /* 0x000000524828723c */ /* 0x040fe20000041828 */
[----:B------:R-:W4:Y:S07]  /*9520*/  LDSM.16.MT88.4 R80, [R190+0x2800] ;  /* 0x00280000be50783b */ /* 0x000f2e0000004200 */
[C---:B---3--:R-:W-:Y:S04]  /*9530*/  HMMA.16816.F32.BF16 R44, R72.reuse, R84, R44 ;  /* 0x00000054482c723c */ /* 0x048fe8000004182c */
[C---:B-----5:R-:W-:Y:S01]  /*9540*/  F2FP.BF16.PACK_AB R136, R71.reuse, R100 ;  /* 0x000000644788723e */ /* 0x060fe200000010ff */
[----:B------:R-:W-:Y:S03]  /*9550*/  FADD.FTZ R0, R71, R0 ;  /* 0x0000000047007221 */ /* 0x000fe60000010000 */
[C---:B------:R-:W-:Y:S01]  /*9560*/  HMMA.16816.F32.BF16 R48, R72.reuse, R86, R48 ;  /* 0x000000564830723c */ /* 0x040fe20000041830 */
[----:B------:R-:W3:Y:S03]  /*9570*/  LDSM.16.MT88.4 R84, [R192+0x2800] ;  /* 0x00280000c054783b */ /* 0x000ee60000004200 */
[C---:B--2---:R-:W-:Y:S01]  /*9580*/  F2FP.BF16.PACK_AB R138, R68.reuse, R69 ;  /* 0x00000045448a723e */ /* 0x044fe200000010ff */
[----:B------:R-:W-:Y:S01]  /*9590*/  FADD.FTZ R0, R69, R0 ;  /* 0x0000000045007221 */ /* 0x000fe20000010000 */
[----:B------:R-:W-:Y:S02]  /*95a0*/  MOV R69, R3 ;  /* 0x0000000300457202 */ /* 0x000fe40000000f00 */
[C---:B-1----:R-:W-:Y:S04]  /*95b0*/  HMMA.16816.F32.BF16 R52, R72.reuse, R92, R52 ;  /* 0x0000005c4834723c */ /* 0x042fe80000041834 */
[----:B------:R-:W-:Y:S02]  /*95c0*/  FADD.FTZ R209, R68, R0 ;  /* 0x0000000044d17221 */ /* 0x000fe40000010000 */
[----:B------:R-:W-:Y:S02]  /*95d0*/  FADD.FTZ R0, R109, R2 ;  /* 0x000000026d007221 */ /* 0x000fe40000010000 */
        /* <DEDUP_REMOVED lines=73> */
.L_x_1985:
        /* <DEDUP_REMOVED lines=8> */
.L_x_2083:
[----:B------:R-:W-:Y:S01]  /*9af0*/  FSETP.NE.FTZ.AND P1, PT, R4, RZ, PT ;  /* 0x000000ff0400720b */ /* 0x000fe20003f35000 */
[----:B---3--:R-:W-:Y:S01]  /*9b00*/  FADD.FTZ R3, R3, R5 ;  /* 0x0000000503037221 */ /* 0x008fe20000010000 */
[----:B------:R-:W-:Y:S02]  /*9b10*/  MOV R2, RZ ;  /* 0x000000ff00027202 */ /* 0x000fe40000000f00 */
[----:B------:R-:W-:Y:S02]  /*9b20*/  MOV R23, 0xff800000 ;  /* 0xff80000000177802 */ /* 0x000fe40000000f00 */
[----:B------:R-:W-:-:S02]  /*9b30*/  FSETP.NE.FTZ.AND P0, PT, R3, RZ, PT ;  /* 0x000000ff0300720b */ /* 0x000fc40003f15000 */
[----:B------:R-:W-:Y:S02]  /*9b40*/  MOV R0, RZ ;  /* 0x000000ff00007202 */ /* 0x000fe40000000f00 */
[----:B------:R-:W-:-:S03]  /*9b50*/  MOV R22, 0xff800000 ;  /* 0xff80000000167802 */ /* 0x000fc60000000f00 */
[----:B------:R-:W1:Y:S08]  /*9b60*/  @P1 MUFU.LG2 R6, R4 ;  /* 0x0000000400061308 */ /* 0x000e700000000c00 */
[----:B------:R3:W4:Y:S01]  /*9b70*/  @P1 MUFU.RCP R2, R4 ;  /* 0x0000000400021308 */ /* 0x0007220000001000 */
[----:B-1----:R-:W-:-:S07]  /*9b80*/  @P1 FMUL.FTZ R6, R6, 0.69314718246459960938 ;  /* 0x3f31721806061820 */ /* 0x002fce0000410000 */
[----:B------:R-:W1:Y:S01]  /*9b90*/  @P0 MUFU.RCP R0, R3 ;  /* 0x0000000300000308 */ /* 0x000e620000001000 */
[----:B---3--:R-:W-:Y:S01]  /*9ba0*/  @P1 MOV R4, 0x3f317218 ;  /* 0x3f31721800041802 */ /* 0x008fe20000000f00 */
[C---:B----4-:R-:W-:Y:S02]  /*9bb0*/  FMUL.FTZ R44, R2.reuse, R88 ;  /* 0x00000058022c7220 */ /* 0x050fe40000410000 */
[----:B------:R-:W-:Y:S02]  /*9bc0*/  FMUL.FTZ R45, R2, R89 ;  /* 0x00000059022d7220 */ /* 0x000fe40000410000 */
[----:B------:R-:W-:Y:S02]  /*9bd0*/  @P1 FMUL.FTZ R4, R4, c[0x0][0x2d0] ;  /* 0x0000b40004041a20 */ /* 0x000fe40000410000 */
[----:B------:R-:W-:Y:S02]  /*9be0*/  FMUL.FTZ R58, R2, R124 ;  /* 0x0000007c023a7220 */ /* 0x000fe40000410000 */
[----:B------:R-:W-:Y:S01]  /*9bf0*/  @P1 FFMA.FTZ R23, R4, R70, R6 ;  /* 0x0000004604171223 */ /* 0x000fe20000010006 */
[----:B------:R-:W-:Y:S01]  /*9c00*/  MOV R4, 0x1 ;  /* 0x0000000100047802 */ /* 0x000fe20000000f00 */
        /* <DEDUP_REMOVED lines=28> */
[----:B------:R-:W-:Y:S02]  /*9dd0*/  FMUL.FTZ R25, R2, R65 ;  /* 0x0000004102197220 */ /* 0x000fe40000410000 */
[----:B------:R3:W4:Y:S01]  /*9de0*/  @P0 MUFU.LG2 R2, R3 ;  /* 0x0000000300020308 */ /* 0x0007220000000c00 */
[C---:B-1----:R-:W-:Y:S02]  /*9df0*/  FMUL.FTZ R92, R0.reuse, R126 ;  /* 0x0000007e005c7220 */ /* 0x042fe40000410000 */
[----:B------:R-:W-:-:S02]  /*9e00*/  FMUL.FTZ R93, R0, R127 ;  /* 0x0000007f005d7220 */ /* 0x000fc40000410000 */
[C---:B------:R-:W-:Y:S02]  /*9e10*/  FMUL.FTZ R76, R0.reuse, R122 ;  /* 0x0000007a004c7220 */ /* 0x040fe40000410000 */
[C---:B------:R-:W-:Y:S02]  /*9e20*/  FMUL.FTZ R77, R0.reuse, R123 ;  /* 0x0000007b004d7220 */ /* 0x040fe40000410000 */
[C---:B------:R-:W-:Y:S02]  /*9e30*/  FMUL.FTZ R54, R0.reuse, R118 ;  /* 0x0000007600367220 */ /* 0x040fe40000410000 */
[C---:B------:R-:W-:Y:S02]  /*9e40*/  FMUL.FTZ R55, R0.reuse, R119 ;  /* 0x0000007700377220 */ /* 0x040fe40000410000 */
[C---:B------:R-:W-:Y:S02]  /*9e50*/  FMUL.FTZ R96, R0.reuse, R114 ;  /* 0x0000007200607220 */ /* 0x040fe40000410000 */
[----:B------:R-:W-:Y:S01]  /*9e60*/  FMUL.FTZ R97, R0, R115 ;  /* 0x0000007300617220 */ /* 0x000fe20000410000 */
[----:B---3--:R-:W-:Y:S01]  /*9e70*/  @P0 MOV R3, 0x3f317218 ;  /* 0x3f31721800030802 */ /* 0x008fe20000000f00 */
        /* <DEDUP_REMOVED lines=28> */
.L_x_1965:
[----:B------:R-:W3:Y:S01]  /*a040*/  S2R R2, SR_TID.X ;  /* 0x0000000000027919 */ /* 0x000ee20000002100 */
[----:B------:R-:W-:Y:S01]  /*a050*/  BSSY B0, `(.L_x_2002) ;  /* 0x0000010000007945 */ /* 0x000fe20003800000 */
[----:B---3--:R-:W-:-:S13]  /*a060*/  LOP3.LUT P0, RZ, R2, 0xff, RZ, 0xc0, !PT ;  /* 0x000000ff02ff7812 */ /* 0x008fda000780c0ff */
[----:B------:R-:W-:Y:S05]  /*a070*/  @P0 BRA `(.L_x_2003) ;  /* 0x000000d000000947 */ /* 0x000fea0003800000 */
[----:B------:R-:W3:Y:S01]  /*a080*/  S2R R4, SR_LANEID ;  /* 0x0000000000047919 */ /* 0x000ee20000000000 */
[----:B------:R-:W-:Y:S01]  /*a090*/  VOTEU.ANY UR4, UPT, PT ;  /* 0x0000000000047886 */ /* 0x000fe200038e0100 */
[----:B-12---:R-:W-:Y:S01]  /*a0a0*/  IMAD.MOV.U32 R5, RZ, RZ, c[0x0][0x564] ;  /* 0x00015900ff057624 */ /* 0x006fe200078e00ff */
[----:B------:R-:W3:Y:S08]  /*a0b0*/  FLO.U32 R3, UR4 ;  /* 0x0000000400037d00 */ /* 0x000ef000080e0000 */
[----:B------:R-:W1:Y:S01]  /*a0c0*/  POPC R2, UR4 ;  /* 0x0000000400027d09 */ /* 0x000e620008000000 */
[----:B---3--:R-:W-:Y:S01]  /*a0d0*/  ISETP.EQ.U32.AND P0, PT, R3, R4, PT ;  /* 0x000000040300720c */ /* 0x008fe20003f02070 */
[----:B------:R-:W-:-:S12]  /*a0e0*/  IMAD.MOV.U32 R4, RZ, RZ, c[0x0][0x560] ;  /* 0x00015800ff047624 */ /* 0x000fd800078e00ff */
[----:B-1----:R1:W2:Y:S04]  /*a0f0*/  @P0 ATOMG.E.ADD.STRONG.GPU PT, R2, [R4.64], R2 ;  /* 0x00000002040209a8 */ /* 0x0022a800081ee1c8 */
[----:B-1----:R-:W1:Y:S04]  /*a100*/  S2R R4, SR_LTMASK ;  /* 0x0000000000047919 */ /* 0x002e680000003900 */
[----:B--2---:R1:W2:Y:S02]  /*a110*/  SHFL.IDX PT, R3, R2, R3, 0x1f ;  /* 0x00001f0302037589 */ /* 0x0042a400000e0000 */
[----:B-1----:R-:W-:-:S06]  /*a120*/  LOP3.LUT R2, R4, UR4, RZ, 0xc0, !PT ;  /* 0x0000000404027c12 */ /* 0x002fcc000f8ec0ff */
[----:B------:R-:W2:Y:S02]  /*a130*/  POPC R2, R2 ;  /* 0x0000000200027309 */ /* 0x000ea40000000000 */
[----:B--2---:R-:W-:-:S06]  /*a140*/  IADD3 R248, R3, c[0x0][0xc], R2 ;  /* 0x0000030003f87a10 */ /* 0x004fcc0007ffe002 */
.L_x_2003:
[----:B------:R-:W-:Y:S05]  /*a150*/  BSYNC B0 ;  /* 0x0000000000007941 */ /* 0x000fea0003800000 */
.L_x_2002:
[----:B------:R-:W-:Y:S01]  /*a160*/  PRMT R0, R0, 0x9910, RZ ;  /* 0x0000991000007816 */ /* 0x000fe200000000ff */
[----:B------:R-:W-:Y:S01]  /*a170*/  BSSY B1, `(.L_x_2004) ;  /* 0x00002c5000017945 */ /* 0x000fe20003800000 */
[----:B------:R-:W-:Y:S02]  /*a180*/  IMAD.MOV.U32 R62, RZ, RZ, R248 ;  /* 0x000000ffff3e7224 */ /* 0x000fe400078e00f8 */
[----:B------:R-:W-:-:S13]  /*a190*/  ISETP.NE.AND P0, PT, R0, RZ, PT ;  /* 0x000000ff0000720c */ /* 0x000fda0003f05270 */
[----:B------:R-:W-:Y:S05]  /*a1a0*/  @!P0 BRA `(.L_x_2005) ;  /* 0x0000206000008947 */ /* 0x000fea0003800000 */
[----:B------:R-:W3:Y:S04]  /*a1b0*/  LDL R7, [R1+0x5c] ;  /* 0x00005c0001077983 */ /* 0x000ee80000100800 */
[----:B------:R-:W4:Y:S04]  /*a1c0*/  LDL R13, [R1+0x60] ;  /* 0x00006000010d7983 */ /* 0x000f280000100800 */
[----:B--2---:R-:W2:Y:S04]  /*a1d0*/  LDL R6, [R1+0x68] ;  /* 0x0000680001067983 */ /* 0x004ea80000100800 */
[----:B------:R-:W2:Y:S04]  /*a1e0*/  LDL R12, [R1+0x64] ;  /* 0x00006400010c7983 */ /* 0x000ea80000100800 */
[----:B------:R-:W2:Y:S04]  /*a1f0*/  LDL R11, [R1+0x78] ;  /* 0x00007800010b7983 */ /* 0x000ea80000100800 */
[----:B-1----:R-:W2:Y:S04]  /*a200*/  LDL R5, [R1+0x70] ;  /* 0x0000700001057983 */ /* 0x002ea80000100800 */
[----:B------:R-:W2:Y:S04]  /*a210*/  LDL R10, [R1+0x74] ;  /* 0x00007400010a7983 */ /* 0x000ea80000100800 */
[----:B------:R-:W2:Y:S01]  /*a220*/  LDL R8, [R1+0x6c] ;  /* 0x00006c0001087983 */ /* 0x000ea20000100800 */
[----:B------:R-:W-:Y:S01]  /*a230*/  WARPSYNC 0xffffffff ;  /* 0xffffffff00007948 */ /* 0x000fe20003800000 */
[----:B------:R-:W-:-:S02]  /*a240*/  F2FP.BF16.PACK_AB R0, R59, R58 ;  /* 0x0000003a3b00723e */ /* 0x000fc400000010ff */
[----:B------:R-:W-:Y:S01]  /*a250*/  BAR.SYNC.DEFER_BLOCKING 0x1, 0x100 ;  /* 0x0044000000007b1d */ /* 0x000fe20000010000 */
[----:B------:R-:W-:Y:S02]  /*a260*/  F2FP.BF16.PACK_AB R2, R93, R92 ;  /* 0x0000005c5d02723e */ /* 0x000fe400000010ff */
[----:B------:R-:W-:Y:S02]  /*a270*/  F2FP.BF16.PACK_AB R3, R29, R28 ;  /* 0x0000001c1d03723e */ /* 0x000fe400000010ff */
[----:B------:R-:W-:Y:S01]  /*a280*/  F2FP.BF16.PACK_AB R4, R41, R40 ;  /* 0x000000282904723e */ /* 0x000fe200000010ff */
[----:B------:R-:W2:Y:S04]  /*a290*/  LDL.LU R9, [R1+0x8] ;  /* 0x0000080001097983 */ /* 0x000ea80000300800 */
[----:B---3--:R1:W-:Y:S04]  /*a2a0*/  STS [R7], R0 ;  /* 0x0000000007007388 */ /* 0x0083e80000000800 */
[----:B------:R3:W-:Y:S04]  /*a2b0*/  STS [R7+0x400], R2 ;  /* 0x0004000207007388 */ /* 0x0007e80000000800 */
[----:B----4-:R4:W-:Y:S01]  /*a2c0*/  STS [R13], R3 ;  /* 0x000000030d007388 */ /* 0x0109e20000000800 */
[----:B-1----:R-:W-:-:S02]  /*a2d0*/  F2FP.BF16.PACK_AB R0, R77, R76 ;  /* 0x0000004c4d00723e */ /* 0x002fc400000010ff */
[----:B---3--:R-:W-:-:S03]  /*a2e0*/  F2FP.BF16.PACK_AB R2, R31, R30 ;  /* 0x0000001e1f02723e */ /* 0x008fc600000010ff */
[----:B------:R1:W-:Y:S01]  /*a2f0*/  STS [R13+0x400], R0 ;  /* 0x000400000d007388 */ /* 0x0003e20000000800 */
[----:B----4-:R-:W-:-:S03]  /*a300*/  F2FP.BF16.PACK_AB R3, R55, R54 ;  /* 0x000000363703723e */ /* 0x010fc600000010ff */
[----:B--2---:R2:W-:Y:S04]  /*a310*/  STS [R6], R2 ;  /* 0x0000000206007388 */ /* 0x0045e80000000800 */
        /* <DEDUP_REMOVED lines=74> */
.L_x_2006:
[----:B-1----:R-:W-:Y:S01]  /*a7c0*/  IMAD.MOV.U32 R2, RZ, RZ, 0x368 ;  /* 0x00000368ff027424 */ /* 0x002fe200078e00ff */
[----:B------:R-:W-:Y:S01]  /*a7d0*/  ISETP.GT.AND P3, PT, R5, 0x1, PT ;  /* 0x000000010500780c */ /* 0x000fe20003f64270 */
[----:B------:R-:W2:Y:S03]  /*a7e0*/  LDL.LU R7, [R1+0x4] ;  /* 0x0000040001077983 */ /* 0x000ea60000300800 */
[----:B------:R-:W-:Y:S01]  /*a7f0*/  SEL R2, R2, 0x328, P3 ;  /* 0x0000032802027807 */ /* 0x000fe20001800000 */
[----:B------:R-:W3:Y:S03]  /*a800*/  LDL R6, [R1+0xbc] ;  /* 0x0000bc0001067983 */ /* 0x000ee60000100800 */
[----:B------:R1:W4:Y:S01]  /*a810*/  LDC.64 R16, c[0x0][R2+0x168] ;  /* 0x00005a0002107b82 */ /* 0x0003220000000a00 */
[----:B------:R-:W3:Y:S04]  /*a820*/  LDL.LU R3, [R1+0x14] ;  /* 0x0000140001037983 */ /* 0x000ee80000300800 */
[----:B------:R-:W3:Y:S01]  /*a830*/  LDL R13, [R1+0x18] ;  /* 0x00001800010d7983 */ /* 0x000ee20000100800 */
[----:B------:R-:W-:-:S02]  /*a840*/  LOP3.LUT R9, R250, 0xffff, RZ, 0xc0, !PT ;  /* 0x0000fffffa097812 */ /* 0x000fc400078ec0ff */
[----:B------:R1:W2:Y:S01]  /*a850*/  LDC.64 R4, c[0x0][R2+0x170] ;  /* 0x00005c0002047b82 */ /* 0x0002a20000000a00 */
[----:B------:R-:W-:-:S04]  /*a860*/  ISETP.NE.U32.AND P0, PT, RZ, c[0x0][0x500], PT ;  /* 0x00014000ff007a0c */ /* 0x000fc80003f05070 */
[----:B------:R-:W-:-:S03]  /*a870*/  ISETP.NE.AND.EX P0, PT, RZ, c[0x0][0x504], PT, P0 ;  /* 0x00014100ff007a0c */ /* 0x000fc60003f05300 */
[----:B------:R1:W2:Y:S08]  /*a880*/  LDC.64 R18, c[0x0][R2+0x178] ;  /* 0x00005e0002127b82 */ /* 0x0002b00000000a00 */
[----:B------:R1:W2:Y:S02]  /*a890*/  LDC.64 R20, c[0x0][R2+0x160] ;  /* 0x0000580002147b82 */ /* 0x0002a40000000a00 */
[----:B-1----:R-:W-:-:S02]  /*a8a0*/  IMAD.MOV.U32 R2, RZ, RZ, c[0x0][0x4e8] ;  /* 0x00013a00ff027624 */ /* 0x002fc400078e00ff */
[----:B----4-:R-:W-:Y:S02]  /*a8b0*/  IMAD R11, R17, R9, RZ ;  /* 0x00000009110b7224 */ /* 0x010fe400078e02ff */
[----:B------:R-:W4:Y:S01]  /*a8c0*/  LDL R17, [R1+0xb8] ;  /* 0x0000b80001117983 */ /* 0x000f220000100800 */
[----:B------:R-:W-:-:S03]  /*a8d0*/  ISETP.NE.AND P2, PT, R2, 0x1, PT ;  /* 0x000000010200780c */ /* 0x000fc60003f45270 */
[----:B------:R-:W1:Y:S01]  /*a8e0*/  S2R R63, SR_TID.X ;  /* 0x00000000003f7919 */ /* 0x000e620000002100 */
[----:B--2---:R-:W-:Y:S01]  /*a8f0*/  SEL R8, R7, RZ, !P0 ;  /* 0x000000ff07087207 */ /* 0x004fe20004000000 */
[----:B---3--:R-:W-:-:S04]  /*a900*/  IMAD R10, R249, 0x80, R6 ;  /* 0x00000080f90a7824 */ /* 0x008fc800078e0206 */
[----:B------:R-:W-:Y:S01]  /*a910*/  IMAD R2, R5, R8, RZ ;  /* 0x0000000805027224 */ /* 0x000fe200078e02ff */
[----:B------:R-:W-:Y:S01]  /*a920*/  SEL R3, R3, RZ, !P0 ;  /* 0x000000ff03037207 */ /* 0x000fe20004000000 */
[----:B------:R-:W-:-:S04]  /*a930*/  IMAD.WIDE.U32 R6, R16, R9, RZ ;  /* 0x0000000910067225 */ /* 0x000fc800078e00ff */
        /* <DEDUP_REMOVED lines=89> */
.L_x_2084:
[----:B------:R-:W-:Y:S05]  /*aed0*/  BRA.DIV ~URZ, `(.L_x_2009) ;  /* 0x00003ae27f007947 */ /* 0x000fea000b800000 */
[----:B------:R4:W2:Y:S02]  /*aee0*/  SHFL.IDX PT, R0, R9, RZ, 0x181f ;  /* 0x00181fff09007589 */ /* 0x0008a400000e0000 */
.L_x_2085:
        /* <DEDUP_REMOVED lines=8> */
[CC--:B--2---:R-:W-:Y:S02]  /*af70*/  @!P3 LEA R4, P1, R231.reuse, R0.reuse, 0x1 ;  /* 0x00000000e704b211 */ /* 0x0c4fe400078208ff */
[C---:B------:R-:W-:Y:S02]  /*af80*/  @!P2 LEA R2, P0, R238.reuse, R0, 0x1 ;  /* 0x00000000ee02a211 */ /* 0x040fe400078008ff */
[-C--:B---3--:R-:W-:Y:S02]  /*af90*/  @!P3 LEA.HI.X R5, R231, R8.reuse, R44, 0x1, P1 ;  /* 0x00000008e705b211 */ /* 0x088fe400008f0c2c */
[----:B------:R-:W-:-:S03]  /*afa0*/  @!P2 LEA.HI.X R3, R238, R8, R10, 0x1, P0 ;  /* 0x00000008ee03a211 */ /* 0x000fc600000f0c0a */
[----:B------:R2:W-:Y:S04]  /*afb0*/  @!P3 ST.E.128 [R4.64], R16 ;  /* 0x000000100400b985 */ /* 0x0005e8000c101d08 */
[----:B-1----:R2:W-:Y:S02]  /*afc0*/  @!P2 ST.E.128 [R2.64], R12 ;  /* 0x0000000c0200a985 */ /* 0x0025e4000c101d08 */
.L_x_2011:
[----:B------:R-:W-:Y:S05]  /*afd0*/  BSYNC B0 ;  /* 0x0000000000007941 */ /* 0x000fea0003800000 */
.L_x_2010:
[----:B------:R-:W-:Y:S05]  /*afe0*/  BRA.DIV ~URZ, `(.L_x_2012) ;  /* 0x00003a427f007947 */ /* 0x000fea000b800000 */
[----:B---3--:R3:W4:Y:S04]  /*aff0*/  SHFL.IDX PT, R8, R7, 0x1, 0x181f ;  /* 0x00381f0007087f89 */ /* 0x00872800000e0000 */
[----:B--2---:R3:W2:Y:S02]  /*b000*/  SHFL.IDX PT, R0, R9, 0x1, 0x181f ;  /* 0x00381f0009007f89 */ /* 0x0046a400000e0000 */
.L_x_2086:
        /* <DEDUP_REMOVED lines=8> */
[CC--:B--2---:R-:W-:Y:S02]  /*b090*/  @!P1 LEA R4, P3, R231.reuse, R0.reuse, 0x1 ;  /* 0x00000000e7049211 */ /* 0x0c4fe400078608ff */
[C---:B------:R-:W-:Y:S02]  /*b0a0*/  @!P0 LEA R2, P2, R238.reuse, R0, 0x1 ;  /* 0x00000000ee028211 */ /* 0x040fe400078408ff */
[-C--:B----4-:R-:W-:Y:S02]  /*b0b0*/  @!P1 LEA.HI.X R5, R231, R8.reuse, R12, 0x1, P3 ;  /* 0x00000008e7059211 */ /* 0x090fe400018f0c0c */
[----:B------:R-:W-:-:S03]  /*b0c0*/  @!P0 LEA.HI.X R3, R238, R8, R10, 0x1, P2 ;  /* 0x00000008ee038211 */ /* 0x000fc600010f0c0a */
[----:B------:R1:W-:Y:S04]  /*b0d0*/  @!P1 ST.E.128 [R4.64], R24 ;  /* 0x0000001804009985 */ /* 0x0003e8000c101d08 */
[----:B------:R1:W-:Y:S02]  /*b0e0*/  @!P0 ST.E.128 [R2.64], R20 ;  /* 0x0000001402008985 */ /* 0x0003e4000c101d08 */
.L_x_2014:
[----:B------:R-:W-:Y:S05]  /*b0f0*/  BSYNC B0 ;  /* 0x0000000000007941 */ /* 0x000fea0003800000 */
.L_x_2013:
[----:B------:R-:W-:Y:S05]  /*b100*/  BRA.DIV ~URZ, `(.L_x_2015) ;  /* 0x000039f27f007947 */ /* 0x000fea000b800000 */
[----:B----4-:R4:W3:Y:S02]  /*b110*/  SHFL.IDX PT, R8, R7, 0x2, 0x181f ;  /* 0x00581f0007087f89 */ /* 0x0108e400000e0000 */
.L_x_2087:
[----:B------:R-:W-:Y:S05]  /*b120*/  BRA.DIV ~URZ, `(.L_x_2016) ;  /* 0x00003a427f007947 */ /* 0x000fea000b800000 */
[----:B--2---:R2:W4:Y:S02]  /*b130*/  SHFL.IDX PT, R0, R9, 0x2, 0x181f ;  /* 0x00581f0009007f89 */ /* 0x00452400000e0000 */
.L_x_2088:
        /* <DEDUP_REMOVED lines=8> */
[CC--:B----4-:R-:W-:Y:S02]  /*b1c0*/  @!P1 LEA R4, P3, R231.reuse, R0.reuse, 0x1 ;  /* 0x00000000e7049211 */ /* 0x0d0fe400078608ff */
[C---:B------:R-:W-:Y:S02]  /*b1d0*/  @!P0 LEA R2, P2, R238.reuse, R0, 0x1 ;  /* 0x00000000ee028211 */ /* 0x040fe400078408ff */
[-C--:B---3--:R-:W-:Y:S02]  /*b1e0*/  @!P1 LEA.HI.X R5, R231, R8.reuse, R12, 0x1, P3 ;  /* 0x00000008e7059211 */ /* 0x088fe400018f0c0c */
[----:B------:R-:W-:-:S03]  /*b1f0*/  @!P0 LEA.HI.X R3, R238, R8, R10, 0x1, P2 ;  /* 0x00000008ee038211 */ /* 0x000fc600010f0c0a */
[----:B------:R1:W-:Y:S04]  /*b200*/  @!P1 ST.E.128 [R4.64], R32 ;  /* 0x0000002004009985 */ /* 0x0003e8000c101d08 */
[----:B------:R1:W-:Y:S02]  /*b210*/  @!P0 ST.E.128 [R2.64], R28 ;  /* 0x0000001c02008985 */ /* 0x0003e4000c101d08 */
.L_x_2018:
[----:B------:R-:W-:Y:S05]  /*b220*/  BSYNC B0 ;  /* 0x0000000000007941 */ /* 0x000fea0003800000 */
.L_x_2017:
[----:B------:R-:W-:Y:S05]  /*b230*/  BRA.DIV ~URZ, `(.L_x_2019) ;  /* 0x000039a27f007947 */ /* 0x000fea000b800000 */
[----:B---34-:R-:W3:Y:S04]  /*b240*/  SHFL.IDX PT, R7, R7, 0x3, 0x181f ;  /* 0x00781f0007077f89 */ /* 0x018ee800000e0000 */
[----:B------:R4:W1:Y:S02]  /*b250*/  SHFL.IDX PT, R0, R9, 0x3, 0x181f ;  /* 0x00781f0009007f89 */ /* 0x00086400000e0000 */
.L_x_2089:
        /* <DEDUP_REMOVED lines=15> */
.L_x_2007:
        /* <DEDUP_REMOVED lines=33> */
.L_x_2090:
[----:B------:R-:W-:Y:S05]  /*b560*/  BRA.DIV ~URZ, `(.L_x_2022) ;  /* 0x000037b27f007947 */ /* 0x000fea000b800000 */
[----:B------:R3:W4:Y:S02]  /*b570*/  SHFL.IDX PT, R0, R12, RZ, 0x1c1f ;  /* 0x001c1fff0c007589 */ /* 0x00072400000e0000 */
.L_x_2091:
        /* <DEDUP_REMOVED lines=98> */
.L_x_2024:
[----:B------:R-:W-:Y:S05]  /*bba0*/  BSYNC B0 ;  /* 0x0000000000007941 */ /* 0x000fea0003800000 */
.L_x_2023:
[----:B------:R-:W-:Y:S05]  /*bbb0*/  BRA.DIV ~URZ, `(.L_x_2025) ;  /* 0x000031d27f007947 */ /* 0x000fea000b800000 */
[----:B--2---:R2:W1:Y:S04]  /*bbc0*/  SHFL.IDX PT, R4, R5, 0x1, 0x1c1f ;  /* 0x003c1f0005047f89 */ /* 0x00446800000e0000 */
[----:B----4-:R2:W4:Y:S02]  /*bbd0*/  SHFL.IDX PT, R0, R12, 0x1, 0x1c1f ;  /* 0x003c1f000c007f89 */ /* 0x01052400000e0000 */
.L_x_2092:
        /* <DEDUP_REMOVED lines=99> */
.L_x_2005:
[----:B------:R-:W3:Y:S04]  /*c210*/  LDL.LU R4, [R1+0x8] ;  /* 0x0000080001047983 */ /* 0x000ee80000300800 */
[----:B------:R-:W4:Y:S01]  /*c220*/  LDL.LU R6, [R1+0xc] ;  /* 0x00000c0001067983 */ /* 0x000f220000300800 */
[----:B------:R-:W-:Y:S02]  /*c230*/  ISETP.NE.U32.AND P1, PT, RZ, c[0x0][0x508], PT ;  /* 0x00014200ff007a0c */ /* 0x000fe40003f25070 */
[----:B------:R-:W-:Y:S01]  /*c240*/  ISETP.NE.U32.AND P3, PT, RZ, c[0x0][0x500], PT ;  /* 0x00014000ff007a0c */ /* 0x000fe20003f65070 */
[----:B--2---:R-:W2:Y:S01]  /*c250*/  LDL.LU R0, [R1+0x10] ;  /* 0x0000100001007983 */ /* 0x004ea20000300800 */
[----:B------:R-:W-:Y:S01]  /*c260*/  ISETP.NE.AND.EX P1, PT, RZ, c[0x0][0x50c], PT, P1 ;  /* 0x00014300ff007a0c */ /* 0x000fe20003f25310 */
[----:B------:R-:W-:Y:S01]  /*c270*/  IMAD.MOV.U32 R8, RZ, RZ, RZ ;  /* 0x000000ffff087224 */ /* 0x000fe200078e00ff */
[----:B------:R-:W-:Y:S01]  /*c280*/  ISETP.NE.AND.EX P3, PT, RZ, c[0x0][0x504], PT, P3 ;  /* 0x00014100ff007a0c */ /* 0x000fe20003f65330 */
[----:B------:R-:W-:Y:S01]  /*c290*/  IMAD.MOV.U32 R20, RZ, RZ, c[0x0][0x388] ;  /* 0x0000e200ff147624 */ /* 0x000fe200078e00ff */
[----:B---3--:R-:W-:-:S09]  /*c2a0*/  IADD3 R2, P2, R4, c[0x0][0x500], RZ ;  /* 0x0001400004027a10 */ /* 0x008fd20007f5e0ff */
[----:B------:R-:W-:Y:S02]  /*c2b0*/  @P1 IADD3 R4, P0, R4, c[0x0][0x508], RZ ;  /* 0x0001420004041a10 */ /* 0x000fe40007f1e0ff */
[C---:B----4-:R-:W-:Y:S02]  /*c2c0*/  IADD3.X R3, R6.reuse, c[0x0][0x504], RZ, P2, !PT ;  /* 0x0001410006037a10 */ /* 0x050fe400017fe4ff */
[----:B-1----:R-:W-:-:S03]  /*c2d0*/  @P1 IADD3.X R5, R6, c[0x0][0x50c], RZ, P0, !PT ;  /* 0x0001430006051a10 */ /* 0x002fc600007fe4ff */
[----:B------:R1:W5:Y:S04]  /*c2e0*/  @P3 LDG.E R8, [R2.64] ;  /* 0x0000000802083981 */ /* 0x000368000c1e1900 */
[----:B------:R1:W5:Y:S01]  /*c2f0*/  @P1 LDG.E R20, [R4.64] ;  /* 0x0000000804141981 */ /* 0x000362000c1e1900 */
[----:B--2---:R-:W-:-:S04]  /*c300*/  ISETP.NE.AND P0, PT, R0, RZ, PT ;  /* 0x000000ff0000720c */ /* 0x004fc80003f05270 */
[----:B------:R-:W-:Y:S01]  /*c310*/  SEL R19, R0, c[0x0][0x3d4], P0 ;  /* 0x0000f50000137a07 */ /* 0x000fe20000000000 */
[----:B------:R-:W-:Y:S05]  /*c320*/  @P1 BRA `(.L_x_2026) ;  /* 0x0000004000001947 */ /* 0x000fea0003800000 */
[----:B------:R-:W-:Y:S05]  /*c330*/  @!P3 BRA `(.L_x_2026) ;  /* 0x000000300000b947 */ /* 0x000fea0003800000 */
[----:B------:R2:W3:Y:S04]  /*c340*/  LDG.E R0, [R2.64] ;  /* 0x0000000802007981 */ /* 0x0004e8000c1e1900 */
[----:B-12---:R-:W3:Y:S02]  /*c350*/  LDG.E R2, [R2.64+0x4] ;  /* 0x0000040802027981 */ /* 0x006ee4000c1e1900 */
[----:B---3-5:R-:W-:Y:S02]  /*c360*/  IADD3 R20, -R0, R2, RZ ;  /* 0x0000000200147210 */ /* 0x028fe40007ffe1ff */
.L_x_2026:
[----:B-1----:R-:W2:Y:S04]  /*c370*/  LDL.LU R3, [R1+0x4] ;  /* 0x0000040001037983 */ /* 0x002ea80000300800 */
[----:B------:R-:W3:Y:S01]  /*c380*/  LDL.LU R0, [R1+0x14] ;  /* 0x0000140001007983 */ /* 0x000ee20000300800 */
[----:B------:R-:W-:Y:S01]  /*c390*/  BSSY B0, `(.L_x_2027) ;  /* 0x0000038000007945 */ /* 0x000fe20003800000 */
[----:B------:R-:W-:-:S02]  /*c3a0*/  LOP3.LUT R9, R250, 0xffff, RZ, 0xc0, !PT ;  /* 0x0000fffffa097812 */ /* 0x000fc400078ec0ff */
[----:B------:R-:W1:Y:S01]  /*c3b0*/  S2R R2, SR_TID.X ;  /* 0x0000000000027919 */ /* 0x000e620000002100 */
[----:B-----5:R-:W-:Y:S02]  /*c3c0*/  SHF.R.S32.HI R18, RZ, 0x1f, R8 ;  /* 0x0000001fff127819 */ /* 0x020fe40000011408 */
[----:B-1----:R-:W-:Y:S02]  /*c3d0*/  ISETP.GT.AND P0, PT, R2, 0x7f, PT ;  /* 0x0000007f0200780c */ /* 0x002fe40003f04270 */
[----:B--2---:R-:W-:Y:S02]  /*c3e0*/  SEL R15, R3, RZ, !P3 ;  /* 0x000000ff030f7207 */ /* 0x004fe40005800000 */
[----:B---3--:R-:W-:-:S09]  /*c3f0*/  SEL R21, R0, RZ, !P3 ;  /* 0x000000ff00157207 */ /* 0x008fd20005800000 */
        /* <DEDUP_REMOVED lines=49> */
.L_x_2028:
[----:B------:R-:W-:Y:S05]  /*c710*/  BSYNC B0 ;  /* 0x0000000000007941 */ /* 0x000fea0003800000 */
.L_x_2027:
        /* <DEDUP_REMOVED lines=35> */
.L_x_2093:
[----:B------:R-:W-:Y:S05]  /*c950*/  BRA.DIV ~URZ, `(.L_x_2030) ;  /* 0x000025727f007947 */ /* 0x000fea000b800000 */
[----:B------:R3:W4:Y:S02]  /*c960*/  SHFL.IDX PT, R0, R10, RZ, 0x181f ;  /* 0x00181fff0a007589 */ /* 0x00072400000e0000 */
.L_x_2094:
        /* <DEDUP_REMOVED lines=11> */
[-C--:B--2---:R-:W-:Y:S02]  /*ca20*/  @!P1 LEA.HI.X R5, R231, R8.reuse, R12, 0x1, P3 ;  /* 0x00000008e7059211 */ /* 0x084fe400018f0c0c */
[----:B------:R-:W-:-:S03]  /*ca30*/  @!P0 LEA.HI.X R3, R238, R8, R11, 0x1, P2 ;  /* 0x00000008ee038211 */ /* 0x000fc600010f0c0b */
[----:B------:R2:W-:Y:S04]  /*ca40*/  @!P1 ST.E.128 [R4.64], RZ ;  /* 0x000000ff04009985 */ /* 0x0005e8000c101d08 */
[----:B------:R2:W-:Y:S02]  /*ca50*/  @!P0 ST.E.128 [R2.64], RZ ;  /* 0x000000ff02008985 */ /* 0x0005e4000c101d08 */
.L_x_2032:
[----:B------:R-:W-:Y:S05]  /*ca60*/  BSYNC B0 ;  /* 0x0000000000007941 */ /* 0x000fea0003800000 */
.L_x_2031:
[----:B------:R-:W-:Y:S05]  /*ca70*/  BRA.DIV ~URZ, `(.L_x_2033) ;  /* 0x000024c27f007947 */ /* 0x000fea000b800000 */
[----:B--2---:R2:W1:Y:S04]  /*ca80*/  SHFL.IDX PT, R8, R7, 0x1, 0x181f ;  /* 0x00381f0007087f89 */ /* 0x00446800000e0000 */
[----:B----4-:R2:W4:Y:S02]  /*ca90*/  SHFL.IDX PT, R0, R10, 0x1, 0x181f ;  /* 0x00381f000a007f89 */ /* 0x01052400000e0000 */
.L_x_2095:
        /* <DEDUP_REMOVED lines=10> */
[-C--:B-1----:R-:W-:Y:S02]  /*cb40*/  @!P1 LEA.HI.X R5, R231, R8.reuse, R12, 0x1, P3 ;  /* 0x00000008e7059211 */ /* 0x082fe400018f0c0c */
[----:B------:R-:W-:-:S03]  /*cb50*/  @!P0 LEA.HI.X R3, R238, R8, R11, 0x1, P2 ;  /* 0x00000008ee038211 */ /* 0x000fc600010f0c0b */
[----:B------:R1:W-:Y:S04]  /*cb60*/  @!P1 ST.E.128 [R4.64], RZ ;  /* 0x000000ff04009985 */ /* 0x0003e8000c101d08 */
[----:B------:R1:W-:Y:S02]  /*cb70*/  @!P0 ST.E.128 [R2.64], RZ ;  /* 0x000000ff02008985 */ /* 0x0003e4000c101d08 */
.L_x_2035:
[----:B------:R-:W-:Y:S05]  /*cb80*/  BSYNC B0 ;  /* 0x0000000000007941 */ /* 0x000fea0003800000 */
.L_x_2034:
[----:B------:R-:W-:Y:S05]  /*cb90*/  BRA.DIV ~URZ, `(.L_x_2036) ;  /* 0x000024727f007947 */ /* 0x000fea000b800000 */
[----:B-1----:R1:W2:Y:S02]  /*cba0*/  SHFL.IDX PT, R8, R7, 0x2, 0x181f ;  /* 0x00581f0007087f89 */ /* 0x0022a400000e0000 */
.L_x_2096:
[----:B------:R-:W-:Y:S05]  /*cbb0*/  BRA.DIV ~URZ, `(.L_x_2037) ;  /* 0x000024c27f007947 */ /* 0x000fea000b800000 */
[----:B----4-:R4:W1:Y:S02]  /*cbc0*/  SHFL.IDX PT, R0, R10, 0x2, 0x181f ;  /* 0x00581f000a007f89 */ /* 0x01086400000e0000 */
.L_x_2097:
        /* <DEDUP_REMOVED lines=8> */
[CC--:B-1----:R-:W-:Y:S02]  /*cc50*/  @!P1 LEA R4, P3, R231.reuse, R0.reuse, 0x1 ;  /* 0x00000000e7049211 */ /* 0x0c2fe400078608ff */
[C---:B------:R-:W-:Y:S02]  /*cc60*/  @!P0 LEA R2, P2, R238.reuse, R0, 0x1 ;  /* 0x00000000ee028211 */ /* 0x040fe400078408ff */
[-C--:B--2---:R-:W-:Y:S02]  /*cc70*/  @!P1 LEA.HI.X R5, R231, R8.reuse, R12, 0x1, P3 ;  /* 0x00000008e7059211 */ /* 0x084fe400018f0c0c */
[----:B------:R-:W-:-:S03]  /*cc80*/  @!P0 LEA.HI.X R3, R238, R8, R11, 0x1, P2 ;  /* 0x00000008ee038211 */ /* 0x000fc600010f0c0b */
[----:B------:R1:W-:Y:S04]  /*cc90*/  @!P1 ST.E.128 [R4.64], RZ ;  /* 0x000000ff04009985 */ /* 0x0003e8000c101d08 */
[----:B------:R1:W-:Y:S02]  /*cca0*/  @!P0 ST.E.128 [R2.64], RZ ;  /* 0x000000ff02008985 */ /* 0x0003e4000c101d08 */
.L_x_2039:
[----:B------:R-:W-:Y:S05]  /*ccb0*/  BSYNC B0 ;  /* 0x0000000000007941 */ /* 0x000fea0003800000 */
.L_x_2038:
[----:B------:R-:W-:Y:S05]  /*ccc0*/  BRA.DIV ~URZ, `(.L_x_2040) ;  /* 0x000024227f007947 */ /* 0x000fea000b800000 */
[----:B-12---:R-:W1:Y:S04]  /*ccd0*/  SHFL.IDX PT, R7, R7, 0x3, 0x181f ;  /* 0x00781f0007077f89 */ /* 0x006e6800000e0000 */
[----:B------:R2:W3:Y:S02]  /*cce0*/  SHFL.IDX PT, R0, R10, 0x3, 0x181f ;  /* 0x00781f000a007f89 */ /* 0x0004e400000e0000 */
.L_x_2098:
[----:B------:R-:W-:-:S04]  /*ccf0*/  IADD3 R6, R6, 0x60, RZ ;  /* 0x0000006006067810 */ /* 0x000fc80007ffe0ff */
[----:B------:R-:W-:-:S13]  /*cd00*/  ISETP.GE.AND P0, PT, R6, R9, PT ;  /* 0x000000090600720c */ /* 0x000fda0003f06270 */
[----:B------:R-:W-:Y:S05]  /*cd10*/  @P0 BRA `(.L_x_2020) ;  /* 0x000000a000000947 */ /* 0x000fea0003800000 */
[----:B------:R-:W-:Y:S02]  /*cd20*/  ISETP.GE.AND P1, PT, R231, c[0x0][0x3c8], PT ;  /* 0x0000f200e7007a0c */ /* 0x000fe40003f26270 */
[----:B------:R-:W-:Y:S02]  /*cd30*/  ISETP.GE.AND P0, PT, R238, c[0x0][0x3c8], PT ;  /* 0x0000f200ee007a0c */ /* 0x000fe40003f06270 */
[----:B--234-:R-:W-:Y:S02]  /*cd40*/  SHF.R.S32.HI R10, RZ, 0x1f, R231 ;  /* 0x0000001fff0a7819 */ /* 0x01cfe400000114e7 */
[----:B------:R-:W-:-:S07]  /*cd50*/  SHF.R.S32.HI R8, RZ, 0x1f, R238 ;  /* 0x0000001fff087819 */ /* 0x000fce00000114ee */
[CC--:B------:R-:W-:Y:S02]  /*cd60*/  @!P1 LEA R4, P3, R231.reuse, R0.reuse, 0x1 ;  /* 0x00000000e7049211 */ /* 0x0c0fe400078608ff */
[C---:B------:R-:W-:Y:S02]  /*cd70*/  @!P0 LEA R2, P2, R238.reuse, R0, 0x1 ;  /* 0x00000000ee028211 */ /* 0x040fe400078408ff */
[-C--:B-1----:R-:W-:Y:S02]  /*cd80*/  @!P1 LEA.HI.X R5, R231, R7.reuse, R10, 0x1, P3 ;  /* 0x00000007e7059211 */ /* 0x082fe400018f0c0a */
[----:B------:R-:W-:-:S03]  /*cd90*/  @!P0 LEA.HI.X R3, R238, R7, R8, 0x1, P2 ;  /* 0x00000007ee038211 */ /* 0x000fc600010f0c08 */
[----:B------:R1:W-:Y:S04]  /*cda0*/  @!P1 ST.E.128 [R4.64], RZ ;  /* 0x000000ff04009985 */ /* 0x0003e8000c101d08 */
[----:B------:R1:W-:Y:S02]  /*cdb0*/  @!P0 ST.E.128 [R2.64], RZ ;  /* 0x000000ff02008985 */ /* 0x0003e4000c101d08 */
.L_x_2020:
[----:B------:R-:W-:Y:S05]  /*cdc0*/  BSYNC B1 ;  /* 0x0000000000017941 */ /* 0x000fea0003800000 */
.L_x_2004:
        /* <DEDUP_REMOVED lines=12> */
.L_x_2099:
[----:B------:R-:W-:Y:S05]  /*ce90*/  BRA.DIV ~URZ, `(.L_x_2043) ;  /* 0x000023927f007947 */ /* 0x000fea000b800000 */
[----:B------:R3:W4:Y:S02]  /*cea0*/  SHFL.IDX PT, R8, R62, 0x1, 0x1f ;  /* 0x00201f003e087f89 */ /* 0x00072400000e0000 */
.L_x_2100:
        /* <DEDUP_REMOVED lines=18> */
.L_x_2101:
        /* <DEDUP_REMOVED lines=16> */
.L_x_2102:
[----:B---3--:R-:W-:Y:S01]  /*d0d0*/  IMAD R0, R0, c[0x0][0x538], RZ ;  /* 0x00014e0000007a24 */ /* 0x008fe200078e02ff */
[----:B------:R-:W-:Y:S04]  /*d0e0*/  BSSY B1, `(.L_x_2046) ;  /* 0x000007c000017945 */ /* 0x000fe80003800000 */
[----:B----4-:R-:W-:-:S04]  /*d0f0*/  IADD3 R8, R0, R8, RZ ;  /* 0x0000000800087210 */ /* 0x010fc80007ffe0ff */
[----:B--2---:R-:W-:-:S13]  /*d100*/  ISETP.GT.AND P6, PT, R8, R9, PT ;  /* 0x000000090800720c */ /* 0x004fda0003fc4270 */
[----:B------:R-:W-:Y:S05]  /*d110*/  @P6 BRA `(.L_x_2047) ;  /* 0x0000024000006947 */ /* 0x000fea0003800000 */
.L_x_2051:
        /* <DEDUP_REMOVED lines=16> */
.L_x_2103:
        /* <DEDUP_REMOVED lines=16> */
.L_x_2104:
[----:B--2---:R-:W-:-:S05]  /*d320*/  IMAD R0, R0, c[0x0][0x538], RZ ;  /* 0x00014e0000007a24 */ /* 0x004fca00078e02ff */
[----:B------:R-:W-:-:S04]  /*d330*/  IADD3 R8, R0, R8, RZ ;  /* 0x0000000800087210 */ /* 0x000fc80007ffe0ff */
[----:B------:R-:W-:-:S13]  /*d340*/  ISETP.GT.AND P6, PT, R8, R9, PT ;  /* 0x000000090800720c */ /* 0x000fda0003fc4270 */
[----:B-1----:R-:W-:Y:S05]  /*d350*/  @!P6 BRA `(.L_x_2051) ;  /* 0xfffffdc00000e947 */ /* 0x002fea000383ffff */
.L_x_2047:
[----:B------:R-:W-:-:S05]  /*d360*/  IADD3 R8, -R0, R8, RZ ;  /* 0x0000000800087210 */ /* 0x000fca0007ffe1ff */
[----:B------:R-:W-:-:S05]  /*d370*/  IMAD R0, R4, c[0x0][0x538], R8 ;  /* 0x00014e0004007a24 */ /* 0x000fca00078e0208 */
[----:B------:R-:W-:Y:S01]  /*d380*/  ISETP.GT.AND P0, PT, R0, R9, PT ;  /* 0x000000090000720c */ /* 0x000fe20003f04270 */
[----:B------:R-:W-:-:S12]  /*d390*/  BRA.DIV ~URZ, `(.L_x_2052) ;  /* 0x000022f27f007947 */ /* 0x000fd8000b800000 */
[----:B------:R-:W-:-:S04]  /*d3a0*/  VOTE.ANY R0, PT, !P0 ;  /* 0x0000000000007806 */ /* 0x000fc800040e0100 */
.L_x_2105:
[----:B------:R2:W3:Y:S01]  /*d3b0*/  POPC R11, R0 ;  /* 0x00000000000b7309 */ /* 0x0004e20000000000 */
[----:B------:R-:W-:Y:S05]  /*d3c0*/  BRA.DIV ~URZ, `(.L_x_2053) ;  /* 0x000023027f007947 */ /* 0x000fea000b800000 */
[----:B---3--:R3:W4:Y:S04]  /*d3d0*/  SHFL.IDX PT, R6, R6, R11, 0x1f ;  /* 0x00001f0b06067589 */ /* 0x00872800000e0000 */
[----:B------:R3:W1:Y:S02]  /*d3e0*/  SHFL.IDX PT, R7, R7, R11, 0x1f ;  /* 0x00001f0b07077589 */ /* 0x00066400000e0000 */
.L_x_2106:
[----:B------:R-:W-:Y:S01]  /*d3f0*/  ISETP.NE.AND P0, PT, R0, RZ, PT ;  /* 0x000000ff0000720c */ /* 0x000fe20003f05270 */
[----:B------:R-:W-:-:S12]  /*d400*/  BSSY B0, `(.L_x_2054) ;  /* 0x0000005000007945 */ /* 0x000fd80003800000 */
[----:B------:R-:W-:Y:S05]  /*d410*/  @!P0 BRA `(.L_x_2055) ;  /* 0x0000003000008947 */ /* 0x000fea0003800000 */
[----:B--2---:R-:W-:Y:S01]  /*d420*/  IADD3 R0, R11, -0x1, RZ ;  /* 0xffffffff0b007810 */ /* 0x004fe20007ffe0ff */
[----:B------:R-:W-:Y:S05]  /*d430*/  BRA.DIV ~URZ, `(.L_x_2056) ;  /* 0x000023627f007947 */ /* 0x000fea000b800000 */
[----:B------:R2:W3:Y:S02]  /*d440*/  SHFL.IDX PT, R10, R4, R0, 0x1f ;  /* 0x00001f00040a7589 */ /* 0x0004e400000e0000 */
.L_x_2055:
[----:B------:R-:W-:Y:S05]  /*d450*/  BSYNC B0 ;  /* 0x0000000000007941 */ /* 0x000fea0003800000 */
.L_x_2054:
        /* <DEDUP_REMOVED lines=64> */
.L_x_2048:
[----:B------:R-:W-:Y:S01]  /*d860*/  IMAD.MOV.U32 R248, RZ, RZ, R9 ;  /* 0x000000fffff87224 */ /* 0x000fe200078e0009 */
[----:B------:R-:W-:Y:S01]  /*d870*/  MOV R250, RZ ;  /* 0x000000ff00fa7202 */ /* 0x000fe20000000f00 */
[----:B------:R-:W-:Y:S01]  /*d880*/  IMAD.MOV.U32 R249, RZ, RZ, RZ ;  /* 0x000000fffff97224 */ /* 0x000fe200078e00ff */
[----:B------:R-:W-:Y:S02]  /*d890*/  MOV R251, c[0x0][0x53c] ;  /* 0x00014f0000fb7a02 */ /* 0x000fe40000000f00 */
.L_x_2057:
[----:B------:R-:W-:Y:S05]  /*d8a0*/  BSYNC B1 ;  /* 0x0000000000017941 */ /* 0x000fea0003800000 */
.L_x_2046:
[----:B------:R-:W-:Y:S01]  /*d8b0*/  WARPSYNC 0xffffffff ;  /* 0xffffffff00007948 */ /* 0x000fe20003800000 */
[----:B------:R-:W-:Y:S01]  /*d8c0*/  BAR.SYNC.DEFER_BLOCKING 0x4, 0x100 ;  /* 0x0104000000007b1d */ /* 0x000fe20000010000 */
[----:B------:R-:W-:-:S13]  /*d8d0*/  ISETP.NE.AND P0, PT, R13, RZ, PT ;  /* 0x000000ff0d00720c */ /* 0x000fda0003f05270 */
[----:B------:R2:W-:Y:S04]  /*d8e0*/  @!P0 STS.128 [0xf100], R248 ;  /* 0x00f100f8ff008388 */ /* 0x0005e80000000c00 */
[----:B------:R-:W-:Y:S06]  /*d8f0*/  BAR.ARV 0x5, 0x100 ;  /* 0x0144000000007b1d */ /* 0x000fec0000002000 */
.L_x_2041:
[----:B--2---:R-:W-:-:S13]  /*d900*/  ISETP.GE.AND P0, PT, R251, c[0x0][0x53c], PT ;  /* 0x00014f00fb007a0c */ /* 0x004fda0003f06270 */
[----:B-1-34-:R-:W-:Y:S01]  /*d910*/  @P0 CALL.REL.NOINC `(.L_x_2058) ;  /* 0x0000001000000944 */ /* 0x01afe20003c00000 */
[----:B------:R-:W-:Y:S05]  /*d920*/  BRA `(.L_x_2059) ;  /* 0xffff3da000007947 */ /* 0x000fea000383ffff */
.L_x_2058:
[----:B------:R-:W-:Y:S05]  /*d930*/  EXIT ;  /* 0x000000000000794d */ /* 0x000fea0003800000 */
.L_x_1951:
[----:B------:R-:W-:Y:S01]  /*d940*/  IMAD.MOV.U32 R0, RZ, RZ, R5 ;  /* 0x000000ffff007224 */ /* 0x000fe200078e0005 */
[----:B------:R-:W-:Y:S02]  /*d950*/  MOV R2, 0x1 ;  /* 0x0000000100027802 */ /* 0x000fe40000000f00 */
[----:B------:R-:W-:Y:S02]  /*d960*/  MOV R3, 0xd980 ;  /* 0x0000d98000037802 */ /* 0x000fe40000000f00 */
[----:B-1----:R-:W-:Y:S05]  /*d970*/  CALL.REL.NOINC `($__internal_32_$__cuda_sm70_shflsync_up_p) ;  /* 0x00001f4000007944 */ /* 0x002fea0003c00000 */
[----:B------:R-:W-:Y:S01]  /*d980*/  MOV R0, R4 ;  /* 0x0000000400007202 */ /* 0x000fe20000000f00 */
[----:B------:R-:W-:Y:S05]  /*d990*/  BRA `(.L_x_2060) ;  /* 0xffff2ab000007947 */ /* 0x000fea000383ffff */
.L_x_1952:
[----:B------:R-:W-:Y:S01]  /*d9a0*/  IMAD.MOV.U32 R0, RZ, RZ, R5 ;  /* 0x000000ffff007224 */ /* 0x000fe200078e0005 */
[----:B------:R-:W-:Y:S02]  /*d9b0*/  MOV R2, 0x2 ;  /* 0x0000000200027802 */ /* 0x000fe40000000f00 */
[----:B------:R-:W-:Y:S02]  /*d9c0*/  MOV R3, 0xd9e0 ;  /* 0x0000d9e000037802 */ /* 0x000fe40000000f00 */
[----:B-1----:R-:W-:Y:S05]  /*d9d0*/  CALL.REL.NOINC `($__internal_32_$__cuda_sm70_shflsync_up_p) ;  /* 0x00001ee000007944 */ /* 0x002fea0003c00000 */
[----:B------:R-:W-:Y:S01]  /*d9e0*/  SEL R0, R4, RZ, P4 ;  /* 0x000000ff04007207 */ /* 0x000fe20002000000 */
[----:B------:R-:W-:Y:S01]  /*d9f0*/  IMAD.MOV.U32 R2, RZ, RZ, 0x4 ;  /* 0x00000004ff027424 */ /* 0x000fe200078e00ff */
[----:B------:R-:W-:-:S03]  /*da00*/  MOV R3, 0xda30 ;  /* 0x0000da3000037802 */ /* 0x000fc60000000f00 */
[----:B------:R-:W-:Y:S02]  /*da10*/  IMAD.IADD R0, R5, 0x1, R0 ;  /* 0x0000000105007824 */ /* 0x000fe400078e0200 */
[----:B------:R-:W-:Y:S05]  /*da20*/  CALL.REL.NOINC `($__internal_32_$__cuda_sm70_shflsync_up_p) ;  /* 0x00001e9000007944 */ /* 0x000fea0003c00000 */
        /* <DEDUP_REMOVED lines=12> */
[----:B------:R-:W-:Y:S02]  /*daf0*/  MOV R3, 0x1f ;  /* 0x0000001f00037802 */ /* 0x000fe40000000f00 */
[----:B------:R-:W-:Y:S01]  /*db00*/  MOV R2, 0xdb40 ;  /* 0x0000db4000027802 */ /* 0x000fe20000000f00 */
[----:B------:R-:W-:-:S04]  /*db10*/  IMAD.IADD R4, R0, 0x1, R4 ;  /* 0x0000000100047824 */ /* 0x000fc800078e0204 */
[----:B------:R-:W-:Y:S02]  /*db20*/  IMAD.MOV.U32 R207, RZ, RZ, R4 ;  /* 0x000000ffffcf7224 */ /* 0x000fe400078e0004 */
[----:B------:R-:W-:Y:S05]  /*db30*/  CALL.REL.NOINC `($__internal_31_$__cuda_sm70_shflsync_idx_p) ;  /* 0x00001d3000007944 */ /* 0x000fea0003c00000 */
[----:B------:R-:W-:Y:S01]  /*db40*/  MOV R0, R206 ;  /* 0x000000ce00007202 */ /* 0x000fe20000000f00 */
[----:B------:R-:W-:Y:S05]  /*db50*/  BRA `(.L_x_2061) ;  /* 0xffff29f000007947 */ /* 0x000fea000383ffff */
.L_x_1954:
[----:B------:R-:W-:Y:S02]  /*db60*/  SEL R0, RZ, 0x1, P0 ;  /* 0x00000001ff007807 */ /* 0x000fe40000000000 */
[----:B------:R-:W-:Y:S02]  /*db70*/  MOV R2, 0xdb90 ;  /* 0x0000db9000027802 */ /* 0x000fe40000000f00 */
[----:B-1----:R-:W-:Y:S05]  /*db80*/  CALL.REL.NOINC `($__internal_33_$__cuda_sm70_votesync_ballot) ;  /* 0x00001da000007944 */ /* 0x002fea0003c00000 */
[----:B------:R-:W-:Y:S05]  /*db90*/  BRA `(.L_x_2062) ;  /* 0xffff2a4000007947 */ /* 0x000fea000383ffff */
.L_x_1955:
[----:B------:R-:W-:Y:S01]  /*dba0*/  IMAD.MOV.U32 R207, RZ, RZ, R8 ;  /* 0x000000ffffcf7224 */ /* 0x000fe200078e0008 */
[----:B--2---:R-:W-:Y:S01]  /*dbb0*/  MOV R206, R251 ;  /* 0x000000fb00ce7202 */ /* 0x004fe20000000f00 */
[----:B------:R-:W-:Y:S01]  /*dbc0*/  IMAD.MOV.U32 R3, RZ, RZ, 0x1f ;  /* 0x0000001fff037424 */ /* 0x000fe200078e00ff */
[----:B------:R-:W-:Y:S02]  /*dbd0*/  MOV R2, 0xdbf0 ;  /* 0x0000dbf000027802 */ /* 0x000fe40000000f00 */
[----:B-1----:R-:W-:Y:S05]  /*dbe0*/  CALL.REL.NOINC `($__internal_31_$__cuda_sm70_shflsync_idx_p) ;  /* 0x00001c8000007944 */ /* 0x002fea0003c00000 */
[----:B------:R-:W-:Y:S01]  /*dbf0*/  IMAD.MOV.U32 R11, RZ, RZ, R206 ;  /* 0x000000ffff0b7224 */ /* 0x000fe200078e00ce */
[----:B------:R-:W-:Y:S01]  /*dc00*/  MOV R207, R7 ;  /* 0x0000000700cf7202 */ /* 0x000fe20000000f00 */
[----:B------:R-:W-:Y:S01]  /*dc10*/  IMAD.MOV.U32 R6, RZ, RZ, RZ ;  /* 0x000000ffff067224 */ /* 0x000fe200078e00ff */
[----:B------:R-:W-:Y:S01]  /*dc20*/  MOV R206, R251 ;  /* 0x000000fb00ce7202 */ /* 0x000fe20000000f00 */
[----:B------:R-:W-:Y:S01]  /*dc30*/  IMAD.MOV.U32 R3, RZ, RZ, 0x1f ;  /* 0x0000001fff037424 */ /* 0x000fe200078e00ff */
[----:B------:R-:W-:-:S02]  /*dc40*/  MOV R2, 0xdc60 ;  /* 0x0000dc6000027802 */ /* 0x000fc40000000f00 */
[----:B------:R-:W-:Y:S05]  /*dc50*/  CALL.REL.NOINC `($__internal_31_$__cuda_sm70_shflsync_idx_p) ;  /* 0x00001c1000007944 */ /* 0x000fea0003c00000 */
[----:B------:R-:W-:Y:S01]  /*dc60*/  MOV R10, R206 ;  /* 0x000000ce000a7202 */ /* 0x000fe20000000f00 */
[----:B------:R-:W-:Y:S05]  /*dc70*/  BRA `(.L_x_2063) ;  /* 0xffff29b000007947 */ /* 0x000fea000383ffff */
.L_x_1958:
[----:B------:R-:W-:Y:S01]  /*dc80*/  IMAD.MOV.U32 R207, RZ, RZ, R4 ;  /* 0x000000ffffcf7224 */ /* 0x000fe200078e0004 */
[----:B------:R-:W-:-:S02]  /*dc90*/  MOV R3, 0x1f ;  /* 0x0000001f00037802 */ /* 0x000fc40000000f00 */
[----:B------:R-:W-:Y:S02]  /*dca0*/  MOV R2, 0xdcc0 ;  /* 0x0000dcc000027802 */ /* 0x000fe40000000f00 */
[----:B-1234-:R-:W-:Y:S05]  /*dcb0*/  CALL.REL.NOINC `($__internal_31_$__cuda_sm70_shflsync_idx_p) ;  /* 0x00001bb000007944 */ /* 0x01efea0003c00000 */
[----:B------:R-:W-:Y:S01]  /*dcc0*/  MOV R6, R206 ;  /* 0x000000ce00067202 */ /* 0x000fe20000000f00 */
[----:B------:R-:W-:Y:S05]  /*dcd0*/  BRA `(.L_x_1957) ;  /* 0xffff29b000007947 */ /* 0x000fea000383ffff */
.L_x_1968:
[----:B------:R-:W-:Y:S01]  /*dce0*/  IMAD.MOV.U32 R207, RZ, RZ, R15 ;  /* 0x000000ffffcf7224 */ /* 0x000fe200078e000f */
[----:B------:R-:W-:Y:S01]  /*dcf0*/  MOV R206, 0x3 ;  /* 0x0000000300ce7802 */ /* 0x000fe20000000f00 */
[----:B------:R-:W-:Y:S01]  /*dd00*/  IMAD.MOV.U32 R3, RZ, RZ, 0x181f ;  /* 0x0000181fff037424 */ /* 0x000fe200078e00ff */
[----:B------:R-:W-:Y:S02]  /*dd10*/  MOV R2, 0xdd30 ;  /* 0x0000dd3000027802 */ /* 0x000fe40000000f00 */
[----:B------:R-:W-:Y:S05]  /*dd20*/  CALL.REL.NOINC `($__internal_31_$__cuda_sm70_shflsync_idx_p) ;  /* 0x00001b4000007944 */ /* 0x000fea0003c00000 */
[----:B------:R-:W-:Y:S01]  /*dd30*/  IMAD.MOV.U32 R0, RZ, RZ, R206 ;  /* 0x000000ffff007224 */ /* 0x000fe200078e00ce */
[----:B------:R-:W-:Y:S01]  /*dd40*/  MOV R206, 0x3 ;  /* 0x0000000300ce7802 */ /* 0x000fe20000000f00 */
[----:B------:R-:W-:Y:S01]  /*dd50*/  IMAD.MOV.U32 R207, RZ, RZ, R14 ;  /* 0x000000ffffcf7224 */ /* 0x000fe200078e000e */
[----:B------:R-:W-:Y:S02]  /*dd60*/  MOV R3, 0x181f ;  /* 0x0000181f00037802 */ /* 0x000fe40000000f00 */
[----:B------:R-:W-:Y:S02]  /*dd70*/  MOV R2, 0xdd90 ;  /* 0x0000dd9000027802 */ /* 0x000fe40000000f00 */
[----:B------:R-:W-:Y:S05]  /*dd80*/  CALL.REL.NOINC `($__internal_31_$__cuda_sm70_shflsync_idx_p) ;  /* 0x00001ae000007944 */ /* 0x000fea0003c00000 */
[----:B------:R-:W-:Y:S01]  /*dd90*/  MOV R2, R206 ;  /* 0x000000ce00027202 */ /* 0x000fe20000000f00 */
[----:B------:R-:W-:Y:S05]  /*dda0*/  BRA `(.L_x_2064) ;  /* 0xffff524000007947 */ /* 0x000fea000383ffff */
.L_x_1971:
[----:B------:R-:W-:Y:S01]  /*ddb0*/  IMAD.MOV.U32 R207, RZ, RZ, R0 ;  /* 0x000000ffffcf7224 */ /* 0x000fe200078e0000 */
[----:B------:R-:W-:Y:S01]  /*ddc0*/  MOV R206, RZ ;  /* 0x000000ff00ce7202 */ /* 0x000fe20000000f00 */
[----:B------:R-:W-:Y:S01]  /*ddd0*/  IMAD.MOV.U32 R3, RZ, RZ, 0x181f ;  /* 0x0000181fff037424 */ /* 0x000fe200078e00ff */
[----:B------:R-:W-:-:S02]  /*dde0*/  MOV R2, 0xde00 ;  /* 0x0000de0000027802 */ /* 0x000fc40000000f00 */
[----:B------:R-:W-:Y:S05]  /*ddf0*/  CALL.REL.NOINC `($__internal_31_$__cuda_sm70_shflsync_idx_p) ;  /* 0x00001a7000007944 */ /* 0x000fea0003c00000 */
[----:B------:R-:W-:Y:S01]  /*de00*/  MOV R5, R206 ;  /* 0x000000ce00057202 */ /* 0x000fe20000000f00 */
[----:B------:R-:W-:Y:S05]  /*de10*/  BRA `(.L_x_2065) ;  /* 0xffff5f4000007947 */ /* 0x000fea000383ffff */
.L_x_1972:
[----:B------:R-:W-:Y:S01]  /*de20*/  IMAD.MOV.U32 R207, RZ, RZ, R4 ;  /* 0x000000ffffcf7224 */ /* 0x000fe200078e0004 */
[----:B------:R-:W-:Y:S01]  /*de30*/  MOV R206, RZ ;  /* 0x000000ff00ce7202 */ /* 0x000fe20000000f00 */
[----:B------:R-:W-:Y:S01]  /*de40*/  IMAD.MOV.U32 R3, RZ, RZ, 0x181f ;  /* 0x0000181fff037424 */ /* 0x000fe200078e00ff */
[----:B------:R-:W-:-:S02]  /*de50*/  MOV R2, 0xde70 ;  /* 0x0000de7000027802 */ /* 0x000fc40000000f00 */
[----:B-12---:R-:W-:Y:S05]  /*de60*/  CALL.REL.NOINC `($__internal_31_$__cuda_sm70_shflsync_idx_p) ;  /* 0x00001a0000007944 */ /* 0x006fea0003c00000 */
[----:B------:R-:W-:Y:S01]  /*de70*/  MOV R2, R206 ;  /* 0x000000ce00027202 */ /* 0x000fe20000000f00 */
[----:B------:R-:W-:Y:S05]  /*de80*/  BRA `(.L_x_2066) ;  /* 0xffff5ef000007947 */ /* 0x000fea000383ffff */
.L_x_1975:
[----:B------:R-:W-:Y:S01]  /*de90*/  IMAD.MOV.U32 R207, RZ, RZ, R0 ;  /* 0x000000ffffcf7224 */ /* 0x000fe200078e0000 */
[----:B------:R-:W-:Y:S01]  /*dea0*/  MOV R206, 0x1 ;  /* 0x0000000100ce7802 */ /* 0x000fe20000000f00 */
[----:B--2---:R-:W-:Y:S01]  /*deb0*/  IMAD.MOV.U32 R3, RZ, RZ, 0x181f ;  /* 0x0000181fff037424 */ /* 0x004fe200078e00ff */
[----:B----4-:R-:W-:-:S03]  /*dec0*/  MOV R2, 0xdee0 ;  /* 0x0000dee000027802 */ /* 0x010fc60000000f00 */
[----:B-1-3--:R-:W-:Y:S05]  /*ded0*/  CALL.REL.NOINC `($__internal_31_$__cuda_sm70_shflsync_idx_p) ;  /* 0x0000199000007944 */ /* 0x00afea0003c00000 */
[----:B------:R-:W-:Y:S01]  /*dee0*/  IMAD.MOV.U32 R5, RZ, RZ, R206 ;  /* 0x000000ffff057224 */ /* 0x000fe200078e00ce */
[----:B------:R-:W-:Y:S01]  /*def0*/  MOV R206, 0x1 ;  /* 0x0000000100ce7802 */ /* 0x000fe20000000f00 */
[----:B------:R-:W-:Y:S01]  /*df00*/  IMAD.MOV.U32 R207, RZ, RZ, R4 ;  /* 0x000000ffffcf7224 */ /* 0x000fe200078e0004 */
[----:B------:R-:W-:-:S02]  /*df10*/  MOV R3, 0x181f ;  /* 0x0000181f00037802 */ /* 0x000fc40000000f00 */
[----:B------:R-:W-:Y:S02]  /*df20*/  MOV R2, 0xdf40 ;  /* 0x0000df4000027802 */ /* 0x000fe40000000f00 */
[----:B------:R-:W-:Y:S05]  /*df30*/  CALL.REL.NOINC `($__internal_31_$__cuda_sm70_shflsync_idx_p) ;  /* 0x0000193000007944 */ /* 0x000fea0003c00000 */
[----:B------:R-:W-:Y:S01]  /*df40*/  MOV R2, R206 ;  /* 0x000000ce00027202 */ /* 0x000fe20000000f00 */
[----:B------:R-:W-:Y:S05]  /*df50*/  BRA `(.L_x_2067) ;  /* 0xffff5f4000007947 */ /* 0x000fea000383ffff */
.L_x_1978:
[----:B------:R-:W-:Y:S01]  /*df60*/  IMAD.MOV.U32 R207, RZ, RZ, R0 ;  /* 0x000000ffffcf7224 */ /* 0x000fe200078e0000 */
[----:B------:R-:W-:Y:S01]  /*df70*/  MOV R206, 0x2 ;  /* 0x0000000200ce7802 */ /* 0x000fe20000000f00 */
[----:B-1----:R-:W-:Y:S01]  /*df80*/  IMAD.MOV.U32 R3, RZ, RZ, 0x181f ;  /* 0x0000181fff037424 */ /* 0x002fe200078e00ff */
[----:B----4-:R-:W-:Y:S02]  /*df90*/  MOV R2, 0xdfb0 ;  /* 0x0000dfb000027802 */ /* 0x010fe40000000f00 */
[----:B--23--:R-:W-:Y:S05]  /*dfa0*/  CALL.REL.NOINC `($__internal_31_$__cuda_sm70_shflsync_idx_p) ;  /* 0x000018c000007944 */ /* 0x00cfea0003c00000 */
[----:B------:R-:W-:Y:S01]  /*dfb0*/  MOV R5, R206 ;  /* 0x000000ce00057202 */ /* 0x000fe20000000f00 */
[----:B------:R-:W-:Y:S05]  /*dfc0*/  BRA `(.L_x_2068) ;  /* 0xffff5ff000007947 */ /* 0x000fea000383ffff */
.L_x_1979:
[----:B------:R-:W-:Y:S01]  /*dfd0*/  IMAD.MOV.U32 R207, RZ, RZ, R4 ;  /* 0x000000ffffcf7224 */ /* 0x000fe200078e0004 */
[----:B------:R-:W-:Y:S01]  /*dfe0*/  MOV R206, 0x2 ;  /* 0x0000000200ce7802 */ /* 0x000fe20000000f00 */
[----:B------:R-:W-:Y:S01]  /*dff0*/  IMAD.MOV.U32 R3, RZ, RZ, 0x181f ;  /* 0x0000181fff037424 */ /* 0x000fe200078e00ff */
[----:B----4-:R-:W-:Y:S02]  /*e000*/  MOV R2, 0xe020 ;  /* 0x0000e02000027802 */ /* 0x010fe40000000f00 */
[----:B-123--:R-:W-:Y:S05]  /*e010*/  CALL.REL.NOINC `($__internal_31_$__cuda_sm70_shflsync_idx_p) ;  /* 0x0000185000007944 */ /* 0x00efea0003c00000 */
[----:B------:R-:W-:Y:S01]  /*e020*/  MOV R2, R206 ;  /* 0x000000ce00027202 */ /* 0x000fe20000000f00 */
[----:B------:R-:W-:Y:S05]  /*e030*/  BRA `(.L_x_2069) ;  /* 0xffff5fa000007947 */ /* 0x000fea000383ffff */
.L_x_1982:
[----:B------:R-:W-:Y:S01]  /*e040*/  IMAD.MOV.U32 R207, RZ, RZ, R0 ;  /* 0x000000ffffcf7224 */ /* 0x000fe200078e0000 */
[----:B------:R-:W-:Y:S01]  /*e050*/  MOV R206, 0x3 ;  /* 0x0000000300ce7802 */ /* 0x000fe20000000f00 */
[----:B-1----:R-:W-:Y:S01]  /*e060*/  IMAD.MOV.U32 R3, RZ, RZ, 0x181f ;  /* 0x0000181fff037424 */ /* 0x002fe200078e00ff */
[----:B------:R-:W-:-:S03]  /*e070*/  MOV R2, 0xe090 ;  /* 0x0000e09000027802 */ /* 0x000fc60000000f00 */
[----:B--234-:R-:W-:Y:S05]  /*e080*/  CALL.REL.NOINC `($__internal_31_$__cuda_sm70_shflsync_idx_p) ;  /* 0x000017e000007944 */ /* 0x01cfea0003c00000 */
        /* <DEDUP_REMOVED lines=8> */
.L_x_1983:
[----:B------:R-:W-:Y:S01]  /*e110*/  IMAD.MOV.U32 R68, RZ, RZ, R4 ;  /* 0x000000ffff447224 */ /* 0x000fe200078e0004 */
[----:B------:R-:W-:Y:S02]  /*e120*/  MOV R0, 0x2 ;  /* 0x0000000200007802 */ /* 0x000fe40000000f00 */
[----:B------:R-:W-:Y:S02]  /*e130*/  MOV R2, 0xe150 ;  /* 0x0000e15000027802 */ /* 0x000fe40000000f00 */
[----:B------:R-:W-:Y:S05]  /*e140*/  CALL.REL.NOINC `($__internal_30_$__cuda_sm70_shflsync_bfly_p) ;  /* 0x000016c000007944 */ /* 0x000fea0003c00000 */
[----:B------:R-:W-:Y:S05]  /*e150*/  BRA `(.L_x_2071) ;  /* 0xffff696000007947 */ /* 0x000fea000383ffff */
.L_x_1984:
[----:B------:R-:W-:Y:S01]  /*e160*/  IMAD.MOV.U32 R68, RZ, RZ, R4 ;  /* 0x000000ffff447224 */ /* 0x000fe200078e0004 */
[----:B------:R-:W-:Y:S02]  /*e170*/  MOV R0, 0x1 ;  /* 0x0000000100007802 */ /* 0x000fe40000000f00 */
[----:B------:R-:W-:Y:S02]  /*e180*/  MOV R2, 0xe1a0 ;  /* 0x0000e1a000027802 */ /* 0x000fe40000000f00 */
[----:B------:R-:W-:Y:S05]  /*e190*/  CALL.REL.NOINC `($__internal_30_$__cuda_sm70_shflsync_bfly_p) ;  /* 0x0000167000007944 */ /* 0x000fea0003c00000 */
[----:B------:R-:W-:Y:S01]  /*e1a0*/  FMNMX.FTZ R70, R4, R0, !PT ;  /* 0x0000000004467209 */ /* 0x000fe20007810000 */
[----:B------:R-:W-:Y:S01]  /*e1b0*/  IMAD.MOV.U32 R68, RZ, RZ, R5 ;  /* 0x000000ffff447224 */ /* 0x000fe200078e0005 */
[----:B------:R-:W-:Y:S01]  /*e1c0*/  MOV R2, 0xe1f0 ;  /* 0x0000e1f000027802 */ /* 0x000fe20000000f00 */
[----:B------:R-:W-:-:S02]  /*e1d0*/  IMAD.MOV.U32 R0, RZ, RZ, 0x2 ;  /* 0x00000002ff007424 */ /* 0x000fc400078e00ff */
[----:B------:R-:W-:Y:S05]  /*e1e0*/  CALL.REL.NOINC `($__internal_30_$__cuda_sm70_shflsync_bfly_p) ;  /* 0x0000162000007944 */ /* 0x000fea0003c00000 */
[----:B------:R-:W-:Y:S01]  /*e1f0*/  FMNMX.FTZ R5, R5, R0, !PT ;  /* 0x0000000005057209 */ /* 0x000fe20007810000 */
[----:B------:R-:W-:Y:S01]  /*e200*/  IMAD.MOV.U32 R0, RZ, RZ, 0x1 ;  /* 0x00000001ff007424 */ /* 0x000fe200078e00ff */
[----:B------:R-:W-:-:S03]  /*e210*/  MOV R2, 0xe240 ;  /* 0x0000e24000027802 */ /* 0x000fc60000000f00 */
[----:B------:R-:W-:Y:S02]  /*e220*/  IMAD.MOV.U32 R68, RZ, RZ, R5 ;  /* 0x000000ffff447224 */ /* 0x000fe400078e0005 */
[----:B------:R-:W-:Y:S05]  /*e230*/  CALL.REL.NOINC `($__internal_30_$__cuda_sm70_shflsync_bfly_p) ;  /* 0x000015d000007944 */ /* 0x000fea0003c00000 */
[----:B------:R-:W-:Y:S01]  /*e240*/  MOV R3, R0 ;  /* 0x0000000000037202 */ /* 0x000fe20000000f00 */
[----:B------:R-:W-:Y:S05]  /*e250*/  BRA `(.L_x_2072) ;  /* 0xffff68d000007947 */ /* 0x000fea000383ffff */
.L_x_1986:
[----:B-1-34-:R-:W-:Y:S01]  /*e260*/  MOV R206, RZ ;  /* 0x000000ff00ce7202 */ /* 0x01afe20000000f00 */
[----:B------:R-:W-:Y:S01]  /*e270*/  IMAD.MOV.U32 R207, RZ, RZ, R4 ;  /* 0x000000ffffcf7224 */ /* 0x000fe200078e0004 */
[----:B------:R-:W-:Y:S01]  /*e280*/  MOV R2, 0xe2b0 ;  /* 0x0000e2b000027802 */ /* 0x000fe20000000f00 */
[----:B------:R-:W-:Y:S02]  /*e290*/  IMAD.MOV.U32 R3, RZ, RZ, 0x181f ;  /* 0x0000181fff037424 */ /* 0x000fe400078e00ff */
[----:B------:R-:W-:Y:S05]  /*e2a0*/  CALL.REL.NOINC `($__internal_31_$__cuda_sm70_shflsync_idx_p) ;  /* 0x000015c000007944 */ /* 0x000fea0003c00000 */
[----:B------:R-:W-:Y:S01]  /*e2b0*/  MOV R0, R206 ;  /* 0x000000ce00007202 */ /* 0x000fe20000000f00 */
[----:B------:R-:W-:-:S05]  /*e2c0*/  BRA `(.L_x_2073) ;  /* 0xffff824000007947 */ /* 0x000fca000383ffff */
.L_x_1989:
[----:B------:R-:W-:Y:S01]  /*e2d0*/  MOV R206, 0x3 ;  /* 0x0000000300ce7802 */ /* 0x000fe20000000f00 */
[----:B------:R-:W-:Y:S01]  /*e2e0*/  IMAD.MOV.U32 R207, RZ, RZ, R4 ;  /* 0x000000ffffcf7224 */ /* 0x000fe200078e0004 */
[----:B------:R-:W-:Y:S01]  /*e2f0*/  MOV R2, 0xe320 ;  /* 0x0000e32000027802 */ /* 0x000fe20000000f00 */
[----:B------:R-:W-:Y:S02]  /*e300*/  IMAD.MOV.U32 R3, RZ, RZ, 0x181f ;  /* 0x0000181fff037424 */ /* 0x000fe400078e00ff */
[----:B-1----:R-:W-:Y:S05]  /*e310*/  CALL.REL.NOINC `($__internal_31_$__cuda_sm70_shflsync_idx_p) ;  /* 0x0000155000007944 */ /* 0x002fea0003c00000 */
[----:B------:R-:W-:Y:S01]  /*e320*/  MOV R3, 0x181f ;  /* 0x0000181f00037802 */ /* 0x000fe20000000f00 */
[----:B------:R-:W-:Y:S01]  /*e330*/  IMAD.MOV.U32 R4, RZ, RZ, R206 ;  /* 0x000000ffff047224 */ /* 0x000fe200078e00ce */
[----:B------:R-:W-:Y:S01]  /*e340*/  MOV R206, 0x3 ;  /* 0x0000000300ce7802 */ /* 0x000fe20000000f00 */
[----:B------:R-:W-:Y:S01]  /*e350*/  IMAD.MOV.U32 R207, RZ, RZ, R5 ;  /* 0x000000ffffcf7224 */ /* 0x000fe200078e0005 */
[----:B------:R-:W-:Y:S02]  /*e360*/  MOV R2, 0xe380 ;  /* 0x0000e38000027802 */ /* 0x000fe40000000f00 */
[----:B------:R-:W-:Y:S05]  /*e370*/  CALL.REL.NOINC `($__internal_31_$__cuda_sm70_shflsync_idx_p) ;  /* 0x000014f000007944 */ /* 0x000fea0003c00000 */
[----:B------:R-:W-:Y:S01]  /*e380*/  MOV R0, R206 ;  /* 0x000000ce00007202 */ /* 0x000fe20000000f00 */
[----:B------:R-:W-:-:S05]  /*e390*/  BRA `(.L_x_2074) ;  /* 0xffff842000007947 */ /* 0x000fca000383ffff */
.L_x_1992:
[----:B------:R-:W-:Y:S01]  /*e3a0*/  MOV R206, RZ ;  /* 0x000000ff00ce7202 */ /* 0x000fe20000000f00 */
[----:B------:R-:W-:Y:S01]  /*e3b0*/  IMAD.MOV.U32 R207, RZ, RZ, R0 ;  /* 0x000000ffffcf7224 */ /* 0x000fe200078e0000 */
[----:B------:R-:W-:Y:S01]  /*e3c0*/  MOV R2, 0xe3f0 ;  /* 0x0000e3f000027802 */ /* 0x000fe20000000f00 */
[----:B------:R-:W-:Y:S02]  /*e3d0*/  IMAD.MOV.U32 R3, RZ, RZ, 0x181f ;  /* 0x0000181fff037424 */ /* 0x000fe400078e00ff */
[----:B------:R-:W-:Y:S05]  /*e3e0*/  CALL.REL.NOINC `($__internal_31_$__cuda_sm70_shflsync_idx_p) ;  /* 0x0000148000007944 */ /* 0x000fea0003c00000 */
[----:B------:R-:W-:Y:S01]  /*e3f0*/  MOV R138, R206 ;  /* 0x000000ce008a7202 */ /* 0x000fe20000000f00 */
[----:B------:R-:W-:-:S05]  /*e400*/  BRA `(.L_x_2075) ;  /* 0xffff913000007947 */ /* 0x000fca000383ffff */
.L_x_1993:
[----:B------:R-:W-:Y:S01]  /*e410*/  MOV R206, RZ ;  /* 0x000000ff00ce7202 */ /* 0x000fe20000000f00 */
[----:B------:R-:W-:Y:S01]  /*e420*/  IMAD.MOV.U32 R207, RZ, RZ, R68 ;  /* 0x000000ffffcf7224 */ /* 0x000fe200078e0044 */
[----:B------:R-:W-:Y:S01]  /*e430*/  MOV R2, 0xe460 ;  /* 0x0000e46000027802 */ /* 0x000fe20000000f00 */
[----:B------:R-:W-:Y:S02]  /*e440*/  IMAD.MOV.U32 R3, RZ, RZ, 0x181f ;  /* 0x0000181fff037424 */ /* 0x000fe400078e00ff */
[----:B-12---:R-:W-:Y:S05]  /*e450*/  CALL.REL.NOINC `($__internal_31_$__cuda_sm70_shflsync_idx_p) ;  /* 0x0000141000007944 */ /* 0x006fea0003c00000 */
[----:B------:R-:W-:Y:S01]  /*e460*/  MOV R137, R206 ;  /* 0x000000ce00897202 */ /* 0x000fe20000000f00 */
[----:B------:R-:W-:-:S05]  /*e470*/  BRA `(.L_x_2076) ;  /* 0xffff90e000007947 */ /* 0x000fca000383ffff */
.L_x_1994:
[----:B------:R-:W-:Y:S01]  /*e480*/  MOV R206, 0x1 ;  /* 0x0000000100ce7802 */ /* 0x000fe20000000f00 */
[----:B------:R-:W-:Y:S01]  /*e490*/  IMAD.MOV.U32 R207, RZ, RZ, R0 ;  /* 0x000000ffffcf7224 */ /* 0x000fe200078e0000 */
[----:B--2---:R-:W-:Y:S01]  /*e4a0*/  MOV R2, 0xe4d0 ;  /* 0x0000e4d000027802 */ /* 0x004fe20000000f00 */
[----:B------:R-:W-:Y:S03]  /*e4b0*/  IMAD.MOV.U32 R3, RZ, RZ, 0x181f ;  /* 0x0000181fff037424 */ /* 0x000fe600078e00ff */
[----:B-1-3--:R-:W-:Y:S05]  /*e4c0*/  CALL.REL.NOINC `($__internal_31_$__cuda_sm70_shflsync_idx_p) ;  /* 0x000013a000007944 */ /* 0x00afea0003c00000 */
        /* <DEDUP_REMOVED lines=8> */
.L_x_1995:
[----:B------:R-:W-:Y:S01]  /*e550*/  MOV R206, 0x2 ;  /* 0x0000000200ce7802 */ /* 0x000fe20000000f00 */
[----:B------:R-:W-:Y:S01]  /*e560*/  IMAD.MOV.U32 R207, RZ, RZ, R0 ;  /* 0x000000ffffcf7224 */ /* 0x000fe200078e0000 */
[----:B-1----:R-:W-:Y:S01]  /*e570*/  MOV R2, 0xe5a0 ;  /* 0x0000e5a000027802 */ /* 0x002fe20000000f00 */
[----:B------:R-:W-:Y:S02]  /*e580*/  IMAD.MOV.U32 R3, RZ, RZ, 0x181f ;  /* 0x0000181fff037424 */ /* 0x000fe400078e00ff */
[----:B---34-:R-:W-:Y:S05]  /*e590*/  CALL.REL.NOINC `($__internal_31_$__cuda_sm70_shflsync_idx_p) ;  /* 0x000012d000007944 */ /* 0x018fea0003c00000 */
[----:B------:R-:W-:Y:S01]  /*e5a0*/  MOV R138, R206 ;  /* 0x000000ce008a7202 */ /* 0x000fe20000000f00 */
[----:B------:R-:W-:-:S05]  /*e5b0*/  BRA `(.L_x_2078) ;  /* 0xffff924000007947 */ /* 0x000fca000383ffff */
.L_x_1996:
[----:B------:R-:W-:Y:S01]  /*e5c0*/  MOV R206, 0x2 ;  /* 0x0000000200ce7802 */ /* 0x000fe20000000f00 */
[----:B------:R-:W-:Y:S01]  /*e5d0*/  IMAD.MOV.U32 R207, RZ, RZ, R68 ;  /* 0x000000ffffcf7224 */ /* 0x000fe200078e0044 */
[----:B-1----:R-:W-:Y:S01]  /*e5e0*/  MOV R2, 0xe610 ;  /* 0x0000e61000027802 */ /* 0x002fe20000000f00 */
[----:B------:R-:W-:Y:S02]  /*e5f0*/  IMAD.MOV.U32 R3, RZ, RZ, 0x181f ;  /* 0x0000181fff037424 */ /* 0x000fe400078e00ff */
[----:B--234-:R-:W-:Y:S05]  /*e600*/  CALL.REL.NOINC `($__internal_31_$__cuda_sm70_shflsync_idx_p) ;  /* 0x0000126000007944 */ /* 0x01cfea0003c00000 */
[----:B------:R-:W-:Y:S01]  /*e610*/  MOV R137, R206 ;  /* 0x000000ce00897202 */ /* 0x000fe20000000f00 */
[----:B------:R-:W-:-:S05]  /*e620*/  BRA `(.L_x_2079) ;  /* 0xffff91f000007947 */ /* 0x000fca000383ffff */
.L_x_1997:
[----:B------:R-:W-:Y:S01]  /*e630*/  MOV R206, 0x3 ;  /* 0x0000000300ce7802 */ /* 0x000fe20000000f00 */
[----:B------:R-:W-:Y:S01]  /*e640*/  IMAD.MOV.U32 R207, RZ, RZ, R0 ;  /* 0x000000ffffcf7224 */ /* 0x000fe200078e0000 */
[----:B-1----:R-:W-:Y:S01]  /*e650*/  MOV R2, 0xe680 ;  /* 0x0000e68000027802 */ /* 0x002fe20000000f00 */
[----:B------:R-:W-:Y:S03]  /*e660*/  IMAD.MOV.U32 R3, RZ, RZ, 0x181f ;  /* 0x0000181fff037424 */ /* 0x000fe600078e00ff */
[----:B--2-4-:R-:W-:Y:S05]  /*e670*/  CALL.REL.NOINC `($__internal_31_$__cuda_sm70_shflsync_idx_p) ;  /* 0x000011f000007944 */ /* 0x014fea0003c00000 */
        /* <DEDUP_REMOVED lines=8> */
.L_x_1998:
[----:B------:R-:W-:Y:S02]  /*e700*/  MOV R0, 0x2 ;  /* 0x0000000200007802 */ /* 0x000fe40000000f00 */
[----:B------:R-:W-:Y:S02]  /*e710*/  MOV R2, 0xe730 ;  /* 0x0000e73000027802 */ /* 0x000fe40000000f00 */
[----:B------:R-:W-:Y:S05]  /*e720*/  CALL.REL.NOINC `($__internal_30_$__cuda_sm70_shflsync_bfly_p) ;  /* 0x000010e000007944 */ /* 0x000fea0003c00000 */
[----:B------:R-:W-:-:S05]  /*e730*/  BRA `(.L_x_2081) ;  /* 0xffff970000007947 */ /* 0x000fca000383ffff */
.L_x_1999:
[----:B------:R-:W-:Y:S02]  /*e740*/  MOV R0, 0x1 ;  /* 0x0000000100007802 */ /* 0x000fe40000000f00 */
[----:B------:R-:W-:Y:S02]  /*e750*/  MOV R2, 0xe770 ;  /* 0x0000e77000027802 */ /* 0x000fe40000000f00 */
[----:B------:R-:W-:Y:S05]  /*e760*/  CALL.REL.NOINC `($__internal_30_$__cuda_sm70_shflsync_bfly_p) ;  /* 0x000010a000007944 */ /* 0x000fea0003c00000 */
[----:B------:R-:W-:Y:S01]  /*e770*/  FMNMX.FTZ R70, R68, R0, !PT ;  /* 0x0000000044467209 */ /* 0x000fe20007810000 */
[----:B------:R-:W-:Y:S01]  /*e780*/  IMAD.MOV.U32 R68, RZ, RZ, R136 ;  /* 0x000000ffff447224 */ /* 0x000fe200078e0088 */
[----:B------:R-:W-:Y:S01]  /*e790*/  MOV R2, 0xe7c0 ;  /* 0x0000e7c000027802 */ /* 0x000fe20000000f00 */
[----:B------:R-:W-:Y:S02]  /*e7a0*/  IMAD.MOV.U32 R0, RZ, RZ, 0x2 ;  /* 0x00000002ff007424 */ /* 0x000fe400078e00ff */
[----:B------:R-:W-:Y:S05]  /*e7b0*/  CALL.REL.NOINC `($__internal_30_$__cuda_sm70_shflsync_bfly_p) ;  /* 0x0000105000007944 */ /* 0x000fea0003c00000 */
[----:B------:R-:W-:Y:S01]  /*e7c0*/  FMNMX.FTZ R68, R136, R0, !PT ;  /* 0x0000000088447209 */ /* 0x000fe20007810000 */
[----:B------:R-:W-:Y:S01]  /*e7d0*/  IMAD.MOV.U32 R0, RZ, RZ, 0x1 ;  /* 0x00000001ff007424 */ /* 0x000fe200078e00ff */
[----:B------:R-:W-:Y:S02]  /*e7e0*/  MOV R2, 0xe800 ;  /* 0x0000e80000027802 */ /* 0x000fe40000000f00 */
[----:B------:R-:W-:Y:S05]  /*e7f0*/  CALL.REL.NOINC `($__internal_30_$__cuda_sm70_shflsync_bfly_p) ;  /* 0x0000101000007944 */ /* 0x000fea0003c00000 */
[----:B------:R-:W-:-:S05]  /*e800*/  BRA `(.L_x_2082) ;  /* 0xffff96a000007947 */ /* 0x000fca000383ffff */
.L_x_2001:
[----:B------:R-:W-:Y:S01]  /*e810*/  IMAD.MOV.U32 R68, RZ, RZ, R209 ;  /* 0x000000ffff447224 */ /* 0x000fe200078e00d1 */
[----:B------:R-:W-:-:S02]  /*e820*/  MOV R0, 0x2 ;  /* 0x0000000200007802 */ /* 0x000fc40000000f00 */
[----:B------:R-:W-:Y:S02]  /*e830*/  MOV R2, 0xe850 ;  /* 0x0000e85000027802 */ /* 0x000fe40000000f00 */
[----:B------:R-:W-:Y:S05]  /*e840*/  CALL.REL.NOINC `($__internal_30_$__cuda_sm70_shflsync_bfly_p) ;  /* 0x00000fc000007944 */ /* 0x000fea0003c00000 */
[----:B------:R-:W-:Y:S01]  /*e850*/  FADD.FTZ R68, R209, R0 ;  /* 0x00000000d1447221 */ /* 0x000fe20000010000 */
[----:B------:R-:W-:Y:S02]  /*e860*/  MOV R0, 0x1 ;  /* 0x0000000100007802 */ /* 0x000fe40000000f00 */
[----:B------:R-:W-:Y:S02]  /*e870*/  MOV R2, 0xe890 ;  /* 0x0000e89000027802 */ /* 0x000fe40000000f00 */
[----:B------:R-:W-:Y:S05]  /*e880*/  CALL.REL.NOINC `($__internal_30_$__cuda_sm70_shflsync_bfly_p) ;  /* 0x00000f8000007944 */ /* 0x000fea0003c00000 */
[----:B------:R-:W-:Y:S01]  /*e890*/  FADD.FTZ R4, R68, R0 ;  /* 0x0000000044047221 */ /* 0x000fe20000010000 */
[----:B------:R-:W-:Y:S02]  /*e8a0*/  MOV R68, R230 ;  /* 0x000000e600447202 */ /* 0x000fe40000000f00 */
[----:B------:R-:W-:Y:S02]  /*e8b0*/  MOV R0, 0x2 ;  /* 0x0000000200007802 */ /* 0x000fe40000000f00 */
[----:B------:R-:W-:Y:S02]  /*e8c0*/  MOV R2, 0xe8e0 ;  /* 0x0000e8e000027802 */ /* 0x000fe40000000f00 */
[----:B------:R-:W-:Y:S05]  /*e8d0*/  CALL.REL.NOINC `($__internal_30_$__cuda_sm70_shflsync_bfly_p) ;  /* 0x00000f3000007944 */ /* 0x000fea0003c00000 */
[----:B------:R-:W-:Y:S01]  /*e8e0*/  FADD.FTZ R5, R230, R0 ;  /* 0x00000000e6057221 */ /* 0x000fe20000010000 */
[----:B------:R-:W-:Y:S02]  /*e8f0*/  MOV R0, 0x1 ;  /* 0x0000000100007802 */ /* 0x000fe40000000f00 */
[----:B------:R-:W-:-:S02]  /*e900*/  MOV R2, 0xe930 ;  /* 0x0000e93000027802 */ /* 0x000fc40000000f00 */
[----:B------:R-:W-:Y:S02]  /*e910*/  MOV R68, R5 ;  /* 0x0000000500447202 */ /* 0x000fe40000000f00 */
[----:B------:R-:W-:Y:S05]  /*e920*/  CALL.REL.NOINC `($__internal_30_$__cuda_sm70_shflsync_bfly_p) ;  /* 0x00000ee000007944 */ /* 0x000fea0003c00000 */
[----:B------:R-:W-:Y:S01]  /*e930*/  MOV R3, R0 ;  /* 0x0000000000037202 */ /* 0x000fe20000000f00 */
[----:B------:R-:W-:Y:S05]  /*e940*/  BRA `(.L_x_2083) ;  /* 0xffffb1a000007947 */ /* 0x000fea000383ffff */
.L_x_2008:
[----:B--234-:R-:W-:Y:S01]  /*e950*/  IMAD.MOV.U32 R207, RZ, RZ, R7 ;  /* 0x000000ffffcf7224 */ /* 0x01cfe200078e0007 */
[----:B------:R-:W-:Y:S01]  /*e960*/  MOV R206, RZ ;  /* 0x000000ff00ce7202 */ /* 0x000fe20000000f00 */
[----:B------:R-:W-:Y:S01]  /*e970*/  IMAD.MOV.U32 R3, RZ, RZ, 0x181f ;  /* 0x0000181fff037424 */ /* 0x000fe200078e00ff */
[----:B------:R-:W-:Y:S02]  /*e980*/  MOV R2, 0xe9a0 ;  /* 0x0000e9a000027802 */ /* 0x000fe40000000f00 */
[----:B-1----:R-:W-:Y:S05]  /*e990*/  CALL.REL.NOINC `($__internal_31_$__cuda_sm70_shflsync_idx_p) ;  /* 0x00000ed000007944 */ /* 0x002fea0003c00000 */
[----:B------:R-:W-:Y:S01]  /*e9a0*/  MOV R8, R206 ;  /* 0x000000ce00087202 */ /* 0x000fe20000000f00 */
[----:B------:R-:W-:Y:S05]  /*e9b0*/  BRA `(.L_x_2084) ;  /* 0xffffc51000007947 */ /* 0x000fea000383ffff */
.L_x_2009:
[----:B------:R-:W-:Y:S01]  /*e9c0*/  IMAD.MOV.U32 R207, RZ, RZ, R9 ;  /* 0x000000ffffcf7224 */ /* 0x000fe200078e0009 */
[----:B------:R-:W-:Y:S01]  /*e9d0*/  MOV R206, RZ ;  /* 0x000000ff00ce7202 */ /* 0x000fe20000000f00 */
[----:B------:R-:W-:Y:S01]  /*e9e0*/  IMAD.MOV.U32 R3, RZ, RZ, 0x181f ;  /* 0x0000181fff037424 */ /* 0x000fe200078e00ff */
[----:B------:R-:W-:Y:S02]  /*e9f0*/  MOV R2, 0xea10 ;  /* 0x0000ea1000027802 */ /* 0x000fe40000000f00 */
[----:B-123--:R-:W-:Y:S05]  /*ea00*/  CALL.REL.NOINC `($__internal_31_$__cuda_sm70_shflsync_idx_p) ;  /* 0x00000e6000007944 */ /* 0x00efea0003c00000 */
[----:B------:R-:W-:Y:S01]  /*ea10*/  MOV R0, R206 ;  /* 0x000000ce00007202 */ /* 0x000fe20000000f00 */
[----:B------:R-:W-:Y:S05]  /*ea20*/  BRA `(.L_x_2085) ;  /* 0xffffc4c000007947 */ /* 0x000fea000383ffff */
.L_x_2012:
[----:B------:R-:W-:Y:S01]  /*ea30*/  IMAD.MOV.U32 R207, RZ, RZ, R7 ;  /* 0x000000ffffcf7224 */ /* 0x000fe200078e0007 */
[----:B------:R-:W-:Y:S01]  /*ea40*/  MOV R206, 0x1 ;  /* 0x0000000100ce7802 */ /* 0x000fe20000000f00 */
[----:B--2---:R-:W-:Y:S01]  /*ea50*/  IMAD.MOV.U32 R3, RZ, RZ, 0x181f ;  /* 0x0000181fff037424 */ /* 0x004fe200078e00ff */
[----:B------:R-:W-:-:S02]  /*ea60*/  MOV R2, 0xea80 ;  /* 0x0000ea8000027802 */ /* 0x000fc40000000f00 */
[----:B-1-34-:R-:W-:Y:S05]  /*ea70*/  CALL.REL.NOINC `($__internal_31_$__cuda_sm70_shflsync_idx_p) ;  /* 0x00000df000007944 */ /* 0x01afea0003c00000 */
        /* <DEDUP_REMOVED lines=8> */
.L_x_2015:
[----:B------:R-:W-:Y:S01]  /*eb00*/  IMAD.MOV.U32 R207, RZ, RZ, R7 ;  /* 0x000000ffffcf7224 */ /* 0x000fe200078e0007 */
[----:B------:R-:W-:Y:S01]  /*eb10*/  MOV R206, 0x2 ;  /* 0x0000000200ce7802 */ /* 0x000fe20000000f00 */
[----:B-1----:R-:W-:Y:S01]  /*eb20*/  IMAD.MOV.U32 R3, RZ, RZ, 0x181f ;  /* 0x0000181fff037424 */ /* 0x002fe200078e00ff */
[----:B------:R-:W-:Y:S02]  /*eb30*/  MOV R2, 0xeb50 ;  /* 0x0000eb5000027802 */ /* 0x000fe40000000f00 */
[----:B--234-:R-:W-:Y:S05]  /*eb40*/  CALL.REL.NOINC `($__internal_31_$__cuda_sm70_shflsync_idx_p) ;  /* 0x00000d2000007944 */ /* 0x01cfea0003c00000 */
[----:B------:R-:W-:Y:S01]  /*eb50*/  MOV R8, R206 ;  /* 0x000000ce00087202 */ /* 0x000fe20000000f00 */
[----:B------:R-:W-:Y:S05]  /*eb60*/  BRA `(.L_x_2087) ;  /* 0xffffc5b000007947 */ /* 0x000fea000383ffff */
.L_x_2016:
[----:B------:R-:W-:Y:S01]  /*eb70*/  IMAD.MOV.U32 R207, RZ, RZ, R9 ;  /* 0x000000ffffcf7224 */ /* 0x000fe200078e0009 */
[----:B------:R-:W-:Y:S01]  /*eb80*/  MOV R206, 0x2 ;  /* 0x0000000200ce7802 */ /* 0x000fe20000000f00 */
[----:B-1----:R-:W-:Y:S01]  /*eb90*/  IMAD.MOV.U32 R3, RZ, RZ, 0x181f ;  /* 0x0000181fff037424 */ /* 0x002fe200078e00ff */
[----:B------:R-:W-:Y:S02]  /*eba0*/  MOV R2, 0xebc0 ;  /* 0x0000ebc000027802 */ /* 0x000fe40000000f00 */
[----:B--234-:R-:W-:Y:S05]  /*ebb0*/  CALL.REL.NOINC `($__internal_31_$__cuda_sm70_shflsync_idx_p) ;  /* 0x00000cb000007944 */ /* 0x01cfea0003c00000 */
[----:B------:R-:W-:Y:S01]  /*ebc0*/  MOV R0, R206 ;  /* 0x000000ce00007202 */ /* 0x000fe20000000f00 */
[----:B------:R-:W-:Y:S05]  /*ebd0*/  BRA `(.L_x_2088) ;  /* 0xffffc56000007947 */ /* 0x000fea000383ffff */
.L_x_2019:
[----:B------:R-:W-:Y:S01]  /*ebe0*/  IMAD.MOV.U32 R207, RZ, RZ, R7 ;  /* 0x000000ffffcf7224 */ /* 0x000fe200078e0007 */
[----:B------:R-:W-:Y:S01]  /*ebf0*/  MOV R206, 0x3 ;  /* 0x0000000300ce7802 */ /* 0x000fe20000000f00 */
[----:B-1----:R-:W-:Y:S01]  /*ec00*/  IMAD.MOV.U32 R3, RZ, RZ, 0x181f ;  /* 0x0000181fff037424 */ /* 0x002fe200078e00ff */
[----:B------:R-:W-:-:S02]  /*ec10*/  MOV R2, 0xec30 ;  /* 0x0000ec3000027802 */ /* 0x000fc40000000f00 */
        /* <DEDUP_REMOVED lines=9> */
.L_x_2021:
[----:B------:R-:W-:Y:S01]  /*ecb0*/  IMAD.MOV.U32 R207, RZ, RZ, R5 ;  /* 0x000000ffffcf7224 */ /* 0x000fe200078e0005 */
[----:B------:R-:W-:Y:S01]  /*ecc0*/  MOV R206, RZ ;  /* 0x000000ff00ce7202 */ /* 0x000fe20000000f00 */
[----:B------:R-:W-:Y:S01]  /*ecd0*/  IMAD.MOV.U32 R3, RZ, RZ, 0x1c1f ;  /* 0x00001c1fff037424 */ /* 0x000fe200078e00ff */
[----:B------:R-:W-:Y:S02]  /*ece0*/  MOV R2, 0xed00 ;  /* 0x0000ed0000027802 */ /* 0x000fe40000000f00 */
[----:B------:R-:W-:Y:S05]  /*ecf0*/  CALL.REL.NOINC `($__internal_31_$__cuda_sm70_shflsync_idx_p) ;  /* 0x00000b7000007944 */ /* 0x000fea0003c00000 */
[----:B------:R-:W-:Y:S01]  /*ed00*/  MOV R4, R206 ;  /* 0x000000ce00047202 */ /* 0x000fe20000000f00 */
[----:B------:R-:W-:Y:S05]  /*ed10*/  BRA `(.L_x_2090) ;  /* 0xffffc84000007947 */ /* 0x000fea000383ffff */
.L_x_2022:
[----:B------:R-:W-:Y:S01]  /*ed20*/  IMAD.MOV.U32 R207, RZ, RZ, R12 ;  /* 0x000000ffffcf7224 */ /* 0x000fe200078e000c */
[----:B------:R-:W-:Y:S01]  /*ed30*/  MOV R206, RZ ;  /* 0x000000ff00ce7202 */ /* 0x000fe20000000f00 */
[----:B------:R-:W-:Y:S01]  /*ed40*/  IMAD.MOV.U32 R3, RZ, RZ, 0x1c1f ;  /* 0x00001c1fff037424 */ /* 0x000fe200078e00ff */
[----:B------:R-:W-:Y:S02]  /*ed50*/  MOV R2, 0xed70 ;  /* 0x0000ed7000027802 */ /* 0x000fe40000000f00 */
[----:B-12---:R-:W-:Y:S05]  /*ed60*/  CALL.REL.NOINC `($__internal_31_$__cuda_sm70_shflsync_idx_p) ;  /* 0x00000b0000007944 */ /* 0x006fea0003c00000 */
[----:B------:R-:W-:Y:S01]  /*ed70*/  MOV R0, R206 ;  /* 0x000000ce00007202 */ /* 0x000fe20000000f00 */
[----:B------:R-:W-:Y:S05]  /*ed80*/  BRA `(.L_x_2091) ;  /* 0xffffc7f000007947 */ /* 0x000fea000383ffff */
.L_x_2025:
        /* <DEDUP_REMOVED lines=13> */
.L_x_2029:
[----:B------:R-:W-:Y:S01]  /*ee60*/  IMAD.MOV.U32 R207, RZ, RZ, R7 ;  /* 0x000000ffffcf7224 */ /* 0x000fe200078e0007 */
[----:B------:R-:W-:Y:S01]  /*ee70*/  MOV R206, RZ ;  /* 0x000000ff00ce7202 */ /* 0x000fe20000000f00 */
[----:B------:R-:W-:Y:S01]  /*ee80*/  IMAD.MOV.U32 R3, RZ, RZ, 0x181f ;  /* 0x0000181fff037424 */ /* 0x000fe200078e00ff */
[----:B------:R-:W-:Y:S02]  /*ee90*/  MOV R2, 0xeeb0 ;  /* 0x0000eeb000027802 */ /* 0x000fe40000000f00 */
[----:B------:R-:W-:Y:S05]  /*eea0*/  CALL.REL.NOINC `($__internal_31_$__cuda_sm70_shflsync_idx_p) ;  /* 0x000009c000007944 */ /* 0x000fea0003c00000 */
[----:B------:R-:W-:Y:S01]  /*eeb0*/  MOV R8, R206 ;  /* 0x000000ce00087202 */ /* 0x000fe20000000f00 */
[----:B------:R-:W-:Y:S05]  /*eec0*/  BRA `(.L_x_2093) ;  /* 0xffffda8000007947 */ /* 0x000fea000383ffff */
.L_x_2030:
[----:B------:R-:W-:Y:S01]  /*eed0*/  IMAD.MOV.U32 R207, RZ, RZ, R10 ;  /* 0x000000ffffcf7224 */ /* 0x000fe200078e000a */
[----:B------:R-:W-:Y:S01]  /*eee0*/  MOV R206, RZ ;  /* 0x000000ff00ce7202 */ /* 0x000fe20000000f00 */
[----:B------:R-:W-:Y:S01]  /*eef0*/  IMAD.MOV.U32 R3, RZ, RZ, 0x181f ;  /* 0x0000181fff037424 */ /* 0x000fe200078e00ff */
[----:B------:R-:W-:Y:S02]  /*ef00*/  MOV R2, 0xef20 ;  /* 0x0000ef2000027802 */ /* 0x000fe40000000f00 */
[----:B-12---:R-:W-:Y:S05]  /*ef10*/  CALL.REL.NOINC `($__internal_31_$__cuda_sm70_shflsync_idx_p) ;  /* 0x0000095000007944 */ /* 0x006fea0003c00000 */
[----:B------:R-:W-:Y:S01]  /*ef20*/  MOV R0, R206 ;  /* 0x000000ce00007202 */ /* 0x000fe20000000f00 */
[----:B------:R-:W-:Y:S05]  /*ef30*/  BRA `(.L_x_2094) ;  /* 0xffffda3000007947 */ /* 0x000fea000383ffff */
.L_x_2033:
        /* <DEDUP_REMOVED lines=13> */
.L_x_2036:
[----:B------:R-:W-:Y:S01]  /*f010*/  IMAD.MOV.U32 R207, RZ, RZ, R7 ;  /* 0x000000ffffcf7224 */ /* 0x000fe200078e0007 */
[----:B------:R-:W-:Y:S01]  /*f020*/  MOV R206, 0x2 ;  /* 0x0000000200ce7802 */ /* 0x000fe20000000f00 */
[----:B-1----:R-:W-:Y:S01]  /*f030*/  IMAD.MOV.U32 R3, RZ, RZ, 0x181f ;  /* 0x0000181fff037424 */ /* 0x002fe200078e00ff */
[----:B------:R-:W-:Y:S02]  /*f040*/  MOV R2, 0xf060 ;  /* 0x0000f06000027802 */ /* 0x000fe40000000f00 */
[----:B--234-:R-:W-:Y:S05]  /*f050*/  CALL.REL.NOINC `($__internal_31_$__cuda_sm70_shflsync_idx_p) ;  /* 0x0000081000007944 */ /* 0x01cfea0003c00000 */
[----:B------:R-:W-:Y:S01]  /*f060*/  MOV R8, R206 ;  /* 0x000000ce00087202 */ /* 0x000fe20000000f00 */
[----:B------:R-:W-:Y:S05]  /*f070*/  BRA `(.L_x_2096) ;  /* 0xffffdb3000007947 */ /* 0x000fea000383ffff */
.L_x_2037:
[----:B------:R-:W-:Y:S01]  /*f080*/  IMAD.MOV.U32 R207, RZ, RZ, R10 ;  /* 0x000000ffffcf7224 */ /* 0x000fe200078e000a */
[----:B------:R-:W-:Y:S01]  /*f090*/  MOV R206, 0x2 ;  /* 0x0000000200ce7802 */ /* 0x000fe20000000f00 */
[----:B------:R-:W-:Y:S01]  /*f0a0*/  IMAD.MOV.U32 R3, RZ, RZ, 0x181f ;  /* 0x0000181fff037424 */ /* 0x000fe200078e00ff */
[----:B------:R-:W-:Y:S02]  /*f0b0*/  MOV R2, 0xf0d0 ;  /* 0x0000f0d000027802 */ /* 0x000fe40000000f00 */
[----:B-1234-:R-:W-:Y:S05]  /*f0c0*/  CALL.REL.NOINC `($__internal_31_$__cuda_sm70_shflsync_idx_p) ;  /* 0x000007a000007944 */ /* 0x01efea0003c00000 */
[----:B------:R-:W-:Y:S01]  /*f0d0*/  MOV R0, R206 ;  /* 0x000000ce00007202 */ /* 0x000fe20000000f00 */
[----:B------:R-:W-:Y:S05]  /*f0e0*/  BRA `(.L_x_2097) ;  /* 0xffffdae000007947 */ /* 0x000fea000383ffff */
.L_x_2040:
        /* <DEDUP_REMOVED lines=13> */
.L_x_2042:
[----:B------:R-:W-:Y:S01]  /*f1c0*/  IMAD.MOV.U32 R207, RZ, RZ, R62 ;  /* 0x000000ffffcf7224 */ /* 0x000fe200078e003e */
[----:B------:R-:W-:Y:S01]  /*f1d0*/  MOV R206, RZ ;  /* 0x000000ff00ce7202 */ /* 0x000fe20000000f00 */
[----:B------:R-:W-:Y:S01]  /*f1e0*/  IMAD.MOV.U32 R3, RZ, RZ, 0x1f ;  /* 0x0000001fff037424 */ /* 0x000fe200078e00ff */
[----:B------:R-:W-:Y:S02]  /*f1f0*/  MOV R2, 0xf210 ;  /* 0x0000f21000027802 */ /* 0x000fe40000000f00 */
[----:B--2---:R-:W-:Y:S05]  /*f200*/  CALL.REL.NOINC `($__internal_31_$__cuda_sm70_shflsync_idx_p) ;  /* 0x0000066000007944 */ /* 0x004fea0003c00000 */
[----:B------:R-:W-:Y:S01]  /*f210*/  MOV R9, R206 ;  /* 0x000000ce00097202 */ /* 0x000fe20000000f00 */
[----:B------:R-:W-:Y:S05]  /*f220*/  BRA `(.L_x_2099) ;  /* 0xffffdc6000007947 */ /* 0x000fea000383ffff */
.L_x_2043:
[----:B------:R-:W-:Y:S01]  /*f230*/  IMAD.MOV.U32 R207, RZ, RZ, R62 ;  /* 0x000000ffffcf7224 */ /* 0x000fe200078e003e */
[----:B------:R-:W-:Y:S01]  /*f240*/  MOV R206, 0x1 ;  /* 0x0000000100ce7802 */ /* 0x000fe20000000f00 */
[----:B------:R-:W-:Y:S01]  /*f250*/  IMAD.MOV.U32 R3, RZ, RZ, 0x1f ;  /* 0x0000001fff037424 */ /* 0x000fe200078e00ff */
[----:B------:R-:W-:Y:S02]  /*f260*/  MOV R2, 0xf280 ;  /* 0x0000f28000027802 */ /* 0x000fe40000000f00 */
[----:B-12---:R-:W-:Y:S05]  /*f270*/  CALL.REL.NOINC `($__internal_31_$__cuda_sm70_shflsync_idx_p) ;  /* 0x000005f000007944 */ /* 0x006fea0003c00000 */
[----:B------:R-:W-:Y:S01]  /*f280*/  MOV R8, R206 ;  /* 0x000000ce00087202 */ /* 0x000fe20000000f00 */
[----:B------:R-:W-:Y:S05]  /*f290*/  BRA `(.L_x_2100) ;  /* 0xffffdc1000007947 */ /* 0x000fea000383ffff */
.L_x_2044:
[----:B------:R-:W-:Y:S02]  /*f2a0*/  MOV R2, 0x1 ;  /* 0x0000000100027802 */ /* 0x000fe40000000f00 */
[----:B------:R-:W-:-:S02]  /*f2b0*/  MOV R3, 0xf2d0 ;  /* 0x0000f2d000037802 */ /* 0x000fc40000000f00 */
[----:B-1234-:R-:W-:Y:S05]  /*f2c0*/  CALL.REL.NOINC `($__internal_32_$__cuda_sm70_shflsync_up_p) ;  /* 0x000005f000007944 */ /* 0x01efea0003c00000 */
[----:B------:R-:W-:Y:S05]  /*f2d0*/  BRA `(.L_x_2101) ;  /* 0xffffdcf000007947 */ /* 0x000fea000383ffff */
.L_x_2045:
[----:B------:R-:W-:Y:S02]  /*f2e0*/  MOV R2, 0x2 ;  /* 0x0000000200027802 */ /* 0x000fe40000000f00 */
[----:B------:R-:W-:-:S02]  /*f2f0*/  MOV R3, 0xf310 ;  /* 0x0000f31000037802 */ /* 0x000fc40000000f00 */
[----:B--2-4-:R-:W-:Y:S05]  /*f300*/  CALL.REL.NOINC `($__internal_32_$__cuda_sm70_shflsync_up_p) ;  /* 0x000005b000007944 */ /* 0x014fea0003c00000 */
        /* <DEDUP_REMOVED lines=24> */
.L_x_2049:
[----:B------:R-:W-:Y:S02]  /*f490*/  MOV R2, 0x1 ;  /* 0x0000000100027802 */ /* 0x000fe40000000f00 */
[----:B------:R-:W-:Y:S02]  /*f4a0*/  MOV R3, 0xf4c0 ;  /* 0x0000f4c000037802 */ /* 0x000fe40000000f00 */
[----:B------:R-:W-:Y:S05]  /*f4b0*/  CALL.REL.NOINC `($__internal_32_$__cuda_sm70_shflsync_up_p) ;  /* 0x0000040000007944 */ /* 0x000fea0003c00000 */
[----:B------:R-:W-:Y:S01]  /*f4c0*/  MOV R2, R4 ;  /* 0x0000000400027202 */ /* 0x000fe20000000f00 */
[----:B------:R-:W-:Y:S05]  /*f4d0*/  BRA `(.L_x_2103) ;  /* 0xffffdd4000007947 */ /* 0x000fea000383ffff */
.L_x_2050:
[----:B------:R-:W-:Y:S02]  /*f4e0*/  MOV R2, 0x2 ;  /* 0x0000000200027802 */ /* 0x000fe40000000f00 */
[----:B------:R-:W-:Y:S02]  /*f4f0*/  MOV R3, 0xf510 ;  /* 0x0000f51000037802 */ /* 0x000fe40000000f00 */
        /* <DEDUP_REMOVED lines=25> */
.L_x_2052:
[----:B------:R-:W-:Y:S02]  /*f690*/  SEL R0, RZ, 0x1, P0 ;  /* 0x00000001ff007807 */ /* 0x000fe40000000000 */
[----:B------:R-:W-:Y:S02]  /*f6a0*/  MOV R2, 0xf6c0 ;  /* 0x0000f6c000027802 */ /* 0x000fe40000000f00 */
[----:B-1----:R-:W-:Y:S05]  /*f6b0*/  CALL.REL.NOINC `($__internal_33_$__cuda_sm70_votesync_ballot) ;  /* 0x0000027000007944 */ /* 0x002fea0003c00000 */
[----:B------:R-:W-:Y:S05]  /*f6c0*/  BRA `(.L_x_2105) ;  /* 0xffffdce000007947 */ /* 0x000fea000383ffff */
.L_x_2053:
[----:B------:R-:W-:Y:S01]  /*f6d0*/  IMAD.MOV.U32 R207, RZ, RZ, R6 ;  /* 0x000000ffffcf7224 */ /* 0x000fe200078e0006 */
[----:B---3--:R-:W-:Y:S01]  /*f6e0*/  MOV R206, R11 ;  /* 0x0000000b00ce7202 */ /* 0x008fe20000000f00 */
[----:B------:R-:W-:Y:S01]  /*f6f0*/  IMAD.MOV.U32 R3, RZ, RZ, 0x1f ;  /* 0x0000001fff037424 */ /* 0x000fe200078e00ff */
[----:B------:R-:W-:Y:S02]  /*f700*/  MOV R2, 0xf720 ;  /* 0x0000f72000027802 */ /* 0x000fe40000000f00 */
[----:B-12---:R-:W-:Y:S05]  /*f710*/  CALL.REL.NOINC `($__internal_31_$__cuda_sm70_shflsync_idx_p) ;  /* 0x0000015000007944 */ /* 0x006fea0003c00000 */
[----:B------:R-:W-:Y:S01]  /*f720*/  IMAD.MOV.U32 R6, RZ, RZ, R206 ;  /* 0x000000ffff067224 */ /* 0x000fe200078e00ce */
[----:B------:R-:W-:Y:S01]  /*f730*/  MOV R206, R11 ;  /* 0x0000000b00ce7202 */ /* 0x000fe20000000f00 */
[----:B------:R-:W-:Y:S01]  /*f740*/  IMAD.MOV.U32 R207, RZ, RZ, R7 ;  /* 0x000000ffffcf7224 */ /* 0x000fe200078e0007 */
[----:B------:R-:W-:Y:S02]  /*f750*/  MOV R3, 0x1f ;  /* 0x0000001f00037802 */ /* 0x000fe40000000f00 */
[----:B------:R-:W-:-:S02]  /*f760*/  MOV R2, 0xf780 ;  /* 0x0000f78000027802 */ /* 0x000fc40000000f00 */
[----:B------:R-:W-:Y:S05]  /*f770*/  CALL.REL.NOINC `($__internal_31_$__cuda_sm70_shflsync_idx_p) ;  /* 0x000000f000007944 */ /* 0x000fea0003c00000 */
[----:B------:R-:W-:Y:S01]  /*f780*/  MOV R7, R206 ;  /* 0x000000ce00077202 */ /* 0x000fe20000000f00 */
[----:B------:R-:W-:Y:S05]  /*f790*/  BRA `(.L_x_2106) ;  /* 0xffffdc5000007947 */ /* 0x000fea000383ffff */
.L_x_2056:
[----:B------:R-:W-:Y:S01]  /*f7a0*/  IMAD.MOV.U32 R207, RZ, RZ, R4 ;  /* 0x000000ffffcf7224 */ /* 0x000fe200078e0004 */
[----:B------:R-:W-:Y:S01]  /*f7b0*/  MOV R206, R0 ;  /* 0x0000000000ce7202 */ /* 0x000fe20000000f00 */
[----:B------:R-:W-:Y:S01]  /*f7c0*/  IMAD.MOV.U32 R3, RZ, RZ, 0x1f ;  /* 0x0000001fff037424 */ /* 0x000fe200078e00ff */
[----:B------:R-:W-:-:S02]  /*f7d0*/  MOV R2, 0xf7f0 ;  /* 0x0000f7f000027802 */ /* 0x000fc40000000f00 */
[----:B-1-34-:R-:W-:Y:S05]  /*f7e0*/  CALL.REL.NOINC `($__internal_31_$__cuda_sm70_shflsync_idx_p) ;  /* 0x0000008000007944 */ /* 0x01afea0003c00000 */
[----:B------:R-:W-:Y:S01]  /*f7f0*/  MOV R10, R206 ;  /* 0x000000ce000a7202 */ /* 0x000fe20000000f00 */
[----:B------:R-:W-:Y:S05]  /*f800*/  BRA `(.L_x_2055) ;  /* 0xffffdc4000007947 */ /* 0x000fea000383ffff */
        .weak           $__internal_30_$__cuda_sm70_shflsync_bfly_p
        .type           $__internal_30_$__cuda_sm70_shflsync_bfly_p,@function
        .size           $__internal_30_$__cuda_sm70_shflsync_bfly_p,($__internal_31_$__cuda_sm70_shflsync_idx_p - $__internal_30_$__cuda_sm70_shflsync_bfly_p)
$__internal_30_$__cuda_sm70_shflsync_bfly_p:
[----:B------:R-:W-:Y:S02]  /*f810*/  MOV R143, 0xffffffff ;  /* 0xffffffff008f7802 */ /* 0x000fe40000000f00 */
[----:B------:R-:W-:-:S02]  /*f820*/  MOV R3, 0x1f ;  /* 0x0000001f00037802 */ /* 0x000fc40000000f00 */
[----:B------:R-:W-:Y:S04]  /*f830*/  WARPSYNC R143 ;  /* 0x0000008f00007348 */ /* 0x000fe80003800000 */
[----:B------:R1:W2:Y:S02]  /*f840*/  SHFL.BFLY PT, R0, R68, R0, R3 ;  /* 0x0c00000044007389 */ /* 0x0002a400000e0003 */
[----:B-1----:R-:W-:-:S04]  /*f850*/  MOV R3, 0x0 ;  /* 0x0000000000037802 */ /* 0x002fc80000000f00 */
[----:B--2---:R-:W-:Y:S05]  /*f860*/  RET.REL.NODEC R2 `(_ZN7cutlass13device_kernelIN5flash19enable_sm80_to_sm89INS1_16FlashAttnFwdSm80INS1_25CollectiveMainloopFwdSm80ILi8ELi1ELb1EN4cute5tupleIJNS5_1CILi128EEENS7_ILi112EEES8_EEELi128ENS_10bfloat16_tEfNS_4arch4Sm80ELb0ELb0ELb0ELb1ELb1ELb0ELb1ELb1EEENS1_21CollectiveEpilogueFwdINS6_IJS8_S8_S9_EEENS6_IJNS7_ILi1EEESH_SH_EEESB_SD_Li256ELb1ELb1ELb1ELb0EEENS1_36VarlenDynamicPersistentTileSchedulerILi128ELi112ELi256ELi256ELb1ELb1ELb0ELb0ELb1ELb1EEEEEEEEEvNT_6ParamsE) ;  /* 0xffff079002007950 */ /* 0x004fea0003c3ffff */
        .weak           $__internal_31_$__cuda_sm70_shflsync_idx_p
        .type           $__internal_31_$__cuda_sm70_shflsync_idx_p,@function
        .size           $__internal_31_$__cuda_sm70_shflsync_idx_p,($__internal_32_$__cuda_sm70_shflsync_up_p - $__internal_31_$__cuda_sm70_shflsync_idx_p)
$__internal_31_$__cuda_sm70_shflsync_idx_p:
[----:B------:R-:W-:-:S04]  /*f870*/  MOV R210, 0xffffffff ;  /* 0xffffffff00d27802 */ /* 0x000fc80000000f00 */
[----:B------:R-:W-:Y:S04]  /*f880*/  WARPSYNC R210 ;  /* 0x000000d200007348 */ /* 0x000fe80003800000 */
[----:B------:R1:W2:Y:S02]  /*f890*/  SHFL.IDX PT, R206, R207, R206, R3 ;  /* 0x000000cecfce7389 */ /* 0x0002a400000e0003 */
[----:B-1----:R-:W-:-:S04]  /*f8a0*/  MOV R3, 0x0 ;  /* 0x0000000000037802 */ /* 0x002fc80000000f00 */
[----:B--2---:R-:W-:Y:S05]  /*f8b0*/  RET.REL.NODEC R2 `(_ZN7cutlass13device_kernelIN5flash19enable_sm80_to_sm89INS1_16FlashAttnFwdSm80INS1_25CollectiveMainloopFwdSm80ILi8ELi1ELb1EN4cute5tupleIJNS5_1CILi128EEENS7_ILi112EEES8_EEELi128ENS_10bfloat16_tEfNS_4arch4Sm80ELb0ELb0ELb0ELb1ELb1ELb0ELb1ELb1EEENS1_21CollectiveEpilogueFwdINS6_IJS8_S8_S9_EEENS6_IJNS7_ILi1EEESH_SH_EEESB_SD_Li256ELb1ELb1ELb1ELb0EEENS1_36VarlenDynamicPersistentTileSchedulerILi128ELi112ELi256ELi256ELb1ELb1ELb0ELb0ELb1ELb1EEEEEEEEEvNT_6ParamsE) ;  /* 0xffff074002007950 */ /* 0x004fea0003c3ffff */
        .weak           $__internal_32_$__cuda_sm70_shflsync_up_p
        .type           $__internal_32_$__cuda_sm70_shflsync_up_p,@function
        .size           $__internal_32_$__cuda_sm70_shflsync_up_p,($__internal_33_$__cuda_sm70_votesync_ballot - $__internal_32_$__cuda_sm70_shflsync_up_p)
$__internal_32_$__cuda_sm70_shflsync_up_p:
[----:B------:R-:W-:Y:S02]  /*f8c0*/  IMAD.MOV.U32 R4, RZ, RZ, RZ ;  /* 0x000000ffff047224 */ /* 0x000fe400078e00ff */
[----:B------:R-:W-:-:S04]  /*f8d0*/  IMAD.MOV.U32 R11, RZ, RZ, -0x1 ;  /* 0xffffffffff0b7424 */ /* 0x000fc800078e00ff */
[----:B------:R-:W-:Y:S04]  /*f8e0*/  WARPSYNC R11 ;  /* 0x0000000b00007348 */ /* 0x000fe80003800000 */
[----:B------:R1:W2:Y:S02]  /*f8f0*/  SHFL.UP PT, R4, R0, R2, R4 ;  /* 0x0400000200047389 */ /* 0x0002a400000e0004 */
[----:B-1----:R-:W-:Y:S02]  /*f900*/  MOV R2, R3 ;  /* 0x0000000300027202 */ /* 0x002fe40000000f00 */
[----:B------:R-:W-:-:S04]  /*f910*/  MOV R3, 0x0 ;  /* 0x0000000000037802 */ /* 0x000fc80000000f00 */
[----:B--2---:R-:W-:Y:S05]  /*f920*/  RET.REL.NODEC R2 `(_ZN7cutlass13device_kernelIN5flash19enable_sm80_to_sm89INS1_16FlashAttnFwdSm80INS1_25CollectiveMainloopFwdSm80ILi8ELi1ELb1EN4cute5tupleIJNS5_1CILi128EEENS7_ILi112EEES8_EEELi128ENS_10bfloat16_tEfNS_4arch4Sm80ELb0ELb0ELb0ELb1ELb1ELb0ELb1ELb1EEENS1_21CollectiveEpilogueFwdINS6_IJS8_S8_S9_EEENS6_IJNS7_ILi1EEESH_SH_EEESB_SD_Li256ELb1ELb1ELb1ELb0EEENS1_36VarlenDynamicPersistentTileSchedulerILi128ELi112ELi256ELi256ELb1ELb1ELb0ELb0ELb1ELb1EEEEEEEEEvNT_6ParamsE) ;  /* 0xffff06d002007950 */ /* 0x004fea0003c3ffff */
        .weak           $__internal_33_$__cuda_sm70_votesync_ballot
        .type           $__internal_33_$__cuda_sm70_votesync_ballot,@function
        .size           $__internal_33_$__cuda_sm70_votesync_ballot,(.L_x_3614 - $__internal_33_$__cuda_sm70_votesync_ballot)
$__internal_33_$__cuda_sm70_votesync_ballot:
[----:B------:R-:W-:Y:S01]  /*f930*/  ISETP.NE.U32.AND P0, PT, R0, 0x1, PT ;  /* 0x000000010000780c */ /* 0x000fe20003f05070 */
[----:B------:R-:W-:-:S04]  /*f940*/  IMAD.MOV.U32 R3, RZ, RZ, -0x1 ;  /* 0xffffffffff037424 */ /* 0x000fc800078e00ff */
[----:B------:R-:W-:Y:S08]  /*f950*/  WARPSYNC R3 ;  /* 0x0000000300007348 */ /* 0x000ff00003800000 */
[----:B------:R-:W-:-:S04]  /*f960*/  VOTE.ANY R0, PT, !P0 ;  /* 0x0000000000007806 */ /* 0x000fc800040e0100 */
[----:B------:R-:W-:Y:S01]  /*f970*/  LOP3.LUT R0, R0, R3, RZ, 0xc0, !PT ;  /* 0x0000000300007212 */ /* 0x000fe200078ec0ff */
[----:B------:R-:W-:-:S04]  /*f980*/  IMAD.MOV.U32 R3, RZ, RZ, 0x0 ;  /* 0x00000000ff037424 */ /* 0x000fc800078e00ff */
[----:B------:R-:W-:Y:S05]  /*f990*/  RET.REL.NODEC R2 `(_ZN7cutlass13device_kernelIN5flash19enable_sm80_to_sm89INS1_16FlashAttnFwdSm80INS1_25CollectiveMainloopFwdSm80ILi8ELi1ELb1EN4cute5tupleIJNS5_1CILi128EEENS7_ILi112EEES8_EEELi128ENS_10bfloat16_tEfNS_4arch4Sm80ELb0ELb0ELb0ELb1ELb1ELb0ELb1ELb1EEENS1_21CollectiveEpilogueFwdINS6_IJS8_S8_S9_EEENS6_IJNS7_ILi1EEESH_SH_EEESB_SD_Li256ELb1ELb1ELb1ELb0EEENS1_36VarlenDynamicPersistentTileSchedulerILi128ELi112ELi256ELi256ELb1ELb1ELb0ELb0ELb1ELb1EEEEEEEEEvNT_6ParamsE) ;  /* 0xffff066002007950 */ /* 0x000fea0003c3ffff */
.L_x_2107:
        /* <DEDUP_REMOVED lines=14> */
.L_x_3614:


//--------------------- .text._ZN7cutlass13device_kernelIN5flash19enable_sm80_to_sm89INS1_16FlashAttnFwdSm80INS1_25CollectiveMainloopFwdSm80ILi8ELi1ELb1EN4cute5tupleIJNS5_1CILi128EEENS7_ILi112EEES8_EEELi128ENS_10bfloat16_tEfNS_4arch4Sm80ELb0ELb0ELb0ELb1ELb1ELb1ELb1ELb1EEENS1_21CollectiveEpilogueFwdINS6_IJS8_S8_S9_EEENS6_IJNS7_ILi1EEESH_SH_EEESB_SD_Li256ELb1ELb1ELb1ELb0EEENS1_36VarlenDynamicPersistentTileSchedulerILi128ELi112ELi256ELi256ELb1ELb1ELb0ELb0ELb1ELb1EEEEEEEEEvNT_6ParamsE --------------------------
	.section	.text._ZN7cutlass13device_kernelIN5flash19enable_sm80_to_sm89INS1_16FlashAttnFwdSm80INS1_25CollectiveMainloopFwdSm80ILi8ELi1ELb1EN4cute5tupleIJNS5_1CILi128EEENS7_ILi112EEES8_EEELi128ENS_10bfloat16_tEfNS_4arch4Sm80ELb0ELb0ELb0ELb1ELb1ELb1ELb1ELb1EEENS1_21CollectiveEpilogueFwdINS6_IJS8_S8_S9_EEENS6_IJNS7_ILi1EEESH_SH_EEESB_SD_Li256ELb1ELb1ELb1ELb0EEENS1_36VarlenDynamicPersistentTileSchedulerILi128ELi112ELi256ELi256ELb1ELb1ELb0ELb0ELb1ELb1EEEEEEEEEvNT_6ParamsE,"ax",@progbits
	.sectioninfo	@"SHI_REGISTERS=255"
	.align	128
.text._ZN7cutlass13device_kernelIN5flash19enable_sm80_to_sm89INS1_16FlashAttnFwdSm80INS1_25CollectiveMainloopFwdSm80ILi8ELi1ELb1EN4cute5tupleIJNS5_1CILi128EEENS7_ILi112EEES8_EEELi128ENS_10bfloat16_tEfNS_4arch4Sm80ELb0ELb0ELb0ELb1ELb1ELb1ELb1ELb1EEENS1_21CollectiveEpilogueFwdINS6_IJS8_S8_S9_EEENS6_IJNS7_ILi1EEESH_SH_EEESB_SD_Li256ELb1ELb1ELb1ELb0EEENS1_36VarlenDynamicPersistentTileSchedulerILi128ELi112ELi256ELi256ELb1ELb1ELb0ELb0ELb1ELb1EEEEEEEEEvNT_6ParamsE:
        .type           _ZN7cutlass13device_kernelIN5flash19enable_sm80_to_sm89INS1_16FlashAttnFwdSm80INS1_25CollectiveMainloopFwdSm80ILi8ELi1ELb1EN4cute5tupleIJNS5_1CILi128EEENS7_ILi112EEES8_EEELi128ENS_10bfloat16_tEfNS_4arch4Sm80ELb0ELb0ELb0ELb1ELb1ELb1ELb1ELb1EEENS1_21CollectiveEpilogueFwdINS6_IJS8_S8_S9_EEENS6_IJNS7_ILi1EEESH_SH_EEESB_SD_Li256ELb1ELb1ELb1ELb0EEENS1_36VarlenDynamicPersistentTileSchedulerILi128ELi112ELi256ELi256ELb1ELb1ELb0ELb0ELb1ELb1EEEEEEEEEvNT_6ParamsE,@function
        .size           _ZN7cutlass13device_kernelIN5flash19enable_sm80_to_sm89INS1_16FlashAttnFwdSm80INS1_25CollectiveMainloopFwdSm80ILi8ELi1ELb1EN4cute5tupleIJNS5_1CILi128EEENS7_ILi112EEES8_EEELi128ENS_10bfloat16_tEfNS_4arch4Sm80ELb0ELb0ELb0ELb1ELb1ELb1ELb1ELb1EEENS1_21CollectiveEpilogueFwdINS6_IJS8_S8_S9_EEENS6_IJNS7_ILi1EEESH_SH_EEESB_SD_Li256ELb1ELb1ELb1ELb0EEENS1_36VarlenDynamicPersistentTileSchedulerILi128ELi112ELi256ELi256ELb1ELb1ELb0ELb0ELb1ELb1EEEEEEEEEvNT_6ParamsE,(.L_x_3619 - _ZN7cutlass13device_kernelIN5flash19enable_sm80_to_sm89INS1_16FlashAttnFwdSm80INS1_25CollectiveMainloopFwdSm80ILi8ELi1ELb1EN4cute5tupleIJNS5_1CILi128EEENS7_ILi112EEES8_EEELi128ENS_10bfloat16_tEfNS_4arch4Sm80ELb0ELb0ELb0ELb1ELb1ELb1ELb1ELb1EEENS1_21CollectiveEpilogueFwdINS6_IJS8_S8_S9_EEENS6_IJNS7_ILi1EEESH_SH_EEESB_SD_Li256ELb1ELb1ELb1ELb0EEENS1_36VarlenDynamicPersistentTileSchedulerILi128ELi112ELi256ELi256ELb1ELb1ELb0ELb0ELb1ELb1EEEEEEEEEvNT_6ParamsE)
        .other          _ZN7cutlass13device_kernelIN5flash19enable_sm80_to_sm89INS1_16FlashAttnFwdSm80INS1_25CollectiveMainloopFwdSm80ILi8ELi1ELb1EN4cute5tupleIJNS5_1CILi128EEENS7_ILi112EEES8_EEELi128ENS_10bfloat16_tEfNS_4arch4Sm80ELb0ELb0ELb0ELb1ELb1ELb1ELb1ELb1EEENS1_21CollectiveEpilogueFwdINS6_IJS8_S8_S9_EEENS6_IJNS7_ILi1EEESH_SH_EEESB_SD_Li256ELb1ELb1ELb1ELb0EEENS1_36VarlenDynamicPersistentTileSchedulerILi128ELi112ELi256ELi256ELb1ELb1ELb0ELb0ELb1ELb1EEEEEEEEEvNT_6ParamsE,@"STO_CUDA_ENTRY STV_DEFAULT"
_ZN7cutlass13device_kernelIN5flash19enable_sm80_to_sm89INS1_16FlashAttnFwdSm80INS1_25CollectiveMainloopFwdSm80ILi8ELi1ELb1EN4cute5tupleIJNS5_1CILi128EEENS7_ILi112EEES8_EEELi128ENS_10bfloat16_tEfNS_4arch4Sm80ELb0ELb0ELb0ELb1ELb1ELb1ELb1ELb1EEENS1_21CollectiveEpilogueFwdINS6_IJS8_S8_S9_EEENS6_IJNS7_ILi1EEESH_SH_EEESB_SD_Li256ELb1ELb1ELb1ELb0EEENS1_36VarlenDynamicPersistentTileSchedulerILi128ELi112ELi256ELi256ELb1ELb1ELb0ELb0ELb1ELb1EEEEEEEEEvNT_6ParamsE:
        /* <DEDUP_REMOVED lines=54> */
.L_x_2113:
        /* <DEDUP_REMOVED lines=17> */
.L_x_2302:
        /* <DEDUP_REMOVED lines=16> */
.L_x_2303:
[----:B--2---:R-:W-:-:S05]  /*0570*/  IMAD R0, R0, c[0x0][0x538], RZ ;  /* 0x00014e0000007a24 */ /* 0x004fca00078e02ff */
[----:B------:R-:W-:-:S04]  /*0580*/  IADD3 R6, R0, R6, RZ ;  /* 0x0000000600067210 */ /* 0x000fc80007ffe0ff */
[----:B------:R-:W-:-:S13]  /*0590*/  ISETP.GT.AND P0, PT, R6, UR4, PT ;  /* 0x0000000406007c0c */ /* 0x000fda000bf04270 */
[----:B-1----:R-:W-:Y:S05]  /*05a0*/  @!P0 BRA `(.L_x_2113) ;  /* 0xfffffdb000008947 */ /* 0x002fea000383ffff */
.L_x_2109:
[----:B------:R-:W-:-:S05]  /*05b0*/  IADD3 R12, -R0, R6, RZ ;  /* 0x00000006000c7210 */ /* 0x000fca0007ffe1ff */
[----:B------:R-:W-:-:S05]  /*05c0*/  IMAD R0, R4, c[0x0][0x538], R12 ;  /* 0x00014e0004007a24 */ /* 0x000fca00078e020c */
[----:B------:R-:W-:Y:S01]  /*05d0*/  ISETP.GT.AND P0, PT, R0, UR4, PT ;  /* 0x0000000400007c0c */ /* 0x000fe2000bf04270 */
[----:B------:R-:W-:-:S12]  /*05e0*/  BRA.DIV ~URZ, `(.L_x_2114) ;  /* 0x000186627f007947 */ /* 0x000fd8000b800000 */
[----:B------:R-:W-:-:S04]  /*05f0*/  VOTE.ANY R5, PT, !P0 ;  /* 0x0000000000057806 */ /* 0x000fc800040e0100 */
.L_x_2304:
[----:B------:R1:W2:Y:S01]  /*0600*/  POPC R13, R5 ;  /* 0x00000005000d7309 */ /* 0x0002a20000000000 */
[----:B------:R-:W-:Y:S05]  /*0610*/  BRA.DIV ~URZ, `(.L_x_2115) ;  /* 0x000186727f007947 */ /* 0x000fea000b800000 */
[----:B--2---:R2:W3:Y:S01]  /*0620*/  SHFL.IDX PT, R11, R8, R13, 0x1f ;  /* 0x00001f0d080b7589 */ /* 0x0044e200000e0000 */
[----:B------:R-:W-:-:S03]  /*0630*/  MOV R6, RZ ;  /* 0x000000ff00067202 */ /* 0x000fc60000000f00 */
[----:B------:R2:W4:Y:S04]  /*0640*/  SHFL.IDX PT, R10, R7, R13, 0x1f ;  /* 0x00001f0d070a7589 */ /* 0x00052800000e0000 */
.L_x_2305:
[----:B------:R-:W-:Y:S01]  /*0650*/  ISETP.NE.AND P0, PT, R5, RZ, PT ;  /* 0x000000ff0500720c */ /* 0x000fe20003f05270 */
[----:B------:R-:W-:-:S12]  /*0660*/  BSSY B0, `(.L_x_2116) ;  /* 0x0000005000007945 */ /* 0x000fd80003800000 */
[----:B------:R-:W-:Y:S05]  /*0670*/  @!P0 BRA `(.L_x_2117) ;  /* 0x0000003000008947 */ /* 0x000fea0003800000 */
[----:B------:R-:W-:Y:S01]  /*0680*/  IADD3 R221, R13, -0x1, RZ ;  /* 0xffffffff0ddd7810 */ /* 0x000fe20007ffe0ff */
[----:B------:R-:W-:Y:S05]  /*0690*/  BRA.DIV ~URZ, `(.L_x_2118) ;  /* 0x000186d27f007947 */ /* 0x000fea000b800000 */
[----:B------:R1:W2:Y:S02]  /*06a0*/  SHFL.IDX PT, R6, R4, R221, 0x1f ;  /* 0x00001fdd04067589 */ /* 0x0002a400000e0000 */
.L_x_2117:
[----:B------:R-:W-:Y:S05]  /*06b0*/  BSYNC B0 ;  /* 0x0000000000007941 */ /* 0x000fea0003800000 */
.L_x_2116:
        /* <DEDUP_REMOVED lines=69> */
.L_x_2110:
[----:B------:R-:W-:Y:S01]  /*0b10*/  MOV R0, UR4 ;  /* 0x0000000400007c02 */ /* 0x000fe20008000f00 */
[----:B------:R-:W-:Y:S04]  /*0b20*/  STL [R1+0x2c], RZ ;  /* 0x00002cff01007387 */ /* 0x000fe80000100800 */
[----:B------:R-:W-:Y:S04]  /*0b30*/  STL [R1+0x30], RZ ;  /* 0x000030ff01007387 */ /* 0x000fe80000100800 */
[----:B------:R1:W-:Y:S02]  /*0b40*/  STL [R1+0x28], R0 ;  /* 0x0000280001007387 */ /* 0x0003e40000100800 */
[----:B-1----:R-:W-:-:S05]  /*0b50*/  MOV R0, c[0x0][0x53c] ;  /* 0x00014f0000007a02 */ /* 0x002fca0000000f00 */
[----:B------:R1:W-:Y:S02]  /*0b60*/  STL [R1+0x34], R0 ;  /* 0x0000340001007387 */ /* 0x0003e40000100800 */
.L_x_2119:
        /* <DEDUP_REMOVED lines=8> */
.L_x_2108:
        /* <DEDUP_REMOVED lines=233> */
.L_x_2301:
        /* <DEDUP_REMOVED lines=48> */
.L_x_2120:
[----:B------:R-:W-:-:S04]  /*1d80*/  ISETP.NE.U32.AND P0, PT, RZ, c[0x0][0x368], PT ;  /* 0x0000da00ff007a0c */ /* 0x000fc80003f05070 */
[----:B------:R-:W-:-:S13]  /*1d90*/  ISETP.NE.AND.EX P0, PT, RZ, c[0x0][0x36c], PT, P0 ;  /* 0x0000db00ff007a0c */ /* 0x000fda0003f05300 */
[----:B------:R-:W-:Y:S05]  /*1da0*/  @!P0 BRA `(.L_x_2121) ;  /* 0x0000004000008947 */ /* 0x000fea0003800000 */
[----:B-1----:R-:W-:-:S04]  /*1db0*/  IADD3 R4, P0, R19, c[0x0][0x368], RZ ;  /* 0x0000da0013047a10 */ /* 0x002fc80007f1e0ff */
[----:B------:R-:W-:-:S05]  /*1dc0*/  IADD3.X R5, R22, c[0x0][0x36c], RZ, P0, !PT ;  /* 0x0000db0016057a10 */ /* 0x000fca00007fe4ff */
[----:B------:R1:W5:Y:S01]  /*1dd0*/  LDG.E R16, [R4.64] ;  /* 0x0000000804107981 */ /* 0x000362000c1e1900 */
[----:B------:R-:W-:Y:S05]  /*1de0*/  BRA `(.L_x_2122) ;  /* 0x0000005000007947 */ /* 0x000fea0003800000 */
.L_x_2121:
[----:B------:R-:W-:Y:S01]  /*1df0*/  MOV R16, UR6 ;  /* 0x0000000600107c02 */ /* 0x000fe20008000f00 */
[----:B------:R-:W-:Y:S05]  /*1e00*/  @!P5 BRA `(.L_x_2122) ;  /* 0x000000300000d947 */ /* 0x000fea0003800000 */
[----:B------:R2:W3:Y:S04]  /*1e10*/  LDG.E R6, [R4.64] ;  /* 0x0000000804067981 */ /* 0x0004e8000c1e1900 */
[----:B-12---:R-:W3:Y:S02]  /*1e20*/  LDG.E R4, [R4.64+0x4] ;  /* 0x0000040804047981 */ /* 0x006ee4000c1e1900 */
[----:B---3--:R-:W-:Y:S02]  /*1e30*/  IADD3 R16, -R6, R4, RZ ;  /* 0x0000000406107210 */ /* 0x008fe40007ffe1ff */
.L_x_2122:
        /* <DEDUP_REMOVED lines=61> */
.L_x_2124:
[----:B------:R-:W-:Y:S05]  /*2210*/  BSYNC B0 ;  /* 0x0000000000007941 */ /* 0x000fea0003800000 */
.L_x_2123:
        /* <DEDUP_REMOVED lines=60> */
[----:B------:R-:W-:Y:S01]  /*25e0*/  IMAD.WIDE.U32 R4, R31, c[0x0][0x240], R4 ;  /* 0x000090001f047a25 */ /* 0x000fe200078e0004 */
        /* <DEDUP_REMOVED lines=98> */
[C---:B---3--:R-:W-:Y:S01]  /*2c10*/  ISETP.GE.AND P2, PT, R76.reuse, c[0x0][0x27c], PT ;  /* 0x00009f004c007a0c */ /* 0x048fe20003f46270 */
        /* <DEDUP_REMOVED lines=92> */
.L_x_2174:
        /* <DEDUP_REMOVED lines=76> */
.L_x_2130:
[----:B------:R-:W-:Y:S05]  /*36a0*/  BSYNC B0 ;  /* 0x0000000000007941 */ /* 0x000fea0003800000 */
.L_x_2129:
        /* <DEDUP_REMOVED lines=41> */
.L_x_2132:
[----:B------:R-:W-:Y:S05]  /*3940*/  BSYNC B0 ;  /* 0x0000000000007941 */ /* 0x000fea0003800000 */
.L_x_2131:
        /* <DEDUP_REMOVED lines=41> */
.L_x_2134:
[----:B------:R-:W-:Y:S05]  /*3be0*/  BSYNC B0 ;  /* 0x0000000000007941 */ /* 0x000fea0003800000 */
.L_x_2133:
        /* <DEDUP_REMOVED lines=39> */
.L_x_2136:
[----:B------:R-:W-:Y:S05]  /*3e60*/  BSYNC B0 ;  /* 0x0000000000007941 */ /* 0x000fea0003800000 */
.L_x_2135:
        /* <DEDUP_REMOVED lines=72> */
.L_x_2140:
[----:B------:R-:W-:Y:S05]  /*42f0*/  BSYNC B0 ;  /* 0x0000000000007941 */ /* 0x000fea0003800000 */
.L_x_2139:
        /* <DEDUP_REMOVED lines=57> */
.L_x_2138:
[----:B------:R-:W-:Y:S05]  /*4690*/  BSYNC B1 ;  /* 0x0000000000017941 */ /* 0x000fea0003800000 */
.L_x_2137:
        /* <DEDUP_REMOVED lines=61> */
.L_x_2144:
[----:B------:R-:W-:Y:S05]  /*4a70*/  BSYNC B0 ;  /* 0x0000000000007941 */ /* 0x000fea0003800000 */
.L_x_2143:
        /* <DEDUP_REMOVED lines=57> */
.L_x_2142:
[----:B------:R-:W-:Y:S05]  /*4e10*/  BSYNC B1 ;  /* 0x0000000000017941 */ /* 0x000fea0003800000 */
.L_x_2141:
        /* <DEDUP_REMOVED lines=60> */
.L_x_2148:
[----:B------:R-:W-:Y:S05]  /*51e0*/  BSYNC B0 ;  /* 0x0000000000007941 */ /* 0x000fea0003800000 */
.L_x_2147:
        /* <DEDUP_REMOVED lines=57> */
.L_x_2146:
[----:B------:R-:W-:Y:S05]  /*5580*/  BSYNC B1 ;  /* 0x0000000000017941 */ /* 0x000fea0003800000 */
.L_x_2145:
        /* <DEDUP_REMOVED lines=59> */
.L_x_2151:
[----:B------:R-:W-:Y:S05]  /*5940*/  BSYNC B0 ;  /* 0x0000000000007941 */ /* 0x000fea0003800000 */
.L_x_2150:
        /* <DEDUP_REMOVED lines=58> */
.L_x_2128:
        /* <DEDUP_REMOVED lines=242> */
.L_x_2153:
[----:B-1----:R-:W-:Y:S05]  /*6c10*/  BSYNC B0 ;  /* 0x0000000000007941 */ /* 0x002fea0003800000 */
.L_x_2152:
        /* <DEDUP_REMOVED lines=129> */
.L_x_2155:
[----:B------:R-:W-:Y:S05]  /*7430*/  BSYNC B0 ;  /* 0x0000000000007941 */ /* 0x000fea0003800000 */
.L_x_2154:
        /* <DEDUP_REMOVED lines=129> */
.L_x_2157:
[----:B------:R-:W-:Y:S05]  /*7c50*/  BSYNC B0 ;  /* 0x0000000000007941 */ /* 0x000fea0003800000 */
.L_x_2156:
        /* <DEDUP_REMOVED lines=131> */
.L_x_2127:
        /* <DEDUP_REMOVED lines=19> */
.L_x_2159:
[----:B-12---:R-:W-:Y:S05]  /*85c0*/  BSYNC B0 ;  /* 0x0000000000007941 */ /* 0x006fea0003800000 */
.L_x_2158:
        /* <DEDUP_REMOVED lines=15> */
.L_x_2161:
[----:B------:R-:W-:Y:S05]  /*86c0*/  BSYNC B0 ;  /* 0x0000000000007941 */ /* 0x000fea0003800000 */
.L_x_2160:
        /* <DEDUP_REMOVED lines=15> */
.L_x_2163:
[----:B------:R-:W-:Y:S05]  /*87c0*/  BSYNC B0 ;  /* 0x0000000000007941 */ /* 0x000fea0003800000 */
.L_x_2162:
        /* <DEDUP_REMOVED lines=14> */
.L_x_2149:
[----:B------:R-:W-:Y:S05]  /*88b0*/  BSYNC B2 ;  /* 0x0000000000027941 */ /* 0x000fea0003800000 */
.L_x_2126:
        /* <DEDUP_REMOVED lines=88> */
.L_x_2165:
[----:B-12-4-:R-:W-:Y:S05]  /*8e40*/  BSYNC B0 ;  /* 0x0000000000007941 */ /* 0x016fea0003800000 */
.L_x_2164:
        /* <DEDUP_REMOVED lines=14> */
.L_x_2167:
[----:B------:R-:W-:Y:S05]  /*8f30*/  BSYNC B0 ;  /* 0x0000000000007941 */ /* 0x000fea0003800000 */
.L_x_2166:
        /* <DEDUP_REMOVED lines=14> */
.L_x_2169:
[----:B------:R-:W-:Y:S05]  /*9020*/  BSYNC B0 ;  /* 0x0000000000007941 */ /* 0x000fea0003800000 */
.L_x_2168:
        /* <DEDUP_REMOVED lines=14> */
.L_x_2171:
[----:B------:R-:W-:Y:S05]  /*9110*/  BSYNC B0 ;  /* 0x0000000000007941 */ /* 0x000fea0003800000 */
.L_x_2170:
[----:B------:R-:W-:Y:S01]  /*9120*/  ISETP.GT.AND P0, PT, R39, R115, PT ;  /* 0x000000732700720c */ /* 0x000fe20003f04270 */
[----:B------:R-:W-:Y:S03]  /*9130*/  BSSY B0, `(.L_x_2172) ;  /* 0x0000030000007945 */ /* 0x000fe60003800000 */
[----:B-12---:R-:W-:Y:S09]  /*9140*/  P2R R15, PR, RZ, 0x1 ;  /* 0x00000001ff0f7803 */ /* 0x006ff20000000000 */
[----:B------:R-:W-:-:S05]  /*9150*/  @!P0 BRA `(.L_x_2173) ;  /* 0x000002d000008947 */ /* 0x000fca0003800000 */
[----:B----4-:R-:W-:Y:S01]  /*9160*/  IADD3 R3, R39, -0x1, RZ ;  /* 0xffffffff27037810 */ /* 0x010fe20007ffe0ff */
[----:B------:R-:W-:Y:S01]  /*9170*/  IMAD.MOV.U32 R4, RZ, RZ, R120 ;  /* 0x000000ffff047224 */ /* 0x000fe200078e0078 */
[C---:B------:R-:W-:Y:S01]  /*9180*/  ISETP.GE.AND P3, PT, R219.reuse, 0x21, PT ;  /* 0x00000021db00780c */ /* 0x040fe20003f66270 */
[----:B------:R-:W-:Y:S01]  /*9190*/  IMAD.MOV.U32 R5, RZ, RZ, R119 ;  /* 0x000000ffff057224 */ /* 0x000fe200078e0077 */
        /* <DEDUP_REMOVED lines=41> */
.L_x_2173:
[----:B------:R-:W-:Y:S05]  /*9430*/  BSYNC B0 ;  /* 0x0000000000007941 */ /* 0x000fea0003800000 */
.L_x_2172:
[----:B------:R-:W0:Y:S01]  /*9440*/  LDGDEPBAR ;  /* 0x00000000000079af */ /* 0x000e220000000000 */
[----:B------:R-:W-:Y:S02]  /*9450*/  ISETP.NE.AND P0, PT, R15, RZ, PT ;  /* 0x000000ff0f00720c */ /* 0x000fe40003f05270 */
[----:B------:R-:W-:Y:S11]  /*9460*/  IADD3 R39, R39, -0x1, RZ ;  /* 0xffffffff27277810 */ /* 0x000ff60007ffe0ff */
[----:B------:R-:W-:-:S05]  /*9470*/  @P0 BRA `(.L_x_2174) ;  /* 0xffff9d6000000947 */ /* 0x000fca000383ffff */
[----:B------:R-:W-:Y:S01]  /*9480*/  WARPSYNC 0xffffffff ;  /* 0xffffffff00007948 */ /* 0x000fe20003800000 */
[----:B------:R-:W-:Y:S06]  /*9490*/  BAR.SYNC.DEFER_BLOCKING 0x0 ;  /* 0x0000000000007b1d */ /* 0x000fec0000010000 */
.L_x_2125:
        /* <DEDUP_REMOVED lines=32> */
.L_x_2176:
[----:B------:R-:W-:Y:S05]  /*96a0*/  BSYNC B0 ;  /* 0x0000000000007941 */ /* 0x000fea0003800000 */
.L_x_2175:
        /* <DEDUP_REMOVED lines=157> */
[----:B------:R-:W-:Y:S04]  /*a080*/  STL.64 [R1+0x10], R22 ;  /* 0x0000101601007387 */ /* 0x000fe80000100a00 */
[----:B------:R1:W-:Y:S01]  /*a090*/  STL [R1+0xc], R20 ;  /* 0x00000c1401007387 */ /* 0x0003e20000100800 */
        /* <DEDUP_REMOVED lines=54> */
[----:B------:R-:W1:Y:S04]  /*a400*/  SHFL.IDX PT, R3, R3, 0x3, 0x181f ;  /* 0x00781f0003037f89 */ /* 0x000e6800000e0000 */
[----:B------:R2:W3:Y:S06]  /*a410*/  SHFL.IDX PT, R6, R20, 0x3, 0x181f ;  /* 0x00781f0014067f89 */ /* 0x0004ec00000e0000 */
[----:B------:R-:W-:Y:S05]  /*a420*/  @!P0 BRA `(.L_x_2179) ;  /* 0x0000006000008947 */ /* 0x000fea0003800000 */
[-C--:B-12---:R-:W-:Y:S02]  /*a430*/  LEA R4, P1, R76, R3.reuse, 0x1 ;  /* 0x000000034c047211 */ /* 0x086fe400078208ff */
[----:B------:R-:W-:-:S02]  /*a440*/  LEA R2, P0, R212, R3, 0x1 ;  /* 0x00000003d4027211 */ /* 0x000fc400078008ff */
[-C--:B---3--:R-:W-:Y:S02]  /*a450*/  LEA.HI.X R5, R76, R6.reuse, R77, 0x1, P1 ;  /* 0x000000064c057211 */ /* 0x088fe400008f0c4d */
[----:B------:R-:W-:-:S03]  /*a460*/  LEA.HI.X R3, R212, R6, R231, 0x1, P0 ;  /* 0x00000006d4037211 */ /* 0x000fc600000f0ce7 */
[----:B------:R1:W-:Y:S04]  /*a470*/  LDGSTS.E.BYPASS.LTC128B.128 [R214+0xb100], [R4.64], !P6 ;  /* 0x0b10000004d67fae */ /* 0x0003e8000f101d48 */
[----:B------:R1:W-:Y:S02]  /*a480*/  LDGSTS.E.BYPASS.LTC128B.128 [R214+0xe900], [R2.64], !P5 ;  /* 0x0e90000002d67fae */ /* 0x0003e4000e901d48 */
.L_x_2179:
[----:B------:R-:W-:Y:S05]  /*a490*/  BSYNC B0 ;  /* 0x0000000000007941 */ /* 0x000fea0003800000 */
.L_x_2178:
[----:B------:R-:W-:Y:S01]  /*a4a0*/  ISETP.LT.AND P0, PT, RZ, c[0x0][0x27c], PT ;  /* 0x00009f00ff007a0c */ /* 0x000fe20003f01270 */
[----:B------:R-:W0:-:S12]  /*a4b0*/  LDGDEPBAR ;  /* 0x00000000000079af */ /* 0x000e180000000000 */
[----:B------:R-:W-:Y:S05]  /*a4c0*/  @P0 BRA `(.L_x_2180) ;  /* 0x0000002000000947 */ /* 0x000fea0003800000 */
[----:B------:R-:W-:-:S04]  /*a4d0*/  DEPBAR.LE SB0, 0x1 ;  /* 0x000080400000791a */ /* 0x000fc80000000000 */
[----:B------:R-:W-:Y:S05]  /*a4e0*/  BRA `(.L_x_2181) ;  /* 0x0000360000007947 */ /* 0x000fea0003800000 */
.L_x_2180:
        /* <DEDUP_REMOVED lines=43> */
.L_x_2184:
[----:B-12-4-:R-:W-:Y:S05]  /*a7a0*/  BSYNC B0 ;  /* 0x0000000000007941 */ /* 0x016fea0003800000 */
.L_x_2183:
        /* <DEDUP_REMOVED lines=72> */
.L_x_2188:
[----:B------:R-:W-:Y:S05]  /*ac30*/  BSYNC B0 ;  /* 0x0000000000007941 */ /* 0x000fea0003800000 */
.L_x_2187:
        /* <DEDUP_REMOVED lines=40> */
.L_x_2186:
[----:B------:R-:W-:Y:S05]  /*aec0*/  BSYNC B1 ;  /* 0x0000000000017941 */ /* 0x000fea0003800000 */
.L_x_2185:
        /* <DEDUP_REMOVED lines=45> */
.L_x_2192:
[----:B------:R-:W-:Y:S05]  /*b1a0*/  BSYNC B0 ;  /* 0x0000000000007941 */ /* 0x000fea0003800000 */
.L_x_2191:
        /* <DEDUP_REMOVED lines=40> */
.L_x_2190:
[----:B------:R-:W-:Y:S05]  /*b430*/  BSYNC B1 ;  /* 0x0000000000017941 */ /* 0x000fea0003800000 */
.L_x_2189:
        /* <DEDUP_REMOVED lines=45> */
.L_x_2196:
[----:B------:R-:W-:Y:S05]  /*b710*/  BSYNC B0 ;  /* 0x0000000000007941 */ /* 0x000fea0003800000 */
.L_x_2195:
        /* <DEDUP_REMOVED lines=40> */
.L_x_2194:
[----:B------:R-:W-:Y:S05]  /*b9a0*/  BSYNC B1 ;  /* 0x0000000000017941 */ /* 0x000fea0003800000 */
.L_x_2193:
        /* <DEDUP_REMOVED lines=44> */
.L_x_2199:
[----:B------:R-:W-:Y:S05]  /*bc70*/  BSYNC B0 ;  /* 0x0000000000007941 */ /* 0x000fea0003800000 */
.L_x_2198:
        /* <DEDUP_REMOVED lines=41> */
.L_x_2182:
        /* <DEDUP_REMOVED lines=21> */
.L_x_2201:
[----:B-123--:R-:W-:Y:S05]  /*c060*/  BSYNC B0 ;  /* 0x0000000000007941 */ /* 0x00efea0003800000 */
.L_x_2200:
        /* <DEDUP_REMOVED lines=124> */
.L_x_2203:
[----:B------:R-:W-:Y:S05]  /*c830*/  BSYNC B0 ;  /* 0x0000000000007941 */ /* 0x000fea0003800000 */
.L_x_2202:
        /* <DEDUP_REMOVED lines=99> */
.L_x_2205:
[----:B------:R-:W-:Y:S05]  /*ce70*/  BSYNC B0 ;  /* 0x0000000000007941 */ /* 0x000fea0003800000 */
.L_x_2204:
        /* <DEDUP_REMOVED lines=99> */
.L_x_2207:
[----:B------:R-:W-:Y:S05]  /*d4b0*/  BSYNC B0 ;  /* 0x0000000000007941 */ /* 0x000fea0003800000 */
.L_x_2206:
        /* <DEDUP_REMOVED lines=98> */
.L_x_2197:
[----:B------:R-:W-:Y:S05]  /*dae0*/  BSYNC B2 ;  /* 0x0000000000027941 */ /* 0x000fea0003800000 */
.L_x_2181:
        /* <DEDUP_REMOVED lines=38> */
[----:B---3--:R-:W2:Y:S01]  /*dd50*/  SHFL.IDX PT, R6, R5, RZ, 0x181f ;  /* 0x00181fff05067589 */ /* 0x008ea200000e0000 */
[C---:B------:R-:W-:Y:S02]  /*dd60*/  IADD3 R2, R200.reuse, 0x20, RZ ;  /* 0x00000020c8027810 */ /* 0x040fe40007ffe0ff */
[----:B------:R-:W-:Y:S01]  /*dd70*/  @P1 IADD3 R2, R200, -0x20, RZ ;  /* 0xffffffe0c8021810 */ /* 0x000fe20007ffe0ff */
[----:B------:R-:W3:Y:S01]  /*dd80*/  SHFL.IDX PT, R11, R3, RZ, 0x181f ;  /* 0x00181fff030b7589 */ /* 0x000ee200000e0000 */
[----:B------:R-:W-:-:S03]  /*dd90*/  ISETP.LT.OR P1, PT, R4, 0x1, P3 ;  /* 0x000000010400780c */ /* 0x000fc60001f21670 */
[----:B------:R-:W4:Y:S04]  /*dda0*/  SHFL.IDX PT, R15, R5, 0x1, 0x181f ;  /* 0x00381f00050f7f89 */ /* 0x000f2800000e0000 */
[----:B------:R-:W1:Y:S04]  /*ddb0*/  SHFL.IDX PT, R17, R3, 0x1, 0x181f ;  /* 0x00381f0003117f89 */ /* 0x000e6800000e0000 */
[----:B------:R-:W-:Y:S04]  /*ddc0*/  LDSM.16.M88.4 R40, [R2] ;  /* 0x000000000228783b */ /* 0x000fe80000000200 */
[----:B------:R-:W-:Y:S01]  /*ddd0*/  LDSM.16.M88.4 R60, [R2+0x800] ;  /* 0x00080000023c783b */ /* 0x000fe20000000200 */
[----:B--2---:R-:W-:-:S03]  /*dde0*/  IADD3 R8, P0, R6, R215, RZ ;  /* 0x000000d706087210 */ /* 0x004fc60007f1e0ff */
[----:B------:R-:W-:Y:S04]  /*ddf0*/  LDSM.16.M88.4 R44, [R2+0x1000] ;  /* 0x00100000022c783b */ /* 0x000fe80000000200 */
[----:B------:R-:W-:Y:S01]  /*de00*/  LDSM.16.M88.4 R92, [R2+0x1800] ;  /* 0x00180000025c783b */ /* 0x000fe20000000200 */
[C---:B---3--:R-:W-:Y:S01]  /*de10*/  IMAD.X R9, R11.reuse, 0x1, R216, P0 ;  /* 0x000000010b097824 */ /* 0x048fe200000e06d8 */
[----:B------:R-:W-:Y:S02]  /*de20*/  IADD3 R10, P0, R6, R218, RZ ;  /* 0x000000da060a7210 */ /* 0x000fe40007f1e0ff */
[----:B------:R-:W-:Y:S03]  /*de30*/  LDSM.16.M88.4 R100, [R2+0x2000] ;  /* 0x002000000264783b */ /* 0x000fe60000000200 */
[----:B------:R-:W-:Y:S01]  /*de40*/  IMAD.X R11, R11, 0x1, R217, P0 ;  /* 0x000000010b0b7824 */ /* 0x000fe200000e06d9 */
[----:B------:R-:W-:Y:S04]  /*de50*/  LDSM.16.M88.4 R108, [R2+0x2800] ;  /* 0x00280000026c783b */ /* 0x000fe80000000200 */
[----:B------:R-:W-:Y:S04]  /*de60*/  LDSM.16.M88.4 R124, [R2+0x3000] ;  /* 0x00300000027c783b */ /* 0x000fe80000000200 */
[----:B------:R-:W2:Y:S04]  /*de70*/  SHFL.IDX PT, R2, R5, 0x2, 0x181f ;  /* 0x00581f0005027f89 */ /* 0x000ea800000e0000 */
[----:B------:R-:W3:Y:S04]  /*de80*/  SHFL.IDX PT, R6, R3, 0x2, 0x181f ;  /* 0x00581f0003067f89 */ /* 0x000ee800000e0000 */
        /* <DEDUP_REMOVED lines=23> */
[----:B---3--:R-:W-:-:S12]  /*e000*/  IMAD.X R11, R6, 0x1, R216, P0 ;  /* 0x00000001060b7824 */ /* 0x008fd800000e06d8 */
[----:B------:R2:W-:Y:S01]  /*e010*/  LDGSTS.E.BYPASS.LTC128B.128 [R213+0x2100], [R10.64], !P4 ;  /* 0x021000000ad57fae */ /* 0x0005e2000e101d48 */
[----:B-1----:R-:W-:-:S05]  /*e020*/  IADD3 R8, P0, R2, R218, RZ ;  /* 0x000000da02087210 */ /* 0x002fca0007f1e0ff */
[----:B------:R-:W-:Y:S01]  /*e030*/  IMAD.X R9, R6, 0x1, R217, P0 ;  /* 0x0000000106097824 */ /* 0x000fe200000e06d9 */
[----:B------:R-:W-:-:S04]  /*e040*/  ISETP.GT.AND P0, PT, R18, 0x7f, PT ;  /* 0x0000007f1200780c */ /* 0x000fc80003f04270 */
[----:B------:R2:W-:Y:S09]  /*e050*/  LDGSTS.E.BYPASS.LTC128B.128 [R213+0x5900], [R8.64], !P1 ;  /* 0x0590000008d57fae */ /* 0x0005f2000c901d48 */
[----:B------:R-:W-:Y:S05]  /*e060*/  @P0 BRA `(.L_x_2209) ;  /* 0x000000e000000947 */ /* 0x000fea0003800000 */
[----:B------:R-:W-:Y:S05]  /*e070*/  BRA.DIV ~URZ, `(.L_x_2210) ;  /* 0x0000ad527f007947 */ /* 0x000fea000b800000 */
[----:B------:R1:W3:Y:S04]  /*e080*/  SHFL.IDX PT, R6, R3, 0x3, 0x181f ;  /* 0x00781f0003067f89 */ /* 0x0002e800000e0000 */
[----:B------:R1:W4:Y:S02]  /*e090*/  SHFL.IDX PT, R2, R5, 0x3, 0x181f ;  /* 0x00781f0005027f89 */ /* 0x00032400000e0000 */
.L_x_2306:
[C---:B------:R-:W-:Y:S02]  /*e0a0*/  ISETP.LT.OR P3, PT, R4.reuse, 0x61, P3 ;  /* 0x000000610400780c */ /* 0x040fe40001f61670 */
[----:B------:R-:W-:-:S02]  /*e0b0*/  ISETP.LT.OR P2, PT, R4, 0x61, P2 ;  /* 0x000000610400780c */ /* 0x000fc40001741670 */
[C---:B----4-:R-:W-:Y:S02]  /*e0c0*/  IADD3 R4, P1, R2.reuse, R215, RZ ;  /* 0x000000d702047210 */ /* 0x050fe40007f3e0ff */
[----:B------:R-:W-:-:S03]  /*e0d0*/  IADD3 R2, P0, R2, R218, RZ ;  /* 0x000000da02027210 */ /* 0x000fc60007f1e0ff */
[C---:B-1-3--:R-:W-:Y:S02]  /*e0e0*/  IMAD.X R5, R6.reuse, 0x1, R216, P1 ;  /* 0x0000000106057824 */ /* 0x04afe400008e06d8 */
[----:B------:R-:W-:-:S03]  /*e0f0*/  IMAD.X R3, R6, 0x1, R217, P0 ;  /* 0x0000000106037824 */ /* 0x000fc600000e06d9 */
[----:B------:R-:W-:Y:S01]  /*e100*/  @!PT LDS RZ, [RZ] ;  /* 0x00000000fffff984 */ /* 0x000fe20000000800 */
[----:B------:R-:W-:Y:S01]  /*e110*/  @!PT LDS RZ, [RZ] ;  /* 0x00000000fffff984 */ /* 0x000fe20000000800 */
[----:B------:R-:W-:Y:S01]  /*e120*/  @!PT LDS RZ, [RZ] ;  /* 0x00000000fffff984 */ /* 0x000fe20000000800 */
[----:B------:R1:W-:Y:S04]  /*e130*/  LDGSTS.E.BYPASS.LTC128B.128 [R214+0x3100], [R4.64], !P3 ;  /* 0x0310000004d67fae */ /* 0x0003e8000d901d48 */
[----:B------:R1:W-:Y:S02]  /*e140*/  LDGSTS.E.BYPASS.LTC128B.128 [R214+0x6900], [R2.64], !P2 ;  /* 0x0690000002d67fae */ /* 0x0003e4000d101d48 */
.L_x_2209:
[----:B------:R-:W-:Y:S05]  /*e150*/  BSYNC B0 ;  /* 0x0000000000007941 */ /* 0x000fea0003800000 */
.L_x_2208:
[C---:B--2---:R-:W-:Y:S01]  /*e160*/  HMMA.16816.F32.BF16 R16, R140.reuse, R36, RZ ;  /* 0x000000248c10723c */ /* 0x044fe200000418ff */
[----:B------:R-:W-:Y:S01]  /*e170*/  R2P PR, R82, 0x6 ;  /* 0x0000000652007804 */ /* 0x000fe20000000000 */
[----:B-1----:R-:W-:Y:S01]  /*e180*/  IMAD.MOV.U32 R2, RZ, RZ, 0x40 ;  /* 0x00000040ff027424 */ /* 0x002fe200078e00ff */
[----:B------:R-:W-:Y:S01]  /*e190*/  IADD3 R205, R200, 0x20, RZ ;  /* 0x00000020c8cd7810 */ /* 0x000fe20007ffe0ff */
[----:B------:R-:W0:Y:S01]  /*e1a0*/  LDGDEPBAR ;  /* 0x00000000000079af */ /* 0x000e220000000000 */
[----:B------:R-:W-:Y:S01]  /*e1b0*/  ISETP.GT.AND P0, PT, R129, R252, PT ;  /* 0x000000fc8100720c */ /* 0x000fe20003f04270 */
[----:B------:R-:W-:Y:S01]  /*e1c0*/  BSSY B1, `(.L_x_2211) ;  /* 0x0000104000017945 */ /* 0x000fe20003800000 */
[----:B------:R-:W-:Y:S01]  /*e1d0*/  SEL R2, R2, 0xffffffc0, !P2 ;  /* 0xffffffc002027807 */ /* 0x000fe20005000000 */
[----:B------:R-:W-:Y:S04]  /*e1e0*/  HMMA.16816.F32.BF16 R32, R140, R28, RZ ;  /* 0x0000001c8c20723c */ /* 0x000fe800000418ff */
[----:B------:R-:W-:-:S02]  /*e1f0*/  IMAD.IADD R3, R200, 0x1, R2 ;  /* 0x00000001c8037824 */ /* 0x000fc400078e0202 */
[----:B------:R-:W-:Y:S02]  /*e200*/  @P1 IADD3 R205, R200, -0x20, RZ ;  /* 0xffffffe0c8cd1810 */ /* 0x000fe40007ffe0ff */
[----:B------:R-:W-:Y:S02]  /*e210*/  HMMA.16816.F32.BF16 R8, R140, R38, RZ ;  /* 0x000000268c08723c */ /* 0x000fe400000418ff */
[----:B------:R-:W-:-:S06]  /*e220*/  IADD3 R83, R2, 0x3800, R205 ;  /* 0x0000380002537810 */ /* 0x000fcc0007ffe0cd */
[C---:B------:R-:W-:Y:S08]  /*e230*/  HMMA.16816.F32.BF16 R28, R140.reuse, R30, RZ ;  /* 0x0000001e8c1c723c */ /* 0x040ff000000418ff */
[C---:B------:R-:W-:Y:S08]  /*e240*/  HMMA.16816.F32.BF16 R24, R140.reuse, R20, RZ ;  /* 0x000000148c18723c */ /* 0x040ff000000418ff */
[----:B------:R-:W-:Y:S08]  /*e250*/  HMMA.16816.F32.BF16 R20, R140, R22, RZ ;  /* 0x000000168c14723c */ /* 0x000ff000000418ff */
[C---:B------:R-:W-:Y:S01]  /*e260*/  HMMA.16816.F32.BF16 R56, R144.reuse, R44, R16 ;  /* 0x0000002c9038723c */ /* 0x040fe20000041810 */
[----:B------:R-:W1:Y:S07]  /*e270*/  LDSM.16.M88.4 R16, [R3+0x1000] ;  /* 0x001000000310783b */ /* 0x000e6e0000000200 */
[C---:B------:R-:W-:Y:S08]  /*e280*/  HMMA.16816.F32.BF16 R8, R144.reuse, R46, R8 ;  /* 0x0000002e9008723c */ /* 0x040ff00000041808 */
[C---:B------:R-:W-:Y:S08]  /*e290*/  HMMA.16816.F32.BF16 R84, R144.reuse, R40, R32 ;  /* 0x000000289054723c */ /* 0x040ff00000041820 */
[----:B------:R-:W-:Y:S08]  /*e2a0*/  HMMA.16816.F32.BF16 R68, R144, R42, R28 ;  /* 0x0000002a9044723c */ /* 0x000ff0000004181c */
[C---:B------:R-:W-:Y:S08]  /*e2b0*/  HMMA.16816.F32.BF16 R44, R140.reuse, R72, RZ ;  /* 0x000000488c2c723c */ /* 0x040ff000000418ff */
[----:B------:R-:W-:Y:S01]  /*e2c0*/  HMMA.16816.F32.BF16 R40, R140, R74, RZ ;  /* 0x0000004a8c28723c */ /* 0x000fe200000418ff */
[----:B------:R-:W-:Y:S07]  /*e2d0*/  LDSM.16.M88.4 R72, [R3+0x1800] ;  /* 0x001800000348783b */ /* 0x000fee0000000200 */
[C---:B------:R-:W-:Y:S01]  /*e2e0*/  HMMA.16816.F32.BF16 R64, R144.reuse, R60, R24 ;  /* 0x0000003c9040723c */ /* 0x040fe20000041818 */
[----:B------:R-:W2:Y:S07]  /*e2f0*/  LDSM.16.M88.4 R24, [R3] ;  /* 0x000000000318783b */ /* 0x000eae0000000200 */
[----:B------:R-:W-:Y:S01]  /*e300*/  HMMA.16816.F32.BF16 R60, R144, R62, R20 ;  /* 0x0000003e903c723c */ /* 0x000fe20000041814 */
[----:B------:R-:W3:Y:S07]  /*e310*/  LDSM.16.M88.4 R20, [R3+0x800] ;  /* 0x000800000314783b */ /* 0x000eee0000000200 */
[C---:B------:R-:W-:Y:S08]  /*e320*/  HMMA.16816.F32.BF16 R52, R140.reuse, R48, RZ ;  /* 0x000000308c34723c */ /* 0x040ff000000418ff */
[C---:B------:R-:W-:Y:S08]  /*e330*/  HMMA.16816.F32.BF16 R36, R140.reuse, R88, RZ ;  /* 0x000000588c24723c */ /* 0x040ff000000418ff */
[C---:B------:R-:W-:Y:S08]  /*e340*/  HMMA.16816.F32.BF16 R48, R140.reuse, R50, RZ ;  /* 0x000000328c30723c */ /* 0x040ff000000418ff */
[----:B------:R-:W-:Y:S08]  /*e350*/  HMMA.16816.F32.BF16 R32, R140, R90, RZ ;  /* 0x0000005a8c20723c */ /* 0x000ff000000418ff */
[C---:B------:R-:W-:Y:S01]  /*e360*/  HMMA.16816.F32.BF16 R116, R144.reuse, R100, R44 ;  /* 0x000000649074723c */ /* 0x040fe2000004182c */
[----:B------:R-:W4:Y:S07]  /*e370*/  LDSM.16.M88.4 R44, [R3+0x2000] ;  /* 0x00200000032c783b */ /* 0x000f2e0000000200 */
[----:B------:R-:W-:Y:S08]  /*e380*/  HMMA.16816.F32.BF16 R100, R144, R102, R40 ;  /* 0x000000669064723c */ /* 0x000ff00000041828 */
[----:B-1----:R-:W-:Y:S08]  /*e390*/  HMMA.16816.F32.BF16 R40, R176, R18, R8 ;  /* 0x00000012b028723c */ /* 0x002ff00000041808 */
[C---:B------:R-:W-:Y:S08]  /*e3a0*/  HMMA.16816.F32.BF16 R8, R140.reuse, R122, RZ ;  /* 0x0000007a8c08723c */ /* 0x040ff000000418ff */
[----:B------:R-:W-:Y:S08]  /*e3b0*/  HMMA.16816.F32.BF16 R28, R140, R120, RZ ;  /* 0x000000788c1c723c */ /* 0x000ff000000418ff */
[C---:B------:R-:W-:Y:S08]  /*e3c0*/  HMMA.16816.F32.BF16 R52, R144.reuse, R92, R52 ;  /* 0x0000005c9034723c */ /* 0x040ff00000041834 */
[C---:B------:R-:W-:Y:S01]  /*e3d0*/  HMMA.16816.F32.BF16 R112, R144.reuse, R108, R36 ;  /* 0x0000006c9070723c */ /* 0x040fe20000041824 */
[----:B------:R-:W1:Y:S07]  /*e3e0*/  LDSM.16.M88.4 R36, [R3+0x2800] ;  /* 0x002800000324783b */ /* 0x000e6e0000000200 */
[C---:B------:R-:W-:Y:S08]  /*e3f0*/  HMMA.16816.F32.BF16 R48, R144.reuse, R94, R48 ;  /* 0x0000005e9030723c */ /* 0x040ff00000041830 */
[----:B------:R-:W-:Y:S01]  /*e400*/  HMMA.16816.F32.BF16 R108, R144, R110, R32 ;  /* 0x0000006e906c723c */ /* 0x000fe20000041820 */
[----:B------:R-:W1:Y:S07]  /*e410*/  LDSM.16.M88.4 R32, [R3+0x3000] ;  /* 0x003000000320783b */ /* 0x000e6e0000000200 */
[C---:B--2---:R-:W-:Y:S08]  /*e420*/  HMMA.16816.F32.BF16 R92, R176.reuse, R26, R68 ;  /* 0x0000001ab05c723c */ /* 0x044ff00000041844 */
[C---:B---3--:R-:W-:Y:S08]  /*e430*/  HMMA.16816.F32.BF16 R88, R176.reuse, R20, R64 ;  /* 0x00000014b058723c */ /* 0x048ff00000041840 */
[C---:B------:R-:W-:Y:S08]  /*e440*/  HMMA.16816.F32.BF16 R68, R176.reuse, R22, R60 ;  /* 0x00000016b044723c */ /* 0x040ff0000004183c */
[----:B------:R-:W-:Y:S01]  /*e450*/  HMMA.16816.F32.BF16 R56, R176, R16, R56 ;  /* 0x00000010b038723c */ /* 0x000fe20000041838 */
[----:B------:R-:W2:Y:S07]  /*e460*/  LDSM.16.M88.4 R16, [R83+-0x2800] ;  /* 0xffd800005310783b */ /* 0x000eae0000000200 */
[C---:B------:R-:W-:Y:S01]  /*e470*/  HMMA.16816.F32.BF16 R20, R144.reuse, R126, R8 ;  /* 0x0000007e9014723c */ /* 0x040fe20000041808 */
[----:B------:R-:W3:Y:S07]  /*e480*/  LDSM.16.M88.4 R8, [R83+-0x2000] ;  /* 0xffe000005308783b */ /* 0x000eee0000000200 */
[----:B------:R-:W-:Y:S01]  /*e490*/  HMMA.16816.F32.BF16 R104, R144, R124, R28 ;  /* 0x0000007c9068723c */ /* 0x000fe2000004181c */
[----:B------:R-:W2:Y:S07]  /*e4a0*/  LDSM.16.M88.4 R28, [R83+-0x3800] ;  /* 0xffc80000531c783b */ /* 0x000eae0000000200 */
[C---:B------:R-:W-:Y:S01]  /*e4b0*/  HMMA.16816.F32.BF16 R96, R176.reuse, R24, R84 ;  /* 0x00000018b060723c */ /* 0x040fe20000041854 */
[----:B------:R-:W2:Y:S04]  /*e4c0*/  LDSM.16.M88.4 R24, [R83+-0x3000] ;  /* 0xffd000005318783b */ /* 0x000ea80000000200 */
[----:B------:R-:W2:Y:S03]  /*e4d0*/  LDSM.16.M88.4 R84, [R83+-0x1800] ;  /* 0xffe800005354783b */ /* 0x000ea60000000200 */
[C---:B------:R-:W-:Y:S08]  /*e4e0*/  HMMA.16816.F32.BF16 R52, R176.reuse, R72, R52 ;  /* 0x00000048b034723c */ /* 0x040ff00000041834 */
[C---:B------:R-:W-:Y:S08]  /*e4f0*/  HMMA.16816.F32.BF16 R64, R176.reuse, R74, R48 ;  /* 0x0000004ab040723c */ /* 0x040ff00000041830 */
[C---:B----4-:R-:W-:Y:S08]  /*e500*/  HMMA.16816.F32.BF16 R60, R176.reuse, R44, R116 ;  /* 0x0000002cb03c723c */ /* 0x050ff00000041874 */
[C---:B-1----:R-:W-:Y:S08]  /*e510*/  HMMA.16816.F32.BF16 R116, R176.reuse, R36, R112 ;  /* 0x00000024b074723c */ /* 0x042ff00000041870 */
[C---:B------:R-:W-:Y:S01]  /*e520*/  HMMA.16816.F32.BF16 R112, R176.reuse, R38, R108 ;  /* 0x00000026b070723c */ /* 0x040fe2000004186c */
[----:B------:R-:W-:Y:S07]  /*e530*/  LDSM.16.M88.4 R36, [R83+-0x1000] ;  /* 0xfff000005324783b */ /* 0x000fee0000000200 */
[C---:B------:R-:W-:Y:S08]  /*e540*/  HMMA.16816.F32.BF16 R108, R176.reuse, R32, R104 ;  /* 0x00000020b06c723c */ /* 0x040ff00000041868 */
[----:B------:R-:W-:Y:S01]  /*e550*/  HMMA.16816.F32.BF16 R104, R176, R34, R20 ;  /* 0x00000022b068723c */ /* 0x000fe20000041814 */
[----:B------:R-:W1:Y:S04]  /*e560*/  LDSM.16.M88.4 R20, [R200+0x4800] ;  /* 0x00480000c814783b */ /* 0x000e680000000200 */
[----:B------:R-:W-:Y:S03]  /*e570*/  LDSM.16.M88.4 R32, [R83+-0x800] ;  /* 0xfff800005320783b */ /* 0x000fe60000000200 */
[C---:B--2---:R-:W-:Y:S08]  /*e580*/  HMMA.16816.F32.BF16 R56, R180.reuse, R16, R56 ;  /* 0x00000010b438723c */ /* 0x044ff00000041838 */
[C---:B------:R-:W-:Y:S01]  /*e590*/  HMMA.16816.F32.BF16 R48, R180.reuse, R18, R40 ;  /* 0x00000012b430723c */ /* 0x040fe20000041828 */
[----:B------:R-:W2:Y:S07]  /*e5a0*/  LDSM.16.M88.4 R16, [R200+0x5000] ;  /* 0x00500000c810783b */ /* 0x000eae0000000200 */
[C---:B---3--:R-:W-:Y:S01]  /*e5b0*/  HMMA.16816.F32.BF16 R40, R180.reuse, R8, R52 ;  /* 0x00000008b428723c */ /* 0x048fe20000041834 */
[----:B------:R-:W3:Y:S07]  /*e5c0*/  LDSM.16.M88.4 R52, [R200+0x5800] ;  /* 0x00580000c834783b */ /* 0x000eee0000000200 */
[C---:B------:R-:W-:Y:S08]  /*e5d0*/  HMMA.16816.F32.BF16 R96, R180.reuse, R28, R96 ;  /* 0x0000001cb460723c */ /* 0x040ff00000041860 */
[C---:B------:R-:W-:Y:S01]  /*e5e0*/  HMMA.16816.F32.BF16 R92, R180.reuse, R30, R92 ;  /* 0x0000001eb45c723c */ /* 0x040fe2000004185c */
[----:B------:R-:W4:Y:S07]  /*e5f0*/  LDSM.16.M88.4 R28, [R200+0x3800] ;  /* 0x00380000c81c783b */ /* 0x000f2e0000000200 */
[C---:B------:R-:W-:Y:S08]  /*e600*/  HMMA.16816.F32.BF16 R72, R180.reuse, R24, R88 ;  /* 0x00000018b448723c */ /* 0x040ff00000041858 */
[----:B------:R-:W-:Y:S01]  /*e610*/  HMMA.16816.F32.BF16 R68, R180, R26, R68 ;  /* 0x0000001ab444723c */ /* 0x000fe20000041844 */
[----:B------:R-:W2:Y:S07]  /*e620*/  LDSM.16.M88.4 R24, [R200+0x4000] ;  /* 0x00400000c818783b */ /* 0x000eae0000000200 */
[----:B------:R-:W-:Y:S08]  /*e630*/  HMMA.16816.F32.BF16 R100, R176, R46, R100 ;  /* 0x0000002eb064723c */ /* 0x000ff00000041864 */
[C---:B------:R-:W-:Y:S08]  /*e640*/  HMMA.16816.F32.BF16 R8, R180.reuse, R10, R64 ;  /* 0x0000000ab408723c */ /* 0x040ff00000041840 */
[----:B------:R-:W-:Y:S08]  /*e650*/  HMMA.16816.F32.BF16 R44, R180, R84, R60 ;  /* 0x00000054b42c723c */ /* 0x000ff0000004183c */
[C---:B-1----:R-:W-:Y:S08]  /*e660*/  HMMA.16816.F32.BF16 R64, R184.reuse, R20, R56 ;  /* 0x00000014b840723c */ /* 0x042ff00000041838 */
[C---:B------:R-:W-:Y:S01]  /*e670*/  HMMA.16816.F32.BF16 R60, R184.reuse, R22, R48 ;  /* 0x00000016b83c723c */ /* 0x040fe20000041830 */
[----:B------:R-:W1:Y:S07]  /*e680*/  LDSM.16.M88.4 R48, [R200+0x6000] ;  /* 0x00600000c830783b */ /* 0x000e6e0000000200 */
[C---:B--2---:R-:W-:Y:S01]  /*e690*/  HMMA.16816.F32.BF16 R56, R184.reuse, R16, R40 ;  /* 0x00000010b838723c */ /* 0x044fe20000041828 */
[----:B------:R-:W-:Y:S07]  /*e6a0*/  LDSM.16.M88.4 R40, [R205+0x3800] ;  /* 0x00380000cd28783b */ /* 0x000fee0000000200 */
[----:B------:R-:W-:Y:S08]  /*e6b0*/  HMMA.16816.F32.BF16 R20, R184, R18, R8 ;  /* 0x00000012b814723c */ /* 0x000ff00000041808 */
[----:B------:R-:W-:Y:S08]  /*e6c0*/  HMMA.16816.F32.BF16 R84, R180, R86, R100 ;  /* 0x00000056b454723c */ /* 0x000ff00000041864 */
[----:B---3--:R-:W-:Y:S01]  /*e6d0*/  HMMA.16816.F32.BF16 R16, R184, R52, R44 ;  /* 0x00000034b810723c */ /* 0x008fe2000004182c */
[----:B------:R-:W2:Y:S07]  /*e6e0*/  LDSM.16.M88.4 R44, [R200+0x6800] ;  /* 0x00680000c82c783b */ /* 0x000eae0000000200 */
[C---:B------:R-:W-:Y:S08]  /*e6f0*/  HMMA.16816.F32.BF16 R116, R180.reuse, R36, R116 ;  /* 0x00000024b474723c */ /* 0x040ff00000041874 */
[C---:B------:R-:W-:Y:S01]  /*e700*/  HMMA.16816.F32.BF16 R112, R180.reuse, R38, R112 ;  /* 0x00000026b470723c */ /* 0x040fe20000041870 */
[----:B------:R-:W3:Y:S07]  /*e710*/  LDSM.16.M88.4 R36, [R205+0x4000] ;  /* 0x00400000cd24783b */ /* 0x000eee0000000200 */
[C---:B------:R-:W-:Y:S08]  /*e720*/  HMMA.16816.F32.BF16 R108, R180.reuse, R32, R108 ;  /* 0x00000020b46c723c */ /* 0x040ff0000004186c */
[----:B------:R-:W-:Y:S01]  /*e730*/  HMMA.16816.F32.BF16 R104, R180, R34, R104 ;  /* 0x00000022b468723c */ /* 0x000fe20000041868 */
[----:B------:R-:W1:Y:S07]  /*e740*/  LDSM.16.M88.4 R32, [R205+0x4800] ;  /* 0x00480000cd20783b */ /* 0x000e6e0000000200 */
[C---:B----4-:R-:W-:Y:S08]  /*e750*/  HMMA.16816.F32.BF16 R96, R184.reuse, R28, R96 ;  /* 0x0000001cb860723c */ /* 0x050ff00000041860 */
[C---:B------:R-:W-:Y:S01]  /*e760*/  HMMA.16816.F32.BF16 R88, R184.reuse, R30, R92 ;  /* 0x0000001eb858723c */ /* 0x040fe2000004185c */
[----:B------:R-:W4:Y:S07]  /*e770*/  LDSM.16.M88.4 R28, [R205+0x5000] ;  /* 0x00500000cd1c783b */ /* 0x000f2e0000000200 */
[C---:B------:R-:W-:Y:S08]  /*e780*/  HMMA.16816.F32.BF16 R72, R184.reuse, R24, R72 ;  /* 0x00000018b848723c */ /* 0x040ff00000041848 */
[C---:B------:R-:W-:Y:S01]  /*e790*/  HMMA.16816.F32.BF16 R68, R184.reuse, R26, R68 ;  /* 0x0000001ab844723c */ /* 0x040fe20000041844 */
[----:B------:R-:W3:Y:S07]  /*e7a0*/  LDSM.16.M88.4 R24, [R205+0x5800] ;  /* 0x00580000cd18783b */ /* 0x000eee0000000200 */
[C---:B------:R-:W-:Y:S01]  /*e7b0*/  HMMA.16816.F32.BF16 R8, R184.reuse, R54, R84 ;  /* 0x00000036b808723c */ /* 0x040fe20000041854 */
[----:B------:R-:W3:Y:S07]  /*e7c0*/  LDSM.16.M88.4 R84, [R205+0x6000] ;  /* 0x00600000cd54783b */ /* 0x000eee0000000200 */
[C---:B-1----:R-:W-:Y:S08]  /*e7d0*/  HMMA.16816.F32.BF16 R52, R184.reuse, R48, R116 ;  /* 0x00000030b834723c */ /* 0x042ff00000041874 */
[C---:B------:R-:W-:Y:S08]  /*e7e0*/  HMMA.16816.F32.BF16 R92, R184.reuse, R50, R112 ;  /* 0x00000032b85c723c */ /* 0x040ff00000041870 */
[----:B--2---:R-:W-:Y:S08]  /*e7f0*/  HMMA.16816.F32.BF16 R116, R184, R44, R108 ;  /* 0x0000002cb874723c */ /* 0x004ff0000004186c */
[C---:B------:R-:W-:Y:S01]  /*e800*/  HMMA.16816.F32.BF16 R112, R188.reuse, R40, R96 ;  /* 0x00000028bc70723c */ /* 0x040fe20000041860 */
[----:B------:R-:W-:Y:S07]  /*e810*/  LDSM.16.M88.4 R96, [R3+0x6800] ;  /* 0x006800000360783b */ /* 0x000fee0000000200 */
[C---:B------:R-:W-:Y:S01]  /*e820*/  HMMA.16816.F32.BF16 R108, R188.reuse, R42, R88 ;  /* 0x0000002abc6c723c */ /* 0x040fe20000041858 */
        /* <DEDUP_REMOVED lines=9> */
[----:B------:R-:W4:Y:S04]  /*e8c0*/  LDSM.16.M88.4 R28, [R3+0x4800] ;  /* 0x00480000031c783b */ /* 0x000f280000000200 */
[----:B------:R-:W-:Y:S03]  /*e8d0*/  LDSM.16.M88.4 R20, [R3+0x5800] ;  /* 0x005800000314783b */ /* 0x000fe60000000200 */
[C---:B------:R-:W-:Y:S08]  /*e8e0*/  HMMA.16816.F32.BF16 R48, R188.reuse, R24, R16 ;  /* 0x00000018bc30723c */ /* 0x040ff00000041810 */
[----:B------:R-:W-:Y:S01]  /*e8f0*/  HMMA.16816.F32.BF16 R16, R188, R26, R8 ;  /* 0x0000001abc10723c */ /* 0x000fe20000041808 */
[----:B------:R-:W3:Y:S07]  /*e900*/  LDSM.16.M88.4 R24, [R3+0x5000] ;  /* 0x005000000318783b */ /* 0x000eee0000000200 */
[----:B------:R-:W-:Y:S01]  /*e910*/  HMMA.16816.F32.BF16 R104, R184, R46, R104 ;  /* 0x0000002eb868723c */ /* 0x000fe20000041868 */
[----:B------:R-:W3:Y:S07]  /*e920*/  LDSM.16.M88.4 R44, [R3+0x6000] ;  /* 0x00600000032c783b */ /* 0x000eee0000000200 */
[C---:B------:R-:W-:Y:S08]  /*e930*/  HMMA.16816.F32.BF16 R8, R188.reuse, R84, R52 ;  /* 0x00000054bc08723c */ /* 0x040ff00000041834 */
[C---:B------:R-:W-:Y:S08]  /*e940*/  HMMA.16816.F32.BF16 R52, R188.reuse, R86, R92 ;  /* 0x00000056bc34723c */ /* 0x040ff0000004185c */
[----:B-1----:R-:W-:Y:S08]  /*e950*/  HMMA.16816.F32.BF16 R64, R188, R40, R116 ;  /* 0x00000028bc40723c */ /* 0x002ff00000041874 */
[C---:B--2---:R-:W-:Y:S08]  /*e960*/  HMMA.16816.F32.BF16 R116, R192.reuse, R36, R112 ;  /* 0x00000024c074723c */ /* 0x044ff00000041870 */
[----:B------:R-:W-:Y:S01]  /*e970*/  HMMA.16816.F32.BF16 R112, R192, R38, R108 ;  /* 0x00000026c070723c */ /* 0x000fe2000004186c */
[----:B------:R-:W-:Y:S07]  /*e980*/  LDSM.16.M88.4 R36, [R83+0x2000] ;  /* 0x002000005324783b */ /* 0x000fee0000000200 */
[----:B------:R-:W-:Y:S01]  /*e990*/  HMMA.16816.F32.BF16 R104, R188, R42, R104 ;  /* 0x0000002abc68723c */ /* 0x000fe20000041868 */
[----:B------:R-:W1:Y:S07]  /*e9a0*/  LDSM.16.M88.4 R40, [R83+0x1800] ;  /* 0x001800005328783b */ /* 0x000e6e0000000200 */
[C---:B---3--:R-:W-:Y:S08]  /*e9b0*/  HMMA.16816.F32.BF16 R108, R192.reuse, R32, R100 ;  /* 0x00000020c06c723c */ /* 0x048ff00000041864 */
[C---:B------:R-:W-:Y:S01]  /*e9c0*/  HMMA.16816.F32.BF16 R100, R192.reuse, R34, R88 ;  /* 0x00000022c064723c */ /* 0x040fe20000041858 */
[----:B------:R-:W-:Y:S07]  /*e9d0*/  LDSM.16.M88.4 R32, [R83+0x2800] ;  /* 0x002800005320783b */ /* 0x000fee0000000200 */
[C---:B----4-:R-:W-:Y:S08]  /*e9e0*/  HMMA.16816.F32.BF16 R88, R192.reuse, R30, R68 ;  /* 0x0000001ec058723c */ /* 0x050ff00000041844 */
[C---:B------:R-:W-:Y:S08]  /*e9f0*/  HMMA.16816.F32.BF16 R68, R192.reuse, R26, R56 ;  /* 0x0000001ac044723c */ /* 0x040ff00000041838 */
[C---:B------:R-:W-:Y:S08]  /*ea00*/  HMMA.16816.F32.BF16 R56, R192.reuse, R20, R48 ;  /* 0x00000014c038723c */ /* 0x040ff00000041830 */
[C---:B------:R-:W-:Y:S01]  /*ea10*/  HMMA.16816.F32.BF16 R84, R192.reuse, R24, R60 ;  /* 0x00000018c054723c */ /* 0x040fe2000004183c */
[----:B------:R-:W-:Y:S07]  /*ea20*/  LDSM.16.M88.4 R60, [R83+0x800] ;  /* 0x00080000533c783b */ /* 0x000fee0000000200 */
[C---:B------:R-:W-:Y:S08]  /*ea30*/  HMMA.16816.F32.BF16 R48, R192.reuse, R22, R16 ;  /* 0x00000016c030723c */ /* 0x040ff00000041810 */
[C---:B------:R-:W-:Y:S01]  /*ea40*/  HMMA.16816.F32.BF16 R92, R192.reuse, R28, R72 ;  /* 0x0000001cc05c723c */ /* 0x040fe20000041848 */
[----:B------:R-:W-:Y:S04]  /*ea50*/  LDSM.16.M88.4 R28, [R83+0x3000] ;  /* 0x00300000531c783b */ /* 0x000fe80000000200 */
[----:B------:R-:W-:Y:S03]  /*ea60*/  LDSM.16.M88.4 R72, [R83] ;  /* 0x000000005348783b */ /* 0x000fe60000000200 */
[C---:B------:R-:W-:Y:S08]  /*ea70*/  HMMA.16816.F32.BF16 R24, R192.reuse, R44, R8 ;  /* 0x0000002cc018723c */ /* 0x040ff00000041808 */
[----:B------:R-:W-:Y:S01]  /*ea80*/  HMMA.16816.F32.BF16 R20, R192, R46, R52 ;  /* 0x0000002ec014723c */ /* 0x000fe20000041834 */
[----:B------:R-:W2:Y:S01]  /*ea90*/  LDSM.16.M88.4 R44, [R83+0x1000] ;  /* 0x00100000532c783b */ /* 0x000ea20000000200 */
[----:B------:R-:W-:-:S06]  /*eaa0*/  DEPBAR.LE SB0, 0x0 ;  /* 0x000080000000791a */ /* 0x000fcc0000000000 */
[C---:B------:R-:W-:Y:S08]  /*eab0*/  HMMA.16816.F32.BF16 R16, R192.reuse, R96, R64 ;  /* 0x00000060c010723c */ /* 0x040ff00000041840 */
[----:B------:R-:W-:Y:S08]  /*eac0*/  HMMA.16816.F32.BF16 R8, R192, R98, R104 ;  /* 0x00000062c008723c */ /* 0x000ff00000041868 */
[C---:B-1----:R-:W-:Y:S08]  /*ead0*/  HMMA.16816.F32.BF16 R84, R196.reuse, R40, R84 ;  /* 0x00000028c454723c */ /* 0x042ff00000041854 */
        /* <DEDUP_REMOVED lines=16> */
[----:B------:R-:W2:Y:S04]  /*ebe0*/  LDL R4, [R1+0x24] ;  /* 0x0000240001047983 */ /* 0x000ea80000100800 */
[----:B------:R-:W3:Y:S04]  /*ebf0*/  LDL.64 R134, [R1+0x18] ;  /* 0x0000180001867983 */ /* 0x000ee80000100a00 */
[----:B------:R-:W4:Y:S01]  /*ec00*/  LDL R6, [R1+0x20] ;  /* 0x0000200001067983 */ /* 0x000f220000100800 */
[----:B------:R-:W-:-:S03]  /*ec10*/  IMAD.MOV.U32 R2, RZ, RZ, c[0x0][0x2b8] ;  /* 0x0000ae00ff027624 */ /* 0x000fc600078e00ff */
[----:B------:R-:W3:Y:S02]  /*ec20*/  LDL.64 R132, [R1+0x10] ;  /* 0x0000100001847983 */ /* 0x000ee40000100a00 */
[----:B------:R-:W-:Y:S02]  /*ec30*/  ISETP.NE.AND P1, PT, R2, 0x1, PT ;  /* 0x000000010200780c */ /* 0x000fe40003f25270 */
[C---:B------:R-:W-:Y:S01]  /*ec40*/  ISETP.GT.AND P0, PT, R0.reuse, 0x6f, PT ;  /* 0x0000006f0000780c */ /* 0x040fe20003f04270 */
[----:B------:R-:W-:Y:S01]  /*ec50*/  IMAD.MOV.U32 R220, RZ, RZ, RZ ;  /* 0x000000ffffdc7224 */ /* 0x000fe200078e00ff */
        /* <DEDUP_REMOVED lines=28> */
.L_x_2307:
[----:B------:R-:W-:Y:S05]  /*ee20*/  BRA.DIV ~URZ, `(.L_x_2214) ;  /* 0x0000a0e27f007947 */ /* 0x000fea000b800000 */
[----:B------:R3:W4:Y:S02]  /*ee30*/  SHFL.IDX PT, R2, R5, RZ, 0x181f ;  /* 0x00181fff05027589 */ /* 0x00072400000e0000 */
.L_x_2308:
[----:B------:R-:W-:Y:S01]  /*ee40*/  ISETP.GE.AND P0, PT, R219, 0x1, PT ;  /* 0x00000001db00780c */ /* 0x000fe20003f06270 */
[----:B------:R-:W-:-:S12]  /*ee50*/  BSSY B0, `(.L_x_2215) ;  /* 0x000000b000007945 */ /* 0x000fd80003800000 */
[----:B------:R-:W-:Y:S05]  /*ee60*/  @!P0 BRA `(.L_x_2216) ;  /* 0x0000009000008947 */ /* 0x000fea0003800000 */
        /* <DEDUP_REMOVED lines=9> */
.L_x_2216:
[----:B------:R-:W-:Y:S05]  /*ef00*/  BSYNC B0 ;  /* 0x0000000000007941 */ /* 0x000fea0003800000 */
.L_x_2215:
[----:B------:R-:W-:Y:S05]  /*ef10*/  BRA.DIV ~URZ, `(.L_x_2217) ;  /* 0x0000a0627f007947 */ /* 0x000fea000b800000 */
[----:B--2---:R2:W1:Y:S04]  /*ef20*/  SHFL.IDX PT, R6, R4, 0x1, 0x181f ;  /* 0x00381f0004067f89 */ /* 0x00446800000e0000 */
[----:B----4-:R2:W4:Y:S02]  /*ef30*/  SHFL.IDX PT, R2, R5, 0x1, 0x181f ;  /* 0x00381f0005027f89 */ /* 0x01052400000e0000 */
.L_x_2309:
[----:B------:R-:W-:Y:S01]  /*ef40*/  ISETP.GE.AND P0, PT, R219, 0x21, PT ;  /* 0x00000021db00780c */ /* 0x000fe20003f06270 */
[----:B------:R-:W-:-:S12]  /*ef50*/  BSSY B0, `(.L_x_2218) ;  /* 0x000000b000007945 */ /* 0x000fd80003800000 */
[----:B------:R-:W-:Y:S05]  /*ef60*/  @!P0 BRA `(.L_x_2219) ;  /* 0x0000009000008947 */ /* 0x000fea0003800000 */
        /* <DEDUP_REMOVED lines=9> */
.L_x_2219:
[----:B------:R-:W-:Y:S05]  /*f000*/  BSYNC B0 ;  /* 0x0000000000007941 */ /* 0x000fea0003800000 */
.L_x_2218:
[----:B------:R-:W-:Y:S05]  /*f010*/  BRA.DIV ~URZ, `(.L_x_2220) ;  /* 0x0000a0327f007947 */ /* 0x000fea000b800000 */
[----:B-1----:R1:W2:Y:S02]  /*f020*/  SHFL.IDX PT, R6, R4, 0x2, 0x181f ;  /* 0x00581f0004067f89 */ /* 0x0022a400000e0000 */
.L_x_2310:
[----:B------:R-:W-:Y:S05]  /*f030*/  BRA.DIV ~URZ, `(.L_x_2221) ;  /* 0x0000a0827f007947 */ /* 0x000fea000b800000 */
[----:B----4-:R4:W1:Y:S02]  /*f040*/  SHFL.IDX PT, R2, R5, 0x2, 0x181f ;  /* 0x00581f0005027f89 */ /* 0x01086400000e0000 */
.L_x_2311:
[----:B------:R-:W-:Y:S01]  /*f050*/  ISETP.GE.AND P0, PT, R219, 0x41, PT ;  /* 0x00000041db00780c */ /* 0x000fe20003f06270 */
[----:B------:R-:W-:-:S12]  /*f060*/  BSSY B0, `(.L_x_2222) ;  /* 0x000000b000007945 */ /* 0x000fd80003800000 */
[----:B------:R-:W-:Y:S05]  /*f070*/  @!P0 BRA `(.L_x_2223) ;  /* 0x0000009000008947 */ /* 0x000fea0003800000 */
        /* <DEDUP_REMOVED lines=9> */
.L_x_2223:
[----:B------:R-:W-:Y:S05]  /*f110*/  BSYNC B0 ;  /* 0x0000000000007941 */ /* 0x000fea0003800000 */
.L_x_2222:
[----:B------:R-:W-:Y:S05]  /*f120*/  BRA.DIV ~URZ, `(.L_x_2224) ;  /* 0x0000a0027f007947 */ /* 0x000fea000b800000 */
[----:B--2---:R2:W3:Y:S04]  /*f130*/  SHFL.IDX PT, R6, R4, 0x3, 0x181f ;  /* 0x00781f0004067f89 */ /* 0x0044e800000e0000 */
[----:B-1----:R2:W1:Y:S02]  /*f140*/  SHFL.IDX PT, R2, R5, 0x3, 0x181f ;  /* 0x00781f0005027f89 */ /* 0x00246400000e0000 */
.L_x_2312:
[----:B------:R-:W-:-:S13]  /*f150*/  ISETP.GE.AND P0, PT, R219, 0x61, PT ;  /* 0x00000061db00780c */ /* 0x000fda0003f06270 */
[----:B------:R-:W-:Y:S05]  /*f160*/  @!P0 BRA `(.L_x_2212) ;  /* 0x0000009000008947 */ /* 0x000fea0003800000 */
        /* <DEDUP_REMOVED lines=9> */
.L_x_2212:
[----:B------:R-:W-:Y:S05]  /*f200*/  BSYNC B1 ;  /* 0x0000000000017941 */ /* 0x000fea0003800000 */
.L_x_2211:
[----:B-12---:R-:W2:Y:S04]  /*f210*/  LDL R2, [R1+0x8c] ;  /* 0x00008c0001027983 */ /* 0x006ea80000100800 */
        /* <DEDUP_REMOVED lines=75> */
[C---:B------:R-:W-:Y:S02]  /*f6d0*/  ISETP.GT.AND P1, PT, R2.reuse, 0x40, PT ;  /* 0x000000400200780c */ /* 0x040fe40003f24270 */
        /* <DEDUP_REMOVED lines=9> */
[----:B------:R-:W-:-:S02]  /*f770*/  FSEL R59, R57, -INF , P0 ;  /* 0xff800000393b7808 */ /* 0x000fc40000000000 */
[----:B------:R-:W-:Y:S02]  /*f780*/  ISETP.GT.AND P1, PT, R2, 0x48, PT ;  /* 0x000000480200780c */ /* 0x000fe40003f24270 */
[----:B------:R-:W-:Y:S02]  /*f790*/  FMNMX.FTZ R3, R60, R3, !PT ;  /* 0x000000033c037209 */ /* 0x000fe40007810000 */
        /* <DEDUP_REMOVED lines=17> */
[----:B------:R-:W-:Y:S02]  /*f8b0*/  FSEL R54, R37, -INF , P0 ;  /* 0xff80000025367808 */ /* 0x000fe40000000000 */
[C---:B------:R-:W-:Y:S02]  /*f8c0*/  ISETP.GT.AND P5, PT, R2.reuse, 0x58, PT ;  /* 0x000000580200780c */ /* 0x040fe40003fa4270 */
[C---:B------:R-:W-:Y:S02]  /*f8d0*/  ISETP.GT.AND P4, PT, R2.reuse, 0x59, PT ;  /* 0x000000590200780c */ /* 0x040fe40003f84270 */
[C---:B------:R-:W-:Y:S02]  /*f8e0*/  ISETP.GT.AND P3, PT, R2.reuse, 0x60, PT ;  /* 0x000000600200780c */ /* 0x040fe40003f64270 */
[----:B------:R-:W-:-:S02]  /*f8f0*/  ISETP.GT.AND P2, PT, R2, 0x61, PT ;  /* 0x000000610200780c */ /* 0x000fc40003f44270 */
[C---:B------:R-:W-:Y:S02]  /*f900*/  ISETP.GT.AND P1, PT, R2.reuse, 0x68, PT ;  /* 0x000000680200780c */ /* 0x040fe40003f24270 */
[----:B------:R-:W-:Y:S02]  /*f910*/  ISETP.GT.AND P0, PT, R2, 0x69, PT ;  /* 0x000000690200780c */ /* 0x000fe40003f04270 */
        /* <DEDUP_REMOVED lines=26> */
[----:B---3--:R-:W-:Y:S02]  /*fac0*/  FMNMX.FTZ R6, R48, R2, !PT ;  /* 0x0000000230067209 */ /* 0x008fe40007810000 */
[----:B----4-:R-:W-:Y:S01]  /*fad0*/  FMNMX.FTZ R5, R58, R3, !PT ;  /* 0x000000033a057209 */ /* 0x010fe20007810000 */
[----:B------:R-:W-:Y:S05]  /*fae0*/  BRA.DIV ~URZ, `(.L_x_2225) ;  /* 0x000097127f007947 */ /* 0x000fea000b800000 */
[----:B------:R1:W2:Y:S02]  /*faf0*/  SHFL.BFLY PT, R2, R6, 0x2, 0x1f ;  /* 0x0c401f0006027f89 */ /* 0x0002a400000e0000 */
.L_x_2313:
[----:B-12---:R-:W-:Y:S01]  /*fb00*/  FMNMX.FTZ R6, R6, R2, !PT ;  /* 0x0000000206067209 */ /* 0x006fe20007810000 */
[----:B------:R-:W-:Y:S05]  /*fb10*/  BRA.DIV ~URZ, `(.L_x_2226) ;  /* 0x000097427f007947 */ /* 0x000fea000b800000 */
[----:B------:R-:W1:Y:S04]  /*fb20*/  SHFL.BFLY PT, R2, R5, 0x2, 0x1f ;  /* 0x0c401f0005027f89 */ /* 0x000e6800000e0000 */
[----:B------:R-:W2:Y:S01]  /*fb30*/  SHFL.BFLY PT, R3, R6, 0x1, 0x1f ;  /* 0x0c201f0006037f89 */ /* 0x000ea200000e0000 */
[----:B-1----:R-:W-:-:S02]  /*fb40*/  FMNMX.FTZ R5, R5, R2, !PT ;  /* 0x0000000205057209 */ /* 0x002fc40007810000 */
[----:B--2---:R-:W-:-:S03]  /*fb50*/  FMNMX.FTZ R6, R6, R3, !PT ;  /* 0x0000000306067209 */ /* 0x004fc60007810000 */
[----:B------:R1:W2:Y:S04]  /*fb60*/  SHFL.BFLY PT, R4, R5, 0x1, 0x1f ;  /* 0x0c201f0005047f89 */ /* 0x0002a800000e0000 */
.L_x_2314:
        /* <DEDUP_REMOVED lines=23> */
[----:B-1----:R-:W-:Y:S01]  /*fce0*/  FFMA.FTZ R2, R10, c[0x0][0x2d0], -R3 ;  /* 0x0000b4000a027a23 */ /* 0x002fe20000010803 */
[----:B---3--:R-:W-:-:S06]  /*fcf0*/  F2FP.BF16.PACK_AB R28, R100, R101 ;  /* 0x00000065641c723e */ /* 0x008fcc00000010ff */
[----:B------:R1:W-:Y:S01]  /*fd00*/  MUFU.EX2 R99, R2 ;  /* 0x0000000200637308 */ /* 0x0003e20000000800 */
[----:B--2---:R-:W-:Y:S01]  /*fd10*/  F2FP.BF16.PACK_AB R34, R108, R105 ;  /* 0x000000696c22723e */ /* 0x004fe200000010ff */
[--C-:B-1----:R-:W-:Y:S02]  /*fd20*/  FFMA.FTZ R2, R11, c[0x0][0x2d0], -R3.reuse ;  /* 0x0000b4000b027a23 */ /* 0x102fe40000010803 */
[----:B------:R-:W1:Y:S04]  /*fd30*/  LDSM.16.MT88.4 R8, [R201] ;  /* 0x00000000c908783b */ /* 0x000e680000004200 */
        /* <DEDUP_REMOVED lines=13> */
[--C-:B------:R-:W-:Y:S02]  /*fe10*/  FFMA.FTZ R58, R58, c[0x0][0x2d0], -R2.reuse ;  /* 0x0000b4003a3a7a23 */ /* 0x100fe40000010802 */
[--C-:B--2---:R-:W-:Y:S02]  /*fe20*/  FFMA.FTZ R4, R20, c[0x0][0x2d0], -R2.reuse ;  /* 0x0000b40014047a23 */ /* 0x104fe40000010802 */
[----:B------:R-:W2:Y:S02]  /*fe30*/  LDSM.16.MT88.4 R20, [R202] ;  /* 0x00000000ca14783b */ /* 0x000ea40000004200 */
        /* <DEDUP_REMOVED lines=67> */
[----:B------:R-:W-:-:S06]  /*10270*/  FFMA.FTZ R66, R72, c[0x0][0x2d0], -R2 ;  /* 0x0000b40048427a23 */ /* 0x000fcc0000010802 */
        /* <DEDUP_REMOVED lines=120> */
[----:B------:R-:W2:Y:S03]  /*10a00*/  MUFU.EX2 R15, R67 ;  /* 0x00000043000f7308 */ /* 0x000ea60000000800 */
[----:B------:R-:W-:Y:S01]  /*10a10*/  HMMA.16816.F32.BF16 R132, R32, R42, R36 ;  /* 0x0000002a2084723c */ /* 0x000fe20000041824 */
[----:B------:R-:W3:Y:S01]  /*10a20*/  LDSM.16.MT88.4 R36, [R203+0x3800] ;  /* 0x00380000cb24783b */ /* 0x000ee20000004200 */
[C---:B-1----:R-:W-:Y:S01]  /*10a30*/  FADD.FTZ R2, R3.reuse, R2 ;  /* 0x0000000203027221 */ /* 0x042fe20000010000 */
[----:B------:R-:W-:Y:S02]  /*10a40*/  F2FP.BF16.PACK_AB R9, R3, R4 ;  /* 0x000000040309723e */ /* 0x000fe400000010ff */
[----:B------:R-:W1:Y:S01]  /*10a50*/  MUFU.EX2 R11, R66 ;  /* 0x00000042000b7308 */ /* 0x000e620000000800 */
[----:B--2---:R-:W-:-:S07]  /*10a60*/  FADD.FTZ R2, R15, R2 ;  /* 0x000000020f027221 */ /* 0x004fce0000010000 */
[----:B------:R-:W2:Y:S08]  /*10a70*/  MUFU.EX2 R45, R65 ;  /* 0x00000041002d7308 */ /* 0x000eb00000000800 */
[----:B------:R-:W-:Y:S01]  /*10a80*/  MUFU.EX2 R3, R58 ;  /* 0x0000003a00037308 */ /* 0x000fe20000000800 */
[C---:B-1----:R-:W-:Y:S01]  /*10a90*/  FADD.FTZ R2, R11.reuse, R2 ;  /* 0x000000020b027221 */ /* 0x042fe20000010000 */
[----:B------:R-:W-:-:S06]  /*10aa0*/  F2FP.BF16.PACK_AB R11, R11, R15 ;  /* 0x0000000f0b0b723e */ /* 0x000fcc00000010ff */
[----:B------:R-:W1:Y:S01]  /*10ab0*/  MUFU.EX2 R44, R62 ;  /* 0x0000003e002c7308 */ /* 0x000e620000000800 */
[----:B--2---:R-:W-:-:S07]  /*10ac0*/  FADD.FTZ R2, R45, R2 ;  /* 0x000000022d027221 */ /* 0x004fce0000010000 */
[----:B------:R-:W2:Y:S01]  /*10ad0*/  MUFU.EX2 R4, R61 ;  /* 0x0000003d00047308 */ /* 0x000ea20000000800 */
[----:B---3--:R-:W-:Y:S01]  /*10ae0*/  HMMA.16816.F32.BF16 R40, R28, R36, RZ ;  /* 0x000000241c28723c */ /* 0x008fe200000418ff */
[----:B-1----:R-:W-:-:S07]  /*10af0*/  FADD.FTZ R2, R44, R2 ;  /* 0x000000022c027221 */ /* 0x002fce0000010000 */
[----:B------:R-:W-:Y:S01]  /*10b00*/  HMMA.16816.F32.BF16 R36, R28, R38, RZ ;  /* 0x000000261c24723c */ /* 0x000fe200000418ff */
[----:B------:R-:W1:Y:S01]  /*10b10*/  LDSM.16.MT88.4 R28, [R203+0x4000] ;  /* 0x00400000cb1c783b */ /* 0x000e620000004200 */
[----:B------:R-:W-:Y:S02]  /*10b20*/  F2FP.BF16.PACK_AB R73, R44, R45 ;  /* 0x0000002d2c49723e */ /* 0x000fe400000010ff */
[----:B--2---:R-:W-:Y:S01]  /*10b30*/  F2FP.BF16.PACK_AB R75, R3, R4 ;  /* 0x00000004034b723e */ /* 0x004fe200000010ff */
[----:B------:R-:W-:-:S04]  /*10b40*/  FADD.FTZ R2, R4, R2 ;  /* 0x0000000204027221 */ /* 0x000fc80000010000 */
[----:B------:R-:W-:-:S07]  /*10b50*/  FADD.FTZ R248, R3, R2 ;  /* 0x0000000203f87221 */ /* 0x000fce0000010000 */
        /* <DEDUP_REMOVED lines=126> */
.L_x_2242:
[----:B------:R-:W2:Y:S01]  /*11340*/  LDL.64 R16, [R1] ;  /* 0x0000000001107983 */ /* 0x000ea20000100a00 */
[----:B------:R-:W-:Y:S04]  /*11350*/  DEPBAR.LE SB0, 0x0 ;  /* 0x000080000000791a */ /* 0x000fe80000000000 */
[----:B------:R-:W3:Y:S01]  /*11360*/  LDL R10, [R1+0x8] ;  /* 0x00000800010a7983 */ /* 0x000ee20000100800 */
[----:B------:R-:W-:Y:S03]  /*11370*/  WARPSYNC 0xffffffff ;  /* 0xffffffff00007948 */ /* 0x000fe60003800000 */
        /* <DEDUP_REMOVED lines=14> */
[----:B------:R1:W4:Y:S01]  /*11460*/  LDSM.16.M88.4 R24, [R200+0x800] ;  /* 0x00080000c818783b */ /* 0x0003220000000200 */
[----:B------:R-:W-:Y:S03]  /*11470*/  IMAD R4, R220, c[0x0][0x21c], R4 ;  /* 0x00008700dc047a24 */ /* 0x000fe600078e0204 */
[----:B------:R1:W1:Y:S04]  /*11480*/  LDSM.16.M88.4 R148, [R2] ;  /* 0x000000000294783b */ /* 0x0002680000000200 */
        /* <DEDUP_REMOVED lines=11> */
[----:B--2---:R-:W-:Y:S03]  /*11540*/  IADD3 R3, P1, R16, R8, RZ ;  /* 0x0000000810037210 */ /* 0x004fe60007f3e0ff */
[----:B------:R2:W1:Y:S01]  /*11550*/  LDSM.16.M88.4 R16, [R200] ;  /* 0x00000000c810783b */ /* 0x0004620000000200 */
[C---:B------:R-:W-:Y:S02]  /*11560*/  LEA R8, P0, R3.reuse, c[0x0][0x1f8], 0x1 ;  /* 0x00007e0003087a11 */ /* 0x040fe400078008ff */
[----:B---3--:R-:W-:Y:S04]  /*11570*/  IADD3.X R4, R10, R9, R4, P1, !PT ;  /* 0x000000090a047210 */ /* 0x008fe80000ffe404 */
[----:B------:R-:W-:Y:S01]  /*11580*/  LEA.HI.X R4, R3, c[0x0][0x1fc], R4, 0x1, P0 ;  /* 0x00007f0003047a11 */ /* 0x000fe200000f0c04 */
[----:B------:R-:W-:-:S05]  /*11590*/  BRA.DIV ~URZ, `(.L_x_2228) ;  /* 0x00007dc27f007947 */ /* 0x000fca000b800000 */
[----:B----4-:R3:W4:Y:S02]  /*115a0*/  SHFL.IDX PT, R3, R4, RZ, 0x181f ;  /* 0x00181fff04037589 */ /* 0x01072400000e0000 */
.L_x_2315:
[----:B-1----:R-:W1:Y:S01]  /*115b0*/  SHFL.IDX PT, R2, R8, RZ, 0x181f ;  /* 0x00181fff08027589 */ /* 0x002e6200000e0000 */
[----:B------:R-:W-:Y:S01]  /*115c0*/  SEL R210, RZ, 0x10, P6 ;  /* 0x00000010ffd27807 */ /* 0x000fe20003000000 */
[----:B------:R-:W-:Y:S01]  /*115d0*/  BSSY B0, `(.L_x_2229) ;  /* 0x0000034000007945 */ /* 0x000fe20003800000 */
[----:B------:R-:W-:Y:S01]  /*115e0*/  SEL R211, RZ, 0x10, P3 ;  /* 0x00000010ffd37807 */ /* 0x000fe20001800000 */
[----:B------:R-:W5:Y:S01]  /*115f0*/  SHFL.IDX PT, R9, R8, 0x1, 0x181f ;  /* 0x00381f0008097f89 */ /* 0x000f6200000e0000 */
[----:B------:R-:W-:Y:S03]  /*11600*/  ISETP.NE.U32.AND P2, PT, R210, RZ, PT ;  /* 0x000000ffd200720c */ /* 0x000fe60003f45070 */
[----:B------:R-:W2:Y:S01]  /*11610*/  S2R R20, SR_TID.X ;  /* 0x0000000000147919 */ /* 0x000ea20000002100 */
[CC--:B-1----:R-:W-:Y:S05]  /*11620*/  IADD3 R10, P0, R2.reuse, R215.reuse, RZ ;  /* 0x000000d7020a7210 */ /* 0x0c2fea0007f1e0ff */
[C-C-:B----4-:R-:W-:Y:S01]  /*11630*/  IMAD.X R11, R3.reuse, 0x1, R216.reuse, P0 ;  /* 0x00000001030b7824 */ /* 0x150fe200000e06d8 */
[-C--:B------:R-:W-:Y:S04]  /*11640*/  IADD3 R2, P0, R2, R218.reuse, RZ ;  /* 0x000000da02027210 */ /* 0x080fe80007f1e0ff */
[----:B------:R-:W-:Y:S01]  /*11650*/  @!PT LDS RZ, [RZ] ;  /* 0x00000000fffff984 */ /* 0x000fe20000000800 */
[----:B------:R1:W-:Y:S01]  /*11660*/  LDGSTS.E.BYPASS.LTC128B.128 [R213+0x100], [R10.64], !P6 ;  /* 0x001000000ad57fae */ /* 0x0003e2000f101d48 */
[--C-:B------:R-:W-:Y:S05]  /*11670*/  IMAD.X R3, R3, 0x1, R217.reuse, P0 ;  /* 0x0000000103037824 */ /* 0x100fea00000e06d9 */
[----:B------:R5:W-:Y:S04]  /*11680*/  LDGSTS.E.BYPASS.LTC128B.128 [R213+0x3900], [R2.64], !P3 ;  /* 0x0390000002d57fae */ /* 0x000be8000d901d48 */
[----:B-1----:R-:W1:Y:S01]  /*11690*/  SHFL.IDX PT, R10, R4, 0x1, 0x181f ;  /* 0x00381f00040a7f89 */ /* 0x002e6200000e0000 */
[C---:B-----5:R-:W-:Y:S05]  /*116a0*/  IADD3 R2, P0, R9.reuse, R215, RZ ;  /* 0x000000d709027210 */ /* 0x060fea0007f1e0ff */
[C-C-:B-1----:R-:W-:Y:S05]  /*116b0*/  IMAD.X R3, R10.reuse, 0x1, R216.reuse, P0 ;  /* 0x000000010a037824 */ /* 0x142fea00000e06d8 */
[----:B------:R1:W-:Y:S02]  /*116c0*/  LDGSTS.E.BYPASS.LTC128B.128 [R213+0x1100], [R2.64], !P6 ;  /* 0x0110000002d57fae */ /* 0x0003e4000f101d48 */
[----:B-1----:R-:W-:Y:S02]  /*116d0*/  IADD3 R2, P0, R9, R218, RZ ;  /* 0x000000da09027210 */ /* 0x002fe40007f1e0ff */
[----:B------:R-:W1:Y:S03]  /*116e0*/  SHFL.IDX PT, R9, R8, 0x2, 0x181f ;  /* 0x00581f0008097f89 */ /* 0x000e6600000e0000 */
[----:B------:R-:W-:Y:S02]  /*116f0*/  IMAD.X R3, R10, 0x1, R217, P0 ;  /* 0x000000010a037824 */ /* 0x000fe400000e06d9 */
[----:B------:R-:W4:Y:S04]  /*11700*/  SHFL.IDX PT, R10, R4, 0x2, 0x181f ;  /* 0x00581f00040a7f89 */ /* 0x000f2800000e0000 */
[----:B------:R5:W-:Y:S02]  /*11710*/  LDGSTS.E.BYPASS.LTC128B.128 [R213+0x4900], [R2.64], !P3 ;  /* 0x0490000002d57fae */ /* 0x000be4000d901d48 */
[----:B-----5:R-:W-:Y:S04]  /*11720*/  IADD3 R2, -R210, 0x10, RZ ;  /* 0x00000010d2027810 */ /* 0x020fe80007ffe1ff */
[----:B------:R-:W-:Y:S04]  /*11730*/  LOP3.LUT R2, R2, 0xf, RZ, 0xc0, !PT ;  /* 0x0000000f02027812 */ /* 0x000fe800078ec0ff */
[-C--:B-1----:R-:W-:Y:S04]  /*11740*/  IADD3 R2, P1, P0, R2, R9.reuse, R215 ;  /* 0x0000000902027210 */ /* 0x082fe8000783e0d7 */
[-C--:B----4-:R-:W-:Y:S05]  /*11750*/  IADD3.X R3, RZ, R10.reuse, R216, P1, P0 ;  /* 0x0000000aff037210 */ /* 0x090fea0000fe04d8 */
[----:B------:R1:W-:Y:S01]  /*11760*/  LDGSTS.E.BYPASS.LTC128B.128.ZFILL [R213+0x2100], [R2.64], P2 ;  /* 0x0210000002d57fae */ /* 0x0003e20009141d48 */
[C---:B------:R-:W-:Y:S02]  /*11770*/  ISETP.NE.U32.AND P2, PT, R211.reuse, RZ, PT ;  /* 0x000000ffd300720c */ /* 0x040fe40003f45070 */
[----:B-1----:R-:W-:Y:S04]  /*11780*/  IADD3 R2, -R211, 0x10, RZ ;  /* 0x00000010d3027810 */ /* 0x002fe80007ffe1ff */
        /* <DEDUP_REMOVED lines=8> */
[----:B---3--:R2:W3:Y:S02]  /*11810*/  SHFL.IDX PT, R4, R8, 0x3, 0x181f ;  /* 0x00781f0008047f89 */ /* 0x0084e400000e0000 */
.L_x_2316:
[C---:B-1----:R-:W-:Y:S02]  /*11820*/  IADD3 R2, -R210.reuse, 0x10, RZ ;  /* 0x00000010d2027810 */ /* 0x042fe40007ffe1ff */
[----:B------:R-:W-:Y:S02]  /*11830*/  ISETP.NE.U32.AND P0, PT, R210, RZ, PT ;  /* 0x000000ffd200720c */ /* 0x000fe40003f05070 */
[----:B------:R-:W-:Y:S04]  /*11840*/  LOP3.LUT R2, R2, 0xf, RZ, 0xc0, !PT ;  /* 0x0000000f02027812 */ /* 0x000fe800078ec0ff */
[-C--:B---3--:R-:W-:Y:S04]  /*11850*/  IADD3 R2, P2, P1, R2, R4.reuse, R215 ;  /* 0x0000000402027210 */ /* 0x088fe8000795e0d7 */
        /* <DEDUP_REMOVED lines=11> */
.L_x_2230:
[----:B------:R-:W-:Y:S05]  /*11910*/  BSYNC B0 ;  /* 0x0000000000007941 */ /* 0x000fea0003800000 */
.L_x_2229:
[----:B------:R-:W0:Y:S01]  /*11920*/  LDGDEPBAR ;  /* 0x00000000000079af */ /* 0x000e220000000000 */
[----:B------:R-:W-:Y:S01]  /*11930*/  WARPSYNC 0xffffffff ;  /* 0xffffffff00007948 */ /* 0x000fe20003800000 */
[C---:B--2---:R-:W-:Y:S01]  /*11940*/  HMMA.16816.F32.BF16 R8, R140.reuse, R16, RZ ;  /* 0x000000108c08723c */ /* 0x044fe200000418ff */
[----:B------:R-:W-:Y:S02]  /*11950*/  BSSY B0, `(.L_x_2232) ;  /* 0x0000116000007945 */ /* 0x000fe40003800000 */
[----:B------:R-:W-:Y:S02]  /*11960*/  LOP3.LUT P0, RZ, R82, 0x4, RZ, 0xc0, !PT ;  /* 0x0000000452ff7812 */ /* 0x000fe4000780c0ff */
[C---:B-1----:R-:W-:Y:S03]  /*11970*/  IADD3 R2, R200.reuse, 0x40, RZ ;  /* 0x00000040c8027810 */ /* 0x042fe60007ffe0ff */
        /* <DEDUP_REMOVED lines=41> */
[C---:B----4-:R-:W-:Y:S08]  /*11c10*/  HMMA.16816.F32.BF16 R28, R176.reuse, R156, R28 ;  /* 0x0000009cb01c723c */ /* 0x050ff0000004181c */
[C---:B------:R-:W-:Y:S01]  /*11c20*/  HMMA.16816.F32.BF16 R32, R176.reuse, R158, R32 ;  /* 0x0000009eb020723c */ /* 0x040fe20000041820 */
[----:B------:R-:W4:Y:S07]  /*11c30*/  LDSM.16.M88.4 R156, [R83+-0x3000] ;  /* 0xffd00000539c783b */ /* 0x000f2e0000000200 */
[C---:B-----5:R-:W-:Y:S08]  /*11c40*/  HMMA.16816.F32.BF16 R36, R176.reuse, R160, R36 ;  /* 0x000000a0b024723c */ /* 0x060ff00000041824 */
[C---:B------:R-:W-:Y:S01]  /*11c50*/  HMMA.16816.F32.BF16 R40, R176.reuse, R162, R40 ;  /* 0x000000a2b028723c */ /* 0x040fe20000041828 */
[----:B------:R-:W5:Y:S07]  /*11c60*/  LDSM.16.M88.4 R160, [R83+-0x2800] ;  /* 0xffd8000053a0783b */ /* 0x000f6e0000000200 */
[C---:B---3--:R-:W-:Y:S08]  /*11c70*/  HMMA.16816.F32.BF16 R44, R176.reuse, R164, R44 ;  /* 0x000000a4b02c723c */ /* 0x048ff0000004182c */
[C---:B------:R-:W-:Y:S01]  /*11c80*/  HMMA.16816.F32.BF16 R48, R176.reuse, R166, R48 ;  /* 0x000000a6b030723c */ /* 0x040fe20000041830 */
[----:B------:R-:W3:Y:S07]  /*11c90*/  LDSM.16.M88.4 R164, [R83+-0x2000] ;  /* 0xffe0000053a4783b */ /* 0x000eee0000000200 */
[C---:B------:R-:W-:Y:S08]  /*11ca0*/  HMMA.16816.F32.BF16 R52, R176.reuse, R168, R52 ;  /* 0x000000a8b034723c */ /* 0x040ff00000041834 */
[C---:B------:R-:W-:Y:S01]  /*11cb0*/  HMMA.16816.F32.BF16 R56, R176.reuse, R170, R56 ;  /* 0x000000aab038723c */ /* 0x040fe20000041838 */
[----:B------:R-:W3:Y:S07]  /*11cc0*/  LDSM.16.M88.4 R168, [R83+-0x1800] ;  /* 0xffe8000053a8783b */ /* 0x000eee0000000200 */
[C---:B-1----:R-:W-:Y:S08]  /*11cd0*/  HMMA.16816.F32.BF16 R60, R176.reuse, R148, R60 ;  /* 0x00000094b03c723c */ /* 0x042ff0000004183c */
[----:B------:R-:W-:Y:S01]  /*11ce0*/  HMMA.16816.F32.BF16 R64, R176, R150, R64 ;  /* 0x00000096b040723c */ /* 0x000fe20000041840 */
[----:B------:R-:W1:Y:S07]  /*11cf0*/  LDSM.16.M88.4 R148, [R83+-0x1000] ;  /* 0xfff000005394783b */ /* 0x000e6e0000000200 */
[C---:B--2---:R-:W-:Y:S08]  /*11d00*/  HMMA.16816.F32.BF16 R8, R180.reuse, R152, R8 ;  /* 0x00000098b408723c */ /* 0x044ff00000041808 */
[C---:B------:R-:W-:Y:S01]  /*11d10*/  HMMA.16816.F32.BF16 R16, R180.reuse, R154, R16 ;  /* 0x0000009ab410723c */ /* 0x040fe20000041810 */
[----:B------:R-:W2:Y:S07]  /*11d20*/  LDSM.16.M88.4 R152, [R83+-0x800] ;  /* 0xfff800005398783b */ /* 0x000eae0000000200 */
[C---:B----4-:R-:W-:Y:S08]  /*11d30*/  HMMA.16816.F32.BF16 R20, R180.reuse, R156, R20 ;  /* 0x0000009cb414723c */ /* 0x050ff00000041814 */
[C---:B------:R-:W-:Y:S01]  /*11d40*/  HMMA.16816.F32.BF16 R24, R180.reuse, R158, R24 ;  /* 0x0000009eb418723c */ /* 0x040fe20000041818 */
[----:B------:R-:W4:Y:S07]  /*11d50*/  LDSM.16.M88.4 R156, [R200+0x3800] ;  /* 0x00380000c89c783b */ /* 0x000f2e0000000200 */
[C---:B-----5:R-:W-:Y:S08]  /*11d60*/  HMMA.16816.F32.BF16 R28, R180.reuse, R160, R28 ;  /* 0x000000a0b41c723c */ /* 0x060ff0000004181c */
[C---:B------:R-:W-:Y:S01]  /*11d70*/  HMMA.16816.F32.BF16 R32, R180.reuse, R162, R32 ;  /* 0x000000a2b420723c */ /* 0x040fe20000041820 */
[----:B------:R-:W5:Y:S07]  /*11d80*/  LDSM.16.M88.4 R160, [R200+0x4000] ;  /* 0x00400000c8a0783b */ /* 0x000f6e0000000200 */
[C---:B---3--:R-:W-:Y:S08]  /*11d90*/  HMMA.16816.F32.BF16 R36, R180.reuse, R164, R36 ;  /* 0x000000a4b424723c */ /* 0x048ff00000041824 */
[C---:B------:R-:W-:Y:S01]  /*11da0*/  HMMA.16816.F32.BF16 R40, R180.reuse, R166, R40 ;  /* 0x000000a6b428723c */ /* 0x040fe20000041828 */
[----:B------:R-:W3:Y:S07]  /*11db0*/  LDSM.16.M88.4 R164, [R200+0x4800] ;  /* 0x00480000c8a4783b */ /* 0x000eee0000000200 */
[C---:B------:R-:W-:Y:S08]  /*11dc0*/  HMMA.16816.F32.BF16 R44, R180.reuse, R168, R44 ;  /* 0x000000a8b42c723c */ /* 0x040ff0000004182c */
[C---:B------:R-:W-:Y:S01]  /*11dd0*/  HMMA.16816.F32.BF16 R48, R180.reuse, R170, R48 ;  /* 0x000000aab430723c */ /* 0x040fe20000041830 */
[----:B------:R-:W3:Y:S07]  /*11de0*/  LDSM.16.M88.4 R168, [R200+0x5000] ;  /* 0x00500000c8a8783b */ /* 0x000eee0000000200 */
[C---:B-1----:R-:W-:Y:S08]  /*11df0*/  HMMA.16816.F32.BF16 R52, R180.reuse, R148, R52 ;  /* 0x00000094b434723c */ /* 0x042ff00000041834 */
[C---:B------:R-:W-:Y:S01]  /*11e00*/  HMMA.16816.F32.BF16 R56, R180.reuse, R150, R56 ;  /* 0x00000096b438723c */ /* 0x040fe20000041838 */
[----:B------:R-:W1:Y:S07]  /*11e10*/  LDSM.16.M88.4 R148, [R200+0x5800] ;  /* 0x00580000c894783b */ /* 0x000e6e0000000200 */
[C---:B--2---:R-:W-:Y:S08]  /*11e20*/  HMMA.16816.F32.BF16 R60, R180.reuse, R152, R60 ;  /* 0x00000098b43c723c */ /* 0x044ff0000004183c */
[----:B------:R-:W-:Y:S01]  /*11e30*/  HMMA.16816.F32.BF16 R64, R180, R154, R64 ;  /* 0x0000009ab440723c */ /* 0x000fe20000041840 */
[----:B------:R-:W2:Y:S07]  /*11e40*/  LDSM.16.M88.4 R152, [R200+0x6000] ;  /* 0x00600000c898783b */ /* 0x000eae0000000200 */
        /* <DEDUP_REMOVED lines=19> */
[----:B------:R-:W-:Y:S01]  /*11f80*/  HMMA.16816.F32.BF16 R64, R184, R158, R64 ;  /* 0x0000009eb840723c */ /* 0x000fe20000041840 */
        /* <DEDUP_REMOVED lines=19> */
[C---:B-----5:R-:W-:Y:S08]  /*120c0*/  HMMA.16816.F32.BF16 R60, R188.reuse, R160, R60 ;  /* 0x000000a0bc3c723c */ /* 0x060ff0000004183c */
[----:B------:R-:W-:Y:S01]  /*120d0*/  HMMA.16816.F32.BF16 R64, R188, R162, R64 ;  /* 0x000000a2bc40723c */ /* 0x000fe20000041840 */
[----:B------:R-:W5:Y:S07]  /*120e0*/  LDSM.16.M88.4 R160, [R2+0x6000] ;  /* 0x0060000002a0783b */ /* 0x000f6e0000000200 */
[C---:B---3--:R-:W-:Y:S08]  /*120f0*/  HMMA.16816.F32.BF16 R8, R192.reuse, R164, R8 ;  /* 0x000000a4c008723c */ /* 0x048ff00000041808 */
[C---:B------:R-:W-:Y:S01]  /*12100*/  HMMA.16816.F32.BF16 R16, R192.reuse, R166, R16 ;  /* 0x000000a6c010723c */ /* 0x040fe20000041810 */
[----:B------:R-:W3:Y:S07]  /*12110*/  LDSM.16.M88.4 R164, [R2+0x6800] ;  /* 0x0068000002a4783b */ /* 0x000eee0000000200 */
[C---:B------:R-:W-:Y:S08]  /*12120*/  HMMA.16816.F32.BF16 R20, R192.reuse, R168, R20 ;  /* 0x000000a8c014723c */ /* 0x040ff00000041814 */
[C---:B------:R-:W-:Y:S01]  /*12130*/  HMMA.16816.F32.BF16 R24, R192.reuse, R170, R24 ;  /* 0x000000aac018723c */ /* 0x040fe20000041818 */
[----:B------:R-:W3:Y:S07]  /*12140*/  LDSM.16.M88.4 R168, [R83] ;  /* 0x0000000053a8783b */ /* 0x000eee0000000200 */
        /* <DEDUP_REMOVED lines=13> */
[----:B------:R-:W-:Y:S01]  /*12220*/  HMMA.16816.F32.BF16 R64, R192, R166, R64 ;  /* 0x000000a6c040723c */ /* 0x000fe20000041840 */
[----:B------:R-:W3:Y:S07]  /*12230*/  LDSM.16.M88.4 R164, [R83+0x2800] ;  /* 0x0028000053a4783b */ /* 0x000eee0000000200 */
[C---:B------:R-:W-:Y:S08]  /*12240*/  HMMA.16816.F32.BF16 R8, R196.reuse, R168, R8 ;  /* 0x000000a8c408723c */ /* 0x040ff00000041808 */
[C---:B------:R-:W-:Y:S01]  /*12250*/  HMMA.16816.F32.BF16 R16, R196.reuse, R170, R16 ;  /* 0x000000aac410723c */ /* 0x040fe20000041810 */
[----:B------:R-:W3:Y:S01]  /*12260*/  LDSM.16.M88.4 R168, [R83+0x3000] ;  /* 0x0030000053a8783b */ /* 0x000ee20000000200 */
[----:B------:R-:W-:Y:S06]  /*12270*/  DEPBAR.LE SB0, 0x0 ;  /* 0x000080000000791a */ /* 0x000fec0000000000 */
[C---:B-1----:R-:W-:Y:S01]  /*12280*/  HMMA.16816.F32.BF16 R20, R196.reuse, R148, R20 ;  /* 0x00000094c414723c */ /* 0x042fe20000041814 */
[----:B------:R-:W-:Y:S07]  /*12290*/  BAR.SYNC.DEFER_BLOCKING 0x0 ;  /* 0x0000000000007b1d */ /* 0x000fee0000010000 */
[C---:B------:R-:W-:Y:S08]  /*122a0*/  HMMA.16816.F32.BF16 R24, R196.reuse, R150, R24 ;  /* 0x00000096c418723c */ /* 0x040ff00000041818 */
[C---:B--2---:R-:W-:Y:S08]  /*122b0*/  HMMA.16816.F32.BF16 R28, R196.reuse, R152, R28 ;  /* 0x00000098c41c723c */ /* 0x044ff0000004181c */
[C---:B------:R-:W-:Y:S08]  /*122c0*/  HMMA.16816.F32.BF16 R32, R196.reuse, R154, R32 ;  /* 0x0000009ac420723c */ /* 0x040ff00000041820 */
[C---:B----4-:R-:W-:Y:S08]  /*122d0*/  HMMA.16816.F32.BF16 R36, R196.reuse, R156, R36 ;  /* 0x0000009cc424723c */ /* 0x050ff00000041824 */
[C---:B------:R-:W-:Y:S08]  /*122e0*/  HMMA.16816.F32.BF16 R40, R196.reuse, R158, R40 ;  /* 0x0000009ec428723c */ /* 0x040ff00000041828 */
[C---:B-----5:R-:W-:Y:S08]  /*122f0*/  HMMA.16816.F32.BF16 R44, R196.reuse, R160, R44 ;  /* 0x000000a0c42c723c */ /* 0x060ff0000004182c */
[C---:B------:R-:W-:Y:S08]  /*12300*/  HMMA.16816.F32.BF16 R48, R196.reuse, R162, R48 ;  /* 0x000000a2c430723c */ /* 0x040ff00000041830 */
[C---:B---3--:R-:W-:Y:S08]  /*12310*/  HMMA.16816.F32.BF16 R52, R196.reuse, R164, R52 ;  /* 0x000000a4c434723c */ /* 0x048ff00000041834 */
[C---:B------:R-:W-:Y:S08]  /*12320*/  HMMA.16816.F32.BF16 R56, R196.reuse, R166, R56 ;  /* 0x000000a6c438723c */ /* 0x040ff00000041838 */
[C---:B------:R-:W-:Y:S08]  /*12330*/  HMMA.16816.F32.BF16 R60, R196.reuse, R168, R60 ;  /* 0x000000a8c43c723c */ /* 0x040ff0000004183c */
[----:B------:R-:W-:Y:S01]  /*12340*/  HMMA.16816.F32.BF16 R64, R196, R170, R64 ;  /* 0x000000aac440723c */ /* 0x000fe20000041840 */
[----:B------:R-:W-:Y:S07]  /*12350*/  @!UPT UIADD3 URZ, URZ, URZ, URZ ;  /* 0x0000003f3f3ff290 */ /* 0x000fee000fffe03f */
[----:B------:R-:W-:-:S11]  /*12360*/  @!P0 BRA `(.L_x_2233) ;  /* 0x0000074000008947 */ /* 0x000fd60003800000 */
[----:B------:R-:W-:Y:S01]  /*12370*/  IMAD.MOV.U32 R2, RZ, RZ, c[0x0][0x2b8] ;  /* 0x0000ae00ff027624 */ /* 0x000fe200078e00ff */
[----:B------:R-:W2:Y:S01]  /*12380*/  LDL R3, [R1+0x24] ;  /* 0x0000240001037983 */ /* 0x000ea20000100800 */
[----:B------:R-:W-:Y:S01]  /*12390*/  IMAD.MOV.U32 R220, RZ, RZ, RZ ;  /* 0x000000ffffdc7224 */ /* 0x000fe200078e00ff */
[----:B------:R-:W-:Y:S02]  /*123a0*/  ISETP.GT.AND P0, PT, R0, 0x6f, PT ;  /* 0x0000006f0000780c */ /* 0x000fe40003f04270 */
[----:B------:R-:W3:Y:S01]  /*123b0*/  LDL.64 R228, [R1+0x18] ;  /* 0x0000180001e47983 */ /* 0x000ee20000100a00 */
[----:B------:R-:W-:Y:S03]  /*123c0*/  ISETP.NE.AND P1, PT, R2, 0x1, PT ;  /* 0x000000010200780c */ /* 0x000fe60003f25270 */
[----:B------:R-:W4:Y:S04]  /*123d0*/  LDL R222, [R1+0x20] ;  /* 0x0000200001de7983 */ /* 0x000f280000100800 */
[----:B------:R-:W5:Y:S04]  /*123e0*/  LDL.64 R226, [R1+0x10] ;  /* 0x0000100001e27983 */ /* 0x000f680000100a00 */
[----:B------:R-:W3:Y:S01]  /*123f0*/  LDL R221, [R1+0xc] ;  /* 0x00000c0001dd7983 */ /* 0x000ee20000100800 */
        /* <DEDUP_REMOVED lines=27> */
.L_x_2317:
[----:B------:R-:W-:-:S05]  /*125b0*/  BRA.DIV ~URZ, `(.L_x_2235) ;  /* 0x00006f527f007947 */ /* 0x000fca000b800000 */
[----:B------:R3:W4:Y:S02]  /*125c0*/  SHFL.IDX PT, R149, R148, RZ, 0x181f ;  /* 0x00181fff94957589 */ /* 0x00072400000e0000 */
.L_x_2318:
        /* <DEDUP_REMOVED lines=20> */
.L_x_2319:
        /* <DEDUP_REMOVED lines=19> */
.L_x_2320:
[----:B------:R-:W-:-:S05]  /*12840*/  BRA.DIV ~URZ, `(.L_x_2238) ;  /* 0x00006e727f007947 */ /* 0x000fca000b800000 */
[----:B------:R2:W3:Y:S02]  /*12850*/  SHFL.IDX PT, R149, R148, 0x2, 0x181f ;  /* 0x00581f0094957f89 */ /* 0x0004e400000e0000 */
.L_x_2321:
        /* <DEDUP_REMOVED lines=20> */
.L_x_2322:
        /* <DEDUP_REMOVED lines=17> */
.L_x_2233:
[----:B------:R-:W-:Y:S05]  /*12ab0*/  BSYNC B0 ;  /* 0x0000000000007941 */ /* 0x000fea0003800000 */
.L_x_2232:
        /* <DEDUP_REMOVED lines=55> */
[----:B---3--:R-:W-:Y:S02]  /*12e30*/  FMNMX.FTZ R4, R65, R3, !PT ;  /* 0x0000000341047209 */ /* 0x008fe40007810000 */
[----:B------:R-:W-:Y:S01]  /*12e40*/  FMNMX.FTZ R148, R67, R2, !PT ;  /* 0x0000000243947209 */ /* 0x000fe20007810000 */
[----:B------:R-:W-:-:S05]  /*12e50*/  BRA.DIV ~URZ, `(.L_x_2240) ;  /* 0x000069a27f007947 */ /* 0x000fca000b800000 */
[----:B------:R1:W2:Y:S02]  /*12e60*/  SHFL.BFLY PT, R2, R4, 0x2, 0x1f ;  /* 0x0c401f0004027f89 */ /* 0x0002a400000e0000 */
.L_x_2323:
[----:B-12---:R-:W-:Y:S01]  /*12e70*/  FMNMX.FTZ R4, R4, R2, !PT ;  /* 0x0000000204047209 */ /* 0x006fe20007810000 */
[----:B------:R-:W-:-:S05]  /*12e80*/  BRA.DIV ~URZ, `(.L_x_2241) ;  /* 0x000069c27f007947 */ /* 0x000fca000b800000 */
[----:B------:R-:W1:Y:S02]  /*12e90*/  SHFL.BFLY PT, R2, R4, 0x1, 0x1f ;  /* 0x0c201f0004027f89 */ /* 0x000e6400000e0000 */
[----:B-1----:R-:W-:Y:S02]  /*12ea0*/  FMNMX.FTZ R6, R4, R2, !PT ;  /* 0x0000000204067209 */ /* 0x002fe40007810000 */
[----:B------:R-:W1:Y:S02]  /*12eb0*/  SHFL.BFLY PT, R2, R148, 0x2, 0x1f ;  /* 0x0c401f0094027f89 */ /* 0x000e6400000e0000 */
[----:B-1----:R-:W-:Y:S05]  /*12ec0*/  FMNMX.FTZ R4, R148, R2, !PT ;  /* 0x0000000294047209 */ /* 0x002fea0007810000 */
[----:B------:R1:W2:Y:S02]  /*12ed0*/  SHFL.BFLY PT, R2, R4, 0x1, 0x1f ;  /* 0x0c201f0004027f89 */ /* 0x0002a400000e0000 */
.L_x_2324:
        /* <DEDUP_REMOVED lines=38> */
[----:B------:R-:W-:Y:S01]  /*13140*/  FFMA.FTZ R15, R65, c[0x0][0x2d0], -R15 ;  /* 0x0000b400410f7a23 */ /* 0x000fe2000001080f */
[----:B-1----:R-:W-:Y:S01]  /*13150*/  F2FP.BF16.PACK_AB R150, R17, R16 ;  /* 0x000000101196723e */ /* 0x002fe200000010ff */
[C---:B------:R-:W-:Y:S01]  /*13160*/  FFMA.FTZ R2, R3.reuse, R224, R20 ;  /* 0x000000e003027223 */ /* 0x040fe20000010014 */
[C---:B------:R-:W-:Y:S01]  /*13170*/  F2FP.BF16.PACK_AB R148, R8.reuse, R20 ;  /* 0x000000140894723e */ /* 0x040fe200000010ff */
        /* <DEDUP_REMOVED lines=14> */
[----:B------:R-:W-:Y:S02]  /*13260*/  FMUL.FTZ R29, R3, R121 ;  /* 0x00000079031d7220 */ /* 0x000fe40000410000 */
[--C-:B------:R-:W-:Y:S02]  /*13270*/  FFMA.FTZ R163, R30, c[0x0][0x2d0], -R8.reuse ;  /* 0x0000b4001ea37a23 */ /* 0x100fe40000010808 */
[----:B------:R-:W-:Y:S02]  /*13280*/  FADD.FTZ R5, R16, R9 ;  /* 0x0000000910057221 */ /* 0x000fe40000010000 */
[--C-:B------:R-:W-:Y:S02]  /*13290*/  FFMA.FTZ R156, R26, c[0x0][0x2d0], -R8.reuse ;  /* 0x0000b4001a9c7a23 */ /* 0x100fe40000010808 */
[----:B------:R-:W-:Y:S01]  /*132a0*/  FADD.FTZ R155, R17, R5 ;  /* 0x00000005119b7221 */ /* 0x000fe20000010000 */
[----:B------:R-:W3:Y:S01]  /*132b0*/  MUFU.EX2 R11, R11 ;  /* 0x0000000b000b7308 */ /* 0x000ee20000000800 */
[--C-:B------:R-:W-:Y:S02]  /*132c0*/  FFMA.FTZ R157, R27, c[0x0][0x2d0], -R8.reuse ;  /* 0x0000b4001b9d7a23 */ /* 0x100fe40000010808 */
[--C-:B------:R-:W-:Y:S02]  /*132d0*/  FFMA.FTZ R164, R34, c[0x0][0x2d0], -R8.reuse ;  /* 0x0000b40022a47a23 */ /* 0x100fe40000010808 */
[C---:B-1----:R-:W-:Y:S02]  /*132e0*/  FMUL.FTZ R66, R2.reuse, R86 ;  /* 0x0000005602427220 */ /* 0x042fe40000410000 */
[C---:B------:R-:W-:Y:S02]  /*132f0*/  FMUL.FTZ R67, R2.reuse, R87 ;  /* 0x0000005702437220 */ /* 0x040fe40000410000 */
[----:B------:R-:W1:Y:S01]  /*13300*/  LDSM.16.MT88.4 R84, [R201] ;  /* 0x00000000c954783b */ /* 0x000e620000004200 */
[C---:B------:R-:W-:Y:S01]  /*13310*/  FMUL.FTZ R30, R2.reuse, R122 ;  /* 0x0000007a021e7220 */ /* 0x040fe20000410000 */
[----:B------:R-:W-:Y:S01]  /*13320*/  MUFU.EX2 R121, R151 ;  /* 0x0000009700797308 */ /* 0x000fe20000000800 */
[----:B------:R-:W-:Y:S02]  /*13330*/  FFMA.FTZ R165, R35, c[0x0][0x2d0], -R8 ;  /* 0x0000b40023a57a23 */ /* 0x000fe40000010808 */
[----:B--2---:R-:W-:Y:S02]  /*13340*/  FFMA.FTZ R5, R2, R248, R10 ;  /* 0x000000f802057223 */ /* 0x004fe4000001000a */
[--C-:B------:R-:W-:Y:S02]  /*13350*/  FFMA.FTZ R172, R42, c[0x0][0x2d0], -R8.reuse ;  /* 0x0000b4002aac7a23 */ /* 0x100fe40000010808 */
[--C-:B------:R-:W-:Y:S02]  /*13360*/  FFMA.FTZ R173, R43, c[0x0][0x2d0], -R8.reuse ;  /* 0x0000b4002bad7a23 */ /* 0x100fe40000010808 */
[--C-:B------:R-:W-:Y:S01]  /*13370*/  FFMA.FTZ R221, R46, c[0x0][0x2d0], -R8.reuse ;  /* 0x0000b4002edd7a23 */ /* 0x100fe20000010808 */
[----:B------:R-:W2:Y:S01]  /*13380*/  MUFU.EX2 R122, R152 ;  /* 0x00000098007a7308 */ /* 0x000ea20000000800 */
[--C-:B------:R-:W-:Y:S02]  /*13390*/  FFMA.FTZ R222, R47, c[0x0][0x2d0], -R8.reuse ;  /* 0x0000b4002fde7a23 */ /* 0x100fe40000010808 */
[--C-:B------:R-:W-:Y:S01]  /*133a0*/  FFMA.FTZ R224, R50, c[0x0][0x2d0], -R8.reuse ;  /* 0x0000b40032e07a23 */ /* 0x100fe20000010808 */
[----:B---3--:R-:W-:Y:S01]  /*133b0*/  F2FP.BF16.PACK_AB R149, R11, R10 ;  /* 0x0000000a0b95723e */ /* 0x008fe200000010ff */
        /* <DEDUP_REMOVED lines=8> */
[C---:B------:R-:W-:Y:S01]  /*13440*/  FMUL.FTZ R9, R3.reuse, R137 ;  /* 0x0000008903097220 */ /* 0x040fe20000410000 */
[----:B------:R-:W-:Y:S01]  /*13450*/  MUFU.EX2 R163, R173 ;  /* 0x000000ad00a37308 */ /* 0x000fe20000000800 */
[----:B------:R-:W-:Y:S02]  /*13460*/  FMUL.FTZ R28, R3, R120 ;  /* 0x00000078031c7220 */ /* 0x000fe40000410000 */
[----:B------:R-:W-:Y:S01]  /*13470*/  FMUL.FTZ R10, R2, R138 ;  /* 0x0000008a020a7220 */ /* 0x000fe20000410000 */
[----:B--2---:R-:W-:Y:S01]  /*13480*/  F2FP.BF16.PACK_AB R151, R122, R121 ;  /* 0x000000797a97723e */ /* 0x004fe200000010ff */
[--C-:B------:R-:W-:Y:S02]  /*13490*/  FFMA.FTZ R154, R22, c[0x0][0x2d0], -R8.reuse ;  /* 0x0000b400169a7a23 */ /* 0x100fe40000010808 */
[--C-:B------:R-:W-:Y:S02]  /*134a0*/  FFMA.FTZ R153, R23, c[0x0][0x2d0], -R8.reuse ;  /* 0x0000b40017997a23 */ /* 0x100fe40000010808 */
[--C-:B------:R-:W-:Y:S01]  /*134b0*/  FFMA.FTZ R162, R31, c[0x0][0x2d0], -R8.reuse ;  /* 0x0000b4001fa27a23 */ /* 0x100fe20000010808 */
[----:B------:R-:W-:Y:S01]  /*134c0*/  MUFU.EX2 R251, R154 ;  /* 0x0000009a00fb7308 */ /* 0x000fe20000000800 */
[--C-:B------:R-:W-:Y:S02]  /*134d0*/  FFMA.FTZ R171, R38, c[0x0][0x2d0], -R8.reuse ;  /* 0x0000b40026ab7a23 */ /* 0x100fe40000010808 */
[----:B------:R-:W-:Y:S02]  /*134e0*/  FFMA.FTZ R170, R39, c[0x0][0x2d0], -R8 ;  /* 0x0000b40027aa7a23 */ /* 0x000fe40000010808 */
[----:B------:R-:W-:Y:S02]  /*134f0*/  FMUL.FTZ R8, R3, R136 ;  /* 0x0000008803087220 */ /* 0x000fe40000410000 */
[----:B------:R-:W-:Y:S02]  /*13500*/  FADD.FTZ R120, R11, R5 ;  /* 0x000000050b787221 */ /* 0x000fe40000010000 */
[C---:B------:R-:W-:Y:S01]  /*13510*/  FMUL.FTZ R11, R2.reuse, R139 ;  /* 0x0000008b020b7220 */ /* 0x040fe20000410000 */
[----:B------:R-:W2:Y:S01]  /*13520*/  MUFU.EX2 R5, R161 ;  /* 0x000000a100057308 */ /* 0x000ea20000000800 */
[C---:B------:R-:W-:Y:S02]  /*13530*/  FMUL.FTZ R16, R3.reuse, R132 ;  /* 0x0000008403107220 */ /* 0x040fe40000410000 */
[C---:B------:R-:W-:Y:S02]  /*13540*/  FMUL.FTZ R17, R3.reuse, R133 ;  /* 0x0000008503117220 */ /* 0x040fe40000410000 */
[C---:B------:R-:W-:Y:S01]  /*13550*/  FMUL.FTZ R18, R2.reuse, R134 ;  /* 0x0000008602127220 */ /* 0x040fe20000410000 */
[C---:B-1----:R-:W-:Y:S04]  /*13560*/  HMMA.16816.F32.BF16 R8, R148.reuse, R84, R8 ;  /* 0x000000549408723c */ /* 0x042fe80000041808 */
[----:B------:R-:W-:Y:S01]  /*13570*/  MUFU.EX2 R161, R222 ;  /* 0x000000de00a17308 */ /* 0x000fe20000000800 */
[C---:B------:R-:W-:Y:S02]  /*13580*/  FMUL.FTZ R19, R2.reuse, R135 ;  /* 0x0000008702137220 */ /* 0x040fe40000410000 */
[----:B------:R-:W-:Y:S01]  /*13590*/  LDSM.16.MT88.4 R132, [R201+0x3000] ;  /* 0x00300000c984783b */ /* 0x000fe20000004200 */
[C---:B------:R-:W-:Y:S04]  /*135a0*/  FMUL.FTZ R24, R3.reuse, R124 ;  /* 0x0000007c03187220 */ /* 0x040fe80000410000 */
[C---:B------:R-:W-:Y:S02]  /*135b0*/  HMMA.16816.F32.BF16 R16, R148.reuse, R86, R16 ;  /* 0x000000569410723c */ /* 0x040fe40000041810 */
[----:B------:R-:W-:Y:S01]  /*135c0*/  MUFU.EX2 R250, R156 ;  /* 0x0000009c00fa7308 */ /* 0x000fe20000000800 */
[----:B------:R-:W1:Y:S01]  /*135d0*/  LDSM.16.MT88.4 R84, [R202] ;  /* 0x00000000ca54783b */ /* 0x000e620000004200 */
[C---:B------:R-:W-:Y:S02]  /*135e0*/  FMUL.FTZ R20, R3.reuse, R128 ;  /* 0x0000008003147220 */ /* 0x040fe40000410000 */
[C---:B------:R-:W-:Y:S02]  /*135f0*/  FMUL.FTZ R21, R3.reuse, R129 ;  /* 0x0000008103157220 */ /* 0x040fe40000410000 */
[C---:B------:R-:W-:Y:S04]  /*13600*/  FMUL.FTZ R22, R2.reuse, R130 ;  /* 0x0000008202167220 */ /* 0x040fe80000410000 */
[C---:B------:R-:W-:Y:S01]  /*13610*/  FMUL.FTZ R23, R2.reuse, R131 ;  /* 0x0000008302177220 */ /* 0x040fe20000410000 */
[----:B------:R-:W-:Y:S01]  /*13620*/  MUFU.EX2 R249, R157 ;  /* 0x0000009d00f97308 */ /* 0x000fe20000000800 */
[C---:B------:R-:W-:Y:S02]  /*13630*/  FMUL.FTZ R25, R3.reuse, R125 ;  /* 0x0000007d03197220 */ /* 0x040fe40000410000 */
[C---:B------:R-:W-:Y:S02]  /*13640*/  FMUL.FTZ R26, R2.reuse, R126 ;  /* 0x0000007e021a7220 */ /* 0x040fe40000410000 */
[C---:B------:R-:W-:Y:S02]  /*13650*/  FMUL.FTZ R27, R2.reuse, R127 ;  /* 0x0000007f021b7220 */ /* 0x040fe40000410000 */
[----:B------:R-:W-:Y:S01]  /*13660*/  LDSM.16.MT88.4 R124, [R202+0x3000] ;  /* 0x00300000ca7c783b */ /* 0x000fe20000004200 */
[C---:B------:R-:W-:Y:S02]  /*13670*/  FMUL.FTZ R32, R3.reuse, R116 ;  /* 0x0000007403207220 */ /* 0x040fe40000410000 */
[C---:B------:R-:W-:Y:S01]  /*13680*/  FMUL.FTZ R33, R3.reuse, R117 ;  /* 0x0000007503217220 */ /* 0x040fe20000410000 */
[----:B------:R-:W-:Y:S01]  /*13690*/  MUFU.EX2 R157, R233 ;  /* 0x000000e9009d7308 */ /* 0x000fe20000000800 */
[C---:B------:R-:W-:Y:S02]  /*136a0*/  FMUL.FTZ R34, R2.reuse, R118 ;  /* 0x0000007602227220 */ /* 0x040fe40000410000 */
[C---:B------:R-:W-:Y:S02]  /*136b0*/  FMUL.FTZ R35, R2.reuse, R119 ;  /* 0x0000007702237220 */ /* 0x040fe40000410000 */
[----:B------:R-:W-:Y:S01]  /*136c0*/  LDSM.16.MT88.4 R116, [R204+0x3000] ;  /* 0x00300000cc74783b */ /* 0x000fe20000004200 */
        /* <DEDUP_REMOVED lines=11> */
[----:B------:R-:W-:Y:S01]  /*13780*/  LDSM.16.MT88.4 R100, [R202+0x1800] ;  /* 0x00180000ca64783b */ /* 0x000fe20000004200 */
[C---:B------:R-:W-:Y:S02]  /*13790*/  FMUL.FTZ R54, R2.reuse, R98 ;  /* 0x0000006202367220 */ /* 0x040fe40000410000 */
[C---:B------:R-:W-:Y:S04]  /*137a0*/  HMMA.16816.F32.BF16 R24, R148.reuse, R86, R24 ;  /* 0x000000569418723c */ /* 0x040fe80000041818 */
[C---:B------:R-:W-:Y:S01]  /*137b0*/  FMUL.FTZ R31, R2.reuse, R123 ;  /* 0x0000007b021f7220 */ /* 0x040fe20000410000 */
[----:B------:R-:W1:Y:S01]  /*137c0*/  LDSM.16.MT88.4 R84, [R204] ;  /* 0x00000000cc54783b */ /* 0x000e620000004200 */
[C---:B------:R-:W-:Y:S01]  /*137d0*/  FMUL.FTZ R55, R2.reuse, R99 ;  /* 0x0000006302377220 */ /* 0x040fe20000410000 */
[----:B------:R-:W-:Y:S01]  /*137e0*/  MUFU.EX2 R152, R246 ;  /* 0x000000f600987308 */ /* 0x000fe20000000800 */
[C---:B------:R-:W-:Y:S04]  /*137f0*/  FMUL.FTZ R58, R2.reuse, R94 ;  /* 0x0000005e023a7220 */ /* 0x040fe80000410000 */
[C---:B------:R-:W-:Y:S02]  /*13800*/  FMUL.FTZ R59, R2.reuse, R95 ;  /* 0x0000005f023b7220 */ /* 0x040fe40000410000 */
[C---:B------:R-:W-:Y:S02]  /*13810*/  FMUL.FTZ R60, R3.reuse, R88 ;  /* 0x00000058033c7220 */ /* 0x040fe40000410000 */
        /* <DEDUP_REMOVED lines=26> */
[----:B------:R-:W-:Y:S02]  /*139c0*/  FMUL.FTZ R73, R3, R73 ;  /* 0x0000004903497220 */ /* 0x000fe40000410000 */
[C---:B------:R-:W-:Y:S03]  /*139d0*/  FMUL.FTZ R70, R2.reuse, R70 ;  /* 0x0000004602467220 */ /* 0x040fe60000410000 */
[C---:B------:R-:W-:Y:S02]  /*139e0*/  FMUL.FTZ R71, R2.reuse, R71 ;  /* 0x0000004702477220 */ /* 0x040fe40000410000 */
[----:B------:R-:W-:Y:S01]  /*139f0*/  MUFU.EX2 R97, R167 ;  /* 0x000000a700617308 */ /* 0x000fe20000000800 */
[C---:B------:R-:W-:Y:S02]  /*13a00*/  FMUL.FTZ R74, R2.reuse, R74 ;  /* 0x0000004a024a7220 */ /* 0x040fe40000410000 */
[----:B------:R-:W-:Y:S02]  /*13a10*/  FMUL.FTZ R75, R2, R75 ;  /* 0x0000004b024b7220 */ /* 0x000fe40000410000 */
[----:B--2---:R-:W-:Y:S05]  /*13a20*/  FADD.FTZ R2, R5, R155 ;  /* 0x0000009b05027221 */ /* 0x004fea0000010000 */
        /* <DEDUP_REMOVED lines=14> */
[----:B------:R-:W2:Y:S10]  /*13b10*/  MUFU.EX2 R3, R160 ;  /* 0x000000a000037308 */ /* 0x000eb40000000800 */
[----:B------:R-:W-:Y:S10]  /*13b20*/  MUFU.EX2 R160, R224 ;  /* 0x000000e000a07308 */ /* 0x000ff40000000800 */
[----:B------:R-:W3:Y:S01]  /*13b30*/  MUFU.EX2 R115, R153 ;  /* 0x0000009900737308 */ /* 0x000ee20000000800 */
        /* <DEDUP_REMOVED lines=8> */
[----:B------:R-:W-:Y:S10]  /*13bc0*/  MUFU.EX2 R114, R244 ;  /* 0x000000f400727308 */ /* 0x000ff40000000800 */
[----:B------:R-:W2:Y:S10]  /*13bd0*/  MUFU.EX2 R113, R243 ;  /* 0x000000f300717308 */ /* 0x000eb40000000800 */
[----:B------:R-:W4:Y:S01]  /*13be0*/  MUFU.EX2 R153, R242 ;  /* 0x000000f200997308 */ /* 0x000f220000000800 */
        /* <DEDUP_REMOVED lines=23> */
[C---:B------:R-:W-:Y:S01]  /*13d60*/  FADD.FTZ R2, R96.reuse, R2 ;  /* 0x0000000260027221 */ /* 0x040fe20000010000 */
[C---:B---3--:R-:W-:Y:S08]  /*13d70*/  HMMA.16816.F32.BF16 R20, R84.reuse, R92, R20 ;  /* 0x0000005c5414723c */ /* 0x048ff00000041814 */
[----:B------:R-:W-:Y:S01]  /*13d80*/  MUFU.EX2 R162, R221 ;  /* 0x000000dd00a27308 */ /* 0x000fe20000000800 */
        /* <DEDUP_REMOVED lines=21> */
[----:B------:R-:W5:Y:S03]  /*13ee0*/  LDSM.16.MT88.4 R96, [R204+0x1000] ;  /* 0x00100000cc60783b */ /* 0x000f660000004200 */
[----:B------:R-:W-:Y:S02]  /*13ef0*/  F2FP.BF16.PACK_AB R84, R3, R5 ;  /* 0x000000050354723e */ /* 0x000fe400000010ff */
[----:B--2---:R-:W-:Y:S01]  /*13f00*/  F2FP.BF16.PACK_AB R85, R169, R248 ;  /* 0x000000f8a955723e */ /* 0x004fe200000010ff */
[----:B------:R-:W2:Y:S01]  /*13f10*/  MUFU.EX2 R5, R211 ;  /* 0x000000d300057308 */ /* 0x000ea20000000800 */
[----:B----4-:R-:W-:Y:S07]  /*13f20*/  F2FP.BF16.PACK_AB R87, R167, R168 ;  /* 0x000000a8a757723e */ /* 0x010fee00000010ff */
[C---:B-1----:R-:W-:Y:S02]  /*13f30*/  HMMA.16816.F32.BF16 R8, R84.reuse, R88, R8 ;  /* 0x000000585408723c */ /* 0x042fe40000041808 */
[----:B------:R-:W1:Y:S06]  /*13f40*/  MUFU.EX2 R3, R210 ;  /* 0x000000d200037308 */ /* 0x000e6c0000000800 */
[C---:B------:R-:W-:Y:S01]  /*13f50*/  HMMA.16816.F32.BF16 R16, R84.reuse, R90, R16 ;  /* 0x0000005a5410723c */ /* 0x040fe20000041810 */
[----:B------:R-:W4:Y:S03]  /*13f60*/  LDSM.16.MT88.4 R88, [R203+0x1000] ;  /* 0x00100000cb58783b */ /* 0x000f260000004200 */
[----:B--2---:R-:W-:Y:S04]  /*13f70*/  FADD.FTZ R2, R5, R2 ;  /* 0x0000000205027221 */ /* 0x004fe80000010000 */
[C---:B---3--:R-:W-:Y:S08]  /*13f80*/  HMMA.16816.F32.BF16 R20, R84.reuse, R92, R20 ;  /* 0x0000005c5414723c */ /* 0x048ff00000041814 */
[C---:B------:R-:W-:Y:S01]  /*13f90*/  HMMA.16816.F32.BF16 R24, R84.reuse, R94, R24 ;  /* 0x0000005e5418723c */ /* 0x040fe20000041818 */
[----:B------:R-:W2:Y:S03]  /*13fa0*/  LDSM.16.MT88.4 R92, [R201+0x4800] ;  /* 0x00480000c95c783b */ /* 0x000ea60000004200 */
[----:B-1----:R-:W-:Y:S04]  /*13fb0*/  FADD.FTZ R2, R3, R2 ;  /* 0x0000000203027221 */ /* 0x002fe80000010000 */
[C---:B-----5:R-:W-:Y:S04]  /*13fc0*/  HMMA.16816.F32.BF16 R28, R84.reuse, R96, R28 ;  /* 0x00000060541c723c */ /* 0x060fe8000004181c */
[----:B------:R-:W-:Y:S04]  /*13fd0*/  FADD.FTZ R2, R105, R2 ;  /* 0x0000000269027221 */ /* 0x000fe80000010000 */
[C---:B------:R-:W-:Y:S01]  /*13fe0*/  HMMA.16816.F32.BF16 R32, R84.reuse, R98, R32 ;  /* 0x000000625420723c */ /* 0x040fe20000041820 */
[----:B------:R-:W1:Y:S03]  /*13ff0*/  LDSM.16.MT88.4 R96, [R202+0x4800] ;  /* 0x00480000ca60783b */ /* 0x000e660000004200 */
[C---:B------:R-:W-:Y:S04]  /*14000*/  FADD.FTZ R2, R104.reuse, R2 ;  /* 0x0000000268027221 */ /* 0x040fe80000010000 */
[C---:B----4-:R-:W-:Y:S08]  /*14010*/  HMMA.16816.F32.BF16 R36, R84.reuse, R88, R36 ;  /* 0x000000585424723c */ /* 0x050ff00000041824 */
        /* <DEDUP_REMOVED lines=84> */
[----:B------:R-:W5:Y:S02]  /*14560*/  LDSM.16.MT88.4 R92, [R201+0x2800] ;  /* 0x00280000c95c783b */ /* 0x000f640000004200 */
[----:B------:R-:W4:Y:S05]  /*14570*/  MUFU.EX2 R15, R247 ;  /* 0x000000f7000f7308 */ /* 0x000f2a0000000800 */
[C---:B---3--:R-:W-:Y:S08]  /*14580*/  HMMA.16816.F32.BF16 R52, R84.reuse, R96, R52 ;  /* 0x000000605434723c */ /* 0x048ff00000041834 */
[C---:B------:R-:W-:Y:S01]  /*14590*/  HMMA.16816.F32.BF16 R56, R84.reuse, R98, R56 ;  /* 0x000000625438723c */ /* 0x040fe20000041838 */
[----:B------:R-:W3:Y:S03]  /*145a0*/  LDSM.16.MT88.4 R96, [R202+0x2800] ;  /* 0x00280000ca60783b */ /* 0x000ee60000004200 */
[C---:B--2---:R-:W-:Y:S01]  /*145b0*/  F2FP.BF16.PACK_AB R150, R5.reuse, R112 ;  /* 0x000000700596723e */ /* 0x044fe200000010ff */
[----:B------:R-:W-:Y:S01]  /*145c0*/  FADD.FTZ R224, R5, R2 ;  /* 0x0000000205e07221 */ /* 0x000fe20000010000 */
[----:B------:R-:W-:Y:S01]  /*145d0*/  MOV R5, R4 ;  /* 0x0000000400057202 */ /* 0x000fe20000000f00 */
[----:B------:R-:W-:Y:S01]  /*145e0*/  FADD.FTZ R2, R122, R3 ;  /* 0x000000037a027221 */ /* 0x000fe20000010000 */
[C---:B-1----:R-:W-:Y:S04]  /*145f0*/  HMMA.16816.F32.BF16 R60, R84.reuse, R104, R60 ;  /* 0x00000068543c723c */ /* 0x042fe8000004183c */
[----:B----4-:R-:W-:Y:S01]  /*14600*/  F2FP.BF16.PACK_AB R151, R15, R152 ;  /* 0x000000980f97723e */ /* 0x010fe200000010ff */
[----:B------:R-:W-:Y:S03]  /*14610*/  FADD.FTZ R2, R251, R2 ;  /* 0x00000002fb027221 */ /* 0x000fe60000010000 */
[C---:B------:R-:W-:Y:S01]  /*14620*/  HMMA.16816.F32.BF16 R64, R84.reuse, R106, R64 ;  /* 0x0000006a5440723c */ /* 0x040fe20000041840 */
[----:B------:R-:W1:Y:S03]  /*14630*/  LDSM.16.MT88.4 R104, [R204+0x2800] ;  /* 0x00280000cc68783b */ /* 0x000e660000004200 */
[----:B------:R-:W-:Y:S04]  /*14640*/  FADD.FTZ R2, R115, R2 ;  /* 0x0000000273027221 */ /* 0x000fe80000010000 */
[C---:B------:R-:W-:Y:S04]  /*14650*/  HMMA.16816.F32.BF16 R68, R84.reuse, R100, R68 ;  /* 0x000000645444723c */ /* 0x040fe80000041844 */
        /* <DEDUP_REMOVED lines=68> */
.L_x_2227:
        /* <DEDUP_REMOVED lines=8> */
.L_x_2325:
        /* <DEDUP_REMOVED lines=84> */
.L_x_2177:
        /* <DEDUP_REMOVED lines=19> */
.L_x_2245:
[----:B--2---:R-:W-:Y:S05]  /*15190*/  BSYNC B0 ;  /* 0x0000000000007941 */ /* 0x004fea0003800000 */
.L_x_2244:
        /* <DEDUP_REMOVED lines=102> */
.L_x_2248:
        /* <DEDUP_REMOVED lines=116> */
.L_x_2326:
[----:B------:R-:W-:Y:S05]  /*15f40*/  BRA.DIV ~URZ, `(.L_x_2251) ;  /* 0x00003b827f007947 */ /* 0x000fea000b800000 */
[----:B------:R4:W2:Y:S02]  /*15f50*/  SHFL.IDX PT, R2, R10, RZ, 0x181f ;  /* 0x00181fff0a027589 */ /* 0x0008a400000e0000 */
.L_x_2327:
        /* <DEDUP_REMOVED lines=11> */
.L_x_2253:
[----:B------:R-:W-:Y:S05]  /*16010*/  BSYNC B0 ;  /* 0x0000000000007941 */ /* 0x000fea0003800000 */
.L_x_2252:
[----:B------:R-:W-:Y:S05]  /*16020*/  BRA.DIV ~URZ, `(.L_x_2254) ;  /* 0x00003b127f007947 */ /* 0x000fea000b800000 */
[----:B---3--:R3:W4:Y:S04]  /*16030*/  SHFL.IDX PT, R11, R6, 0x1, 0x181f ;  /* 0x00381f00060b7f89 */ /* 0x00872800000e0000 */
[----:B--2---:R3:W2:Y:S02]  /*16040*/  SHFL.IDX PT, R2, R10, 0x1, 0x181f ;  /* 0x00381f000a027f89 */ /* 0x0046a400000e0000 */
.L_x_2328:
        /* <DEDUP_REMOVED lines=12> */
.L_x_2256:
[----:B------:R-:W-:Y:S05]  /*16110*/  BSYNC B0 ;  /* 0x0000000000007941 */ /* 0x000fea0003800000 */
.L_x_2255:
[----:B------:R-:W-:Y:S05]  /*16120*/  BRA.DIV ~URZ, `(.L_x_2257) ;  /* 0x00003ae27f007947 */ /* 0x000fea000b800000 */
[----:B----4-:R4:W3:Y:S02]  /*16130*/  SHFL.IDX PT, R11, R6, 0x2, 0x181f ;  /* 0x00581f00060b7f89 */ /* 0x0108e400000e0000 */
.L_x_2329:
[----:B------:R-:W-:Y:S05]  /*16140*/  BRA.DIV ~URZ, `(.L_x_2258) ;  /* 0x00003b327f007947 */ /* 0x000fea000b800000 */
[----:B--2---:R2:W4:Y:S02]  /*16150*/  SHFL.IDX PT, R2, R10, 0x2, 0x181f ;  /* 0x00581f000a027f89 */ /* 0x00452400000e0000 */
.L_x_2330:
        /* <DEDUP_REMOVED lines=12> */
.L_x_2260:
[----:B------:R-:W-:Y:S05]  /*16220*/  BSYNC B0 ;  /* 0x0000000000007941 */ /* 0x000fea0003800000 */
.L_x_2259:
[----:B------:R-:W-:Y:S05]  /*16230*/  BRA.DIV ~URZ, `(.L_x_2261) ;  /* 0x00003ab27f007947 */ /* 0x000fea000b800000 */
[----:B---3--:R3:W2:Y:S04]  /*16240*/  SHFL.IDX PT, R8, R6, 0x3, 0x181f ;  /* 0x00781f0006087f89 */ /* 0x0086a800000e0000 */
[----:B----4-:R3:W4:Y:S02]  /*16250*/  SHFL.IDX PT, R6, R10, 0x3, 0x181f ;  /* 0x00781f000a067f89 */ /* 0x01072400000e0000 */
.L_x_2331:
        /* <DEDUP_REMOVED lines=13> */
.L_x_2249:
        /* <DEDUP_REMOVED lines=34> */
.L_x_2332:
[----:B------:R-:W-:Y:S05]  /*16550*/  BRA.DIV ~URZ, `(.L_x_2264) ;  /* 0x000038d27f007947 */ /* 0x000fea000b800000 */
[----:B------:R3:W4:Y:S02]  /*16560*/  SHFL.IDX PT, R2, R5, RZ, 0x1c1f ;  /* 0x001c1fff05027589 */ /* 0x00072400000e0000 */
.L_x_2333:
        /* <DEDUP_REMOVED lines=62> */
[-C--:B-1----:R-:W-:Y:S02]  /*16950*/  @!P3 LEA R10, P5, R98, R2.reuse, 0x2 ;  /* 0x00000002620ab211 */ /* 0x082fe400078a10ff */
        /* <DEDUP_REMOVED lines=34> */
.L_x_2266:
[----:B------:R-:W-:Y:S05]  /*16b80*/  BSYNC B0 ;  /* 0x0000000000007941 */ /* 0x000fea0003800000 */
.L_x_2265:
[----:B------:R-:W-:Y:S05]  /*16b90*/  BRA.DIV ~URZ, `(.L_x_2267) ;  /* 0x000033027f007947 */ /* 0x000fea000b800000 */
[----:B--2---:R2:W1:Y:S04]  /*16ba0*/  SHFL.IDX PT, R4, R6, 0x1, 0x1c1f ;  /* 0x003c1f0006047f89 */ /* 0x00446800000e0000 */
[----:B----4-:R2:W4:Y:S02]  /*16bb0*/  SHFL.IDX PT, R2, R5, 0x1, 0x1c1f ;  /* 0x003c1f0005027f89 */ /* 0x01052400000e0000 */
.L_x_2334:
        /* <DEDUP_REMOVED lines=105> */
.L_x_2247:
        /* <DEDUP_REMOVED lines=22> */
.L_x_2268:
        /* <DEDUP_REMOVED lines=60> */
.L_x_2270:
[----:B------:R-:W-:Y:S05]  /*17770*/  BSYNC B0 ;  /* 0x0000000000007941 */ /* 0x000fea0003800000 */
.L_x_2269:
        /* <DEDUP_REMOVED lines=36> */
.L_x_2335:
[----:B------:R-:W-:Y:S05]  /*179c0*/  BRA.DIV ~URZ, `(.L_x_2272) ;  /* 0x000026127f007947 */ /* 0x000fea000b800000 */
[----:B------:R3:W4:Y:S02]  /*179d0*/  SHFL.IDX PT, R2, R10, RZ, 0x181f ;  /* 0x00181fff0a027589 */ /* 0x00072400000e0000 */
.L_x_2336:
        /* <DEDUP_REMOVED lines=12> */
.L_x_2274:
[----:B------:R-:W-:Y:S05]  /*17aa0*/  BSYNC B0 ;  /* 0x0000000000007941 */ /* 0x000fea0003800000 */
.L_x_2273:
[----:B------:R-:W-:Y:S05]  /*17ab0*/  BRA.DIV ~URZ, `(.L_x_2275) ;  /* 0x000025927f007947 */ /* 0x000fea000b800000 */
[----:B--2---:R2:W1:Y:S04]  /*17ac0*/  SHFL.IDX PT, R11, R5, 0x1, 0x181f ;  /* 0x00381f00050b7f89 */ /* 0x00446800000e0000 */
[----:B----4-:R2:W4:Y:S02]  /*17ad0*/  SHFL.IDX PT, R2, R10, 0x1, 0x181f ;  /* 0x00381f000a027f89 */ /* 0x01052400000e0000 */
.L_x_2337:
        /* <DEDUP_REMOVED lines=12> */
.L_x_2277:
[----:B------:R-:W-:Y:S05]  /*17ba0*/  BSYNC B0 ;  /* 0x0000000000007941 */ /* 0x000fea0003800000 */
.L_x_2276:
[----:B------:R-:W-:Y:S05]  /*17bb0*/  BRA.DIV ~URZ, `(.L_x_2278) ;  /* 0x000025627f007947 */ /* 0x000fea000b800000 */
[----:B-1----:R1:W2:Y:S02]  /*17bc0*/  SHFL.IDX PT, R11, R5, 0x2, 0x181f ;  /* 0x00581f00050b7f89 */ /* 0x0022a400000e0000 */
.L_x_2338:
[----:B------:R-:W-:Y:S05]  /*17bd0*/  BRA.DIV ~URZ, `(.L_x_2279) ;  /* 0x000025b27f007947 */ /* 0x000fea000b800000 */
[----:B----4-:R4:W1:Y:S02]  /*17be0*/  SHFL.IDX PT, R2, R10, 0x2, 0x181f ;  /* 0x00581f000a027f89 */ /* 0x01086400000e0000 */
.L_x_2339:
        /* <DEDUP_REMOVED lines=12> */
.L_x_2281:
[----:B------:R-:W-:Y:S05]  /*17cb0*/  BSYNC B0 ;  /* 0x0000000000007941 */ /* 0x000fea0003800000 */
.L_x_2280:
[----:B------:R-:W-:Y:S05]  /*17cc0*/  BRA.DIV ~URZ, `(.L_x_2282) ;  /* 0x000025327f007947 */ /* 0x000fea000b800000 */
[----:B-1----:R1:W3:Y:S04]  /*17cd0*/  SHFL.IDX PT, R8, R5, 0x3, 0x181f ;  /* 0x00781f0005087f89 */ /* 0x0022e800000e0000 */
[----:B------:R1:W4:Y:S02]  /*17ce0*/  SHFL.IDX PT, R2, R10, 0x3, 0x181f ;  /* 0x00781f000a027f89 */ /* 0x00032400000e0000 */
.L_x_2340:
        /* <DEDUP_REMOVED lines=11> */
.L_x_2262:
[----:B------:R-:W-:Y:S05]  /*17da0*/  BSYNC B1 ;  /* 0x0000000000017941 */ /* 0x000fea0003800000 */
.L_x_2246:
        /* <DEDUP_REMOVED lines=14> */
.L_x_2341:
[----:B------:R-:W-:Y:S05]  /*17e90*/  BRA.DIV ~URZ, `(.L_x_2285) ;  /* 0x000024a27f007947 */ /* 0x000fea000b800000 */
[----:B------:R3:W4:Y:S02]  /*17ea0*/  SHFL.IDX PT, R9, R74, 0x1, 0x1f ;  /* 0x00201f004a097f89 */ /* 0x00072400000e0000 */
.L_x_2342:
        /* <DEDUP_REMOVED lines=19> */
.L_x_2343:
        /* <DEDUP_REMOVED lines=16> */
.L_x_2344:
[----:B---3--:R-:W-:Y:S01]  /*180e0*/  IMAD R2, R2, c[0x0][0x538], RZ ;  /* 0x00014e0002027a24 */ /* 0x008fe200078e02ff */
[----:B------:R-:W-:Y:S04]  /*180f0*/  BSSY B1, `(.L_x_2288) ;  /* 0x0000084000017945 */ /* 0x000fe80003800000 */
[----:B----4-:R-:W-:-:S04]  /*18100*/  IADD3 R9, R2, R9, RZ ;  /* 0x0000000902097210 */ /* 0x010fc80007ffe0ff */
[----:B--2---:R-:W-:-:S13]  /*18110*/  ISETP.GT.AND P0, PT, R9, R10, PT ;  /* 0x0000000a0900720c */ /* 0x004fda0003f04270 */
[----:B------:R-:W-:Y:S05]  /*18120*/  @P0 BRA `(.L_x_2289) ;  /* 0x0000026000000947 */ /* 0x000fea0003800000 */
.L_x_2293:
        /* <DEDUP_REMOVED lines=18> */
.L_x_2345:
        /* <DEDUP_REMOVED lines=16> */
.L_x_2346:
[----:B--2---:R-:W-:-:S05]  /*18350*/  IMAD R2, R2, c[0x0][0x538], RZ ;  /* 0x00014e0002027a24 */ /* 0x004fca00078e02ff */
[----:B------:R-:W-:-:S04]  /*18360*/  IADD3 R9, R2, R9, RZ ;  /* 0x0000000902097210 */ /* 0x000fc80007ffe0ff */
[----:B------:R-:W-:-:S13]  /*18370*/  ISETP.GT.AND P0, PT, R9, R10, PT ;  /* 0x0000000a0900720c */ /* 0x000fda0003f04270 */
[----:B-1----:R-:W-:Y:S05]  /*18380*/  @!P0 BRA `(.L_x_2293) ;  /* 0xfffffda000008947 */ /* 0x002fea000383ffff */
.L_x_2289:
[----:B------:R-:W-:-:S05]  /*18390*/  IADD3 R15, -R2, R9, RZ ;  /* 0x00000009020f7210 */ /* 0x000fca0007ffe1ff */
[----:B------:R-:W-:-:S05]  /*183a0*/  IMAD R2, R4, c[0x0][0x538], R15 ;  /* 0x00014e0004027a24 */ /* 0x000fca00078e020f */
[----:B------:R-:W-:Y:S01]  /*183b0*/  ISETP.GT.AND P0, PT, R2, R10, PT ;  /* 0x0000000a0200720c */ /* 0x000fe20003f04270 */
[----:B------:R-:W-:-:S12]  /*183c0*/  BRA.DIV ~URZ, `(.L_x_2294) ;  /* 0x000023c27f007947 */ /* 0x000fd8000b800000 */
[----:B------:R-:W-:-:S04]  /*183d0*/  VOTE.ANY R9, PT, !P0 ;  /* 0x0000000000097806 */ /* 0x000fc800040e0100 */
.L_x_2347:
[----:B------:R2:W3:Y:S01]  /*183e0*/  POPC R11, R9 ;  /* 0x00000009000b7309 */ /* 0x0004e20000000000 */
[----:B------:R-:W-:Y:S05]  /*183f0*/  BRA.DIV ~URZ, `(.L_x_2295) ;  /* 0x000023e27f007947 */ /* 0x000fea000b800000 */
[----:B---3--:R3:W4:Y:S04]  /*18400*/  SHFL.IDX PT, R6, R6, R11, 0x1f ;  /* 0x00001f0b06067589 */ /* 0x00872800000e0000 */
[----:B------:R3:W1:Y:S02]  /*18410*/  SHFL.IDX PT, R5, R8, R11, 0x1f ;  /* 0x00001f0b08057589 */ /* 0x00066400000e0000 */
.L_x_2348:
[----:B------:R-:W-:Y:S01]  /*18420*/  ISETP.NE.AND P0, PT, R9, RZ, PT ;  /* 0x000000ff0900720c */ /* 0x000fe20003f05270 */
[----:B------:R-:W-:-:S12]  /*18430*/  BSSY B0, `(.L_x_2296) ;  /* 0x0000005000007945 */ /* 0x000fd80003800000 */
[----:B------:R-:W-:Y:S05]  /*18440*/  @!P0 BRA `(.L_x_2297) ;  /* 0x0000003000008947 */ /* 0x000fea0003800000 */
[----:B------:R-:W-:Y:S01]  /*18450*/  IADD3 R2, R11, -0x1, RZ ;  /* 0xffffffff0b027810 */ /* 0x000fe20007ffe0ff */
[----:B------:R-:W-:Y:S05]  /*18460*/  BRA.DIV ~URZ, `(.L_x_2298) ;  /* 0x000024427f007947 */ /* 0x000fea000b800000 */
[----:B------:R2:W3:Y:S02]  /*18470*/  SHFL.IDX PT, R16, R4, R2, 0x1f ;  /* 0x00001f0204107589 */ /* 0x0004e400000e0000 */
.L_x_2297:
[----:B------:R-:W-:Y:S05]  /*18480*/  BSYNC B0 ;  /* 0x0000000000007941 */ /* 0x000fea0003800000 */
.L_x_2296:
        /* <DEDUP_REMOVED lines=69> */
.L_x_2290:
[----:B------:R-:W-:Y:S01]  /*188e0*/  MOV R2, c[0x0][0x53c] ;  /* 0x00014f0000027a02 */ /* 0x000fe20000000f00 */
[----:B------:R2:W-:Y:S04]  /*188f0*/  STL [R1+0x28], R10 ;  /* 0x0000280a01007387 */ /* 0x0005e80000100800 */
[----:B------:R2:W-:Y:S04]  /*18900*/  STL [R1+0x2c], RZ ;  /* 0x00002cff01007387 */ /* 0x0005e80000100800 */
[----:B------:R2:W-:Y:S04]  /*18910*/  STL [R1+0x30], RZ ;  /* 0x000030ff01007387 */ /* 0x0005e80000100800 */
[----:B------:R2:W-:Y:S02]  /*18920*/  STL [R1+0x34], R2 ;  /* 0x0000340201007387 */ /* 0x0005e40000100800 */
.L_x_2299:
[----:B------:R-:W-:Y:S05]  /*18930*/  BSYNC B1 ;  /* 0x0000000000017941 */ /* 0x000fea0003800000 */
.L_x_2288:
        /* <DEDUP_REMOVED lines=9> */
.L_x_2283:
[----:B-1----:R-:W3:Y:S02]  /*189d0*/  LDL R2, [R1+0x34] ;  /* 0x0000340001027983 */ /* 0x002ee40000100800 */
[----:B---3--:R-:W-:-:S13]  /*189e0*/  ISETP.GE.AND P0, PT, R2, c[0x0][0x53c], PT ;  /* 0x00014f0002007a0c */ /* 0x008fda0003f06270 */
[----:B--2---:R-:W-:Y:S01]  /*189f0*/  @P0 CALL.REL.NOINC `(.L_x_2300) ;  /* 0x0000001000000944 */ /* 0x004fe20003c00000 */
[----:B------:R-:W-:Y:S05]  /*18a00*/  BRA `(.L_x_2301) ;  /* 0xfffe907000007947 */ /* 0x000fea000383ffff */
.L_x_2300:
[----:B------:R-:W-:Y:S05]  /*18a10*/  EXIT ;  /* 0x000000000000794d */ /* 0x000fea0003800000 */
.L_x_2111:
[----:B------:R-:W-:Y:S02]  /*18a20*/  MOV R3, 0x1 ;  /* 0x0000000100037802 */ /* 0x000fe40000000f00 */
[----:B------:R-:W-:Y:S02]  /*18a30*/  MOV R4, 0x18a50 ;  /* 0x00018a5000047802 */ /* 0x000fe40000000f00 */
[----:B------:R-:W-:Y:S05]  /*18a40*/  CALL.REL.NOINC `($__internal_36_$__cuda_sm70_shflsync_up_p) ;  /* 0x00001f8000007944 */ /* 0x000fea0003c00000 */
[----:B------:R-:W-:Y:S01]  /*18a50*/  MOV R0, R3 ;  /* 0x0000000300007202 */ /* 0x000fe20000000f00 */
[----:B------:R-:W-:Y:S05]  /*18a60*/  BRA `(.L_x_2302) ;  /* 0xfffe7a0000007947 */ /* 0x000fea000383ffff */
.L_x_2112:
[----:B------:R-:W-:Y:S02]  /*18a70*/  MOV R3, 0x2 ;  /* 0x0000000200037802 */ /* 0x000fe40000000f00 */
[----:B------:R-:W-:Y:S02]  /*18a80*/  MOV R4, 0x18aa0 ;  /* 0x00018aa000047802 */ /* 0x000fe40000000f00 */
[----:B------:R-:W-:Y:S05]  /*18a90*/  CALL.REL.NOINC `($__internal_36_$__cuda_sm70_shflsync_up_p) ;  /* 0x00001f3000007944 */ /* 0x000fea0003c00000 */
[----:B------:R-:W-:Y:S02]  /*18aa0*/  SEL R0, R3, RZ, P4 ;  /* 0x000000ff03007207 */ /* 0x000fe40002000000 */
[----:B------:R-:W-:Y:S02]  /*18ab0*/  MOV R3, 0x4 ;  /* 0x0000000400037802 */ /* 0x000fe40000000f00 */
[----:B------:R-:W-:Y:S01]  /*18ac0*/  MOV R4, 0x18b00 ;  /* 0x00018b0000047802 */ /* 0x000fe20000000f00 */
[----:B------:R-:W-:-:S04]  /*18ad0*/  IMAD.IADD R0, R2, 0x1, R0 ;  /* 0x0000000102007824 */ /* 0x000fc800078e0200 */
[----:B------:R-:W-:Y:S02]  /*18ae0*/  IMAD.MOV.U32 R2, RZ, RZ, R0 ;  /* 0x000000ffff027224 */ /* 0x000fe400078e0000 */
[----:B------:R-:W-:Y:S05]  /*18af0*/  CALL.REL.NOINC `($__internal_36_$__cuda_sm70_shflsync_up_p) ;  /* 0x00001ed000007944 */ /* 0x000fea0003c00000 */
[----:B------:R-:W-:Y:S02]  /*18b00*/  SEL R3, R3, RZ, P3 ;  /* 0x000000ff03037207 */ /* 0x000fe40001800000 */
[----:B------:R-:W-:-:S03]  /*18b10*/  MOV R4, 0x18b60 ;  /* 0x00018b6000047802 */ /* 0x000fc60000000f00 */
[----:B------:R-:W-:Y:S01]  /*18b20*/  IMAD.IADD R0, R0, 0x1, R3 ;  /* 0x0000000100007824 */ /* 0x000fe200078e0203 */
[----:B------:R-:W-:-:S03]  /*18b30*/  MOV R3, 0x8 ;  /* 0x0000000800037802 */ /* 0x000fc60000000f00 */
        /* <DEDUP_REMOVED lines=8> */
[----:B------:R-:W-:Y:S01]  /*18bc0*/  SEL R3, R3, RZ, P1 ;  /* 0x000000ff03037207 */ /* 0x000fe20000800000 */
[----:B------:R-:W-:Y:S01]  /*18bd0*/  IMAD.MOV.U32 R221, RZ, RZ, 0x1f ;  /* 0x0000001fffdd7424 */ /* 0x000fe200078e00ff */
[----:B------:R-:W-:-:S03]  /*18be0*/  MOV R2, 0x18c30 ;  /* 0x00018c3000027802 */ /* 0x000fc60000000f00 */
[----:B------:R-:W-:Y:S01]  /*18bf0*/  IMAD.IADD R4, R0, 0x1, R3 ;  /* 0x0000000100047824 */ /* 0x000fe200078e0203 */
[----:B------:R-:W-:-:S03]  /*18c00*/  MOV R3, 0x1f ;  /* 0x0000001f00037802 */ /* 0x000fc60000000f00 */
[----:B------:R-:W-:Y:S02]  /*18c10*/  IMAD.MOV.U32 R222, RZ, RZ, R4 ;  /* 0x000000ffffde7224 */ /* 0x000fe400078e0004 */
[----:B------:R-:W-:Y:S05]  /*18c20*/  CALL.REL.NOINC `($__internal_35_$__cuda_sm70_shflsync_idx_p) ;  /* 0x00001d5000007944 */ /* 0x000fea0003c00000 */
[----:B------:R-:W-:Y:S01]  /*18c30*/  MOV R0, R221 ;  /* 0x000000dd00007202 */ /* 0x000fe20000000f00 */
[----:B------:R-:W-:Y:S05]  /*18c40*/  BRA `(.L_x_2303) ;  /* 0xfffe792000007947 */ /* 0x000fea000383ffff */
.L_x_2114:
[----:B------:R-:W-:Y:S02]  /*18c50*/  SEL R2, RZ, 0x1, P0 ;  /* 0x00000001ff027807 */ /* 0x000fe40000000000 */
[----:B------:R-:W-:Y:S02]  /*18c60*/  MOV R3, 0x18c80 ;  /* 0x00018c8000037802 */ /* 0x000fe40000000f00 */
[----:B------:R-:W-:Y:S05]  /*18c70*/  CALL.REL.NOINC `($__internal_37_$__cuda_sm70_votesync_ballot) ;  /* 0x00001db000007944 */ /* 0x000fea0003c00000 */
[----:B------:R-:W-:Y:S05]  /*18c80*/  BRA `(.L_x_2304) ;  /* 0xfffe797000007947 */ /* 0x000fea000383ffff */
.L_x_2115:
[----:B------:R-:W-:Y:S01]  /*18c90*/  IMAD.MOV.U32 R222, RZ, RZ, R8 ;  /* 0x000000ffffde7224 */ /* 0x000fe200078e0008 */
[----:B--2---:R-:W-:Y:S01]  /*18ca0*/  MOV R221, R13 ;  /* 0x0000000d00dd7202 */ /* 0x004fe20000000f00 */
[----:B------:R-:W-:Y:S01]  /*18cb0*/  IMAD.MOV.U32 R3, RZ, RZ, 0x1f ;  /* 0x0000001fff037424 */ /* 0x000fe200078e00ff */
[----:B------:R-:W-:Y:S02]  /*18cc0*/  MOV R2, 0x18ce0 ;  /* 0x00018ce000027802 */ /* 0x000fe40000000f00 */
[----:B-1----:R-:W-:Y:S05]  /*18cd0*/  CALL.REL.NOINC `($__internal_35_$__cuda_sm70_shflsync_idx_p) ;  /* 0x00001ca000007944 */ /* 0x002fea0003c00000 */
[----:B------:R-:W-:Y:S01]  /*18ce0*/  IMAD.MOV.U32 R11, RZ, RZ, R221 ;  /* 0x000000ffff0b7224 */ /* 0x000fe200078e00dd */
[----:B------:R-:W-:Y:S01]  /*18cf0*/  MOV R222, R7 ;  /* 0x0000000700de7202 */ /* 0x000fe20000000f00 */
[----:B------:R-:W-:Y:S01]  /*18d00*/  IMAD.MOV.U32 R6, RZ, RZ, RZ ;  /* 0x000000ffff067224 */ /* 0x000fe200078e00ff */
[----:B------:R-:W-:Y:S01]  /*18d10*/  MOV R221, R13 ;  /* 0x0000000d00dd7202 */ /* 0x000fe20000000f00 */
[----:B------:R-:W-:Y:S01]  /*18d20*/  IMAD.MOV.U32 R3, RZ, RZ, 0x1f ;  /* 0x0000001fff037424 */ /* 0x000fe200078e00ff */
[----:B------:R-:W-:-:S02]  /*18d30*/  MOV R2, 0x18d50 ;  /* 0x00018d5000027802 */ /* 0x000fc40000000f00 */
[----:B------:R-:W-:Y:S05]  /*18d40*/  CALL.REL.NOINC `($__internal_35_$__cuda_sm70_shflsync_idx_p) ;  /* 0x00001c3000007944 */ /* 0x000fea0003c00000 */
[----:B------:R-:W-:Y:S01]  /*18d50*/  MOV R10, R221 ;  /* 0x000000dd000a7202 */ /* 0x000fe20000000f00 */
[----:B------:R-:W-:Y:S05]  /*18d60*/  BRA `(.L_x_2305) ;  /* 0xfffe78e000007947 */ /* 0x000fea000383ffff */
.L_x_2118:
[----:B------:R-:W-:Y:S01]  /*18d70*/  IMAD.MOV.U32 R222, RZ, RZ, R4 ;  /* 0x000000ffffde7224 */ /* 0x000fe200078e0004 */
[----:B------:R-:W-:-:S02]  /*18d80*/  MOV R3, 0x1f ;  /* 0x0000001f00037802 */ /* 0x000fc40000000f00 */
[----:B------:R-:W-:Y:S02]  /*18d90*/  MOV R2, 0x18db0 ;  /* 0x00018db000027802 */ /* 0x000fe40000000f00 */
[----:B-1234-:R-:W-:Y:S05]  /*18da0*/  CALL.REL.NOINC `($__internal_35_$__cuda_sm70_shflsync_idx_p) ;  /* 0x00001bd000007944 */ /* 0x01efea0003c00000 */
[----:B------:R-:W-:Y:S01]  /*18db0*/  MOV R6, R221 ;  /* 0x000000dd00067202 */ /* 0x000fe20000000f00 */
[----:B------:R-:W-:Y:S05]  /*18dc0*/  BRA `(.L_x_2117) ;  /* 0xfffe78e000007947 */ /* 0x000fea000383ffff */
.L_x_2210:
[----:B------:R-:W-:Y:S01]  /*18dd0*/  IMAD.MOV.U32 R222, RZ, RZ, R3 ;  /* 0x000000ffffde7224 */ /* 0x000fe200078e0003 */
[----:B------:R-:W-:Y:S01]  /*18de0*/  MOV R221, 0x3 ;  /* 0x0000000300dd7802 */ /* 0x000fe20000000f00 */
[----:B------:R-:W-:Y:S01]  /*18df0*/  IMAD.MOV.U32 R3, RZ, RZ, 0x181f ;  /* 0x0000181fff037424 */ /* 0x000fe200078e00ff */
[----:B------:R-:W-:Y:S02]  /*18e00*/  MOV R2, 0x18e20 ;  /* 0x00018e2000027802 */ /* 0x000fe40000000f00 */
[----:B--2--5:R-:W-:Y:S05]  /*18e10*/  CALL.REL.NOINC `($__internal_35_$__cuda_sm70_shflsync_idx_p) ;  /* 0x00001b6000007944 */ /* 0x024fea0003c00000 */
[----:B------:R-:W-:Y:S01]  /*18e20*/  IMAD.MOV.U32 R6, RZ, RZ, R221 ;  /* 0x000000ffff067224 */ /* 0x000fe200078e00dd */
[----:B------:R-:W-:Y:S01]  /*18e30*/  MOV R221, 0x3 ;  /* 0x0000000300dd7802 */ /* 0x000fe20000000f00 */
[----:B------:R-:W-:Y:S01]  /*18e40*/  IMAD.MOV.U32 R222, RZ, RZ, R5 ;  /* 0x000000ffffde7224 */ /* 0x000fe200078e0005 */
[----:B------:R-:W-:Y:S02]  /*18e50*/  MOV R3, 0x181f ;  /* 0x0000181f00037802 */ /* 0x000fe40000000f00 */
[----:B------:R-:W-:Y:S02]  /*18e60*/  MOV R2, 0x18e80 ;  /* 0x00018e8000027802 */ /* 0x000fe40000000f00 */
[----:B------:R-:W-:Y:S05]  /*18e70*/  CALL.REL.NOINC `($__internal_35_$__cuda_sm70_shflsync_idx_p) ;  /* 0x00001b0000007944 */ /* 0x000fea0003c00000 */
[----:B------:R-:W-:Y:S01]  /*18e80*/  MOV R2, R221 ;  /* 0x000000dd00027202 */ /* 0x000fe20000000f00 */
[----:B------:R-:W-:Y:S05]  /*18e90*/  BRA `(.L_x_2306) ;  /* 0xffff520000007947 */ /* 0x000fea000383ffff */
.L_x_2213:
[----:B------:R-:W-:Y:S01]  /*18ea0*/  IMAD.MOV.U32 R222, RZ, RZ, R4 ;  /* 0x000000ffffde7224 */ /* 0x000fe200078e0004 */
[----:B------:R-:W-:Y:S01]  /*18eb0*/  MOV R221, RZ ;  /* 0x000000ff00dd7202 */ /* 0x000fe20000000f00 */
[----:B------:R-:W-:Y:S01]  /*18ec0*/  IMAD.MOV.U32 R3, RZ, RZ, 0x181f ;  /* 0x0000181fff037424 */ /* 0x000fe200078e00ff */
[----:B------:R-:W-:-:S02]  /*18ed0*/  MOV R2, 0x18ef0 ;  /* 0x00018ef000027802 */ /* 0x000fc40000000f00 */
[----:B-----5:R-:W-:Y:S05]  /*18ee0*/  CALL.REL.NOINC `($__internal_35_$__cuda_sm70_shflsync_idx_p) ;  /* 0x00001a9000007944 */ /* 0x020fea0003c00000 */
[----:B------:R-:W-:Y:S01]  /*18ef0*/  MOV R6, R221 ;  /* 0x000000dd00067202 */ /* 0x000fe20000000f00 */
[----:B------:R-:W-:Y:S05]  /*18f00*/  BRA `(.L_x_2307) ;  /* 0xffff5f1000007947 */ /* 0x000fea000383ffff */
.L_x_2214:
[----:B------:R-:W-:Y:S01]  /*18f10*/  IMAD.MOV.U32 R222, RZ, RZ, R5 ;  /* 0x000000ffffde7224 */ /* 0x000fe200078e0005 */
[----:B------:R-:W-:Y:S01]  /*18f20*/  MOV R221, RZ ;  /* 0x000000ff00dd7202 */ /* 0x000fe20000000f00 */
[----:B------:R-:W-:Y:S01]  /*18f30*/  IMAD.MOV.U32 R3, RZ, RZ, 0x181f ;  /* 0x0000181fff037424 */ /* 0x000fe200078e00ff */
[----:B------:R-:W-:-:S02]  /*18f40*/  MOV R2, 0x18f60 ;  /* 0x00018f6000027802 */ /* 0x000fc40000000f00 */
[----:B-12--5:R-:W-:Y:S05]  /*18f50*/  CALL.REL.NOINC `($__internal_35_$__cuda_sm70_shflsync_idx_p) ;  /* 0x00001a2000007944 */ /* 0x026fea0003c00000 */
[----:B------:R-:W-:Y:S01]  /*18f60*/  MOV R2, R221 ;  /* 0x000000dd00027202 */ /* 0x000fe20000000f00 */
[----:B------:R-:W-:Y:S05]  /*18f70*/  BRA `(.L_x_2308) ;  /* 0xffff5ec000007947 */ /* 0x000fea000383ffff */
.L_x_2217:
[----:B------:R-:W-:Y:S01]  /*18f80*/  IMAD.MOV.U32 R222, RZ, RZ, R4 ;  /* 0x000000ffffde7224 */ /* 0x000fe200078e0004 */
[----:B------:R-:W-:Y:S01]  /*18f90*/  MOV R221, 0x1 ;  /* 0x0000000100dd7802 */ /* 0x000fe20000000f00 */
[----:B--2---:R-:W-:Y:S01]  /*18fa0*/  IMAD.MOV.U32 R3, RZ, RZ, 0x181f ;  /* 0x0000181fff037424 */ /* 0x004fe200078e00ff */
[----:B----4-:R-:W-:-:S02]  /*18fb0*/  MOV R2, 0x18fd0 ;  /* 0x00018fd000027802 */ /* 0x010fc40000000f00 */
[----:B-1-3-5:R-:W-:Y:S05]  /*18fc0*/  CALL.REL.NOINC `($__internal_35_$__cuda_sm70_shflsync_idx_p) ;  /* 0x000019b000007944 */ /* 0x02afea0003c00000 */
[----:B------:R-:W-:Y:S01]  /*18fd0*/  IMAD.MOV.U32 R6, RZ, RZ, R221 ;  /* 0x000000ffff067224 */ /* 0x000fe200078e00dd */
[----:B------:R-:W-:Y:S01]  /*18fe0*/  MOV R221, 0x1 ;  /* 0x0000000100dd7802 */ /* 0x000fe20000000f00 */
[----:B------:R-:W-:Y:S01]  /*18ff0*/  IMAD.MOV.U32 R222, RZ, RZ, R5 ;  /* 0x000000ffffde7224 */ /* 0x000fe200078e0005 */
[----:B------:R-:W-:-:S02]  /*19000*/  MOV R3, 0x181f ;  /* 0x0000181f00037802 */ /* 0x000fc40000000f00 */
[----:B------:R-:W-:Y:S02]  /*19010*/  MOV R2, 0x19030 ;  /* 0x0001903000027802 */ /* 0x000fe40000000f00 */
[----:B------:R-:W-:Y:S05]  /*19020*/  CALL.REL.NOINC `($__internal_35_$__cuda_sm70_shflsync_idx_p) ;  /* 0x0000195000007944 */ /* 0x000fea0003c00000 */
[----:B------:R-:W-:Y:S01]  /*19030*/  MOV R2, R221 ;  /* 0x000000dd00027202 */ /* 0x000fe20000000f00 */
[----:B------:R-:W-:Y:S05]  /*19040*/  BRA `(.L_x_2309) ;  /* 0xffff5ef000007947 */ /* 0x000fea000383ffff */
.L_x_2220:
[----:B------:R-:W-:Y:S01]  /*19050*/  IMAD.MOV.U32 R222, RZ, RZ, R4 ;  /* 0x000000ffffde7224 */ /* 0x000fe200078e0004 */
[----:B------:R-:W-:Y:S01]  /*19060*/  MOV R221, 0x2 ;  /* 0x0000000200dd7802 */ /* 0x000fe20000000f00 */
[----:B-1----:R-:W-:Y:S01]  /*19070*/  IMAD.MOV.U32 R3, RZ, RZ, 0x181f ;  /* 0x0000181fff037424 */ /* 0x002fe200078e00ff */
[----:B----4-:R-:W-:Y:S02]  /*19080*/  MOV R2, 0x190a0 ;  /* 0x000190a000027802 */ /* 0x010fe40000000f00 */
[----:B--23-5:R-:W-:Y:S05]  /*19090*/  CALL.REL.NOINC `($__internal_35_$__cuda_sm70_shflsync_idx_p) ;  /* 0x000018e000007944 */ /* 0x02cfea0003c00000 */
[----:B------:R-:W-:Y:S01]  /*190a0*/  MOV R6, R221 ;  /* 0x000000dd00067202 */ /* 0x000fe20000000f00 */
[----:B------:R-:W-:Y:S05]  /*190b0*/  BRA `(.L_x_2310) ;  /* 0xffff5f7000007947 */ /* 0x000fea000383ffff */
.L_x_2221:
[----:B------:R-:W-:Y:S01]  /*190c0*/  IMAD.MOV.U32 R222, RZ, RZ, R5 ;  /* 0x000000ffffde7224 */ /* 0x000fe200078e0005 */
[----:B------:R-:W-:Y:S01]  /*190d0*/  MOV R221, 0x2 ;  /* 0x0000000200dd7802 */ /* 0x000fe20000000f00 */
[----:B------:R-:W-:Y:S01]  /*190e0*/  IMAD.MOV.U32 R3, RZ, RZ, 0x181f ;  /* 0x0000181fff037424 */ /* 0x000fe200078e00ff */
[----:B----4-:R-:W-:Y:S02]  /*190f0*/  MOV R2, 0x19110 ;  /* 0x0001911000027802 */ /* 0x010fe40000000f00 */
[----:B-123-5:R-:W-:Y:S05]  /*19100*/  CALL.REL.NOINC `($__internal_35_$__cuda_sm70_shflsync_idx_p) ;  /* 0x0000187000007944 */ /* 0x02efea0003c00000 */
[----:B------:R-:W-:Y:S01]  /*19110*/  MOV R2, R221 ;  /* 0x000000dd00027202 */ /* 0x000fe20000000f00 */
[----:B------:R-:W-:Y:S05]  /*19120*/  BRA `(.L_x_2311) ;  /* 0xffff5f2000007947 */ /* 0x000fea000383ffff */
.L_x_2224:
[----:B------:R-:W-:Y:S01]  /*19130*/  IMAD.MOV.U32 R222, RZ, RZ, R4 ;  /* 0x000000ffffde7224 */ /* 0x000fe200078e0004 */
[----:B------:R-:W-:Y:S01]  /*19140*/  MOV R221, 0x3 ;  /* 0x0000000300dd7802 */ /* 0x000fe20000000f00 */
[----:B-1----:R-:W-:Y:S01]  /*19150*/  IMAD.MOV.U32 R3, RZ, RZ, 0x181f ;  /* 0x0000181fff037424 */ /* 0x002fe200078e00ff */
[----:B------:R-:W-:-:S02]  /*19160*/  MOV R2, 0x19180 ;  /* 0x0001918000027802 */ /* 0x000fc40000000f00 */
[----:B--2345:R-:W-:Y:S05]  /*19170*/  CALL.REL.NOINC `($__internal_35_$__cuda_sm70_shflsync_idx_p) ;  /* 0x0000180000007944 */ /* 0x03cfea0003c00000 */
        /* <DEDUP_REMOVED lines=8> */
.L_x_2225:
[----:B------:R-:W-:Y:S01]  /*19200*/  IMAD.MOV.U32 R4, RZ, RZ, R6 ;  /* 0x000000ffff047224 */ /* 0x000fe200078e0006 */
[----:B------:R-:W-:Y:S02]  /*19210*/  MOV R3, 0x2 ;  /* 0x0000000200037802 */ /* 0x000fe40000000f00 */
[----:B------:R-:W-:Y:S02]  /*19220*/  MOV R2, 0x19240 ;  /* 0x0001924000027802 */ /* 0x000fe40000000f00 */
[----:B-----5:R-:W-:Y:S05]  /*19230*/  CALL.REL.NOINC `($__internal_34_$__cuda_sm70_shflsync_bfly_p) ;  /* 0x000016e000007944 */ /* 0x020fea0003c00000 */
[----:B------:R-:W-:Y:S01]  /*19240*/  MOV R2, R149 ;  /* 0x0000009500027202 */ /* 0x000fe20000000f00 */
[----:B------:R-:W-:Y:S05]  /*19250*/  BRA `(.L_x_2313) ;  /* 0xffff68a000007947 */ /* 0x000fea000383ffff */
.L_x_2226:
[----:B------:R-:W-:Y:S01]  /*19260*/  IMAD.MOV.U32 R4, RZ, RZ, R6 ;  /* 0x000000ffff047224 */ /* 0x000fe200078e0006 */
[----:B------:R-:W-:Y:S02]  /*19270*/  MOV R3, 0x1 ;  /* 0x0000000100037802 */ /* 0x000fe40000000f00 */
[----:B------:R-:W-:Y:S02]  /*19280*/  MOV R2, 0x192a0 ;  /* 0x000192a000027802 */ /* 0x000fe40000000f00 */
[----:B-----5:R-:W-:Y:S05]  /*19290*/  CALL.REL.NOINC `($__internal_34_$__cuda_sm70_shflsync_bfly_p) ;  /* 0x0000168000007944 */ /* 0x020fea0003c00000 */
[----:B------:R-:W-:Y:S01]  /*192a0*/  FMNMX.FTZ R6, R6, R149, !PT ;  /* 0x0000009506067209 */ /* 0x000fe20007810000 */
[----:B------:R-:W-:Y:S01]  /*192b0*/  IMAD.MOV.U32 R4, RZ, RZ, R5 ;  /* 0x000000ffff047224 */ /* 0x000fe200078e0005 */
[----:B------:R-:W-:Y:S01]  /*192c0*/  MOV R2, 0x192f0 ;  /* 0x000192f000027802 */ /* 0x000fe20000000f00 */
[----:B------:R-:W-:-:S02]  /*192d0*/  IMAD.MOV.U32 R3, RZ, RZ, 0x2 ;  /* 0x00000002ff037424 */ /* 0x000fc400078e00ff */
[----:B------:R-:W-:Y:S05]  /*192e0*/  CALL.REL.NOINC `($__internal_34_$__cuda_sm70_shflsync_bfly_p) ;  /* 0x0000163000007944 */ /* 0x000fea0003c00000 */
[----:B------:R-:W-:Y:S01]  /*192f0*/  FMNMX.FTZ R5, R5, R149, !PT ;  /* 0x0000009505057209 */ /* 0x000fe20007810000 */
[----:B------:R-:W-:Y:S01]  /*19300*/  IMAD.MOV.U32 R3, RZ, RZ, 0x1 ;  /* 0x00000001ff037424 */ /* 0x000fe200078e00ff */
[----:B------:R-:W-:-:S03]  /*19310*/  MOV R2, 0x19340 ;  /* 0x0001934000027802 */ /* 0x000fc60000000f00 */
[----:B------:R-:W-:Y:S02]  /*19320*/  IMAD.MOV.U32 R4, RZ, RZ, R5 ;  /* 0x000000ffff047224 */ /* 0x000fe400078e0005 */
[----:B------:R-:W-:Y:S05]  /*19330*/  CALL.REL.NOINC `($__internal_34_$__cuda_sm70_shflsync_bfly_p) ;  /* 0x000015e000007944 */ /* 0x000fea0003c00000 */
[----:B------:R-:W-:Y:S01]  /*19340*/  MOV R4, R149 ;  /* 0x0000009500047202 */ /* 0x000fe20000000f00 */
[----:B------:R-:W-:Y:S05]  /*19350*/  BRA `(.L_x_2314) ;  /* 0xffff681000007947 */ /* 0x000fea000383ffff */
.L_x_2228:
[----:B----4-:R-:W-:Y:S01]  /*19360*/  MOV R221, RZ ;  /* 0x000000ff00dd7202 */ /* 0x010fe20000000f00 */
[----:B------:R-:W-:Y:S01]  /*19370*/  IMAD.MOV.U32 R222, RZ, RZ, R4 ;  /* 0x000000ffffde7224 */ /* 0x000fe200078e0004 */
[----:B-1----:R-:W-:Y:S01]  /*19380*/  MOV R2, 0x193b0 ;  /* 0x000193b000027802 */ /* 0x002fe20000000f00 */
[----:B------:R-:W-:Y:S02]  /*19390*/  IMAD.MOV.U32 R3, RZ, RZ, 0x181f ;  /* 0x0000181fff037424 */ /* 0x000fe400078e00ff */
[----:B--2---:R-:W-:Y:S05]  /*193a0*/  CALL.REL.NOINC `($__internal_35_$__cuda_sm70_shflsync_idx_p) ;  /* 0x000015d000007944 */ /* 0x004fea0003c00000 */
[----:B------:R-:W-:Y:S01]  /*193b0*/  MOV R3, R221 ;  /* 0x000000dd00037202 */ /* 0x000fe20000000f00 */
[----:B------:R-:W-:-:S05]  /*193c0*/  BRA `(.L_x_2315) ;  /* 0xffff81e000007947 */ /* 0x000fca000383ffff */
.L_x_2231:
[----:B------:R-:W-:Y:S01]  /*193d0*/  MOV R221, 0x3 ;  /* 0x0000000300dd7802 */ /* 0x000fe20000000f00 */
[----:B------:R-:W-:Y:S01]  /*193e0*/  IMAD.MOV.U32 R222, RZ, RZ, R4 ;  /* 0x000000ffffde7224 */ /* 0x000fe200078e0004 */
[----:B-1----:R-:W-:Y:S01]  /*193f0*/  MOV R2, 0x19420 ;  /* 0x0001942000027802 */ /* 0x002fe20000000f00 */
[----:B------:R-:W-:Y:S02]  /*19400*/  IMAD.MOV.U32 R3, RZ, RZ, 0x181f ;  /* 0x0000181fff037424 */ /* 0x000fe400078e00ff */
[----:B---3--:R-:W-:Y:S05]  /*19410*/  CALL.REL.NOINC `($__internal_35_$__cuda_sm70_shflsync_idx_p) ;  /* 0x0000156000007944 */ /* 0x008fea0003c00000 */
[----:B------:R-:W-:Y:S01]  /*19420*/  MOV R3, 0x181f ;  /* 0x0000181f00037802 */ /* 0x000fe20000000f00 */
[----:B------:R-:W-:Y:S01]  /*19430*/  IMAD.MOV.U32 R9, RZ, RZ, R221 ;  /* 0x000000ffff097224 */ /* 0x000fe200078e00dd */
[----:B------:R-:W-:Y:S01]  /*19440*/  MOV R221, 0x3 ;  /* 0x0000000300dd7802 */ /* 0x000fe20000000f00 */
[----:B------:R-:W-:Y:S01]  /*19450*/  IMAD.MOV.U32 R222, RZ, RZ, R8 ;  /* 0x000000ffffde7224 */ /* 0x000fe200078e0008 */
[----:B------:R-:W-:Y:S02]  /*19460*/  MOV R2, 0x19480 ;  /* 0x0001948000027802 */ /* 0x000fe40000000f00 */
[----:B------:R-:W-:Y:S05]  /*19470*/  CALL.REL.NOINC `($__internal_35_$__cuda_sm70_shflsync_idx_p) ;  /* 0x0000150000007944 */ /* 0x000fea0003c00000 */
[----:B------:R-:W-:Y:S01]  /*19480*/  MOV R4, R221 ;  /* 0x000000dd00047202 */ /* 0x000fe20000000f00 */
[----:B------:R-:W-:-:S05]  /*19490*/  BRA `(.L_x_2316) ;  /* 0xffff838000007947 */ /* 0x000fca000383ffff */
.L_x_2234:
[----:B------:R-:W-:Y:S01]  /*194a0*/  MOV R221, RZ ;  /* 0x000000ff00dd7202 */ /* 0x000fe20000000f00 */
[----:B------:R-:W-:Y:S01]  /*194b0*/  IMAD.MOV.U32 R222, RZ, RZ, R4 ;  /* 0x000000ffffde7224 */ /* 0x000fe200078e0004 */
[----:B------:R-:W-:Y:S01]  /*194c0*/  MOV R2, 0x194f0 ;  /* 0x000194f000027802 */ /* 0x000fe20000000f00 */
[----:B------:R-:W-:Y:S02]  /*194d0*/  IMAD.MOV.U32 R3, RZ, RZ, 0x181f ;  /* 0x0000181fff037424 */ /* 0x000fe400078e00ff */
[----:B------:R-:W-:Y:S05]  /*194e0*/  CALL.REL.NOINC `($__internal_35_$__cuda_sm70_shflsync_idx_p) ;  /* 0x0000149000007944 */ /* 0x000fea0003c00000 */
[----:B------:R-:W-:Y:S01]  /*194f0*/  MOV R150, R221 ;  /* 0x000000dd00967202 */ /* 0x000fe20000000f00 */
[----:B------:R-:W-:-:S05]  /*19500*/  BRA `(.L_x_2317) ;  /* 0xffff90a000007947 */ /* 0x000fca000383ffff */
.L_x_2235:
[----:B------:R-:W-:Y:S01]  /*19510*/  MOV R221, RZ ;  /* 0x000000ff00dd7202 */ /* 0x000fe20000000f00 */
[----:B------:R-:W-:Y:S01]  /*19520*/  IMAD.MOV.U32 R222, RZ, RZ, R148 ;  /* 0x000000ffffde7224 */ /* 0x000fe200078e0094 */
[----:B------:R-:W-:Y:S01]  /*19530*/  MOV R2, 0x19560 ;  /* 0x0001956000027802 */ /* 0x000fe20000000f00 */
[----:B------:R-:W-:Y:S02]  /*19540*/  IMAD.MOV.U32 R3, RZ, RZ, 0x181f ;  /* 0x0000181fff037424 */ /* 0x000fe400078e00ff */
[----:B-12---:R-:W-:Y:S05]  /*19550*/  CALL.REL.NOINC `($__internal_35_$__cuda_sm70_shflsync_idx_p) ;  /* 0x0000142000007944 */ /* 0x006fea0003c00000 */
[----:B------:R-:W-:Y:S01]  /*19560*/  MOV R149, R221 ;  /* 0x000000dd00957202 */ /* 0x000fe20000000f00 */
[----:B------:R-:W-:-:S05]  /*19570*/  BRA `(.L_x_2318) ;  /* 0xffff905000007947 */ /* 0x000fca000383ffff */
.L_x_2236:
[----:B------:R-:W-:Y:S01]  /*19580*/  MOV R221, 0x1 ;  /* 0x0000000100dd7802 */ /* 0x000fe20000000f00 */
[----:B------:R-:W-:Y:S01]  /*19590*/  IMAD.MOV.U32 R222, RZ, RZ, R4 ;  /* 0x000000ffffde7224 */ /* 0x000fe200078e0004 */
[----:B--2---:R-:W-:Y:S01]  /*195a0*/  MOV R2, 0x195d0 ;  /* 0x000195d000027802 */ /* 0x004fe20000000f00 */
[----:B------:R-:W-:Y:S02]  /*195b0*/  IMAD.MOV.U32 R3, RZ, RZ, 0x181f ;  /* 0x0000181fff037424 */ /* 0x000fe400078e00ff */
[----:B-1-3--:R-:W-:Y:S05]  /*195c0*/  CALL.REL.NOINC `($__internal_35_$__cuda_sm70_shflsync_idx_p) ;  /* 0x000013b000007944 */ /* 0x00afea0003c00000 */
        /* <DEDUP_REMOVED lines=8> */
.L_x_2237:
[----:B------:R-:W-:Y:S01]  /*19650*/  MOV R221, 0x2 ;  /* 0x0000000200dd7802 */ /* 0x000fe20000000f00 */
[----:B------:R-:W-:Y:S01]  /*19660*/  IMAD.MOV.U32 R222, RZ, RZ, R4 ;  /* 0x000000ffffde7224 */ /* 0x000fe200078e0004 */
[----:B-1----:R-:W-:Y:S01]  /*19670*/  MOV R2, 0x196a0 ;  /* 0x000196a000027802 */ /* 0x002fe20000000f00 */
[----:B------:R-:W-:Y:S02]  /*19680*/  IMAD.MOV.U32 R3, RZ, RZ, 0x181f ;  /* 0x0000181fff037424 */ /* 0x000fe400078e00ff */
[----:B---34-:R-:W-:Y:S05]  /*19690*/  CALL.REL.NOINC `($__internal_35_$__cuda_sm70_shflsync_idx_p) ;  /* 0x000012e000007944 */ /* 0x018fea0003c00000 */
[----:B------:R-:W-:Y:S01]  /*196a0*/  MOV R150, R221 ;  /* 0x000000dd00967202 */ /* 0x000fe20000000f00 */
[----:B------:R-:W-:-:S05]  /*196b0*/  BRA `(.L_x_2320) ;  /* 0xffff918000007947 */ /* 0x000fca000383ffff */
.L_x_2238:
[----:B------:R-:W-:Y:S01]  /*196c0*/  MOV R221, 0x2 ;  /* 0x0000000200dd7802 */ /* 0x000fe20000000f00 */
[----:B------:R-:W-:Y:S01]  /*196d0*/  IMAD.MOV.U32 R222, RZ, RZ, R148 ;  /* 0x000000ffffde7224 */ /* 0x000fe200078e0094 */
[----:B-1----:R-:W-:Y:S01]  /*196e0*/  MOV R2, 0x19710 ;  /* 0x0001971000027802 */ /* 0x002fe20000000f00 */
[----:B------:R-:W-:Y:S02]  /*196f0*/  IMAD.MOV.U32 R3, RZ, RZ, 0x181f ;  /* 0x0000181fff037424 */ /* 0x000fe400078e00ff */
[----:B--234-:R-:W-:Y:S05]  /*19700*/  CALL.REL.NOINC `($__internal_35_$__cuda_sm70_shflsync_idx_p) ;  /* 0x0000127000007944 */ /* 0x01cfea0003c00000 */
[----:B------:R-:W-:Y:S01]  /*19710*/  MOV R149, R221 ;  /* 0x000000dd00957202 */ /* 0x000fe20000000f00 */
[----:B------:R-:W-:-:S05]  /*19720*/  BRA `(.L_x_2321) ;  /* 0xffff913000007947 */ /* 0x000fca000383ffff */
.L_x_2239:
[----:B------:R-:W-:Y:S01]  /*19730*/  MOV R221, 0x3 ;  /* 0x0000000300dd7802 */ /* 0x000fe20000000f00 */
[----:B------:R-:W-:Y:S01]  /*19740*/  IMAD.MOV.U32 R222, RZ, RZ, R4 ;  /* 0x000000ffffde7224 */ /* 0x000fe200078e0004 */
[----:B-1----:R-:W-:Y:S01]  /*19750*/  MOV R2, 0x19780 ;  /* 0x0001978000027802 */ /* 0x002fe20000000f00 */
[----:B------:R-:W-:Y:S02]  /*19760*/  IMAD.MOV.U32 R3, RZ, RZ, 0x181f ;  /* 0x0000181fff037424 */ /* 0x000fe400078e00ff */
[----:B--2-4-:R-:W-:Y:S05]  /*19770*/  CALL.REL.NOINC `($__internal_35_$__cuda_sm70_shflsync_idx_p) ;  /* 0x0000120000007944 */ /* 0x014fea0003c00000 */
        /* <DEDUP_REMOVED lines=8> */
.L_x_2240:
[----:B------:R-:W-:Y:S02]  /*19800*/  MOV R3, 0x2 ;  /* 0x0000000200037802 */ /* 0x000fe40000000f00 */
[----:B------:R-:W-:Y:S02]  /*19810*/  MOV R2, 0x19830 ;  /* 0x0001983000027802 */ /* 0x000fe40000000f00 */
[----:B------:R-:W-:Y:S05]  /*19820*/  CALL.REL.NOINC `($__internal_34_$__cuda_sm70_shflsync_bfly_p) ;  /* 0x000010f000007944 */ /* 0x000fea0003c00000 */
[----:B------:R-:W-:Y:S01]  /*19830*/  MOV R2, R149 ;  /* 0x0000009500027202 */ /* 0x000fe20000000f00 */
[----:B------:R-:W-:-:S05]  /*19840*/  BRA `(.L_x_2323) ;  /* 0xffff962000007947 */ /* 0x000fca000383ffff */
.L_x_2241:
[----:B------:R-:W-:Y:S02]  /*19850*/  MOV R3, 0x1 ;  /* 0x0000000100037802 */ /* 0x000fe40000000f00 */
[----:B------:R-:W-:Y:S02]  /*19860*/  MOV R2, 0x19880 ;  /* 0x0001988000027802 */ /* 0x000fe40000000f00 */
[----:B------:R-:W-:Y:S05]  /*19870*/  CALL.REL.NOINC `($__internal_34_$__cuda_sm70_shflsync_bfly_p) ;  /* 0x000010a000007944 */ /* 0x000fea0003c00000 */
[----:B------:R-:W-:Y:S01]  /*19880*/  IMAD.MOV.U32 R3, RZ, RZ, 0x2 ;  /* 0x00000002ff037424 */ /* 0x000fe200078e00ff */
[----:B------:R-:W-:Y:S01]  /*19890*/  FMNMX.FTZ R6, R4, R149, !PT ;  /* 0x0000009504067209 */ /* 0x000fe20007810000 */
[----:B------:R-:W-:Y:S01]  /*198a0*/  IMAD.MOV.U32 R4, RZ, RZ, R148 ;  /* 0x000000ffff047224 */ /* 0x000fe200078e0094 */
[----:B------:R-:W-:Y:S02]  /*198b0*/  MOV R2, 0x198d0 ;  /* 0x000198d000027802 */ /* 0x000fe40000000f00 */
[----:B------:R-:W-:Y:S05]  /*198c0*/  CALL.REL.NOINC `($__internal_34_$__cuda_sm70_shflsync_bfly_p) ;  /* 0x0000105000007944 */ /* 0x000fea0003c00000 */
[----:B------:R-:W-:Y:S01]  /*198d0*/  FMNMX.FTZ R4, R148, R149, !PT ;  /* 0x0000009594047209 */ /* 0x000fe20007810000 */
[----:B------:R-:W-:Y:S01]  /*198e0*/  IMAD.MOV.U32 R3, RZ, RZ, 0x1 ;  /* 0x00000001ff037424 */ /* 0x000fe200078e00ff */
[----:B------:R-:W-:Y:S02]  /*198f0*/  MOV R2, 0x19910 ;  /* 0x0001991000027802 */ /* 0x000fe40000000f00 */
[----:B------:R-:W-:Y:S05]  /*19900*/  CALL.REL.NOINC `($__internal_34_$__cuda_sm70_shflsync_bfly_p) ;  /* 0x0000101000007944 */ /* 0x000fea0003c00000 */
[----:B------:R-:W-:Y:S01]  /*19910*/  MOV R2, R149 ;  /* 0x0000009500027202 */ /* 0x000fe20000000f00 */
[----:B------:R-:W-:-:S05]  /*19920*/  BRA `(.L_x_2324) ;  /* 0xffff95b000007947 */ /* 0x000fca000383ffff */
.L_x_2243:
[----:B------:R-:W-:Y:S01]  /*19930*/  IMAD.MOV.U32 R4, RZ, RZ, R224 ;  /* 0x000000ffff047224 */ /* 0x000fe200078e00e0 */
[----:B------:R-:W-:-:S02]  /*19940*/  MOV R3, 0x2 ;  /* 0x0000000200037802 */ /* 0x000fc40000000f00 */
[----:B------:R-:W-:Y:S02]  /*19950*/  MOV R2, 0x19970 ;  /* 0x0001997000027802 */ /* 0x000fe40000000f00 */
[----:B------:R-:W-:Y:S05]  /*19960*/  CALL.REL.NOINC `($__internal_34_$__cuda_sm70_shflsync_bfly_p) ;  /* 0x00000fb000007944 */ /* 0x000fea0003c00000 */
[----:B------:R-:W-:Y:S01]  /*19970*/  FADD.FTZ R4, R224, R149 ;  /* 0x00000095e0047221 */ /* 0x000fe20000010000 */
[----:B------:R-:W-:Y:S02]  /*19980*/  MOV R3, 0x1 ;  /* 0x0000000100037802 */ /* 0x000fe40000000f00 */
[----:B------:R-:W-:Y:S02]  /*19990*/  MOV R2, 0x199b0 ;  /* 0x000199b000027802 */ /* 0x000fe40000000f00 */
[----:B------:R-:W-:Y:S05]  /*199a0*/  CALL.REL.NOINC `($__internal_34_$__cuda_sm70_shflsync_bfly_p) ;  /* 0x00000f7000007944 */ /* 0x000fea0003c00000 */
[----:B------:R-:W-:Y:S01]  /*199b0*/  FADD.FTZ R8, R4, R149 ;  /* 0x0000009504087221 */ /* 0x000fe20000010000 */
[----:B------:R-:W-:Y:S02]  /*199c0*/  MOV R4, R248 ;  /* 0x000000f800047202 */ /* 0x000fe40000000f00 */
[----:B------:R-:W-:Y:S02]  /*199d0*/  MOV R3, 0x2 ;  /* 0x0000000200037802 */ /* 0x000fe40000000f00 */
[----:B------:R-:W-:Y:S02]  /*199e0*/  MOV R2, 0x19a00 ;  /* 0x00019a0000027802 */ /* 0x000fe40000000f00 */
[----:B------:R-:W-:Y:S05]  /*199f0*/  CALL.REL.NOINC `($__internal_34_$__cuda_sm70_shflsync_bfly_p) ;  /* 0x00000f2000007944 */ /* 0x000fea0003c00000 */
[----:B------:R-:W-:Y:S01]  /*19a00*/  FADD.FTZ R4, R248, R149 ;  /* 0x00000095f8047221 */ /* 0x000fe20000010000 */
[----:B------:R-:W-:Y:S02]  /*19a10*/  MOV R3, 0x1 ;  /* 0x0000000100037802 */ /* 0x000fe40000000f00 */
[----:B------:R-:W-:-:S02]  /*19a20*/  MOV R2, 0x19a40 ;  /* 0x00019a4000027802 */ /* 0x000fc40000000f00 */
[----:B------:R-:W-:Y:S05]  /*19a30*/  CALL.REL.NOINC `($__internal_34_$__cuda_sm70_shflsync_bfly_p) ;  /* 0x00000ee000007944 */ /* 0x000fea0003c00000 */
[----:B------:R-:W-:Y:S01]  /*19a40*/  MOV R9, R149 ;  /* 0x0000009500097202 */ /* 0x000fe20000000f00 */
[----:B------:R-:W-:Y:S05]  /*19a50*/  BRA `(.L_x_2325) ;  /* 0xffffb0c000007947 */ /* 0x000fea000383ffff */
.L_x_2250:
[----:B--234-:R-:W-:Y:S01]  /*19a60*/  IMAD.MOV.U32 R222, RZ, RZ, R6 ;  /* 0x000000ffffde7224 */ /* 0x01cfe200078e0006 */
[----:B------:R-:W-:Y:S01]  /*19a70*/  MOV R221, RZ ;  /* 0x000000ff00dd7202 */ /* 0x000fe20000000f00 */
[----:B------:R-:W-:Y:S01]  /*19a80*/  IMAD.MOV.U32 R3, RZ, RZ, 0x181f ;  /* 0x0000181fff037424 */ /* 0x000fe200078e00ff */
[----:B------:R-:W-:-:S02]  /*19a90*/  MOV R2, 0x19ab0 ;  /* 0x00019ab000027802 */ /* 0x000fc40000000f00 */
[----:B-1----:R-:W-:Y:S05]  /*19aa0*/  CALL.REL.NOINC `($__internal_35_$__cuda_sm70_shflsync_idx_p) ;  /* 0x00000ed000007944 */ /* 0x002fea0003c00000 */
[----:B------:R-:W-:Y:S01]  /*19ab0*/  MOV R11, R221 ;  /* 0x000000dd000b7202 */ /* 0x000fe20000000f00 */
[----:B------:R-:W-:Y:S05]  /*19ac0*/  BRA `(.L_x_2326) ;  /* 0xffffc47000007947 */ /* 0x000fea000383ffff */
.L_x_2251:
[----:B------:R-:W-:Y:S01]  /*19ad0*/  IMAD.MOV.U32 R222, RZ, RZ, R10 ;  /* 0x000000ffffde7224 */ /* 0x000fe200078e000a */
[----:B------:R-:W-:Y:S01]  /*19ae0*/  MOV R221, RZ ;  /* 0x000000ff00dd7202 */ /* 0x000fe20000000f00 */
[----:B------:R-:W-:Y:S01]  /*19af0*/  IMAD.MOV.U32 R3, RZ, RZ, 0x181f ;  /* 0x0000181fff037424 */ /* 0x000fe200078e00ff */
[----:B------:R-:W-:-:S02]  /*19b00*/  MOV R2, 0x19b20 ;  /* 0x00019b2000027802 */ /* 0x000fc40000000f00 */
[----:B-123--:R-:W-:Y:S05]  /*19b10*/  CALL.REL.NOINC `($__internal_35_$__cuda_sm70_shflsync_idx_p) ;  /* 0x00000e6000007944 */ /* 0x00efea0003c00000 */
[----:B------:R-:W-:Y:S01]  /*19b20*/  MOV R2, R221 ;  /* 0x000000dd00027202 */ /* 0x000fe20000000f00 */
[----:B------:R-:W-:Y:S05]  /*19b30*/  BRA `(.L_x_2327) ;  /* 0xffffc42000007947 */ /* 0x000fea000383ffff */
.L_x_2254:
[----:B------:R-:W-:Y:S01]  /*19b40*/  IMAD.MOV.U32 R222, RZ, RZ, R6 ;  /* 0x000000ffffde7224 */ /* 0x000fe200078e0006 */
[----:B------:R-:W-:Y:S01]  /*19b50*/  MOV R221, 0x1 ;  /* 0x0000000100dd7802 */ /* 0x000fe20000000f00 */
[----:B--2---:R-:W-:Y:S01]  /*19b60*/  IMAD.MOV.U32 R3, RZ, RZ, 0x181f ;  /* 0x0000181fff037424 */ /* 0x004fe200078e00ff */
[----:B------:R-:W-:-:S02]  /*19b70*/  MOV R2, 0x19b90 ;  /* 0x00019b9000027802 */ /* 0x000fc40000000f00 */
[----:B-1-34-:R-:W-:Y:S05]  /*19b80*/  CALL.REL.NOINC `($__internal_35_$__cuda_sm70_shflsync_idx_p) ;  /* 0x00000df000007944 */ /* 0x01afea0003c00000 */
        /* <DEDUP_REMOVED lines=8> */
.L_x_2257:
[----:B------:R-:W-:Y:S01]  /*19c10*/  IMAD.MOV.U32 R222, RZ, RZ, R6 ;  /* 0x000000ffffde7224 */ /* 0x000fe200078e0006 */
[----:B------:R-:W-:Y:S01]  /*19c20*/  MOV R221, 0x2 ;  /* 0x0000000200dd7802 */ /* 0x000fe20000000f00 */
[----:B--2---:R-:W-:Y:S01]  /*19c30*/  IMAD.MOV.U32 R3, RZ, RZ, 0x181f ;  /* 0x0000181fff037424 */ /* 0x004fe200078e00ff */
[----:B------:R-:W-:Y:S02]  /*19c40*/  MOV R2, 0x19c60 ;  /* 0x00019c6000027802 */ /* 0x000fe40000000f00 */
[----:B-1-34-:R-:W-:Y:S05]  /*19c50*/  CALL.REL.NOINC `($__internal_35_$__cuda_sm70_shflsync_idx_p) ;  /* 0x00000d2000007944 */ /* 0x01afea0003c00000 */
[----:B------:R-:W-:Y:S01]  /*19c60*/  MOV R11, R221 ;  /* 0x000000dd000b7202 */ /* 0x000fe20000000f00 */
[----:B------:R-:W-:Y:S05]  /*19c70*/  BRA `(.L_x_2329) ;  /* 0xffffc4c000007947 */ /* 0x000fea000383ffff */
.L_x_2258:
[----:B------:R-:W-:Y:S01]  /*19c80*/  IMAD.MOV.U32 R222, RZ, RZ, R10 ;  /* 0x000000ffffde7224 */ /* 0x000fe200078e000a */
[----:B------:R-:W-:Y:S01]  /*19c90*/  MOV R221, 0x2 ;  /* 0x0000000200dd7802 */ /* 0x000fe20000000f00 */
[----:B--2---:R-:W-:Y:S01]  /*19ca0*/  IMAD.MOV.U32 R3, RZ, RZ, 0x181f ;  /* 0x0000181fff037424 */ /* 0x004fe200078e00ff */
[----:B------:R-:W-:Y:S02]  /*19cb0*/  MOV R2, 0x19cd0 ;  /* 0x00019cd000027802 */ /* 0x000fe40000000f00 */
[----:B-1-34-:R-:W-:Y:S05]  /*19cc0*/  CALL.REL.NOINC `($__internal_35_$__cuda_sm70_shflsync_idx_p) ;  /* 0x00000cb000007944 */ /* 0x01afea0003c00000 */
[----:B------:R-:W-:Y:S01]  /*19cd0*/  MOV R2, R221 ;  /* 0x000000dd00027202 */ /* 0x000fe20000000f00 */
[----:B------:R-:W-:Y:S05]  /*19ce0*/  BRA `(.L_x_2330) ;  /* 0xffffc47000007947 */ /* 0x000fea000383ffff */
.L_x_2261:
[----:B------:R-:W-:Y:S01]  /*19cf0*/  IMAD.MOV.U32 R222, RZ, RZ, R6 ;  /* 0x000000ffffde7224 */ /* 0x000fe200078e0006 */
[----:B------:R-:W-:Y:S01]  /*19d00*/  MOV R221, 0x3 ;  /* 0x0000000300dd7802 */ /* 0x000fe20000000f00 */
[----:B---3--:R-:W-:Y:S01]  /*19d10*/  IMAD.MOV.U32 R3, RZ, RZ, 0x181f ;  /* 0x0000181fff037424 */ /* 0x008fe200078e00ff */
[----:B----4-:R-:W-:-:S02]  /*19d20*/  MOV R2, 0x19d40 ;  /* 0x00019d4000027802 */ /* 0x010fc40000000f00 */
[----:B-12---:R-:W-:Y:S05]  /*19d30*/  CALL.REL.NOINC `($__internal_35_$__cuda_sm70_shflsync_idx_p) ;  /* 0x00000c4000007944 */ /* 0x006fea0003c00000 */
        /* <DEDUP_REMOVED lines=8> */
.L_x_2263:
[----:B------:R-:W-:Y:S01]  /*19dc0*/  IMAD.MOV.U32 R222, RZ, RZ, R6 ;  /* 0x000000ffffde7224 */ /* 0x000fe200078e0006 */
[----:B------:R-:W-:Y:S01]  /*19dd0*/  MOV R221, RZ ;  /* 0x000000ff00dd7202 */ /* 0x000fe20000000f00 */
[----:B------:R-:W-:Y:S01]  /*19de0*/  IMAD.MOV.U32 R3, RZ, RZ, 0x1c1f ;  /* 0x00001c1fff037424 */ /* 0x000fe200078e00ff */
[----:B------:R-:W-:Y:S02]  /*19df0*/  MOV R2, 0x19e10 ;  /* 0x00019e1000027802 */ /* 0x000fe40000000f00 */
[----:B------:R-:W-:Y:S05]  /*19e00*/  CALL.REL.NOINC `($__internal_35_$__cuda_sm70_shflsync_idx_p) ;  /* 0x00000b7000007944 */ /* 0x000fea0003c00000 */
[----:B------:R-:W-:Y:S01]  /*19e10*/  MOV R4, R221 ;  /* 0x000000dd00047202 */ /* 0x000fe20000000f00 */
[----:B------:R-:W-:Y:S05]  /*19e20*/  BRA `(.L_x_2332) ;  /* 0xffffc72000007947 */ /* 0x000fea000383ffff */
.L_x_2264:
[----:B------:R-:W-:Y:S01]  /*19e30*/  IMAD.MOV.U32 R222, RZ, RZ, R5 ;  /* 0x000000ffffde7224 */ /* 0x000fe200078e0005 */
[----:B------:R-:W-:Y:S01]  /*19e40*/  MOV R221, RZ ;  /* 0x000000ff00dd7202 */ /* 0x000fe20000000f00 */
[----:B------:R-:W-:Y:S01]  /*19e50*/  IMAD.MOV.U32 R3, RZ, RZ, 0x1c1f ;  /* 0x00001c1fff037424 */ /* 0x000fe200078e00ff */
[----:B------:R-:W-:Y:S02]  /*19e60*/  MOV R2, 0x19e80 ;  /* 0x00019e8000027802 */ /* 0x000fe40000000f00 */
[----:B-12---:R-:W-:Y:S05]  /*19e70*/  CALL.REL.NOINC `($__internal_35_$__cuda_sm70_shflsync_idx_p) ;  /* 0x00000b0000007944 */ /* 0x006fea0003c00000 */
[----:B------:R-:W-:Y:S01]  /*19e80*/  MOV R2, R221 ;  /* 0x000000dd00027202 */ /* 0x000fe20000000f00 */
[----:B------:R-:W-:Y:S05]  /*19e90*/  BRA `(.L_x_2333) ;  /* 0xffffc6d000007947 */ /* 0x000fea000383ffff */
.L_x_2267:
[----:B------:R-:W-:Y:S01]  /*19ea0*/  IMAD.MOV.U32 R222, RZ, RZ, R6 ;  /* 0x000000ffffde7224 */ /* 0x000fe200078e0006 */
[----:B------:R-:W-:Y:S01]  /*19eb0*/  MOV R221, 0x1 ;  /* 0x0000000100dd7802 */ /* 0x000fe20000000f00 */
[----:B--2---:R-:W-:Y:S01]  /*19ec0*/  IMAD.MOV.U32 R3, RZ, RZ, 0x1c1f ;  /* 0x00001c1fff037424 */ /* 0x004fe200078e00ff */
[----:B----4-:R-:W-:-:S02]  /*19ed0*/  MOV R2, 0x19ef0 ;  /* 0x00019ef000027802 */ /* 0x010fc40000000f00 */
[----:B-1-3--:R-:W-:Y:S05]  /*19ee0*/  CALL.REL.NOINC `($__internal_35_$__cuda_sm70_shflsync_idx_p) ;  /* 0x00000a9000007944 */ /* 0x00afea0003c00000 */
        /* <DEDUP_REMOVED lines=8> */
.L_x_2271:
[----:B------:R-:W-:Y:S01]  /*19f70*/  IMAD.MOV.U32 R222, RZ, RZ, R5 ;  /* 0x000000ffffde7224 */ /* 0x000fe200078e0005 */
[----:B------:R-:W-:Y:S01]  /*19f80*/  MOV R221, RZ ;  /* 0x000000ff00dd7202 */ /* 0x000fe20000000f00 */
[----:B------:R-:W-:Y:S01]  /*19f90*/  IMAD.MOV.U32 R3, RZ, RZ, 0x181f ;  /* 0x0000181fff037424 */ /* 0x000fe200078e00ff */
[----:B------:R-:W-:Y:S02]  /*19fa0*/  MOV R2, 0x19fc0 ;  /* 0x00019fc000027802 */ /* 0x000fe40000000f00 */
[----:B------:R-:W-:Y:S05]  /*19fb0*/  CALL.REL.NOINC `($__internal_35_$__cuda_sm70_shflsync_idx_p) ;  /* 0x000009c000007944 */ /* 0x000fea0003c00000 */
[----:B------:R-:W-:Y:S01]  /*19fc0*/  MOV R11, R221 ;  /* 0x000000dd000b7202 */ /* 0x000fe20000000f00 */
[----:B------:R-:W-:Y:S05]  /*19fd0*/  BRA `(.L_x_2335) ;  /* 0xffffd9e000007947 */ /* 0x000fea000383ffff */
.L_x_2272:
[----:B------:R-:W-:Y:S01]  /*19fe0*/  IMAD.MOV.U32 R222, RZ, RZ, R10 ;  /* 0x000000ffffde7224 */ /* 0x000fe200078e000a */
[----:B------:R-:W-:Y:S01]  /*19ff0*/  MOV R221, RZ ;  /* 0x000000ff00dd7202 */ /* 0x000fe20000000f00 */
[----:B------:R-:W-:Y:S01]  /*1a000*/  IMAD.MOV.U32 R3, RZ, RZ, 0x181f ;  /* 0x0000181fff037424 */ /* 0x000fe200078e00ff */
[----:B------:R-:W-:Y:S02]  /*1a010*/  MOV R2, 0x1a030 ;  /* 0x0001a03000027802 */ /* 0x000fe40000000f00 */
[----:B-12---:R-:W-:Y:S05]  /*1a020*/  CALL.REL.NOINC `($__internal_35_$__cuda_sm70_shflsync_idx_p) ;  /* 0x0000095000007944 */ /* 0x006fea0003c00000 */
[----:B------:R-:W-:Y:S01]  /*1a030*/  MOV R2, R221 ;  /* 0x000000dd00027202 */ /* 0x000fe20000000f00 */
[----:B------:R-:W-:Y:S05]  /*1a040*/  BRA `(.L_x_2336) ;  /* 0xffffd99000007947 */ /* 0x000fea000383ffff */
.L_x_2275:
        /* <DEDUP_REMOVED lines=13> */
.L_x_2278:
[----:B------:R-:W-:Y:S01]  /*1a120*/  IMAD.MOV.U32 R222, RZ, RZ, R5 ;  /* 0x000000ffffde7224 */ /* 0x000fe200078e0005 */
[----:B------:R-:W-:Y:S01]  /*1a130*/  MOV R221, 0x2 ;  /* 0x0000000200dd7802 */ /* 0x000fe20000000f00 */
[----:B-1----:R-:W-:Y:S01]  /*1a140*/  IMAD.MOV.U32 R3, RZ, RZ, 0x181f ;  /* 0x0000181fff037424 */ /* 0x002fe200078e00ff */
[----:B----4-:R-:W-:Y:S02]  /*1a150*/  MOV R2, 0x1a170 ;  /* 0x0001a17000027802 */ /* 0x010fe40000000f00 */
[----:B--23--:R-:W-:Y:S05]  /*1a160*/  CALL.REL.NOINC `($__internal_35_$__cuda_sm70_shflsync_idx_p) ;  /* 0x0000081000007944 */ /* 0x00cfea0003c00000 */
[----:B------:R-:W-:Y:S01]  /*1a170*/  MOV R11, R221 ;  /* 0x000000dd000b7202 */ /* 0x000fe20000000f00 */
[----:B------:R-:W-:Y:S05]  /*1a180*/  BRA `(.L_x_2338) ;  /* 0xffffda4000007947 */ /* 0x000fea000383ffff */
.L_x_2279:
[----:B------:R-:W-:Y:S01]  /*1a190*/  IMAD.MOV.U32 R222, RZ, RZ, R10 ;  /* 0x000000ffffde7224 */ /* 0x000fe200078e000a */
[----:B------:R-:W-:Y:S01]  /*1a1a0*/  MOV R221, 0x2 ;  /* 0x0000000200dd7802 */ /* 0x000fe20000000f00 */
[----:B------:R-:W-:Y:S01]  /*1a1b0*/  IMAD.MOV.U32 R3, RZ, RZ, 0x181f ;  /* 0x0000181fff037424 */ /* 0x000fe200078e00ff */
[----:B----4-:R-:W-:Y:S02]  /*1a1c0*/  MOV R2, 0x1a1e0 ;  /* 0x0001a1e000027802 */ /* 0x010fe40000000f00 */
[----:B-123--:R-:W-:Y:S05]  /*1a1d0*/  CALL.REL.NOINC `($__internal_35_$__cuda_sm70_shflsync_idx_p) ;  /* 0x000007a000007944 */ /* 0x00efea0003c00000 */
[----:B------:R-:W-:Y:S01]  /*1a1e0*/  MOV R2, R221 ;  /* 0x000000dd00027202 */ /* 0x000fe20000000f00 */
[----:B------:R-:W-:Y:S05]  /*1a1f0*/  BRA `(.L_x_2339) ;  /* 0xffffd9f000007947 */ /* 0x000fea000383ffff */
.L_x_2282:
[----:B------:R-:W-:Y:S01]  /*1a200*/  IMAD.MOV.U32 R222, RZ, RZ, R5 ;  /* 0x000000ffffde7224 */ /* 0x000fe200078e0005 */
[----:B------:R-:W-:Y:S01]  /*1a210*/  MOV R221, 0x3 ;  /* 0x0000000300dd7802 */ /* 0x000fe20000000f00 */
[----:B-1----:R-:W-:Y:S01]  /*1a220*/  IMAD.MOV.U32 R3, RZ, RZ, 0x181f ;  /* 0x0000181fff037424 */ /* 0x002fe200078e00ff */
[----:B------:R-:W-:-:S02]  /*1a230*/  MOV R2, 0x1a250 ;  /* 0x0001a25000027802 */ /* 0x000fc40000000f00 */
[----:B--234-:R-:W-:Y:S05]  /*1a240*/  CALL.REL.NOINC `($__internal_35_$__cuda_sm70_shflsync_idx_p) ;  /* 0x0000073000007944 */ /* 0x01cfea0003c00000 */
        /* <DEDUP_REMOVED lines=8> */
.L_x_2284:
[----:B------:R-:W-:Y:S01]  /*1a2d0*/  IMAD.MOV.U32 R222, RZ, RZ, R74 ;  /* 0x000000ffffde7224 */ /* 0x000fe200078e004a */
[----:B------:R-:W-:Y:S01]  /*1a2e0*/  MOV R221, RZ ;  /* 0x000000ff00dd7202 */ /* 0x000fe20000000f00 */
[----:B------:R-:W-:Y:S01]  /*1a2f0*/  IMAD.MOV.U32 R3, RZ, RZ, 0x1f ;  /* 0x0000001fff037424 */ /* 0x000fe200078e00ff */
[----:B------:R-:W-:Y:S02]  /*1a300*/  MOV R2, 0x1a320 ;  /* 0x0001a32000027802 */ /* 0x000fe40000000f00 */
[----:B------:R-:W-:Y:S05]  /*1a310*/  CALL.REL.NOINC `($__internal_35_$__cuda_sm70_shflsync_idx_p) ;  /* 0x0000066000007944 */ /* 0x000fea0003c00000 */
[----:B------:R-:W-:Y:S01]  /*1a320*/  MOV R10, R221 ;  /* 0x000000dd000a7202 */ /* 0x000fe20000000f00 */
[----:B------:R-:W-:Y:S05]  /*1a330*/  BRA `(.L_x_2341) ;  /* 0xffffdb5000007947 */ /* 0x000fea000383ffff */
.L_x_2285:
[----:B------:R-:W-:Y:S01]  /*1a340*/  IMAD.MOV.U32 R222, RZ, RZ, R74 ;  /* 0x000000ffffde7224 */ /* 0x000fe200078e004a */
[----:B------:R-:W-:Y:S01]  /*1a350*/  MOV R221, 0x1 ;  /* 0x0000000100dd7802 */ /* 0x000fe20000000f00 */
[----:B------:R-:W-:Y:S01]  /*1a360*/  IMAD.MOV.U32 R3, RZ, RZ, 0x1f ;  /* 0x0000001fff037424 */ /* 0x000fe200078e00ff */
[----:B------:R-:W-:Y:S02]  /*1a370*/  MOV R2, 0x1a390 ;  /* 0x0001a39000027802 */ /* 0x000fe40000000f00 */
[----:B-12---:R-:W-:Y:S05]  /*1a380*/  CALL.REL.NOINC `($__internal_35_$__cuda_sm70_shflsync_idx_p) ;  /* 0x000005f000007944 */ /* 0x006fea0003c00000 */
[----:B------:R-:W-:Y:S01]  /*1a390*/  MOV R9, R221 ;  /* 0x000000dd00097202 */ /* 0x000fe20000000f00 */
[----:B------:R-:W-:Y:S05]  /*1a3a0*/  BRA `(.L_x_2342) ;  /* 0xffffdb0000007947 */ /* 0x000fea000383ffff */
.L_x_2286:
[----:B------:R-:W-:Y:S02]  /*1a3b0*/  MOV R3, 0x1 ;  /* 0x0000000100037802 */ /* 0x000fe40000000f00 */
[----:B------:R-:W-:-:S02]  /*1a3c0*/  MOV R4, 0x1a3e0 ;  /* 0x0001a3e000047802 */ /* 0x000fc40000000f00 */
[----:B-1234-:R-:W-:Y:S05]  /*1a3d0*/  CALL.REL.NOINC `($__internal_36_$__cuda_sm70_shflsync_up_p) ;  /* 0x000005f000007944 */ /* 0x01efea0003c00000 */
[----:B------:R-:W-:Y:S05]  /*1a3e0*/  BRA `(.L_x_2343) ;  /* 0xffffdbf000007947 */ /* 0x000fea000383ffff */
.L_x_2287:
[----:B------:R-:W-:Y:S02]  /*1a3f0*/  MOV R3, 0x2 ;  /* 0x0000000200037802 */ /* 0x000fe40000000f00 */
[----:B------:R-:W-:-:S02]  /*1a400*/  MOV R4, 0x1a420 ;  /* 0x0001a42000047802 */ /* 0x000fc40000000f00 */
[----:B--2-4-:R-:W-:Y:S05]  /*1a410*/  CALL.REL.NOINC `($__internal_36_$__cuda_sm70_shflsync_up_p) ;  /* 0x000005b000007944 */ /* 0x014fea0003c00000 */
[----:B------:R-:W-:Y:S02]  /*1a420*/  SEL R3, R3, RZ, P1 ;  /* 0x000000ff03037207 */ /* 0x000fe40000800000 */
[----:B------:R-:W-:-:S03]  /*1a430*/  MOV R4, 0x1a470 ;  /* 0x0001a47000047802 */ /* 0x000fc60000000f00 */
[----:B------:R-:W-:Y:S02]  /*1a440*/  IMAD.IADD R2, R2, 0x1, R3 ;  /* 0x0000000102027824 */ /* 0x000fe400078e0203 */
[----:B------:R-:W-:Y:S02]  /*1a450*/  IMAD.MOV.U32 R3, RZ, RZ, 0x4 ;  /* 0x00000004ff037424 */ /* 0x000fe400078e00ff */
[----:B------:R-:W-:Y:S05]  /*1a460*/  CALL.REL.NOINC `($__internal_36_$__cuda_sm70_shflsync_up_p) ;  /* 0x0000056000007944 */ /* 0x000fea0003c00000 */
        /* <DEDUP_REMOVED lines=10> */
[----:B------:R-:W-:Y:S01]  /*1a510*/  SEL R3, R3, RZ, P4 ;  /* 0x000000ff03037207 */ /* 0x000fe20002000000 */
[----:B------:R-:W-:-:S04]  /*1a520*/  IMAD.MOV.U32 R221, RZ, RZ, 0x1f ;  /* 0x0000001fffdd7424 */ /* 0x000fc800078e00ff */
[----:B------:R-:W-:Y:S01]  /*1a530*/  IMAD.IADD R4, R3, 0x1, R2 ;  /* 0x0000000103047824 */ /* 0x000fe200078e0202 */
[----:B------:R-:W-:Y:S02]  /*1a540*/  MOV R3, 0x1f ;  /* 0x0000001f00037802 */ /* 0x000fe40000000f00 */
[----:B------:R-:W-:Y:S01]  /*1a550*/  MOV R2, 0x1a580 ;  /* 0x0001a58000027802 */ /* 0x000fe20000000f00 */
[----:B------:R-:W-:Y:S02]  /*1a560*/  IMAD.MOV.U32 R222, RZ, RZ, R4 ;  /* 0x000000ffffde7224 */ /* 0x000fe400078e0004 */
[----:B------:R-:W-:Y:S05]  /*1a570*/  CALL.REL.NOINC `($__internal_35_$__cuda_sm70_shflsync_idx_p) ;  /* 0x0000040000007944 */ /* 0x000fea0003c00000 */
[----:B------:R-:W-:Y:S01]  /*1a580*/  MOV R2, R221 ;  /* 0x000000dd00027202 */ /* 0x000fe20000000f00 */
[----:B------:R-:W-:Y:S05]  /*1a590*/  BRA `(.L_x_2344) ;  /* 0xffffdb4000007947 */ /* 0x000fea000383ffff */
.L_x_2291:
[----:B------:R-:W-:Y:S02]  /*1a5a0*/  MOV R3, 0x1 ;  /* 0x0000000100037802 */ /* 0x000fe40000000f00 */
[----:B------:R-:W-:Y:S02]  /*1a5b0*/  MOV R4, 0x1a5d0 ;  /* 0x0001a5d000047802 */ /* 0x000fe40000000f00 */
[----:B------:R-:W-:Y:S05]  /*1a5c0*/  CALL.REL.NOINC `($__internal_36_$__cuda_sm70_shflsync_up_p) ;  /* 0x0000040000007944 */ /* 0x000fea0003c00000 */
[----:B------:R-:W-:Y:S05]  /*1a5d0*/  BRA `(.L_x_2345) ;  /* 0xffffdc7000007947 */ /* 0x000fea000383ffff */
.L_x_2292:
[----:B------:R-:W-:Y:S02]  /*1a5e0*/  MOV R3, 0x2 ;  /* 0x0000000200037802 */ /* 0x000fe40000000f00 */
[----:B------:R-:W-:Y:S02]  /*1a5f0*/  MOV R4, 0x1a610 ;  /* 0x0001a61000047802 */ /* 0x000fe40000000f00 */
        /* <DEDUP_REMOVED lines=25> */
.L_x_2294:
[----:B------:R-:W-:Y:S02]  /*1a790*/  SEL R2, RZ, 0x1, P0 ;  /* 0x00000001ff027807 */ /* 0x000fe40000000000 */
[----:B------:R-:W-:Y:S02]  /*1a7a0*/  MOV R3, 0x1a7c0 ;  /* 0x0001a7c000037802 */ /* 0x000fe40000000f00 */
[----:B-1----:R-:W-:Y:S05]  /*1a7b0*/  CALL.REL.NOINC `($__internal_37_$__cuda_sm70_votesync_ballot) ;  /* 0x0000027000007944 */ /* 0x002fea0003c00000 */
[----:B------:R-:W-:Y:S01]  /*1a7c0*/  MOV R9, R5 ;  /* 0x0000000500097202 */ /* 0x000fe20000000f00 */
[----:B------:R-:W-:Y:S05]  /*1a7d0*/  BRA `(.L_x_2347) ;  /* 0xffffdc0000007947 */ /* 0x000fea000383ffff */
.L_x_2295:
[----:B------:R-:W-:Y:S01]  /*1a7e0*/  IMAD.MOV.U32 R222, RZ, RZ, R6 ;  /* 0x000000ffffde7224 */ /* 0x000fe200078e0006 */
[----:B---3--:R-:W-:Y:S01]  /*1a7f0*/  MOV R221, R11 ;  /* 0x0000000b00dd7202 */ /* 0x008fe20000000f00 */
[----:B------:R-:W-:Y:S01]  /*1a800*/  IMAD.MOV.U32 R3, RZ, RZ, 0x1f ;  /* 0x0000001fff037424 */ /* 0x000fe200078e00ff */
[----:B------:R-:W-:-:S02]  /*1a810*/  MOV R2, 0x1a830 ;  /* 0x0001a83000027802 */ /* 0x000fc40000000f00 */
[----:B-12---:R-:W-:Y:S05]  /*1a820*/  CALL.REL.NOINC `($__internal_35_$__cuda_sm70_shflsync_idx_p) ;  /* 0x0000015000007944 */ /* 0x006fea0003c00000 */
[----:B------:R-:W-:Y:S01]  /*1a830*/  IMAD.MOV.U32 R6, RZ, RZ, R221 ;  /* 0x000000ffff067224 */ /* 0x000fe200078e00dd */
[----:B------:R-:W-:Y:S01]  /*1a840*/  MOV R221, R11 ;  /* 0x0000000b00dd7202 */ /* 0x000fe20000000f00 */
[----:B------:R-:W-:Y:S01]  /*1a850*/  IMAD.MOV.U32 R222, RZ, RZ, R8 ;  /* 0x000000ffffde7224 */ /* 0x000fe200078e0008 */
[----:B------:R-:W-:-:S02]  /*1a860*/  MOV R3, 0x1f ;  /* 0x0000001f00037802 */ /* 0x000fc40000000f00 */
[----:B------:R-:W-:Y:S02]  /*1a870*/  MOV R2, 0x1a890 ;  /* 0x0001a89000027802 */ /* 0x000fe40000000f00 */
[----:B------:R-:W-:Y:S05]  /*1a880*/  CALL.REL.NOINC `($__internal_35_$__cuda_sm70_shflsync_idx_p) ;  /* 0x000000f000007944 */ /* 0x000fea0003c00000 */
[----:B------:R-:W-:Y:S01]  /*1a890*/  MOV R5, R221 ;  /* 0x000000dd00057202 */ /* 0x000fe20000000f00 */
[----:B------:R-:W-:Y:S05]  /*1a8a0*/  BRA `(.L_x_2348) ;  /* 0xffffdb7000007947 */ /* 0x000fea000383ffff */
.L_x_2298:
[----:B------:R-:W-:Y:S01]  /*1a8b0*/  MOV R221, R2 ;  /* 0x0000000200dd7202 */ /* 0x000fe20000000f00 */
[----:B------:R-:W-:Y:S01]  /*1a8c0*/  IMAD.MOV.U32 R222, RZ, RZ, R4 ;  /* 0x000000ffffde7224 */ /* 0x000fe200078e0004 */
[----:B------:R-:W-:Y:S01]  /*1a8d0*/  MOV R2, 0x1a900 ;  /* 0x0001a90000027802 */ /* 0x000fe20000000f00 */
[----:B------:R-:W-:Y:S02]  /*1a8e0*/  IMAD.MOV.U32 R3, RZ, RZ, 0x1f ;  /* 0x0000001fff037424 */ /* 0x000fe400078e00ff */
[----:B-1234-:R-:W-:Y:S05]  /*1a8f0*/  CALL.REL.NOINC `($__internal_35_$__cuda_sm70_shflsync_idx_p) ;  /* 0x0000008000007944 */ /* 0x01efea0003c00000 */
[----:B------:R-:W-:Y:S01]  /*1a900*/  MOV R16, R221 ;  /* 0x000000dd00107202 */ /* 0x000fe20000000f00 */
[----:B------:R-:W-:Y:S05]  /*1a910*/  BRA `(.L_x_2297) ;  /* 0xffffdb6000007947 */ /* 0x000fea000383ffff */
        .weak           $__internal_34_$__cuda_sm70_shflsync_bfly_p
        .type           $__internal_34_$__cuda_sm70_shflsync_bfly_p,@function
        .size           $__internal_34_$__cuda_sm70_shflsync_bfly_p,($__internal_35_$__cuda_sm70_shflsync_idx_p - $__internal_34_$__cuda_sm70_shflsync_bfly_p)
$__internal_34_$__cuda_sm70_shflsync_bfly_p:
[----:B------:R-:W-:Y:S02]  /*1a920*/  MOV R149, 0x1f ;  /* 0x0000001f00957802 */ /* 0x000fe40000000f00 */
[----:B------:R-:W-:-:S04]  /*1a930*/  MOV R150, 0xffffffff ;  /* 0xffffffff00967802 */ /* 0x000fc80000000f00 */
[----:B------:R-:W-:Y:S04]  /*1a940*/  WARPSYNC R150 ;  /* 0x0000009600007348 */ /* 0x000fe80003800000 */
[----:B------:R1:W2:Y:S02]  /*1a950*/  SHFL.BFLY PT, R149, R4, R3, R149 ;  /* 0x0c00000304957389 */ /* 0x0002a400000e0095 */
[----:B-1----:R-:W-:-:S04]  /*1a960*/  MOV R3, 0x0 ;  /* 0x0000000000037802 */ /* 0x002fc80000000f00 */
[----:B--2---:R-:W-:Y:S05]  /*1a970*/  RET.REL.NODEC R2 `(_ZN7cutlass13device_kernelIN5flash19enable_sm80_to_sm89INS1_16FlashAttnFwdSm80INS1_25CollectiveMainloopFwdSm80ILi8ELi1ELb1EN4cute5tupleIJNS5_1CILi128EEENS7_ILi112EEES8_EEELi128ENS_10bfloat16_tEfNS_4arch4Sm80ELb0ELb0ELb0ELb1ELb1ELb1ELb1ELb1EEENS1_21CollectiveEpilogueFwdINS6_IJS8_S8_S9_EEENS6_IJNS7_ILi1EEESH_SH_EEESB_SD_Li256ELb1ELb1ELb1ELb0EEENS1_36VarlenDynamicPersistentTileSchedulerILi128ELi112ELi256ELi256ELb1ELb1ELb0ELb0ELb1ELb1EEEEEEEEEvNT_6ParamsE) ;  /* 0xfffe568002007950 */ /* 0x004fea0003c3ffff */
        .weak           $__internal_35_$__cuda_sm70_shflsync_idx_p
        .type           $__internal_35_$__cuda_sm70_shflsync_idx_p,@function
        .size           $__internal_35_$__cuda_sm70_shflsync_idx_p,($__internal_36_$__cuda_sm70_shflsync_up_p - $__internal_35_$__cuda_sm70_shflsync_idx_p)
$__internal_35_$__cuda_sm70_shflsync_idx_p:
[----:B------:R-:W-:-:S04]  /*1a980*/  MOV R225, 0xffffffff ;  /* 0xffffffff00e17802 */ /* 0x000fc80000000f00 */
[----:B------:R-:W-:Y:S04]  /*1a990*/  WARPSYNC R225 ;  /* 0x000000e100007348 */ /* 0x000fe80003800000 */
[----:B------:R1:W2:Y:S02]  /*1a9a0*/  SHFL.IDX PT, R221, R222, R221, R3 ;  /* 0x000000dddedd7389 */ /* 0x0002a400000e0003 */
[----:B-1----:R-:W-:-:S04]  /*1a9b0*/  MOV R3, 0x0 ;  /* 0x0000000000037802 */ /* 0x002fc80000000f00 */
[----:B--2---:R-:W-:Y:S05]  /*1a9c0*/  RET.REL.NODEC R2 `(_ZN7cutlass13device_kernelIN5flash19enable_sm80_to_sm89INS1_16FlashAttnFwdSm80INS1_25CollectiveMainloopFwdSm80ILi8ELi1ELb1EN4cute5tupleIJNS5_1CILi128EEENS7_ILi112EEES8_EEELi128ENS_10bfloat16_tEfNS_4arch4Sm80ELb0ELb0ELb0ELb1ELb1ELb1ELb1ELb1EEENS1_21CollectiveEpilogueFwdINS6_IJS8_S8_S9_EEENS6_IJNS7_ILi1EEESH_SH_EEESB_SD_Li256ELb1ELb1ELb1ELb0EEENS1_36VarlenDynamicPersistentTileSchedulerILi128ELi112ELi256ELi256ELb1ELb1ELb0ELb0ELb1ELb1EEEEEEEEEvNT_6ParamsE) ;  /* 0xfffe563002007950 */ /* 0x004fea0003c3ffff */
        .weak           $__internal_36_$__cuda_sm70_shflsync_up_p
        .type           $__internal_36_$__cuda_sm70_shflsync_up_p,@function
        .size           $__internal_36_$__cuda_sm70_shflsync_up_p,($__internal_37_$__cuda_sm70_votesync_ballot - $__internal_36_$__cuda_sm70_shflsync_up_p)
$__internal_36_$__cuda_sm70_shflsync_up_p:
[----:B------:R-:W-:Y:S02]  /*1a9d0*/  MOV R11, 0xffffffff ;  /* 0xffffffff000b7802 */ /* 0x000fe40000000f00 */
[----:B------:R-:W-:Y:S02]  /*1a9e0*/  MOV R5, RZ ;  /* 0x000000ff00057202 */ /* 0x000fe40000000f00 */
[----:B------:R-:W-:Y:S04]  /*1a9f0*/  WARPSYNC R11 ;  /* 0x0000000b00007348 */ /* 0x000fe80003800000 */
[----:B------:R1:W2:Y:S02]  /*1aa00*/  SHFL.UP PT, R3, R2, R3, R5 ;  /* 0x0400000302037389 */ /* 0x0002a400000e0005 */
[----:B-1----:R-:W-:-:S04]  /*1aa10*/  MOV R5, 0x0 ;  /* 0x0000000000057802 */ /* 0x002fc80000000f00 */
[----:B--2---:R-:W-:Y:S05]  /*1aa20*/  RET.REL.NODEC R4 `(_ZN7cutlass13device_kernelIN5flash19enable_sm80_to_sm89INS1_16FlashAttnFwdSm80INS1_25CollectiveMainloopFwdSm80ILi8ELi1ELb1EN4cute5tupleIJNS5_1CILi128EEENS7_ILi112EEES8_EEELi128ENS_10bfloat16_tEfNS_4arch4Sm80ELb0ELb0ELb0ELb1ELb1ELb1ELb1ELb1EEENS1_21CollectiveEpilogueFwdINS6_IJS8_S8_S9_EEENS6_IJNS7_ILi1EEESH_SH_EEESB_SD_Li256ELb1ELb1ELb1ELb0EEENS1_36VarlenDynamicPersistentTileSchedulerILi128ELi112ELi256ELi256ELb1ELb1ELb0ELb0ELb1ELb1EEEEEEEEEvNT_6ParamsE) ;  /* 0xfffe55d004007950 */ /* 0x004fea0003c3ffff */
        .weak           $__internal_37_$__cuda_sm70_votesync_ballot
        .type           $__internal_37_$__cuda_sm70_votesync_ballot,@function
        .size           $__internal_37_$__cuda_sm70_votesync_ballot,(.L_x_3619 - $__internal_37_$__cuda_sm70_votesync_ballot)
$__internal_37_$__cuda_sm70_votesync_ballot:
[----:B------:R-:W-:Y:S01]  /*1aa30*/  ISETP.NE.U32.AND P0, PT, R2, 0x1, PT ;  /* 0x000000010200780c */ /* 0x000fe20003f05070 */
[----:B------:R-:W-:-:S04]  /*1aa40*/  IMAD.MOV.U32 R5, RZ, RZ, -0x1 ;  /* 0xffffffffff057424 */ /* 0x000fc800078e00ff */
[----:B------:R-:W-:Y:S08]  /*1aa50*/  WARPSYNC R5 ;  /* 0x0000000500007348 */ /* 0x000ff00003800000 */
[----:B------:R-:W-:-:S04]  /*1aa60*/  VOTE.ANY R2, PT, !P0 ;  /* 0x0000000000027806 */ /* 0x000fc800040e0100 */
[----:B------:R-:W-:Y:S01]  /*1aa70*/  LOP3.LUT R5, R2, R5, RZ, 0xc0, !PT ;  /* 0x0000000502057212 */ /* 0x000fe200078ec0ff */
[----:B------:R-:W-:Y:S02]  /*1aa80*/  IMAD.MOV.U32 R2, RZ, RZ, R3 ;  /* 0x000000ffff027224 */ /* 0x000fe400078e0003 */
[----:B------:R-:W-:-:S04]  /*1aa90*/  IMAD.MOV.U32 R3, RZ, RZ, 0x0 ;  /* 0x00000000ff037424 */ /* 0x000fc800078e00ff */
[----:B------:R-:W-:Y:S05]  /*1aaa0*/  RET.REL.NODEC R2 `(_ZN7cutlass13device_kernelIN5flash19enable_sm80_to_sm89INS1_16FlashAttnFwdSm80INS1_25CollectiveMainloopFwdSm80ILi8ELi1ELb1EN4cute5tupleIJNS5_1CILi128EEENS7_ILi112EEES8_EEELi128ENS_10bfloat16_tEfNS_4arch4Sm80ELb0ELb0ELb0ELb1ELb1ELb1ELb1ELb1EEENS1_21CollectiveEpilogueFwdINS6_IJS8_S8_S9_EEENS6_IJNS7_ILi1EEESH_SH_EEESB_SD_Li256ELb1ELb1ELb1ELb0EEENS1_36VarlenDynamicPersistentTileSchedulerILi128ELi112ELi256ELi256ELb1ELb1ELb0ELb0ELb1ELb1EEEEEEEEEvNT_6ParamsE) ;  /* 0xfffe555002007950 */ /* 0x000fea0003c3ffff */
.L_x_2349:
        /* <DEDUP_REMOVED lines=13> */
.L_x_3619:


//--------------------- .text._ZN7cutlass13device_kernelIN5flash19enable_sm80_to_sm89INS1_16FlashAttnFwdSm80INS1_25CollectiveMainloopFwdSm80ILi4ELi1ELb0EN4cute5tupleIJNS5_1CILi128EEENS7_ILi48EEES8_EEELi128ENS_10bfloat16_tEfNS_4arch4Sm80ELb0ELb1ELb0ELb0ELb1ELb0ELb1ELb1EEENS1_21CollectiveEpilogueFwdINS6_IJS8_S8_S9_EEENS6_IJNS7_ILi1EEESH_SH_EEESB_SD_Li128ELb0ELb1ELb1ELb0EEENS1_19SingleTileSchedulerILb0ELb1ELb1ELi128EEEEEEEEEvNT_6ParamsE --------------------------
	.section	.text._ZN7cutlass13device_kernelIN5flash19enable_sm80_to_sm89INS1_16FlashAttnFwdSm80INS1_25CollectiveMainloopFwdSm80ILi4ELi1ELb0EN4cute5tupleIJNS5_1CILi128EEENS7_ILi48EEES8_EEELi128ENS_10bfloat16_tEfNS_4arch4Sm80ELb0ELb1ELb0ELb0ELb1ELb0ELb1ELb1EEENS1_21CollectiveEpilogueFwdINS6_IJS8_S8_S9_EEENS6_IJNS7_ILi1EEESH_SH_EEESB_SD_Li128ELb0ELb1ELb1ELb0EEENS1_19SingleTileSchedulerILb0ELb1ELb1ELi128EEEEEEEEEvNT_6ParamsE,"ax",@progbits
	.sectioninfo	@"SHI_REGISTERS=255"
	.align	128
.text._ZN7cutlass13device_kernelIN5flash19enable_sm80_to_sm89INS1_16FlashAttnFwdSm80INS1_25CollectiveMainloopFwdSm80ILi4ELi1ELb0EN4cute5tupleIJNS5_1CILi128EEENS7_ILi48EEES8_EEELi128ENS_10bfloat16_tEfNS_4arch4Sm80ELb0ELb1ELb0ELb0ELb1ELb0ELb1ELb1EEENS1_21CollectiveEpilogueFwdINS6_IJS8_S8_S9_EEENS6_IJNS7_ILi1EEESH_SH_EEESB_SD_Li128ELb0ELb1ELb1ELb0EEENS1_19SingleTileSchedulerILb0ELb1ELb1ELi128EEEEEEEEEvNT_6ParamsE:
        .type           _ZN7cutlass13device_kernelIN5flash19enable_sm80_to_sm89INS1_16FlashAttnFwdSm80INS1_25CollectiveMainloopFwdSm80ILi4ELi1ELb0EN4cute5tupleIJNS5_1CILi128EEENS7_ILi48EEES8_EEELi128ENS_10bfloat16_tEfNS_4arch4Sm80ELb0ELb1ELb0ELb0ELb1ELb0ELb1ELb1EEENS1_21CollectiveEpilogueFwdINS6_IJS8_S8_S9_EEENS6_IJNS7_ILi1EEESH_SH_EEESB_SD_Li128ELb0ELb1ELb1ELb0EEENS1_19SingleTileSchedulerILb0ELb1ELb1ELi128EEEEEEEEEvNT_6ParamsE,@function
        .size           _ZN7cutlass13device_kernelIN5flash19enable_sm80_to_sm89INS1_16FlashAttnFwdSm80INS1_25CollectiveMainloopFwdSm80ILi4ELi1ELb0EN4cute5tupleIJNS5_1CILi128EEENS7_ILi48EEES8_EEELi128ENS_10bfloat16_tEfNS_4arch4Sm80ELb0ELb1ELb0ELb0ELb1ELb0ELb1ELb1EEENS1_21CollectiveEpilogueFwdINS6_IJS8_S8_S9_EEENS6_IJNS7_ILi1EEESH_SH_EEESB_SD_Li128ELb0ELb1ELb1ELb0EEENS1_19SingleTileSchedulerILb0ELb1ELb1ELi128EEEEEEEEEvNT_6ParamsE,(.L_x_3624 - _ZN7cutlass13device_kernelIN5flash19enable_sm80_to_sm89INS1_16FlashAttnFwdSm80INS1_25CollectiveMainloopFwdSm80ILi4ELi1ELb0EN4cute5tupleIJNS5_1CILi128EEENS7_ILi48EEES8_EEELi128ENS_10bfloat16_tEfNS_4arch4Sm80ELb0ELb1ELb0ELb0ELb1ELb0ELb1ELb1EEENS1_21CollectiveEpilogueFwdINS6_IJS8_S8_S9_EEENS6_IJNS7_ILi1EEESH_SH_EEESB_SD_Li128ELb0ELb1ELb1ELb0EEENS1_19SingleTileSchedulerILb0ELb1ELb1ELi128EEEEEEEEEvNT_6ParamsE)
        .other          _ZN7cutlass13device_kernelIN5flash19enable_sm80_to_sm89INS1_16FlashAttnFwdSm80INS1_25CollectiveMainloopFwdSm80ILi4ELi1ELb0EN4cute5tupleIJNS5_1CILi128EEENS7_ILi48EEES8_EEELi128ENS_10bfloat16_tEfNS_4arch4Sm80ELb0ELb1ELb0ELb0ELb1ELb0ELb1ELb1EEENS1_21CollectiveEpilogueFwdINS6_IJS8_S8_S9_EEENS6_IJNS7_ILi1EEESH_SH_EEESB_SD_Li128ELb0ELb1ELb1ELb0EEENS1_19SingleTileSchedulerILb0ELb1ELb1ELi128EEEEEEEEEvNT_6ParamsE,@"STO_CUDA_ENTRY STV_DEFAULT"
_ZN7cutlass13device_kernelIN5flash19enable_sm80_to_sm89INS1_16FlashAttnFwdSm80INS1_25CollectiveMainloopFwdSm80ILi4ELi1ELb0EN4cute5tupleIJNS5_1CILi128EEENS7_ILi48EEES8_EEELi128ENS_10bfloat16_tEfNS_4arch4Sm80ELb0ELb1ELb0ELb0ELb1ELb0ELb1ELb1EEENS1_21CollectiveEpilogueFwdINS6_IJS8_S8_S9_EEENS6_IJNS7_ILi1EEESH_SH_EEESB_SD_Li128ELb0ELb1ELb1ELb0EEENS1_19SingleTileSchedulerILb0ELb1ELb1ELi128EEEEEEEEEvNT_6ParamsE:
        /* <DEDUP_REMOVED lines=18> */
.L_x_2350:
[----:B------:R-:W-:Y:S02]  /*0120*/  ULDC.64 UR4, c[0x0][0x550] ;  /* 0x0001540000047ab9 */ /* 0x000fe40000000a00 */
[----:B------:R-:W-:Y:S02]  /*0130*/  UISETP.NE.AND UP0, UPT, UR4, 0x1, UPT ;  /* 0x000000010400788c */ /* 0x000fe4000bf05270 */
[----:B------:R-:W-:-:S02]  /*0140*/  UIMAD.WIDE.U32 UR8, UR7, UR5, URZ ;  /* 0x00000005070872a5 */ /* 0x000fc4000f8e003f */
[----:B------:R-:W-:Y:S02]  /*0150*/  ULDC UR4, c[0x0][0x558] ;  /* 0x0001560000047ab9 */ /* 0x000fe40000000800 */
[----:B------:R-:W-:-:S05]  /*0160*/  UMOV UR11, UR7 ;  /* 0x00000007000b7c82 */ /* 0x000fca0008000000 */
[----:B------:R-:W-:-:S03]  /*0170*/  @UP0 USHF.R.U32.HI UR11, URZ, UR4, UR9 ;  /* 0x000000043f0b0299 */ /* 0x000fc60008011609 */
.L_x_2351:
        /* <DEDUP_REMOVED lines=53> */
.L_x_2353:
[----:B------:R-:W-:Y:S02]  /*04d0*/  ULDC UR4, c[0x0][0x32c] ;  /* 0x0000cb0000047ab9 */ /* 0x000fe40000000800 */
[----:B------:R-:W-:-:S03]  /*04e0*/  UISETP.NE.AND UP0, UPT, UR14, UR4, UPT ;  /* 0x000000040e00728c */ /* 0x000fc6000bf05270 */
[----:B------:R-:W-:Y:S02]  /*04f0*/  ULDC.64 UR4, c[0x0][0x330] ;  /* 0x0000cc0000047ab9 */ /* 0x000fe40000000a00 */
[----:B------:R-:W-:-:S06]  /*0500*/  UIMAD.WIDE.U32 UR16, UR15, UR4, URZ ;  /* 0x000000040f1072a5 */ /* 0x000fcc000f8e003f */
[----:B------:R-:W-:Y:S02]  /*0510*/  @UP0 USHF.R.U32.HI UR15, URZ, UR5, UR17 ;  /* 0x000000053f0f0299 */ /* 0x000fe40008011611 */
.L_x_2354:
[----:B------:R-:W-:Y:S02]  /*0520*/  ULDC UR4, c[0x0][0x32c] ;  /* 0x0000cb0000047ab9 */ /* 0x000fe40000000800 */
[----:B------:R-:W-:-:S04]  /*0530*/  UIMAD UR4, UR15, UR4, UR4 ;  /* 0x000000040f0472a4 */ /* 0x000fc8000f8e0204 */
[----:B------:R-:W-:-:S04]  /*0540*/  UISETP.LT.AND UP0, UPT, UR8, UR4, UPT ;  /* 0x000000040800728c */ /* 0x000fc8000bf01270 */
[----:B------:R-:W-:Y:S02]  /*0550*/  USEL UR8, UR8, UR4, UP0 ;  /* 0x0000000408087287 */ /* 0x000fe40008000000 */
.L_x_2352:
        /* <DEDUP_REMOVED lines=38> */
.L_x_2356:
[----:B------:R-:W-:Y:S02]  /*07c0*/  ULDC UR4, c[0x0][0x32c] ;  /* 0x0000cb0000047ab9 */ /* 0x000fe40000000800 */
[----:B------:R-:W-:-:S03]  /*07d0*/  UISETP.NE.AND UP0, UPT, UR4, 0x1, UPT ;  /* 0x000000010400788c */ /* 0x000fc6000bf05270 */
[----:B------:R-:W-:Y:S02]  /*07e0*/  ULDC.64 UR4, c[0x0][0x330] ;  /* 0x0000cc0000047ab9 */ /* 0x000fe40000000a00 */
[----:B------:R-:W-:-:S07]  /*07f0*/  UIMAD.WIDE.U32 UR16, UR14, UR4, URZ ;  /* 0x000000040e1072a5 */ /* 0x000fce000f8e003f */
[----:B------:R-:W-:Y:S02]  /*0800*/  @UP0 UMOV UR15, UR17 ;  /* 0x00000011000f0c82 */ /* 0x000fe40008000000 */
[----:B------:R-:W-:Y:S02]  /*0810*/  @UP0 USHF.R.U32.HI UR14, URZ, UR5, UR15 ;  /* 0x000000053f0e0299 */ /* 0x000fe4000801160f */
.L_x_2357:
[----:B------:R-:W-:Y:S02]  /*0820*/  ULDC UR4, c[0x0][0x32c] ;  /* 0x0000cb0000047ab9 */ /* 0x000fe40000000800 */
[----:B------:R-:W-:-:S04]  /*0830*/  UIMAD UR4, UR14, UR4, URZ ;  /* 0x000000040e0472a4 */ /* 0x000fc8000f8e023f */
[----:B------:R-:W-:-:S04]  /*0840*/  UISETP.LT.AND UP0, UPT, UR8, UR4, UPT ;  /* 0x000000040800728c */ /* 0x000fc8000bf01270 */
[----:B------:R-:W-:-:S04]  /*0850*/  USEL UR8, UR8, UR4, !UP0 ;  /* 0x0000000408087287 */ /* 0x000fc8000c000000 */
.L_x_2355:
        /* <DEDUP_REMOVED lines=46> */
.L_x_2358:
        /* <DEDUP_REMOVED lines=122> */
[----:B------:R1:W-:Y:S03]  /*12e0*/  STL [R1], R128 ;  /* 0x0000008001007387 */ /* 0x0003e60000100800 */
        /* <DEDUP_REMOVED lines=50> */
.L_x_2361:
[----:B--2-4-:R-:W-:Y:S05]  /*1610*/  BSYNC B0 ;  /* 0x0000000000007941 */ /* 0x014fea0003800000 */
.L_x_2360:
        /* <DEDUP_REMOVED lines=15> */
.L_x_2363:
[----:B------:R-:W-:Y:S05]  /*1710*/  BSYNC B0 ;  /* 0x0000000000007941 */ /* 0x000fea0003800000 */
.L_x_2362:
        /* <DEDUP_REMOVED lines=15> */
.L_x_2365:
[----:B------:R-:W-:Y:S05]  /*1810*/  BSYNC B0 ;  /* 0x0000000000007941 */ /* 0x000fea0003800000 */
.L_x_2364:
        /* <DEDUP_REMOVED lines=15> */
.L_x_2367:
[----:B------:R-:W-:Y:S05]  /*1910*/  BSYNC B0 ;  /* 0x0000000000007941 */ /* 0x000fea0003800000 */
.L_x_2366:
        /* <DEDUP_REMOVED lines=15> */
.L_x_2369:
[----:B------:R-:W-:Y:S05]  /*1a10*/  BSYNC B0 ;  /* 0x0000000000007941 */ /* 0x000fea0003800000 */
.L_x_2368:
        /* <DEDUP_REMOVED lines=15> */
.L_x_2371:
[----:B------:R-:W-:Y:S05]  /*1b10*/  BSYNC B0 ;  /* 0x0000000000007941 */ /* 0x000fea0003800000 */
.L_x_2370:
        /* <DEDUP_REMOVED lines=15> */
.L_x_2373:
[----:B------:R-:W-:Y:S05]  /*1c10*/  BSYNC B0 ;  /* 0x0000000000007941 */ /* 0x000fea0003800000 */
.L_x_2372:
        /* <DEDUP_REMOVED lines=40> */
[----:B------:R-:W-:Y:S02]  /*1ea0*/  UIMAD UR6, UR11, UR5, UR6 ;  /* 0x000000050b0672a4 */ /* 0x000fe4000f8e0206 */
[----:B------:R-:W-:Y:S02]  /*1eb0*/  UIMAD.WIDE.U32 UR14, UR11, UR4, URZ ;  /* 0x000000040b0e72a5 */ /* 0x000fe4000f8e003f */
[----:B------:R-:W-:Y:S01]  /*1ec0*/  UIMAD UR30, UR24, -0x30, UR30 ;  /* 0xffffffd0181e78a4 */ /* 0x000fe2000f8e021e */
[----:B------:R-:W-:Y:S01]  /*1ed0*/  ISETP.GE.AND P6, PT, R128, c[0x0][0x1d4], PT ;  /* 0x0000750080007a0c */ /* 0x000fe20003fc6270 */
[----:B------:R-:W-:Y:S01]  /*1ee0*/  UIADD3 UR6, UR15, UR6, URZ ;  /* 0x000000060f067290 */ /* 0x000fe2000fffe03f */
[----:B------:R-:W-:Y:S01]  /*1ef0*/  SHF.R.S32.HI R12, RZ, 0x4, R13 ;  /* 0x00000004ff0c7819 */ /* 0x000fe2000001140d */
[----:B------:R-:W-:Y:S01]  /*1f00*/  UIADD3 UR27, UR30, UR9, URZ ;  /* 0x000000091e1b7290 */ /* 0x000fe2000fffe03f */
[----:B------:R-:W-:Y:S01]  /*1f10*/  LEA.HI R123, R124, R164, RZ, 0x5 ;  /* 0x000000a47c7b7211 */ /* 0x000fe200078f28ff */
[----:B------:R-:W-:Y:S01]  /*1f20*/  ULDC.64 UR4, c[0x0][0x210] ;  /* 0x0000840000047ab9 */ /* 0x000fe20000000a00 */
[----:B------:R-:W-:Y:S01]  /*1f30*/  SHF.R.S32.HI R129, RZ, 0x1f, R128 ;  /* 0x0000001fff817819 */ /* 0x000fe20000011480 */
[----:B------:R-:W-:Y:S02]  /*1f40*/  STL [R1+0x24], R126 ;  /* 0x0000247e01007387 */ /* 0x000fe40000100800 */
        /* <DEDUP_REMOVED lines=10> */
[----:B------:R-:W-:Y:S01]  /*1ff0*/  SHF.R.S32.HI R127, RZ, 0x1f, R126 ;  /* 0x0000001fff7f7819 */ /* 0x000fe2000001147e */
[C---:B--2---:R-:W-:Y:S01]  /*2000*/  IMAD.WIDE.U32 R4, R243.reuse, c[0x0][0x1e0], RZ ;  /* 0x00007800f3047a25 */ /* 0x044fe200078e00ff */
[----:B------:R-:W-:Y:S01]  /*2010*/  SHF.R.S32.HI R16, RZ, 0x1f, R243 ;  /* 0x0000001fff107819 */ /* 0x000fe200000114f3 */
[----:B------:R-:W-:Y:S01]  /*2020*/  UIMAD UR16, UR11, UR5, UR16 ;  /* 0x000000050b1072a4 */ /* 0x000fe2000f8e0210 */
[----:B------:R-:W-:Y:S01]  /*2030*/  STL [R1+0x2c], R129 ;  /* 0x00002c8101007387 */ /* 0x000fe20000100800 */
[----:B------:R-:W-:Y:S01]  /*2040*/  UIADD3 UR4, UR24, -0x1, URZ ;  /* 0xffffffff18047890 */ /* 0x000fe2000fffe03f */
[----:B------:R-:W-:Y:S01]  /*2050*/  SEL R125, RZ, 0x10, P5 ;  /* 0x00000010ff7d7807 */ /* 0x000fe20002800000 */
[----:B------:R-:W-:Y:S01]  /*2060*/  IMAD R0, R16, c[0x0][0x1e0], RZ ;  /* 0x0000780010007a24 */ /* 0x000fe200078e02ff */
[----:B------:R-:W-:Y:S01]  /*2070*/  UIADD3 UR16, UR23, UR16, URZ ;  /* 0x0000001017107290 */ /* 0x000fe2000fffe03f */
[----:B------:R-:W-:Y:S01]  /*2080*/  STL [R1+0x28], R127 ;  /* 0x0000287f01007387 */ /* 0x000fe20000100800 */
[----:B------:R-:W-:Y:S01]  /*2090*/  UISETP.GT.AND UP0, UPT, UR4, UR8, UPT ;  /* 0x000000080400728c */ /* 0x000fe2000bf04270 */
[----:B------:R-:W-:Y:S01]  /*20a0*/  IMAD R0, R243, c[0x0][0x1e4], R0 ;  /* 0x00007900f3007a24 */ /* 0x000fe200078e0200 */
[----:B------:R-:W-:-:S03]  /*20b0*/  IADD3 R245, R244, 0x100, RZ ;  /* 0x00000100f4f57810 */ /* 0x000fc60007ffe0ff */
        /* <DEDUP_REMOVED lines=93> */
[C---:B------:R-:W-:Y:S01]  /*2690*/  IADD3 R240, R235.reuse, 0x1000, RZ ;  /* 0x00001000ebf07810 */ /* 0x040fe20007ffe0ff */
        /* <DEDUP_REMOVED lines=56> */
[----:B------:R-:W-:Y:S01]  /*2a20*/  HMMA.16816.F32.BF16 R96, R16, R40, R60 ;  /* 0x000000281060723c */ /* 0x000fe2000004183c */
[----:B------:R2:W-:Y:S01]  /*2a30*/  LDGSTS.E.BYPASS.LTC128B.128 [R244+0x2900], [R4.64], !P2 ;  /* 0x0290000004f47fae */ /* 0x0005e2000d101d54 */
[----:B------:R-:W-:-:S03]  /*2a40*/  IMAD.IADD R229, R0, 0x1, R235 ;  /* 0x0000000100e57824 */ /* 0x000fc600078e02eb */
        /* <DEDUP_REMOVED lines=37> */
[----:B----4-:R-:W-:Y:S08]  /*2ca0*/  HMMA.16816.F32.BF16 R68, R4, R60, R92 ;  /* 0x0000003c0444723c */ /* 0x010ff0000004185c */
[----:B-----5:R-:W-:Y:S01]  /*2cb0*/  HMMA.16816.F32.BF16 R92, R20, R36, R8 ;  /* 0x00000024145c723c */ /* 0x020fe20000041808 */
[----:B------:R-:W2:Y:S07]  /*2cc0*/  LDSM.16.M88.4 R8, [R231+0xa100] ;  /* 0x00a10000e708783b */ /* 0x000eae0000000200 */
[C---:B------:R-:W-:Y:S08]  /*2cd0*/  HMMA.16816.F32.BF16 R32, R4.reuse, R38, R80 ;  /* 0x000000260420723c */ /* 0x040ff00000041850 */
        /* <DEDUP_REMOVED lines=13> */
[C---:B---3--:R-:W-:Y:S08]  /*2db0*/  HMMA.16816.F32.BF16 R40, R16.reuse, R24, R68 ;  /* 0x000000181028723c */ /* 0x048ff00000041844 */
[C---:B------:R-:W-:Y:S08]  /*2dc0*/  HMMA.16816.F32.BF16 R52, R16.reuse, R30, R32 ;  /* 0x0000001e1034723c */ /* 0x040ff00000041820 */
[C---:B------:R-:W-:Y:S08]  /*2dd0*/  HMMA.16816.F32.BF16 R36, R16.reuse, R26, R72 ;  /* 0x0000001a1024723c */ /* 0x040ff00000041848 */
[----:B------:R-:W-:Y:S08]  /*2de0*/  HMMA.16816.F32.BF16 R32, R16, R12, R100 ;  /* 0x0000000c1020723c */ /* 0x000ff00000041864 */
[C---:B--2---:R-:W-:Y:S08]  /*2df0*/  HMMA.16816.F32.BF16 R72, R8.reuse, R28, R92 ;  /* 0x0000001c0848723c */ /* 0x044ff0000004185c */
[C---:B------:R-:W-:Y:S08]  /*2e00*/  HMMA.16816.F32.BF16 R68, R8.reuse, R30, R84 ;  /* 0x0000001e0844723c */ /* 0x040ff00000041854 */
[----:B------:R-:W-:Y:S08]  /*2e10*/  HMMA.16816.F32.BF16 R60, R8, R24, R88 ;  /* 0x00000018083c723c */ /* 0x000ff00000041858 */
[----:B------:R-:W-:Y:S01]  /*2e20*/  HMMA.16816.F32.BF16 R64, R16, R14, R96 ;  /* 0x0000000e1040723c */ /* 0x000fe20000041860 */
[----:B------:R-:W-:Y:S07]  /*2e30*/  LDSM.16.M88.4 R16, [R232+0xc100] ;  /* 0x00c10000e810783b */ /* 0x000fee0000000200 */
        /* <DEDUP_REMOVED lines=14> */
[C---:B------:R-:W-:Y:S08]  /*2f20*/  HMMA.16816.F32.BF16 R92, R20.reuse, R50, R68 ;  /* 0x00000032145c723c */ /* 0x040ff00000041844 */
[----:B------:R-:W-:Y:S08]  /*2f30*/  HMMA.16816.F32.BF16 R88, R20, R44, R60 ;  /* 0x0000002c1458723c */ /* 0x000ff0000004183c */
[----:B------:R-:W-:Y:S01]  /*2f40*/  HMMA.16816.F32.BF16 R52, R4, R58, R64 ;  /* 0x0000003a0434723c */ /* 0x000fe20000041840 */
[----:B------:R-:W-:Y:S07]  /*2f50*/  LDSM.16.M88.4 R4, [R236+0xc100] ;  /* 0x00c10000ec04783b */ /* 0x000fee0000000200 */
[C---:B------:R-:W-:Y:S01]  /*2f60*/  HMMA.16816.F32.BF16 R84, R20.reuse, R46, R28 ;  /* 0x0000002e1454723c */ /* 0x040fe2000004181c */
[----:B------:R-:W-:Y:S07]  /*2f70*/  LDSM.16.M88.4 R28, [R229+0x1800] ;  /* 0x00180000e51c783b */ /* 0x000fee0000000200 */
[C---:B------:R-:W-:Y:S01]  /*2f80*/  HMMA.16816.F32.BF16 R60, R20.reuse, R56, R24 ;  /* 0x00000038143c723c */ /* 0x040fe20000041818 */
[----:B------:R-:W4:Y:S07]  /*2f90*/  LDSM.16.M88.4 R24, [R229+0x2000] ;  /* 0x00200000e518783b */ /* 0x000f2e0000000200 */
[----:B------:R-:W-:Y:S01]  /*2fa0*/  HMMA.16816.F32.BF16 R56, R20, R58, R80 ;  /* 0x0000003a1438723c */ /* 0x000fe20000041850 */
[----:B------:R-:W5:Y:S01]  /*2fb0*/  LDSM.16.M88.4 R20, [R229+0x2800] ;  /* 0x00280000e514783b */ /* 0x000f620000000200 */
[----:B------:R-:W-:-:S06]  /*2fc0*/  DEPBAR.LE SB0, 0x0 ;  /* 0x000080000000791a */ /* 0x000fcc0000000000 */
[C---:B-1----:R-:W-:Y:S08]  /*2fd0*/  HMMA.16816.F32.BF16 R80, R16.reuse, R40, R112 ;  /* 0x000000281050723c */ /* 0x042ff00000041870 */
[----:B------:R-:W-:Y:S08]  /*2fe0*/  HMMA.16816.F32.BF16 R76, R16, R42, R76 ;  /* 0x0000002a104c723c */ /* 0x000ff0000004184c */
[C---:B------:R-:W-:Y:S08]  /*2ff0*/  HMMA.16816.F32.BF16 R48, R12.reuse, R40, R96 ;  /* 0x000000280c30723c */ /* 0x040ff00000041860 */
[----:B------:R-:W-:Y:S08]  /*3000*/  HMMA.16816.F32.BF16 R44, R12, R42, R92 ;  /* 0x0000002a0c2c723c */ /* 0x000ff0000004185c */
[C---:B--2---:R-:W-:Y:S08]  /*3010*/  HMMA.16816.F32.BF16 R72, R16.reuse, R36, R108 ;  /* 0x000000241048723c */ /* 0x044ff0000004186c */
[----:B------:R-:W-:Y:S08]  /*3020*/  HMMA.16816.F32.BF16 R68, R16, R38, R104 ;  /* 0x000000261044723c */ /* 0x000ff00000041868 */
[----:B------:R-:W-:Y:S08]  /*3030*/  HMMA.16816.F32.BF16 R40, R12, R36, R88 ;  /* 0x000000240c28723c */ /* 0x000ff00000041858 */
[C---:B---3--:R-:W-:Y:S08]  /*3040*/  HMMA.16816.F32.BF16 R64, R16.reuse, R32, R100 ;  /* 0x000000201040723c */ /* 0x048ff00000041864 */
[----:B------:R-:W-:Y:S08]  /*3050*/  HMMA.16816.F32.BF16 R52, R16, R34, R52 ;  /* 0x000000221034723c */ /* 0x000ff00000041834 */
[C---:B------:R-:W-:Y:S08]  /*3060*/  HMMA.16816.F32.BF16 R36, R12.reuse, R38, R84 ;  /* 0x000000260c24723c */ /* 0x040ff00000041854 */
[C---:B------:R-:W-:Y:S08]  /*3070*/  HMMA.16816.F32.BF16 R16, R12.reuse, R32, R60 ;  /* 0x000000200c10723c */ /* 0x040ff0000004183c */
[----:B------:R-:W-:Y:S08]  /*3080*/  HMMA.16816.F32.BF16 R12, R12, R34, R56 ;  /* 0x000000220c0c723c */ /* 0x000ff00000041838 */
[C---:B----4-:R-:W-:Y:S08]  /*3090*/  HMMA.16816.F32.BF16 R32, R4.reuse, R24, R72 ;  /* 0x000000180420723c */ /* 0x050ff00000041848 */
[----:B------:R-:W-:Y:S08]  /*30a0*/  HMMA.16816.F32.BF16 R84, R4, R26, R68 ;  /* 0x0000001a0454723c */ /* 0x000ff00000041844 */
[C---:B------:R-:W-:Y:S08]  /*30b0*/  HMMA.16816.F32.BF16 R40, R8.reuse, R24, R40 ;  /* 0x000000180828723c */ /* 0x040ff00000041828 */
[----:B------:R-:W-:Y:S08]  /*30c0*/  HMMA.16816.F32.BF16 R36, R8, R26, R36 ;  /* 0x0000001a0824723c */ /* 0x000ff00000041824 */
[C---:B-----5:R-:W-:Y:S08]  /*30d0*/  HMMA.16816.F32.BF16 R92, R4.reuse, R20, R64 ;  /* 0x00000014045c723c */ /* 0x060ff00000041840 */
[----:B------:R-:W-:Y:S08]  /*30e0*/  HMMA.16816.F32.BF16 R96, R4, R22, R52 ;  /* 0x000000160460723c */ /* 0x000ff00000041834 */
[----:B------:R-:W-:Y:S08]  /*30f0*/  HMMA.16816.F32.BF16 R24, R8, R20, R16 ;  /* 0x000000140818723c */ /* 0x000ff00000041810 */
[C---:B------:R-:W-:Y:S08]  /*3100*/  HMMA.16816.F32.BF16 R80, R4.reuse, R28, R80 ;  /* 0x0000001c0450723c */ /* 0x040ff00000041850 */
[----:B------:R-:W-:Y:S08]  /*3110*/  HMMA.16816.F32.BF16 R76, R4, R30, R76 ;  /* 0x0000001e044c723c */ /* 0x000ff0000004184c */
[C---:B------:R-:W-:Y:S08]  /*3120*/  HMMA.16816.F32.BF16 R48, R8.reuse, R28, R48 ;  /* 0x0000001c0830723c */ /* 0x040ff00000041830 */
[C---:B------:R-:W-:Y:S08]  /*3130*/  HMMA.16816.F32.BF16 R44, R8.reuse, R30, R44 ;  /* 0x0000001e082c723c */ /* 0x040ff0000004182c */
[----:B------:R-:W-:Y:S01]  /*3140*/  HMMA.16816.F32.BF16 R20, R8, R22, R12 ;  /* 0x000000160814723c */ /* 0x000fe2000004180c */
[----:B------:R-:W-:Y:S06]  /*3150*/  BAR.SYNC.DEFER_BLOCKING 0x0 ;  /* 0x0000000000007b1d */ /* 0x000fec0000010000 */
[----:B------:R-:W-:Y:S05]  /*3160*/  @!P0 BRA `(.L_x_2374) ;  /* 0x000003e000008947 */ /* 0x000fea0003800000 */
[----:B------:R-:W-:Y:S02]  /*3170*/  IMAD.U32 R0, RZ, RZ, UR17 ;  /* 0x00000011ff007e24 */ /* 0x000fe4000f8e00ff */
        /* <DEDUP_REMOVED lines=12> */
[----:B------:R-:W-:Y:S01]  /*3240*/  SEL R19, RZ, 0x10, P6 ;  /* 0x00000010ff137807 */ /* 0x000fe20003000000 */
[----:B------:R-:W-:Y:S01]  /*3250*/  IMAD.SHL.U32 R15, R128, 0x2, RZ ;  /* 0x00000002800f7824 */ /* 0x000fe200078e00ff */
[----:B------:R-:W-:Y:S01]  /*3260*/  IADD3 R8, -R125, 0x10, RZ ;  /* 0x000000107d087810 */ /* 0x000fe20007ffe1ff */
        /* <DEDUP_REMOVED lines=8> */
[----:B------:R-:W-:-:S04]  /*32f0*/  IMAD R0, R0, c[0x0][0x1f0], RZ ;  /* 0x00007c0000007a24 */ /* 0x000fc800078e02ff */
[----:B------:R-:W-:Y:S01]  /*3300*/  IMAD R6, R242, c[0x0][0x1f4], R0 ;  /* 0x00007d00f2067a24 */ /* 0x000fe200078e0200 */
[----:B------:R-:W-:-:S04]  /*3310*/  IADD3 R0, P0, R4, UR14, RZ ;  /* 0x0000000e04007c10 */ /* 0x000fc8000ff1e0ff */
        /* <DEDUP_REMOVED lines=14> */
[-C--:B------:R-:W-:Y:S02]  /*3400*/  IADD3 R16, P1, P0, R4, R6.reuse, R15 ;  /* 0x0000000604107210 */ /* 0x080fe4000783e00f */
        /* <DEDUP_REMOVED lines=20> */
.L_x_2374:
[----:B------:R-:W-:Y:S01]  /*3550*/  LOP3.LUT R0, R123, 0xffffffe0, RZ, 0xc0, !PT ;  /* 0xffffffe07b007812 */ /* 0x000fe200078ec0ff */
[----:B------:R-:W-:Y:S01]  /*3560*/  UISETP.NE.AND UP1, UPT, UR13, URZ, UPT ;  /* 0x0000003f0d00728c */ /* 0x000fe2000bf25270 */
[----:B------:R-:W-:Y:S01]  /*3570*/  LEA.HI R5, R124, R164, RZ, 0x2 ;  /* 0x000000a47c057211 */ /* 0x000fe200078f10ff */
[----:B------:R-:W-:Y:S01]  /*3580*/  UISETP.NE.AND UP0, UPT, UR12, URZ, UPT ;  /* 0x0000003f0c00728c */ /* 0x000fe2000bf05270 */
[----:B------:R-:W-:Y:S01]  /*3590*/  SHF.R.S32.HI R4, RZ, 0x1f, R122 ;  /* 0x0000001fff047819 */ /* 0x000fe2000001147a */
[----:B------:R-:W-:Y:S01]  /*35a0*/  IMAD.IADD R0, R164, 0x1, -R0 ;  /* 0x00000001a4007824 */ /* 0x000fe200078e0a00 */
[----:B------:R-:W-:Y:S01]  /*35b0*/  LOP3.LUT R5, R5, 0xfffffffc, RZ, 0xc0, !PT ;  /* 0xfffffffc05057812 */ /* 0x000fe200078ec0ff */
[----:B------:R-:W-:Y:S01]  /*35c0*/  ULDC UR17, c[0x0][0x324] ;  /* 0x0000c90000117ab9 */ /* 0x000fe20000000800 */
[----:B------:R-:W-:Y:S01]  /*35d0*/  LEA.HI R4, R4, R122, RZ, 0x2 ;  /* 0x0000007a04047211 */ /* 0x000fe200078f10ff */
[----:B------:R-:W-:Y:S01]  /*35e0*/  ULDC UR5, c[0x0][0x2ac] ;  /* 0x0000ab0000057ab9 */ /* 0x000fe20000000800 */
[----:B-1----:R-:W-:Y:S01]  /*35f0*/  SHF.R.S32.HI R6, RZ, 0x1f, R0 ;  /* 0x0000001fff067819 */ /* 0x002fe20000011400 */
[----:B------:R-:W-:Y:S01]  /*3600*/  IMAD.IADD R5, R164, 0x1, -R5 ;  /* 0x00000001a4057824 */ /* 0x000fe200078e0a05 */
[----:B------:R-:W-:Y:S01]  /*3610*/  LOP3.LUT R7, R4, 0xffffffc, RZ, 0xc0, !PT ;  /* 0x0ffffffc04077812 */ /* 0x000fe200078ec0ff */
[----:B------:R-:W-:Y:S01]  /*3620*/  ULDC UR4, c[0x0][0x1d0] ;  /* 0x0000740000047ab9 */ /* 0x000fe20000000800 */
[----:B------:R-:W-:Y:S01]  /*3630*/  LEA.HI R6, R6, R0, RZ, 0x2 ;  /* 0x0000000006067211 */ /* 0x000fe200078f10ff */
[----:B------:R-:W-:Y:S01]  /*3640*/  ULOP3.LUT UR17, URZ, UR17, URZ, 0x33, !UPT ;  /* 0x000000113f117292 */ /* 0x000fe2000f8e333f */
[----:B------:R-:W-:Y:S01]  /*3650*/  LEA.HI R4, R5, R5, RZ, 0x1 ;  /* 0x0000000505047211 */ /* 0x000fe200078f08ff */
[----:B------:R-:W-:Y:S01]  /*3660*/  IMAD.IADD R8, R122, 0x1, -R7 ;  /* 0x000000017a087824 */ /* 0x000fe200078e0a07 */
[----:B------:R-:W-:Y:S01]  /*3670*/  LEA.HI.SX32 R7, R6, UR26, 0x1e ;  /* 0x0000001a06077c11 */ /* 0x000fe2000f8ff2ff */
[----:B------:R-:W-:Y:S01]  /*3680*/  UIMAD UR4, UR5, UR4, UR30 ;  /* 0x00000004050472a4 */ /* 0x000fe2000f8e021e */
[----:B------:R-:W-:Y:S01]  /*3690*/  PLOP3.LUT P1, PT, PT, PT, UP1, 0x80, 0x0 ;  /* 0x000000000000781c */ /* 0x000fe20003f2f018 */
[C---:B------:R-:W-:Y:S01]  /*36a0*/  IMAD.SHL.U32 R9, R4.reuse, 0x20, RZ ;  /* 0x0000002004097824 */ /* 0x040fe200078e00ff */
[----:B------:R-:W-:Y:S01]  /*36b0*/  LOP3.LUT R4, R4, 0x1ffffffe, RZ, 0xc0, !PT ;  /* 0x1ffffffe04047812 */ /* 0x000fe200078ec0ff */
[----:B------:R-:W-:Y:S01]  /*36c0*/  IMAD R8, R8, 0x10, R7 ;  /* 0x0000001008087824 */ /* 0x000fe200078e0207 */
[----:B------:R-:W-:Y:S01]  /*36d0*/  PLOP3.LUT P0, PT, PT, PT, UP1, 0x80, 0x0 ;  /* 0x000000000000781c */ /* 0x000fe20003f0f018 */
[----:B------:R-:W0:Y:S01]  /*36e0*/  LDGDEPBAR ;  /* 0x00000000000079af */ /* 0x000e220000000000 */
[----:B------:R-:W-:Y:S01]  /*36f0*/  LOP3.LUT R7, R9, 0xffffffc0, RZ, 0xc0, !PT ;  /* 0xffffffc009077812 */ /* 0x000fe200078ec0ff */
[----:B------:R-:W-:-:S04]  /*3700*/  IMAD.IADD R5, R5, 0x1, -R4 ;  /* 0x0000000105057824 */ /* 0x000fc800078e0a04 */
[----:B------:R-:W-:-:S04]  /*3710*/  IMAD.IADD R4, R7, 0x1, R8 ;  /* 0x0000000107047824 */ /* 0x000fc800078e0208 */
[----:B------:R-:W-:-:S04]  /*3720*/  IMAD R10, R5, 0x8, R4 ;  /* 0x00000008050a7824 */ /* 0x000fc800078e0204 */
[----:B------:R-:W-:Y:S01]  /*3730*/  @P1 IMAD.HI.U32 R4, R10, c[0x0][0x2c8], RZ ;  /* 0x0000b2000a041a27 */ /* 0x000fe200078e00ff */
[----:B------:R1:W-:Y:S03]  /*3740*/  STL [R1+0x1c], R10 ;  /* 0x00001c0a01007387 */ /* 0x0003e60000100800 */
[----:B------:R-:W-:Y:S01]  /*3750*/  IMAD.MOV.U32 R9, RZ, RZ, R10 ;  /* 0x000000ffff097224 */ /* 0x000fe200078e000a */
[----:B------:R-:W-:Y:S02]  /*3760*/  @P0 SHF.R.U32.HI R9, RZ, c[0x0][0x2cc], R4 ;  /* 0x0000b300ff090a19 */ /* 0x000fe40000011604 */
[----:B------:R-:W-:Y:S02]  /*3770*/  LOP3.LUT R4, R6, 0x7ffffffc, RZ, 0xc0, !PT ;  /* 0x7ffffffc06047812 */ /* 0x000fe400078ec0ff */
[----:B------:R-:W-:Y:S01]  /*3780*/  PLOP3.LUT P0, PT, PT, PT, UP0, 0x40, 0x0 ;  /* 0x000000000000781c */ /* 0x000fe20003f0e808 */
[----:B------:R-:W2:Y:S02]  /*3790*/  SHFL.IDX PT, R6, R9, RZ, 0x1c1f ;  /* 0x001c1fff09067589 */ /* 0x000ea400000e0000 */
[----:B------:R-:W-:-:S02]  /*37a0*/  IMAD.IADD R4, R0, 0x1, -R4 ;  /* 0x0000000100047824 */ /* 0x000fc400078e0a04 */
[----:B------:R-:W-:Y:S02]  /*37b0*/  IMAD.U32 R0, RZ, RZ, UR27 ;  /* 0x0000001bff007e24 */ /* 0x000fe4000f8e00ff */
[----:B------:R-:W-:-:S05]  /*37c0*/  IMAD.SHL.U32 R7, R4, 0x2, RZ ;  /* 0x0000000204077824 */ /* 0x000fca00078e00ff */
[----:B------:R3:W-:Y:S01]  /*37d0*/  STL [R1+0x8], R7 ;  /* 0x0000080701007387 */ /* 0x0007e20000100800 */
[C---:B------:R-:W-:Y:S02]  /*37e0*/  IADD3 R0, -R7.reuse, 0x1, R0 ;  /* 0x0000000107007810 */ /* 0x040fe40007ffe100 */
[C---:B------:R-:W-:Y:S02]  /*37f0*/  IADD3 R11, -R7.reuse, UR4, RZ ;  /* 0x00000004070b7c10 */ /* 0x040fe4000fffe1ff */
[----:B------:R-:W-:Y:S02]  /*3800*/  IADD3 R0, R0, -c[0x0][0x168], RZ ;  /* 0x80005a0000007a10 */ /* 0x000fe40007ffe0ff */
[----:B------:R-:W-:Y:S02]  /*3810*/  IADD3 R13, -R7, UR30, RZ ;  /* 0x0000001e070d7c10 */ /* 0x000fe4000fffe1ff */
[C---:B-1----:R-:W-:Y:S02]  /*3820*/  IADD3 R10, R0.reuse, c[0x0][0x328], RZ ;  /* 0x0000ca00000a7a10 */ /* 0x042fe40007ffe0ff */
[----:B------:R-:W-:Y:S01]  /*3830*/  IADD3 R12, R0, UR17, RZ ;  /* 0x00000011000c7c10 */ /* 0x000fe2000fffe0ff */
[----:B------:R-:W-:-:S02]  /*3840*/  IMAD.IADD R0, R121, 0x1, R120 ;  /* 0x0000000179007824 */ /* 0x000fc400078e0278 */
[--C-:B--2---:R-:W-:Y:S02]  /*3850*/  IMAD.IADD R5, R10, 0x1, R6.reuse ;  /* 0x000000010a057824 */ /* 0x104fe400078e0206 */
[----:B------:R-:W-:-:S03]  /*3860*/  IMAD.IADD R4, R12, 0x1, R6 ;  /* 0x000000010c047824 */ /* 0x000fc600078e0206 */
[----:B------:R-:W-:Y:S01]  /*3870*/  IMNMX R5, R5, R11, PT ;  /* 0x0000000b05057217 */ /* 0x000fe20003800200 */
[----:B------:R-:W-:Y:S05]  /*3880*/  @P0 BRA `(.L_x_2375) ;  /* 0x0000015000000947 */ /* 0x000fea0003800000 */
[----:B---3--:R-:W-:Y:S01]  /*3890*/  IMAD.U32 R7, RZ, RZ, UR9 ;  /* 0x00000009ff077e24 */ /* 0x008fe2000f8e00ff */
        /* <DEDUP_REMOVED lines=11> */
.L_x_2377:
[----:B------:R-:W-:-:S04]  /*3950*/  MOV R7, c[0x0][0x32c] ;  /* 0x0000cb0000077a02 */ /* 0x000fc80000000f00 */
[----:B------:R-:W-:-:S13]  /*3960*/  ISETP.NE.AND P0, PT, R7, 0x1, PT ;  /* 0x000000010700780c */ /* 0x000fda0003f05270 */
[----:B------:R-:W-:-:S05]  /*3970*/  @P0 IMAD.HI.U32 R7, R6, c[0x0][0x330], RZ ;  /* 0x0000cc0006070a27 */ /* 0x000fca00078e00ff */
[----:B------:R-:W-:Y:S02]  /*3980*/  @P0 SHF.R.U32.HI R6, RZ, c[0x0][0x334], R7 ;  /* 0x0000cd00ff060a19 */ /* 0x000fe40000011607 */
.L_x_2378:
[----:B------:R-:W-:Y:S05]  /*3990*/  BSYNC B0 ;  /* 0x0000000000007941 */ /* 0x000fea0003800000 */
.L_x_2376:
[----:B------:R-:W-:-:S05]  /*39a0*/  IMAD R6, R6, c[0x0][0x32c], R13 ;  /* 0x0000cb0006067a24 */ /* 0x000fca00078e020d */
[----:B------:R-:W-:Y:S02]  /*39b0*/  IADD3 R7, R6, c[0x0][0x32c], RZ ;  /* 0x0000cb0006077a10 */ /* 0x000fe40007ffe0ff */
[----:B------:R-:W-:Y:S02]  /*39c0*/  IMNMX R4, R4, R6, !PT ;  /* 0x0000000604047217 */ /* 0x000fe40007800200 */
[----:B------:R-:W-:Y:S02]  /*39d0*/  IMNMX R5, R5, R7, PT ;  /* 0x0000000705057217 */ /* 0x000fe40003800200 */
.L_x_2375:
[----:B------:R-:W1:Y:S01]  /*39e0*/  SHFL.IDX PT, R8, R9, 0x1, 0x1c1f ;  /* 0x003c1f0009087f89 */ /* 0x000e6200000e0000 */
[----:B------:R-:W-:-:S06]  /*39f0*/  UISETP.NE.AND UP0, UPT, UR12, URZ, UPT ;  /* 0x0000003f0c00728c */ /* 0x000fcc000bf05270 */
[----:B------:R-:W-:Y:S01]  /*3a00*/  PLOP3.LUT P0, PT, PT, PT, UP0, 0x40, 0x0 ;  /* 0x000000000000781c */ /* 0x000fe20003f0e808 */
[--C-:B-1-3--:R-:W-:Y:S02]  /*3a10*/  IMAD.IADD R7, R10, 0x1, R8.reuse ;  /* 0x000000010a077824 */ /* 0x10afe400078e0208 */
[----:B------:R-:W-:-:S03]  /*3a20*/  IMAD.IADD R6, R12, 0x1, R8 ;  /* 0x000000010c067824 */ /* 0x000fc600078e0208 */
[----:B------:R-:W-:-:S07]  /*3a30*/  IMNMX R7, R7, R11, PT ;  /* 0x0000000b07077217 */ /* 0x000fce0003800200 */
        /* <DEDUP_REMOVED lines=13> */
.L_x_2381:
[----:B------:R-:W-:-:S04]  /*3b10*/  MOV R14, c[0x0][0x32c] ;  /* 0x0000cb00000e7a02 */ /* 0x000fc80000000f00 */
[----:B------:R-:W-:-:S13]  /*3b20*/  ISETP.NE.AND P0, PT, R14, 0x1, PT ;  /* 0x000000010e00780c */ /* 0x000fda0003f05270 */
[----:B------:R-:W-:-:S05]  /*3b30*/  @P0 IMAD.HI.U32 R14, R8, c[0x0][0x330], RZ ;  /* 0x0000cc00080e0a27 */ /* 0x000fca00078e00ff */
[----:B------:R-:W-:Y:S02]  /*3b40*/  @P0 SHF.R.U32.HI R8, RZ, c[0x0][0x334], R14 ;  /* 0x0000cd00ff080a19 */ /* 0x000fe4000001160e */
.L_x_2382:
[----:B------:R-:W-:Y:S05]  /*3b50*/  BSYNC B0 ;  /* 0x0000000000007941 */ /* 0x000fea0003800000 */
.L_x_2380:
[----:B------:R-:W-:-:S05]  /*3b60*/  IMAD R8, R8, c[0x0][0x32c], R13 ;  /* 0x0000cb0008087a24 */ /* 0x000fca00078e020d */
[----:B------:R-:W-:Y:S02]  /*3b70*/  IADD3 R14, R8, c[0x0][0x32c], RZ ;  /* 0x0000cb00080e7a10 */ /* 0x000fe40007ffe0ff */
[----:B------:R-:W-:Y:S02]  /*3b80*/  IMNMX R6, R6, R8, !PT ;  /* 0x0000000806067217 */ /* 0x000fe40007800200 */
[----:B------:R-:W-:Y:S02]  /*3b90*/  IMNMX R7, R7, R14, PT ;  /* 0x0000000e07077217 */ /* 0x000fe40003800200 */
.L_x_2379:
        /* <DEDUP_REMOVED lines=8> */
[C---:B------:R-:W-:Y:S01]  /*3c20*/  ISETP.GT.AND P0, PT, R4.reuse, RZ, P0 ;  /* 0x000000ff0400720c */ /* 0x040fe20000704270 */
[----:B------:R-:W-:Y:S01]  /*3c30*/  UP2UR UR27, UPR, URZ, 0x1 ;  /* 0x000000013f1b7883 */ /* 0x000fe20008000000 */
[----:B------:R-:W-:Y:S01]  /*3c40*/  PLOP3.LUT P1, PT, PT, PT, UP0, 0x40, 0x0 ;  /* 0x000000000000781c */ /* 0x000fe20003f2e808 */
[----:B------:R-:W-:Y:S01]  /*3c50*/  UISETP.GE.AND UP5, UPT, UR30, 0x19, UPT ;  /* 0x000000191e00788c */ /* 0x000fe2000bfa6270 */
[C---:B------:R-:W-:Y:S01]  /*3c60*/  ISETP.LT.OR P0, PT, R5.reuse, 0x1, P0 ;  /* 0x000000010500780c */ /* 0x040fe20000701670 */
[----:B------:R-:W-:Y:S01]  /*3c70*/  UISETP.GE.AND UP0, UPT, UR30, 0x11, UPT ;  /* 0x000000111e00788c */ /* 0x000fe2000bf06270 */
[----:B------:R-:W-:Y:S01]  /*3c80*/  ISETP.GT.AND P2, PT, R4, 0x1, P2 ;  /* 0x000000010400780c */ /* 0x000fe20001744270 */
        /* <DEDUP_REMOVED lines=17> */
[----:B------:R-:W-:-:S02]  /*3da0*/  FSEL R16, R49, -INF , !P2 ;  /* 0xff80000031107808 */ /* 0x000fc40005000000 */
[----:B------:R-:W-:Y:S02]  /*3db0*/  FSEL R18, R44, -INF , !P1 ;  /* 0xff8000002c127808 */ /* 0x000fe40004800000 */
[----:B------:R-:W-:Y:S02]  /*3dc0*/  PLOP3.LUT P0, PT, PT, PT, UP5, 0x40, 0x0 ;  /* 0x000000000000781c */ /* 0x000fe40003f0e858 */
[----:B------:R-:W-:Y:S01]  /*3dd0*/  PLOP3.LUT P2, PT, PT, PT, UP0, 0x40, 0x0 ;  /* 0x000000000000781c */ /* 0x000fe20003f4e808 */
[----:B------:R-:W-:Y:S01]  /*3de0*/  UISETP.GE.AND UP0, UPT, UR30, 0x2a, UPT ;  /* 0x0000002a1e00788c */ /* 0x000fe2000bf06270 */
[----:B------:R-:W-:Y:S01]  /*3df0*/  PLOP3.LUT P1, PT, PT, PT, UP6, 0x40, 0x0 ;  /* 0x000000000000781c */ /* 0x000fe20003f2e868 */
[----:B------:R-:W-:Y:S01]  /*3e00*/  UISETP.NE.AND UP6, UPT, UR12, URZ, UPT ;  /* 0x0000003f0c00728c */ /* 0x000fe2000bfc5270 */
[C---:B------:R-:W-:Y:S02]  /*3e10*/  ISETP.GT.AND P0, PT, R4.reuse, 0x18, P0 ;  /* 0x000000180400780c */ /* 0x040fe40000704270 */
[----:B------:R-:W-:-:S02]  /*3e20*/  ISETP.GT.AND P2, PT, R4, 0x10, P2 ;  /* 0x000000100400780c */ /* 0x000fc40001744270 */
[----:B------:R-:W-:Y:S02]  /*3e30*/  ISETP.GT.AND P1, PT, R4, 0x11, P1 ;  /* 0x000000110400780c */ /* 0x000fe40000f24270 */
[C---:B------:R-:W-:Y:S02]  /*3e40*/  ISETP.LT.OR P0, PT, R5.reuse, 0x19, P0 ;  /* 0x000000190500780c */ /* 0x040fe40000701670 */
[C---:B------:R-:W-:Y:S02]  /*3e50*/  ISETP.LT.OR P2, PT, R5.reuse, 0x11, P2 ;  /* 0x000000110500780c */ /* 0x040fe40001741670 */
[----:B------:R-:W-:Y:S02]  /*3e60*/  ISETP.LT.OR P1, PT, R5, 0x12, P1 ;  /* 0x000000120500780c */ /* 0x000fe40000f21670 */
[----:B------:R-:W-:Y:S02]  /*3e70*/  FSEL R70, R36, -INF , !P0 ;  /* 0xff80000024467808 */ /* 0x000fe40004000000 */
[----:B------:R-:W-:-:S02]  /*3e80*/  FSEL R64, R40, -INF , !P2 ;  /* 0xff80000028407808 */ /* 0x000fc40005000000 */
[----:B------:R-:W-:Y:S02]  /*3e90*/  FSEL R69, R41, -INF , !P1 ;  /* 0xff80000029457808 */ /* 0x000fe40004800000 */
[----:B------:R-:W-:Y:S02]  /*3ea0*/  PLOP3.LUT P0, PT, PT, PT, UP2, 0x40, 0x0 ;  /* 0x000000000000781c */ /* 0x000fe40003f0e828 */
[----:B------:R-:W-:Y:S02]  /*3eb0*/  PLOP3.LUT P2, PT, PT, PT, UP4, 0x40, 0x0 ;  /* 0x000000000000781c */ /* 0x000fe40003f4e848 */
[----:B------:R-:W-:Y:S02]  /*3ec0*/  PLOP3.LUT P1, PT, PT, PT, UP3, 0x40, 0x0 ;  /* 0x000000000000781c */ /* 0x000fe40003f2e838 */
        /* <DEDUP_REMOVED lines=9> */
[----:B------:R-:W-:Y:S01]  /*3f60*/  PLOP3.LUT P0, PT, PT, PT, UP6, 0x40, 0x0 ;  /* 0x000000000000781c */ /* 0x000fe20003f0e868 */
[----:B------:R-:W-:Y:S01]  /*3f70*/  UISETP.NE.AND UP6, UPT, UR31, URZ, UPT ;  /* 0x0000003f1f00728c */ /* 0x000fe2000bfc5270 */
[----:B------:R-:W-:Y:S02]  /*3f80*/  PLOP3.LUT P2, PT, PT, PT, UP1, 0x40, 0x0 ;  /* 0x000000000000781c */ /* 0x000fe40003f4e818 */
[----:B------:R-:W-:Y:S02]  /*3f90*/  PLOP3.LUT P1, PT, PT, PT, UP0, 0x40, 0x0 ;  /* 0x000000000000781c */ /* 0x000fe40003f2e808 */
[C---:B------:R-:W-:Y:S02]  /*3fa0*/  ISETP.GT.AND P2, PT, R4.reuse, 0x28, P2 ;  /* 0x000000280400780c */ /* 0x040fe40001744270 */
[----:B------:R-:W-:Y:S01]  /*3fb0*/  ISETP.GT.AND P1, PT, R4, 0x29, P1 ;  /* 0x000000290400780c */ /* 0x000fe20000f24270 */
[----:B-1----:R-:W-:Y:S01]  /*3fc0*/  IMAD.IADD R4, R12, 0x1, R8 ;  /* 0x000000010c047824 */ /* 0x002fe200078e0208 */
[----:B------:R-:W-:-:S02]  /*3fd0*/  ISETP.LT.OR P2, PT, R5, 0x29, P2 ;  /* 0x000000290500780c */ /* 0x000fc40001741670 */
[----:B------:R-:W-:Y:S01]  /*3fe0*/  ISETP.LT.OR P1, PT, R5, 0x2a, P1 ;  /* 0x0000002a0500780c */ /* 0x000fe20000f21670 */
[----:B------:R-:W-:Y:S01]  /*3ff0*/  IMAD.IADD R5, R10, 0x1, R8 ;  /* 0x000000010a057824 */ /* 0x000fe200078e0208 */
[----:B------:R-:W-:Y:S02]  /*4000*/  FSEL R147, R20, -INF , !P2 ;  /* 0xff80000014937808 */ /* 0x000fe40005000000 */
[----:B------:R-:W-:Y:S02]  /*4010*/  FSEL R146, R21, -INF , !P1 ;  /* 0xff80000015927808 */ /* 0x000fe40004800000 */
        /* <DEDUP_REMOVED lines=14> */
.L_x_2385:
[----:B------:R-:W-:-:S04]  /*4100*/  MOV R14, c[0x0][0x32c] ;  /* 0x0000cb00000e7a02 */ /* 0x000fc80000000f00 */
[----:B------:R-:W-:-:S13]  /*4110*/  ISETP.NE.AND P0, PT, R14, 0x1, PT ;  /* 0x000000010e00780c */ /* 0x000fda0003f05270 */
[----:B------:R-:W-:-:S05]  /*4120*/  @P0 IMAD.HI.U32 R14, R8, c[0x0][0x330], RZ ;  /* 0x0000cc00080e0a27 */ /* 0x000fca00078e00ff */
[----:B------:R-:W-:Y:S02]  /*4130*/  @P0 SHF.R.U32.HI R8, RZ, c[0x0][0x334], R14 ;  /* 0x0000cd00ff080a19 */ /* 0x000fe4000001160e */
.L_x_2386:
[----:B------:R-:W-:Y:S05]  /*4140*/  BSYNC B0 ;  /* 0x0000000000007941 */ /* 0x000fea0003800000 */
.L_x_2384:
[----:B------:R-:W-:-:S05]  /*4150*/  IMAD R8, R8, c[0x0][0x32c], R13 ;  /* 0x0000cb0008087a24 */ /* 0x000fca00078e020d */
[----:B------:R-:W-:Y:S02]  /*4160*/  IADD3 R14, R8, c[0x0][0x32c], RZ ;  /* 0x0000cb00080e7a10 */ /* 0x000fe40007ffe0ff */
[----:B------:R-:W-:Y:S02]  /*4170*/  IMNMX R4, R4, R8, !PT ;  /* 0x0000000804047217 */ /* 0x000fe40007800200 */
[----:B------:R-:W-:Y:S02]  /*4180*/  IMNMX R5, R5, R14, PT ;  /* 0x0000000e05057217 */ /* 0x000fe40003800200 */
.L_x_2383:
[----:B------:R-:W-:Y:S01]  /*4190*/  UP2UR UR33, UPR, URZ, 0x8 ;  /* 0x000000083f217883 */ /* 0x000fe20008000000 */
[----:B------:R-:W1:Y:S01]  /*41a0*/  SHFL.IDX PT, R8, R9, 0x3, 0x1c1f ;  /* 0x007c1f0009087f89 */ /* 0x000e6200000e0000 */
[----:B------:R-:W-:Y:S02]  /*41b0*/  UISETP.NE.AND UP3, UPT, UR28, URZ, UPT ;  /* 0x0000003f1c00728c */ /* 0x000fe4000bf65270 */
[----:B------:R-:W-:Y:S02]  /*41c0*/  UP2UR UR30, UPR, URZ, 0x1 ;  /* 0x000000013f1e7883 */ /* 0x000fe40008000000 */
[----:B------:R-:W-:-:S02]  /*41d0*/  UP2UR UR32, UPR, URZ, 0x4 ;  /* 0x000000043f207883 */ /* 0x000fc40008000000 */
[----:B------:R-:W-:Y:S01]  /*41e0*/  PLOP3.LUT P0, PT, PT, PT, UP3, 0x40, 0x0 ;  /* 0x000000000000781c */ /* 0x000fe20003f0e838 */
[----:B------:R-:W-:Y:S02]  /*41f0*/  UISETP.NE.AND UP0, UPT, UR4, URZ, UPT ;  /* 0x0000003f0400728c */ /* 0x000fe4000bf05270 */
[----:B------:R-:W-:Y:S01]  /*4200*/  UISETP.NE.AND UP2, UPT, UR27, URZ, UPT ;  /* 0x0000003f1b00728c */ /* 0x000fe2000bf45270 */
[----:B------:R-:W-:Y:S01]  /*4210*/  ISETP.GT.AND P0, PT, R4, 0x1, P0 ;  /* 0x000000010400780c */ /* 0x000fe20000704270 */
[----:B------:R-:W-:Y:S02]  /*4220*/  UP2UR UR34, UPR, URZ, 0x10 ;  /* 0x000000103f227883 */ /* 0x000fe40008000000 */
[----:B------:R-:W-:Y:S01]  /*4230*/  UISETP.NE.AND UP4, UPT, UR29, URZ, UPT ;  /* 0x0000003f1d00728c */ /* 0x000fe2000bf85270 */
[----:B------:R-:W-:Y:S01]  /*4240*/  ISETP.LT.OR P0, PT, R5, 0x2, P0 ;  /* 0x000000020500780c */ /* 0x000fe20000701670 */
[----:B------:R-:W-:Y:S01]  /*4250*/  UP2UR UR31, UPR, URZ, 0x2 ;  /* 0x000000023f1f7883 */ /* 0x000fe20008000000 */
[----:B------:R-:W-:Y:S01]  /*4260*/  PLOP3.LUT P1, PT, PT, PT, UP2, 0x40, 0x0 ;  /* 0x000000000000781c */ /* 0x000fe20003f2e828 */
[----:B------:R-:W-:Y:S01]  /*4270*/  UISETP.NE.AND UP1, UPT, UR5, URZ, UPT ;  /* 0x0000003f0500728c */ /* 0x000fe2000bf25270 */
[----:B------:R-:W-:-:S02]  /*4280*/  FSEL R55, R81, -INF , !P0 ;  /* 0xff80000051377808 */ /* 0x000fc40004000000 */
[----:B------:R-:W-:Y:S02]  /*4290*/  PLOP3.LUT P0, PT, PT, PT, UP0, 0x40, 0x0 ;  /* 0x000000000000781c */ /* 0x000fe40003f0e808 */
[----:B------:R-:W-:Y:S01]  /*42a0*/  PLOP3.LUT P2, PT, PT, PT, UP4, 0x40, 0x0 ;  /* 0x000000000000781c */ /* 0x000fe20003f4e848 */
[----:B------:R-:W-:Y:S01]  /*42b0*/  UISETP.NE.AND UP4, UPT, UR34, URZ, UPT ;  /* 0x0000003f2200728c */ /* 0x000fe2000bf85270 */
[C---:B------:R-:W-:Y:S01]  /*42c0*/  ISETP.GT.AND P0, PT, R4.reuse, 0x10, P0 ;  /* 0x000000100400780c */ /* 0x040fe20000704270 */
[----:B------:R-:W-:Y:S01]  /*42d0*/  UP2UR UR34, UPR, URZ, 0x8 ;  /* 0x000000083f227883 */ /* 0x000fe20008000000 */
[C---:B------:R-:W-:Y:S01]  /*42e0*/  ISETP.GT.AND P1, PT, R4.reuse, 0x8, P1 ;  /* 0x000000080400780c */ /* 0x040fe20000f24270 */
[----:B------:R-:W-:Y:S01]  /*42f0*/  UISETP.NE.AND UP3, UPT, UR29, URZ, UPT ;  /* 0x0000003f1d00728c */ /* 0x000fe2000bf65270 */
[----:B------:R-:W-:Y:S02]  /*4300*/  ISETP.GT.AND P2, PT, R4, RZ, P2 ;  /* 0x000000ff0400720c */ /* 0x000fe40001744270 */
[----:B------:R-:W-:-:S02]  /*4310*/  ISETP.LT.OR P0, PT, R5, 0x11, P0 ;  /* 0x000000110500780c */ /* 0x000fc40000701670 */
[C---:B------:R-:W-:Y:S02]  /*4320*/  ISETP.LT.OR P1, PT, R5.reuse, 0x9, P1 ;  /* 0x000000090500780c */ /* 0x040fe40000f21670 */
[----:B------:R-:W-:Y:S02]  /*4330*/  ISETP.LT.OR P2, PT, R5, 0x1, P2 ;  /* 0x000000010500780c */ /* 0x000fe40001741670 */
[----:B------:R-:W-:Y:S02]  /*4340*/  FSEL R68, R32, -INF , !P0 ;  /* 0xff80000020447808 */ /* 0x000fe40004000000 */
[----:B------:R-:W-:Y:S02]  /*4350*/  FSEL R58, R76, -INF , !P1 ;  /* 0xff8000004c3a7808 */ /* 0x000fe40004800000 */
[----:B------:R-:W-:Y:S02]  /*4360*/  PLOP3.LUT P0, PT, PT, PT, UP4, 0x40, 0x0 ;  /* 0x000000000000781c */ /* 0x000fe40003f0e848 */
[----:B------:R-:W-:-:S02]  /*4370*/  PLOP3.LUT P1, PT, PT, PT, UP6, 0x40, 0x0 ;  /* 0x000000000000781c */ /* 0x000fc40003f2e868 */
[----:B------:R-:W-:Y:S02]  /*4380*/  FSEL R54, R80, -INF , !P2 ;  /* 0xff80000050367808 */ /* 0x000fe40005000000 */
[----:B------:R-:W-:Y:S02]  /*4390*/  PLOP3.LUT P2, PT, PT, PT, UP1, 0x40, 0x0 ;  /* 0x000000000000781c */ /* 0x000fe40003f4e818 */
[C---:B------:R-:W-:Y:S02]  /*43a0*/  ISETP.GT.AND P0, PT, R4.reuse, 0x19, P0 ;  /* 0x000000190400780c */ /* 0x040fe40000704270 */
[C---:B------:R-:W-:Y:S02]  /*43b0*/  ISETP.GT.AND P1, PT, R4.reuse, 0x11, P1 ;  /* 0x000000110400780c */ /* 0x040fe40000f24270 */
[----:B------:R-:W-:Y:S02]  /*43c0*/  ISETP.GT.AND P2, PT, R4, 0x9, P2 ;  /* 0x000000090400780c */ /* 0x000fe40001744270 */
[----:B------:R-:W-:-:S02]  /*43d0*/  ISETP.LT.OR P0, PT, R5, 0x1a, P0 ;  /* 0x0000001a0500780c */ /* 0x000fc40000701670 */
[C---:B------:R-:W-:Y:S02]  /*43e0*/  ISETP.LT.OR P1, PT, R5.reuse, 0x12, P1 ;  /* 0x000000120500780c */ /* 0x040fe40000f21670 */
[----:B------:R-:W-:Y:S02]  /*43f0*/  ISETP.LT.OR P2, PT, R5, 0xa, P2 ;  /* 0x0000000a0500780c */ /* 0x000fe40001741670 */
[----:B------:R-:W-:Y:S02]  /*4400*/  FSEL R74, R85, -INF , !P0 ;  /* 0xff800000554a7808 */ /* 0x000fe40004000000 */
[----:B------:R-:W-:Y:S02]  /*4410*/  FSEL R72, R33, -INF , !P1 ;  /* 0xff80000021487808 */ /* 0x000fe40004800000 */
[----:B------:R-:W-:Y:S01]  /*4420*/  PLOP3.LUT P0, PT, PT, PT, UP2, 0x40, 0x0 ;  /* 0x000000000000781c */ /* 0x000fe20003f0e828 */
[----:B------:R-:W-:Y:S01]  /*4430*/  UISETP.NE.AND UP2, UPT, UR32, URZ, UPT ;  /* 0x0000003f2000728c */ /* 0x000fe2000bf45270 */
[----:B------:R-:W-:Y:S01]  /*4440*/  PLOP3.LUT P1, PT, PT, PT, UP3, 0x40, 0x0 ;  /* 0x000000000000781c */ /* 0x000fe20003f2e838 */
[----:B------:R-:W-:Y:S01]  /*4450*/  UISETP.NE.AND UP3, UPT, UR34, URZ, UPT ;  /* 0x0000003f2200728c */ /* 0x000fe2000bf65270 */
[----:B------:R-:W-:-:S02]  /*4460*/  FSEL R59, R77, -INF , !P2 ;  /* 0xff8000004d3b7808 */ /* 0x000fc40005000000 */
[----:B------:R-:W-:Y:S02]  /*4470*/  PLOP3.LUT P2, PT, PT, PT, UP5, 0x40, 0x0 ;  /* 0x000000000000781c */ /* 0x000fe40003f4e858 */
[C---:B------:R-:W-:Y:S02]  /*4480*/  ISETP.GT.AND P0, PT, R6.reuse, 0x8, P0 ;  /* 0x000000080600780c */ /* 0x040fe40000704270 */
[----:B------:R-:W-:Y:S02]  /*4490*/  ISETP.GT.AND P1, PT, R6, RZ, P1 ;  /* 0x000000ff0600720c */ /* 0x000fe40000f24270 */
[----:B------:R-:W-:Y:S02]  /*44a0*/  ISETP.GT.AND P2, PT, R4, 0x18, P2 ;  /* 0x000000180400780c */ /* 0x000fe40001744270 */
[C---:B------:R-:W-:Y:S02]  /*44b0*/  ISETP.LT.OR P0, PT, R7.reuse, 0x9, P0 ;  /* 0x000000090700780c */ /* 0x040fe40000701670 */
[----:B------:R-:W-:-:S02]  /*44c0*/  ISETP.LT.OR P1, PT, R7, 0x1, P1 ;  /* 0x000000010700780c */ /* 0x000fc40000f21670 */
[----:B------:R-:W-:Y:S02]  /*44d0*/  ISETP.LT.OR P2, PT, R5, 0x19, P2 ;  /* 0x000000190500780c */ /* 0x000fe40001741670 */
[----:B------:R-:W-:Y:S02]  /*44e0*/  FSEL R20, R46, -INF , !P0 ;  /* 0xff8000002e147808 */ /* 0x000fe40004000000 */
[----:B------:R-:W-:Y:S02]  /*44f0*/  FSEL R14, R50, -INF , !P1 ;  /* 0xff800000320e7808 */ /* 0x000fe40004800000 */
[----:B------:R-:W-:Y:S02]  /*4500*/  PLOP3.LUT P0, PT, PT, PT, UP6, 0x40, 0x0 ;  /* 0x000000000000781c */ /* 0x000fe40003f0e868 */
[----:B------:R-:W-:Y:S01]  /*4510*/  PLOP3.LUT P1, PT, PT, PT, UP1, 0x40, 0x0 ;  /* 0x000000000000781c */ /* 0x000fe20003f2e818 */
[----:B------:R-:W-:Y:S01]  /*4520*/  UISETP.NE.AND UP1, UPT, UR31, URZ, UPT ;  /* 0x0000003f1f00728c */ /* 0x000fe2000bf25270 */
[----:B------:R-:W-:-:S02]  /*4530*/  FSEL R73, R84, -INF , !P2 ;  /* 0xff80000054497808 */ /* 0x000fc40005000000 */
[----:B------:R-:W-:Y:S01]  /*4540*/  PLOP3.LUT P2, PT, PT, PT, UP3, 0x40, 0x0 ;  /* 0x000000000000781c */ /* 0x000fe20003f4e838 */
[----:B------:R-:W-:Y:S01]  /*4550*/  UISETP.NE.AND UP3, UPT, UR33, URZ, UPT ;  /* 0x0000003f2100728c */ /* 0x000fe2000bf65270 */
[C---:B------:R-:W-:Y:S02]  /*4560*/  ISETP.GT.AND P0, PT, R6.reuse, 0x11, P0 ;  /* 0x000000110600780c */ /* 0x040fe40000704270 */
[C---:B------:R-:W-:Y:S02]  /*4570*/  ISETP.GT.AND P1, PT, R6.reuse, 0x9, P1 ;  /* 0x000000090600780c */ /* 0x040fe40000f24270 */
[----:B------:R-:W-:Y:S02]  /*4580*/  ISETP.GT.AND P2, PT, R6, 0x1, P2 ;  /* 0x000000010600780c */ /* 0x000fe40001744270 */
[C---:B------:R-:W-:Y:S02]  /*4590*/  ISETP.LT.OR P0, PT, R7.reuse, 0x12, P0 ;  /* 0x000000120700780c */ /* 0x040fe40000701670 */
[----:B------:R-:W-:-:S02]  /*45a0*/  ISETP.LT.OR P1, PT, R7, 0xa, P1 ;  /* 0x0000000a0700780c */ /* 0x000fc40000f21670 */
[----:B------:R-:W-:Y:S02]  /*45b0*/  ISETP.LT.OR P2, PT, R7, 0x2, P2 ;  /* 0x000000020700780c */ /* 0x000fe40001741670 */
[----:B------:R-:W-:Y:S02]  /*45c0*/  FSEL R61, R43, -INF , !P0 ;  /* 0xff8000002b3d7808 */ /* 0x000fe40004000000 */
[----:B------:R-:W-:Y:S02]  /*45d0*/  FSEL R21, R47, -INF , !P1 ;  /* 0xff8000002f157808 */ /* 0x000fe40004800000 */
[----:B------:R-:W-:Y:S02]  /*45e0*/  PLOP3.LUT P0, PT, PT, PT, UP3, 0x40, 0x0 ;  /* 0x000000000000781c */ /* 0x000fe40003f0e838 */
[----:B------:R-:W-:Y:S02]  /*45f0*/  PLOP3.LUT P1, PT, PT, PT, UP5, 0x40, 0x0 ;  /* 0x000000000000781c */ /* 0x000fe40003f2e858 */
[----:B------:R-:W-:-:S02]  /*4600*/  FSEL R17, R51, -INF , !P2 ;  /* 0xff80000033117808 */ /* 0x000fc40005000000 */
[----:B------:R-:W-:Y:S01]  /*4610*/  PLOP3.LUT P2, PT, PT, PT, UP0, 0x40, 0x0 ;  /* 0x000000000000781c */ /* 0x000fe20003f4e808 */
[----:B------:R-:W-:Y:S01]  /*4620*/  UISETP.NE.AND UP0, UPT, UR30, URZ, UPT ;  /* 0x0000003f1e00728c */ /* 0x000fe2000bf05270 */
[----:B------:R-:W-:Y:S01]  /*4630*/  ISETP.GT.AND P0, PT, R4, 0x20, P0 ;  /* 0x000000200400780c */ /* 0x000fe20000704270 */
[----:B------:R-:W-:Y:S01]  /*4640*/  UP2UR UR30, UPR, URZ, 0x40 ;  /* 0x000000403f1e7883 */ /* 0x000fe20008000000 */
[C---:B------:R-:W-:Y:S01]  /*4650*/  ISETP.GT.AND P1, PT, R6.reuse, 0x18, P1 ;  /* 0x000000180600780c */ /* 0x040fe20000f24270 */
[----:B------:R-:W-:Y:S01]  /*4660*/  UISETP.NE.AND UP6, UPT, UR12, URZ, UPT ;  /* 0x0000003f0c00728c */ /* 0x000fe2000bfc5270 */
[----:B------:R-:W-:Y:S02]  /*4670*/  ISETP.GT.AND P2, PT, R6, 0x10, P2 ;  /* 0x000000100600780c */ /* 0x000fe40001744270 */
[----:B------:R-:W-:Y:S02]  /*4680*/  ISETP.LT.OR P0, PT, R5, 0x21, P0 ;  /* 0x000000210500780c */ /* 0x000fe40000701670 */
[----:B------:R-:W-:-:S02]  /*4690*/  ISETP.LT.OR P1, PT, R7, 0x19, P1 ;  /* 0x000000190700780c */ /* 0x000fc40000f21670 */
[----:B------:R-:W-:Y:S02]  /*46a0*/  ISETP.LT.OR P2, PT, R7, 0x11, P2 ;  /* 0x000000110700780c */ /* 0x000fe40001741670 */
[----:B------:R-:W-:Y:S02]  /*46b0*/  FSEL R126, R92, -INF , !P0 ;  /* 0xff8000005c7e7808 */ /* 0x000fe40004000000 */
[----:B------:R-:W-:Y:S02]  /*46c0*/  FSEL R62, R38, -INF , !P1 ;  /* 0xff800000263e7808 */ /* 0x000fe40004800000 */
[----:B------:R-:W-:Y:S02]  /*46d0*/  PLOP3.LUT P0, PT, PT, PT, UP2, 0x40, 0x0 ;  /* 0x000000000000781c */ /* 0x000fe40003f0e828 */
[----:B------:R-:W-:Y:S02]  /*46e0*/  PLOP3.LUT P1, PT, PT, PT, UP3, 0x40, 0x0 ;  /* 0x000000000000781c */ /* 0x000fe40003f2e838 */
[----:B------:R-:W-:-:S02]  /*46f0*/  FSEL R60, R42, -INF , !P2 ;  /* 0xff8000002a3c7808 */ /* 0x000fc40005000000 */
[----:B------:R-:W-:Y:S02]  /*4700*/  PLOP3.LUT P2, PT, PT, PT, UP4, 0x40, 0x0 ;  /* 0x000000000000781c */ /* 0x000fe40003f4e848 */
[----:B------:R-:W-:Y:S02]  /*4710*/  ISETP.GT.AND P0, PT, R4, 0x21, P0 ;  /* 0x000000210400780c */ /* 0x000fe40000704270 */
[C---:B------:R-:W-:Y:S02]  /*4720*/  ISETP.GT.AND P1, PT, R6.reuse, 0x20, P1 ;  /* 0x000000200600780c */ /* 0x040fe40000f24270 */
        /* <DEDUP_REMOVED lines=11> */
[----:B------:R-:W-:Y:S02]  /*47e0*/  ISETP.GT.AND P1, PT, R4, 0x28, P1 ;  /* 0x000000280400780c */ /* 0x000fe40000f24270 */
[----:B------:R-:W-:Y:S02]  /*47f0*/  ISETP.GT.AND P2, PT, R6, 0x21, P2 ;  /* 0x000000210600780c */ /* 0x000fe40001744270 */
[----:B------:R-:W-:Y:S02]  /*4800*/  ISETP.LT.OR P0, PT, R7, 0x29, P0 ;  /* 0x000000290700780c */ /* 0x000fe40000701670 */
[----:B------:R-:W-:-:S02]  /*4810*/  ISETP.LT.OR P1, PT, R5, 0x29, P1 ;  /* 0x000000290500780c */ /* 0x000fc40000f21670 */
[----:B------:R-:W-:Y:S02]  /*4820*/  ISETP.LT.OR P2, PT, R7, 0x22, P2 ;  /* 0x000000220700780c */ /* 0x000fe40001741670 */
[----:B------:R-:W-:Y:S02]  /*4830*/  FSEL R91, R22, -INF , !P0 ;  /* 0xff800000165b7808 */ /* 0x000fe40004000000 */
[----:B------:R-:W-:Y:S02]  /*4840*/  FSEL R145, R96, -INF , !P1 ;  /* 0xff80000060917808 */ /* 0x000fe40004800000 */
[----:B------:R-:W-:Y:S01]  /*4850*/  PLOP3.LUT P0, PT, PT, PT, UP6, 0x40, 0x0 ;  /* 0x000000000000781c */ /* 0x000fe20003f0e868 */
[----:B------:R-:W-:Y:S01]  /*4860*/  UISETP.NE.AND UP6, UPT, UR30, URZ, UPT ;  /* 0x0000003f1e00728c */ /* 0x000fe2000bfc5270 */
[----:B------:R-:W-:Y:S02]  /*4870*/  PLOP3.LUT P1, PT, PT, PT, UP0, 0x40, 0x0 ;  /* 0x000000000000781c */ /* 0x000fe40003f2e808 */
[----:B------:R-:W-:-:S02]  /*4880*/  FSEL R124, R27, -INF , !P2 ;  /* 0xff8000001b7c7808 */ /* 0x000fc40005000000 */
[----:B------:R-:W-:Y:S02]  /*4890*/  PLOP3.LUT P2, PT, PT, PT, UP0, 0x40, 0x0 ;  /* 0x000000000000781c */ /* 0x000fe40003f4e808 */
[----:B------:R-:W-:Y:S01]  /*48a0*/  ISETP.GT.AND P1, PT, R4, 0x29, P1 ;  /* 0x000000290400780c */ /* 0x000fe20000f24270 */
[--C-:B-1----:R-:W-:Y:S01]  /*48b0*/  IMAD.IADD R4, R12, 0x1, R8.reuse ;  /* 0x000000010c047824 */ /* 0x102fe200078e0208 */
[----:B------:R-:W-:Y:S02]  /*48c0*/  ISETP.GT.AND P2, PT, R6, 0x29, P2 ;  /* 0x000000290600780c */ /* 0x000fe40001744270 */
[----:B------:R-:W-:Y:S01]  /*48d0*/  ISETP.LT.OR P1, PT, R5, 0x2a, P1 ;  /* 0x0000002a0500780c */ /* 0x000fe20000f21670 */
[----:B------:R-:W-:Y:S01]  /*48e0*/  IMAD.IADD R5, R10, 0x1, R8 ;  /* 0x000000010a057824 */ /* 0x000fe200078e0208 */
[----:B------:R-:W-:Y:S02]  /*48f0*/  ISETP.LT.OR P2, PT, R7, 0x2a, P2 ;  /* 0x0000002a0700780c */ /* 0x000fe40001741670 */
[----:B------:R-:W-:-:S02]  /*4900*/  FSEL R127, R97, -INF , !P1 ;  /* 0xff800000617f7808 */ /* 0x000fc40004800000 */
[----:B------:R-:W-:Y:S02]  /*4910*/  IMNMX R5, R5, R11, PT ;  /* 0x0000000b05057217 */ /* 0x000fe40003800200 */
[----:B------:R-:W-:Y:S01]  /*4920*/  FSEL R90, R23, -INF , !P2 ;  /* 0xff800000175a7808 */ /* 0x000fe20005000000 */
        /* <DEDUP_REMOVED lines=13> */
.L_x_2389:
[----:B------:R-:W-:-:S04]  /*4a00*/  MOV R7, c[0x0][0x32c] ;  /* 0x0000cb0000077a02 */ /* 0x000fc80000000f00 */
[----:B------:R-:W-:-:S13]  /*4a10*/  ISETP.NE.AND P0, PT, R7, 0x1, PT ;  /* 0x000000010700780c */ /* 0x000fda0003f05270 */
[----:B------:R-:W-:-:S05]  /*4a20*/  @P0 IMAD.HI.U32 R7, R6, c[0x0][0x330], RZ ;  /* 0x0000cc0006070a27 */ /* 0x000fca00078e00ff */
[----:B------:R-:W-:Y:S02]  /*4a30*/  @P0 SHF.R.U32.HI R6, RZ, c[0x0][0x334], R7 ;  /* 0x0000cd00ff060a19 */ /* 0x000fe40000011607 */
.L_x_2390:
[----:B------:R-:W-:Y:S05]  /*4a40*/  BSYNC B0 ;  /* 0x0000000000007941 */ /* 0x000fea0003800000 */
.L_x_2388:
[----:B------:R-:W-:-:S05]  /*4a50*/  IMAD R6, R6, c[0x0][0x32c], R13 ;  /* 0x0000cb0006067a24 */ /* 0x000fca00078e020d */
[----:B------:R-:W-:Y:S02]  /*4a60*/  IADD3 R7, R6, c[0x0][0x32c], RZ ;  /* 0x0000cb0006077a10 */ /* 0x000fe40007ffe0ff */
[----:B------:R-:W-:Y:S02]  /*4a70*/  IMNMX R4, R4, R6, !PT ;  /* 0x0000000604047217 */ /* 0x000fe40007800200 */
[----:B------:R-:W-:Y:S02]  /*4a80*/  IMNMX R5, R5, R7, PT ;  /* 0x0000000705057217 */ /* 0x000fe40003800200 */
.L_x_2387:
        /* <DEDUP_REMOVED lines=21> */
[----:B------:R-:W-:Y:S01]  /*4be0*/  STL [R1+0x68], R242 ;  /* 0x000068f201007387 */ /* 0x000fe20000100800 */
[----:B------:R-:W-:Y:S01]  /*4bf0*/  FMNMX.FTZ R6, R62, R6, !PT ;  /* 0x000000063e067209 */ /* 0x000fe20007810000 */
[----:B------:R-:W-:Y:S01]  /*4c00*/  IMAD.SHL.U32 R225, R0, 0x2, RZ ;  /* 0x0000000200e17824 */ /* 0x000fe200078e00ff */
[----:B------:R-:W-:Y:S01]  /*4c10*/  FMNMX.FTZ R169, R71, R169, !PT ;  /* 0x000000a947a97209 */ /* 0x000fe20007810000 */
[----:B------:R-:W-:Y:S01]  /*4c20*/  STL [R1+0x64], R241 ;  /* 0x000064f101007387 */ /* 0x000fe20000100800 */
[----:B------:R-:W-:Y:S01]  /*4c30*/  FMNMX.FTZ R6, R63, R6, !PT ;  /* 0x000000063f067209 */ /* 0x000fe20007810000 */
[----:B------:R-:W-:Y:S01]  /*4c40*/  IMAD R226, R3, 0x2, R225 ;  /* 0x0000000203e27824 */ /* 0x000fe200078e02e1 */
[----:B------:R-:W-:Y:S01]  /*4c50*/  FMNMX.FTZ R169, R161, R169, !PT ;  /* 0x000000a9a1a97209 */ /* 0x000fe20007810000 */
[----:B------:R-:W-:Y:S01]  /*4c60*/  STL [R1+0x60], R240 ;  /* 0x000060f001007387 */ /* 0x000fe20000100800 */
[----:B------:R-:W-:Y:S01]  /*4c70*/  FMNMX.FTZ R6, R125, R6, !PT ;  /* 0x000000067d067209 */ /* 0x000fe20007810000 */
[----:B------:R-:W-:Y:S01]  /*4c80*/  IMAD R227, R2, 0x2, R226 ;  /* 0x0000000202e37824 */ /* 0x000fe200078e02e2 */
        /* <DEDUP_REMOVED lines=8> */
[----:B------:R-:W-:Y:S02]  /*4d10*/  FMNMX.FTZ R6, R90, R6, !PT ;  /* 0x000000065a067209 */ /* 0x000fe40007810000 */
[----:B------:R-:W-:Y:S01]  /*4d20*/  PLOP3.LUT P0, PT, PT, PT, UP3, 0x40, 0x0 ;  /* 0x000000000000781c */ /* 0x000fe20003f0e838 */
[----:B------:R-:W1:Y:S01]  /*4d30*/  SHFL.BFLY PT, R7, R169, 0x2, 0x1f ;  /* 0x0c401f00a9077f89 */ /* 0x000e6200000e0000 */
[----:B------:R-:W-:Y:S01]  /*4d40*/  PLOP3.LUT P1, PT, PT, PT, UP4, 0x40, 0x0 ;  /* 0x000000000000781c */ /* 0x000fe20003f2e848 */
[----:B------:R-:W-:Y:S01]  /*4d50*/  UISETP.NE.AND UP4, UPT, UR30, URZ, UPT ;  /* 0x0000003f1e00728c */ /* 0x000fe2000bf85270 */
[C---:B------:R-:W-:Y:S01]  /*4d60*/  ISETP.GT.AND P0, PT, R4.reuse, 0x1, P0 ;  /* 0x000000010400780c */ /* 0x040fe20000704270 */
[----:B------:R-:W2:Y:S01]  /*4d70*/  SHFL.BFLY PT, R8, R6, 0x2, 0x1f ;  /* 0x0c401f0006087f89 */ /* 0x000ea200000e0000 */
[----:B------:R-:W-:Y:S01]  /*4d80*/  ISETP.GT.AND P1, PT, R4, RZ, P1 ;  /* 0x000000ff0400720c */ /* 0x000fe20000f24270 */
[----:B------:R-:W-:Y:S01]  /*4d90*/  UISETP.NE.AND UP3, UPT, UR29, URZ, UPT ;  /* 0x0000003f1d00728c */ /* 0x000fe2000bf65270 */
[C---:B------:R-:W-:Y:S01]  /*4da0*/  ISETP.LT.OR P0, PT, R5.reuse, 0x2, P0 ;  /* 0x000000020500780c */ /* 0x040fe20000701670 */
[----:B------:R-:W-:Y:S01]  /*4db0*/  STL [R1+0x50], R236 ;  /* 0x000050ec01007387 */ /* 0x000fe20000100800 */
[----:B------:R-:W-:-:S02]  /*4dc0*/  ISETP.LT.OR P1, PT, R5, 0x1, P1 ;  /* 0x000000010500780c */ /* 0x000fc40000f21670 */
[----:B------:R-:W-:Y:S01]  /*4dd0*/  FSEL R51, R83, -INF , !P0 ;  /* 0xff80000053337808 */ /* 0x000fe20004000000 */
[----:B------:R-:W-:Y:S01]  /*4de0*/  STL [R1+0x4c], R235 ;  /* 0x00004ceb01007387 */ /* 0x000fe20000100800 */
[----:B------:R-:W-:Y:S01]  /*4df0*/  PLOP3.LUT P0, PT, PT, PT, UP0, 0x40, 0x0 ;  /* 0x000000000000781c */ /* 0x000fe20003f0e808 */
[----:B------:R-:W-:Y:S01]  /*4e00*/  UISETP.NE.AND UP0, UPT, UR5, URZ, UPT ;  /* 0x0000003f0500728c */ /* 0x000fe2000bf05270 */
[----:B------:R-:W-:Y:S01]  /*4e10*/  FSEL R50, R82, -INF , !P1 ;  /* 0xff80000052327808 */ /* 0x000fe20004800000 */
[----:B------:R-:W-:Y:S01]  /*4e20*/  STL [R1+0x48], R234 ;  /* 0x000048ea01007387 */ /* 0x000fe20000100800 */
[----:B------:R-:W-:Y:S01]  /*4e30*/  ISETP.GT.AND P0, PT, R4, 0x10, P0 ;  /* 0x000000100400780c */ /* 0x000fe20000704270 */
[----:B------:R-:W-:Y:S01]  /*4e40*/  ULDC.64 UR4, c[0x0][0x2c8] ;  /* 0x0000b20000047ab9 */ /* 0x000fe20000000a00 */
[----:B------:R-:W-:Y:S01]  /*4e50*/  PLOP3.LUT P1, PT, PT, PT, UP1, 0x40, 0x0 ;  /* 0x000000000000781c */ /* 0x000fe20003f2e818 */
[----:B------:R-:W-:Y:S01]  /*4e60*/  UISETP.NE.AND UP1, UPT, UR27, URZ, UPT ;  /* 0x0000003f1b00728c */ /* 0x000fe2000bf25270 */
[----:B------:R-:W-:Y:S01]  /*4e70*/  ISETP.LT.OR P0, PT, R5, 0x11, P0 ;  /* 0x000000110500780c */ /* 0x000fe20000701670 */
[----:B------:R-:W-:Y:S01]  /*4e80*/  LDSM.16.MT88.4 R28, [R226+0x100] ;  /* 0x00010000e21c783b */ /* 0x000fe20000004200 */
[----:B------:R-:W-:Y:S01]  /*4e90*/  PLOP3.LUT P2, PT, PT, PT, UP2, 0x40, 0x0 ;  /* 0x000000000000781c */ /* 0x000fe20003f4e828 */
[----:B------:R-:W-:Y:S01]  /*4ea0*/  UISETP.NE.AND UP2, UPT, UR28, URZ, UPT ;  /* 0x0000003f1c00728c */ /* 0x000fe2000bf45270 */
[----:B-1----:R-:W-:Y:S01]  /*4eb0*/  FMNMX.FTZ R169, R169, R7, !PT ;  /* 0x00000007a9a97209 */ /* 0x002fe20007810000 */
[----:B------:R-:W-:Y:S01]  /*4ec0*/  LDSM.16.MT88.4 R36, [R226+0x1900] ;  /* 0x00190000e224783b */ /* 0x000fe20000004200 */
[----:B------:R-:W-:-:S02]  /*4ed0*/  FSEL R49, R34, -INF , !P0 ;  /* 0xff80000022317808 */ /* 0x000fc40004000000 */
[----:B--2---:R-:W-:Y:S01]  /*4ee0*/  FMNMX.FTZ R6, R6, R8, !PT ;  /* 0x0000000806067209 */ /* 0x004fe20007810000 */
[----:B------:R-:W1:Y:S01]  /*4ef0*/  SHFL.BFLY PT, R7, R169, 0x1, 0x1f ;  /* 0x0c201f00a9077f89 */ /* 0x000e6200000e0000 */
[----:B------:R-:W-:Y:S02]  /*4f00*/  FMNMX.FTZ R8, R54, R55, !PT ;  /* 0x0000003736087209 */ /* 0x000fe40007810000 */
[----:B------:R-:W-:Y:S01]  /*4f10*/  PLOP3.LUT P0, PT, PT, PT, UP4, 0x40, 0x0 ;  /* 0x000000000000781c */ /* 0x000fe20003f0e848 */
[----:B------:R-:W2:Y:S01]  /*4f20*/  SHFL.BFLY PT, R168, R6, 0x1, 0x1f ;  /* 0x0c201f0006a87f89 */ /* 0x000ea200000e0000 */
[C---:B------:R-:W-:Y:S02]  /*4f30*/  ISETP.GT.AND P1, PT, R4.reuse, 0x9, P1 ;  /* 0x000000090400780c */ /* 0x040fe40000f24270 */
[C---:B------:R-:W-:Y:S01]  /*4f40*/  ISETP.GT.AND P0, PT, R4.reuse, 0x19, P0 ;  /* 0x000000190400780c */ /* 0x040fe20000704270 */
[----:B------:R-:W-:Y:S01]  /*4f50*/  LDSM.16.MT88.4 R44, [R227+0x1900] ;  /* 0x00190000e32c783b */ /* 0x000fe20000004200 */
[----:B------:R-:W-:-:S02]  /*4f60*/  ISETP.GT.AND P2, PT, R4, 0x8, P2 ;  /* 0x000000080400780c */ /* 0x000fc40001744270 */
[C---:B------:R-:W-:Y:S01]  /*4f70*/  ISETP.LT.OR P1, PT, R5.reuse, 0xa, P1 ;  /* 0x0000000a0500780c */ /* 0x040fe20000f21670 */
[----:B------:R3:W-:Y:S01]  /*4f80*/  STL [R1+0x44], R233 ;  /* 0x000044e901007387 */ /* 0x0007e20000100800 */
[C---:B------:R-:W-:Y:S02]  /*4f90*/  ISETP.LT.OR P0, PT, R5.reuse, 0x1a, P0 ;  /* 0x0000001a0500780c */ /* 0x040fe40000701670 */
[----:B------:R-:W-:Y:S01]  /*4fa0*/  ISETP.LT.OR P2, PT, R5, 0x9, P2 ;  /* 0x000000090500780c */ /* 0x000fe20001741670 */
[----:B------:R-:W-:Y:S01]  /*4fb0*/  STL [R1+0x40], R232 ;  /* 0x000040e801007387 */ /* 0x000fe20000100800 */
[----:B------:R-:W-:Y:S02]  /*4fc0*/  FSEL R53, R79, -INF , !P1 ;  /* 0xff8000004f357808 */ /* 0x000fe40004800000 */
[----:B------:R-:W-:Y:S01]  /*4fd0*/  FSEL R56, R87, -INF , !P0 ;  /* 0xff80000057387808 */ /* 0x000fe20004000000 */
[----:B------:R-:W-:Y:S01]  /*4fe0*/  STL [R1+0x3c], R231 ;  /* 0x00003ce701007387 */ /* 0x000fe20000100800 */
[----:B------:R-:W-:Y:S01]  /*4ff0*/  PLOP3.LUT P1, PT, PT, PT, UP5, 0x40, 0x0 ;  /* 0x000000000000781c */ /* 0x000fe20003f2e858 */
[----:B------:R-:W-:Y:S01]  /*5000*/  UISETP.NE.AND UP5, UPT, UR13, URZ, UPT ;  /* 0x0000003f0d00728c */ /* 0x000fe2000bfa5270 */
[----:B------:R-:W-:Y:S01]  /*5010*/  FSEL R52, R78, -INF , !P2 ;  /* 0xff8000004e347808 */ /* 0x000fe20005000000 */
[----:B------:R-:W-:Y:S01]  /*5020*/  STL [R1+0x38], R230 ;  /* 0x000038e601007387 */ /* 0x000fe20000100800 */
[----:B-1----:R-:W-:-:S02]  /*5030*/  FMNMX.FTZ R169, R169, R7, !PT ;  /* 0x00000007a9a97209 */ /* 0x002fc40007810000 */
[----:B------:R-:W-:Y:S01]  /*5040*/  FMNMX.FTZ R7, R58, R8, !PT ;  /* 0x000000083a077209 */ /* 0x000fe20007810000 */
[----:B------:R-:W-:Y:S01]  /*5050*/  STL [R1+0x34], R229 ;  /* 0x000034e501007387 */ /* 0x000fe20000100800 */
[----:B--2---:R-:W-:Y:S01]  /*5060*/  FMNMX.FTZ R168, R6, R168, !PT ;  /* 0x000000a806a87209 */ /* 0x004fe20007810000 */
[----:B------:R-:W-:Y:S01]  /*5070*/  FMUL.FTZ R13, R169, c[0x0][0x2d0] ;  /* 0x0000b400a90d7a20 */ /* 0x000fe20000410000 */
[----:B------:R-:W-:Y:S01]  /*5080*/  FMNMX.FTZ R6, R59, R7, !PT ;  /* 0x000000073b067209 */ /* 0x000fe20007810000 */
[----:B------:R-:W-:Y:S01]  /*5090*/  STL [R1+0x30], R224 ;  /* 0x000030e001007387 */ /* 0x000fe20000100800 */
[----:B------:R-:W-:Y:S01]  /*50a0*/  FSETP.NEU.FTZ.AND P0, PT, R169, -INF , PT ;  /* 0xff800000a900780b */ /* 0x000fe20003f1d000 */
[----:B------:R-:W-:Y:S01]  /*50b0*/  FMUL.FTZ R12, R168, c[0x0][0x2d0] ;  /* 0x0000b400a80c7a20 */ /* 0x000fe20000410000 */
[----:B------:R-:W-:Y:S02]  /*50c0*/  FMNMX.FTZ R6, R68, R6, !PT ;  /* 0x0000000644067209 */ /* 0x000fe40007810000 */
[----:B------:R-:W-:Y:S01]  /*50d0*/  PLOP3.LUT P2, PT, PT, PT, UP6, 0x40, 0x0 ;  /* 0x000000000000781c */ /* 0x000fe20003f4e868 */
[----:B------:R-:W-:Y:S01]  /*50e0*/  UISETP.NE.AND UP6, UPT, UR12, URZ, UPT ;  /* 0x0000003f0c00728c */ /* 0x000fe2000bfc5270 */
[----:B------:R-:W-:-:S02]  /*50f0*/  FMNMX.FTZ R6, R72, R6, !PT ;  /* 0x0000000648067209 */ /* 0x000fc40007810000 */
[----:B------:R-:W-:Y:S02]  /*5100*/  FMNMX.FTZ R8, R50, R51, !PT ;  /* 0x0000003332087209 */ /* 0x000fe40007810000 */
[----:B------:R-:W-:Y:S02]  /*5110*/  FMNMX.FTZ R6, R73, R6, !PT ;  /* 0x0000000649067209 */ /* 0x000fe40007810000 */
[----:B------:R-:W-:Y:S02]  /*5120*/  ISETP.GT.AND P1, PT, R4, 0x18, P1 ;  /* 0x000000180400780c */ /* 0x000fe40000f24270 */
[----:B------:R-:W-:Y:S02]  /*5130*/  FMNMX.FTZ R6, R74, R6, !PT ;  /* 0x000000064a067209 */ /* 0x000fe40007810000 */
[----:B------:R-:W-:Y:S02]  /*5140*/  FSEL R13, R13, RZ, P0 ;  /* 0x000000ff0d0d7208 */ /* 0x000fe40000000000 */
[----:B------:R-:W-:-:S02]  /*5150*/  PLOP3.LUT P0, PT, PT, PT, UP3, 0x40, 0x0 ;  /* 0x000000000000781c */ /* 0x000fc40003f0e838 */
[----:B------:R-:W-:Y:S01]  /*5160*/  ISETP.GT.AND P2, PT, R4, 0x11, P2 ;  /* 0x000000110400780c */ /* 0x000fe20001744270 */
[----:B------:R-:W-:Y:S01]  /*5170*/  FFMA.FTZ R7, R15, c[0x0][0x2d0], -R13 ;  /* 0x0000b4000f077a23 */ /* 0x000fe2000001080d */
[----:B------:R-:W-:Y:S02]  /*5180*/  FMNMX.FTZ R8, R52, R8, !PT ;  /* 0x0000000834087209 */ /* 0x000fe40007810000 */
[----:B------:R-:W-:Y:S01]  /*5190*/  FMNMX.FTZ R6, R126, R6, !PT ;  /* 0x000000067e067209 */ /* 0x000fe20007810000 */
[----:B------:R1:W-:Y:S01]  /*51a0*/  MUFU.EX2 R239, R7 ;  /* 0x0000000700ef7308 */ /* 0x0003e20000000800 */
[C---:B------:R-:W-:Y:S02]  /*51b0*/  ISETP.LT.OR P1, PT, R5.reuse, 0x19, P1 ;  /* 0x000000190500780c */ /* 0x040fe40000f21670 */
[----:B------:R-:W-:Y:S02]  /*51c0*/  ISETP.GT.AND P0, PT, R4, 0x20, P0 ;  /* 0x000000200400780c */ /* 0x000fe40000704270 */
[----:B------:R-:W-:-:S02]  /*51d0*/  ISETP.LT.OR P2, PT, R5, 0x12, P2 ;  /* 0x000000120500780c */ /* 0x000fc40001741670 */
[----:B------:R-:W-:Y:S02]  /*51e0*/  FMNMX.FTZ R8, R53, R8, !PT ;  /* 0x0000000835087209 */ /* 0x000fe40007810000 */
[----:B------:R-:W-:Y:S02]  /*51f0*/  FMNMX.FTZ R6, R144, R6, !PT ;  /* 0x0000000690067209 */ /* 0x000fe40007810000 */
[----:B------:R-:W-:Y:S02]  /*5200*/  FSEL R48, R86, -INF , !P1 ;  /* 0xff80000056307808 */ /* 0x000fe40004800000 */
[----:B------:R-:W-:Y:S02]  /*5210*/  FSETP.NEU.FTZ.AND P1, PT, R168, -INF , PT ;  /* 0xff800000a800780b */ /* 0x000fe40003f3d000 */
[----:B------:R-:W-:Y:S01]  /*5220*/  ISETP.LT.OR P0, PT, R5, 0x21, P0 ;  /* 0x000000210500780c */ /* 0x000fe20000701670 */
[----:B-1----:R-:W-:Y:S01]  /*5230*/  FFMA.FTZ R7, R16, c[0x0][0x2d0], -R13 ;  /* 0x0000b40010077a23 */ /* 0x002fe2000001080d */
[----:B------:R-:W-:-:S02]  /*5240*/  FSEL R57, R35, -INF , !P2 ;  /* 0xff80000023397808 */ /* 0x000fc40005000000 */
[----:B------:R-:W-:Y:S01]  /*5250*/  FMNMX.FTZ R8, R49, R8, !PT ;  /* 0x0000000831087209 */ /* 0x000fe20007810000 */
[----:B------:R1:W2:Y:S01]  /*5260*/  MUFU.EX2 R238, R7 ;  /* 0x0000000700ee7308 */ /* 0x0002a20000000800 */
[----:B------:R-:W-:Y:S01]  /*5270*/  FMNMX.FTZ R6, R145, R6, !PT ;  /* 0x0000000691067209 */ /* 0x000fe20007810000 */
[----:B------:R-:W-:Y:S01]  /*5280*/  LDSM.16.MT88.4 R32, [R225+0x100] ;  /* 0x00010000e120783b */ /* 0x000fe20000004200 */
[----:B------:R-:W-:Y:S02]  /*5290*/  FSEL R12, R12, RZ, P1 ;  /* 0x000000ff0c0c7208 */ /* 0x000fe40000800000 */
[----:B------:R-:W-:Y:S02]  /*52a0*/  FSEL R89, R94, -INF , !P0 ;  /* 0xff8000005e597808 */ /* 0x000fe40004000000 */
[----:B------:R-:W-:Y:S02]  /*52b0*/  PLOP3.LUT P2, PT, PT, PT, UP2, 0x40, 0x0 ;  /* 0x000000000000781c */ /* 0x000fe40003f4e828 */
[----:B------:R-:W-:-:S02]  /*52c0*/  PLOP3.LUT P1, PT, PT, PT, UP1, 0x40, 0x0 ;  /* 0x000000000000781c */ /* 0x000fc40003f2e818 */
[----:B------:R-:W-:Y:S02]  /*52d0*/  PLOP3.LUT P0, PT, PT, PT, UP0, 0x40, 0x0 ;  /* 0x000000000000781c */ /* 0x000fe40003f0e808 */
[----:B------:R-:W-:Y:S02]  /*52e0*/  FMNMX.FTZ R8, R57, R8, !PT ;  /* 0x0000000839087209 */ /* 0x000fe40007810000 */
[----:B------:R-:W-:Y:S01]  /*52f0*/  FMNMX.FTZ R6, R127, R6, !PT ;  /* 0x000000067f067209 */ /* 0x000fe20007810000 */
[----:B-1----:R-:W-:Y:S01]  /*5300*/  FFMA.FTZ R7, R18, c[0x0][0x2d0], -R13 ;  /* 0x0000b40012077a23 */ /* 0x002fe2000001080d */
[C---:B------:R-:W-:Y:S02]  /*5310*/  ISETP.GT.AND P2, PT, R4.reuse, 0x21, P2 ;  /* 0x000000210400780c */ /* 0x040fe40001744270 */
[C---:B------:R-:W-:Y:S01]  /*5320*/  ISETP.GT.AND P1, PT, R4.reuse, 0x28, P1 ;  /* 0x000000280400780c */ /* 0x040fe20000f24270 */
[----:B------:R1:W-:Y:S01]  /*5330*/  MUFU.EX2 R240, R7 ;  /* 0x0000000700f07308 */ /* 0x0003e20000000800 */
[----:B------:R-:W-:-:S02]  /*5340*/  ISETP.GT.AND P0, PT, R4, 0x29, P0 ;  /* 0x000000290400780c */ /* 0x000fc40000704270 */
[----:B------:R-:W-:Y:S02]  /*5350*/  FMNMX.FTZ R4, R48, R8, !PT ;  /* 0x0000000830047209 */ /* 0x000fe40007810000 */
[----:B------:R-:W4:Y:S01]  /*5360*/  SHFL.BFLY PT, R8, R6, 0x2, 0x1f ;  /* 0x0c401f0006087f89 */ /* 0x000f2200000e0000 */
[----:B------:R-:W-:Y:S02]  /*5370*/  ISETP.LT.OR P2, PT, R5, 0x22, P2 ;  /* 0x000000220500780c */ /* 0x000fe40001741670 */
[----:B------:R-:W-:Y:S02]  /*5380*/  FMNMX.FTZ R4, R56, R4, !PT ;  /* 0x0000000438047209 */ /* 0x000fe40007810000 */
[----:B------:R-:W-:Y:S02]  /*5390*/  FSEL R88, R95, -INF , !P2 ;  /* 0xff8000005f587808 */ /* 0x000fe40005000000 */
[C---:B------:R-:W-:Y:S02]  /*53a0*/  ISETP.LT.OR P1, PT, R5.reuse, 0x29, P1 ;  /* 0x000000290500780c */ /* 0x040fe40000f21670 */
[----:B------:R-:W-:Y:S01]  /*53b0*/  ISETP.LT.OR P0, PT, R5, 0x2a, P0 ;  /* 0x0000002a0500780c */ /* 0x000fe20000701670 */
[----:B-1----:R-:W-:Y:S01]  /*53c0*/  FFMA.FTZ R7, R19, c[0x0][0x2d0], -R13 ;  /* 0x0000b40013077a23 */ /* 0x002fe2000001080d */
[----:B------:R-:W-:Y:S01]  /*53d0*/  LEA R228, R2, R225, 0x1 ;  /* 0x000000e102e47211 */ /* 0x000fe200078e08ff */
[----:B------:R-:W-:Y:S01]  /*53e0*/  FFMA.FTZ R2, R21, c[0x0][0x2d0], -R12 ;  /* 0x0000b40015027a23 */ /* 0x000fe2000001080c */
[----:B------:R-:W-:Y:S01]  /*53f0*/  FSEL R15, R99, -INF , !P0 ;  /* 0xff800000630f7808 */ /* 0x000fe20004000000 */
[----:B------:R1:W1:Y:S02]  /*5400*/  MUFU.EX2 R234, R7 ;  /* 0x0000000700ea7308 */ /* 0x0002640000000800 */
[----:B------:R-:W-:Y:S04]  /*5410*/  LDSM.16.MT88.4 R24, [R228+0x100] ;  /* 0x00010000e418783b */ /* 0x000fe80000004200 */
[----:B------:R-:W-:Y:S02]  /*5420*/  LDSM.16.MT88.4 R40, [R228+0x1900] ;  /* 0x00190000e428783b */ /* 0x000fe40000004200 */
[----:B---3--:R-:W-:Y:S01]  /*5430*/  MUFU.EX2 R233, R2 ;  /* 0x0000000200e97308 */ /* 0x008fe20000000800 */
[----:B----4-:R-:W-:-:S02]  /*5440*/  FMNMX.FTZ R3, R6, R8, !PT ;  /* 0x0000000806037209 */ /* 0x010fc40007810000 */
[----:B--2---:R-:W-:-:S03]  /*5450*/  F2FP.BF16.PACK_AB R8, R238, R239 ;  /* 0x000000efee08723e */ /* 0x004fc600000010ff */
[----:B------:R-:W2:Y:S01]  /*5460*/  SHFL.BFLY PT, R167, R3, 0x1, 0x1f ;  /* 0x0c201f0003a77f89 */ /* 0x000ea200000e0000 */
[----:B-1----:R-:W-:Y:S01]  /*5470*/  FMNMX.FTZ R7, R89, R4, !PT ;  /* 0x0000000459077209 */ /* 0x002fe20007810000 */
[----:B------:R-:W-:Y:S01]  /*5480*/  FFMA.FTZ R4, R14, c[0x0][0x2d0], -R12 ;  /* 0x0000b4000e047a23 */ /* 0x000fe2000001080c */
[----:B------:R-:W-:Y:S02]  /*5490*/  FSEL R14, R98, -INF , !P1 ;  /* 0xff800000620e7808 */ /* 0x000fe40004800000 */
[----:B------:R-:W-:Y:S01]  /*54a0*/  FMNMX.FTZ R5, R88, R7, !PT ;  /* 0x0000000758057209 */ /* 0x000fe20007810000 */
[----:B------:R1:W-:Y:S01]  /*54b0*/  MUFU.EX2 R212, R4 ;  /* 0x0000000400d47308 */ /* 0x0003e20000000800 */
[----:B------:R-:W-:Y:S02]  /*54c0*/  F2FP.BF16.PACK_AB R10, R234, R240 ;  /* 0x000000f0ea0a723e */ /* 0x000fe400000010ff */
[----:B------:R-:W-:-:S04]  /*54d0*/  FMNMX.FTZ R0, R14, R5, !PT ;  /* 0x000000050e007209 */ /* 0x000fc80007810000 */
[----:B------:R-:W-:-:S05]  /*54e0*/  FMNMX.FTZ R0, R15, R0, !PT ;  /* 0x000000000f007209 */ /* 0x000fca0007810000 */
[----:B------:R-:W3:Y:S01]  /*54f0*/  SHFL.BFLY PT, R5, R0, 0x2, 0x1f ;  /* 0x0c401f0000057f89 */ /* 0x000ee200000e0000 */
[----:B-1----:R-:W-:Y:S01]  /*5500*/  FFMA.FTZ R4, R17, c[0x0][0x2d0], -R12 ;  /* 0x0000b40011047a23 */ /* 0x002fe2000001080c */
[----:B--2---:R-:W-:Y:S02]  /*5510*/  FMNMX.FTZ R167, R3, R167, !PT ;  /* 0x000000a703a77209 */ /* 0x004fe40007810000 */
[----:B------:R-:W-:Y:S01]  /*5520*/  LDSM.16.MT88.4 R16, [R225+0x1900] ;  /* 0x00190000e110783b */ /* 0x000fe20000004200 */
[----:B------:R1:W2:Y:S01]  /*5530*/  MUFU.EX2 R237, R4 ;  /* 0x0000000400ed7308 */ /* 0x0002a20000000800 */
[C---:B------:R-:W-:Y:S01]  /*5540*/  FSETP.NEU.FTZ.AND P0, PT, R167.reuse, -INF , PT ;  /* 0xff800000a700780b */ /* 0x040fe20003f1d000 */
[----:B------:R-:W-:-:S05]  /*5550*/  FMUL.FTZ R2, R167, c[0x0][0x2d0] ;  /* 0x0000b400a7027a20 */ /* 0x000fca0000410000 */
[----:B------:R-:W-:-:S05]  /*5560*/  FSEL R2, R2, RZ, P0 ;  /* 0x000000ff02027208 */ /* 0x000fca0000000000 */
[----:B------:R-:W-:Y:S02]  /*5570*/  FFMA.FTZ R3, R54, c[0x0][0x2d0], -R2 ;  /* 0x0000b40036037a23 */ /* 0x000fe40000010802 */
[----:B-1----:R-:W-:Y:S01]  /*5580*/  FFMA.FTZ R4, R20, c[0x0][0x2d0], -R12 ;  /* 0x0000b40014047a23 */ /* 0x002fe2000001080c */
[----:B---3--:R-:W-:Y:S01]  /*5590*/  FMNMX.FTZ R0, R0, R5, !PT ;  /* 0x0000000500007209 */ /* 0x008fe20007810000 */
[----:B------:R-:W-:Y:S01]  /*55a0*/  LDSM.16.MT88.4 R20, [R227+0x100] ;  /* 0x00010000e314783b */ /* 0x000fe20000004200 */
[----:B------:R1:W-:Y:S01]  /*55b0*/  MUFU.EX2 R207, R3 ;  /* 0x0000000300cf7308 */ /* 0x0003e20000000800 */
[----:B--2---:R-:W-:-:S07]  /*55c0*/  F2FP.BF16.PACK_AB R9, R237, R212 ;  /* 0x000000d4ed09723e */ /* 0x004fce00000010ff */
[----:B------:R2:W3:Y:S01]  /*55d0*/  MUFU.EX2 R162, R4 ;  /* 0x0000000400a27308 */ /* 0x0004e20000000800 */
[----:B-1----:R-:W-:-:S07]  /*55e0*/  FFMA.FTZ R3, R55, c[0x0][0x2d0], -R2 ;  /* 0x0000b40037037a23 */ /* 0x002fce0000010802 */
[----:B------:R1:W-:Y:S01]  /*55f0*/  MUFU.EX2 R214, R3 ;  /* 0x0000000300d67308 */ /* 0x0003e20000000800 */
[----:B--2---:R-:W1:Y:S01]  /*5600*/  SHFL.BFLY PT, R4, R0, 0x1, 0x1f ;  /* 0x0c201f0000047f89 */ /* 0x004e6200000e0000 */
[----:B---3--:R-:W-:-:S07]  /*5610*/  F2FP.BF16.PACK_AB R11, R233, R162 ;  /* 0x000000a2e90b723e */ /* 0x008fce00000010ff */
        /* <DEDUP_REMOVED lines=16> */
[C---:B------:R-:W-:Y:S02]  /*5720*/  HMMA.16816.F32.BF16 R172, R8.reuse, R40, RZ ;  /* 0x0000002808ac723c */ /* 0x040fe400000418ff */
        /* <DEDUP_REMOVED lines=13> */
[----:B-1----:R-:W-:-:S04]  /*5800*/  FFMA.FTZ R4, R53, c[0x0][0x2d0], -R0 ;  /* 0x0000b40035047a23 */ /* 0x002fc80000010800 */
[----:B------:R1:W2:Y:S03]  /*5810*/  MUFU.EX2 R252, R4 ;  /* 0x0000000400fc7308 */ /* 0x0002a60000000800 */
[C---:B------:R-:W-:Y:S08]  /*5820*/  HMMA.16816.F32.BF16 R120, R8.reuse, R42, RZ ;  /* 0x0000002a0878723c */ /* 0x040ff000000418ff */
[----:B------:R-:W-:Y:S01]  /*5830*/  HMMA.16816.F32.BF16 R112, R8, R46, RZ ;  /* 0x0000002e0870723c */ /* 0x000fe200000418ff */
[----:B-1----:R-:W-:-:S06]  /*5840*/  F2FP.BF16.PACK_AB R4, R214, R207 ;  /* 0x000000cfd604723e */ /* 0x002fcc00000010ff */
[----:B------:R-:W-:Y:S01]  /*5850*/  FFMA.FTZ R8, R64, c[0x0][0x2d0], -R13 ;  /* 0x0000b40040087a23 */ /* 0x000fe2000001080d */
[----:B--2---:R-:W-:-:S03]  /*5860*/  F2FP.BF16.PACK_AB R7, R252, R246 ;  /* 0x000000f6fc07723e */ /* 0x004fc600000010ff */
[----:B------:R1:W-:Y:S04]  /*5870*/  MUFU.EX2 R224, R8 ;  /* 0x0000000800e07308 */ /* 0x0003e80000000800 */
[C---:B------:R-:W-:Y:S08]  /*5880*/  HMMA.16816.F32.BF16 R92, R4.reuse, R24, RZ ;  /* 0x00000018045c723c */ /* 0x040ff000000418ff */
[----:B------:R-:W-:Y:S01]  /*5890*/  HMMA.16816.F32.BF16 R100, R4, R26, RZ ;  /* 0x0000001a0464723c */ /* 0x000fe200000418ff */
[----:B------:R-:W2:Y:S01]  /*58a0*/  LDSM.16.MT88.4 R24, [R226+0x900] ;  /* 0x00090000e218783b */ /* 0x000ea20000004200 */
[----:B-1----:R-:W-:-:S04]  /*58b0*/  FFMA.FTZ R8, R69, c[0x0][0x2d0], -R13 ;  /* 0x0000b40045087a23 */ /* 0x002fc8000001080d */
[----:B------:R1:W-:Y:S02]  /*58c0*/  MUFU.EX2 R241, R8 ;  /* 0x0000000800f17308 */ /* 0x0003e40000000800 */
[C---:B------:R-:W-:Y:S08]  /*58d0*/  HMMA.16816.F32.BF16 R64, R4.reuse, R32, RZ ;  /* 0x000000200440723c */ /* 0x040ff000000418ff */
[----:B------:R-:W-:Y:S01]  /*58e0*/  HMMA.16816.F32.BF16 R116, R4, R34, RZ ;  /* 0x000000220474723c */ /* 0x000fe200000418ff */
[----:B------:R-:W3:Y:S01]  /*58f0*/  LDSM.16.MT88.4 R32, [R225+0x900] ;  /* 0x00090000e120783b */ /* 0x000ee20000004200 */
[----:B-1----:R-:W-:-:S06]  /*5900*/  FFMA.FTZ R8, R70, c[0x0][0x2d0], -R13 ;  /* 0x0000b40046087a23 */ /* 0x002fcc000001080d */
[C---:B------:R-:W-:Y:S01]  /*5910*/  HMMA.16816.F32.BF16 R80, R4.reuse, R20, RZ ;  /* 0x000000140450723c */ /* 0x040fe200000418ff */
[----:B------:R1:W-:Y:S07]  /*5920*/  MUFU.EX2 R163, R8 ;  /* 0x0000000800a37308 */ /* 0x0003ee0000000800 */
[C---:B------:R-:W-:Y:S01]  /*5930*/  HMMA.16816.F32.BF16 R96, R4.reuse, R22, RZ ;  /* 0x000000160460723c */ /* 0x040fe200000418ff */
[----:B------:R-:W4:Y:S07]  /*5940*/  LDSM.16.MT88.4 R20, [R228+0x900] ;  /* 0x00090000e414783b */ /* 0x000f2e0000004200 */
[----:B------:R-:W-:Y:S01]  /*5950*/  HMMA.16816.F32.BF16 R76, R4, R38, RZ ;  /* 0x00000026044c723c */ /* 0x000fe200000418ff */
[----:B-1----:R-:W-:-:S04]  /*5960*/  FFMA.FTZ R8, R71, c[0x0][0x2d0], -R13 ;  /* 0x0000b40047087a23 */ /* 0x002fc8000001080d */
[----:B------:R1:W1:Y:S03]  /*5970*/  MUFU.EX2 R213, R8 ;  /* 0x0000000800d57308 */ /* 0x0002660000000800 */
[C---:B------:R-:W-:Y:S08]  /*5980*/  HMMA.16816.F32.BF16 R104, R4.reuse, R28, RZ ;  /* 0x0000001c0468723c */ /* 0x040ff000000418ff */
[----:B------:R-:W-:Y:S01]  /*5990*/  HMMA.16816.F32.BF16 R108, R4, R30, RZ ;  /* 0x0000001e046c723c */ /* 0x000fe200000418ff */
[----:B------:R-:W-:Y:S01]  /*59a0*/  LDSM.16.MT88.4 R28, [R225+0x2100] ;  /* 0x00210000e11c783b */ /* 0x000fe20000004200 */
[----:B-1----:R-:W-:-:S06]  /*59b0*/  FFMA.FTZ R8, R60, c[0x0][0x2d0], -R12 ;  /* 0x0000b4003c087a23 */ /* 0x002fcc000001080c */
[C---:B------:R-:W-:Y:S01]  /*59c0*/  HMMA.16816.F32.BF16 R84, R4.reuse, R18, RZ ;  /* 0x000000120454723c */ /* 0x040fe200000418ff */
[----:B------:R-:W-:Y:S01]  /*59d0*/  F2FP.BF16.PACK_AB R10, R213, R163 ;  /* 0x000000a3d50a723e */ /* 0x000fe200000010ff */
[----:B------:R1:W-:Y:S06]  /*59e0*/  MUFU.EX2 R205, R8 ;  /* 0x0000000800cd7308 */ /* 0x0003ec0000000800 */
[----:B------:R-:W-:Y:S01]  /*59f0*/  HMMA.16816.F32.BF16 R52, R4, R40, RZ ;  /* 0x000000280434723c */ /* 0x000fe200000418ff */
[----:B-1----:R-:W-:-:S04]  /*5a00*/  FFMA.FTZ R8, R61, c[0x0][0x2d0], -R12 ;  /* 0x0000b4003d087a23 */ /* 0x002fc8000001080c */
[----:B------:R1:W1:Y:S02]  /*5a10*/  MUFU.EX2 R231, R8 ;  /* 0x0000000800e77308 */ /* 0x0002640000000800 */
[----:B-1----:R-:W-:Y:S01]  /*5a20*/  FFMA.FTZ R8, R62, c[0x0][0x2d0], -R12 ;  /* 0x0000b4003e087a23 */ /* 0x002fe2000001080c */
[----:B------:R-:W-:-:S05]  /*5a30*/  F2FP.BF16.PACK_AB R9, R231, R205 ;  /* 0x000000cde709723e */ /* 0x000fca00000010ff */
[----:B------:R1:W-:Y:S02]  /*5a40*/  MUFU.EX2 R236, R8 ;  /* 0x0000000800ec7308 */ /* 0x0003e40000000800 */
[----:B-1----:R-:W-:Y:S02]  /*5a50*/  FFMA.FTZ R8, R63, c[0x0][0x2d0], -R12 ;  /* 0x0000b4003f087a23 */ /* 0x002fe4000001080c */
[C---:B------:R-:W-:Y:S01]  /*5a60*/  HMMA.16816.F32.BF16 R60, R4.reuse, R36, RZ ;  /* 0x00000024043c723c */ /* 0x040fe200000418ff */
[----:B------:R-:W1:Y:S03]  /*5a70*/  LDSM.16.MT88.4 R36, [R226+0x2100] ;  /* 0x00210000e224783b */ /* 0x000e660000004200 */
[----:B------:R2:W2:Y:S02]  /*5a80*/  MUFU.EX2 R204, R8 ;  /* 0x0000000800cc7308 */ /* 0x0004a40000000800 */
[--C-:B--2---:R-:W-:Y:S01]  /*5a90*/  FFMA.FTZ R8, R68, c[0x0][0x2d0], -R2.reuse ;  /* 0x0000b40044087a23 */ /* 0x104fe20000010802 */
[----:B------:R-:W-:Y:S01]  /*5aa0*/  F2FP.BF16.PACK_AB R11, R204, R236 ;  /* 0x000000eccc0b723e */ /* 0x000fe200000010ff */
[----:B------:R-:W-:Y:S01]  /*5ab0*/  HMMA.16816.F32.BF16 R68, R4, R16, RZ ;  /* 0x000000100444723c */ /* 0x000fe200000418ff */
[----:B------:R-:W2:Y:S03]  /*5ac0*/  LDSM.16.MT88.4 R16, [R227+0x900] ;  /* 0x00090000e310783b */ /* 0x000ea60000004200 */
[----:B------:R3:W-:Y:S02]  /*5ad0*/  MUFU.EX2 R242, R8 ;  /* 0x0000000800f27308 */ /* 0x0007e40000000800 */
[----:B---3--:R-:W-:-:S06]  /*5ae0*/  FFMA.FTZ R8, R72, c[0x0][0x2d0], -R2 ;  /* 0x0000b40048087a23 */ /* 0x008fcc0000010802 */
[----:B------:R3:W1:Y:S02]  /*5af0*/  MUFU.EX2 R232, R8 ;  /* 0x0000000800e87308 */ /* 0x0006640000000800 */
[----:B---3--:R-:W-:-:S06]  /*5b00*/  FFMA.FTZ R8, R73, c[0x0][0x2d0], -R2 ;  /* 0x0000b40049087a23 */ /* 0x008fcc0000010802 */
[----:B------:R3:W-:Y:S02]  /*5b10*/  MUFU.EX2 R230, R8 ;  /* 0x0000000800e67308 */ /* 0x0007e40000000800 */
[----:B---3--:R-:W-:Y:S02]  /*5b20*/  FFMA.FTZ R8, R74, c[0x0][0x2d0], -R2 ;  /* 0x0000b4004a087a23 */ /* 0x008fe40000010802 */
[----:B------:R-:W-:Y:S01]  /*5b30*/  HMMA.16816.F32.BF16 R72, R4, R42, RZ ;  /* 0x0000002a0448723c */ /* 0x000fe200000418ff */
[----:B------:R-:W3:Y:S03]  /*5b40*/  LDSM.16.MT88.4 R40, [R228+0x2100] ;  /* 0x00210000e428783b */ /* 0x000ee60000004200 */
        /* <DEDUP_REMOVED lines=17> */
[C---:B------:R-:W-:Y:S08]  /*5c60*/  HMMA.16816.F32.BF16 R200, R8.reuse, R24, R196 ;  /* 0x0000001808c8723c */ /* 0x040ff000000418c4 */
[C---:B------:R-:W-:Y:S08]  /*5c70*/  HMMA.16816.F32.BF16 R152, R8.reuse, R34, R152 ;  /* 0x000000220898723c */ /* 0x040ff00000041898 */
[-C--:B------:R-:W-:Y:S08]  /*5c80*/  HMMA.16816.F32.BF16 R176, R8, R32.reuse, R176 ;  /* 0x0000002008b0723c */ /* 0x080ff000000418b0 */
[----:B------:R-:W-:Y:S01]  /*5c90*/  HMMA.16816.F32.BF16 R64, R4, R32, R64 ;  /* 0x000000200440723c */ /* 0x000fe20000041840 */
[----:B------:R-:W-:Y:S01]  /*5ca0*/  MOV R196, R200 ;  /* 0x000000c800c47202 */ /* 0x000fe20000000f00 */
[----:B------:R-:W-:-:S05]  /*5cb0*/  IMAD.MOV.U32 R197, RZ, RZ, R203 ;  /* 0x000000ffffc57224 */ /* 0x000fca00078e00cb */
[----:B------:R-:W-:Y:S01]  /*5cc0*/  IMAD.MOV.U32 R32, RZ, RZ, R201 ;  /* 0x000000ffff207224 */ /* 0x000fe200078e00c9 */
[----:B----4-:R-:W-:Y:S01]  /*5cd0*/  HMMA.16816.F32.BF16 R220, R8, R20, R192 ;  /* 0x0000001408dc723c */ /* 0x010fe200000418c0 */
[----:B------:R-:W-:-:S07]  /*5ce0*/  IMAD.MOV.U32 R33, RZ, RZ, R202 ;  /* 0x000000ffff217224 */ /* 0x000fce00078e00ca */
[C---:B------:R-:W-:Y:S07]  /*5cf0*/  HMMA.16816.F32.BF16 R192, R8.reuse, R36, R180 ;  /* 0x0000002408c0723c */ /* 0x040fee00000418b4 */
[----:B------:R-:W-:Y:S01]  /*5d00*/  IMAD.MOV.U32 R182, RZ, RZ, R32 ;  /* 0x000000ffffb67224 */ /* 0x000fe200078e0020 */
[----:B------:R-:W-:Y:S01]  /*5d10*/  HMMA.16816.F32.BF16 R208, R8, R16, R188 ;  /* 0x0000001008d0723c */ /* 0x000fe200000418bc */
[----:B------:R-:W-:Y:S01]  /*5d20*/  IMAD.MOV.U32 R32, RZ, RZ, R207 ;  /* 0x000000ffff207224 */ /* 0x000fe200078e00cf */
[----:B------:R-:W-:Y:S01]  /*5d30*/  MOV R180, R205 ;  /* 0x000000cd00b47202 */ /* 0x000fe20000000f00 */
[----:B------:R-:W-:Y:S01]  /*5d40*/  IMAD.MOV.U32 R181, RZ, RZ, R213 ;  /* 0x000000ffffb57224 */ /* 0x000fe200078e00d5 */
[----:B------:R-:W-:-:S02]  /*5d50*/  MOV R183, R33 ;  /* 0x0000002100b77202 */ /* 0x000fc40000000f00 */
[----:B------:R-:W-:Y:S02]  /*5d60*/  MOV R33, R212 ;  /* 0x000000d400217202 */ /* 0x000fe40000000f00 */
[C---:B------:R-:W-:Y:S07]  /*5d70*/  HMMA.16816.F32.BF16 R200, R8.reuse, R28, R184 ;  /* 0x0000001c08c8723c */ /* 0x040fee00000418b8 */
[----:B------:R-:W-:Y:S01]  /*5d80*/  IMAD.MOV.U32 R187, RZ, RZ, R206 ;  /* 0x000000ffffbb7224 */ /* 0x000fe200078e00ce */
[----:B------:R-:W-:Y:S01]  /*5d90*/  HMMA.16816.F32.BF16 R248, R8, R26, R148 ;  /* 0x0000001a08f8723c */ /* 0x000fe20000041894 */
[----:B------:R-:W-:Y:S01]  /*5da0*/  MOV R186, R214 ;  /* 0x000000d600ba7202 */ /* 0x000fe20000000f00 */
[----:B------:R-:W-:-:S02]  /*5db0*/  IMAD.MOV.U32 R184, RZ, RZ, R197 ;  /* 0x000000ffffb87224 */ /* 0x000fc400078e00c5 */
[----:B------:R-:W-:-:S03]  /*5dc0*/  IMAD.MOV.U32 R185, RZ, RZ, R196 ;  /* 0x000000ffffb97224 */ /* 0x000fc600078e00c4 */
[----:B------:R-:W-:Y:S01]  /*5dd0*/  IMAD.MOV.U32 R151, RZ, RZ, R204 ;  /* 0x000000ffff977224 */ /* 0x000fe200078e00cc */
[C---:B---3--:R-:W-:Y:S01]  /*5de0*/  HMMA.16816.F32.BF16 R188, R8.reuse, R40, R172 ;  /* 0x0000002808bc723c */ /* 0x048fe200000418ac */
[----:B------:R-:W-:Y:S02]  /*5df0*/  IMAD.MOV.U32 R149, RZ, RZ, R181 ;  /* 0x000000ffff957224 */ /* 0x000fe400078e00b5 */
[----:B------:R-:W-:Y:S02]  /*5e00*/  IMAD.MOV.U32 R181, RZ, RZ, R230 ;  /* 0x000000ffffb57224 */ /* 0x000fe400078e00e6 */
[----:B------:R-:W-:Y:S01]  /*5e10*/  IMAD.MOV.U32 R150, RZ, RZ, R151 ;  /* 0x000000ffff967224 */ /* 0x000fe200078e0097 */
[----:B------:R-:W-:Y:S01]  /*5e20*/  MOV R151, R180 ;  /* 0x000000b400977202 */ /* 0x000fe20000000f00 */
[----:B------:R-:W-:Y:S01]  /*5e30*/  IMAD.MOV.U32 R148, RZ, RZ, R184 ;  /* 0x000000ffff947224 */ /* 0x000fe200078e00b8 */
[----:B-1----:R-:W-:Y:S01]  /*5e40*/  HMMA.16816.F32.BF16 R172, R8, R44, R156 ;  /* 0x0000002c08ac723c */ /* 0x002fe2000004189c */
[----:B------:R-:W-:Y:S01]  /*5e50*/  MOV R180, R186 ;  /* 0x000000ba00b47202 */ /* 0x000fe20000000f00 */
[----:B------:R-:W-:Y:S01]  /*5e60*/  IMAD.MOV.U32 R184, RZ, RZ, R238 ;  /* 0x000000ffffb87224 */ /* 0x000fe200078e00ee */
[----:B------:R-:W-:-:S04]  /*5e70*/  MOV R186, R240 ;  /* 0x000000f000ba7202 */ /* 0x000fc80000000f00 */
[----:B------:R-:W-:Y:S01]  /*5e80*/  IMAD.MOV.U32 R159, RZ, RZ, R152 ;  /* 0x000000ffff9f7224 */ /* 0x000fe200078e0098 */
[----:B------:R-:W-:Y:S01]  /*5e90*/  HMMA.16816.F32.BF16 R204, R8, R18, R136 ;  /* 0x0000001208cc723c */ /* 0x000fe20000041888 */
[----:B------:R-:W-:Y:S01]  /*5ea0*/  IMAD.MOV.U32 R158, RZ, RZ, R153 ;  /* 0x000000ffff9e7224 */ /* 0x000fe200078e0099 */
[----:B------:R-:W-:Y:S01]  /*5eb0*/  MOV R157, R154 ;  /* 0x0000009a009d7202 */ /* 0x000fe20000000f00 */
[----:B------:R-:W-:-:S05]  /*5ec0*/  IMAD.MOV.U32 R156, RZ, RZ, R155 ;  /* 0x000000ffff9c7224 */ /* 0x000fca00078e009b */
[C---:B------:R-:W-:Y:S08]  /*5ed0*/  HMMA.16816.F32.BF16 R136, R8.reuse, R42, R120 ;  /* 0x0000002a0888723c */ /* 0x040ff00000041878 */
[C---:B------:R-:W-:Y:S07]  /*5ee0*/  HMMA.16816.F32.BF16 R212, R8.reuse, R22, R140 ;  /* 0x0000001608d4723c */ /* 0x040fee000004188c */
[----:B------:R-:W-:Y:S01]  /*5ef0*/  IMAD.MOV.U32 R142, RZ, RZ, R182 ;  /* 0x000000ffff8e7224 */ /* 0x000fe200078e00b6 */
[C---:B------:R-:W-:Y:S01]  /*5f00*/  HMMA.16816.F32.BF16 R196, R8.reuse, R30, R132 ;  /* 0x0000001e08c4723c */ /* 0x040fe20000041884 */
        /* <DEDUP_REMOVED lines=8> */
[----:B------:R-:W-:Y:S01]  /*5f90*/  MOV R133, R183 ;  /* 0x000000b700857202 */ /* 0x000fe20000000f00 */
[----:B------:R-:W-:Y:S01]  /*5fa0*/  IMAD.MOV.U32 R132, RZ, RZ, R184 ;  /* 0x000000ffff847224 */ /* 0x000fe200078e00b8 */
[----:B------:R-:W-:Y:S01]  /*5fb0*/  MOV R183, R186 ;  /* 0x000000ba00b77202 */ /* 0x000fe20000000f00 */
[----:B------:R-:W-:Y:S01]  /*5fc0*/  IMAD.MOV.U32 R182, RZ, RZ, R187 ;  /* 0x000000ffffb67224 */ /* 0x000fe200078e00bb */
[----:B------:R-:W-:Y:S01]  /*5fd0*/  MOV R180, R33 ;  /* 0x0000002100b47202 */ /* 0x000fe20000000f00 */
[----:B------:R-:W-:-:S02]  /*5fe0*/  IMAD.MOV.U32 R135, RZ, RZ, R181 ;  /* 0x000000ffff877224 */ /* 0x000fc400078e00b5 */
[----:B------:R-:W-:Y:S01]  /*5ff0*/  HMMA.16816.F32.BF16 R120, R8, R46, R112 ;  /* 0x0000002e0878723c */ /* 0x000fe20000041870 */
[----:B------:R-:W-:Y:S02]  /*6000*/  IMAD.MOV.U32 R130, RZ, RZ, R232 ;  /* 0x000000ffff827224 */ /* 0x000fe400078e00e8 */
[----:B------:R-:W-:Y:S02]  /*6010*/  IMAD.MOV.U32 R129, RZ, RZ, R231 ;  /* 0x000000ffff817224 */ /* 0x000fe400078e00e7 */
[----:B------:R-:W-:Y:S02]  /*6020*/  IMAD.MOV.U32 R131, RZ, RZ, R185 ;  /* 0x000000ffff837224 */ /* 0x000fe400078e00b9 */
[----:B------:R-:W-:Y:S01]  /*6030*/  LDSM.16.MT88.4 R184, [R225+0x1100] ;  /* 0x00110000e1b8783b */ /* 0x000fe20000004200 */
[----:B------:R-:W-:Y:S01]  /*6040*/  HMMA.16816.F32.BF16 R8, R4, R28, R68 ;  /* 0x0000001c0408723c */ /* 0x000fe20000041844 */
[----:B------:R-:W-:-:S07]  /*6050*/  IMAD.MOV.U32 R181, RZ, RZ, R32 ;  /* 0x000000ffffb57224 */ /* 0x000fce00078e0020 */
[C---:B------:R-:W-:Y:S08]  /*6060*/  HMMA.16816.F32.BF16 R80, R4.reuse, R16, R80 ;  /* 0x000000100450723c */ /* 0x040ff00000041850 */
[C---:B------:R-:W-:Y:S08]  /*6070*/  HMMA.16816.F32.BF16 R216, R4.reuse, R20, R92 ;  /* 0x0000001404d8723c */ /* 0x040ff0000004185c */
[----:B------:R-:W-:Y:S01]  /*6080*/  IMAD.MOV.U32 R71, RZ, RZ, R8 ;  /* 0x000000ffff477224 */ /* 0x000fe200078e0008 */
[----:B------:R-:W-:Y:S01]  /*6090*/  MOV R69, R10 ;  /* 0x0000000a00457202 */ /* 0x000fe20000000f00 */
[----:B------:R-:W-:Y:S01]  /*60a0*/  IMAD.MOV.U32 R70, RZ, RZ, R9 ;  /* 0x000000ffff467224 */ /* 0x000fe200078e0009 */
[----:B------:R-:W-:Y:S01]  /*60b0*/  HMMA.16816.F32.BF16 R52, R4, R40, R52 ;  /* 0x000000280434723c */ /* 0x000fe20000041834 */
[----:B------:R-:W-:-:S04]  /*60c0*/  IMAD.MOV.U32 R68, RZ, RZ, R11 ;  /* 0x000000ffff447224 */ /* 0x000fc800078e000b */
[----:B------:R-:W-:Y:S01]  /*60d0*/  IMAD.MOV.U32 R93, RZ, RZ, R83 ;  /* 0x000000ffff5d7224 */ /* 0x000fe200078e0053 */
[----:B------:R-:W-:Y:S01]  /*60e0*/  MOV R95, R81 ;  /* 0x00000051005f7202 */ /* 0x000fe20000000f00 */
[----:B------:R-:W-:Y:S01]  /*60f0*/  IMAD.MOV.U32 R94, RZ, RZ, R82 ;  /* 0x000000ffff5e7224 */ /* 0x000fe200078e0052 */
[C---:B------:R-:W-:Y:S01]  /*6100*/  HMMA.16816.F32.BF16 R8, R4.reuse, R36, R60 ;  /* 0x000000240408723c */ /* 0x040fe2000004183c */
[----:B------:R-:W-:Y:S01]  /*6110*/  MOV R92, R80 ;  /* 0x00000050005c7202 */ /* 0x000fe20000000f00 */
[----:B------:R-:W1:Y:S06]  /*6120*/  LDSM.16.MT88.4 R60, [R227+0x1100] ;  /* 0x00110000e33c783b */ /* 0x000e6c0000004200 */
[C---:B------:R-:W-:Y:S08]  /*6130*/  HMMA.16816.F32.BF16 R48, R4.reuse, R44, R48 ;  /* 0x0000002c0430723c */ /* 0x040ff00000041830 */
[----:B------:R-:W-:Y:S01]  /*6140*/  IMAD.MOV.U32 R240, RZ, RZ, R52 ;  /* 0x000000fffff07224 */ /* 0x000fe200078e0034 */
[----:B------:R-:W-:Y:S01]  /*6150*/  HMMA.16816.F32.BF16 R44, R4, R46, R56 ;  /* 0x0000002e042c723c */ /* 0x000fe20000041838 */
[----:B------:R-:W-:Y:S01]  /*6160*/  MOV R239, R53 ;  /* 0x0000003500ef7202 */ /* 0x000fe20000000f00 */
[----:B------:R-:W-:-:S02]  /*6170*/  IMAD.MOV.U32 R238, RZ, RZ, R54 ;  /* 0x000000ffffee7224 */ /* 0x000fc400078e0036 */
[----:B------:R-:W-:-:S03]  /*6180*/  IMAD.MOV.U32 R237, RZ, RZ, R55 ;  /* 0x000000ffffed7224 */ /* 0x000fc600078e0037 */
[----:B------:R-:W-:Y:S01]  /*6190*/  IMAD.MOV.U32 R83, RZ, RZ, R8 ;  /* 0x000000ffff537224 */ /* 0x000fe200078e0008 */
[----:B------:R-:W-:Y:S01]  /*61a0*/  MOV R81, R10 ;  /* 0x0000000a00517202 */ /* 0x000fe20000000f00 */
[----:B------:R-:W-:Y:S01]  /*61b0*/  FFMA.FTZ R8, R161, c[0x0][0x2d0], -R13 ;  /* 0x0000b400a1087a23 */ /* 0x000fe2000001080d */
[----:B------:R-:W-:Y:S01]  /*61c0*/  MOV R59, R150 ;  /* 0x00000096003b7202 */ /* 0x000fe20000000f00 */
[----:B------:R-:W-:Y:S01]  /*61d0*/  IMAD.MOV.U32 R82, RZ, RZ, R9 ;  /* 0x000000ffff527224 */ /* 0x000fe200078e0009 */
[----:B------:R-:W-:Y:S01]  /*61e0*/  HMMA.16816.F32.BF16 R36, R4, R38, R76 ;  /* 0x000000260424723c */ /* 0x000fe2000004184c */
[----:B------:R2:W-:Y:S01]  /*61f0*/  MUFU.EX2 R112, R8 ;  /* 0x0000000800707308 */ /* 0x0005e20000000800 */
[----:B------:R-:W-:Y:S01]  /*6200*/  IMAD.MOV.U32 R80, RZ, RZ, R11 ;  /* 0x000000ffff507224 */ /* 0x000fe200078e000b */
[----:B------:R-:W3:Y:S01]  /*6210*/  LDSM.16.MT88.4 R76, [R225+0x2900] ;  /* 0x00290000e14c783b */ /* 0x000ee20000004200 */
[----:B------:R-:W-:Y:S02]  /*6220*/  IMAD.MOV.U32 R150, RZ, RZ, R180 ;  /* 0x000000ffff967224 */ /* 0x000fe400078e00b4 */
[----:B------:R-:W-:-:S02]  /*6230*/  IMAD.MOV.U32 R58, RZ, RZ, R182 ;  /* 0x000000ffff3a7224 */ /* 0x000fc400078e00b6 */
[----:B------:R-:W-:Y:S01]  /*6240*/  IMAD.MOV.U32 R57, RZ, RZ, R183 ;  /* 0x000000ffff397224 */ /* 0x000fe200078e00b7 */
[----:B------:R-:W-:Y:S01]  /*6250*/  HMMA.16816.F32.BF16 R104, R4, R24, R104 ;  /* 0x000000180468723c */ /* 0x000fe20000041868 */
[----:B------:R-:W-:Y:S01]  /*6260*/  MOV R115, R150 ;  /* 0x0000009600737202 */ /* 0x000fe20000000f00 */
[----:B--2---:R-:W-:-:S06]  /*6270*/  FFMA.FTZ R8, R160, c[0x0][0x2d0], -R13 ;  /* 0x0000b400a0087a23 */ /* 0x004fcc000001080d */
[C---:B------:R-:W-:Y:S01]  /*6280*/  HMMA.16816.F32.BF16 R32, R4.reuse, R34, R116 ;  /* 0x000000220420723c */ /* 0x040fe20000041874 */
[----:B------:R-:W-:Y:S01]  /*6290*/  IMAD.MOV.U32 R160, RZ, RZ, R68 ;  /* 0x000000ffffa07224 */ /* 0x000fe200078e0044 */
[----:B------:R2:W4:Y:S06]  /*62a0*/  MUFU.EX2 R236, R8 ;  /* 0x0000000800ec7308 */ /* 0x00052c0000000800 */
[C---:B------:R-:W-:Y:S01]  /*62b0*/  HMMA.16816.F32.BF16 R24, R4.reuse, R26, R108 ;  /* 0x0000001a0418723c */ /* 0x040fe2000004186c */
[----:B------:R-:W-:Y:S07]  /*62c0*/  LDSM.16.MT88.4 R108, [R228+0x2900] ;  /* 0x00290000e46c783b */ /* 0x000fee0000004200 */
[----:B------:R-:W-:Y:S01]  /*62d0*/  HMMA.16816.F32.BF16 R20, R4, R22, R100 ;  /* 0x000000160414723c */ /* 0x000fe20000041864 */
[----:B--2---:R-:W-:Y:S01]  /*62e0*/  FFMA.FTZ R8, R147, c[0x0][0x2d0], -R13 ;  /* 0x0000b40093087a23 */ /* 0x004fe2000001080d */
[----:B----4-:R-:W-:-:S02]  /*62f0*/  F2FP.BF16.PACK_AB R128, R236, R112 ;  /* 0x00000070ec80723e */ /* 0x010fc400000010ff */
[----:B------:R-:W-:Y:S01]  /*6300*/  MOV R147, R69 ;  /* 0x0000004500937202 */ /* 0x000fe20000000f00 */
[----:B------:R2:W-:Y:S03]  /*6310*/  MUFU.EX2 R230, R8 ;  /* 0x0000000800e67308 */ /* 0x0005e60000000800 */
[----:B------:R-:W-:Y:S01]  /*6320*/  HMMA.16816.F32.BF16 R28, R4, R30, R84 ;  /* 0x0000001e041c723c */ /* 0x000fe20000041854 */
[----:B--2---:R-:W-:Y:S02]  /*6330*/  FFMA.FTZ R8, R146, c[0x0][0x2d0], -R13 ;  /* 0x0000b40092087a23 */ /* 0x004fe4000001080d */
[----:B------:R-:W-:Y:S02]  /*6340*/  IMAD.MOV.U32 R146, RZ, RZ, R70 ;  /* 0x000000ffff927224 */ /* 0x000fe400078e0046 */
[----:B------:R2:W-:Y:S02]  /*6350*/  MUFU.EX2 R16, R8 ;  /* 0x0000000800107308 */ /* 0x0005e40000000800 */
[----:B--2---:R-:W-:-:S06]  /*6360*/  FFMA.FTZ R8, R125, c[0x0][0x2d0], -R12 ;  /* 0x0000b4007d087a23 */ /* 0x004fcc000001080c */
[----:B------:R2:W-:Y:S02]  /*6370*/  MUFU.EX2 R113, R8 ;  /* 0x0000000800717308 */ /* 0x0005e40000000800 */
[----:B--2---:R-:W-:-:S06]  /*6380*/  FFMA.FTZ R8, R124, c[0x0][0x2d0], -R12 ;  /* 0x0000b4007c087a23 */ /* 0x004fcc000001080c */
[----:B------:R2:W-:Y:S02]  /*6390*/  MUFU.EX2 R232, R8 ;  /* 0x0000000800e87308 */ /* 0x0005e40000000800 */
[----:B--2---:R-:W-:Y:S02]  /*63a0*/  FFMA.FTZ R8, R91, c[0x0][0x2d0], -R12 ;  /* 0x0000b4005b087a23 */ /* 0x004fe4000001080c */
[----:B------:R-:W-:-:S04]  /*63b0*/  IMAD.MOV.U32 R91, RZ, RZ, R71 ;  /* 0x000000ffff5b7224 */ /* 0x000fc800078e0047 */
[----:B------:R2:W-:Y:S02]  /*63c0*/  MUFU.EX2 R52, R8 ;  /* 0x0000000800347308 */ /* 0x0005e40000000800 */
[----:B--2---:R-:W-:Y:S01]  /*63d0*/  FFMA.FTZ R8, R90, c[0x0][0x2d0], -R12 ;  /* 0x0000b4005a087a23 */ /* 0x004fe2000001080c */
[----:B------:R-:W-:-:S05]  /*63e0*/  MOV R90, R93 ;  /* 0x0000005d005a7202 */ /* 0x000fca0000000f00 */
[----:B------:R2:W-:Y:S02]  /*63f0*/  MUFU.EX2 R13, R8 ;  /* 0x00000008000d7308 */ /* 0x0005e40000000800 */
[----:B--2---:R-:W-:-:S06]  /*6400*/  FFMA.FTZ R8, R126, c[0x0][0x2d0], -R2 ;  /* 0x0000b4007e087a23 */ /* 0x004fcc0000010802 */
[----:B------:R2:W-:Y:S02]  /*6410*/  MUFU.EX2 R12, R8 ;  /* 0x00000008000c7308 */ /* 0x0005e40000000800 */
[----:B--2---:R-:W-:Y:S02]  /*6420*/  FFMA.FTZ R8, R144, c[0x0][0x2d0], -R2 ;  /* 0x0000b40090087a23 */ /* 0x004fe40000010802 */
[----:B------:R-:W-:-:S04]  /*6430*/  IMAD.MOV.U32 R144, RZ, RZ, R94 ;  /* 0x000000ffff907224 */ /* 0x000fc800078e005e */
[----:B------:R2:W4:Y:S02]  /*6440*/  MUFU.EX2 R231, R8 ;  /* 0x0000000800e77308 */ /* 0x0005240000000800 */
[--C-:B--2---:R-:W-:Y:S01]  /*6450*/  FFMA.FTZ R8, R145, c[0x0][0x2d0], -R2.reuse ;  /* 0x0000b40091087a23 */ /* 0x104fe20000010802 */
[----:B----4-:R-:W-:Y:S01]  /*6460*/  F2FP.BF16.PACK_AB R124, R231, R12 ;  /* 0x0000000ce77c723e */ /* 0x010fe200000010ff */
[----:B------:R-:W-:-:S04]  /*6470*/  FFMA.FTZ R2, R127, c[0x0][0x2d0], -R2 ;  /* 0x0000b4007f027a23 */ /* 0x000fc80000010802 */
[----:B------:R2:W-:Y:S01]  /*6480*/  MUFU.EX2 R40, R8 ;  /* 0x0000000800287308 */ /* 0x0005e20000000800 */
[----:B------:R-:W-:-:S07]  /*6490*/  IMAD.MOV.U32 R145, RZ, RZ, R95 ;  /* 0x000000ffff917224 */ /* 0x000fce00078e005f */
[----:B------:R4:W-:Y:S01]  /*64a0*/  MUFU.EX2 R17, R2 ;  /* 0x0000000200117308 */ /* 0x0009e20000000800 */
[----:B--2---:R-:W-:Y:S07]  /*64b0*/  HMMA.16816.F32.BF16 R8, R4, R18, R96 ;  /* 0x000000120408723c */ /* 0x004fee0000041860 */
[----:B------:R-:W-:Y:S01]  /*64c0*/  MOV R18, R16 ;  /* 0x0000001000127202 */ /* 0x000fe20000000f00 */
[----:B----4-:R-:W-:Y:S01]  /*64d0*/  FFMA.FTZ R2, R89, c[0x0][0x2d0], -R0 ;  /* 0x0000b40059027a23 */ /* 0x010fe20000010800 */
[----:B------:R-:W-:Y:S01]  /*64e0*/  MOV R97, R130 ;  /* 0x0000008200617202 */ /* 0x000fe20000000f00 */
[----:B------:R-:W-:Y:S01]  /*64f0*/  IMAD.MOV.U32 R19, RZ, RZ, R13 ;  /* 0x000000ffff137224 */ /* 0x000fe200078e000d */
[----:B------:R-:W-:Y:S01]  /*6500*/  F2FP.BF16.PACK_AB R130, R18, R230 ;  /* 0x000000e61282723e */ /* 0x000fe200000010ff */
[----:B------:R2:W-:Y:S01]  /*6510*/  MUFU.EX2 R16, R2 ;  /* 0x0000000200107308 */ /* 0x0005e20000000800 */
[----:B------:R-:W-:-:S02]  /*6520*/  IMAD.MOV.U32 R89, RZ, RZ, R132 ;  /* 0x000000ffff597224 */ /* 0x000fc400078e0084 */
[----:B------:R-:W-:Y:S02]  /*6530*/  IMAD.MOV.U32 R132, RZ, RZ, R141 ;  /* 0x000000ffff847224 */ /* 0x000fe400078e008d */
[----:B------:R-:W-:Y:S02]  /*6540*/  IMAD.MOV.U32 R99, RZ, RZ, R92 ;  /* 0x000000ffff637224 */ /* 0x000fe400078e005c */
[----:B------:R-:W-:Y:S01]  /*6550*/  LDSM.16.MT88.4 R92, [R226+0x2900] ;  /* 0x00290000e25c783b */ /* 0x000fe20000004200 */
[----:B------:R-:W-:Y:S01]  /*6560*/  IMAD.MOV.U32 R98, RZ, RZ, R129 ;  /* 0x000000ffff627224 */ /* 0x000fe200078e0081 */
[----:B------:R-:W-:Y:S01]  /*6570*/  F2FP.BF16.PACK_AB R129, R232, R113 ;  /* 0x00000071e881723e */ /* 0x000fe200000010ff */
[----:B------:R-:W-:Y:S02]  /*6580*/  IMAD.MOV.U32 R96, RZ, RZ, R131 ;  /* 0x000000ffff607224 */ /* 0x000fe400078e0083 */
[----:B------:R-:W-:Y:S02]  /*6590*/  IMAD.MOV.U32 R56, RZ, RZ, R99 ;  /* 0x000000ffff387224 */ /* 0x000fe400078e0063 */
[----:B--2---:R-:W-:Y:S01]  /*65a0*/  FFMA.FTZ R2, R88, c[0x0][0x2d0], -R0 ;  /* 0x0000b40058027a23 */ /* 0x004fe20000010800 */
[----:B------:R-:W-:Y:S01]  /*65b0*/  MOV R88, R133 ;  /* 0x0000008500587202 */ /* 0x000fe20000000f00 */
[----:B------:R-:W-:-:S02]  /*65c0*/  IMAD.MOV.U32 R133, RZ, RZ, R142 ;  /* 0x000000ffff857224 */ /* 0x000fc400078e008e */
[----:B------:R2:W4:Y:S02]  /*65d0*/  MUFU.EX2 R13, R2 ;  /* 0x00000002000d7308 */ /* 0x0005240000000800 */
[--C-:B--2---:R-:W-:Y:S01]  /*65e0*/  FFMA.FTZ R2, R14, c[0x0][0x2d0], -R0.reuse ;  /* 0x0000b4000e027a23 */ /* 0x104fe20000010800 */
[----:B----4-:R-:W-:Y:S01]  /*65f0*/  F2FP.BF16.PACK_AB R125, R13, R16 ;  /* 0x000000100d7d723e */ /* 0x010fe200000010ff */
[----:B------:R-:W-:Y:S01]  /*6600*/  FFMA.FTZ R0, R15, c[0x0][0x2d0], -R0 ;  /* 0x0000b4000f007a23 */ /* 0x000fe20000010800 */
[----:B------:R-:W-:Y:S01]  /*6610*/  MOV R15, R52 ;  /* 0x00000034000f7202 */ /* 0x000fe20000000f00 */
[----:B------:R-:W-:Y:S02]  /*6620*/  IMAD.MOV.U32 R14, RZ, RZ, R40 ;  /* 0x000000ffff0e7224 */ /* 0x000fe400078e0028 */
[----:B------:R-:W-:Y:S01]  /*6630*/  MUFU.EX2 R2, R2 ;  /* 0x0000000200027308 */ /* 0x000fe20000000800 */
[----:B------:R-:W-:Y:S01]  /*6640*/  HMMA.16816.F32.BF16 R40, R4, R42, R72 ;  /* 0x0000002a0428723c */ /* 0x000fe20000041848 */
[----:B------:R-:W2:Y:S01]  /*6650*/  LDSM.16.MT88.4 R4, [R227+0x2900] ;  /* 0x00290000e304783b */ /* 0x000ea20000004200 */
[----:B------:R-:W-:-:S02]  /*6660*/  F2FP.BF16.PACK_AB R126, R17, R14 ;  /* 0x0000000e117e723e */ /* 0x000fc400000010ff */
[----:B------:R-:W-:-:S03]  /*6670*/  F2FP.BF16.PACK_AB R131, R19, R15 ;  /* 0x0000000f1383723e */ /* 0x000fc600000010ff */
[----:B------:R-:W4:Y:S01]  /*6680*/  MUFU.EX2 R0, R0 ;  /* 0x0000000000007308 */ /* 0x000f220000000800 */
[----:B------:R-:W-:Y:S01]  /*6690*/  IMAD.MOV.U32 R72, RZ, RZ, R149 ;  /* 0x000000ffff487224 */ /* 0x000fe200078e0095 */
[----:B------:R-:W-:Y:S01]  /*66a0*/  MOV R73, R140 ;  /* 0x0000008c00497202 */ /* 0x000fe20000000f00 */
[----:B------:R-:W-:Y:S01]  /*66b0*/  IMAD.MOV.U32 R149, RZ, RZ, R151 ;  /* 0x000000ffff957224 */ /* 0x000fe200078e0097 */
[----:B------:R-:W-:Y:S01]  /*66c0*/  MOV R151, R181 ;  /* 0x000000b500977202 */ /* 0x000fe20000000f00 */
[----:B------:R-:W-:Y:S01]  /*66d0*/  IMAD.MOV.U32 R75, RZ, RZ, R134 ;  /* 0x000000ffff4b7224 */ /* 0x000fe200078e0086 */
[----:B------:R-:W-:Y:S01]  /*66e0*/  MOV R134, R143 ;  /* 0x0000008f00867202 */ /* 0x000fe20000000f00 */
[----:B------:R-:W-:Y:S01]  /*66f0*/  IMAD.MOV.U32 R74, RZ, RZ, R135 ;  /* 0x000000ffff4a7224 */ /* 0x000fe200078e0087 */
[----:B------:R-:W-:Y:S01]  /*6700*/  LDSM.16.MT88.4 R140, [R226+0x1100] ;  /* 0x00110000e28c783b */ /* 0x000fe20000004200 */
[----:B------:R-:W-:Y:S01]  /*6710*/  IMAD.MOV.U32 R135, RZ, RZ, R148 ;  /* 0x000000ffff877224 */ /* 0x000fe200078e0094 */
[----:B-1----:R-:W-:Y:S01]  /*6720*/  HMMA.16816.F32.BF16 R52, R128, R60, R208 ;  /* 0x0000003c8034723c */ /* 0x002fe200000418d0 */
[----:B------:R-:W-:-:S02]  /*6730*/  IMAD.MOV.U32 R161, RZ, RZ, R149 ;  /* 0x000000ffffa17224 */ /* 0x000fc400078e0095 */
[----:B------:R-:W-:Y:S01]  /*6740*/  IMAD.MOV.U32 R114, RZ, RZ, R151 ;  /* 0x000000ffff727224 */ /* 0x000fe200078e0097 */
[----:B----4-:R-:W-:-:S03]  /*6750*/  F2FP.BF16.PACK_AB R127, R0, R2 ;  /* 0x00000002007f723e */ /* 0x010fc600000010ff */
[----:B------:R-:W-:Y:S01]  /*6760*/  IMAD.MOV.U32 R208, RZ, RZ, R73 ;  /* 0x000000ffffd07224 */ /* 0x000fe200078e0049 */
[----:B---3--:R-:W-:Y:S01]  /*6770*/  HMMA.16816.F32.BF16 R68, R128, R76, R200 ;  /* 0x0000004c8044723c */ /* 0x008fe200000418c8 */
[----:B------:R-:W-:Y:S01]  /*6780*/  IMAD.MOV.U32 R73, RZ, RZ, R146 ;  /* 0x000000ffff497224 */ /* 0x000fe200078e0092 */
[----:B------:R-:W-:Y:S01]  /*6790*/  MOV R211, R72 ;  /* 0x0000004800d37202 */ /* 0x000fe20000000f00 */
[----:B------:R-:W-:Y:S01]  /*67a0*/  IMAD.MOV.U32 R210, RZ, RZ, R113 ;  /* 0x000000ffffd27224 */ /* 0x000fe200078e0071 */
[----:B------:R-:W-:Y:S02]  /*67b0*/  MOV R72, R91 ;  /* 0x0000005b00487202 */ /* 0x000fe40000000f00 */
        /* <DEDUP_REMOVED lines=13> */
[----:B--2---:R-:W-:Y:S01]  /*6890*/  HMMA.16816.F32.BF16 R116, R128, R4, R172 ;  /* 0x000000048074723c */ /* 0x004fe200000418ac */
[----:B------:R-:W1:Y:S01]  /*68a0*/  LDSM.16.MT88.4 R156, [R228+0x1100] ;  /* 0x00110000e49c783b */ /* 0x000e620000004200 */
[----:B------:R-:W-:-:S02]  /*68b0*/  MOV R89, R82 ;  /* 0x0000005200597202 */ /* 0x000fc40000000f00 */
[----:B------:R-:W-:-:S03]  /*68c0*/  MOV R209, R112 ;  /* 0x0000007000d17202 */ /* 0x000fc60000000f00 */
[----:B------:R-:W-:Y:S01]  /*68d0*/  MOV R174, R96 ;  /* 0x0000006000ae7202 */ /* 0x000fe20000000f00 */
[----:B------:R-:W-:Y:S01]  /*68e0*/  IMAD.MOV.U32 R172, RZ, RZ, R114 ;  /* 0x000000ffffac7224 */ /* 0x000fe200078e0072 */
[----:B------:R-:W-:Y:S01]  /*68f0*/  MOV R173, R115 ;  /* 0x0000007300ad7202 */ /* 0x000fe20000000f00 */
[----:B------:R-:W-:Y:S01]  /*6900*/  HMMA.16816.F32.BF16 R100, R128, R108, R188 ;  /* 0x0000006c8064723c */ /* 0x000fe200000418bc */
[----:B------:R-:W-:-:S07]  /*6910*/  MOV R175, R161 ;  /* 0x000000a100af7202 */ /* 0x000fce0000000f00 */
[C---:B------:R-:W-:Y:S08]  /*6920*/  HMMA.16816.F32.BF16 R188, R128.reuse, R186, R64 ;  /* 0x000000ba80bc723c */ /* 0x040ff00000041840 */
[C---:B------:R-:W-:Y:S08]  /*6930*/  HMMA.16816.F32.BF16 R64, R128.reuse, R62, R204 ;  /* 0x0000003e8040723c */ /* 0x040ff000000418cc */
[C---:B------:R-:W-:Y:S08]  /*6940*/  HMMA.16816.F32.BF16 R84, R128.reuse, R92, R192 ;  /* 0x0000005c8054723c */ /* 0x040ff000000418c0 */
[C---:B-1----:R-:W-:Y:S01]  /*6950*/  HMMA.16816.F32.BF16 R148, R128.reuse, R156, R220 ;  /* 0x0000009c8094723c */ /* 0x042fe200000418dc */
[----:B------:R-:W-:Y:S01]  /*6960*/  MOV R193, R241 ;  /* 0x000000f100c17202 */ /* 0x000fe20000000f00 */
[----:B------:R-:W-:Y:S01]  /*6970*/  IMAD.MOV.U32 R192, RZ, RZ, R242 ;  /* 0x000000ffffc07224 */ /* 0x000fe200078e00f2 */
[----:B------:R-:W-:Y:S01]  /*6980*/  MOV R194, R98 ;  /* 0x0000006200c27202 */ /* 0x000fe20000000f00 */
[----:B------:R-:W-:Y:S01]  /*6990*/  IMAD.MOV.U32 R195, RZ, RZ, R97 ;  /* 0x000000ffffc37224 */ /* 0x000fe200078e0061 */
[----:B------:R1:W5:Y:S02]  /*69a0*/  LDL.LU R242, [R1+0x68] ;  /* 0x0000680001f27983 */ /* 0x0003640000300800 */
[----:B------:R-:W-:Y:S01]  /*69b0*/  IMAD.MOV.U32 R222, RZ, RZ, R57 ;  /* 0x000000ffffde7224 */ /* 0x000fe200078e0039 */
[----:B------:R-:W-:Y:S01]  /*69c0*/  MOV R221, R58 ;  /* 0x0000003a00dd7202 */ /* 0x000fe20000000f00 */
[----:B------:R-:W-:Y:S01]  /*69d0*/  IMAD.MOV.U32 R58, RZ, RZ, R144 ;  /* 0x000000ffff3a7224 */ /* 0x000fe200078e0090 */
[----:B------:R-:W-:Y:S01]  /*69e0*/  MOV R57, R145 ;  /* 0x0000009100397202 */ /* 0x000fe20000000f00 */
[----:B------:R-:W-:Y:S01]  /*69f0*/  IMAD.MOV.U32 R220, RZ, RZ, R59 ;  /* 0x000000ffffdc7224 */ /* 0x000fe200078e003b */
[C---:B------:R-:W-:Y:S01]  /*6a00*/  HMMA.16816.F32.BF16 R144, R128.reuse, R142, R248 ;  /* 0x0000008e8090723c */ /* 0x040fe200000418f8 */
[----:B------:R-:W-:Y:S01]  /*6a10*/  MOV R59, R90 ;  /* 0x0000005a003b7202 */ /* 0x000fe20000000f00 */
[----:B------:R-:W-:Y:S01]  /*6a20*/  IMAD.MOV.U32 R223, RZ, RZ, R12 ;  /* 0x000000ffffdf7224 */ /* 0x000fe200078e000c */
[----:B------:R1:W5:Y:S04]  /*6a30*/  LDL.LU R241, [R1+0x64] ;  /* 0x0000640001f17983 */ /* 0x0003680000300800 */
[----:B------:R-:W-:Y:S01]  /*6a40*/  MOV R251, R162 ;  /* 0x000000a200fb7202 */ /* 0x000fe20000000f00 */
[----:B------:R-:W-:Y:S01]  /*6a50*/  IMAD.MOV.U32 R12, RZ, RZ, R163 ;  /* 0x000000ffff0c7224 */ /* 0x000fe200078e00a3 */
[----:B------:R-:W-:Y:S01]  /*6a60*/  MOV R250, R174 ;  /* 0x000000ae00fa7202 */ /* 0x000fe20000000f00 */
[----:B------:R-:W-:Y:S01]  /*6a70*/  IMAD.MOV.U32 R90, RZ, RZ, R81 ;  /* 0x000000ffff5a7224 */ /* 0x000fe200078e0051 */
[----:B------:R-:W-:Y:S01]  /*6a80*/  HMMA.16816.F32.BF16 R176, R128, R184, R176 ;  /* 0x000000b880b0723c */ /* 0x000fe200000418b0 */
[----:B------:R-:W-:-:S02]  /*6a90*/  IMAD.MOV.U32 R249, RZ, RZ, R251 ;  /* 0x000000fffff97224 */ /* 0x000fc400078e00fb */
[----:B------:R-:W-:Y:S02]  /*6aa0*/  IMAD.MOV.U32 R251, RZ, RZ, R200 ;  /* 0x000000fffffb7224 */ /* 0x000fe400078e00c8 */
[----:B------:R-:W-:Y:S02]  /*6ab0*/  IMAD.MOV.U32 R248, RZ, RZ, R173 ;  /* 0x000000fffff87224 */ /* 0x000fe400078e00ad */
[----:B------:R-:W-:Y:S01]  /*6ac0*/  IMAD.MOV.U32 R174, RZ, RZ, R222 ;  /* 0x000000ffffae7224 */ /* 0x000fe200078e00de */
[----:B------:R-:W-:Y:S01]  /*6ad0*/  HMMA.16816.F32.BF16 R160, R128, R158, R212 ;  /* 0x0000009e80a0723c */ /* 0x000fe200000418d4 */
[----:B------:R-:W-:-:S06]  /*6ae0*/  IMAD.MOV.U32 R205, RZ, RZ, R248 ;  /* 0x000000ffffcd7224 */ /* 0x000fcc00078e00f8 */
[----:B------:R-:W-:Y:S01]  /*6af0*/  MOV R215, R172 ;  /* 0x000000ac00d77202 */ /* 0x000fe20000000f00 */
[----:B------:R-:W-:Y:S01]  /*6b00*/  HMMA.16816.F32.BF16 R80, R128, R78, R196 ;  /* 0x0000004e8050723c */ /* 0x000fe200000418c4 */
[----:B------:R-:W-:Y:S01]  /*6b10*/  MOV R172, R201 ;  /* 0x000000c900ac7202 */ /* 0x000fe20000000f00 */
[----:B------:R-:W-:Y:S01]  /*6b20*/  IMAD.MOV.U32 R173, RZ, RZ, R208 ;  /* 0x000000ffffad7224 */ /* 0x000fe200078e00d0 */
[----:B------:R-:W-:-:S04]  /*6b30*/  MOV R248, R174 ;  /* 0x000000ae00f87202 */ /* 0x000fc80000000f00 */
[----:B------:R-:W-:Y:S01]  /*6b40*/  MOV R199, R250 ;  /* 0x000000fa00c77202 */ /* 0x000fe20000000f00 */
[----:B------:R-:W-:Y:S01]  /*6b50*/  IMAD.MOV.U32 R198, RZ, RZ, R251 ;  /* 0x000000ffffc67224 */ /* 0x000fe200078e00fb */
[----:B------:R-:W-:Y:S01]  /*6b60*/  HMMA.16816.F32.BF16 R56, R124, R60, R56 ;  /* 0x0000003c7c38723c */ /* 0x000fe20000041838 */
[----:B------:R-:W-:Y:S01]  /*6b70*/  MOV R204, R172 ;  /* 0x000000ac00cc7202 */ /* 0x000fe20000000f00 */
[----:B------:R-:W-:Y:S01]  /*6b80*/  IMAD.MOV.U32 R206, RZ, RZ, R173 ;  /* 0x000000ffffce7224 */ /* 0x000fe200078e00ad */
[----:B------:R-:W-:-:S05]  /*6b90*/  MOV R207, R215 ;  /* 0x000000d700cf7202 */ /* 0x000fca0000000f00 */
[----:B------:R-:W-:Y:S01]  /*6ba0*/  HMMA.16816.F32.BF16 R60, R124, R62, R8 ;  /* 0x0000003e7c3c723c */ /* 0x000fe20000041808 */
[----:B------:R-:W-:-:S06]  /*6bb0*/  MOV R251, R234 ;  /* 0x000000ea00fb7202 */ /* 0x000fcc0000000f00 */
[----:B------:R-:W-:Y:S01]  /*6bc0*/  FADD.FTZ R8, R199, R198 ;  /* 0x000000c6c7087221 */ /* 0x000fe20000010000 */
[----:B------:R-:W-:Y:S01]  /*6bd0*/  HMMA.16816.F32.BF16 R132, R128, R140, R132 ;  /* 0x0000008c8084723c */ /* 0x000fe20000041884 */
[----:B------:R-:W-:Y:S02]  /*6be0*/  FADD.FTZ R10, R205, R204 ;  /* 0x000000cccd0a7221 */ /* 0x000fe40000010000 */
[----:B------:R-:W-:Y:S01]  /*6bf0*/  FADD.FTZ R8, R248, R8 ;  /* 0x00000008f8087221 */ /* 0x000fe20000010000 */
[----:B------:R-:W-:Y:S01]  /*6c00*/  MOV R174, R224 ;  /* 0x000000e000ae7202 */ /* 0x000fe20000000f00 */
[----:B------:R-:W-:Y:S02]  /*6c10*/  IMAD.MOV.U32 R250, RZ, RZ, R235 ;  /* 0x000000fffffa7224 */ /* 0x000fe400078e00eb */
[----:B------:R-:W-:Y:S02]  /*6c20*/  FADD.FTZ R11, R207, R206 ;  /* 0x000000cecf0b7221 */ /* 0x000fe40000010000 */
[----:B------:R-:W-:-:S02]  /*6c30*/  IMAD.MOV.U32 R172, RZ, RZ, R233 ;  /* 0x000000ffffac7224 */ /* 0x000fc400078e00e9 */
[----:B------:R-:W-:Y:S02]  /*6c40*/  FADD.FTZ R10, R249, R10 ;  /* 0x0000000af90a7221 */ /* 0x000fe40000010000 */
[----:B------:R-:W-:Y:S02]  /*6c50*/  FADD.FTZ R8, R251, R8 ;  /* 0x00000008fb087221 */ /* 0x000fe40000010000 */
[----:B------:R-:W-:Y:S02]  /*6c60*/  IMAD.MOV.U32 R173, RZ, RZ, R229 ;  /* 0x000000ffffad7224 */ /* 0x000fe400078e00e5 */
[----:B------:R-:W-:Y:S02]  /*6c70*/  FADD.FTZ R11, R250, R11 ;  /* 0x0000000bfa0b7221 */ /* 0x000fe40000010000 */
[----:B------:R-:W-:Y:S02]  /*6c80*/  FADD.FTZ R10, R172, R10 ;  /* 0x0000000aac0a7221 */ /* 0x000fe40000010000 */
[----:B------:R-:W-:-:S02]  /*6c90*/  FADD.FTZ R8, R174, R8 ;  /* 0x00000008ae087221 */ /* 0x000fc40000010000 */
[----:B------:R-:W-:Y:S02]  /*6ca0*/  FADD.FTZ R11, R173, R11 ;  /* 0x0000000bad0b7221 */ /* 0x000fe40000010000 */
[----:B------:R-:W-:Y:S02]  /*6cb0*/  FADD.FTZ R10, R175, R10 ;  /* 0x0000000aaf0a7221 */ /* 0x000fe40000010000 */
[----:B------:R-:W-:Y:S02]  /*6cc0*/  FADD.FTZ R8, R193, R8 ;  /* 0x00000008c1087221 */ /* 0x000fe40000010000 */
[----:B------:R-:W-:Y:S01]  /*6cd0*/  FADD.FTZ R9, R247, R171 ;  /* 0x000000abf7097221 */ /* 0x000fe20000010000 */
[----:B------:R-:W-:Y:S01]  /*6ce0*/  MOV R201, R203 ;  /* 0x000000cb00c97202 */ /* 0x000fe20000000f00 */
[----:B------:R-:W-:Y:S01]  /*6cf0*/  IMAD.MOV.U32 R200, RZ, RZ, R202 ;  /* 0x000000ffffc87224 */ /* 0x000fe200078e00ca */
[----:B------:R-:W-:Y:S01]  /*6d00*/  MOV R202, R211 ;  /* 0x000000d300ca7202 */ /* 0x000fe20000000f00 */
[----:B------:R-:W-:Y:S01]  /*6d10*/  FADD.FTZ R11, R192, R11 ;  /* 0x0000000bc00b7221 */ /* 0x000fe20000010000 */
[----:B------:R-:W-:Y:S01]  /*6d20*/  MOV R208, R221 ;  /* 0x000000dd00d07202 */ /* 0x000fe20000000f00 */
[----:B------:R-:W-:Y:S01]  /*6d30*/  IMAD.MOV.U32 R203, RZ, RZ, R220 ;  /* 0x000000ffffcb7224 */ /* 0x000fe200078e00dc */
[C---:B------:R-:W-:Y:S01]  /*6d40*/  HMMA.16816.F32.BF16 R96, R128.reuse, R94, R152 ;  /* 0x0000005e8060723c */ /* 0x040fe20000041898 */
[----:B------:R-:W-:Y:S01]  /*6d50*/  FADD.FTZ R10, R194, R10 ;  /* 0x0000000ac20a7221 */ /* 0x000fe20000010000 */
[----:B------:R-:W-:Y:S01]  /*6d60*/  MOV R211, R240 ;  /* 0x000000f000d37202 */ /* 0x000fe20000000f00 */
[----:B------:R-:W-:Y:S01]  /*6d70*/  FADD.FTZ R12, R12, R8 ;  /* 0x000000080c0c7221 */ /* 0x000fe20000010000 */
[----:B------:R-:W-:Y:S01]  /*6d80*/  MOV R221, R238 ;  /* 0x000000ee00dd7202 */ /* 0x000fe20000000f00 */
[----:B------:R-:W-:Y:S01]  /*6d90*/  IMAD.MOV.U32 R220, RZ, RZ, R239 ;  /* 0x000000ffffdc7224 */ /* 0x000fe200078e00ef */
[----:B------:R1:W5:Y:S01]  /*6da0*/  LDL.LU R240, [R1+0x60] ;  /* 0x0000600001f07983 */ /* 0x0003620000300800 */
[----:B------:R-:W-:Y:S01]  /*6db0*/  IMAD.MOV.U32 R222, RZ, RZ, R237 ;  /* 0x000000ffffde7224 */ /* 0x000fe200078e00ed */
[----:B------:R-:W-:Y:S01]  /*6dc0*/  HMMA.16816.F32.BF16 R112, R128, R110, R136 ;  /* 0x0000006e8070723c */ /* 0x000fe20000041888 */
[----:B------:R-:W-:-:S02]  /*6dd0*/  FADD.FTZ R8, R246, R9 ;  /* 0x00000009f6087221 */ /* 0x000fc40000010000 */
[----:B------:R-:W-:Y:S01]  /*6de0*/  FADD.FTZ R11, R195, R11 ;  /* 0x0000000bc30b7221 */ /* 0x000fe20000010000 */
[----:B------:R-:W-:Y:S01]  /*6df0*/  MOV R213, R220 ;  /* 0x000000dc00d57202 */ /* 0x000fe20000000f00 */
[----:B------:R-:W-:Y:S01]  /*6e00*/  FADD.FTZ R8, R252, R8 ;  /* 0x00000008fc087221 */ /* 0x000fe20000010000 */
[----:B------:R1:W5:Y:S02]  /*6e10*/  LDL.LU R239, [R1+0x5c] ;  /* 0x00005c0001ef7983 */ /* 0x0003640000300800 */
[----:B------:R-:W-:Y:S01]  /*6e20*/  HMMA.16816.F32.BF16 R128, R128, R6, R120 ;  /* 0x000000068080723c */ /* 0x000fe20000041878 */
[----:B------:R-:W-:Y:S01]  /*6e30*/  IMAD.MOV.U32 R212, RZ, RZ, R211 ;  /* 0x000000ffffd47224 */ /* 0x000fe200078e00d3 */
[----:B------:R-:W-:Y:S01]  /*6e40*/  MOV R215, R222 ;  /* 0x000000de00d77202 */ /* 0x000fe20000000f00 */
[----:B------:R-:W-:Y:S01]  /*6e50*/  IMAD.MOV.U32 R214, RZ, RZ, R221 ;  /* 0x000000ffffd67224 */ /* 0x000fe200078e00dd */
[----:B------:R-:W-:Y:S01]  /*6e60*/  MOV R220, R236 ;  /* 0x000000ec00dc7202 */ /* 0x000fe20000000f00 */
[----:B------:R1:W5:Y:S03]  /*6e70*/  LDL.LU R238, [R1+0x58] ;  /* 0x0000580001ee7983 */ /* 0x0003660000300800 */
[C---:B------:R-:W-:Y:S08]  /*6e80*/  HMMA.16816.F32.BF16 R120, R124.reuse, R4, R48 ;  /* 0x000000047c78723c */ /* 0x040ff00000041830 */
[----:B------:R-:W-:Y:S01]  /*6e90*/  HMMA.16816.F32.BF16 R136, R124, R140, R104 ;  /* 0x0000008c7c88723c */ /* 0x000fe20000041868 */
[----:B------:R-:W-:-:S07]  /*6ea0*/  FADD.FTZ R5, R200, R10 ;  /* 0x0000000ac8057221 */ /* 0x000fce0000010000 */
[----:B------:R-:W-:Y:S01]  /*6eb0*/  HMMA.16816.F32.BF16 R152, R124, R156, R216 ;  /* 0x0000009c7c98723c */ /* 0x000fe200000418d8 */
[----:B------:R-:W-:-:S07]  /*6ec0*/  FADD.FTZ R4, R201, R11 ;  /* 0x0000000bc9047221 */ /* 0x000fce0000010000 */
[----:B------:R-:W-:Y:S01]  /*6ed0*/  HMMA.16816.F32.BF16 R72, R124, R76, R72 ;  /* 0x0000004c7c48723c */ /* 0x000fe20000041848 */
[----:B------:R-:W-:-:S07]  /*6ee0*/  FADD.FTZ R10, R202, R12 ;  /* 0x0000000cca0a7221 */ /* 0x000fce0000010000 */
[----:B------:R-:W-:Y:S01]  /*6ef0*/  HMMA.16816.F32.BF16 R88, R124, R92, R88 ;  /* 0x0000005c7c58723c */ /* 0x000fe20000041858 */
[----:B------:R-:W-:-:S07]  /*6f00*/  FADD.FTZ R9, R203, R5 ;  /* 0x00000005cb097221 */ /* 0x000fce0000010000 */
[C---:B------:R-:W-:Y:S01]  /*6f10*/  HMMA.16816.F32.BF16 R184, R124.reuse, R186, R32 ;  /* 0x000000ba7cb8723c */ /* 0x040fe20000041820 */
[----:B------:R-:W-:Y:S01]  /*6f20*/  FADD.FTZ R5, R164, R8 ;  /* 0x00000008a4057221 */ /* 0x000fe20000010000 */
[----:B------:R-:W-:Y:S01]  /*6f30*/  MOV R221, R232 ;  /* 0x000000e800dd7202 */ /* 0x000fe20000000f00 */
[----:B------:R-:W-:Y:S01]  /*6f40*/  FADD.FTZ R11, R208, R4 ;  /* 0x00000004d00b7221 */ /* 0x000fe20000010000 */
[----:B------:R1:W5:Y:S01]  /*6f50*/  LDL.LU R237, [R1+0x54] ;  /* 0x0000540001ed7983 */ /* 0x0003620000300800 */
[----:B------:R-:W-:Y:S02]  /*6f60*/  FADD.FTZ R4, R209, R10 ;  /* 0x0000000ad1047221 */ /* 0x000fe40000010000 */
[----:B------:R-:W-:Y:S01]  /*6f70*/  FADD.FTZ R5, R170, R5 ;  /* 0x00000005aa057221 */ /* 0x000fe20000010000 */
[C---:B------:R-:W-:Y:S01]  /*6f80*/  HMMA.16816.F32.BF16 R104, R124.reuse, R108, R212 ;  /* 0x0000006c7c68723c */ /* 0x040fe200000418d4 */
[----:B------:R-:W-:Y:S01]  /*6f90*/  IMAD.MOV.U32 R211, RZ, RZ, R223 ;  /* 0x000000ffffd37224 */ /* 0x000fe200078e00df */
[----:B------:R1:W5:Y:S06]  /*6fa0*/  LDL.LU R236, [R1+0x50] ;  /* 0x0000500001ec7983 */ /* 0x00036c0000300800 */
[C---:B------:R-:W-:Y:S08]  /*6fb0*/  HMMA.16816.F32.BF16 R140, R124.reuse, R142, R24 ;  /* 0x0000008e7c8c723c */ /* 0x040ff00000041818 */
[C---:B------:R-:W-:Y:S08]  /*6fc0*/  HMMA.16816.F32.BF16 R156, R124.reuse, R158, R20 ;  /* 0x0000009e7c9c723c */ /* 0x040ff00000041814 */
[C---:B------:R-:W-:Y:S08]  /*6fd0*/  HMMA.16816.F32.BF16 R76, R124.reuse, R78, R28 ;  /* 0x0000004e7c4c723c */ /* 0x040ff0000004181c */
[C---:B------:R-:W-:Y:S08]  /*6fe0*/  HMMA.16816.F32.BF16 R92, R124.reuse, R94, R36 ;  /* 0x0000005e7c5c723c */ /* 0x040ff00000041824 */
[C---:B------:R-:W-:Y:S01]  /*6ff0*/  HMMA.16816.F32.BF16 R108, R124.reuse, R110, R40 ;  /* 0x0000006e7c6c723c */ /* 0x040fe20000041828 */
[----:B------:R-:W-:Y:S01]  /*7000*/  IMAD.MOV.U32 R222, RZ, RZ, R231 ;  /* 0x000000ffffde7224 */ /* 0x000fe200078e00e7 */
[----:B------:R-:W-:Y:S01]  /*7010*/  MOV R223, R230 ;  /* 0x000000e600df7202 */ /* 0x000fe20000000f00 */
[----:B------:R-:W-:Y:S01]  /*7020*/  FADD.FTZ R8, R211, R11 ;  /* 0x0000000bd3087221 */ /* 0x000fe20000010000 */
[----:B------:R1:W5:Y:S04]  /*7030*/  LDL.LU R235, [R1+0x4c] ;  /* 0x00004c0001eb7983 */ /* 0x0003680000300800 */
[----:B------:R-:W-:Y:S01]  /*7040*/  HMMA.16816.F32.BF16 R124, R124, R6, R44 ;  /* 0x000000067c7c723c */ /* 0x000fe2000004182c */
[----:B------:R1:W5:Y:S04]  /*7050*/  LDL.LU R234, [R1+0x48] ;  /* 0x0000480001ea7983 */ /* 0x0003680000300800 */
[----:B------:R1:W5:Y:S02]  /*7060*/  LDL.LU R233, [R1+0x44] ;  /* 0x0000440001e97983 */ /* 0x0003640000300800 */
[----:B------:R-:W-:-:S02]  /*7070*/  FADD.FTZ R7, R220, R4 ;  /* 0x00000004dc077221 */ /* 0x000fc40000010000 */
[----:B------:R-:W-:Y:S01]  /*7080*/  FADD.FTZ R4, R166, R5 ;  /* 0x00000005a6047221 */ /* 0x000fe20000010000 */
[----:B------:R1:W5:Y:S03]  /*7090*/  LDL.LU R232, [R1+0x40] ;  /* 0x0000400001e87983 */ /* 0x0003660000300800 */
[----:B------:R-:W-:Y:S01]  /*70a0*/  FADD.FTZ R4, R165, R4 ;  /* 0x00000004a5047221 */ /* 0x000fe20000010000 */
[----:B------:R1:W5:Y:S01]  /*70b0*/  LDL.LU R231, [R1+0x3c] ;  /* 0x00003c0001e77983 */ /* 0x0003620000300800 */
[----:B------:R-:W-:Y:S02]  /*70c0*/  FADD.FTZ R6, R210, R9 ;  /* 0x00000009d2067221 */ /* 0x000fe40000010000 */
[----:B------:R-:W-:Y:S01]  /*70d0*/  FADD.FTZ R4, R16, R4 ;  /* 0x0000000410047221 */ /* 0x000fe20000010000 */
[----:B------:R1:W5:Y:S01]  /*70e0*/  LDL.LU R230, [R1+0x38] ;  /* 0x0000380001e67983 */ /* 0x0003620000300800 */
[----:B------:R-:W-:-:S02]  /*70f0*/  FADD.FTZ R5, R221, R6 ;  /* 0x00000006dd057221 */ /* 0x000fc40000010000 */
[----:B------:R-:W-:Y:S01]  /*7100*/  FADD.FTZ R4, R13, R4 ;  /* 0x000000040d047221 */ /* 0x000fe20000010000 */
[----:B------:R1:W5:Y:S01]  /*7110*/  LDL.LU R229, [R1+0x34] ;  /* 0x0000340001e57983 */ /* 0x0003620000300800 */
[----:B------:R-:W-:Y:S02]  /*7120*/  FADD.FTZ R6, R222, R8 ;  /* 0x00000008de067221 */ /* 0x000fe40000010000 */
[----:B------:R-:W-:Y:S01]  /*7130*/  FADD.FTZ R7, R223, R7 ;  /* 0x00000007df077221 */ /* 0x000fe20000010000 */
[----:B------:R1:W5:Y:S01]  /*7140*/  LDL.LU R224, [R1+0x30] ;  /* 0x0000300001e07983 */ /* 0x0003620000300800 */
[----:B------:R-:W-:Y:S02]  /*7150*/  FADD.FTZ R5, R15, R5 ;  /* 0x000000050f057221 */ /* 0x000fe40000010000 */
[----:B------:R-:W-:Y:S02]  /*7160*/  FADD.FTZ R4, R2, R4 ;  /* 0x0000000402047221 */ /* 0x000fe40000010000 */
[----:B------:R-:W-:-:S02]  /*7170*/  FADD.FTZ R6, R14, R6 ;  /* 0x000000060e067221 */ /* 0x000fc40000010000 */
[----:B------:R-:W-:Y:S02]  /*7180*/  FADD.FTZ R7, R18, R7 ;  /* 0x0000000712077221 */ /* 0x000fe40000010000 */
[----:B------:R-:W-:Y:S02]  /*7190*/  FADD.FTZ R5, R19, R5 ;  /* 0x0000000513057221 */ /* 0x000fe40000010000 */
        /* <DEDUP_REMOVED lines=28> */
.L_x_2392:
[----:B------:R-:W-:Y:S02]  /*7360*/  UMOV UR5, 0x1 ;  /* 0x0000000100057882 */ /* 0x000fe40000000000 */
[----:B------:R-:W-:Y:S02]  /*7370*/  ULDC UR4, c[0x0][0x32c] ;  /* 0x0000cb0000047ab9 */ /* 0x000fe40000000800 */
[----:B------:R-:W-:-:S03]  /*7380*/  UISETP.NE.AND UP0, UPT, UR5, UR4, UPT ;  /* 0x000000040500728c */ /* 0x000fc6000bf05270 */
[----:B------:R-:W-:Y:S02]  /*7390*/  ULDC.64 UR4, c[0x0][0x330] ;  /* 0x0000cc0000047ab9 */ /* 0x000fe40000000a00 */
[----:B------:R-:W-:-:S07]  /*73a0*/  UIMAD.WIDE.U32 UR28, UR26, UR4, URZ ;  /* 0x000000041a1c72a5 */ /* 0x000fce000f8e003f */
[----:B------:R-:W-:Y:S02]  /*73b0*/  @UP0 UMOV UR27, UR29 ;  /* 0x0000001d001b0c82 */ /* 0x000fe40008000000 */
[----:B------:R-:W-:Y:S02]  /*73c0*/  @UP0 USHF.R.U32.HI UR26, URZ, UR5, UR27 ;  /* 0x000000053f1a0299 */ /* 0x000fe4000801161b */
.L_x_2393:
[----:B------:R-:W-:Y:S02]  /*73d0*/  ULDC UR4, c[0x0][0x32c] ;  /* 0x0000cb0000047ab9 */ /* 0x000fe40000000800 */
[----:B------:R-:W-:-:S04]  /*73e0*/  UIMAD UR4, UR26, UR4, UR4 ;  /* 0x000000041a0472a4 */ /* 0x000fc8000f8e0204 */
[----:B------:R-:W-:-:S04]  /*73f0*/  UISETP.LT.AND UP0, UPT, UR25, UR4, UPT ;  /* 0x000000041900728c */ /* 0x000fc8000bf01270 */
[----:B------:R-:W-:-:S04]  /*7400*/  USEL UR25, UR25, UR4, UP0 ;  /* 0x0000000419197287 */ /* 0x000fc80008000000 */
.L_x_2391:
        /* <DEDUP_REMOVED lines=8> */
[----:B------:R-:W2:Y:S04]  /*7490*/  LDL R4, [R1] ;  /* 0x0000000001047983 */ /* 0x000ea80000100800 */
[----:B-1----:R-:W3:Y:S04]  /*74a0*/  LDL R2, [R1+0x28] ;  /* 0x0000280001027983 */ /* 0x002ee80000100800 */
[----:B------:R-:W3:Y:S04]  /*74b0*/  LDL R0, [R1+0x24] ;  /* 0x0000240001007983 */ /* 0x000ee80000100800 */
[----:B------:R-:W4:Y:S01]  /*74c0*/  LDL.LU R5, [R1+0x2c] ;  /* 0x00002c0001057983 */ /* 0x000f220000300800 */
[----:B------:R-:W-:Y:S01]  /*74d0*/  MOV R171, R3 ;  /* 0x0000000300ab7202 */ /* 0x000fe20000000f00 */
[----:B------:R-:W-:-:S02]  /*74e0*/  IMAD.MOV.U32 R166, RZ, RZ, R168 ;  /* 0x000000ffffa67224 */ /* 0x000fc400078e00a8 */
[----:B------:R-:W-:Y:S02]  /*74f0*/  IMAD.MOV.U32 R164, RZ, RZ, R169 ;  /* 0x000000ffffa47224 */ /* 0x000fe400078e00a9 */
[----:B------:R-:W-:Y:S01]  /*7500*/  IMAD.MOV.U32 R170, RZ, RZ, R167 ;  /* 0x000000ffffaa7224 */ /* 0x000fe200078e00a7 */
[----:B--2---:R-:W-:-:S05]  /*7510*/  SHF.L.U32 R3, R4, 0x1, RZ ;  /* 0x0000000104037819 */ /* 0x004fca00000006ff */
[----:B------:R1:W-:Y:S01]  /*7520*/  STL [R1+0x20], R3 ;  /* 0x0000200301007387 */ /* 0x0003e20000100800 */
[C---:B---3--:R-:W-:Y:S01]  /*7530*/  SHF.L.U64.HI R249, R0.reuse, 0x1, R2 ;  /* 0x0000000100f97819 */ /* 0x048fe20000010202 */
[----:B------:R-:W-:Y:S01]  /*7540*/  IMAD.SHL.U32 R248, R0, 0x2, RZ ;  /* 0x0000000200f87824 */ /* 0x000fe200078e00ff */
[----:B----4-:R-:W-:Y:S02]  /*7550*/  SHF.L.U64.HI R250, R4, 0x1, R5 ;  /* 0x0000000104fa7819 */ /* 0x010fe40000010205 */
.L_x_2413:
[----:B-----5:R2:W5:Y:S01]  /*7560*/  LDL R221, [R1+0x20] ;  /* 0x0000200001dd7983 */ /* 0x0205620000100800 */
[----:B------:R-:W-:Y:S04]  /*7570*/  DEPBAR.LE SB0, 0x0 ;  /* 0x000080000000791a */ /* 0x000fe80000000000 */
[----:B------:R-:W-:Y:S01]  /*7580*/  BAR.SYNC.DEFER_BLOCKING 0x0 ;  /* 0x0000000000007b1d */ /* 0x000fe20000010000 */
[----:B------:R-:W-:Y:S01]  /*7590*/  UISETP.GT.AND UP0, UPT, UR8, UR24, UPT ;  /* 0x000000180800728c */ /* 0x000fe2000bf04270 */
[----:B------:R-:W-:Y:S05]  /*75a0*/  SEL R220, RZ, 0x10, P5 ;  /* 0x00000010ffdc7807 */ /* 0x000fea0002800000 */
[----:B------:R-:W-:Y:S01]  /*75b0*/  PLOP3.LUT P0, PT, PT, PT, UP0, 0x80, 0x0 ;  /* 0x000000000000781c */ /* 0x000fe20003f0f008 */
        /* <DEDUP_REMOVED lines=12> */
[C---:B-1----:R-:W-:Y:S01]  /*7680*/  IMAD.WIDE.U32 R2, R243.reuse, c[0x0][0x208], RZ ;  /* 0x00008200f3027a25 */ /* 0x042fe200078e00ff */
[----:B------:R-:W-:Y:S02]  /*7690*/  SHF.R.S32.HI R4, RZ, 0x1f, R242 ;  /* 0x0000001fff047819 */ /* 0x000fe400000114f2 */
[----:B------:R-:W-:Y:S01]  /*76a0*/  IADD3 R14, -R220, 0x10, RZ ;  /* 0x00000010dc0e7810 */ /* 0x000fe20007ffe1ff */
[----:B------:R-:W-:Y:S02]  /*76b0*/  IMAD R0, R0, c[0x0][0x208], RZ ;  /* 0x0000820000007a24 */ /* 0x000fe400078e02ff */
[----:B------:R-:W-:Y:S01]  /*76c0*/  IMAD R4, R4, c[0x0][0x218], RZ ;  /* 0x0000860004047a24 */ /* 0x000fe200078e02ff */
[----:B------:R-:W-:Y:S01]  /*76d0*/  LOP3.LUT R14, R14, 0xf, RZ, 0xc0, !PT ;  /* 0x0000000f0e0e7812 */ /* 0x000fe200078ec0ff */
        /* <DEDUP_REMOVED lines=17> */
[--C-:B----4-:R-:W-:Y:S01]  /*77f0*/  IMAD.X R13, R4, 0x1, R250.reuse, P0 ;  /* 0x00000001040d7824 */ /* 0x110fe200000e06fa */
        /* <DEDUP_REMOVED lines=15> */
.L_x_2395:
[-C--:B-1-3--:R-:W-:Y:S01]  /*78f0*/  HMMA.16816.F32.BF16 R4, R48, R16.reuse, RZ ;  /* 0x000000103004723c */ /* 0x08afe200000418ff */
[----:B------:R-:W-:Y:S01]  /*7900*/  LDSM.16.M88.4 R212, [R232+0x6100] ;  /* 0x00610000e8d4783b */ /* 0x000fe20000000200 */
[----:B------:R-:W-:Y:S06]  /*7910*/  UISETP.GT.AND UP0, UPT, UR24, UR8, UPT ;  /* 0x000000081800728c */ /* 0x000fec000bf04270 */
[C---:B----4-:R-:W-:Y:S01]  /*7920*/  HMMA.16816.F32.BF16 R8, R44.reuse, R16, RZ ;  /* 0x000000102c08723c */ /* 0x050fe200000418ff */
[----:B------:R-:W0:Y:S01]  /*7930*/  LDGDEPBAR ;  /* 0x00000000000079af */ /* 0x000e220000000000 */
[----:B------:R-:W-:Y:S06]  /*7940*/  PLOP3.LUT P0, PT, PT, PT, UP0, 0x80, 0x0 ;  /* 0x000000000000781c */ /* 0x000fec0003f0f008 */
[-C--:B------:R-:W-:Y:S01]  /*7950*/  HMMA.16816.F32.BF16 R12, R44, R18.reuse, RZ ;  /* 0x000000122c0c723c */ /* 0x080fe200000418ff */
[----:B------:R-:W1:Y:S07]  /*7960*/  LDSM.16.M88.4 R216, [R230+0x3100] ;  /* 0x00310000e6d8783b */ /* 0x000e6e0000000200 */
        /* <DEDUP_REMOVED lines=19> */
[----:B------:R-:W-:Y:S07]  /*7aa0*/  LDSM.16.M88.4 R204, [R229] ;  /* 0x00000000e5cc783b */ /* 0x000fee0000000200 */
[-C--:B------:R-:W-:Y:S08]  /*7ab0*/  HMMA.16816.F32.BF16 R36, R192, R208.reuse, R36 ;  /* 0x000000d0c024723c */ /* 0x080ff00000041824 */
[C---:B------:R-:W-:Y:S08]  /*7ac0*/  HMMA.16816.F32.BF16 R40, R200.reuse, R208, R40 ;  /* 0x000000d0c828723c */ /* 0x040ff00000041828 */
[-C--:B------:R-:W-:Y:S01]  /*7ad0*/  HMMA.16816.F32.BF16 R44, R200, R210.reuse, R44 ;  /* 0x000000d2c82c723c */ /* 0x080fe2000004182c */
[----:B------:R-:W-:Y:S07]  /*7ae0*/  LDSM.16.M88.4 R200, [R234+0x6100] ;  /* 0x00610000eac8783b */ /* 0x000fee0000000200 */
[----:B------:R-:W-:Y:S01]  /*7af0*/  HMMA.16816.F32.BF16 R48, R192, R210, R48 ;  /* 0x000000d2c030723c */ /* 0x000fe20000041830 */
[----:B------:R-:W2:Y:S07]  /*7b00*/  LDSM.16.M88.4 R192, [R230+0x4100] ;  /* 0x00410000e6c0783b */ /* 0x000eae0000000200 */
[-C--:B-1----:R-:W-:Y:S01]  /*7b10*/  HMMA.16816.F32.BF16 R4, R212, R216.reuse, R4 ;  /* 0x000000d8d404723c */ /* 0x082fe20000041804 */
[----:B------:R-:W1:Y:S07]  /*7b20*/  LDSM.16.M88.4 R208, [R234+0x8100] ;  /* 0x00810000ead0783b */ /* 0x000e6e0000000200 */
[C---:B---3--:R-:W-:Y:S08]  /*7b30*/  HMMA.16816.F32.BF16 R8, R172.reuse, R216, R8 ;  /* 0x000000d8ac08723c */ /* 0x048ff00000041808 */
[-C--:B------:R-:W-:Y:S08]  /*7b40*/  HMMA.16816.F32.BF16 R12, R172, R218.reuse, R12 ;  /* 0x000000daac0c723c */ /* 0x080ff0000004180c */
[C---:B------:R-:W-:Y:S01]  /*7b50*/  HMMA.16816.F32.BF16 R16, R212.reuse, R218, R16 ;  /* 0x000000dad410723c */ /* 0x040fe20000041810 */
[----:B------:R-:W3:Y:S07]  /*7b60*/  LDSM.16.M88.4 R216, [R229+0x800] ;  /* 0x00080000e5d8783b */ /* 0x000eee0000000200 */
[-C--:B----4-:R-:W-:Y:S08]  /*7b70*/  HMMA.16816.F32.BF16 R20, R212, R196.reuse, R20 ;  /* 0x000000c4d414723c */ /* 0x090ff00000041814 */
[C---:B------:R-:W-:Y:S08]  /*7b80*/  HMMA.16816.F32.BF16 R24, R172.reuse, R196, R24 ;  /* 0x000000c4ac18723c */ /* 0x040ff00000041818 */
[-C--:B------:R-:W-:Y:S08]  /*7b90*/  HMMA.16816.F32.BF16 R28, R172, R198.reuse, R28 ;  /* 0x000000c6ac1c723c */ /* 0x080ff0000004181c */
[C---:B------:R-:W-:Y:S01]  /*7ba0*/  HMMA.16816.F32.BF16 R32, R212.reuse, R198, R32 ;  /* 0x000000c6d420723c */ /* 0x040fe20000041820 */
[----:B------:R-:W4:Y:S07]  /*7bb0*/  LDSM.16.M88.4 R196, [R229+0x1000] ;  /* 0x00100000e5c4783b */ /* 0x000f2e0000000200 */
[-C--:B--2---:R-:W-:Y:S08]  /*7bc0*/  HMMA.16816.F32.BF16 R36, R212, R192.reuse, R36 ;  /* 0x000000c0d424723c */ /* 0x084ff00000041824 */
[C---:B------:R-:W-:Y:S08]  /*7bd0*/  HMMA.16816.F32.BF16 R40, R172.reuse, R192, R40 ;  /* 0x000000c0ac28723c */ /* 0x040ff00000041828 */
[-C--:B------:R-:W-:Y:S01]  /*7be0*/  HMMA.16816.F32.BF16 R44, R172, R194.reuse, R44 ;  /* 0x000000c2ac2c723c */ /* 0x080fe2000004182c */
[----:B------:R-:W-:Y:S07]  /*7bf0*/  LDSM.16.M88.4 R172, [R231+0xa100] ;  /* 0x00a10000e7ac783b */ /* 0x000fee0000000200 */
[----:B------:R-:W-:Y:S01]  /*7c00*/  HMMA.16816.F32.BF16 R48, R212, R194, R48 ;  /* 0x000000c2d430723c */ /* 0x000fe20000041830 */
[----:B------:R-:W2:Y:S07]  /*7c10*/  LDSM.16.M88.4 R192, [R224+0x4900] ;  /* 0x00490000e0c0783b */ /* 0x000eae0000000200 */
[-C--:B------:R-:W-:Y:S01]  /*7c20*/  HMMA.16816.F32.BF16 R4, R200, R204.reuse, R4 ;  /* 0x000000ccc804723c */ /* 0x080fe20000041804 */
[----:B------:R-:W-:Y:S07]  /*7c30*/  LDSM.16.M88.4 R212, [R224+0x5100] ;  /* 0x00510000e0d4783b */ /* 0x000fee0000000200 */
        /* <DEDUP_REMOVED lines=16> */
[----:B------:R-:W2:Y:S07]  /*7d40*/  LDSM.16.M88.4 R200, [R239] ;  /* 0x00000000efc8783b */ /* 0x000eae0000000200 */
[C---:B-1----:R-:W-:Y:S08]  /*7d50*/  HMMA.16816.F32.BF16 R8, R204.reuse, R192, R8 ;  /* 0x000000c0cc08723c */ /* 0x042ff00000041808 */
[-C--:B------:R-:W-:Y:S08]  /*7d60*/  HMMA.16816.F32.BF16 R12, R204, R194.reuse, R12 ;  /* 0x000000c2cc0c723c */ /* 0x080ff0000004180c */
[C---:B------:R-:W-:Y:S01]  /*7d70*/  HMMA.16816.F32.BF16 R16, R172.reuse, R194, R16 ;  /* 0x000000c2ac10723c */ /* 0x040fe20000041810 */
[----:B------:R-:W1:Y:S07]  /*7d80*/  LDSM.16.M88.4 R192, [R238] ;  /* 0x00000000eec0783b */ /* 0x000e6e0000000200 */
[-C--:B------:R-:W-:Y:S08]  /*7d90*/  HMMA.16816.F32.BF16 R20, R172, R212.reuse, R20 ;  /* 0x000000d4ac14723c */ /* 0x080ff00000041814 */
[C---:B------:R-:W-:Y:S08]  /*7da0*/  HMMA.16816.F32.BF16 R24, R204.reuse, R212, R24 ;  /* 0x000000d4cc18723c */ /* 0x040ff00000041818 */
[-C--:B------:R-:W-:Y:S08]  /*7db0*/  HMMA.16816.F32.BF16 R28, R204, R214.reuse, R28 ;  /* 0x000000d6cc1c723c */ /* 0x080ff0000004181c */
[C---:B------:R-:W-:Y:S01]  /*7dc0*/  HMMA.16816.F32.BF16 R32, R172.reuse, R214, R32 ;  /* 0x000000d6ac20723c */ /* 0x040fe20000041820 */
[----:B------:R-:W-:Y:S07]  /*7dd0*/  LDSM.16.M88.4 R212, [R230+0x4900] ;  /* 0x00490000e6d4783b */ /* 0x000fee0000000200 */
[-C--:B---3--:R-:W-:Y:S08]  /*7de0*/  HMMA.16816.F32.BF16 R36, R172, R216.reuse, R36 ;  /* 0x000000d8ac24723c */ /* 0x088ff00000041824 */
[C---:B------:R-:W-:Y:S08]  /*7df0*/  HMMA.16816.F32.BF16 R40, R204.reuse, R216, R40 ;  /* 0x000000d8cc28723c */ /* 0x040ff00000041828 */
[-C--:B------:R-:W-:Y:S01]  /*7e00*/  HMMA.16816.F32.BF16 R44, R204, R218.reuse, R44 ;  /* 0x000000dacc2c723c */ /* 0x080fe2000004182c */
[----:B------:R-:W-:Y:S07]  /*7e10*/  LDSM.16.M88.4 R204, [R232+0xa100] ;  /* 0x00a10000e8cc783b */ /* 0x000fee0000000200 */
[----:B------:R-:W-:Y:S01]  /*7e20*/  HMMA.16816.F32.BF16 R48, R172, R218, R48 ;  /* 0x000000daac30723c */ /* 0x000fe20000041830 */
[----:B------:R-:W3:Y:S07]  /*7e30*/  LDSM.16.M88.4 R172, [R237] ;  /* 0x00000000edac783b */ /* 0x000eee0000000200 */
[-C--:B--2---:R-:W-:Y:S01]  /*7e40*/  HMMA.16816.F32.BF16 R4, R196, R200.reuse, R4 ;  /* 0x000000c8c404723c */ /* 0x084fe20000041804 */
[----:B------:R-:W2:Y:S07]  /*7e50*/  LDSM.16.M88.4 R216, [R232+0xc100] ;  /* 0x00c10000e8d8783b */ /* 0x000eae0000000200 */
[C---:B------:R-:W-:Y:S08]  /*7e60*/  HMMA.16816.F32.BF16 R8, R208.reuse, R200, R8 ;  /* 0x000000c8d008723c */ /* 0x040ff00000041808 */
[-C--:B------:R-:W-:Y:S08]  /*7e70*/  HMMA.16816.F32.BF16 R12, R208, R202.reuse, R12 ;  /* 0x000000cad00c723c */ /* 0x080ff0000004180c */
[C---:B------:R-:W-:Y:S01]  /*7e80*/  HMMA.16816.F32.BF16 R16, R196.reuse, R202, R16 ;  /* 0x000000cac410723c */ /* 0x040fe20000041810 */
[----:B------:R-:W4:Y:S07]  /*7e90*/  LDSM.16.M88.4 R200, [R230+0x5100] ;  /* 0x00510000e6c8783b */ /* 0x000f2e0000000200 */
[-C--:B-1----:R-:W-:Y:S08]  /*7ea0*/  HMMA.16816.F32.BF16 R20, R196, R192.reuse, R20 ;  /* 0x000000c0c414723c */ /* 0x082ff00000041814 */
        /* <DEDUP_REMOVED lines=9> */
[----:B------:R-:W1:Y:S07]  /*7f40*/  LDSM.16.M88.4 R172, [R230+0x5900] ;  /* 0x00590000e6ac783b */ /* 0x000e6e0000000200 */
[-C--:B------:R-:W-:Y:S01]  /*7f50*/  HMMA.16816.F32.BF16 R4, R204, R212.reuse, R4 ;  /* 0x000000d4cc04723c */ /* 0x080fe20000041804 */
[----:B------:R-:W3:Y:S07]  /*7f60*/  LDSM.16.M88.4 R196, [R229+0x1800] ;  /* 0x00180000e5c4783b */ /* 0x000eee0000000200 */
[C---:B--2---:R-:W-:Y:S08]  /*7f70*/  HMMA.16816.F32.BF16 R8, R216.reuse, R212, R8 ;  /* 0x000000d4d808723c */ /* 0x044ff00000041808 */
[-C--:B------:R-:W-:Y:S08]  /*7f80*/  HMMA.16816.F32.BF16 R12, R216, R214.reuse, R12 ;  /* 0x000000d6d80c723c */ /* 0x080ff0000004180c */
[C---:B------:R-:W-:Y:S01]  /*7f90*/  HMMA.16816.F32.BF16 R16, R204.reuse, R214, R16 ;  /* 0x000000d6cc10723c */ /* 0x040fe20000041810 */
[----:B------:R-:W2:Y:S07]  /*7fa0*/  LDSM.16.M88.4 R212, [R229+0x2000] ;  /* 0x00200000e5d4783b */ /* 0x000eae0000000200 */
[-C--:B----4-:R-:W-:Y:S08]  /*7fb0*/  HMMA.16816.F32.BF16 R20, R204, R200.reuse, R20 ;  /* 0x000000c8cc14723c */ /* 0x090ff00000041814 */
[C---:B------:R-:W-:Y:S08]  /*7fc0*/  HMMA.16816.F32.BF16 R24, R216.reuse, R200, R24 ;  /* 0x000000c8d818723c */ /* 0x040ff00000041818 */
[-C--:B------:R-:W-:Y:S08]  /*7fd0*/  HMMA.16816.F32.BF16 R28, R216, R202.reuse, R28 ;  /* 0x000000cad81c723c */ /* 0x080ff0000004181c */
[C---:B------:R-:W-:Y:S01]  /*7fe0*/  HMMA.16816.F32.BF16 R32, R204.reuse, R202, R32 ;  /* 0x000000cacc20723c */ /* 0x040fe20000041820 */
[----:B------:R-:W4:Y:S01]  /*7ff0*/  LDSM.16.M88.4 R200, [R229+0x2800] ;  /* 0x00280000e5c8783b */ /* 0x000f220000000200 */
[----:B------:R-:W-:Y:S06]  /*8000*/  DEPBAR.LE SB0, 0x0 ;  /* 0x000080000000791a */ /* 0x000fec0000000000 */
[-C--:B-1----:R-:W-:Y:S01]  /*8010*/  HMMA.16816.F32.BF16 R36, R204, R172.reuse, R36 ;  /* 0x000000accc24723c */ /* 0x082fe20000041824 */
[----:B------:R-:W-:Y:S07]  /*8020*/  BAR.SYNC.DEFER_BLOCKING 0x0 ;  /* 0x0000000000007b1d */ /* 0x000fee0000010000 */
[C---:B------:R-:W-:Y:S08]  /*8030*/  HMMA.16816.F32.BF16 R40, R216.reuse, R172, R40 ;  /* 0x000000acd828723c */ /* 0x040ff00000041828 */
[-C--:B------:R-:W-:Y:S08]  /*8040*/  HMMA.16816.F32.BF16 R44, R216, R174.reuse, R44 ;  /* 0x000000aed82c723c */ /* 0x080ff0000004182c */
[----:B------:R-:W-:Y:S08]  /*8050*/  HMMA.16816.F32.BF16 R48, R204, R174, R48 ;  /* 0x000000aecc30723c */ /* 0x000ff00000041830 */
[-C--:B---3--:R-:W-:Y:S08]  /*8060*/  HMMA.16816.F32.BF16 R4, R192, R196.reuse, R4 ;  /* 0x000000c4c004723c */ /* 0x088ff00000041804 */
[C---:B------:R-:W-:Y:S08]  /*8070*/  HMMA.16816.F32.BF16 R8, R208.reuse, R196, R8 ;  /* 0x000000c4d008723c */ /* 0x040ff00000041808 */
[-C--:B------:R-:W-:Y:S08]  /*8080*/  HMMA.16816.F32.BF16 R12, R208, R198.reuse, R12 ;  /* 0x000000c6d00c723c */ /* 0x080ff0000004180c */
[C---:B------:R-:W-:Y:S08]  /*8090*/  HMMA.16816.F32.BF16 R16, R192.reuse, R198, R16 ;  /* 0x000000c6c010723c */ /* 0x040ff00000041810 */
[-C--:B--2---:R-:W-:Y:S08]  /*80a0*/  HMMA.16816.F32.BF16 R20, R192, R212.reuse, R20 ;  /* 0x000000d4c014723c */ /* 0x084ff00000041814 */
[C---:B------:R-:W-:Y:S08]  /*80b0*/  HMMA.16816.F32.BF16 R24, R208.reuse, R212, R24 ;  /* 0x000000d4d018723c */ /* 0x040ff00000041818 */
[-C--:B------:R-:W-:Y:S08]  /*80c0*/  HMMA.16816.F32.BF16 R28, R208, R214.reuse, R28 ;  /* 0x000000d6d01c723c */ /* 0x080ff0000004181c */
[C---:B------:R-:W-:Y:S08]  /*80d0*/  HMMA.16816.F32.BF16 R32, R192.reuse, R214, R32 ;  /* 0x000000d6c020723c */ /* 0x040ff00000041820 */
[-C--:B----4-:R-:W-:Y:S08]  /*80e0*/  HMMA.16816.F32.BF16 R36, R192, R200.reuse, R36 ;  /* 0x000000c8c024723c */ /* 0x090ff00000041824 */
[C---:B------:R-:W-:Y:S08]  /*80f0*/  HMMA.16816.F32.BF16 R40, R208.reuse, R200, R40 ;  /* 0x000000c8d028723c */ /* 0x040ff00000041828 */
[-C--:B------:R-:W-:Y:S08]  /*8100*/  HMMA.16816.F32.BF16 R44, R208, R202.reuse, R44 ;  /* 0x000000cad02c723c */ /* 0x080ff0000004182c */
[----:B------:R-:W-:Y:S01]  /*8110*/  HMMA.16816.F32.BF16 R48, R192, R202, R48 ;  /* 0x000000cac030723c */ /* 0x000fe20000041830 */
[----:B------:R-:W-:-:S07]  /*8120*/  @!P0 BRA `(.L_x_2396) ;  /* 0x0000037000008947 */ /* 0x000fce0003800000 */
[----:B------:R-:W2:Y:S01]  /*8130*/  LDL R0, [R1+0x4] ;  /* 0x0000040001007983 */ /* 0x000ea20000100800 */
        /* <DEDUP_REMOVED lines=19> */
[----:B-1----:R-:W-:Y:S04]  /*8270*/  IADD3 R169, -R220, 0x10, RZ ;  /* 0x00000010dca97810 */ /* 0x002fe80007ffe1ff */
[----:B------:R-:W-:Y:S02]  /*8280*/  LOP3.LUT R169, R169, 0xf, RZ, 0xc0, !PT ;  /* 0x0000000fa9a97812 */ /* 0x000fe400078ec0ff */
[----:B--2---:R-:W-:Y:S01]  /*8290*/  SHF.R.S32.HI R165, RZ, 0x1f, R242 ;  /* 0x0000001fffa57819 */ /* 0x004fe200000114f2 */
[----:B------:R-:W-:Y:S04]  /*82a0*/  IMAD.WIDE.U32 R2, R242, c[0x0][0x1f0], R2 ;  /* 0x00007c00f2027a25 */ /* 0x000fe800078e0002 */
[----:B------:R-:W-:Y:S01]  /*82b0*/  IMAD R165, R165, c[0x0][0x1f0], RZ ;  /* 0x00007c00a5a57a24 */ /* 0x000fe200078e02ff */
[----:B------:R-:W-:Y:S03]  /*82c0*/  IADD3 R0, P0, R2, UR14, RZ ;  /* 0x0000000e02007c10 */ /* 0x000fe6000ff1e0ff */
[----:B------:R-:W-:Y:S05]  /*82d0*/  IMAD R165, R242, c[0x0][0x1f4], R165 ;  /* 0x00007d00f2a57a24 */ /* 0x000fea00078e02a5 */
[----:B------:R-:W-:Y:S02]  /*82e0*/  IADD3.X R3, R3, UR6, R165, P0, !PT ;  /* 0x0000000603037c10 */ /* 0x000fe400087fe4a5 */
[C---:B------:R-:W-:Y:S04]  /*82f0*/  LEA R2, P0, R0.reuse, c[0x0][0x1c8], 0x1 ;  /* 0x0000720000027a11 */ /* 0x040fe800078008ff */
[----:B------:R-:W-:Y:S01]  /*8300*/  LEA.HI.X R0, R0, c[0x0][0x1cc], R3, 0x1, P0 ;  /* 0x0000730000007a11 */ /* 0x000fe200000f0c03 */
[----:B------:R-:W1:Y:S04]  /*8310*/  SHFL.IDX PT, R172, R2, 0x1, 0x181f ;  /* 0x00381f0002ac7f89 */ /* 0x000e6800000e0000 */
[----:B------:R-:W2:Y:S04]  /*8320*/  SHFL.IDX PT, R3, R2, RZ, 0x181f ;  /* 0x00181fff02037589 */ /* 0x000ea800000e0000 */
[----:B------:R-:W3:Y:S04]  /*8330*/  SHFL.IDX PT, R165, R0, RZ, 0x181f ;  /* 0x00181fff00a57589 */ /* 0x000ee800000e0000 */
[----:B------:R-:W4:Y:S04]  /*8340*/  SHFL.IDX PT, R2, R2, 0x2, 0x181f ;  /* 0x00581f0002027f89 */ /* 0x000f2800000e0000 */
[----:B------:R-:W4:Y:S04]  /*8350*/  SHFL.IDX PT, R167, R0, 0x1, 0x181f ;  /* 0x00381f0000a77f89 */ /* 0x000f2800000e0000 */
[----:B------:R-:W4:Y:S01]  /*8360*/  SHFL.IDX PT, R0, R0, 0x2, 0x181f ;  /* 0x00581f0000007f89 */ /* 0x000f2200000e0000 */
[CC--:B-1---5:R-:W-:Y:S02]  /*8370*/  IADD3 R174, P1, R172.reuse, R221.reuse, RZ ;  /* 0x000000ddacae7210 */ /* 0x0e2fe40007f3e0ff */
[CC--:B--2---:R-:W-:Y:S02]  /*8380*/  IADD3 R194, P0, R3.reuse, R221.reuse, RZ ;  /* 0x000000dd03c27210 */ /* 0x0c4fe40007f1e0ff */
[-C--:B------:R-:W-:Y:S03]  /*8390*/  IADD3 R192, P2, R3, R248.reuse, RZ ;  /* 0x000000f803c07210 */ /* 0x080fe60007f5e0ff */
[C-C-:B---3--:R-:W-:Y:S01]  /*83a0*/  IMAD.X R195, R165.reuse, 0x1, R250.reuse, P0 ;  /* 0x00000001a5c37824 */ /* 0x148fe200000e06fa */
[----:B------:R-:W-:Y:S01]  /*83b0*/  IADD3 R172, P0, R172, R248, RZ ;  /* 0x000000f8acac7210 */ /* 0x000fe20007f1e0ff */
[--C-:B------:R-:W-:Y:S01]  /*83c0*/  IMAD.X R193, R165, 0x1, R249.reuse, P2 ;  /* 0x00000001a5c17824 */ /* 0x100fe200010e06f9 */
[----:B----4-:R-:W-:Y:S02]  /*83d0*/  IADD3 R168, P2, R2, R221, RZ ;  /* 0x000000dd02a87210 */ /* 0x010fe40007f5e0ff */
        /* <DEDUP_REMOVED lines=12> */
.L_x_2396:
[----:B-1----:R-:W-:Y:S01]  /*84a0*/  IMAD.MOV.U32 R3, RZ, RZ, c[0x0][0x2ac] ;  /* 0x0000ab00ff037624 */ /* 0x002fe200078e00ff */
[----:B------:R-:W2:Y:S01]  /*84b0*/  LDL R2, [R1+0x1c] ;  /* 0x00001c0001027983 */ /* 0x000ea20000100800 */
        /* <DEDUP_REMOVED lines=11> */
[----:B------:R-:W-:Y:S03]  /*8570*/  PLOP3.LUT P0, PT, PT, PT, UP0, 0x40, 0x0 ;  /* 0x000000000000781c */ /* 0x000fe60003f0e808 */
        /* <DEDUP_REMOVED lines=24> */
.L_x_2399:
[----:B------:R-:W-:Y:S04]  /*8700*/  MOV R2, c[0x0][0x32c] ;  /* 0x0000cb0000027a02 */ /* 0x000fe80000000f00 */
[----:B------:R-:W-:Y:S11]  /*8710*/  ISETP.NE.AND P0, PT, R2, 0x1, PT ;  /* 0x000000010200780c */ /* 0x000ff60003f05270 */
[----:B------:R-:W-:Y:S02]  /*8720*/  @!UPT UIADD3 URZ, URZ, URZ, URZ ;  /* 0x0000003f3f3ff290 */ /* 0x000fe4000fffe03f */
[----:B------:R-:W-:Y:S05]  /*8730*/  @P0 IMAD.HI.U32 R2, R0, c[0x0][0x330], RZ ;  /* 0x0000cc0000020a27 */ /* 0x000fea00078e00ff */
[----:B------:R-:W-:Y:S02]  /*8740*/  @P0 SHF.R.U32.HI R0, RZ, c[0x0][0x334], R2 ;  /* 0x0000cd00ff000a19 */ /* 0x000fe40000011602 */
.L_x_2400:
[----:B------:R-:W-:Y:S05]  /*8750*/  BSYNC B0 ;  /* 0x0000000000007941 */ /* 0x000fea0003800000 */
.L_x_2398:
[----:B------:R-:W-:Y:S05]  /*8760*/  IADD3 R2, -R194, UR4, RZ ;  /* 0x00000004c2027c10 */ /* 0x000fea000fffe1ff */
[----:B------:R-:W-:Y:S05]  /*8770*/  IMAD R0, R0, c[0x0][0x32c], R2 ;  /* 0x0000cb0000007a24 */ /* 0x000fea00078e0202 */
[----:B------:R-:W-:Y:S02]  /*8780*/  IADD3 R2, R0, c[0x0][0x32c], RZ ;  /* 0x0000cb0000027a10 */ /* 0x000fe40007ffe0ff */
[----:B------:R-:W-:Y:S02]  /*8790*/  IMNMX R167, R167, R0, !PT ;  /* 0x00000000a7a77217 */ /* 0x000fe40007800200 */
[----:B------:R-:W-:Y:S02]  /*87a0*/  IMNMX R168, R168, R2, PT ;  /* 0x00000002a8a87217 */ /* 0x000fe40003800200 */
.L_x_2397:
[----:B------:R-:W1:Y:S01]  /*87b0*/  SHFL.IDX PT, R0, R172, 0x1, 0x1c1f ;  /* 0x003c1f00ac007f89 */ /* 0x000e6200000e0000 */
[----:B------:R-:W-:Y:S06]  /*87c0*/  UISETP.NE.AND UP0, UPT, UR12, URZ, UPT ;  /* 0x0000003f0c00728c */ /* 0x000fec000bf05270 */
[----:B------:R-:W-:Y:S02]  /*87d0*/  PLOP3.LUT P0, PT, PT, PT, UP0, 0x40, 0x0 ;  /* 0x000000000000781c */ /* 0x000fe40003f0e808 */
[----:B-1----:R-:W-:Y:S01]  /*87e0*/  IADD3 R3, R174, R0, RZ ;  /* 0x00000000ae037210 */ /* 0x002fe20007ffe0ff */
[----:B------:R-:W-:Y:S10]  /*87f0*/  IMAD.IADD R165, R173, 0x1, R0 ;  /* 0x00000001ada57824 */ /* 0x000ff400078e0200 */
        /* <DEDUP_REMOVED lines=16> */
.L_x_2403:
[----:B------:R-:W-:Y:S04]  /*8900*/  MOV R2, 0x1 ;  /* 0x0000000100027802 */ /* 0x000fe80000000f00 */
[----:B------:R-:W-:Y:S11]  /*8910*/  ISETP.NE.AND P0, PT, R2, c[0x0][0x32c], PT ;  /* 0x0000cb0002007a0c */ /* 0x000ff60003f05270 */
[----:B------:R-:W-:Y:S02]  /*8920*/  @!UPT UIADD3 URZ, URZ, URZ, URZ ;  /* 0x0000003f3f3ff290 */ /* 0x000fe4000fffe03f */
[----:B------:R-:W-:Y:S05]  /*8930*/  @P0 IMAD.HI.U32 R2, R0, c[0x0][0x330], RZ ;  /* 0x0000cc0000020a27 */ /* 0x000fea00078e00ff */
[----:B------:R-:W-:Y:S02]  /*8940*/  @P0 SHF.R.U32.HI R0, RZ, c[0x0][0x334], R2 ;  /* 0x0000cd00ff000a19 */ /* 0x000fe40000011602 */
.L_x_2404:
[----:B------:R-:W-:Y:S05]  /*8950*/  BSYNC B0 ;  /* 0x0000000000007941 */ /* 0x000fea0003800000 */
.L_x_2402:
[----:B------:R-:W-:Y:S05]  /*8960*/  IADD3 R2, -R194, UR4, RZ ;  /* 0x00000004c2027c10 */ /* 0x000fea000fffe1ff */
[----:B------:R-:W-:Y:S05]  /*8970*/  IMAD R0, R0, c[0x0][0x32c], R2 ;  /* 0x0000cb0000007a24 */ /* 0x000fea00078e0202 */
[----:B------:R-:W-:Y:S02]  /*8980*/  IADD3 R2, R0, c[0x0][0x32c], RZ ;  /* 0x0000cb0000027a10 */ /* 0x000fe40007ffe0ff */
[----:B------:R-:W-:Y:S02]  /*8990*/  IMNMX R3, R3, R0, !PT ;  /* 0x0000000003037217 */ /* 0x000fe40007800200 */
[----:B------:R-:W-:Y:S02]  /*89a0*/  IMNMX R165, R165, R2, PT ;  /* 0x00000002a5a57217 */ /* 0x000fe40003800200 */
.L_x_2401:
        /* <DEDUP_REMOVED lines=21> */
.L_x_2407:
[----:B------:R-:W-:Y:S04]  /*8b00*/  MOV R175, c[0x0][0x32c] ;  /* 0x0000cb0000af7a02 */ /* 0x000fe80000000f00 */
[----:B------:R-:W-:Y:S11]  /*8b10*/  ISETP.NE.AND P0, PT, R175, 0x1, PT ;  /* 0x00000001af00780c */ /* 0x000ff60003f05270 */
[----:B------:R-:W-:Y:S02]  /*8b20*/  @!UPT UIADD3 URZ, URZ, URZ, URZ ;  /* 0x0000003f3f3ff290 */ /* 0x000fe4000fffe03f */
[----:B------:R-:W-:Y:S05]  /*8b30*/  @P0 IMAD.HI.U32 R175, R169, c[0x0][0x330], RZ ;  /* 0x0000cc00a9af0a27 */ /* 0x000fea00078e00ff */
[----:B------:R-:W-:Y:S02]  /*8b40*/  @P0 SHF.R.U32.HI R169, RZ, c[0x0][0x334], R175 ;  /* 0x0000cd00ffa90a19 */ /* 0x000fe400000116af */
.L_x_2408:
[----:B------:R-:W-:Y:S05]  /*8b50*/  BSYNC B0 ;  /* 0x0000000000007941 */ /* 0x000fea0003800000 */
.L_x_2406:
[----:B------:R-:W-:Y:S05]  /*8b60*/  IADD3 R175, -R194, UR4, RZ ;  /* 0x00000004c2af7c10 */ /* 0x000fea000fffe1ff */
[----:B------:R-:W-:Y:S05]  /*8b70*/  IMAD R169, R169, c[0x0][0x32c], R175 ;  /* 0x0000cb00a9a97a24 */ /* 0x000fea00078e02af */
[----:B------:R-:W-:Y:S02]  /*8b80*/  IADD3 R175, R169, c[0x0][0x32c], RZ ;  /* 0x0000cb00a9af7a10 */ /* 0x000fe40007ffe0ff */
[----:B------:R-:W-:Y:S02]  /*8b90*/  IMNMX R0, R0, R169, !PT ;  /* 0x000000a900007217 */ /* 0x000fe40007800200 */
[----:B------:R-:W-:Y:S02]  /*8ba0*/  IMNMX R2, R2, R175, PT ;  /* 0x000000af02027217 */ /* 0x000fe40003800200 */
.L_x_2405:
[----:B------:R-:W-:Y:S02]  /*8bb0*/  UISETP.GE.AND UP1, UPT, UR4, 0x1, UPT ;  /* 0x000000010400788c */ /* 0x000fe4000bf26270 */
[----:B------:R-:W-:Y:S02]  /*8bc0*/  UISETP.GE.AND UP0, UPT, UR4, 0x2, UPT ;  /* 0x000000020400788c */ /* 0x000fe4000bf06270 */
[----:B------:R-:W-:Y:S02]  /*8bd0*/  UISETP.GE.AND UP2, UPT, UR4, 0x9, UPT ;  /* 0x000000090400788c */ /* 0x000fe4000bf46270 */
[----:B------:R-:W-:Y:S01]  /*8be0*/  PLOP3.LUT P0, PT, PT, PT, UP1, 0x40, 0x0 ;  /* 0x000000000000781c */ /* 0x000fe20003f0e818 */
[----:B------:R-:W-:Y:S01]  /*8bf0*/  UP2UR UR29, UPR, URZ, 0x2 ;  /* 0x000000023f1d7883 */ /* 0x000fe20008000000 */
[----:B------:R-:W-:Y:S01]  /*8c00*/  PLOP3.LUT P1, PT, PT, PT, UP0, 0x40, 0x0 ;  /* 0x000000000000781c */ /* 0x000fe20003f2e808 */
[----:B------:R-:W-:Y:S01]  /*8c10*/  UP2UR UR28, UPR, URZ, 0x1 ;  /* 0x000000013f1c7883 */ /* 0x000fe20008000000 */
[C---:B------:R-:W-:Y:S01]  /*8c20*/  ISETP.GT.AND P0, PT, R3.reuse, RZ, P0 ;  /* 0x000000ff0300720c */ /* 0x040fe20000704270 */
[----:B------:R-:W-:Y:S01]  /*8c30*/  UISETP.GE.AND UP6, UPT, UR4, 0x12, UPT ;  /* 0x000000120400788c */ /* 0x000fe2000bfc6270 */
[----:B------:R-:W-:Y:S01]  /*8c40*/  ISETP.GT.AND P1, PT, R3, 0x1, P1 ;  /* 0x000000010300780c */ /* 0x000fe20000f24270 */
[----:B------:R-:W-:Y:S01]  /*8c50*/  UISETP.GE.AND UP4, UPT, UR4, 0x1a, UPT ;  /* 0x0000001a0400788c */ /* 0x000fe2000bf86270 */
[C---:B------:R-:W-:Y:S01]  /*8c60*/  ISETP.LT.OR P0, PT, R165.reuse, 0x1, P0 ;  /* 0x00000001a500780c */ /* 0x040fe20000701670 */
[----:B------:R-:W-:Y:S01]  /*8c70*/  UISETP.GE.AND UP5, UPT, UR4, 0x19, UPT ;  /* 0x000000190400788c */ /* 0x000fe2000bfa6270 */
[----:B------:R-:W-:Y:S01]  /*8c80*/  ISETP.LT.OR P1, PT, R165, 0x2, P1 ;  /* 0x00000002a500780c */ /* 0x000fe20000f21670 */
[----:B------:R-:W-:Y:S01]  /*8c90*/  UISETP.GE.AND UP3, UPT, UR4, 0x21, UPT ;  /* 0x000000210400788c */ /* 0x000fe2000bf66270 */
[----:B------:R-:W-:Y:S01]  /*8ca0*/  FSEL R175, R6, -INF , !P0 ;  /* 0xff80000006af7808 */ /* 0x000fe20004000000 */
[----:B------:R-:W-:Y:S01]  /*8cb0*/  UP2UR UR27, UPR, URZ, 0x4 ;  /* 0x000000043f1b7883 */ /* 0x000fe20008000000 */
[----:B------:R-:W-:Y:S01]  /*8cc0*/  PLOP3.LUT P0, PT, PT, PT, UP0, 0x40, 0x0 ;  /* 0x000000000000781c */ /* 0x000fe20003f0e808 */
[----:B------:R-:W-:Y:S01]  /*8cd0*/  UISETP.GE.AND UP0, UPT, UR4, 0x11, UPT ;  /* 0x000000110400788c */ /* 0x000fe2000bf06270 */
[----:B------:R-:W-:Y:S01]  /*8ce0*/  PLOP3.LUT P2, PT, PT, PT, UP1, 0x40, 0x0 ;  /* 0x000000000000781c */ /* 0x000fe20003f4e818 */
[----:B------:R-:W-:Y:S01]  /*8cf0*/  UISETP.GE.AND UP1, UPT, UR4, 0xa, UPT ;  /* 0x0000000a0400788c */ /* 0x000fe2000bf26270 */
[----:B------:R-:W-:Y:S01]  /*8d00*/  ISETP.GT.AND P0, PT, R167, 0x1, P0 ;  /* 0x00000001a700780c */ /* 0x000fe20000704270 */
[----:B------:R-:W-:Y:S01]  /*8d10*/  UP2UR UR25, UPR, URZ, 0x1 ;  /* 0x000000013f197883 */ /* 0x000fe20008000000 */
[----:B------:R-:W-:Y:S01]  /*8d20*/  FSEL R192, R7, -INF , !P1 ;  /* 0xff80000007c07808 */ /* 0x000fe20004800000 */
[----:B------:R-:W-:Y:S01]  /*8d30*/  UP2UR UR26, UPR, URZ, 0x2 ;  /* 0x000000023f1a7883 */ /* 0x000fe20008000000 */
[----:B------:R-:W-:Y:S01]  /*8d40*/  PLOP3.LUT P1, PT, PT, PT, UP2, 0x40, 0x0 ;  /* 0x000000000000781c */ /* 0x000fe20003f2e828 */
[----:B------:R-:W-:Y:S01]  /*8d50*/  UP2UR UR30, UPR, URZ, 0x40 ;  /* 0x000000403f1e7883 */ /* 0x000fe20008000000 */
[----:B------:R-:W-:Y:S02]  /*8d60*/  ISETP.LT.OR P0, PT, R168, 0x2, P0 ;  /* 0x00000002a800780c */ /* 0x000fe40000701670 */
[----:B------:R-:W-:Y:S02]  /*8d70*/  ISETP.GT.AND P1, PT, R3, 0x8, P1 ;  /* 0x000000080300780c */ /* 0x000fe40000f24270 */
[----:B------:R-:W-:Y:S02]  /*8d80*/  FSEL R7, R5, -INF , !P0 ;  /* 0xff80000005077808 */ /* 0x000fe40004000000 */
[----:B------:R-:W-:Y:S02]  /*8d90*/  PLOP3.LUT P0, PT, PT, PT, UP1, 0x40, 0x0 ;  /* 0x000000000000781c */ /* 0x000fe40003f0e818 */
[----:B------:R-:W-:Y:S02]  /*8da0*/  ISETP.LT.OR P1, PT, R165, 0x9, P1 ;  /* 0x00000009a500780c */ /* 0x000fe40000f21670 */
[----:B------:R-:W-:Y:S02]  /*8db0*/  ISETP.GT.AND P0, PT, R3, 0x9, P0 ;  /* 0x000000090300780c */ /* 0x000fe40000704270 */
[----:B------:R-:W-:Y:S02]  /*8dc0*/  ISETP.GT.AND P2, PT, R167, RZ, P2 ;  /* 0x000000ffa700720c */ /* 0x000fe40001744270 */
[----:B------:R-:W-:Y:S02]  /*8dd0*/  FSEL R193, R18, -INF , !P1 ;  /* 0xff80000012c17808 */ /* 0x000fe40004800000 */
[----:B------:R-:W-:Y:S01]  /*8de0*/  PLOP3.LUT P1, PT, PT, PT, UP1, 0x40, 0x0 ;  /* 0x000000000000781c */ /* 0x000fe20003f2e818 */
[----:B------:R-:W-:Y:S01]  /*8df0*/  UISETP.GE.AND UP1, UPT, UR4, 0x29, UPT ;  /* 0x000000290400788c */ /* 0x000fe2000bf26270 */
[----:B------:R-:W-:Y:S02]  /*8e00*/  ISETP.LT.OR P0, PT, R165, 0xa, P0 ;  /* 0x0000000aa500780c */ /* 0x000fe40000701670 */
[----:B------:R-:W-:Y:S02]  /*8e10*/  ISETP.LT.OR P2, PT, R168, 0x1, P2 ;  /* 0x00000001a800780c */ /* 0x000fe40001741670 */
[----:B------:R-:W-:Y:S02]  /*8e20*/  ISETP.GT.AND P1, PT, R167, 0x9, P1 ;  /* 0x00000009a700780c */ /* 0x000fe40000f24270 */
[----:B------:R-:W-:Y:S02]  /*8e30*/  FSEL R19, R19, -INF , !P0 ;  /* 0xff80000013137808 */ /* 0x000fe40004000000 */
[----:B------:R-:W-:Y:S02]  /*8e40*/  PLOP3.LUT P0, PT, PT, PT, UP0, 0x40, 0x0 ;  /* 0x000000000000781c */ /* 0x000fe40003f0e808 */
[----:B------:R-:W-:Y:S02]  /*8e50*/  FSEL R6, R4, -INF , !P2 ;  /* 0xff80000004067808 */ /* 0x000fe40005000000 */
[----:B------:R-:W-:Y:S01]  /*8e60*/  PLOP3.LUT P2, PT, PT, PT, UP2, 0x40, 0x0 ;  /* 0x000000000000781c */ /* 0x000fe20003f4e828 */
[----:B------:R-:W-:Y:S01]  /*8e70*/  UISETP.GE.AND UP2, UPT, UR4, 0x22, UPT ;  /* 0x000000220400788c */ /* 0x000fe2000bf46270 */
[C---:B------:R-:W-:Y:S02]  /*8e80*/  ISETP.LT.OR P1, PT, R168.reuse, 0xa, P1 ;  /* 0x0000000aa800780c */ /* 0x040fe40000f21670 */
[----:B------:R-:W-:Y:S02]  /*8e90*/  ISETP.GT.AND P0, PT, R3, 0x10, P0 ;  /* 0x000000100300780c */ /* 0x000fe40000704270 */
[----:B------:R-:W-:Y:S02]  /*8ea0*/  ISETP.GT.AND P2, PT, R167, 0x8, P2 ;  /* 0x00000008a700780c */ /* 0x000fe40001744270 */
[----:B------:R-:W-:Y:S02]  /*8eb0*/  FSEL R18, R17, -INF , !P1 ;  /* 0xff80000011127808 */ /* 0x000fe40004800000 */
[----:B------:R-:W-:Y:S01]  /*8ec0*/  PLOP3.LUT P1, PT, PT, PT, UP0, 0x40, 0x0 ;  /* 0x000000000000781c */ /* 0x000fe20003f2e808 */
[----:B------:R-:W-:Y:S01]  /*8ed0*/  UISETP.GE.AND UP0, UPT, UR4, 0x2a, UPT ;  /* 0x0000002a0400788c */ /* 0x000fe2000bf06270 */
[----:B------:R-:W-:Y:S02]  /*8ee0*/  ISETP.LT.OR P0, PT, R165, 0x11, P0 ;  /* 0x00000011a500780c */ /* 0x000fe40000701670 */
[----:B------:R-:W-:Y:S02]  /*8ef0*/  ISETP.LT.OR P2, PT, R168, 0x9, P2 ;  /* 0x00000009a800780c */ /* 0x000fe40001741670 */
[C---:B------:R-:W-:Y:S02]  /*8f00*/  ISETP.GT.AND P1, PT, R167.reuse, 0x10, P1 ;  /* 0x00000010a700780c */ /* 0x040fe40000f24270 */
[----:B------:R-:W-:Y:S02]  /*8f10*/  FSEL R198, R22, -INF , !P0 ;  /* 0xff80000016c67808 */ /* 0x000fe40004000000 */
[----:B------:R-:W-:Y:S02]  /*8f20*/  PLOP3.LUT P0, PT, PT, PT, UP6, 0x40, 0x0 ;  /* 0x000000000000781c */ /* 0x000fe40003f0e868 */
[----:B------:R-:W-:Y:S02]  /*8f30*/  FSEL R16, R16, -INF , !P2 ;  /* 0xff80000010107808 */ /* 0x000fe40005000000 */
[----:B------:R-:W-:Y:S01]  /*8f40*/  PLOP3.LUT P2, PT, PT, PT, UP6, 0x40, 0x0 ;  /* 0x000000000000781c */ /* 0x000fe20003f4e868 */
[----:B------:R-:W-:Y:S01]  /*8f50*/  UISETP.NE.AND UP6, UPT, UR25, URZ, UPT ;  /* 0x0000003f1900728c */ /* 0x000fe2000bfc5270 */
[----:B------:R-:W-:Y:S02]  /*8f60*/  ISETP.LT.OR P1, PT, R168, 0x11, P1 ;  /* 0x00000011a800780c */ /* 0x000fe40000f21670 */
[----:B------:R-:W-:Y:S01]  /*8f70*/  ISETP.GT.AND P0, PT, R167, 0x11, P0 ;  /* 0x00000011a700780c */ /* 0x000fe20000704270 */
[----:B------:R-:W-:Y:S01]  /*8f80*/  UP2UR UR31, UPR, URZ, 0x40 ;  /* 0x000000403f1f7883 */ /* 0x000fe20008000000 */
[----:B------:R-:W-:Y:S01]  /*8f90*/  ISETP.GT.AND P2, PT, R3, 0x11, P2 ;  /* 0x000000110300780c */ /* 0x000fe20001744270 */
[----:B------:R-:W-:Y:S01]  /*8fa0*/  UISETP.NE.AND UP6, UPT, UR26, URZ, UPT ;  /* 0x0000003f1a00728c */ /* 0x000fe2000bfc5270 */
[----:B------:R-:W-:Y:S02]  /*8fb0*/  FSEL R196, R20, -INF , !P1 ;  /* 0xff80000014c47808 */ /* 0x000fe40004800000 */
[----:B------:R-:W-:Y:S01]  /*8fc0*/  PLOP3.LUT P1, PT, PT, PT, UP4, 0x40, 0x0 ;  /* 0x000000000000781c */ /* 0x000fe20003f2e848 */
[----:B------:R-:W-:Y:S01]  /*8fd0*/  UP2UR UR32, UPR, URZ, 0x40 ;  /* 0x000000403f207883 */ /* 0x000fe20008000000 */
[C---:B------:R-:W-:Y:S01]  /*8fe0*/  ISETP.LT.OR P0, PT, R168.reuse, 0x12, P0 ;  /* 0x00000012a800780c */ /* 0x040fe20000701670 */
[----:B------:R-:W-:Y:S01]  /*8ff0*/  UISETP.NE.AND UP6, UPT, UR27, URZ, UPT ;  /* 0x0000003f1b00728c */ /* 0x000fe2000bfc5270 */
[----:B------:R-:W-:Y:S02]  /*9000*/  ISETP.LT.OR P2, PT, R165, 0x12, P2 ;  /* 0x00000012a500780c */ /* 0x000fe40001741670 */
[----:B------:R-:W-:Y:S01]  /*9010*/  ISETP.GT.AND P1, PT, R3, 0x19, P1 ;  /* 0x000000190300780c */ /* 0x000fe20000f24270 */
[----:B------:R-:W-:Y:S01]  /*9020*/  UP2UR UR33, UPR, URZ, 0x40 ;  /* 0x000000403f217883 */ /* 0x000fe20008000000 */
[----:B------:R-:W-:Y:S01]  /*9030*/  FSEL R197, R21, -INF , !P0 ;  /* 0xff80000015c57808 */ /* 0x000fe20004000000 */
[----:B------:R-:W-:Y:S01]  /*9040*/  UISETP.NE.AND UP6, UPT, UR28, URZ, UPT ;  /* 0x0000003f1c00728c */ /* 0x000fe2000bfc5270 */
[----:B------:R-:W-:Y:S02]  /*9050*/  PLOP3.LUT P0, PT, PT, PT, UP5, 0x40, 0x0 ;  /* 0x000000000000781c */ /* 0x000fe40003f0e858 */
[----:B------:R-:W-:Y:S01]  /*9060*/  FSEL R199, R23, -INF , !P2 ;  /* 0xff80000017c77808 */ /* 0x000fe20005000000 */
[----:B------:R-:W-:Y:S01]  /*9070*/  UP2UR UR34, UPR, URZ, 0x40 ;  /* 0x000000403f227883 */ /* 0x000fe20008000000 */
[----:B------:R-:W-:Y:S01]  /*9080*/  PLOP3.LUT P2, PT, PT, PT, UP5, 0x40, 0x0 ;  /* 0x000000000000781c */ /* 0x000fe20003f4e858 */
[----:B------:R-:W-:Y:S01]  /*9090*/  UISETP.NE.AND UP6, UPT, UR29, URZ, UPT ;  /* 0x0000003f1d00728c */ /* 0x000fe2000bfc5270 */
[----:B------:R-:W-:Y:S02]  /*90a0*/  ISETP.LT.OR P1, PT, R165, 0x1a, P1 ;  /* 0x0000001aa500780c */ /* 0x000fe40000f21670 */
[----:B------:R-:W-:Y:S02]  /*90b0*/  ISETP.GT.AND P0, PT, R167, 0x18, P0 ;  /* 0x00000018a700780c */ /* 0x000fe40000704270 */
[----:B------:R-:W-:Y:S02]  /*90c0*/  ISETP.GT.AND P2, PT, R3, 0x18, P2 ;  /* 0x000000180300780c */ /* 0x000fe40001744270 */
[----:B------:R-:W-:Y:S02]  /*90d0*/  FSEL R209, R35, -INF , !P1 ;  /* 0xff80000023d17808 */ /* 0x000fe40004800000 */
[----:B------:R-:W-:Y:S02]  /*90e0*/  PLOP3.LUT P1, PT, PT, PT, UP3, 0x40, 0x0 ;  /* 0x000000000000781c */ /* 0x000fe40003f2e838 */
[----:B------:R-:W-:Y:S02]  /*90f0*/  ISETP.LT.OR P0, PT, R168, 0x19, P0 ;  /* 0x00000019a800780c */ /* 0x000fe40000701670 */
[----:B------:R-:W-:Y:S02]  /*9100*/  ISETP.LT.OR P2, PT, R165, 0x19, P2 ;  /* 0x00000019a500780c */ /* 0x000fe40001741670 */
[----:B------:R-:W-:Y:S02]  /*9110*/  ISETP.GT.AND P1, PT, R3, 0x20, P1 ;  /* 0x000000200300780c */ /* 0x000fe40000f24270 */
[----:B------:R-:W-:Y:S02]  /*9120*/  FSEL R201, R32, -INF , !P0 ;  /* 0xff80000020c97808 */ /* 0x000fe40004000000 */
[----:B------:R-:W-:Y:S02]  /*9130*/  PLOP3.LUT P0, PT, PT, PT, UP2, 0x40, 0x0 ;  /* 0x000000000000781c */ /* 0x000fe40003f0e828 */
[----:B------:R-:W-:Y:S02]  /*9140*/  FSEL R206, R34, -INF , !P2 ;  /* 0xff80000022ce7808 */ /* 0x000fe40005000000 */
[----:B------:R-:W-:Y:S02]  /*9150*/  PLOP3.LUT P2, PT, PT, PT, UP4, 0x40, 0x0 ;  /* 0x000000000000781c */ /* 0x000fe40003f4e848 */
[----:B------:R-:W-:Y:S02]  /*9160*/  ISETP.LT.OR P1, PT, R165, 0x21, P1 ;  /* 0x00000021a500780c */ /* 0x000fe40000f21670 */
[----:B------:R-:W-:Y:S02]  /*9170*/  ISETP.GT.AND P0, PT, R3, 0x21, P0 ;  /* 0x000000210300780c */ /* 0x000fe40000704270 */
[----:B------:R-:W-:Y:S02]  /*9180*/  ISETP.GT.AND P2, PT, R167, 0x19, P2 ;  /* 0x00000019a700780c */ /* 0x000fe40001744270 */
[----:B------:R-:W-:Y:S02]  /*9190*/  FSEL R219, R38, -INF , !P1 ;  /* 0xff80000026db7808 */ /* 0x000fe40004800000 */
[----:B------:R-:W-:Y:S02]  /*91a0*/  PLOP3.LUT P1, PT, PT, PT, UP2, 0x40, 0x0 ;  /* 0x000000000000781c */ /* 0x000fe40003f2e828 */
[----:B------:R-:W-:Y:S02]  /*91b0*/  ISETP.LT.OR P0, PT, R165, 0x22, P0 ;  /* 0x00000022a500780c */ /* 0x000fe40000701670 */
[C---:B------:R-:W-:Y:S02]  /*91c0*/  ISETP.LT.OR P2, PT, R168.reuse, 0x1a, P2 ;  /* 0x0000001aa800780c */ /* 0x040fe40001741670 */
[----:B------:R-:W-:Y:S02]  /*91d0*/  ISETP.GT.AND P1, PT, R167, 0x21, P1 ;  /* 0x00000021a700780c */ /* 0x000fe40000f24270 */
[----:B------:R-:W-:Y:S02]  /*91e0*/  FSEL R223, R39, -INF , !P0 ;  /* 0xff80000027df7808 */ /* 0x000fe40004000000 */
[----:B------:R-:W-:Y:S02]  /*91f0*/  PLOP3.LUT P0, PT, PT, PT, UP1, 0x40, 0x0 ;  /* 0x000000000000781c */ /* 0x000fe40003f0e818 */
[----:B------:R-:W-:Y:S02]  /*9200*/  FSEL R202, R33, -INF , !P2 ;  /* 0xff80000021ca7808 */ /* 0x000fe40005000000 */
[----:B------:R-:W-:Y:S02]  /*9210*/  PLOP3.LUT P2, PT, PT, PT, UP3, 0x40, 0x0 ;  /* 0x000000000000781c */ /* 0x000fe40003f4e838 */
[C---:B------:R-:W-:Y:S02]  /*9220*/  ISETP.LT.OR P1, PT, R168.reuse, 0x22, P1 ;  /* 0x00000022a800780c */ /* 0x040fe40000f21670 */
[----:B------:R-:W-:Y:S02]  /*9230*/  ISETP.GT.AND P0, PT, R3, 0x28, P0 ;  /* 0x000000280300780c */ /* 0x000fe40000704270 */
[----:B------:R-:W-:Y:S02]  /*9240*/  ISETP.GT.AND P2, PT, R167, 0x20, P2 ;  /* 0x00000020a700780c */ /* 0x000fe40001744270 */
[----:B------:R-:W-:Y:S02]  /*9250*/  FSEL R216, R37, -INF , !P1 ;  /* 0xff80000025d87808 */ /* 0x000fe40004800000 */
[----:B------:R-:W-:Y:S02]  /*9260*/  ISETP.LT.OR P1, PT, R165, 0x29, P0 ;  /* 0x00000029a500780c */ /* 0x000fe40000721670 */
[----:B------:R-:W-:Y:S02]  /*9270*/  PLOP3.LUT P0, PT, PT, PT, UP0, 0x40, 0x0 ;  /* 0x000000000000781c */ /* 0x000fe40003f0e808 */
[----:B------:R-:W-:Y:S02]  /*9280*/  ISETP.LT.OR P2, PT, R168, 0x21, P2 ;  /* 0x00000021a800780c */ /* 0x000fe40001741670 */
[----:B------:R-:W-:Y:S02]  /*9290*/  ISETP.GT.AND P0, PT, R3, 0x29, P0 ;  /* 0x000000290300780c */ /* 0x000fe40000704270 */
[----:B------:R-:W-:Y:S01]  /*92a0*/  FSEL R215, R36, -INF , !P2 ;  /* 0xff80000024d77808 */ /* 0x000fe20005000000 */
[----:B------:R-:W1:Y:S01]  /*92b0*/  SHFL.IDX PT, R3, R172, 0x3, 0x1c1f ;  /* 0x007c1f00ac037f89 */ /* 0x000e6200000e0000 */
[----:B------:R-:W-:Y:S02]  /*92c0*/  PLOP3.LUT P2, PT, PT, PT, UP1, 0x40, 0x0 ;  /* 0x000000000000781c */ /* 0x000fe40003f4e818 */
[----:B------:R-:W-:Y:S02]  /*92d0*/  ISETP.LT.OR P0, PT, R165, 0x2a, P0 ;  /* 0x0000002aa500780c */ /* 0x000fe40000701670 */
[----:B------:R-:W-:Y:S02]  /*92e0*/  ISETP.GT.AND P2, PT, R167, 0x28, P2 ;  /* 0x00000028a700780c */ /* 0x000fe40001744270 */
[----:B------:R-:W-:Y:S02]  /*92f0*/  FSEL R252, R50, -INF , !P1 ;  /* 0xff80000032fc7808 */ /* 0x000fe40004800000 */
[----:B------:R-:W-:Y:S02]  /*9300*/  PLOP3.LUT P1, PT, PT, PT, UP0, 0x40, 0x0 ;  /* 0x000000000000781c */ /* 0x000fe40003f2e808 */
[----:B------:R-:W-:Y:S02]  /*9310*/  FSEL R51, R51, -INF , !P0 ;  /* 0xff80000033337808 */ /* 0x000fe40004000000 */
[----:B------:R-:W-:Y:S01]  /*9320*/  PLOP3.LUT P0, PT, PT, PT, UP6, 0x40, 0x0 ;  /* 0x000000000000781c */ /* 0x000fe20003f0e868 */
[----:B------:R-:W-:Y:S01]  /*9330*/  UISETP.NE.AND UP6, UPT, UR34, URZ, UPT ;  /* 0x0000003f2200728c */ /* 0x000fe2000bfc5270 */
[----:B------:R-:W-:Y:S02]  /*9340*/  ISETP.LT.OR P2, PT, R168, 0x29, P2 ;  /* 0x00000029a800780c */ /* 0x000fe40001741670 */
[----:B------:R-:W-:Y:S02]  /*9350*/  ISETP.GT.AND P1, PT, R167, 0x29, P1 ;  /* 0x00000029a700780c */ /* 0x000fe40000f24270 */
[----:B------:R-:W-:Y:S02]  /*9360*/  FSEL R222, R48, -INF , !P2 ;  /* 0xff80000030de7808 */ /* 0x000fe40005000000 */
[----:B------:R-:W-:Y:S01]  /*9370*/  PLOP3.LUT P2, PT, PT, PT, UP6, 0x40, 0x0 ;  /* 0x000000000000781c */ /* 0x000fe20003f4e868 */
[----:B------:R-:W-:Y:S01]  /*9380*/  UISETP.NE.AND UP6, UPT, UR33, URZ, UPT ;  /* 0x0000003f2100728c */ /* 0x000fe2000bfc5270 */
[----:B------:R-:W-:Y:S02]  /*9390*/  ISETP.LT.OR P1, PT, R168, 0x2a, P1 ;  /* 0x0000002aa800780c */ /* 0x000fe40000f21670 */
[----:B------:R-:W-:Y:S02]  /*93a0*/  ISETP.GT.AND P0, PT, R0, RZ, P0 ;  /* 0x000000ff0000720c */ /* 0x000fe40000704270 */
        /* <DEDUP_REMOVED lines=9> */
[C---:B------:R-:W-:Y:S02]  /*9440*/  ISETP.GT.AND P0, PT, R0.reuse, 0x9, P0 ;  /* 0x000000090000780c */ /* 0x040fe40000704270 */
[----:B------:R-:W-:Y:S02]  /*9450*/  ISETP.GT.AND P1, PT, R0, 0x8, P1 ;  /* 0x000000080000780c */ /* 0x000fe40000f24270 */
[C---:B------:R-:W-:Y:S02]  /*9460*/  ISETP.LT.OR P0, PT, R2.reuse, 0xa, P0 ;  /* 0x0000000a0200780c */ /* 0x040fe40000701670 */
[----:B------:R-:W-:Y:S02]  /*9470*/  FSEL R17, R9, -INF , !P2 ;  /* 0xff80000009117808 */ /* 0x000fe40005000000 */
[----:B------:R-:W-:Y:S01]  /*9480*/  PLOP3.LUT P2, PT, PT, PT, UP6, 0x40, 0x0 ;  /* 0x000000000000781c */ /* 0x000fe20003f4e868 */
[----:B------:R-:W-:Y:S01]  /*9490*/  UISETP.NE.AND UP6, UPT, UR30, URZ, UPT ;  /* 0x0000003f1e00728c */ /* 0x000fe2000bfc5270 */
[----:B------:R-:W-:Y:S02]  /*94a0*/  ISETP.LT.OR P1, PT, R2, 0x9, P1 ;  /* 0x000000090200780c */ /* 0x000fe40000f21670 */
[----:B------:R-:W-:Y:S01]  /*94b0*/  FSEL R13, R13, -INF , !P0 ;  /* 0xff8000000d0d7808 */ /* 0x000fe20004000000 */
[----:B------:R-:W-:Y:S01]  /*94c0*/  UP2UR UR30, UPR, URZ, 0x40 ;  /* 0x000000403f1e7883 */ /* 0x000fe20008000000 */
[----:B------:R-:W-:Y:S02]  /*94d0*/  PLOP3.LUT P0, PT, PT, PT, UP5, 0x40, 0x0 ;  /* 0x000000000000781c */ /* 0x000fe40003f0e858 */
        /* <DEDUP_REMOVED lines=52> */
.L_x_2411:
[----:B------:R-:W-:Y:S04]  /*9820*/  MOV R4, c[0x0][0x32c] ;  /* 0x0000cb0000047a02 */ /* 0x000fe80000000f00 */
[----:B------:R-:W-:Y:S11]  /*9830*/  ISETP.NE.AND P0, PT, R4, 0x1, PT ;  /* 0x000000010400780c */ /* 0x000ff60003f05270 */
[----:B------:R-:W-:Y:S02]  /*9840*/  @!UPT UIADD3 URZ, URZ, URZ, URZ ;  /* 0x0000003f3f3ff290 */ /* 0x000fe4000fffe03f */
[----:B------:R-:W-:Y:S05]  /*9850*/  @P0 IMAD.HI.U32 R4, R3, c[0x0][0x330], RZ ;  /* 0x0000cc0003040a27 */ /* 0x000fea00078e00ff */
[----:B------:R-:W-:Y:S02]  /*9860*/  @P0 SHF.R.U32.HI R3, RZ, c[0x0][0x334], R4 ;  /* 0x0000cd00ff030a19 */ /* 0x000fe40000011604 */
.L_x_2412:
[----:B------:R-:W-:Y:S05]  /*9870*/  BSYNC B0 ;  /* 0x0000000000007941 */ /* 0x000fea0003800000 */
.L_x_2410:
[----:B------:R-:W-:Y:S05]  /*9880*/  IADD3 R4, -R194, UR4, RZ ;  /* 0x00000004c2047c10 */ /* 0x000fea000fffe1ff */
[----:B------:R-:W-:Y:S05]  /*9890*/  IMAD R3, R3, c[0x0][0x32c], R4 ;  /* 0x0000cb0003037a24 */ /* 0x000fea00078e0204 */
[----:B------:R-:W-:Y:S02]  /*98a0*/  IADD3 R4, R3, c[0x0][0x32c], RZ ;  /* 0x0000cb0003047a10 */ /* 0x000fe40007ffe0ff */
[----:B------:R-:W-:Y:S02]  /*98b0*/  IMNMX R0, R0, R3, !PT ;  /* 0x0000000300007217 */ /* 0x000fe40007800200 */
[----:B------:R-:W-:Y:S02]  /*98c0*/  IMNMX R2, R2, R4, PT ;  /* 0x0000000402027217 */ /* 0x000fe40003800200 */
.L_x_2409:
        /* <DEDUP_REMOVED lines=32> */
[----:B------:R-:W-:Y:S02]  /*9ad0*/  MOV R41, R51 ;  /* 0x0000003300297202 */ /* 0x000fe40000000f00 */
[----:B------:R-:W-:Y:S02]  /*9ae0*/  FMNMX.FTZ R169, R246, R169, !PT ;  /* 0x000000a9f6a97209 */ /* 0x000fe40007810000 */
[----:B------:R-:W-:Y:S02]  /*9af0*/  FMNMX.FTZ R3, R252, R3, !PT ;  /* 0x00000003fc037209 */ /* 0x000fe40007810000 */
[----:B------:R-:W-:Y:S01]  /*9b00*/  PLOP3.LUT P2, PT, PT, PT, UP3, 0x40, 0x0 ;  /* 0x000000000000781c */ /* 0x000fe20003f4e838 */
[----:B------:R-:W1:Y:S01]  /*9b10*/  SHFL.BFLY PT, R5, R169, 0x2, 0x1f ;  /* 0x0c401f00a9057f89 */ /* 0x000e6200000e0000 */
[----:B------:R-:W-:Y:S01]  /*9b20*/  FMNMX.FTZ R4, R8, R170, !PT ;  /* 0x000000aa08047209 */ /* 0x000fe20007810000 */
[----:B------:R-:W-:Y:S01]  /*9b30*/  UISETP.NE.AND UP3, UPT, UR29, URZ, UPT ;  /* 0x0000003f1d00728c */ /* 0x000fe2000bf65270 */
[----:B------:R-:W-:Y:S02]  /*9b40*/  FMNMX.FTZ R3, R41, R3, !PT ;  /* 0x0000000329037209 */ /* 0x000fe40007810000 */
[----:B------:R-:W-:Y:S02]  /*9b50*/  ISETP.GT.AND P2, PT, R0, 0x1, P2 ;  /* 0x000000010000780c */ /* 0x000fe40001744270 */
[----:B------:R-:W-:Y:S01]  /*9b60*/  FMNMX.FTZ R4, R17, R4, !PT ;  /* 0x0000000411047209 */ /* 0x000fe20007810000 */
[----:B------:R-:W2:Y:S01]  /*9b70*/  SHFL.BFLY PT, R168, R3, 0x2, 0x1f ;  /* 0x0c401f0003a87f89 */ /* 0x000ea200000e0000 */
[----:B------:R-:W-:Y:S02]  /*9b80*/  ISETP.LT.OR P2, PT, R2, 0x2, P2 ;  /* 0x000000020200780c */ /* 0x000fe40001741670 */
[----:B------:R-:W-:Y:S02]  /*9b90*/  FMNMX.FTZ R4, R12, R4, !PT ;  /* 0x000000040c047209 */ /* 0x000fe40007810000 */
[----:B------:R-:W-:Y:S02]  /*9ba0*/  FSEL R11, R11, -INF , !P2 ;  /* 0xff8000000b0b7808 */ /* 0x000fe40005000000 */
[----:B------:R-:W-:Y:S01]  /*9bb0*/  PLOP3.LUT P2, PT, PT, PT, UP0, 0x40, 0x0 ;  /* 0x000000000000781c */ /* 0x000fe20003f4e808 */
[----:B------:R-:W-:Y:S01]  /*9bc0*/  UISETP.NE.AND UP0, UPT, UR26, URZ, UPT ;  /* 0x0000003f1a00728c */ /* 0x000fe2000bf05270 */
[----:B------:R-:W-:Y:S02]  /*9bd0*/  FMNMX.FTZ R4, R13, R4, !PT ;  /* 0x000000040d047209 */ /* 0x000fe40007810000 */
[----:B------:R-:W-:Y:S02]  /*9be0*/  ISETP.GT.AND P2, PT, R0, 0x10, P2 ;  /* 0x000000100000780c */ /* 0x000fe40001744270 */
[----:B------:R-:W-:Y:S02]  /*9bf0*/  FMNMX.FTZ R4, R205, R4, !PT ;  /* 0x00000004cd047209 */ /* 0x000fe40007810000 */
[----:B------:R-:W-:Y:S02]  /*9c00*/  ISETP.LT.OR P2, PT, R2, 0x11, P2 ;  /* 0x000000110200780c */ /* 0x000fe40001741670 */
[----:B------:R-:W-:Y:S02]  /*9c10*/  FMNMX.FTZ R4, R208, R4, !PT ;  /* 0x00000004d0047209 */ /* 0x000fe40007810000 */
[----:B------:R-:W-:Y:S02]  /*9c20*/  FSEL R200, R26, -INF , !P2 ;  /* 0xff8000001ac87808 */ /* 0x000fe40005000000 */
[----:B------:R-:W-:Y:S02]  /*9c30*/  FMNMX.FTZ R4, R210, R4, !PT ;  /* 0x00000004d2047209 */ /* 0x000fe40007810000 */
[----:B------:R-:W-:Y:S01]  /*9c40*/  PLOP3.LUT P0, PT, PT, PT, UP2, 0x40, 0x0 ;  /* 0x000000000000781c */ /* 0x000fe20003f0e828 */
[----:B------:R-:W-:Y:S01]  /*9c50*/  UISETP.NE.AND UP2, UPT, UR28, URZ, UPT ;  /* 0x0000003f1c00728c */ /* 0x000fe2000bf45270 */
[----:B-1----:R-:W-:Y:S02]  /*9c60*/  FMNMX.FTZ R169, R169, R5, !PT ;  /* 0x00000005a9a97209 */ /* 0x002fe40007810000 */
[----:B------:R-:W-:Y:S02]  /*9c70*/  FMNMX.FTZ R4, R211, R4, !PT ;  /* 0x00000004d3047209 */ /* 0x000fe40007810000 */
[----:B--2---:R-:W-:Y:S01]  /*9c80*/  FMNMX.FTZ R168, R3, R168, !PT ;  /* 0x000000a803a87209 */ /* 0x004fe20007810000 */
[----:B------:R-:W1:Y:S01]  /*9c90*/  SHFL.BFLY PT, R5, R169, 0x1, 0x1f ;  /* 0x0c201f00a9057f89 */ /* 0x000e6200000e0000 */
[----:B------:R-:W-:Y:S02]  /*9ca0*/  FMNMX.FTZ R3, R247, R4, !PT ;  /* 0x00000004f7037209 */ /* 0x000fe40007810000 */
[----:B------:R-:W-:Y:S02]  /*9cb0*/  ISETP.GT.AND P0, PT, R0, 0x8, P0 ;  /* 0x000000080000780c */ /* 0x000fe40000704270 */
[----:B------:R-:W-:Y:S02]  /*9cc0*/  FMNMX.FTZ R3, R251, R3, !PT ;  /* 0x00000003fb037209 */ /* 0x000fe40007810000 */
[----:B------:R-:W-:Y:S01]  /*9cd0*/  PLOP3.LUT P1, PT, PT, PT, UP4, 0x40, 0x0 ;  /* 0x000000000000781c */ /* 0x000fe20003f2e848 */
[----:B------:R-:W-:Y:S01]  /*9ce0*/  UISETP.NE.AND UP4, UPT, UR4, URZ, UPT ;  /* 0x0000003f0400728c */ /* 0x000fe2000bf85270 */
[----:B------:R-:W-:Y:S01]  /*9cf0*/  FMNMX.FTZ R3, R34, R3, !PT ;  /* 0x0000000322037209 */ /* 0x000fe20007810000 */
[----:B------:R-:W-:Y:S01]  /*9d00*/  SHFL.BFLY PT, R9, R168, 0x1, 0x1f ;  /* 0x0c201f00a8097f89 */ /* 0x000fe200000e0000 */
[----:B------:R-:W-:Y:S02]  /*9d10*/  ISETP.LT.OR P0, PT, R2, 0x9, P0 ;  /* 0x000000090200780c */ /* 0x000fe40000701670 */
[----:B------:R-:W-:Y:S02]  /*9d20*/  FMNMX.FTZ R3, R35, R3, !PT ;  /* 0x0000000323037209 */ /* 0x000fe40007810000 */
[----:B------:R-:W-:Y:S02]  /*9d30*/  ISETP.GT.AND P1, PT, R0, RZ, P1 ;  /* 0x000000ff0000720c */ /* 0x000fe40000f24270 */
[----:B------:R-:W-:Y:S02]  /*9d40*/  FSEL R14, R14, -INF , !P0 ;  /* 0xff8000000e0e7808 */ /* 0x000fe40004000000 */
[----:B------:R-:W-:Y:S02]  /*9d50*/  PLOP3.LUT P0, PT, PT, PT, UP6, 0x40, 0x0 ;  /* 0x000000000000781c */ /* 0x000fe40003f0e868 */
[----:B------:R-:W-:Y:S02]  /*9d60*/  ISETP.LT.OR P1, PT, R2, 0x1, P1 ;  /* 0x000000010200780c */ /* 0x000fe40000f21670 */
[----:B------:R-:W-:Y:S02]  /*9d70*/  ISETP.GT.AND P0, PT, R0, 0x11, P0 ;  /* 0x000000110000780c */ /* 0x000fe40000704270 */
[----:B-1----:R-:W-:Y:S02]  /*9d80*/  FMNMX.FTZ R169, R169, R5, !PT ;  /* 0x00000005a9a97209 */ /* 0x002fe40007810000 */
[----:B------:R-:W-:Y:S02]  /*9d90*/  FSEL R10, R10, -INF , !P1 ;  /* 0xff8000000a0a7808 */ /* 0x000fe40004800000 */
[C---:B------:R-:W-:Y:S01]  /*9da0*/  FSETP.NEU.FTZ.AND P2, PT, R169.reuse, -INF , PT ;  /* 0xff800000a900780b */ /* 0x040fe20003f5d000 */
[----:B------:R-:W-:Y:S01]  /*9db0*/  FMUL.FTZ R173, R169, c[0x0][0x2d0] ;  /* 0x0000b400a9ad7a20 */ /* 0x000fe20000410000 */
[----:B------:R-:W-:Y:S01]  /*9dc0*/  PLOP3.LUT P1, PT, PT, PT, UP1, 0x40, 0x0 ;  /* 0x000000000000781c */ /* 0x000fe20003f2e818 */
[----:B------:R-:W-:Y:S01]  /*9dd0*/  UISETP.NE.AND UP1, UPT, UR27, URZ, UPT ;  /* 0x0000003f1b00728c */ /* 0x000fe2000bf25270 */
[----:B------:R-:W-:Y:S02]  /*9de0*/  ISETP.LT.OR P0, PT, R2, 0x12, P0 ;  /* 0x000000120200780c */ /* 0x000fe40000701670 */
[----:B------:R-:W-:Y:S02]  /*9df0*/  FSEL R173, R173, RZ, P2 ;  /* 0x000000ffadad7208 */ /* 0x000fe40001000000 */
[----:B------:R-:W-:Y:S02]  /*9e00*/  ISETP.GT.AND P1, PT, R0, 0x9, P1 ;  /* 0x000000090000780c */ /* 0x000fe40000f24270 */
[----:B------:R-:W-:Y:S01]  /*9e10*/  FSEL R203, R27, -INF , !P0 ;  /* 0xff8000001bcb7808 */ /* 0x000fe20004000000 */
[--C-:B------:R-:W-:Y:S01]  /*9e20*/  FFMA.FTZ R4, R6, c[0x0][0x2d0], -R173.reuse ;  /* 0x0000b40006047a23 */ /* 0x100fe200000108ad */
[----:B------:R-:W-:Y:S01]  /*9e30*/  PLOP3.LUT P0, PT, PT, PT, UP4, 0x40, 0x0 ;  /* 0x000000000000781c */ /* 0x000fe20003f0e848 */
[----:B------:R-:W1:Y:S01]  /*9e40*/  SHFL.BFLY PT, R6, R3, 0x2, 0x1f ;  /* 0x0c401f0003067f89 */ /* 0x000e6200000e0000 */
[----:B------:R-:W-:Y:S01]  /*9e50*/  ISETP.LT.OR P1, PT, R2, 0xa, P1 ;  /* 0x0000000a0200780c */ /* 0x000fe20000f21670 */
[----:B------:R2:W3:Y:S01]  /*9e60*/  MUFU.EX2 R20, R4 ;  /* 0x0000000400147308 */ /* 0x0004e20000000800 */
[----:B------:R-:W-:Y:S02]  /*9e70*/  ISETP.GT.AND P0, PT, R0, 0x19, P0 ;  /* 0x000000190000780c */ /* 0x000fe40000704270 */
[----:B------:R-:W-:Y:S02]  /*9e80*/  FSEL R15, R15, -INF , !P1 ;  /* 0xff8000000f0f7808 */ /* 0x000fe40004800000 */
[----:B------:R-:W-:Y:S02]  /*9e90*/  PLOP3.LUT P1, PT, PT, PT, UP5, 0x40, 0x0 ;  /* 0x000000000000781c */ /* 0x000fe40003f2e858 */
[----:B------:R-:W-:Y:S02]  /*9ea0*/  ISETP.LT.OR P0, PT, R2, 0x1a, P0 ;  /* 0x0000001a0200780c */ /* 0x000fe40000701670 */
[----:B------:R-:W-:Y:S02]  /*9eb0*/  ISETP.GT.AND P1, PT, R0, 0x18, P1 ;  /* 0x000000180000780c */ /* 0x000fe40000f24270 */
[----:B------:R-:W-:Y:S02]  /*9ec0*/  FSEL R207, R31, -INF , !P0 ;  /* 0xff8000001fcf7808 */ /* 0x000fe40004000000 */
[----:B------:R-:W-:Y:S02]  /*9ed0*/  PLOP3.LUT P0, PT, PT, PT, UP3, 0x40, 0x0 ;  /* 0x000000000000781c */ /* 0x000fe40003f0e838 */
[----:B------:R-:W-:Y:S02]  /*9ee0*/  ISETP.LT.OR P1, PT, R2, 0x19, P1 ;  /* 0x000000190200780c */ /* 0x000fe40000f21670 */
[----:B------:R-:W-:Y:S02]  /*9ef0*/  ISETP.GT.AND P0, PT, R0, 0x20, P0 ;  /* 0x000000200000780c */ /* 0x000fe40000704270 */
[----:B------:R-:W-:Y:S02]  /*9f00*/  FSEL R204, R30, -INF , !P1 ;  /* 0xff8000001ecc7808 */ /* 0x000fe40004800000 */
[----:B------:R-:W-:Y:S02]  /*9f10*/  PLOP3.LUT P1, PT, PT, PT, UP2, 0x40, 0x0 ;  /* 0x000000000000781c */ /* 0x000fe40003f2e828 */
[----:B-1----:R-:W-:Y:S01]  /*9f20*/  FMNMX.FTZ R3, R3, R6, !PT ;  /* 0x0000000603037209 */ /* 0x002fe20007810000 */
[--C-:B--2---:R-:W-:Y:S01]  /*9f30*/  FFMA.FTZ R4, R7, c[0x0][0x2d0], -R173.reuse ;  /* 0x0000b40007047a23 */ /* 0x104fe200000108ad */
[----:B------:R-:W-:Y:S02]  /*9f40*/  ISETP.LT.OR P0, PT, R2, 0x21, P0 ;  /* 0x000000210200780c */ /* 0x000fe40000701670 */
[----:B------:R-:W-:Y:S01]  /*9f50*/  ISETP.GT.AND P1, PT, R0, 0x21, P1 ;  /* 0x000000210000780c */ /* 0x000fe20000f24270 */
[----:B------:R1:W2:Y:S01]  /*9f60*/  MUFU.EX2 R24, R4 ;  /* 0x0000000400187308 */ /* 0x0002a20000000800 */
[----:B------:R-:W4:Y:S01]  /*9f70*/  SHFL.BFLY PT, R167, R3, 0x1, 0x1f ;  /* 0x0c201f0003a77f89 */ /* 0x000f2200000e0000 */
[----:B------:R-:W-:Y:S02]  /*9f80*/  FSEL R212, R42, -INF , !P0 ;  /* 0xff8000002ad47808 */ /* 0x000fe40004000000 */
[----:B------:R-:W-:Y:S02]  /*9f90*/  PLOP3.LUT P0, PT, PT, PT, UP1, 0x40, 0x0 ;  /* 0x000000000000781c */ /* 0x000fe40003f0e818 */
[----:B------:R-:W-:Y:S02]  /*9fa0*/  FMNMX.FTZ R168, R168, R9, !PT ;  /* 0x00000009a8a87209 */ /* 0x000fe40007810000 */
[----:B------:R-:W-:Y:S02]  /*9fb0*/  ISETP.LT.OR P1, PT, R2, 0x22, P1 ;  /* 0x000000220200780c */ /* 0x000fe40000f21670 */
[----:B------:R-:W-:Y:S01]  /*9fc0*/  ISETP.GT.AND P0, PT, R0, 0x28, P0 ;  /* 0x000000280000780c */ /* 0x000fe20000704270 */
[C---:B------:R-:W-:Y:S01]  /*9fd0*/  FMUL.FTZ R174, R168.reuse, c[0x0][0x2d0] ;  /* 0x0000b400a8ae7a20 */ /* 0x040fe20000410000 */
[----:B------:R-:W-:Y:S02]  /*9fe0*/  FSEL R214, R43, -INF , !P1 ;  /* 0xff8000002bd67808 */ /* 0x000fe40004800000 */
[----:B------:R-:W-:Y:S02]  /*9ff0*/  FSETP.NEU.FTZ.AND P1, PT, R168, -INF , PT ;  /* 0xff800000a800780b */ /* 0x000fe40003f3d000 */
[----:B------:R-:W-:Y:S02]  /*a000*/  ISETP.LT.OR P0, PT, R2, 0x29, P0 ;  /* 0x000000290200780c */ /* 0x000fe40000701670 */
[----:B------:R-:W-:Y:S02]  /*a010*/  FMNMX.FTZ R5, R10, R171, !PT ;  /* 0x000000ab0a057209 */ /* 0x000fe40007810000 */
[----:B------:R-:W-:Y:S02]  /*a020*/  FSEL R174, R174, RZ, P1 ;  /* 0x000000ffaeae7208 */ /* 0x000fe40000800000 */
[----:B------:R-:W-:Y:S01]  /*a030*/  FSEL R213, R46, -INF , !P0 ;  /* 0xff8000002ed57808 */ /* 0x000fe20004000000 */
[--C-:B-1----:R-:W-:Y:S01]  /*a040*/  FFMA.FTZ R4, R16, c[0x0][0x2d0], -R173.reuse ;  /* 0x0000b40010047a23 */ /* 0x102fe200000108ad */
[----:B------:R-:W-:Y:S01]  /*a050*/  PLOP3.LUT P0, PT, PT, PT, UP0, 0x40, 0x0 ;  /* 0x000000000000781c */ /* 0x000fe20003f0e808 */
[----:B------:R-:W-:Y:S01]  /*a060*/  UISETP.GT.AND UP0, UPT, UR24, UR5, UPT ;  /* 0x000000051800728c */ /* 0x000fe2000bf04270 */
[----:B------:R-:W-:Y:S01]  /*a070*/  FMNMX.FTZ R5, R11, R5, !PT ;  /* 0x000000050b057209 */ /* 0x000fe20007810000 */
[----:B------:R1:W1:Y:S01]  /*a080*/  MUFU.EX2 R21, R4 ;  /* 0x0000000400157308 */ /* 0x0002620000000800 */
[----:B----4-:R-:W-:Y:S01]  /*a090*/  FMNMX.FTZ R167, R3, R167, !PT ;  /* 0x000000a703a77209 */ /* 0x010fe20007810000 */
[--C-:B------:R-:W-:Y:S01]  /*a0a0*/  FFMA.FTZ R3, R19, c[0x0][0x2d0], -R174.reuse ;  /* 0x0000b40013037a23 */ /* 0x100fe200000108ae */
[----:B------:R-:W-:Y:S01]  /*a0b0*/  ISETP.GT.AND P0, PT, R0, 0x29, P0 ;  /* 0x000000290000780c */ /* 0x000fe20000704270 */
[----:B------:R-:W-:Y:S01]  /*a0c0*/  UIADD3 UR24, UR24, -0x1, URZ ;  /* 0xffffffff18187890 */ /* 0x000fe2000fffe03f */
[----:B------:R-:W-:Y:S02]  /*a0d0*/  FMNMX.FTZ R5, R14, R5, !PT ;  /* 0x000000050e057209 */ /* 0x000fe40007810000 */
[----:B------:R-:W-:Y:S01]  /*a0e0*/  ISETP.LT.OR P0, PT, R2, 0x2a, P0 ;  /* 0x0000002a0200780c */ /* 0x000fe20000701670 */
[--C-:B------:R-:W-:Y:S01]  /*a0f0*/  FFMA.FTZ R2, R192, c[0x0][0x2d0], -R174.reuse ;  /* 0x0000b400c0027a23 */ /* 0x100fe200000108ae */
[----:B------:R-:W-:Y:S01]  /*a100*/  FMNMX.FTZ R5, R15, R5, !PT ;  /* 0x000000050f057209 */ /* 0x000fe20007810000 */
[----:B------:R-:W-:Y:S01]  /*a110*/  MUFU.EX2 R49, R3 ;  /* 0x0000000300317308 */ /* 0x000fe20000000800 */
[----:B------:R-:W-:Y:S02]  /*a120*/  FSEL R172, R47, -INF , !P0 ;  /* 0xff8000002fac7808 */ /* 0x000fe40004000000 */
[----:B------:R-:W-:Y:S02]  /*a130*/  FMNMX.FTZ R5, R200, R5, !PT ;  /* 0x00000005c8057209 */ /* 0x000fe40007810000 */
[----:B------:R-:W-:Y:S02]  /*a140*/  FSETP.NEU.FTZ.AND P0, PT, R167, -INF , PT ;  /* 0xff800000a700780b */ /* 0x000fe40003f1d000 */
[----:B------:R-:W-:Y:S02]  /*a150*/  FMNMX.FTZ R5, R203, R5, !PT ;  /* 0x00000005cb057209 */ /* 0x000fe40007810000 */
[----:B---3--:R-:W-:Y:S01]  /*a160*/  MOV R43, R20 ;  /* 0x00000014002b7202 */ /* 0x008fe20000000f00 */
[----:B------:R3:W-:Y:S01]  /*a170*/  MUFU.EX2 R6, R2 ;  /* 0x0000000200067308 */ /* 0x0007e20000000800 */
[----:B------:R-:W-:Y:S02]  /*a180*/  MOV R42, R34 ;  /* 0x00000022002a7202 */ /* 0x000fe40000000f00 */
[----:B--2---:R-:W-:Y:S01]  /*a190*/  F2FP.BF16.PACK_AB R192, R24, R43 ;  /* 0x0000002b18c0723e */ /* 0x004fe200000010ff */
[----:B-1----:R-:W-:Y:S01]  /*a1a0*/  FFMA.FTZ R4, R18, c[0x0][0x2d0], -R173 ;  /* 0x0000b40012047a23 */ /* 0x002fe200000108ad */
[----:B------:R-:W-:Y:S02]  /*a1b0*/  MOV R46, R21 ;  /* 0x00000015002e7202 */ /* 0x000fe40000000f00 */
[----:B------:R-:W-:Y:S03]  /*a1c0*/  LDSM.16.MT88.4 R20, [R225+0x100] ;  /* 0x00010000e114783b */ /* 0x000fe60000004200 */
[----:B------:R1:W2:Y:S01]  /*a1d0*/  MUFU.EX2 R51, R4 ;  /* 0x0000000400337308 */ /* 0x0002a20000000800 */
[--C-:B---3--:R-:W-:Y:S09]  /*a1e0*/  FFMA.FTZ R2, R193, c[0x0][0x2d0], -R174.reuse ;  /* 0x0000b400c1027a23 */ /* 0x108ff200000108ae */
[----:B------:R-:W3:Y:S01]  /*a1f0*/  MUFU.EX2 R50, R2 ;  /* 0x0000000200327308 */ /* 0x000ee20000000800 */
[----:B-1----:R-:W-:Y:S01]  /*a200*/  FMNMX.FTZ R4, R204, R5, !PT ;  /* 0x00000005cc047209 */ /* 0x002fe20007810000 */
[----:B------:R-:W-:Y:S01]  /*a210*/  FFMA.FTZ R5, R175, c[0x0][0x2d0], -R174 ;  /* 0x0000b400af057a23 */ /* 0x000fe200000108ae */
[----:B--2---:R-:W-:Y:S01]  /*a220*/  F2FP.BF16.PACK_AB R194, R51, R46 ;  /* 0x0000002e33c2723e */ /* 0x004fe200000010ff */
[----:B------:R-:W-:Y:S01]  /*a230*/  FMUL.FTZ R175, R167, c[0x0][0x2d0] ;  /* 0x0000b400a7af7a20 */ /* 0x000fe20000410000 */
[----:B------:R-:W-:Y:S05]  /*a240*/  FMNMX.FTZ R4, R207, R4, !PT ;  /* 0x00000004cf047209 */ /* 0x000fea0007810000 */
[----:B------:R-:W-:Y:S01]  /*a250*/  MUFU.EX2 R45, R5 ;  /* 0x00000005002d7308 */ /* 0x000fe20000000800 */
[----:B------:R-:W-:Y:S02]  /*a260*/  FSEL R175, R175, RZ, P0 ;  /* 0x000000ffafaf7208 */ /* 0x000fe40000000000 */
[----:B------:R-:W-:Y:S03]  /*a270*/  FMNMX.FTZ R0, R212, R4, !PT ;  /* 0x00000004d4007209 */ /* 0x000fe60007810000 */
[--C-:B------:R-:W-:Y:S01]  /*a280*/  FFMA.FTZ R3, R8, c[0x0][0x2d0], -R175.reuse ;  /* 0x0000b40008037a23 */ /* 0x100fe200000108af */
[----:B------:R-:W-:Y:S01]  /*a290*/  FMNMX.FTZ R0, R214, R0, !PT ;  /* 0x00000000d6007209 */ /* 0x000fe20007810000 */
[--C-:B------:R-:W-:Y:S02]  /*a2a0*/  FFMA.FTZ R4, R12, c[0x0][0x2d0], -R175.reuse ;  /* 0x0000b4000c047a23 */ /* 0x100fe400000108af */
[----:B------:R1:W-:Y:S01]  /*a2b0*/  MUFU.EX2 R44, R3 ;  /* 0x00000003002c7308 */ /* 0x0003e20000000800 */
[----:B------:R-:W-:Y:S02]  /*a2c0*/  FMNMX.FTZ R0, R213, R0, !PT ;  /* 0x00000000d5007209 */ /* 0x000fe40007810000 */
[----:B---3--:R-:W-:Y:S02]  /*a2d0*/  F2FP.BF16.PACK_AB R195, R49, R50 ;  /* 0x0000003231c3723e */ /* 0x008fe400000010ff */
[----:B------:R-:W-:Y:S05]  /*a2e0*/  FMNMX.FTZ R0, R172, R0, !PT ;  /* 0x00000000ac007209 */ /* 0x000fea0007810000 */
[----:B------:R-:W2:Y:S01]  /*a2f0*/  SHFL.BFLY PT, R2, R0, 0x2, 0x1f ;  /* 0x0c401f0000027f89 */ /* 0x000ea200000e0000 */
[----:B------:R-:W-:Y:S01]  /*a300*/  MUFU.EX2 R7, R4 ;  /* 0x0000000400077308 */ /* 0x000fe20000000800 */
[--C-:B-1----:R-:W-:Y:S09]  /*a310*/  FFMA.FTZ R3, R17, c[0x0][0x2d0], -R175.reuse ;  /* 0x0000b40011037a23 */ /* 0x102ff200000108af */
[----:B------:R2:W-:Y:S02]  /*a320*/  MUFU.EX2 R47, R3 ;  /* 0x00000003002f7308 */ /* 0x0005e40000000800 */
[----:B--2---:R-:W-:Y:S01]  /*a330*/  FMNMX.FTZ R3, R0, R2, !PT ;  /* 0x0000000200037209 */ /* 0x004fe20007810000 */
[----:B------:R-:W-:Y:S01]  /*a340*/  FFMA.FTZ R2, R13, c[0x0][0x2d0], -R175 ;  /* 0x0000b4000d027a23 */ /* 0x000fe200000108af */
[----:B------:R-:W-:Y:S06]  /*a350*/  FSEL R0, R169, RZ, P2 ;  /* 0x000000ffa9007208 */ /* 0x000fec0001000000 */
[----:B------:R1:W-:Y:S01]  /*a360*/  MUFU.EX2 R48, R2 ;  /* 0x0000000200307308 */ /* 0x0003e20000000800 */
[----:B------:R-:W2:Y:S01]  /*a370*/  SHFL.BFLY PT, R4, R3, 0x1, 0x1f ;  /* 0x0c201f0003047f89 */ /* 0x000ea200000e0000 */
[----:B------:R-:W-:Y:S04]  /*a380*/  FADD.FTZ R0, -R0, R164 ;  /* 0x000000a400007221 */ /* 0x000fe80000010100 */
[----:B------:R-:W-:Y:S04]  /*a390*/  FMUL.FTZ R0, R0, c[0x0][0x2d0] ;  /* 0x0000b40000007a20 */ /* 0x000fe80000410000 */
[----:B------:R3:W4:Y:S01]  /*a3a0*/  MUFU.EX2 R165, R0 ;  /* 0x0000000000a57308 */ /* 0x0007220000000800 */
[----:B-1----:R-:W-:Y:S02]  /*a3b0*/  FSEL R2, R168, RZ, P1 ;  /* 0x000000ffa8027208 */ /* 0x002fe40000800000 */
[----:B--2---:R-:W-:Y:S03]  /*a3c0*/  FMNMX.FTZ R3, R4, R3, !PT ;  /* 0x0000000304037209 */ /* 0x004fe60007810000 */
[----:B------:R-:W-:Y:S02]  /*a3d0*/  FADD.FTZ R2, -R2, R166 ;  /* 0x000000a602027221 */ /* 0x000fe40000010100 */
[----:B------:R-:W-:Y:S02]  /*a3e0*/  FMUL.FTZ R166, R3, c[0x0][0x2d0] ;  /* 0x0000b40003a67a20 */ /* 0x000fe40000410000 */
[----:B------:R-:W-:Y:S01]  /*a3f0*/  FMUL.FTZ R2, R2, c[0x0][0x2d0] ;  /* 0x0000b40002027a20 */ /* 0x000fe20000410000 */
[----:B---3--:R-:W-:Y:S01]  /*a400*/  FSEL R0, R167, RZ, P0 ;  /* 0x000000ffa7007208 */ /* 0x008fe20000000000 */
[----:B----4-:R-:W-:Y:S01]  /*a410*/  FMUL.FTZ R5, R165, R177 ;  /* 0x000000b1a5057220 */ /* 0x010fe20000410000 */
[----:B------:R-:W-:Y:S01]  /*a420*/  FSETP.NEU.FTZ.AND P0, PT, R3, -INF , PT ;  /* 0xff8000000300780b */ /* 0x000fe20003f1d000 */
[----:B------:R-:W1:Y:S01]  /*a430*/  MUFU.EX2 R164, R2 ;  /* 0x0000000200a47308 */ /* 0x000e620000000800 */
[C---:B------:R-:W-:Y:S02]  /*a440*/  FMUL.FTZ R16, R165.reuse, R188 ;  /* 0x000000bca5107220 */ /* 0x040fe40000410000 */
[----:B------:R-:W-:Y:S01]  /*a450*/  FADD.FTZ R0, -R0, R170 ;  /* 0x000000aa00007221 */ /* 0x000fe20000010100 */
[----:B------:R-:W-:Y:S01]  /*a460*/  FSEL R166, R166, RZ, P0 ;  /* 0x000000ffa6a67208 */ /* 0x000fe20000000000 */
[C---:B------:R-:W-:Y:S01]  /*a470*/  FMUL.FTZ R17, R165.reuse, R189 ;  /* 0x000000bda5117220 */ /* 0x040fe20000410000 */
[----:B------:R-:W-:Y:S01]  /*a480*/  MOV R170, R7 ;  /* 0x0000000700aa7202 */ /* 0x000fe20000000f00 */
[----:B------:R-:W-:Y:S02]  /*a490*/  FMUL.FTZ R0, R0, c[0x0][0x2d0] ;  /* 0x0000b40000007a20 */ /* 0x000fe40000410000 */
[--C-:B------:R-:W-:Y:S02]  /*a4a0*/  FFMA.FTZ R4, R14, c[0x0][0x2d0], -R166.reuse ;  /* 0x0000b4000e047a23 */ /* 0x100fe400000108a6 */
[----:B------:R2:W3:Y:S01]  /*a4b0*/  MUFU.EX2 R2, R0 ;  /* 0x0000000000027308 */ /* 0x0004e20000000800 */
[C---:B------:R-:W-:Y:S02]  /*a4c0*/  FMUL.FTZ R32, R165.reuse, R144 ;  /* 0x00000090a5207220 */ /* 0x040fe40000410000 */
[C---:B------:R-:W-:Y:S02]  /*a4d0*/  FMUL.FTZ R33, R165.reuse, R145 ;  /* 0x00000091a5217220 */ /* 0x040fe40000410000 */
[C---:B------:R-:W-:Y:S02]  /*a4e0*/  FMUL.FTZ R52, R165.reuse, R52 ;  /* 0x00000034a5347220 */ /* 0x040fe40000410000 */
[C---:B------:R-:W-:Y:S02]  /*a4f0*/  FMUL.FTZ R53, R165.reuse, R53 ;  /* 0x00000035a5357220 */ /* 0x040fe40000410000 */
[C---:B------:R-:W-:Y:S01]  /*a500*/  FMUL.FTZ R64, R165.reuse, R64 ;  /* 0x00000040a5407220 */ /* 0x040fe20000410000 */
[----:B------:R4:W-:Y:S01]  /*a510*/  MUFU.EX2 R220, R4 ;  /* 0x0000000400dc7308 */ /* 0x0009e20000000800 */
[----:B------:R-:W-:Y:S02]  /*a520*/  FMUL.FTZ R65, R165, R65 ;  /* 0x00000041a5417220 */ /* 0x000fe40000410000 */
[C---:B-1----:R-:W-:Y:S02]  /*a530*/  FMUL.FTZ R7, R164.reuse, R179 ;  /* 0x000000b3a4077220 */ /* 0x042fe40000410000 */
[C---:B------:R-:W-:Y:S02]  /*a540*/  FMUL.FTZ R18, R164.reuse, R190 ;  /* 0x000000bea4127220 */ /* 0x040fe40000410000 */
        /* <DEDUP_REMOVED lines=12> */
[--C-:B----4-:R-:W-:Y:S01]  /*a610*/  FFMA.FTZ R4, R15, c[0x0][0x2d0], -R166.reuse ;  /* 0x0000b4000f047a23 */ /* 0x110fe200000108a6 */
[----:B------:R-:W-:Y:S01]  /*a620*/  MOV R191, R180 ;  /* 0x000000b400bf7202 */ /* 0x000fe20000000f00 */
[C---:B------:R-:W-:Y:S01]  /*a630*/  FMUL.FTZ R13, R2.reuse, R185 ;  /* 0x000000b9020d7220 */ /* 0x040fe20000410000 */
[----:B------:R-:W-:Y:S01]  /*a640*/  MOV R185, R46 ;  /* 0x0000002e00b97202 */ /* 0x000fe20000000f00 */
[C---:B------:R-:W-:Y:S01]  /*a650*/  FMUL.FTZ R24, R2.reuse, R136 ;  /* 0x0000008802187220 */ /* 0x040fe20000410000 */
[----:B-----5:R2:W3:Y:S01]  /*a660*/  MUFU.EX2 R221, R4 ;  /* 0x0000000400dd7308 */ /* 0x0204e20000000800 */
[C---:B------:R-:W-:Y:S02]  /*a670*/  FMUL.FTZ R25, R2.reuse, R137 ;  /* 0x0000008902197220 */ /* 0x040fe40000410000 */
[C---:B------:R-:W-:Y:S02]  /*a680*/  FMUL.FTZ R29, R2.reuse, R141 ;  /* 0x0000008d021d7220 */ /* 0x040fe40000410000 */
[----:B------:R-:W-:Y:S02]  /*a690*/  FMUL.FTZ R28, R2, R140 ;  /* 0x0000008c021c7220 */ /* 0x000fe40000410000 */
[----:B------:R-:W-:Y:S02]  /*a6a0*/  FMUL.FTZ R35, R164, R147 ;  /* 0x00000093a4237220 */ /* 0x000fe40000410000 */
[C---:B------:R-:W-:Y:S01]  /*a6b0*/  FMUL.FTZ R40, R2.reuse, R152 ;  /* 0x0000009802287220 */ /* 0x040fe20000410000 */
[----:B------:R-:W-:Y:S01]  /*a6c0*/  MOV R152, R41 ;  /* 0x0000002900987202 */ /* 0x000fe20000000f00 */
[----:B------:R-:W-:Y:S01]  /*a6d0*/  FMUL.FTZ R41, R2, R153 ;  /* 0x0000009902297220 */ /* 0x000fe20000410000 */
[----:B------:R-:W-:Y:S01]  /*a6e0*/  MOV R153, R42 ;  /* 0x0000002a00997202 */ /* 0x000fe20000000f00 */
[----:B------:R-:W-:Y:S01]  /*a6f0*/  FMUL.FTZ R51, R164, R163 ;  /* 0x000000a3a4337220 */ /* 0x000fe20000410000 */
[----:B------:R-:W-:Y:S01]  /*a700*/  LDSM.16.MT88.4 R144, [R226+0x900] ;  /* 0x00090000e290783b */ /* 0x000fe20000004200 */
[----:B-1----:R-:W-:Y:S02]  /*a710*/  FFMA.FTZ R0, R11, c[0x0][0x2d0], -R166 ;  /* 0x0000b4000b007a23 */ /* 0x002fe400000108a6 */
[C---:B------:R-:W-:Y:S02]  /*a720*/  FMUL.FTZ R56, R2.reuse, R56 ;  /* 0x0000003802387220 */ /* 0x040fe40000410000 */
[----:B------:R1:W4:Y:S01]  /*a730*/  MUFU.EX2 R218, R0 ;  /* 0x0000000000da7308 */ /* 0x0003220000000800 */
[C---:B------:R-:W-:Y:S02]  /*a740*/  FMUL.FTZ R57, R2.reuse, R57 ;  /* 0x0000003902397220 */ /* 0x040fe40000410000 */
[C---:B------:R-:W-:Y:S02]  /*a750*/  FMUL.FTZ R60, R2.reuse, R60 ;  /* 0x0000003c023c7220 */ /* 0x040fe40000410000 */
[----:B--2---:R-:W-:Y:S01]  /*a760*/  FMUL.FTZ R4, R165, R176 ;  /* 0x000000b0a5047220 */ /* 0x004fe20000410000 */
[----:B------:R-:W-:Y:S01]  /*a770*/  F2FP.BF16.PACK_AB R176, R47, R44 ;  /* 0x0000002c2fb0723e */ /* 0x000fe200000010ff */
[----:B------:R-:W-:Y:S01]  /*a780*/  FMUL.FTZ R61, R2, R61 ;  /* 0x0000003d023d7220 */ /* 0x000fe20000410000 */
[----:B---3--:R-:W-:Y:S01]  /*a790*/  F2FP.BF16.PACK_AB R179, R221, R220 ;  /* 0x000000dcddb3723e */ /* 0x008fe200000010ff */
[C---:B------:R-:W-:Y:S02]  /*a7a0*/  FMUL.FTZ R66, R164.reuse, R66 ;  /* 0x00000042a4427220 */ /* 0x040fe40000410000 */
[C---:B------:R-:W-:Y:S02]  /*a7b0*/  FMUL.FTZ R67, R164.reuse, R67 ;  /* 0x00000043a4437220 */ /* 0x040fe40000410000 */
[C---:B------:R-:W-:Y:S02]  /*a7c0*/  FMUL.FTZ R68, R165.reuse, R68 ;  /* 0x00000044a5447220 */ /* 0x040fe40000410000 */
[----:B------:R-:W-:Y:S02]  /*a7d0*/  FMUL.FTZ R69, R165, R69 ;  /* 0x00000045a5457220 */ /* 0x000fe40000410000 */
[C---:B------:R-:W-:Y:S02]  /*a7e0*/  FMUL.FTZ R70, R164.reuse, R70 ;  /* 0x00000046a4467220 */ /* 0x040fe40000410000 */
[----:B------:R-:W-:Y:S02]  /*a7f0*/  FMUL.FTZ R71, R164, R71 ;  /* 0x00000047a4477220 */ /* 0x000fe40000410000 */
[C---:B------:R-:W-:Y:S02]  /*a800*/  FMUL.FTZ R72, R2.reuse, R72 ;  /* 0x0000004802487220 */ /* 0x040fe40000410000 */
[C---:B------:R-:W-:Y:S01]  /*a810*/  FMUL.FTZ R73, R2.reuse, R73 ;  /* 0x0000004902497220 */ /* 0x040fe20000410000 */
[----:B-1----:R-:W-:Y:S01]  /*a820*/  FSEL R0, R3, RZ, P0 ;  /* 0x000000ff03007208 */ /* 0x002fe20000000000 */
[----:B------:R-:W-:Y:S01]  /*a830*/  FMUL.FTZ R76, R2, R76 ;  /* 0x0000004c024c7220 */ /* 0x000fe20000410000 */
[----:B----4-:R-:W-:Y:S01]  /*a840*/  F2FP.BF16.PACK_AB R177, R218, R217 ;  /* 0x000000d9dab1723e */ /* 0x010fe200000010ff */
[----:B------:R-:W-:Y:S01]  /*a850*/  FMUL.FTZ R77, R2, R77 ;  /* 0x0000004d024d7220 */ /* 0x000fe20000410000 */
[----:B------:R-:W-:Y:S01]  /*a860*/  PLOP3.LUT P0, PT, PT, PT, UP0, 0x80, 0x0 ;  /* 0x000000000000781c */ /* 0x000fe20003f0f008 */
[----:B------:R-:W-:Y:S01]  /*a870*/  FADD.FTZ R0, -R0, R171 ;  /* 0x000000ab00007221 */ /* 0x000fe20000010100 */
[----:B------:R-:W-:Y:S01]  /*a880*/  MOV R171, R6 ;  /* 0x0000000600ab7202 */ /* 0x000fe20000000f00 */
[----:B------:R-:W-:Y:S01]  /*a890*/  FMUL.FTZ R6, R164, R178 ;  /* 0x000000b2a4067220 */ /* 0x000fe20000410000 */
[----:B------:R-:W-:Y:S01]  /*a8a0*/  F2FP.BF16.PACK_AB R178, R48, R170 ;  /* 0x000000aa30b2723e */ /* 0x000fe200000010ff */
[----:B------:R-:W-:Y:S01]  /*a8b0*/  FMUL.FTZ R0, R0, c[0x0][0x2d0] ;  /* 0x0000b40000007a20 */ /* 0x000fe20000410000 */
[----:B------:R-:W-:Y:S01]  /*a8c0*/  F2FP.BF16.PACK_AB R193, R171, R45 ;  /* 0x0000002dabc1723e */ /* 0x000fe200000010ff */
[C---:B------:R-:W-:Y:S02]  /*a8d0*/  FMUL.FTZ R80, R165.reuse, R80 ;  /* 0x00000050a5507220 */ /* 0x040fe40000410000 */
[----:B------:R-:W-:Y:S02]  /*a8e0*/  FMUL.FTZ R81, R165, R81 ;  /* 0x00000051a5517220 */ /* 0x000fe40000410000 */
[----:B------:R-:W1:Y:S01]  /*a8f0*/  MUFU.EX2 R0, R0 ;  /* 0x0000000000007308 */ /* 0x000e620000000800 */
[C---:B------:R-:W-:Y:S01]  /*a900*/  FMUL.FTZ R82, R164.reuse, R82 ;  /* 0x00000052a4527220 */ /* 0x040fe20000410000 */
[-C--:B------:R-:W-:Y:S01]  /*a910*/  HMMA.16816.F32.BF16 R4, R192, R20.reuse, R4 ;  /* 0x00000014c004723c */ /* 0x080fe20000041804 */
[C---:B------:R-:W-:Y:S02]  /*a920*/  FMUL.FTZ R83, R164.reuse, R83 ;  /* 0x00000053a4537220 */ /* 0x040fe40000410000 */
[--C-:B------:R-:W-:Y:S02]  /*a930*/  FFMA.FTZ R140, R197, c[0x0][0x2d0], -R173.reuse ;  /* 0x0000b400c58c7a23 */ /* 0x100fe400000108ad */
[C---:B------:R-:W-:Y:S02]  /*a940*/  FMUL.FTZ R84, R165.reuse, R84 ;  /* 0x00000054a5547220 */ /* 0x040fe40000410000 */
[C---:B------:R-:W-:Y:S02]  /*a950*/  FMUL.FTZ R85, R165.reuse, R85 ;  /* 0x00000055a5557220 */ /* 0x040fe40000410000 */
[C---:B------:R-:W-:Y:S03]  /*a960*/  FMUL.FTZ R86, R164.reuse, R86 ;  /* 0x00000056a4567220 */ /* 0x040fe60000410000 */
[----:B------:R-:W-:Y:S02]  /*a970*/  FMUL.FTZ R87, R164, R87 ;  /* 0x00000057a4577220 */ /* 0x000fe40000410000 */
[C---:B------:R-:W-:Y:S02]  /*a980*/  FMUL.FTZ R88, R2.reuse, R88 ;  /* 0x0000005802587220 */ /* 0x040fe40000410000 */
[C---:B------:R-:W-:Y:S02]  /*a990*/  FMUL.FTZ R89, R2.reuse, R89 ;  /* 0x0000005902597220 */ /* 0x040fe40000410000 */
[C---:B------:R-:W-:Y:S02]  /*a9a0*/  FMUL.FTZ R92, R2.reuse, R92 ;  /* 0x0000005c025c7220 */ /* 0x040fe40000410000 */
[----:B------:R-:W-:Y:S02]  /*a9b0*/  FMUL.FTZ R93, R2, R93 ;  /* 0x0000005d025d7220 */ /* 0x000fe40000410000 */
[C---:B-1----:R-:W-:Y:S01]  /*a9c0*/  FMUL.FTZ R10, R0.reuse, R182 ;  /* 0x000000b6000a7220 */ /* 0x042fe20000410000 */
[----:B------:R-:W-:Y:S01]  /*a9d0*/  MOV R182, R48 ;  /* 0x0000003000b67202 */ /* 0x000fe20000000f00 */
[C---:B------:R-:W-:Y:S01]  /*a9e0*/  FMUL.FTZ R11, R0.reuse, R183 ;  /* 0x000000b7000b7220 */ /* 0x040fe20000410000 */
[----:B------:R-:W-:Y:S01]  /*a9f0*/  MOV R183, R50 ;  /* 0x0000003200b77202 */ /* 0x000fe20000000f00 */
[C---:B------:R-:W-:Y:S02]  /*aa00*/  FMUL.FTZ R26, R0.reuse, R138 ;  /* 0x0000008a001a7220 */ /* 0x040fe40000410000 */
[C---:B------:R-:W-:Y:S02]  /*aa10*/  FMUL.FTZ R27, R0.reuse, R139 ;  /* 0x0000008b001b7220 */ /* 0x040fe40000410000 */
[----:B------:R-:W-:Y:S01]  /*aa20*/  LDSM.16.MT88.4 R136, [R227+0x100] ;  /* 0x00010000e388783b */ /* 0x000fe20000004200 */
[C---:B------:R-:W-:Y:S01]  /*aa30*/  HMMA.16816.F32.BF16 R8, R176.reuse, R20, R8 ;  /* 0x00000014b008723c */ /* 0x040fe20000041808 */
[C---:B------:R-:W-:Y:S01]  /*aa40*/  FMUL.FTZ R14, R0.reuse, R186 ;  /* 0x000000ba000e7220 */ /* 0x040fe20000410000 */
[----:B------:R-:W-:Y:S01]  /*aa50*/  MOV R186, R47 ;  /* 0x0000002f00ba7202 */ /* 0x000fe20000000f00 */
[C---:B------:R-:W-:Y:S01]  /*aa60*/  FMUL.FTZ R15, R0.reuse, R187 ;  /* 0x000000bb000f7220 */ /* 0x040fe20000410000 */
[----:B------:R-:W-:Y:S01]  /*aa70*/  MOV R187, R171 ;  /* 0x000000ab00bb7202 */ /* 0x000fe20000000f00 */
[C---:B------:R-:W-:Y:S01]  /*aa80*/  FMUL.FTZ R30, R0.reuse, R142 ;  /* 0x0000008e001e7220 */ /* 0x040fe20000410000 */
[----:B------:R1:W-:Y:S01]  /*aa90*/  MUFU.EX2 R171, R140 ;  /* 0x0000008c00ab7308 */ /* 0x0003e20000000800 */
[C---:B------:R-:W-:Y:S02]  /*aaa0*/  FMUL.FTZ R20, R165.reuse, R132 ;  /* 0x00000084a5147220 */ /* 0x040fe40000410000 */
[C---:B------:R-:W-:Y:S01]  /*aab0*/  FMUL.FTZ R21, R165.reuse, R133 ;  /* 0x00000085a5157220 */ /* 0x040fe20000410000 */
[-C--:B------:R-:W-:Y:S02]  /*aac0*/  HMMA.16816.F32.BF16 R12, R176, R22.reuse, R12 ;  /* 0x00000016b00c723c */ /* 0x080fe4000004180c */
[C---:B------:R-:W-:Y:S02]  /*aad0*/  FMUL.FTZ R31, R0.reuse, R143 ;  /* 0x0000008f001f7220 */ /* 0x040fe40000410000 */
[C---:B------:R-:W-:Y:S01]  /*aae0*/  FMUL.FTZ R42, R0.reuse, R154 ;  /* 0x0000009a002a7220 */ /* 0x040fe20000410000 */
[----:B------:R-:W-:Y:S01]  /*aaf0*/  MOV R154, R43 ;  /* 0x0000002b009a7202 */ /* 0x000fe20000000f00 */
[----:B------:R-:W-:Y:S01]  /*ab00*/  FMUL.FTZ R43, R0, R155 ;  /* 0x0000009b002b7220 */ /* 0x000fe20000410000 */
[----:B------:R-:W-:Y:S01]  /*ab10*/  MOV R155, R44 ;  /* 0x0000002c009b7202 */ /* 0x000fe20000000f00 */
[C---:B------:R-:W-:Y:S01]  /*ab20*/  HMMA.16816.F32.BF16 R16, R192.reuse, R22, R16 ;  /* 0x00000016c010723c */ /* 0x040fe20000041810 */
[C---:B------:R-:W-:Y:S03]  /*ab30*/  FMUL.FTZ R44, R2.reuse, R156 ;  /* 0x0000009c022c7220 */ /* 0x040fe60000410000 */
[----:B------:R-:W-:Y:S01]  /*ab40*/  MOV R156, R45 ;  /* 0x0000002d009c7202 */ /* 0x000fe20000000f00 */
[----:B------:R-:W-:Y:S01]  /*ab50*/  FMUL.FTZ R45, R2, R157 ;  /* 0x0000009d022d7220 */ /* 0x000fe20000410000 */
[----:B------:R-:W-:Y:S01]  /*ab60*/  MOV R157, R181 ;  /* 0x000000b5009d7202 */ /* 0x000fe20000000f00 */
[C---:B------:R-:W-:Y:S01]  /*ab70*/  FMUL.FTZ R22, R164.reuse, R134 ;  /* 0x00000086a4167220 */ /* 0x040fe20000410000 */
[----:B------:R-:W-:Y:S01]  /*ab80*/  MOV R181, R49 ;  /* 0x0000003100b57202 */ /* 0x000fe20000000f00 */
[----:B------:R-:W-:Y:S02]  /*ab90*/  FMUL.FTZ R23, R164, R135 ;  /* 0x00000087a4177220 */ /* 0x000fe40000410000 */
[----:B------:R-:W2:Y:S01]  /*aba0*/  LDSM.16.MT88.4 R132, [R228+0x100] ;  /* 0x00010000e484783b */ /* 0x000ea20000004200 */
[C---:B------:R-:W-:Y:S02]  /*abb0*/  FMUL.FTZ R46, R0.reuse, R158 ;  /* 0x0000009e002e7220 */ /* 0x040fe40000410000 */
[----:B------:R-:W-:Y:S02]  /*abc0*/  FMUL.FTZ R47, R0, R159 ;  /* 0x0000009f002f7220 */ /* 0x000fe40000410000 */
[-C--:B------:R-:W-:Y:S01]  /*abd0*/  HMMA.16816.F32.BF16 R20, R192, R36.reuse, R20 ;  /* 0x00000024c014723c */ /* 0x080fe20000041814 */
[C---:B------:R-:W-:Y:S02]  /*abe0*/  FMUL.FTZ R48, R165.reuse, R160 ;  /* 0x000000a0a5307220 */ /* 0x040fe40000410000 */
[C---:B------:R-:W-:Y:S02]  /*abf0*/  FMUL.FTZ R49, R165.reuse, R161 ;  /* 0x000000a1a5317220 */ /* 0x040fe40000410000 */
[----:B------:R-:W-:Y:S02]  /*ac00*/  FMUL.FTZ R50, R164, R162 ;  /* 0x000000a2a4327220 */ /* 0x000fe40000410000 */
[C---:B------:R-:W-:Y:S01]  /*ac10*/  FMUL.FTZ R58, R0.reuse, R58 ;  /* 0x0000003a003a7220 */ /* 0x040fe20000410000 */
[C---:B------:R-:W-:Y:S01]  /*ac20*/  HMMA.16816.F32.BF16 R24, R176.reuse, R36, R24 ;  /* 0x00000024b018723c */ /* 0x040fe20000041818 */
[C---:B------:R-:W-:Y:S03]  /*ac30*/  FMUL.FTZ R59, R0.reuse, R59 ;  /* 0x0000003b003b7220 */ /* 0x040fe60000410000 */
[C---:B------:R-:W-:Y:S02]  /*ac40*/  FMUL.FTZ R62, R0.reuse, R62 ;  /* 0x0000003e003e7220 */ /* 0x040fe40000410000 */
[C---:B------:R-:W-:Y:S02]  /*ac50*/  FMUL.FTZ R63, R0.reuse, R63 ;  /* 0x0000003f003f7220 */ /* 0x040fe40000410000 */
[-C--:B------:R-:W-:Y:S01]  /*ac60*/  HMMA.16816.F32.BF16 R28, R176, R38.reuse, R28 ;  /* 0x00000026b01c723c */ /* 0x080fe2000004181c */
[C---:B------:R-:W-:Y:S03]  /*ac70*/  FMUL.FTZ R36, R165.reuse, R148 ;  /* 0x00000094a5247220 */ /* 0x040fe60000410000 */
[C---:B------:R-:W-:Y:S02]  /*ac80*/  FMUL.FTZ R37, R165.reuse, R149 ;  /* 0x00000095a5257220 */ /* 0x040fe40000410000 */
[C---:B------:R-:W-:Y:S02]  /*ac90*/  FMUL.FTZ R74, R0.reuse, R74 ;  /* 0x0000004a004a7220 */ /* 0x040fe40000410000 */
[C---:B------:R-:W-:Y:S01]  /*aca0*/  HMMA.16816.F32.BF16 R32, R192.reuse, R38, R32 ;  /* 0x00000026c020723c */ /* 0x040fe20000041820 */
[C---:B------:R-:W-:Y:S03]  /*acb0*/  FMUL.FTZ R75, R0.reuse, R75 ;  /* 0x0000004b004b7220 */ /* 0x040fe60000410000 */
[C---:B------:R-:W-:Y:S02]  /*acc0*/  FMUL.FTZ R78, R0.reuse, R78 ;  /* 0x0000004e004e7220 */ /* 0x040fe40000410000 */
[----:B------:R-:W-:Y:S02]  /*acd0*/  FMUL.FTZ R79, R0, R79 ;  /* 0x0000004f004f7220 */ /* 0x000fe40000410000 */
[C---:B------:R-:W-:Y:S04]  /*ace0*/  FMUL.FTZ R38, R164.reuse, R150 ;  /* 0x00000096a4267220 */ /* 0x040fe80000410000 */
[----:B------:R-:W-:Y:S02]  /*acf0*/  FMUL.FTZ R39, R164, R151 ;  /* 0x00000097a4277220 */ /* 0x000fe40000410000 */
[----:B------:R-:W-:Y:S01]  /*ad00*/  LDSM.16.MT88.4 R148, [R228+0x900] ;  /* 0x00090000e494783b */ /* 0x000fe20000004200 */
[C---:B------:R-:W-:Y:S02]  /*ad10*/  FMUL.FTZ R90, R0.reuse, R90 ;  /* 0x0000005a005a7220 */ /* 0x040fe40000410000 */
[C---:B------:R-:W-:Y:S02]  /*ad20*/  FMUL.FTZ R91, R0.reuse, R91 ;  /* 0x0000005b005b7220 */ /* 0x040fe40000410000 */
[-C--:B--2---:R-:W-:Y:S01]  /*ad30*/  HMMA.16816.F32.BF16 R36, R192, R132.reuse, R36 ;  /* 0x00000084c024723c */ /* 0x084fe20000041824 */
[C---:B------:R-:W-:Y:S02]  /*ad40*/  FMUL.FTZ R94, R0.reuse, R94 ;  /* 0x0000005e005e7220 */ /* 0x040fe40000410000 */
[----:B------:R-:W-:Y:S02]  /*ad50*/  FMUL.FTZ R95, R0, R95 ;  /* 0x0000005f005f7220 */ /* 0x000fe40000410000 */
[C---:B------:R-:W-:Y:S02]  /*ad60*/  FMUL.FTZ R96, R165.reuse, R96 ;  /* 0x00000060a5607220 */ /* 0x040fe40000410000 */
[C---:B------:R-:W-:Y:S01]  /*ad70*/  FMUL.FTZ R97, R165.reuse, R97 ;  /* 0x00000061a5617220 */ /* 0x040fe20000410000 */
[C---:B------:R-:W-:Y:S01]  /*ad80*/  HMMA.16816.F32.BF16 R40, R176.reuse, R132, R40 ;  /* 0x00000084b028723c */ /* 0x040fe20000041828 */
[C---:B------:R-:W-:Y:S03]  /*ad90*/  FMUL.FTZ R98, R164.reuse, R98 ;  /* 0x00000062a4627220 */ /* 0x040fe60000410000 */
[----:B------:R-:W-:Y:S02]  /*ada0*/  FMUL.FTZ R99, R164, R99 ;  /* 0x00000063a4637220 */ /* 0x000fe40000410000 */
[--C-:B-1----:R-:W-:Y:S02]  /*adb0*/  FFMA.FTZ R140, R198, c[0x0][0x2d0], -R174.reuse ;  /* 0x0000b400c68c7a23 */ /* 0x102fe400000108ae */
[-C--:B------:R-:W-:Y:S01]  /*adc0*/  HMMA.16816.F32.BF16 R44, R176, R134.reuse, R44 ;  /* 0x00000086b02c723c */ /* 0x080fe2000004182c */
[C---:B------:R-:W-:Y:S01]  /*add0*/  FMUL.FTZ R100, R165.reuse, R100 ;  /* 0x00000064a5647220 */ /* 0x040fe20000410000 */
[----:B------:R1:W-:Y:S02]  /*ade0*/  MUFU.EX2 R160, R140 ;  /* 0x0000008c00a07308 */ /* 0x0003e40000000800 */
[C---:B------:R-:W-:Y:S02]  /*adf0*/  FMUL.FTZ R101, R165.reuse, R101 ;  /* 0x00000065a5657220 */ /* 0x040fe40000410000 */
[C---:B------:R-:W-:Y:S02]  /*ae00*/  FMUL.FTZ R102, R164.reuse, R102 ;  /* 0x00000066a4667220 */ /* 0x040fe40000410000 */
[C---:B------:R-:W-:Y:S01]  /*ae10*/  HMMA.16816.F32.BF16 R48, R192.reuse, R134, R48 ;  /* 0x00000086c030723c */ /* 0x040fe20000041830 */
[----:B------:R-:W2:Y:S03]  /*ae20*/  LDSM.16.MT88.4 R132, [R225+0x1900] ;  /* 0x00190000e184783b */ /* 0x000ea60000004200 */
[----:B------:R-:W-:Y:S02]  /*ae30*/  FMUL.FTZ R103, R164, R103 ;  /* 0x00000067a4677220 */ /* 0x000fe40000410000 */
[C---:B------:R-:W-:Y:S02]  /*ae40*/  FMUL.FTZ R104, R2.reuse, R104 ;  /* 0x0000006802687220 */ /* 0x040fe40000410000 */
[-C--:B------:R-:W-:Y:S01]  /*ae50*/  HMMA.16816.F32.BF16 R52, R192, R136.reuse, R52 ;  /* 0x00000088c034723c */ /* 0x080fe20000041834 */
[----:B------:R-:W-:Y:S03]  /*ae60*/  FMUL.FTZ R105, R2, R105 ;  /* 0x0000006902697220 */ /* 0x000fe60000410000 */
[C---:B------:R-:W-:Y:S02]  /*ae70*/  FMUL.FTZ R106, R0.reuse, R106 ;  /* 0x0000006a006a7220 */ /* 0x040fe40000410000 */
[----:B------:R-:W-:Y:S02]  /*ae80*/  FMUL.FTZ R107, R0, R107 ;  /* 0x0000006b006b7220 */ /* 0x000fe40000410000 */
[C---:B------:R-:W-:Y:S01]  /*ae90*/  HMMA.16816.F32.BF16 R56, R176.reuse, R136, R56 ;  /* 0x00000088b038723c */ /* 0x040fe20000041838 */
[----:B------:R-:W-:Y:S03]  /*aea0*/  FMUL.FTZ R108, R2, R108 ;  /* 0x0000006c026c7220 */ /* 0x000fe60000410000 */
[--C-:B-1----:R-:W-:Y:S01]  /*aeb0*/  FFMA.FTZ R140, R202, c[0x0][0x2d0], -R173.reuse ;  /* 0x0000b400ca8c7a23 */ /* 0x102fe200000108ad */
[----:B------:R-:W-:Y:S01]  /*aec0*/  MOV R202, R152 ;  /* 0x0000009800ca7202 */ /* 0x000fe20000000f00 */
[----:B------:R-:W-:Y:S02]  /*aed0*/  FMUL.FTZ R109, R2, R109 ;  /* 0x0000006d026d7220 */ /* 0x000fe40000410000 */
[-C--:B------:R-:W-:Y:S01]  /*aee0*/  HMMA.16816.F32.BF16 R60, R176, R138.reuse, R60 ;  /* 0x0000008ab03c723c */ /* 0x080fe2000004183c */
[----:B------:R-:W-:Y:S01]  /*aef0*/  FFMA.FTZ R136, R196, c[0x0][0x2d0], -R173 ;  /* 0x0000b400c4887a23 */ /* 0x000fe200000108ad */
[----:B------:R1:W-:Y:S02]  /*af00*/  MUFU.EX2 R161, R140 ;  /* 0x0000008c00a17308 */ /* 0x0003e40000000800 */
[C---:B------:R-:W-:Y:S02]  /*af10*/  FMUL.FTZ R110, R0.reuse, R110 ;  /* 0x0000006e006e7220 */ /* 0x040fe40000410000 */
[----:B------:R-:W-:Y:S02]  /*af20*/  FMUL.FTZ R111, R0, R111 ;  /* 0x0000006f006f7220 */ /* 0x000fe40000410000 */
[C---:B------:R-:W-:Y:S01]  /*af30*/  HMMA.16816.F32.BF16 R64, R192.reuse, R138, R64 ;  /* 0x0000008ac040723c */ /* 0x040fe20000041840 */
[C---:B------:R-:W-:Y:S03]  /*af40*/  FMUL.FTZ R112, R165.reuse, R112 ;  /* 0x00000070a5707220 */ /* 0x040fe60000410000 */
[----:B------:R3:W-:Y:S01]  /*af50*/  MUFU.EX2 R180, R136 ;  /* 0x0000008800b47308 */ /* 0x0007e20000000800 */
[C---:B------:R-:W-:Y:S02]  /*af60*/  FMUL.FTZ R113, R165.reuse, R113 ;  /* 0x00000071a5717220 */ /* 0x040fe40000410000 */
[C---:B------:R-:W-:Y:S01]  /*af70*/  FMUL.FTZ R114, R164.reuse, R114 ;  /* 0x00000072a4727220 */ /* 0x040fe20000410000 */
[-C--:B--2---:R-:W-:Y:S01]  /*af80*/  HMMA.16816.F32.BF16 R68, R192, R132.reuse, R68 ;  /* 0x00000084c044723c */ /* 0x084fe20000041844 */
[----:B------:R-:W-:Y:S03]  /*af90*/  FMUL.FTZ R115, R164, R115 ;  /* 0x00000073a4737220 */ /* 0x000fe60000410000 */
[C---:B------:R-:W-:Y:S02]  /*afa0*/  FMUL.FTZ R116, R165.reuse, R116 ;  /* 0x00000074a5747220 */ /* 0x040fe40000410000 */
[----:B------:R-:W-:Y:S02]  /*afb0*/  FMUL.FTZ R117, R165, R117 ;  /* 0x00000075a5757220 */ /* 0x000fe40000410000 */
[C---:B------:R-:W-:Y:S01]  /*afc0*/  HMMA.16816.F32.BF16 R72, R176.reuse, R132, R72 ;  /* 0x00000084b048723c */ /* 0x040fe20000041848 */
[--C-:B-1----:R-:W-:Y:S03]  /*afd0*/  FFMA.FTZ R140, R206, c[0x0][0x2d0], -R174.reuse ;  /* 0x0000b400ce8c7a23 */ /* 0x102fe600000108ae */
[C---:B------:R-:W-:Y:S01]  /*afe0*/  FMUL.FTZ R118, R164.reuse, R118 ;  /* 0x00000076a4767220 */ /* 0x040fe20000410000 */
[----:B------:R1:W-:Y:S01]  /*aff0*/  MUFU.EX2 R163, R140 ;  /* 0x0000008c00a37308 */ /* 0x0003e20000000800 */
[----:B------:R-:W-:Y:S02]  /*b000*/  FMUL.FTZ R119, R164, R119 ;  /* 0x00000077a4777220 */ /* 0x000fe40000410000 */
[-C--:B------:R-:W-:Y:S01]  /*b010*/  HMMA.16816.F32.BF16 R76, R176, R134.reuse, R76 ;  /* 0x00000086b04c723c */ /* 0x080fe2000004184c */
[--C-:B------:R-:W-:Y:S01]  /*b020*/  FFMA.FTZ R132, R199, c[0x0][0x2d0], -R174.reuse ;  /* 0x0000b400c7847a23 */ /* 0x100fe200000108ae */
[----:B---3--:R-:W2:Y:S02]  /*b030*/  LDSM.16.MT88.4 R136, [R226+0x1900] ;  /* 0x00190000e288783b */ /* 0x008ea40000004200 */
[C---:B------:R-:W-:Y:S02]  /*b040*/  FMUL.FTZ R120, R2.reuse, R120 ;  /* 0x0000007802787220 */ /* 0x040fe40000410000 */
[----:B------:R-:W-:Y:S01]  /*b050*/  FMUL.FTZ R121, R2, R121 ;  /* 0x0000007902797220 */ /* 0x000fe20000410000 */
[----:B------:R3:W-:Y:S01]  /*b060*/  MUFU.EX2 R188, R132 ;  /* 0x0000008400bc7308 */ /* 0x0007e20000000800 */
[C---:B------:R-:W-:Y:S01]  /*b070*/  HMMA.16816.F32.BF16 R80, R192.reuse, R134, R80 ;  /* 0x00000086c050723c */ /* 0x040fe20000041850 */
[C---:B------:R-:W-:Y:S03]  /*b080*/  FMUL.FTZ R122, R0.reuse, R122 ;  /* 0x0000007a007a7220 */ /* 0x040fe60000410000 */
[----:B------:R-:W-:Y:S02]  /*b090*/  FMUL.FTZ R123, R0, R123 ;  /* 0x0000007b007b7220 */ /* 0x000fe40000410000 */
[C---:B------:R-:W-:Y:S02]  /*b0a0*/  FMUL.FTZ R124, R2.reuse, R124 ;  /* 0x0000007c027c7220 */ /* 0x040fe40000410000 */
[----:B------:R-:W-:Y:S04]  /*b0b0*/  FMUL.FTZ R125, R2, R125 ;  /* 0x0000007d027d7220 */ /* 0x000fe80000410000 */
[----:B------:R-:W-:Y:S02]  /*b0c0*/  FMUL.FTZ R126, R0, R126 ;  /* 0x0000007e007e7220 */ /* 0x000fe40000410000 */
[----:B-1----:R-:W-:Y:S02]  /*b0d0*/  FFMA.FTZ R140, R208, c[0x0][0x2d0], -R175 ;  /* 0x0000b400d08c7a23 */ /* 0x002fe400000108af */
[----:B------:R-:W-:Y:S02]  /*b0e0*/  FMUL.FTZ R127, R0, R127 ;  /* 0x0000007f007f7220 */ /* 0x000fe40000410000 */
[----:B------:R1:W-:Y:S01]  /*b0f0*/  MUFU.EX2 R189, R140 ;  /* 0x0000008c00bd7308 */ /* 0x0003e20000000800 */
[C---:B------:R-:W-:Y:S02]  /*b100*/  FMUL.FTZ R128, R165.reuse, R128 ;  /* 0x00000080a5807220 */ /* 0x040fe40000410000 */
[----:B------:R-:W-:Y:S02]  /*b110*/  FMUL.FTZ R129, R165, R129 ;  /* 0x00000081a5817220 */ /* 0x000fe40000410000 */
[----:B---3--:R-:W-:Y:S01]  /*b120*/  FFMA.FTZ R132, R201, c[0x0][0x2d0], -R173 ;  /* 0x0000b400c9847a23 */ /* 0x008fe200000108ad */
[----:B------:R-:W-:Y:S01]  /*b130*/  MOV R201, R153 ;  /* 0x0000009900c97202 */ /* 0x000fe20000000f00 */
[C---:B------:R-:W-:Y:S02]  /*b140*/  FMUL.FTZ R130, R164.reuse, R130 ;  /* 0x00000082a4827220 */ /* 0x040fe40000410000 */
[----:B------:R-:W-:Y:S01]  /*b150*/  FMUL.FTZ R131, R164, R131 ;  /* 0x00000083a4837220 */ /* 0x000fe20000410000 */
[----:B------:R3:W4:Y:S01]  /*b160*/  MUFU.EX2 R190, R132 ;  /* 0x0000008400be7308 */ /* 0x0007220000000800 */
[-C--:B--2---:R-:W-:Y:S01]  /*b170*/  HMMA.16816.F32.BF16 R84, R192, R136.reuse, R84 ;  /* 0x00000088c054723c */ /* 0x084fe20000041854 */
[--C-:B-1----:R-:W-:Y:S07]  /*b180*/  FFMA.FTZ R140, R210, c[0x0][0x2d0], -R175.reuse ;  /* 0x0000b400d28c7a23 */ /* 0x102fee00000108af */
[C---:B------:R-:W-:Y:S01]  /*b190*/  HMMA.16816.F32.BF16 R88, R176.reuse, R136, R88 ;  /* 0x00000088b058723c */ /* 0x040fe20000041858 */
[----:B------:R1:W-:Y:S06]  /*b1a0*/  MUFU.EX2 R162, R140 ;  /* 0x0000008c00a27308 */ /* 0x0003ec0000000800 */
[----:B------:R-:W-:Y:S01]  /*b1b0*/  FFMA.FTZ R136, R209, c[0x0][0x2d0], -R174 ;  /* 0x0000b400d1887a23 */ /* 0x000fe200000108ae */
[-C--:B------:R-:W-:Y:S01]  /*b1c0*/  HMMA.16816.F32.BF16 R92, R176, R138.reuse, R92 ;  /* 0x0000008ab05c723c */ /* 0x080fe2000004185c */
[----:B---3--:R-:W2:Y:S02]  /*b1d0*/  LDSM.16.MT88.4 R132, [R228+0x1900] ;  /* 0x00190000e484783b */ /* 0x008ea40000004200 */
[----:B------:R3:W-:Y:S05]  /*b1e0*/  MUFU.EX2 R158, R136 ;  /* 0x00000088009e7308 */ /* 0x0007ea0000000800 */
[C---:B------:R-:W-:Y:S01]  /*b1f0*/  HMMA.16816.F32.BF16 R96, R192.reuse, R138, R96 ;  /* 0x0000008ac060723c */ /* 0x040fe20000041860 */
[----:B-1----:R-:W-:Y:S03]  /*b200*/  LDSM.16.MT88.4 R140, [R225+0x900] ;  /* 0x00090000e18c783b */ /* 0x002fe60000004200 */
[--C-:B---3--:R-:W-:Y:S04]  /*b210*/  FFMA.FTZ R136, R205, c[0x0][0x2d0], -R175.reuse ;  /* 0x0000b400cd887a23 */ /* 0x108fe800000108af */
[----:B------:R1:W3:Y:S01]  /*b220*/  MUFU.EX2 R196, R136 ;  /* 0x0000008800c47308 */ /* 0x0002e20000000800 */
[-C--:B--2---:R-:W-:Y:S08]  /*b230*/  HMMA.16816.F32.BF16 R100, R192, R132.reuse, R100 ;  /* 0x00000084c064723c */ /* 0x084ff00000041864 */
[C---:B------:R-:W-:Y:S07]  /*b240*/  HMMA.16816.F32.BF16 R104, R176.reuse, R132, R104 ;  /* 0x00000084b068723c */ /* 0x040fee0000041868 */
[----:B------:R-:W-:Y:S01]  /*b250*/  FFMA.FTZ R132, R211, c[0x0][0x2d0], -R175 ;  /* 0x0000b400d3847a23 */ /* 0x000fe200000108af */
[-C--:B------:R-:W-:Y:S01]  /*b260*/  HMMA.16816.F32.BF16 R108, R176, R134.reuse, R108 ;  /* 0x00000086b06c723c */ /* 0x080fe2000004186c */
[----:B-1----:R-:W1:Y:S02]  /*b270*/  LDSM.16.MT88.4 R136, [R227+0x1900] ;  /* 0x00190000e388783b */ /* 0x002e640000004200 */
[----:B------:R2:W1:Y:S05]  /*b280*/  MUFU.EX2 R159, R132 ;  /* 0x00000084009f7308 */ /* 0x00046a0000000800 */
[C---:B------:R-:W-:Y:S07]  /*b290*/  HMMA.16816.F32.BF16 R112, R192.reuse, R134, R112 ;  /* 0x00000086c070723c */ /* 0x040fee0000041870 */
[----:B----4-:R-:W-:Y:S01]  /*b2a0*/  F2FP.BF16.PACK_AB R134, R161, R190 ;  /* 0x000000bea186723e */ /* 0x010fe200000010ff */
[--C-:B--2---:R-:W-:Y:S04]  /*b2b0*/  FFMA.FTZ R132, R200, c[0x0][0x2d0], -R166.reuse ;  /* 0x0000b400c8847a23 */ /* 0x104fe800000108a6 */
[----:B------:R2:W-:Y:S01]  /*b2c0*/  MUFU.EX2 R200, R132 ;  /* 0x0000008400c87308 */ /* 0x0005e20000000800 */
[-C--:B-1----:R-:W-:Y:S08]  /*b2d0*/  HMMA.16816.F32.BF16 R116, R192, R136.reuse, R116 ;  /* 0x00000088c074723c */ /* 0x082ff00000041874 */
[C---:B------:R-:W-:Y:S01]  /*b2e0*/  HMMA.16816.F32.BF16 R120, R176.reuse, R136, R120 ;  /* 0x00000088b078723c */ /* 0x040fe20000041878 */
[--C-:B--2---:R-:W-:Y:S06]  /*b2f0*/  FFMA.FTZ R132, R203, c[0x0][0x2d0], -R166.reuse ;  /* 0x0000b400cb847a23 */ /* 0x104fec00000108a6 */
[----:B---3--:R-:W-:Y:S01]  /*b300*/  F2FP.BF16.PACK_AB R136, R189, R196 ;  /* 0x000000c4bd88723e */ /* 0x008fe200000010ff */
[-C--:B------:R-:W-:Y:S01]  /*b310*/  HMMA.16816.F32.BF16 R124, R176, R138.reuse, R124 ;  /* 0x0000008ab07c723c */ /* 0x080fe2000004187c */
[----:B------:R1:W2:Y:S06]  /*b320*/  MUFU.EX2 R199, R132 ;  /* 0x0000008400c77308 */ /* 0x0002ac0000000800 */
[----:B------:R-:W-:Y:S01]  /*b330*/  MOV R178, R160 ;  /* 0x000000a000b27202 */ /* 0x000fe20000000f00 */
[----:B------:R-:W-:Y:S01]  /*b340*/  HMMA.16816.F32.BF16 R128, R192, R138, R128 ;  /* 0x0000008ac080723c */ /* 0x000fe20000041880 */
[----:B------:R-:W-:Y:S03]  /*b350*/  MOV R179, R158 ;  /* 0x0000009e00b37202 */ /* 0x000fe60000000f00 */
[----:B------:R-:W-:Y:S02]  /*b360*/  F2FP.BF16.PACK_AB R133, R188, R178 ;  /* 0x000000b2bc85723e */ /* 0x000fe400000010ff */
[----:B------:R-:W-:Y:S02]  /*b370*/  F2FP.BF16.PACK_AB R135, R179, R163 ;  /* 0x000000a3b387723e */ /* 0x000fe400000010ff */
[----:B------:R-:W-:Y:S04]  /*b380*/  F2FP.BF16.PACK_AB R138, R159, R162 ;  /* 0x000000a29f8a723e */ /* 0x000fe800000010ff */
[----:B------:R-:W-:Y:S02]  /*b390*/  MOV R160, R157 ;  /* 0x0000009d00a07202 */ /* 0x000fe40000000f00 */
[----:B------:R-:W-:Y:S02]  /*b3a0*/  MOV R157, R155 ;  /* 0x0000009b009d7202 */ /* 0x000fe40000000f00 */
[----:B------:R-:W-:Y:S01]  /*b3b0*/  MOV R158, R156 ;  /* 0x0000009c009e7202 */ /* 0x000fe20000000f00 */
[--C-:B-1----:R-:W-:Y:S01]  /*b3c0*/  FFMA.FTZ R132, R204, c[0x0][0x2d0], -R166.reuse ;  /* 0x0000b400cc847a23 */ /* 0x102fe200000108a6 */
[----:B--2---:R-:W-:Y:S02]  /*b3d0*/  F2FP.BF16.PACK_AB R137, R199, R200 ;  /* 0x000000c8c789723e */ /* 0x004fe400000010ff */
[----:B------:R-:W-:Y:S01]  /*b3e0*/  MOV R156, R154 ;  /* 0x0000009a009c7202 */ /* 0x000fe20000000f00 */
[----:B------:R1:W-:Y:S01]  /*b3f0*/  MUFU.EX2 R198, R132 ;  /* 0x0000008400c67308 */ /* 0x0003e20000000800 */
[----:B------:R-:W2:Y:S01]  /*b400*/  LDSM.16.MT88.4 R152, [R227+0x900] ;  /* 0x00090000e398783b */ /* 0x000ea20000004200 */
[----:B-1----:R-:W-:Y:S08]  /*b410*/  FFMA.FTZ R132, R207, c[0x0][0x2d0], -R166 ;  /* 0x0000b400cf847a23 */ /* 0x002ff000000108a6 */
[----:B------:R1:W3:Y:S02]  /*b420*/  MUFU.EX2 R197, R132 ;  /* 0x0000008400c57308 */ /* 0x0002e40000000800 */
[----:B-1----:R-:W-:Y:S02]  /*b430*/  F2FP.BF16.PACK_AB R132, R171, R180 ;  /* 0x000000b4ab84723e */ /* 0x002fe400000010ff */
[----:B---3--:R-:W-:Y:S05]  /*b440*/  F2FP.BF16.PACK_AB R139, R197, R198 ;  /* 0x000000c6c58b723e */ /* 0x008fea00000010ff */
[-C--:B------:R-:W-:Y:S08]  /*b450*/  HMMA.16816.F32.BF16 R4, R132, R140.reuse, R4 ;  /* 0x0000008c8404723c */ /* 0x080ff00000041804 */
[C---:B------:R-:W-:Y:S08]  /*b460*/  HMMA.16816.F32.BF16 R8, R136.reuse, R140, R8 ;  /* 0x0000008c8808723c */ /* 0x040ff00000041808 */
[-C--:B------:R-:W-:Y:S08]  /*b470*/  HMMA.16816.F32.BF16 R12, R136, R142.reuse, R12 ;  /* 0x0000008e880c723c */ /* 0x080ff0000004180c */
[C---:B------:R-:W-:Y:S01]  /*b480*/  HMMA.16816.F32.BF16 R16, R132.reuse, R142, R16 ;  /* 0x0000008e8410723c */ /* 0x040fe20000041810 */
[----:B------:R-:W1:Y:S07]  /*b490*/  LDSM.16.MT88.4 R140, [R225+0x2100] ;  /* 0x00210000e18c783b */ /* 0x000e6e0000004200 */
[-C--:B------:R-:W-:Y:S08]  /*b4a0*/  HMMA.16816.F32.BF16 R20, R132, R144.reuse, R20 ;  /* 0x000000908414723c */ /* 0x080ff00000041814 */
[C---:B------:R-:W-:Y:S07]  /*b4b0*/  HMMA.16816.F32.BF16 R24, R136.reuse, R144, R24 ;  /* 0x000000908818723c */ /* 0x040fee0000041818 */
[--C-:B------:R-:W-:Y:S01]  /*b4c0*/  FFMA.FTZ R144, R215, c[0x0][0x2d0], -R173.reuse ;  /* 0x0000b400d7907a23 */ /* 0x100fe200000108ad */
[-C--:B------:R-:W-:Y:S03]  /*b4d0*/  HMMA.16816.F32.BF16 R28, R136, R146.reuse, R28 ;  /* 0x00000092881c723c */ /* 0x080fe6000004181c */
[----:B------:R3:W-:Y:S05]  /*b4e0*/  MUFU.EX2 R211, R144 ;  /* 0x0000009000d37308 */ /* 0x0007ea0000000800 */
[C---:B------:R-:W-:Y:S08]  /*b4f0*/  HMMA.16816.F32.BF16 R32, R132.reuse, R146, R32 ;  /* 0x000000928420723c */ /* 0x040ff00000041820 */
[-C--:B------:R-:W-:Y:S08]  /*b500*/  HMMA.16816.F32.BF16 R36, R132, R148.reuse, R36 ;  /* 0x000000948424723c */ /* 0x080ff00000041824 */
[C---:B------:R-:W-:Y:S01]  /*b510*/  HMMA.16816.F32.BF16 R40, R136.reuse, R148, R40 ;  /* 0x000000948828723c */ /* 0x040fe20000041828 */
[--C-:B---3--:R-:W-:Y:S03]  /*b520*/  FFMA.FTZ R144, R216, c[0x0][0x2d0], -R173.reuse ;  /* 0x0000b400d8907a23 */ /* 0x108fe600000108ad */
[----:B------:R-:W-:Y:S03]  /*b530*/  MOV R216, R179 ;  /* 0x000000b300d87202 */ /* 0x000fe60000000f00 */
[--C-:B------:R-:W-:Y:S01]  /*b540*/  FFMA.FTZ R148, R223, c[0x0][0x2d0], -R174.reuse ;  /* 0x0000b400df947a23 */ /* 0x100fe200000108ae */
[-C--:B------:R-:W-:Y:S01]  /*b550*/  HMMA.16816.F32.BF16 R44, R136, R150.reuse, R44 ;  /* 0x00000096882c723c */ /* 0x080fe2000004182c */
[----:B------:R3:W-:Y:S07]  /*b560*/  MUFU.EX2 R215, R144 ;  /* 0x0000009000d77308 */ /* 0x0007ee0000000800 */
[C---:B------:R-:W-:Y:S03]  /*b570*/  HMMA.16816.F32.BF16 R48, R132.reuse, R150, R48 ;  /* 0x000000968430723c */ /* 0x040fe60000041830 */
[----:B------:R4:W-:Y:S05]  /*b580*/  MUFU.EX2 R209, R148 ;  /* 0x0000009400d17308 */ /* 0x0009ea0000000800 */
[-C--:B--2---:R-:W-:Y:S08]  /*b590*/  HMMA.16816.F32.BF16 R52, R132, R152.reuse, R52 ;  /* 0x000000988434723c */ /* 0x084ff00000041834 */
[C---:B------:R-:W-:Y:S01]  /*b5a0*/  HMMA.16816.F32.BF16 R56, R136.reuse, R152, R56 ;  /* 0x000000988838723c */ /* 0x040fe20000041838 */
[--C-:B---3--:R-:W-:Y:S03]  /*b5b0*/  FFMA.FTZ R144, R219, c[0x0][0x2d0], -R174.reuse ;  /* 0x0000b400db907a23 */ /* 0x108fe600000108ae */
[----:B------:R-:W-:Y:S01]  /*b5c0*/  MOV R219, R161 ;  /* 0x000000a100db7202 */ /* 0x000fe20000000f00 */
[----:B------:R2:W3:Y:S02]  /*b5d0*/  MUFU.EX2 R210, R144 ;  /* 0x0000009000d27308 */ /* 0x0004e40000000800 */
[----:B------:R-:W-:Y:S01]  /*b5e0*/  MOV R153, R163 ;  /* 0x000000a300997202 */ /* 0x000fe20000000f00 */
[-C--:B------:R-:W-:Y:S01]  /*b5f0*/  HMMA.16816.F32.BF16 R60, R136, R154.reuse, R60 ;  /* 0x0000009a883c723c */ /* 0x080fe2000004183c */
[----:B------:R-:W-:Y:S03]  /*b600*/  MOV R152, R162 ;  /* 0x000000a200987202 */ /* 0x000fe60000000f00 */
[--C-:B----4-:R-:W-:Y:S01]  /*b610*/  FFMA.FTZ R148, R222, c[0x0][0x2d0], -R173.reuse ;  /* 0x0000b400de947a23 */ /* 0x110fe200000108ad */
[----:B------:R-:W-:Y:S01]  /*b620*/  MOV R222, R185 ;  /* 0x000000b900de7202 */ /* 0x000fe20000000f00 */
[----:B------:R-:W-:Y:S01]  /*b630*/  FFMA.FTZ R173, R246, c[0x0][0x2d0], -R173 ;  /* 0x0000b400f6ad7a23 */ /* 0x000fe200000108ad */
[----:B------:R-:W-:Y:S01]  /*b640*/  MOV R246, R183 ;  /* 0x000000b700f67202 */ /* 0x000fe20000000f00 */
[C---:B------:R-:W-:Y:S01]  /*b650*/  HMMA.16816.F32.BF16 R64, R132.reuse, R154, R64 ;  /* 0x0000009a8440723c */ /* 0x040fe20000041840 */
[----:B------:R4:W-:Y:S06]  /*b660*/  MUFU.EX2 R208, R148 ;  /* 0x0000009400d07308 */ /* 0x0009ec0000000800 */
[----:B------:R-:W-:Y:S01]  /*b670*/  MOV R155, R187 ;  /* 0x000000bb009b7202 */ /* 0x000fe20000000f00 */
[-C--:B-1----:R-:W-:Y:S01]  /*b680*/  HMMA.16816.F32.BF16 R68, R132, R140.reuse, R68 ;  /* 0x0000008c8444723c */ /* 0x082fe20000041844 */
[----:B------:R-:W-:Y:S02]  /*b690*/  MOV R154, R186 ;  /* 0x000000ba009a7202 */ /* 0x000fe40000000f00 */
[----:B------:R3:W1:Y:S01]  /*b6a0*/  MUFU.EX2 R207, R173 ;  /* 0x000000ad00cf7308 */ /* 0x0006620000000800 */
[----:B--2---:R-:W2:Y:S04]  /*b6b0*/  LDSM.16.MT88.4 R144, [R226+0x2100] ;  /* 0x00210000e290783b */ /* 0x004ea80000004200 */
[C---:B------:R-:W-:Y:S07]  /*b6c0*/  HMMA.16816.F32.BF16 R72, R136.reuse, R140, R72 ;  /* 0x0000008c8848723c */ /* 0x040fee0000041848 */
[--C-:B------:R-:W-:Y:S01]  /*b6d0*/  FFMA.FTZ R140, R252, c[0x0][0x2d0], -R174.reuse ;  /* 0x0000b400fc8c7a23 */ /* 0x100fe200000108ae */
[-C--:B------:R-:W-:Y:S01]  /*b6e0*/  HMMA.16816.F32.BF16 R76, R136, R142.reuse, R76 ;  /* 0x0000008e884c723c */ /* 0x080fe2000004184c */
[----:B----4-:R-:W4:Y:S02]  /*b6f0*/  LDSM.16.MT88.4 R148, [R228+0x2100] ;  /* 0x00210000e494783b */ /* 0x010f240000004200 */
[----:B------:R1:W-:Y:S01]  /*b700*/  MUFU.EX2 R206, R140 ;  /* 0x0000008c00ce7308 */ /* 0x0003e20000000800 */
[----:B------:R-:W-:Y:S01]  /*b710*/  MOV R252, R190 ;  /* 0x000000be00fc7202 */ /* 0x000fe20000000f00 */
[----:B------:R-:W-:Y:S03]  /*b720*/  FFMA.FTZ R174, R202, c[0x0][0x2d0], -R174 ;  /* 0x0000b400caae7a23 */ /* 0x000fe600000108ae */
[C---:B------:R-:W-:Y:S01]  /*b730*/  HMMA.16816.F32.BF16 R80, R132.reuse, R142, R80 ;  /* 0x0000008e8450723c */ /* 0x040fe20000041850 */
[----:B---3--:R-:W-:Y:S04]  /*b740*/  F2FP.BF16.PACK_AB R173, R209, R210 ;  /* 0x000000d2d1ad723e */ /* 0x008fe800000010ff */
[----:B------:R3:W-:Y:S01]  /*b750*/  MUFU.EX2 R205, R174 ;  /* 0x000000ae00cd7308 */ /* 0x0007e20000000800 */
[--C-:B-1----:R-:W-:Y:S01]  /*b760*/  FFMA.FTZ R140, R247, c[0x0][0x2d0], -R175.reuse ;  /* 0x0000b400f78c7a23 */ /* 0x102fe200000108af */
[----:B------:R-:W-:Y:S01]  /*b770*/  MOV R247, R189 ;  /* 0x000000bd00f77202 */ /* 0x000fe20000000f00 */
[-C--:B--2---:R-:W-:Y:S07]  /*b780*/  HMMA.16816.F32.BF16 R84, R132, R144.reuse, R84 ;  /* 0x000000908454723c */ /* 0x084fee0000041854 */
[----:B------:R1:W-:Y:S01]  /*b790*/  MUFU.EX2 R204, R140 ;  /* 0x0000008c00cc7308 */ /* 0x0003e20000000800 */
[C---:B------:R-:W-:Y:S01]  /*b7a0*/  HMMA.16816.F32.BF16 R88, R136.reuse, R144, R88 ;  /* 0x000000908858723c */ /* 0x040fe20000041858 */
[----:B---3--:R-:W-:Y:S06]  /*b7b0*/  F2FP.BF16.PACK_AB R174, R207, R208 ;  /* 0x000000d0cfae723e */ /* 0x008fec00000010ff */
[--C-:B------:R-:W-:Y:S01]  /*b7c0*/  FFMA.FTZ R144, R212, c[0x0][0x2d0], -R166.reuse ;  /* 0x0000b400d4907a23 */ /* 0x100fe200000108a6 */
[-C--:B------:R-:W-:Y:S01]  /*b7d0*/  HMMA.16816.F32.BF16 R92, R136, R146.reuse, R92 ;  /* 0x00000092885c723c */ /* 0x080fe2000004185c */
[----:B------:R-:W-:Y:S02]  /*b7e0*/  MOV R212, R171 ;  /* 0x000000ab00d47202 */ /* 0x000fe40000000f00 */
[----:B------:R2:W-:Y:S05]  /*b7f0*/  MUFU.EX2 R171, R144 ;  /* 0x0000009000ab7308 */ /* 0x0005ea0000000800 */
[C---:B------:R-:W-:Y:S01]  /*b800*/  HMMA.16816.F32.BF16 R96, R132.reuse, R146, R96 ;  /* 0x000000928460723c */ /* 0x040fe20000041860 */
[--C-:B-1----:R-:W-:Y:S03]  /*b810*/  FFMA.FTZ R140, R251, c[0x0][0x2d0], -R175.reuse ;  /* 0x0000b400fb8c7a23 */ /* 0x102fe600000108af */
[----:B------:R-:W-:Y:S04]  /*b820*/  MOV R251, R188 ;  /* 0x000000bc00fb7202 */ /* 0x000fe80000000f00 */
[-C--:B----4-:R-:W-:Y:S01]  /*b830*/  HMMA.16816.F32.BF16 R100, R132, R148.reuse, R100 ;  /* 0x000000948464723c */ /* 0x090fe20000041864 */
[----:B------:R1:W3:Y:S07]  /*b840*/  MUFU.EX2 R203, R140 ;  /* 0x0000008c00cb7308 */ /* 0x0002ee0000000800 */
[C---:B------:R-:W-:Y:S01]  /*b850*/  HMMA.16816.F32.BF16 R104, R136.reuse, R148, R104 ;  /* 0x000000948868723c */ /* 0x040fe20000041868 */
[--C-:B--2---:R-:W-:Y:S03]  /*b860*/  FFMA.FTZ R144, R214, c[0x0][0x2d0], -R166.reuse ;  /* 0x0000b400d6907a23 */ /* 0x104fe600000108a6 */
[----:B------:R-:W-:Y:S03]  /*b870*/  MOV R214, R196 ;  /* 0x000000c400d67202 */ /* 0x000fe60000000f00 */
[----:B------:R-:W-:Y:S01]  /*b880*/  MOV R149, R170 ;  /* 0x000000aa00957202 */ /* 0x000fe20000000f00 */
[-C--:B------:R-:W-:Y:S01]  /*b890*/  HMMA.16816.F32.BF16 R108, R136, R150.reuse, R108 ;  /* 0x00000096886c723c */ /* 0x080fe2000004186c */
[----:B------:R2:W4:Y:S03]  /*b8a0*/  MUFU.EX2 R196, R144 ;  /* 0x0000009000c47308 */ /* 0x0005260000000800 */
[----:B------:R-:W-:Y:S04]  /*b8b0*/  MOV R148, R184 ;  /* 0x000000b800947202 */ /* 0x000fe80000000f00 */
[C---:B------:R-:W-:Y:S01]  /*b8c0*/  HMMA.16816.F32.BF16 R112, R132.reuse, R150, R112 ;  /* 0x000000968470723c */ /* 0x040fe20000041870 */
[--C-:B-1----:R-:W-:Y:S03]  /*b8d0*/  FFMA.FTZ R140, R201, c[0x0][0x2d0], -R175.reuse ;  /* 0x0000b400c98c7a23 */ /* 0x102fe600000108af */
[----:B------:R-:W-:Y:S01]  /*b8e0*/  FFMA.FTZ R175, R160, c[0x0][0x2d0], -R175 ;  /* 0x0000b400a0af7a23 */ /* 0x000fe200000108af */
[----:B------:R1:W-:Y:S01]  /*b8f0*/  MUFU.EX2 R202, R140 ;  /* 0x0000008c00ca7308 */ /* 0x0003e20000000800 */
[----:B------:R-:W-:Y:S02]  /*b900*/  MOV R160, R191 ;  /* 0x000000bf00a07202 */ /* 0x000fe40000000f00 */
[----:B------:R-:W-:Y:S01]  /*b910*/  LDSM.16.MT88.4 R188, [R225+0x1100] ;  /* 0x00110000e1bc783b */ /* 0x000fe20000004200 */
[----:B---3--:R-:W-:Y:S03]  /*b920*/  F2FP.BF16.PACK_AB R192, R203, R204 ;  /* 0x000000cccbc0723e */ /* 0x008fe600000010ff */
[----:B------:R-:W-:Y:S02]  /*b930*/  MOV R150, R182 ;  /* 0x000000b600967202 */ /* 0x000fe40000000f00 */
[----:B------:R-:W-:Y:S01]  /*b940*/  MOV R151, R181 ;  /* 0x000000b500977202 */ /* 0x000fe20000000f00 */
[----:B------:R3:W3:Y:S01]  /*b950*/  MUFU.EX2 R201, R175 ;  /* 0x000000af00c97308 */ /* 0x0006e20000000800 */
[----:B------:R-:W-:Y:S01]  /*b960*/  MOV R223, R160 ;  /* 0x000000a000df7202 */ /* 0x000fe20000000f00 */
[--C-:B--2---:R-:W-:Y:S01]  /*b970*/  FFMA.FTZ R144, R213, c[0x0][0x2d0], -R166.reuse ;  /* 0x0000b400d5907a23 */ /* 0x104fe200000108a6 */
[----:B------:R-:W-:Y:S01]  /*b980*/  MOV R213, R178 ;  /* 0x000000b200d57202 */ /* 0x000fe20000000f00 */
[----:B------:R-:W-:Y:S01]  /*b990*/  FFMA.FTZ R166, R172, c[0x0][0x2d0], -R166 ;  /* 0x0000b400aca67a23 */ /* 0x000fe200000108a6 */
[----:B------:R-:W-:Y:S01]  /*b9a0*/  F2FP.BF16.PACK_AB R172, R215, R211 ;  /* 0x000000d3d7ac723e */ /* 0x000fe200000010ff */
[----:B------:R-:W-:Y:S01]  /*b9b0*/  LDSM.16.MT88.4 R160, [R228+0x1100] ;  /* 0x00110000e4a0783b */ /* 0x000fe20000004200 */
[----:B----4-:R-:W-:Y:S03]  /*b9c0*/  F2FP.BF16.PACK_AB R193, R196, R171 ;  /* 0x000000abc4c1723e */ /* 0x010fe600000010ff */
[----:B------:R2:W-:Y:S04]  /*b9d0*/  MUFU.EX2 R170, R144 ;  /* 0x0000009000aa7308 */ /* 0x0005e80000000800 */
[----:B-1----:R-:W1:Y:S06]  /*b9e0*/  LDSM.16.MT88.4 R140, [R227+0x2100] ;  /* 0x00210000e38c783b */ /* 0x002e6c0000004200 */
[----:B------:R-:W4:Y:S01]  /*b9f0*/  MUFU.EX2 R166, R166 ;  /* 0x000000a600a67308 */ /* 0x000f220000000800 */
[----:B---3--:R-:W-:Y:S02]  /*ba00*/  F2FP.BF16.PACK_AB R175, R205, R206 ;  /* 0x000000cecdaf723e */ /* 0x008fe400000010ff */
[----:B------:R-:W-:Y:S01]  /*ba10*/  F2FP.BF16.PACK_AB R194, R201, R202 ;  /* 0x000000cac9c2723e */ /* 0x000fe200000010ff */
[----:B--2---:R-:W2:Y:S01]  /*ba20*/  LDSM.16.MT88.4 R144, [R226+0x1100] ;  /* 0x00110000e290783b */ /* 0x004ea20000004200 */
[----:B----4-:R-:W-:Y:S01]  /*ba30*/  F2FP.BF16.PACK_AB R195, R166, R170 ;  /* 0x000000aaa6c3723e */ /* 0x010fe200000010ff */
[-C--:B-1----:R-:W-:Y:S08]  /*ba40*/  HMMA.16816.F32.BF16 R116, R132, R140.reuse, R116 ;  /* 0x0000008c8474723c */ /* 0x082ff00000041874 */
[C---:B------:R-:W-:Y:S07]  /*ba50*/  HMMA.16816.F32.BF16 R120, R136.reuse, R140, R120 ;  /* 0x0000008c8878723c */ /* 0x040fee0000041878 */
[----:B------:R-:W-:Y:S01]  /*ba60*/  MOV R141, R180 ;  /* 0x000000b4008d7202 */ /* 0x000fe20000000f00 */
[-C--:B------:R-:W-:Y:S08]  /*ba70*/  HMMA.16816.F32.BF16 R124, R136, R142.reuse, R124 ;  /* 0x0000008e887c723c */ /* 0x080ff0000004187c */
[----:B------:R-:W-:Y:S08]  /*ba80*/  HMMA.16816.F32.BF16 R128, R132, R142, R128 ;  /* 0x0000008e8480723c */ /* 0x000ff00000041880 */
[-C--:B------:R-:W-:Y:S01]  /*ba90*/  HMMA.16816.F32.BF16 R176, R172, R188.reuse, R4 ;  /* 0x000000bcacb0723c */ /* 0x080fe20000041804 */
[----:B------:R-:W1:Y:S07]  /*baa0*/  LDSM.16.MT88.4 R4, [R227+0x1100] ;  /* 0x00110000e304783b */ /* 0x000e6e0000004200 */
[C---:B------:R-:W-:Y:S01]  /*bab0*/  HMMA.16816.F32.BF16 R180, R192.reuse, R188, R8 ;  /* 0x000000bcc0b4723c */ /* 0x040fe20000041808 */
[----:B------:R-:W3:Y:S07]  /*bac0*/  LDSM.16.MT88.4 R8, [R225+0x2900] ;  /* 0x00290000e108783b */ /* 0x000eee0000004200 */
[-C--:B------:R-:W-:Y:S01]  /*bad0*/  HMMA.16816.F32.BF16 R184, R192, R190.reuse, R12 ;  /* 0x000000bec0b8723c */ /* 0x080fe2000004180c */
[----:B------:R-:W4:Y:S07]  /*bae0*/  LDSM.16.MT88.4 R12, [R226+0x2900] ;  /* 0x00290000e20c783b */ /* 0x000f2e0000004200 */
[C---:B------:R-:W-:Y:S01]  /*baf0*/  HMMA.16816.F32.BF16 R188, R172.reuse, R190, R16 ;  /* 0x000000beacbc723c */ /* 0x040fe20000041810 */
[----:B------:R-:W1:Y:S07]  /*bb00*/  LDSM.16.MT88.4 R16, [R228+0x2900] ;  /* 0x00290000e410783b */ /* 0x000e6e0000004200 */
[-C--:B--2---:R-:W-:Y:S07]  /*bb10*/  HMMA.16816.F32.BF16 R132, R172, R144.reuse, R20 ;  /* 0x00000090ac84723c */ /* 0x084fee0000041814 */
[----:B------:R-:W-:Y:S01]  /*bb20*/  MOV R23, R141 ;  /* 0x0000008d00177202 */ /* 0x000fe20000000f00 */
[C---:B------:R-:W-:Y:S01]  /*bb30*/  HMMA.16816.F32.BF16 R136, R192.reuse, R144, R24 ;  /* 0x00000090c088723c */ /* 0x040fe20000041818 */
[----:B------:R-:W2:Y:S03]  /*bb40*/  LDL.LU R27, [R1+0x18] ;  /* 0x00001800011b7983 */ /* 0x000ea60000300800 */
[----:B------:R-:W-:Y:S02]  /*bb50*/  MOV R22, R150 ;  /* 0x0000009600167202 */ /* 0x000fe40000000f00 */
[----:B------:R-:W-:Y:S02]  /*bb60*/  MOV R21, R151 ;  /* 0x0000009700157202 */ /* 0x000fe40000000f00 */
[-C--:B------:R-:W-:Y:S01]  /*bb70*/  HMMA.16816.F32.BF16 R140, R192, R146.reuse, R28 ;  /* 0x00000092c08c723c */ /* 0x080fe2000004181c */
[----:B------:R-:W2:Y:S03]  /*bb80*/  LDL.LU R28, [R1+0x14] ;  /* 0x00001400011c7983 */ /* 0x000ea60000300800 */
[----:B------:R-:W-:Y:S02]  /*bb90*/  MOV R20, R148 ;  /* 0x0000009400147202 */ /* 0x000fe40000000f00 */
[----:B------:R-:W-:Y:S02]  /*bba0*/  MOV R26, R149 ;  /* 0x00000095001a7202 */ /* 0x000fe40000000f00 */
[C---:B------:R-:W-:Y:S01]  /*bbb0*/  HMMA.16816.F32.BF16 R144, R172.reuse, R146, R32 ;  /* 0x00000092ac90723c */ /* 0x040fe20000041820 */
[----:B------:R-:W2:Y:S03]  /*bbc0*/  LDL.LU R33, [R1+0x10] ;  /* 0x0000100001217983 */ /* 0x000ea60000300800 */
[----:B------:R-:W-:Y:S01]  /*bbd0*/  MOV R31, R154 ;  /* 0x0000009a001f7202 */ /* 0x000fe20000000f00 */
[----:B------:R-:W2:Y:S01]  /*bbe0*/  LDL.LU R32, [R1+0xc] ;  /* 0x00000c0001207983 */ /* 0x000ea20000300800 */
[----:B------:R-:W-:Y:S02]  /*bbf0*/  MOV R30, R155 ;  /* 0x0000009b001e7202 */ /* 0x000fe40000000f00 */
[-C--:B------:R-:W-:Y:S01]  /*bc00*/  HMMA.16816.F32.BF16 R148, R172, R160.reuse, R36 ;  /* 0x000000a0ac94723c */ /* 0x080fe20000041824 */
[----:B------:R-:W-:Y:S03]  /*bc10*/  MOV R25, R246 ;  /* 0x000000f600197202 */ /* 0x000fe60000000f00 */
[----:B------:R-:W-:Y:S02]  /*bc20*/  MOV R246, R153 ;  /* 0x0000009900f67202 */ /* 0x000fe40000000f00 */
[----:B------:R-:W-:Y:S02]  /*bc30*/  MOV R24, R222 ;  /* 0x000000de00187202 */ /* 0x000fe40000000f00 */
[----:B------:R-:W-:Y:S02]  /*bc40*/  MOV R222, R152 ;  /* 0x0000009800de7202 */ /* 0x000fe40000000f00 */
[C---:B------:R-:W-:Y:S02]  /*bc50*/  HMMA.16816.F32.BF16 R152, R192.reuse, R160, R40 ;  /* 0x000000a0c098723c */ /* 0x040fe40000041828 */
[----:B------:R-:W-:Y:S02]  /*bc60*/  MOV R34, R158 ;  /* 0x0000009e00227202 */ /* 0x000fe40000000f00 */
[----:B------:R-:W-:Y:S02]  /*bc70*/  MOV R35, R157 ;  /* 0x0000009d00237202 */ /* 0x000fe40000000f00 */
[----:B------:R-:W-:Y:S02]  /*bc80*/  MOV R39, R156 ;  /* 0x0000009c00277202 */ /* 0x000fe40000000f00 */
[----:B------:R-:W-:Y:S04]  /*bc90*/  MOV R29, R223 ;  /* 0x000000df001d7202 */ /* 0x000fe80000000f00 */
[----:B------:R-:W-:Y:S02]  /*bca0*/  MOV R223, R219 ;  /* 0x000000db00df7202 */ /* 0x000fe40000000f00 */
[----:B------:R-:W-:Y:S02]  /*bcb0*/  MOV R219, R216 ;  /* 0x000000d800db7202 */ /* 0x000fe40000000f00 */
[----:B------:R-:W-:Y:S02]  /*bcc0*/  MOV R216, R159 ;  /* 0x0000009f00d87202 */ /* 0x000fe40000000f00 */
[-C--:B------:R-:W-:Y:S08]  /*bcd0*/  HMMA.16816.F32.BF16 R156, R192, R162.reuse, R44 ;  /* 0x000000a2c09c723c */ /* 0x080ff0000004182c */
[C---:B------:R-:W-:Y:S08]  /*bce0*/  HMMA.16816.F32.BF16 R160, R172.reuse, R162, R48 ;  /* 0x000000a2aca0723c */ /* 0x040ff00000041830 */
        /* <DEDUP_REMOVED lines=21> */
[----:B--2---:R-:W-:Y:S04]  /*be40*/  FFMA.FTZ R8, R2, R28, R35 ;  /* 0x0000001c02087223 */ /* 0x004fe80000010023 */
        /* <DEDUP_REMOVED lines=56> */
.L_x_2394:
        /* <DEDUP_REMOVED lines=30> */
.L_x_2415:
[----:B------:R-:W-:Y:S02]  /*c3b0*/  ULDC UR4, c[0x0][0x32c] ;  /* 0x0000cb0000047ab9 */ /* 0x000fe40000000800 */
[----:B------:R-:W-:-:S03]  /*c3c0*/  UISETP.NE.AND UP0, UPT, UR27, UR4, UPT ;  /* 0x000000041b00728c */ /* 0x000fc6000bf05270 */
[----:B------:R-:W-:Y:S02]  /*c3d0*/  ULDC.64 UR4, c[0x0][0x330] ;  /* 0x0000cc0000047ab9 */ /* 0x000fe40000000a00 */
[----:B------:R-:W-:-:S07]  /*c3e0*/  UIMAD.WIDE.U32 UR28, UR26, UR4, URZ ;  /* 0x000000041a1c72a5 */ /* 0x000fce000f8e003f */
[----:B------:R-:W-:Y:S02]  /*c3f0*/  @UP0 UMOV UR27, UR29 ;  /* 0x0000001d001b0c82 */ /* 0x000fe40008000000 */
[----:B------:R-:W-:Y:S02]  /*c400*/  @UP0 USHF.R.U32.HI UR26, URZ, UR5, UR27 ;  /* 0x000000053f1a0299 */ /* 0x000fe4000801161b */
.L_x_2416:
[----:B------:R-:W-:Y:S02]  /*c410*/  ULDC UR4, c[0x0][0x32c] ;  /* 0x0000cb0000047ab9 */ /* 0x000fe40000000800 */
[----:B------:R-:W-:-:S04]  /*c420*/  UIMAD UR4, UR26, UR4, URZ ;  /* 0x000000041a0472a4 */ /* 0x000fc8000f8e023f */
[----:B------:R-:W-:-:S04]  /*c430*/  UISETP.LT.AND UP0, UPT, UR25, UR4, UPT ;  /* 0x000000041900728c */ /* 0x000fc8000bf01270 */
[----:B------:R-:W-:-:S04]  /*c440*/  USEL UR25, UR25, UR4, !UP0 ;  /* 0x0000000419197287 */ /* 0x000fc8000c000000 */
.L_x_2414:
        /* <DEDUP_REMOVED lines=9> */
[----:B-1----:R-:W2:Y:S04]  /*c4e0*/  LDL R2, [R1] ;  /* 0x0000000001027983 */ /* 0x002ea80000100800 */
[----:B------:R-:W3:Y:S04]  /*c4f0*/  LDL R5, [R1+0x28] ;  /* 0x0000280001057983 */ /* 0x000ee80000100800 */
[----:B------:R-:W3:Y:S01]  /*c500*/  LDL R4, [R1+0x24] ;  /* 0x0000240001047983 */ /* 0x000ee20000100800 */
[----:B------:R-:W-:Y:S01]  /*c510*/  IMAD.MOV.U32 R164, RZ, RZ, R168 ;  /* 0x000000ffffa47224 */ /* 0x000fe200078e00a8 */
[----:B------:R-:W-:Y:S01]  /*c520*/  MOV R171, R3 ;  /* 0x0000000300ab7202 */ /* 0x000fe20000000f00 */
[----:B------:R-:W-:-:S02]  /*c530*/  IMAD.MOV.U32 R0, RZ, RZ, R169 ;  /* 0x000000ffff007224 */ /* 0x000fc400078e00a9 */
[----:B------:R-:W-:Y:S01]  /*c540*/  IMAD.MOV.U32 R170, RZ, RZ, R167 ;  /* 0x000000ffffaa7224 */ /* 0x000fe200078e00a7 */
[----:B--2---:R-:W-:Y:S02]  /*c550*/  SHF.R.S32.HI R222, RZ, 0x1f, R2 ;  /* 0x0000001fffde7819 */ /* 0x004fe40000011402 */
[C---:B------:R-:W-:Y:S02]  /*c560*/  SHF.L.U32 R251, R2.reuse, 0x1, RZ ;  /* 0x0000000102fb7819 */ /* 0x040fe400000006ff */
[----:B------:R-:W-:Y:S02]  /*c570*/  SHF.L.U64.HI R222, R2, 0x1, R222 ;  /* 0x0000000102de7819 */ /* 0x000fe400000102de */
[C---:B---3--:R-:W-:Y:S01]  /*c580*/  SHF.L.U64.HI R221, R4.reuse, 0x1, R5 ;  /* 0x0000000104dd7819 */ /* 0x048fe20000010205 */
[----:B------:R-:W-:Y:S02]  /*c590*/  IMAD.SHL.U32 R220, R4, 0x2, RZ ;  /* 0x0000000204dc7824 */ /* 0x000fe400078e00ff */
.L_x_2420:
[----:B------:R-:W-:Y:S04]  /*c5a0*/  DEPBAR.LE SB0, 0x0 ;  /* 0x000080000000791a */ /* 0x000fe80000000000 */
[----:B------:R-:W-:Y:S01]  /*c5b0*/  BAR.SYNC.DEFER_BLOCKING 0x0 ;  /* 0x0000000000007b1d */ /* 0x000fe20000010000 */
[----:B------:R-:W-:Y:S01]  /*c5c0*/  UISETP.GT.AND UP0, UPT, UR8, UR24, UPT ;  /* 0x000000180800728c */ /* 0x000fe2000bf04270 */
[----:B------:R-:W-:Y:S05]  /*c5d0*/  SEL R223, RZ, 0x10, P5 ;  /* 0x00000010ffdf7807 */ /* 0x000fea0002800000 */
[----:B------:R-:W-:Y:S01]  /*c5e0*/  PLOP3.LUT P0, PT, PT, PT, UP0, 0x80, 0x0 ;  /* 0x000000000000781c */ /* 0x000fe20003f0f008 */
[----:B-----5:R1:W2:Y:S04]  /*c5f0*/  LDSM.16.M88.4 R48, [R231+0x6100] ;  /* 0x00610000e730783b */ /* 0x0202a80000000200 */
[----:B------:R1:W3:Y:S04]  /*c600*/  LDSM.16.M88.4 R44, [R231+0x8100] ;  /* 0x00810000e72c783b */ /* 0x0002e80000000200 */
[----:B------:R1:W4:Y:S04]  /*c610*/  LDSM.16.M88.4 R16, [R224+0x3100] ;  /* 0x00310000e010783b */ /* 0x0003280000000200 */
        /* <DEDUP_REMOVED lines=8> */
[----:B------:R-:W-:Y:S02]  /*c6a0*/  SHF.R.S32.HI R2, RZ, 0x1f, R243 ;  /* 0x0000001fff027819 */ /* 0x000fe400000114f3 */
[----:B------:R-:W-:Y:S03]  /*c6b0*/  SHF.R.S32.HI R5, RZ, 0x1f, R242 ;  /* 0x0000001fff057819 */ /* 0x000fe600000114f2 */
[----:B------:R-:W-:Y:S02]  /*c6c0*/  IMAD R4, R2, c[0x0][0x208], RZ ;  /* 0x0000820002047a24 */ /* 0x000fe400078e02ff */
[C---:B------:R-:W-:Y:S04]  /*c6d0*/  IMAD.WIDE.U32 R2, R243.reuse, c[0x0][0x208], RZ ;  /* 0x00008200f3027a25 */ /* 0x040fe800078e00ff */
[----:B------:R-:W-:Y:S04]  /*c6e0*/  IMAD R4, R243, c[0x0][0x20c], R4 ;  /* 0x00008300f3047a24 */ /* 0x000fe800078e0204 */
[----:B------:R-:W-:Y:S02]  /*c6f0*/  IMAD.IADD R3, R3, 0x1, R4 ;  /* 0x0000000103037824 */ /* 0x000fe400078e0204 */
[----:B------:R-:W-:Y:S02]  /*c700*/  IMAD R4, R5, c[0x0][0x218], RZ ;  /* 0x0000860005047a24 */ /* 0x000fe400078e02ff */
[C---:B------:R-:W-:Y:S04]  /*c710*/  IMAD.WIDE.U32 R2, R242.reuse, c[0x0][0x218], R2 ;  /* 0x00008600f2027a25 */ /* 0x040fe800078e0002 */
[----:B------:R-:W-:Y:S01]  /*c720*/  IMAD R4, R242, c[0x0][0x21c], R4 ;  /* 0x00008700f2047a24 */ /* 0x000fe200078e0204 */
[----:B------:R-:W-:Y:S04]  /*c730*/  IADD3 R2, P0, R2, UR22, RZ ;  /* 0x0000001602027c10 */ /* 0x000fe8000ff1e0ff */
[----:B------:R-:W-:Y:S02]  /*c740*/  IADD3.X R4, R3, UR16, R4, P0, !PT ;  /* 0x0000001003047c10 */ /* 0x000fe400087fe404 */
[C---:B------:R-:W-:Y:S04]  /*c750*/  LEA R3, P0, R2.reuse, c[0x0][0x1f8], 0x1 ;  /* 0x00007e0002037a11 */ /* 0x040fe800078008ff */
[----:B------:R-:W-:Y:S01]  /*c760*/  LEA.HI.X R2, R2, c[0x0][0x1fc], R4, 0x1, P0 ;  /* 0x00007f0002027a11 */ /* 0x000fe200000f0c04 */
[----:B------:R-:W-:Y:S04]  /*c770*/  SHFL.IDX PT, R6, R3, 0x1, 0x181f ;  /* 0x00381f0003067f89 */ /* 0x000fe800000e0000 */
[----:B------:R-:W5:Y:S04]  /*c780*/  SHFL.IDX PT, R4, R3, RZ, 0x181f ;  /* 0x00181fff03047589 */ /* 0x000f6800000e0000 */
[----:B------:R-:W4:Y:S04]  /*c790*/  SHFL.IDX PT, R5, R2, RZ, 0x181f ;  /* 0x00181fff02057589 */ /* 0x000f2800000e0000 */
[----:B------:R-:W3:Y:S04]  /*c7a0*/  SHFL.IDX PT, R3, R3, 0x2, 0x181f ;  /* 0x00581f0003037f89 */ /* 0x000ee800000e0000 */
[----:B------:R-:W2:Y:S04]  /*c7b0*/  SHFL.IDX PT, R7, R2, 0x1, 0x181f ;  /* 0x00381f0002077f89 */ /* 0x000ea800000e0000 */
[----:B------:R1:W2:Y:S02]  /*c7c0*/  SHFL.IDX PT, R14, R2, 0x2, 0x181f ;  /* 0x00581f00020e7f89 */ /* 0x0002a400000e0000 */
[----:B-1----:R-:W-:Y:S02]  /*c7d0*/  IADD3 R2, -R223, 0x10, RZ ;  /* 0x00000010df027810 */ /* 0x002fe40007ffe1ff */
[CC--:B-----5:R-:W-:Y:S02]  /*c7e0*/  IADD3 R12, P0, R4.reuse, R251.reuse, RZ ;  /* 0x000000fb040c7210 */ /* 0x0e0fe40007f1e0ff */
[-C--:B------:R-:W-:Y:S02]  /*c7f0*/  IADD3 R10, P2, R4, R220.reuse, RZ ;  /* 0x000000dc040a7210 */ /* 0x080fe40007f5e0ff */
[CC--:B------:R-:W-:Y:S01]  /*c800*/  IADD3 R8, P1, R6.reuse, R251.reuse, RZ ;  /* 0x000000fb06087210 */ /* 0x0c0fe20007f3e0ff */
[C-C-:B----4-:R-:W-:Y:S01]  /*c810*/  IMAD.X R13, R5.reuse, 0x1, R222.reuse, P0 ;  /* 0x00000001050d7824 */ /* 0x150fe200000e06de */
[----:B------:R-:W-:Y:S01]  /*c820*/  IADD3 R6, P0, R6, R220, RZ ;  /* 0x000000dc06067210 */ /* 0x000fe20007f1e0ff */
[--C-:B------:R-:W-:Y:S01]  /*c830*/  IMAD.X R11, R5, 0x1, R221.reuse, P2 ;  /* 0x00000001050b7824 */ /* 0x100fe200010e06dd */
[----:B---3--:R-:W-:Y:S01]  /*c840*/  IADD3 R4, P2, R3, R251, RZ ;  /* 0x000000fb03047210 */ /* 0x008fe20007f5e0ff */
[C-C-:B--2---:R-:W-:Y:S01]  /*c850*/  IMAD.X R9, R7.reuse, 0x1, R222.reuse, P1 ;  /* 0x0000000107097824 */ /* 0x144fe200008e06de */
[----:B------:R1:W-:Y:S01]  /*c860*/  LDGSTS.E.BYPASS.LTC128B.128 [R245], [R12.64], !P6 ;  /* 0x000000000cf57fae */ /* 0x0003e2000f101d54 */
[--C-:B------:R-:W-:Y:S01]  /*c870*/  IMAD.X R7, R7, 0x1, R221.reuse, P0 ;  /* 0x0000000107077824 */ /* 0x100fe200000e06dd */
[----:B------:R-:W-:Y:S01]  /*c880*/  LOP3.LUT R2, R2, 0xf, RZ, 0xc0, !PT ;  /* 0x0000000f02027812 */ /* 0x000fe200078ec0ff */
[----:B------:R-:W-:Y:S01]  /*c890*/  IMAD.X R5, R14, 0x1, R222, P2 ;  /* 0x000000010e057824 */ /* 0x000fe200010e06de */
[----:B------:R1:W-:Y:S01]  /*c8a0*/  LDGSTS.E.BYPASS.LTC128B.128 [R245+0x1800], [R10.64], !P5 ;  /* 0x018000000af57fae */ /* 0x0003e2000e901d54 */
[----:B------:R-:W-:Y:S02]  /*c8b0*/  ISETP.NE.U32.AND P2, PT, R223, RZ, PT ;  /* 0x000000ffdf00720c */ /* 0x000fe40003f45070 */
[----:B------:R-:W-:Y:S01]  /*c8c0*/  IADD3 R2, P1, P0, R2, R3, R220 ;  /* 0x0000000302027210 */ /* 0x000fe2000783e0dc */
[----:B------:R1:W-:Y:S03]  /*c8d0*/  LDGSTS.E.BYPASS.LTC128B.128 [R245+0x800], [R8.64], !P6 ;  /* 0x0080000008f57fae */ /* 0x0003e6000f101d54 */
[----:B------:R-:W-:Y:S01]  /*c8e0*/  IADD3.X R3, RZ, R14, R221, P1, P0 ;  /* 0x0000000eff037210 */ /* 0x000fe20000fe04dd */
[----:B------:R1:W-:Y:S04]  /*c8f0*/  LDGSTS.E.BYPASS.LTC128B.128 [R245+0x2000], [R6.64], !P5 ;  /* 0x0200000006f57fae */ /* 0x0003e8000e901d54 */
[----:B------:R1:W-:Y:S04]  /*c900*/  LDGSTS.E.BYPASS.LTC128B.128 [R245+0x1000], [R4.64], !P6 ;  /* 0x0100000004f57fae */ /* 0x0003e8000f101d54 */
[----:B------:R1:W-:Y:S02]  /*c910*/  LDGSTS.E.BYPASS.LTC128B.128.ZFILL [R245+0x2800], [R2.64], P2 ;  /* 0x0280000002f57fae */ /* 0x0003e40009141d54 */
.L_x_2418:
[-C--:B-12-4-:R-:W-:Y:S01]  /*c920*/  HMMA.16816.F32.BF16 R4, R48, R16.reuse, RZ ;  /* 0x000000103004723c */ /* 0x096fe200000418ff */
[----:B------:R-:W-:Y:S01]  /*c930*/  LDSM.16.M88.4 R212, [R232+0x6100] ;  /* 0x00610000e8d4783b */ /* 0x000fe20000000200 */
[----:B------:R-:W-:Y:S06]  /*c940*/  UISETP.GT.AND UP0, UPT, UR24, UR8, UPT ;  /* 0x000000081800728c */ /* 0x000fec000bf04270 */
[C---:B---3--:R-:W-:Y:S01]  /*c950*/  HMMA.16816.F32.BF16 R8, R44.reuse, R16, RZ ;  /* 0x000000102c08723c */ /* 0x048fe200000418ff */
        /* <DEDUP_REMOVED lines=13> */
[----:B------:R-:W2:Y:S07]  /*ca30*/  LDSM.16.M88.4 R172, [R232+0x8100] ;  /* 0x00810000e8ac783b */ /* 0x000eae0000000200 */
        /* <DEDUP_REMOVED lines=15> */
[----:B------:R-:W4:Y:S07]  /*cb30*/  LDSM.16.M88.4 R192, [R230+0x4100] ;  /* 0x00410000e6c0783b */ /* 0x000f2e0000000200 */
[-C--:B-1----:R-:W-:Y:S01]  /*cb40*/  HMMA.16816.F32.BF16 R4, R212, R216.reuse, R4 ;  /* 0x000000d8d404723c */ /* 0x082fe20000041804 */
[----:B------:R-:W1:Y:S07]  /*cb50*/  LDSM.16.M88.4 R208, [R234+0x8100] ;  /* 0x00810000ead0783b */ /* 0x000e6e0000000200 */
[C---:B--2---:R-:W-:Y:S08]  /*cb60*/  HMMA.16816.F32.BF16 R8, R172.reuse, R216, R8 ;  /* 0x000000d8ac08723c */ /* 0x044ff00000041808 */
[-C--:B------:R-:W-:Y:S08]  /*cb70*/  HMMA.16816.F32.BF16 R12, R172, R218.reuse, R12 ;  /* 0x000000daac0c723c */ /* 0x080ff0000004180c */
[C---:B------:R-:W-:Y:S01]  /*cb80*/  HMMA.16816.F32.BF16 R16, R212.reuse, R218, R16 ;  /* 0x000000dad410723c */ /* 0x040fe20000041810 */
[----:B------:R-:W2:Y:S07]  /*cb90*/  LDSM.16.M88.4 R216, [R229+0x800] ;  /* 0x00080000e5d8783b */ /* 0x000eae0000000200 */
        /* <DEDUP_REMOVED lines=10> */
[----:B------:R-:W4:Y:S07]  /*cc40*/  LDSM.16.M88.4 R192, [R224+0x4900] ;  /* 0x00490000e0c0783b */ /* 0x000f2e0000000200 */
[-C--:B------:R-:W-:Y:S01]  /*cc50*/  HMMA.16816.F32.BF16 R4, R200, R204.reuse, R4 ;  /* 0x000000ccc804723c */ /* 0x080fe20000041804 */
[----:B------:R-:W-:Y:S07]  /*cc60*/  LDSM.16.M88.4 R212, [R224+0x5100] ;  /* 0x00510000e0d4783b */ /* 0x000fee0000000200 */
[C---:B-1----:R-:W-:Y:S08]  /*cc70*/  HMMA.16816.F32.BF16 R8, R208.reuse, R204, R8 ;  /* 0x000000ccd008723c */ /* 0x042ff00000041808 */
[-C--:B------:R-:W-:Y:S08]  /*cc80*/  HMMA.16816.F32.BF16 R12, R208, R206.reuse, R12 ;  /* 0x000000ced00c723c */ /* 0x080ff0000004180c */
[C---:B------:R-:W-:Y:S01]  /*cc90*/  HMMA.16816.F32.BF16 R16, R200.reuse, R206, R16 ;  /* 0x000000cec810723c */ /* 0x040fe20000041810 */
[----:B------:R-:W1:Y:S07]  /*cca0*/  LDSM.16.M88.4 R204, [R231+0xc100] ;  /* 0x00c10000e7cc783b */ /* 0x000e6e0000000200 */
[-C--:B--2---:R-:W-:Y:S08]  /*ccb0*/  HMMA.16816.F32.BF16 R20, R200, R216.reuse, R20 ;  /* 0x000000d8c814723c */ /* 0x084ff00000041814 */
[C---:B------:R-:W-:Y:S08]  /*ccc0*/  HMMA.16816.F32.BF16 R24, R208.reuse, R216, R24 ;  /* 0x000000d8d018723c */ /* 0x040ff00000041818 */
[-C--:B------:R-:W-:Y:S08]  /*ccd0*/  HMMA.16816.F32.BF16 R28, R208, R218.reuse, R28 ;  /* 0x000000dad01c723c */ /* 0x080ff0000004181c */
[C---:B------:R-:W-:Y:S01]  /*cce0*/  HMMA.16816.F32.BF16 R32, R200.reuse, R218, R32 ;  /* 0x000000dac820723c */ /* 0x040fe20000041820 */
[----:B------:R-:W2:Y:S07]  /*ccf0*/  LDSM.16.M88.4 R216, [R224+0x5900] ;  /* 0x00590000e0d8783b */ /* 0x000eae0000000200 */
[-C--:B---3--:R-:W-:Y:S08]  /*cd00*/  HMMA.16816.F32.BF16 R36, R200, R196.reuse, R36 ;  /* 0x000000c4c824723c */ /* 0x088ff00000041824 */
[C---:B------:R-:W-:Y:S08]  /*cd10*/  HMMA.16816.F32.BF16 R40, R208.reuse, R196, R40 ;  /* 0x000000c4d028723c */ /* 0x040ff00000041828 */
[-C--:B------:R-:W-:Y:S01]  /*cd20*/  HMMA.16816.F32.BF16 R44, R208, R198.reuse, R44 ;  /* 0x000000c6d02c723c */ /* 0x080fe2000004182c */
[----:B------:R-:W-:Y:S07]  /*cd30*/  LDSM.16.M88.4 R208, [R233+0xc100] ;  /* 0x00c10000e9d0783b */ /* 0x000fee0000000200 */
[----:B------:R-:W-:Y:S01]  /*cd40*/  HMMA.16816.F32.BF16 R48, R200, R198, R48 ;  /* 0x000000c6c830723c */ /* 0x000fe20000041830 */
[----:B------:R-:W-:Y:S07]  /*cd50*/  LDSM.16.M88.4 R196, [R233+0xa100] ;  /* 0x00a10000e9c4783b */ /* 0x000fee0000000200 */
[-C--:B----4-:R-:W-:Y:S01]  /*cd60*/  HMMA.16816.F32.BF16 R4, R172, R192.reuse, R4 ;  /* 0x000000c0ac04723c */ /* 0x090fe20000041804 */
[----:B------:R-:W3:Y:S07]  /*cd70*/  LDSM.16.M88.4 R200, [R239] ;  /* 0x00000000efc8783b */ /* 0x000eee0000000200 */
        /* <DEDUP_REMOVED lines=14> */
[----:B------:R-:W2:Y:S07]  /*ce60*/  LDSM.16.M88.4 R172, [R237] ;  /* 0x00000000edac783b */ /* 0x000eae0000000200 */
[-C--:B---3--:R-:W-:Y:S01]  /*ce70*/  HMMA.16816.F32.BF16 R4, R196, R200.reuse, R4 ;  /* 0x000000c8c404723c */ /* 0x088fe20000041804 */
[----:B------:R-:W3:Y:S07]  /*ce80*/  LDSM.16.M88.4 R216, [R232+0xc100] ;  /* 0x00c10000e8d8783b */ /* 0x000eee0000000200 */
        /* <DEDUP_REMOVED lines=14> */
[----:B------:R-:W1:Y:S07]  /*cf70*/  LDSM.16.M88.4 R172, [R230+0x5900] ;  /* 0x00590000e6ac783b */ /* 0x000e6e0000000200 */
[-C--:B------:R-:W-:Y:S01]  /*cf80*/  HMMA.16816.F32.BF16 R4, R204, R212.reuse, R4 ;  /* 0x000000d4cc04723c */ /* 0x080fe20000041804 */
[----:B------:R-:W2:Y:S07]  /*cf90*/  LDSM.16.M88.4 R196, [R229+0x1800] ;  /* 0x00180000e5c4783b */ /* 0x000eae0000000200 */
        /* <DEDUP_REMOVED lines=43> */
[----:B------:R-:W2:Y:S04]  /*d250*/  @!P3 LDG.E R242, [R166.64] ;  /* 0x00000014a6f2b981 */ /* 0x000ea8000c1e1900 */
[----:B------:R-:W-:Y:S02]  /*d260*/  IMAD R165, R2, c[0x0][0x1e0], RZ ;  /* 0x0000780002a57a24 */ /* 0x000fe400078e02ff */
[C---:B------:R-:W-:Y:S04]  /*d270*/  IMAD.WIDE.U32 R2, R243.reuse, c[0x0][0x1e0], RZ ;  /* 0x00007800f3027a25 */ /* 0x040fe800078e00ff */
        /* <DEDUP_REMOVED lines=14> */
[----:B------:R-:W5:Y:S04]  /*d360*/  SHFL.IDX PT, R167, R2, 0x1, 0x181f ;  /* 0x00381f0002a77f89 */ /* 0x000f6800000e0000 */
[----:B------:R5:W5:Y:S01]  /*d370*/  SHFL.IDX PT, R194, R2, 0x2, 0x181f ;  /* 0x00581f0002c27f89 */ /* 0x000b6200000e0000 */
[-C--:B-1----:R-:W-:Y:S02]  /*d380*/  IADD3 R172, P1, R168, R251.reuse, RZ ;  /* 0x000000fba8ac7210 */ /* 0x082fe40007f3e0ff */
[CC--:B--2---:R-:W-:Y:S02]  /*d390*/  IADD3 R192, P0, R165.reuse, R251.reuse, RZ ;  /* 0x000000fba5c07210 */ /* 0x0c4fe40007f1e0ff */
[-C--:B------:R-:W-:Y:S03]  /*d3a0*/  IADD3 R174, P2, R165, R220.reuse, RZ ;  /* 0x000000dca5ae7210 */ /* 0x080fe60007f5e0ff */
[--C-:B---3--:R-:W-:Y:S01]  /*d3b0*/  IMAD.X R193, R166, 0x1, R222.reuse, P0 ;  /* 0x00000001a6c17824 */ /* 0x108fe200000e06de */
[----:B------:R-:W-:Y:S01]  /*d3c0*/  IADD3 R168, P0, R168, R220, RZ ;  /* 0x000000dca8a87210 */ /* 0x000fe20007f1e0ff */
[--C-:B------:R-:W-:Y:S01]  /*d3d0*/  IMAD.X R175, R166, 0x1, R221.reuse, P2 ;  /* 0x00000001a6af7824 */ /* 0x100fe200010e06dd */
[----:B----4-:R-:W-:Y:S02]  /*d3e0*/  IADD3 R166, P2, R3, R251, RZ ;  /* 0x000000fb03a67210 */ /* 0x010fe40007f5e0ff */
[----:B------:R1:W-:Y:S01]  /*d3f0*/  LDGSTS.E.BYPASS.LTC128B.128 [R244+0x3100], [R192.64], !P6 ;  /* 0x03100000c0f47fae */ /* 0x0003e2000f101d54 */
[--C-:B-----5:R-:W-:Y:S03]  /*d400*/  IMAD.X R173, R167, 0x1, R222.reuse, P1 ;  /* 0x00000001a7ad7824 */ /* 0x120fe600008e06de */
[----:B------:R1:W-:Y:S01]  /*d410*/  LDGSTS.E.BYPASS.LTC128B.128 [R244+0x4900], [R174.64], !P5 ;  /* 0x04900000aef47fae */ /* 0x0003e2000e901d54 */
[----:B------:R-:W-:Y:S01]  /*d420*/  IADD3 R2, -R223, 0x10, RZ ;  /* 0x00000010df027810 */ /* 0x000fe20007ffe1ff */
[--C-:B------:R-:W-:Y:S02]  /*d430*/  IMAD.X R169, R167, 0x1, R221.reuse, P0 ;  /* 0x00000001a7a97824 */ /* 0x100fe400000e06dd */
[----:B------:R1:W-:Y:S01]  /*d440*/  LDGSTS.E.BYPASS.LTC128B.128 [R244+0x3900], [R172.64], !P6 ;  /* 0x03900000acf47fae */ /* 0x0003e2000f101d54 */
[----:B------:R-:W-:Y:S01]  /*d450*/  IMAD.X R167, R194, 0x1, R222, P2 ;  /* 0x00000001c2a77824 */ /* 0x000fe200010e06de */
[----:B------:R-:W-:Y:S02]  /*d460*/  ISETP.NE.U32.AND P2, PT, R223, RZ, PT ;  /* 0x000000ffdf00720c */ /* 0x000fe40003f45070 */
[----:B------:R1:W-:Y:S01]  /*d470*/  LDGSTS.E.BYPASS.LTC128B.128 [R244+0x5100], [R168.64], !P5 ;  /* 0x05100000a8f47fae */ /* 0x0003e2000e901d54 */
[----:B------:R-:W-:Y:S03]  /*d480*/  LOP3.LUT R2, R2, 0xf, RZ, 0xc0, !PT ;  /* 0x0000000f02027812 */ /* 0x000fe600078ec0ff */
[----:B------:R1:W-:Y:S01]  /*d490*/  LDGSTS.E.BYPASS.LTC128B.128 [R244+0x4100], [R166.64], !P6 ;  /* 0x04100000a6f47fae */ /* 0x0003e2000f101d54 */
[----:B------:R-:W-:Y:S04]  /*d4a0*/  IADD3 R2, P1, P0, R2, R3, R220 ;  /* 0x0000000302027210 */ /* 0x000fe8000783e0dc */
[----:B------:R-:W-:Y:S05]  /*d4b0*/  IADD3.X R3, RZ, R194, R221, P1, P0 ;  /* 0x000000c2ff037210 */ /* 0x000fea0000fe04dd */
[----:B------:R1:W-:Y:S04]  /*d4c0*/  LDGSTS.E.BYPASS.LTC128B.128.ZFILL [R244+0x5900], [R2.64], P2 ;  /* 0x0590000002f47fae */ /* 0x0003e80009141d54 */
.L_x_2419:
[----:B-1----:R-:W-:Y:S01]  /*d4d0*/  FMNMX.FTZ R169, R4, R0, !PT ;  /* 0x0000000004a97209 */ /* 0x002fe20007810000 */
[----:B------:R-:W-:Y:S01]  /*d4e0*/  LDSM.16.MT88.4 R192, [R225+0x100] ;  /* 0x00010000e1c0783b */ /* 0x000fe20000004200 */
        /* <DEDUP_REMOVED lines=11> */
[----:B------:R-:W2:Y:S01]  /*d5a0*/  LDL.LU R252, [R1+0x18] ;  /* 0x0000180001fc7983 */ /* 0x000ea20000300800 */
        /* <DEDUP_REMOVED lines=29> */
[----:B------:R-:W3:Y:S01]  /*d780*/  SHFL.BFLY PT, R167, R2, 0x2, 0x1f ;  /* 0x0c401f0002a77f89 */ /* 0x000ee200000e0000 */
[----:B------:R-:W-:Y:S07]  /*d790*/  FMNMX.FTZ R3, R51, R3, !PT ;  /* 0x0000000333037209 */ /* 0x000fee0007810000 */
[----:B------:R-:W4:Y:S01]  /*d7a0*/  SHFL.BFLY PT, R166, R3, 0x2, 0x1f ;  /* 0x0c401f0003a67f89 */ /* 0x000f2200000e0000 */
[----:B-1----:R-:W-:Y:S02]  /*d7b0*/  FMNMX.FTZ R169, R169, R165, !PT ;  /* 0x000000a5a9a97209 */ /* 0x002fe40007810000 */
[----:B------:R-:W-:Y:S04]  /*d7c0*/  FMNMX.FTZ R165, R10, R171, !PT ;  /* 0x000000ab0aa57209 */ /* 0x000fe80007810000 */
[----:B------:R-:W-:Y:S01]  /*d7d0*/  FMNMX.FTZ R165, R11, R165, !PT ;  /* 0x000000a50ba57209 */ /* 0x000fe20007810000 */
[----:B------:R-:W1:Y:S03]  /*d7e0*/  SHFL.BFLY PT, R172, R169, 0x1, 0x1f ;  /* 0x0c201f00a9ac7f89 */ /* 0x000e6600000e0000 */
[----:B------:R-:W-:Y:S04]  /*d7f0*/  FMNMX.FTZ R165, R14, R165, !PT ;  /* 0x000000a50ea57209 */ /* 0x000fe80007810000 */
[----:B------:R-:W-:Y:S02]  /*d800*/  FMNMX.FTZ R165, R15, R165, !PT ;  /* 0x000000a50fa57209 */ /* 0x000fe40007810000 */
[----:B---3--:R-:W-:Y:S02]  /*d810*/  FMNMX.FTZ R167, R2, R167, !PT ;  /* 0x000000a702a77209 */ /* 0x008fe40007810000 */
[----:B------:R-:W-:Y:S03]  /*d820*/  FMNMX.FTZ R165, R26, R165, !PT ;  /* 0x000000a51aa57209 */ /* 0x000fe60007810000 */
[----:B------:R-:W3:Y:S01]  /*d830*/  SHFL.BFLY PT, R173, R167, 0x1, 0x1f ;  /* 0x0c201f00a7ad7f89 */ /* 0x000ee200000e0000 */
[----:B------:R-:W-:Y:S02]  /*d840*/  FMNMX.FTZ R2, R27, R165, !PT ;  /* 0x000000a51b027209 */ /* 0x000fe40007810000 */
[----:B----4-:R-:W-:Y:S02]  /*d850*/  FMNMX.FTZ R3, R3, R166, !PT ;  /* 0x000000a603037209 */ /* 0x010fe40007810000 */
[----:B------:R-:W-:Y:S03]  /*d860*/  FMNMX.FTZ R2, R30, R2, !PT ;  /* 0x000000021e027209 */ /* 0x000fe60007810000 */
[----:B------:R-:W4:Y:S01]  /*d870*/  SHFL.BFLY PT, R168, R3, 0x1, 0x1f ;  /* 0x0c201f0003a87f89 */ /* 0x000f2200000e0000 */
[----:B------:R-:W-:Y:S02]  /*d880*/  FMNMX.FTZ R2, R31, R2, !PT ;  /* 0x000000021f027209 */ /* 0x000fe40007810000 */
[----:B-1----:R-:W-:Y:S02]  /*d890*/  FMNMX.FTZ R169, R169, R172, !PT ;  /* 0x000000aca9a97209 */ /* 0x002fe40007810000 */
[----:B------:R-:W-:Y:S03]  /*d8a0*/  FMNMX.FTZ R165, R42, R2, !PT ;  /* 0x000000022aa57209 */ /* 0x000fe60007810000 */
[----:B------:R-:W-:Y:S04]  /*d8b0*/  FADD.FTZ R0, -R169, R0 ;  /* 0x00000000a9007221 */ /* 0x000fe80000010100 */
[----:B------:R-:W-:Y:S01]  /*d8c0*/  FMUL.FTZ R2, R0, c[0x0][0x2d0] ;  /* 0x0000b40000027a20 */ /* 0x000fe20000410000 */
[----:B------:R-:W-:Y:S03]  /*d8d0*/  FMNMX.FTZ R0, R43, R165, !PT ;  /* 0x000000a52b007209 */ /* 0x000fe60007810000 */
[----:B------:R1:W5:Y:S01]  /*d8e0*/  MUFU.EX2 R166, R2 ;  /* 0x0000000200a67308 */ /* 0x0003620000000800 */
[----:B------:R-:W-:Y:S02]  /*d8f0*/  FMNMX.FTZ R0, R46, R0, !PT ;  /* 0x000000002e007209 */ /* 0x000fe40007810000 */
[----:B---3--:R-:W-:Y:S02]  /*d900*/  FMNMX.FTZ R167, R167, R173, !PT ;  /* 0x000000ada7a77209 */ /* 0x008fe40007810000 */
[----:B------:R-:W-:Y:S02]  /*d910*/  FMNMX.FTZ R0, R47, R0, !PT ;  /* 0x000000002f007209 */ /* 0x000fe40007810000 */
[----:B----4-:R-:W-:Y:S03]  /*d920*/  FMNMX.FTZ R168, R3, R168, !PT ;  /* 0x000000a803a87209 */ /* 0x010fe60007810000 */
[----:B------:R-:W3:Y:S02]  /*d930*/  SHFL.BFLY PT, R3, R0, 0x2, 0x1f ;  /* 0x0c401f0000037f89 */ /* 0x000ee400000e0000 */
[----:B------:R-:W-:Y:S04]  /*d940*/  FMUL.FTZ R200, R168, c[0x0][0x2d0] ;  /* 0x0000b400a8c87a20 */ /* 0x000fe80000410000 */
[--C-:B------:R-:W-:Y:S02]  /*d950*/  FFMA.FTZ R6, R6, c[0x0][0x2d0], -R200.reuse ;  /* 0x0000b40006067a23 */ /* 0x100fe400000108c8 */
[--C-:B------:R-:W-:Y:S02]  /*d960*/  FFMA.FTZ R7, R7, c[0x0][0x2d0], -R200.reuse ;  /* 0x0000b40007077a23 */ /* 0x100fe400000108c8 */
[--C-:B------:R-:W-:Y:S01]  /*d970*/  FFMA.FTZ R18, R18, c[0x0][0x2d0], -R200.reuse ;  /* 0x0000b40012127a23 */ /* 0x100fe200000108c8 */
[----:B------:R-:W-:Y:S01]  /*d980*/  MUFU.EX2 R218, R6 ;  /* 0x0000000600da7308 */ /* 0x000fe20000000800 */
[----:B------:R-:W-:Y:S02]  /*d990*/  FFMA.FTZ R19, R19, c[0x0][0x2d0], -R200 ;  /* 0x0000b40013137a23 */ /* 0x000fe400000108c8 */
[----:B-1----:R-:W-:Y:S02]  /*d9a0*/  FADD.FTZ R2, -R168, R164 ;  /* 0x000000a4a8027221 */ /* 0x002fe40000010100 */
[----:B-----5:R-:W-:Y:S02]  /*d9b0*/  FMUL.FTZ R132, R166, R132 ;  /* 0x00000084a6847220 */ /* 0x020fe40000410000 */
[----:B------:R-:W-:Y:S02]  /*d9c0*/  FMUL.FTZ R2, R2, c[0x0][0x2d0] ;  /* 0x0000b40002027a20 */ /* 0x000fe40000410000 */
[C---:B------:R-:W-:Y:S01]  /*d9d0*/  FMUL.FTZ R133, R166.reuse, R133 ;  /* 0x00000085a6857220 */ /* 0x040fe20000410000 */
[----:B------:R-:W1:Y:S01]  /*d9e0*/  MUFU.EX2 R219, R7 ;  /* 0x0000000700db7308 */ /* 0x000e620000000800 */
[----:B------:R-:W-:Y:S01]  /*d9f0*/  FMUL.FTZ R144, R166, R144 ;  /* 0x00000090a6907220 */ /* 0x000fe20000410000 */
[----:B---3--:R-:W-:Y:S01]  /*da00*/  FMNMX.FTZ R0, R0, R3, !PT ;  /* 0x0000000300007209 */ /* 0x008fe20007810000 */
[----:B------:R-:W-:Y:S02]  /*da10*/  FMUL.FTZ R145, R166, R145 ;  /* 0x00000091a6917220 */ /* 0x000fe40000410000 */
[--C-:B------:R-:W-:Y:S02]  /*da20*/  FFMA.FTZ R22, R22, c[0x0][0x2d0], -R200.reuse ;  /* 0x0000b40016167a23 */ /* 0x100fe400000108c8 */
[--C-:B------:R-:W-:Y:S02]  /*da30*/  FFMA.FTZ R23, R23, c[0x0][0x2d0], -R200.reuse ;  /* 0x0000b40017177a23 */ /* 0x100fe400000108c8 */
[--C-:B------:R-:W-:Y:S01]  /*da40*/  FFMA.FTZ R34, R34, c[0x0][0x2d0], -R200.reuse ;  /* 0x0000b40022227a23 */ /* 0x100fe200000108c8 */
[----:B------:R3:W4:Y:S01]  /*da50*/  MUFU.EX2 R165, R2 ;  /* 0x0000000200a57308 */ /* 0x0007220000000800 */
[--C-:B------:R-:W-:Y:S02]  /*da60*/  FFMA.FTZ R35, R35, c[0x0][0x2d0], -R200.reuse ;  /* 0x0000b40023237a23 */ /* 0x100fe400000108c8 */
[--C-:B------:R-:W-:Y:S02]  /*da70*/  FFMA.FTZ R38, R38, c[0x0][0x2d0], -R200.reuse ;  /* 0x0000b40026267a23 */ /* 0x100fe400000108c8 */
[--C-:B------:R-:W-:Y:S02]  /*da80*/  FFMA.FTZ R39, R39, c[0x0][0x2d0], -R200.reuse ;  /* 0x0000b40027277a23 */ /* 0x100fe400000108c8 */
[--C-:B------:R-:W-:Y:S02]  /*da90*/  FFMA.FTZ R50, R50, c[0x0][0x2d0], -R200.reuse ;  /* 0x0000b40032327a23 */ /* 0x100fe400000108c8 */
[----:B------:R-:W-:Y:S01]  /*daa0*/  FFMA.FTZ R51, R51, c[0x0][0x2d0], -R200 ;  /* 0x0000b40033337a23 */ /* 0x000fe200000108c8 */
[----:B------:R5:W-:Y:S01]  /*dab0*/  MUFU.EX2 R246, R18 ;  /* 0x0000001200f67308 */ /* 0x000be20000000800 */
[C---:B------:R-:W-:Y:S02]  /*dac0*/  FMUL.FTZ R148, R166.reuse, R148 ;  /* 0x00000094a6947220 */ /* 0x040fe40000410000 */
[C---:B------:R-:W-:Y:S01]  /*dad0*/  FMUL.FTZ R149, R166.reuse, R149 ;  /* 0x00000095a6957220 */ /* 0x040fe20000410000 */
[----:B-1----:R-:W-:Y:S01]  /*dae0*/  F2FP.BF16.PACK_AB R173, R219, R218 ;  /* 0x000000dadbad723e */ /* 0x002fe200000010ff */
[C---:B------:R-:W-:Y:S02]  /*daf0*/  FMUL.FTZ R160, R166.reuse, R160 ;  /* 0x000000a0a6a07220 */ /* 0x040fe40000410000 */
[C---:B------:R-:W-:Y:S02]  /*db00*/  FMUL.FTZ R161, R166.reuse, R161 ;  /* 0x000000a1a6a17220 */ /* 0x040fe40000410000 */
[C---:B------:R-:W-:Y:S01]  /*db10*/  FMUL.FTZ R52, R166.reuse, R52 ;  /* 0x00000034a6347220 */ /* 0x040fe20000410000 */
[----:B------:R-:W1:Y:S01]  /*db20*/  MUFU.EX2 R223, R19 ;  /* 0x0000001300df7308 */ /* 0x000e620000000800 */
[C---:B------:R-:W-:Y:S02]  /*db30*/  FMUL.FTZ R53, R166.reuse, R53 ;  /* 0x00000035a6357220 */ /* 0x040fe40000410000 */
[----:B------:R-:W-:Y:S02]  /*db40*/  FMUL.FTZ R64, R166, R64 ;  /* 0x00000040a6407220 */ /* 0x000fe40000410000 */
[----:B---3--:R-:W-:Y:S02]  /*db50*/  FADD.FTZ R2, -R167, R170 ;  /* 0x000000aaa7027221 */ /* 0x008fe40000010100 */
[----:B------:R-:W-:Y:S02]  /*db60*/  FMUL.FTZ R170, R169, c[0x0][0x2d0] ;  /* 0x0000b400a9aa7a20 */ /* 0x000fe40000410000 */
[----:B------:R-:W-:Y:S01]  /*db70*/  FMUL.FTZ R2, R2, c[0x0][0x2d0] ;  /* 0x0000b40002027a20 */ /* 0x000fe20000410000 */
[----:B------:R-:W-:Y:S01]  /*db80*/  MUFU.EX2 R207, R22 ;  /* 0x0000001600cf7308 */ /* 0x000fe20000000800 */
[--C-:B------:R-:W-:Y:S02]  /*db90*/  FFMA.FTZ R4, R4, c[0x0][0x2d0], -R170.reuse ;  /* 0x0000b40004047a23 */ /* 0x100fe400000108aa */
[--C-:B------:R-:W-:Y:S02]  /*dba0*/  FFMA.FTZ R5, R5, c[0x0][0x2d0], -R170.reuse ;  /* 0x0000b40005057a23 */ /* 0x100fe400000108aa */
[--C-:B------:R-:W-:Y:S02]  /*dbb0*/  FFMA.FTZ R16, R16, c[0x0][0x2d0], -R170.reuse ;  /* 0x0000b40010107a23 */ /* 0x100fe400000108aa */
[--C-:B------:R-:W-:Y:S02]  /*dbc0*/  FFMA.FTZ R17, R17, c[0x0][0x2d0], -R170.reuse ;  /* 0x0000b40011117a23 */ /* 0x100fe400000108aa */
[C---:B----4-:R-:W-:Y:S01]  /*dbd0*/  FMUL.FTZ R6, R165.reuse, R178 ;  /* 0x000000b2a5067220 */ /* 0x050fe20000410000 */
[----:B------:R3:W4:Y:S01]  /*dbe0*/  MUFU.EX2 R164, R2 ;  /* 0x0000000200a47308 */ /* 0x0007220000000800 */
[C---:B------:R-:W-:Y:S02]  /*dbf0*/  FMUL.FTZ R7, R165.reuse, R179 ;  /* 0x000000b3a5077220 */ /* 0x040fe40000410000 */
[----:B-----5:R-:W-:Y:S01]  /*dc00*/  FMUL.FTZ R18, R165, R190 ;  /* 0x000000bea5127220 */ /* 0x020fe20000410000 */
[----:B-1----:R-:W-:Y:S01]  /*dc10*/  F2FP.BF16.PACK_AB R175, R223, R246 ;  /* 0x000000f6dfaf723e */ /* 0x002fe200000010ff */
[C---:B------:R-:W-:Y:S02]  /*dc20*/  FMUL.FTZ R19, R165.reuse, R191 ;  /* 0x000000bfa5137220 */ /* 0x040fe40000410000 */
[C---:B------:R-:W-:Y:S02]  /*dc30*/  FMUL.FTZ R134, R165.reuse, R134 ;  /* 0x00000086a5867220 */ /* 0x040fe40000410000 */
[C---:B------:R-:W-:Y:S01]  /*dc40*/  FMUL.FTZ R135, R165.reuse, R135 ;  /* 0x00000087a5877220 */ /* 0x040fe20000410000 */
[----:B------:R1:W-:Y:S01]  /*dc50*/  MUFU.EX2 R247, R4 ;  /* 0x0000000400f77308 */ /* 0x0003e20000000800 */
[C---:B------:R-:W-:Y:S02]  /*dc60*/  FMUL.FTZ R146, R165.reuse, R146 ;  /* 0x00000092a5927220 */ /* 0x040fe40000410000 */
[----:B------:R-:W-:Y:S02]  /*dc70*/  FMUL.FTZ R147, R165, R147 ;  /* 0x00000093a5937220 */ /* 0x000fe40000410000 */
[--C-:B------:R-:W-:Y:S02]  /*dc80*/  FFMA.FTZ R20, R20, c[0x0][0x2d0], -R170.reuse ;  /* 0x0000b40014147a23 */ /* 0x100fe400000108aa */
[--C-:B------:R-:W-:Y:S02]  /*dc90*/  FFMA.FTZ R21, R21, c[0x0][0x2d0], -R170.reuse ;  /* 0x0000b40015157a23 */ /* 0x100fe400000108aa */
[--C-:B------:R-:W-:Y:S01]  /*dca0*/  FFMA.FTZ R32, R32, c[0x0][0x2d0], -R170.reuse ;  /* 0x0000b40020207a23 */ /* 0x100fe200000108aa */
[----:B------:R-:W5:Y:S01]  /*dcb0*/  MUFU.EX2 R249, R5 ;  /* 0x0000000500f97308 */ /* 0x000f620000000800 */
[--C-:B------:R-:W-:Y:S02]  /*dcc0*/  FFMA.FTZ R33, R33, c[0x0][0x2d0], -R170.reuse ;  /* 0x0000b40021217a23 */ /* 0x100fe400000108aa */
[--C-:B------:R-:W-:Y:S01]  /*dcd0*/  FFMA.FTZ R36, R36, c[0x0][0x2d0], -R170.reuse ;  /* 0x0000b40024247a23 */ /* 0x100fe200000108aa */
[----:B---3--:R-:W3:Y:S01]  /*dce0*/  SHFL.BFLY PT, R2, R0, 0x1, 0x1f ;  /* 0x0c201f0000027f89 */ /* 0x008ee200000e0000 */
[C---:B----4-:R-:W-:Y:S02]  /*dcf0*/  FMUL.FTZ R136, R164.reuse, R136 ;  /* 0x00000088a4887220 */ /* 0x050fe40000410000 */
[C---:B------:R-:W-:Y:S02]  /*dd00*/  FMUL.FTZ R137, R164.reuse, R137 ;  /* 0x00000089a4897220 */ /* 0x040fe40000410000 */
[C---:B------:R-:W-:Y:S01]  /*dd10*/  FMUL.FTZ R140, R164.reuse, R140 ;  /* 0x0000008ca48c7220 */ /* 0x040fe20000410000 */
[----:B------:R-:W-:Y:S01]  /*dd20*/  MUFU.EX2 R248, R16 ;  /* 0x0000001000f87308 */ /* 0x000fe20000000800 */
[----:B------:R-:W-:Y:S02]  /*dd30*/  FMUL.FTZ R141, R164, R141 ;  /* 0x0000008da48d7220 */ /* 0x000fe40000410000 */
[--C-:B------:R-:W-:Y:S02]  /*dd40*/  FFMA.FTZ R37, R37, c[0x0][0x2d0], -R170.reuse ;  /* 0x0000b40025257a23 */ /* 0x100fe400000108aa */
[----:B-1----:R-:W-:Y:S02]  /*dd50*/  FMUL.FTZ R4, R166, R176 ;  /* 0x000000b0a6047220 */ /* 0x002fe40000410000 */
[--C-:B------:R-:W-:Y:S02]  /*dd60*/  FFMA.FTZ R48, R48, c[0x0][0x2d0], -R170.reuse ;  /* 0x0000b40030307a23 */ /* 0x100fe400000108aa */
[----:B------:R-:W-:Y:S01]  /*dd70*/  FFMA.FTZ R49, R49, c[0x0][0x2d0], -R170 ;  /* 0x0000b40031317a23 */ /* 0x000fe200000108aa */
[----:B------:R-:W1:Y:S01]  /*dd80*/  MUFU.EX2 R250, R17 ;  /* 0x0000001100fa7308 */ /* 0x000e620000000800 */
[----:B------:R-:W4:Y:S01]  /*dd90*/  LDL.LU R170, [R1+0x14] ;  /* 0x0000140001aa7983 */ /* 0x000f220000300800 */
[----:B------:R-:W-:Y:S01]  /*dda0*/  FMUL.FTZ R150, R165, R150 ;  /* 0x00000096a5967220 */ /* 0x000fe20000410000 */
[----:B-----5:R-:W-:Y:S01]  /*ddb0*/  F2FP.BF16.PACK_AB R172, R249, R247 ;  /* 0x000000f7f9ac723e */ /* 0x020fe200000010ff */
[----:B------:R-:W-:Y:S01]  /*ddc0*/  FMUL.FTZ R5, R166, R177 ;  /* 0x000000b1a6057220 */ /* 0x000fe20000410000 */
[----:B------:R-:W5:Y:S01]  /*ddd0*/  LDL.LU R200, [R1+0xc] ;  /* 0x00000c0001c87983 */ /* 0x000f620000300800 */
[----:B------:R-:W-:Y:S01]  /*dde0*/  FMUL.FTZ R151, R165, R151 ;  /* 0x00000097a5977220 */ /* 0x000fe20000410000 */
[----:B---3--:R-:W-:Y:S01]  /*ddf0*/  FMNMX.FTZ R3, R2, R0, !PT ;  /* 0x0000000002037209 */ /* 0x008fe20007810000 */
[C---:B------:R-:W-:Y:S02]  /*de00*/  FMUL.FTZ R152, R164.reuse, R152 ;  /* 0x00000098a4987220 */ /* 0x040fe40000410000 */
[----:B------:R-:W-:Y:S01]  /*de10*/  MUFU.EX2 R209, R20 ;  /* 0x0000001400d17308 */ /* 0x000fe20000000800 */
[----:B------:R-:W-:Y:S02]  /*de20*/  FMUL.FTZ R153, R164, R153 ;  /* 0x00000099a4997220 */ /* 0x000fe40000410000 */
[----:B------:R-:W-:Y:S02]  /*de30*/  FADD.FTZ R0, -R3, R171 ;  /* 0x000000ab03007221 */ /* 0x000fe40000010100 */
[----:B------:R-:W-:Y:S02]  /*de40*/  FMUL.FTZ R171, R167, c[0x0][0x2d0] ;  /* 0x0000b400a7ab7a20 */ /* 0x000fe40000410000 */
[----:B------:R-:W-:Y:S02]  /*de50*/  FMUL.FTZ R2, R3, c[0x0][0x2d0] ;  /* 0x0000b40003027a20 */ /* 0x000fe40000410000 */
[----:B------:R-:W-:Y:S01]  /*de60*/  FMUL.FTZ R0, R0, c[0x0][0x2d0] ;  /* 0x0000b40000007a20 */ /* 0x000fe20000410000 */
        /* <DEDUP_REMOVED lines=8> */
[-C--:B------:R-:W-:Y:S05]  /*def0*/  HMMA.16816.F32.BF16 R4, R172, R192.reuse, R4 ;  /* 0x000000c0ac04723c */ /* 0x080fea0000041804 */
[--C-:B------:R-:W-:Y:S02]  /*df00*/  FFMA.FTZ R11, R11, c[0x0][0x2d0], -R2.reuse ;  /* 0x0000b4000b0b7a23 */ /* 0x100fe40000010802 */
[--C-:B------:R-:W-:Y:S02]  /*df10*/  FFMA.FTZ R14, R14, c[0x0][0x2d0], -R2.reuse ;  /* 0x0000b4000e0e7a23 */ /* 0x100fe40000010802 */
[--C-:B------:R-:W-:Y:S01]  /*df20*/  FFMA.FTZ R15, R15, c[0x0][0x2d0], -R2.reuse ;  /* 0x0000b4000f0f7a23 */ /* 0x100fe20000010802 */
[----:B------:R3:W-:Y:S02]  /*df30*/  MUFU.EX2 R214, R8 ;  /* 0x0000000800d67308 */ /* 0x0007e40000000800 */
[C---:B------:R-:W-:Y:S02]  /*df40*/  FMUL.FTZ R16, R166.reuse, R188 ;  /* 0x000000bca6107220 */ /* 0x040fe40000410000 */
[----:B------:R-:W-:Y:S02]  /*df50*/  FMUL.FTZ R17, R166, R189 ;  /* 0x000000bda6117220 */ /* 0x000fe40000410000 */
[----:B------:R-:W-:Y:S01]  /*df60*/  LDSM.16.MT88.4 R188, [R225+0x1100] ;  /* 0x00110000e1bc783b */ /* 0x000fe20000004200 */
[--C-:B------:R-:W-:Y:S02]  /*df70*/  FFMA.FTZ R24, R24, c[0x0][0x2d0], -R171.reuse ;  /* 0x0000b40018187a23 */ /* 0x100fe400000108ab */
[--C-:B------:R-:W-:Y:S01]  /*df80*/  FFMA.FTZ R25, R25, c[0x0][0x2d0], -R171.reuse ;  /* 0x0000b40019197a23 */ /* 0x100fe200000108ab */
[----:B------:R-:W2:Y:S01]  /*df90*/  MUFU.EX2 R215, R9 ;  /* 0x0000000900d77308 */ /* 0x000ea20000000800 */
[--C-:B------:R-:W-:Y:S02]  /*dfa0*/  FFMA.FTZ R26, R26, c[0x0][0x2d0], -R2.reuse ;  /* 0x0000b4001a1a7a23 */ /* 0x100fe40000010802 */
[C---:B-1----:R-:W-:Y:S02]  /*dfb0*/  FMUL.FTZ R138, R0.reuse, R138 ;  /* 0x0000008a008a7220 */ /* 0x042fe40000410000 */
[C---:B------:R-:W-:Y:S02]  /*dfc0*/  FMUL.FTZ R139, R0.reuse, R139 ;  /* 0x0000008b008b7220 */ /* 0x040fe40000410000 */
[C---:B------:R-:W-:Y:S02]  /*dfd0*/  FMUL.FTZ R142, R0.reuse, R142 ;  /* 0x0000008e008e7220 */ /* 0x040fe40000410000 */
[C---:B------:R-:W-:Y:S01]  /*dfe0*/  FMUL.FTZ R143, R0.reuse, R143 ;  /* 0x0000008f008f7220 */ /* 0x040fe20000410000 */
[----:B------:R1:W-:Y:S01]  /*dff0*/  MUFU.EX2 R216, R12 ;  /* 0x0000000c00d87308 */ /* 0x0003e20000000800 */
[--C-:B------:R-:W-:Y:S02]  /*e000*/  FFMA.FTZ R27, R27, c[0x0][0x2d0], -R2.reuse ;  /* 0x0000b4001b1b7a23 */ /* 0x100fe40000010802 */
[----:B------:R-:W-:Y:S02]  /*e010*/  FMUL.FTZ R154, R0, R154 ;  /* 0x0000009a009a7220 */ /* 0x000fe40000410000 */
[----:B---3--:R-:W-:Y:S02]  /*e020*/  FMUL.FTZ R8, R164, R180 ;  /* 0x000000b4a4087220 */ /* 0x008fe40000410000 */
[----:B------:R-:W-:Y:S02]  /*e030*/  FMUL.FTZ R155, R0, R155 ;  /* 0x0000009b009b7220 */ /* 0x000fe40000410000 */
[C---:B------:R-:W-:Y:S01]  /*e040*/  FMUL.FTZ R156, R164.reuse, R156 ;  /* 0x0000009ca49c7220 */ /* 0x040fe20000410000 */
[----:B------:R-:W3:Y:S01]  /*e050*/  MUFU.EX2 R217, R13 ;  /* 0x0000000d00d97308 */ /* 0x000ee20000000800 */
[----:B------:R-:W-:Y:S02]  /*e060*/  FMUL.FTZ R157, R164, R157 ;  /* 0x0000009da49d7220 */ /* 0x000fe40000410000 */
[----:B------:R-:W-:Y:S01]  /*e070*/  FMUL.FTZ R158, R0, R158 ;  /* 0x0000009e009e7220 */ /* 0x000fe20000410000 */
[----:B--2---:R-:W-:Y:S01]  /*e080*/  F2FP.BF16.PACK_AB R176, R215, R214 ;  /* 0x000000d6d7b0723e */ /* 0x004fe200000010ff */
[----:B------:R-:W-:Y:S02]  /*e090*/  FMUL.FTZ R9, R164, R181 ;  /* 0x000000b5a4097220 */ /* 0x000fe40000410000 */
[----:B------:R-:W-:Y:S02]  /*e0a0*/  FMUL.FTZ R159, R0, R159 ;  /* 0x0000009f009f7220 */ /* 0x000fe40000410000 */
[C---:B------:R-:W-:Y:S01]  /*e0b0*/  FMUL.FTZ R162, R165.reuse, R162 ;  /* 0x000000a2a5a27220 */ /* 0x040fe20000410000 */
[----:B------:R2:W-:Y:S01]  /*e0c0*/  MUFU.EX2 R210, R10 ;  /* 0x0000000a00d27308 */ /* 0x0005e20000000800 */
[C---:B------:R-:W-:Y:S02]  /*e0d0*/  FMUL.FTZ R163, R165.reuse, R163 ;  /* 0x000000a3a5a37220 */ /* 0x040fe40000410000 */
[C---:B------:R-:W-:Y:S02]  /*e0e0*/  FMUL.FTZ R54, R165.reuse, R54 ;  /* 0x00000036a5367220 */ /* 0x040fe40000410000 */
[C---:B-1----:R-:W-:Y:S02]  /*e0f0*/  FMUL.FTZ R12, R164.reuse, R184 ;  /* 0x000000b8a40c7220 */ /* 0x042fe40000410000 */
[----:B------:R-:W-:Y:S02]  /*e100*/  FMUL.FTZ R55, R165, R55 ;  /* 0x00000037a5377220 */ /* 0x000fe40000410000 */
[C---:B------:R-:W-:Y:S01]  /*e110*/  FMUL.FTZ R56, R164.reuse, R56 ;  /* 0x00000038a4387220 */ /* 0x040fe20000410000 */
[----:B------:R-:W1:Y:S01]  /*e120*/  MUFU.EX2 R211, R11 ;  /* 0x0000000b00d37308 */ /* 0x000e620000000800 */
[----:B------:R-:W-:Y:S02]  /*e130*/  FMUL.FTZ R57, R164, R57 ;  /* 0x00000039a4397220 */ /* 0x000fe40000410000 */
[----:B------:R-:W-:Y:S01]  /*e140*/  FMUL.FTZ R58, R0, R58 ;  /* 0x0000003a003a7220 */ /* 0x000fe20000410000 */
[----:B---3--:R-:W-:Y:S01]  /*e150*/  F2FP.BF16.PACK_AB R178, R217, R216 ;  /* 0x000000d8d9b2723e */ /* 0x008fe200000010ff */
[----:B------:R-:W-:Y:S02]  /*e160*/  FMUL.FTZ R13, R164, R185 ;  /* 0x000000b9a40d7220 */ /* 0x000fe40000410000 */
[----:B------:R-:W-:Y:S02]  /*e170*/  FMUL.FTZ R59, R0, R59 ;  /* 0x0000003b003b7220 */ /* 0x000fe40000410000 */
[C---:B------:R-:W-:Y:S01]  /*e180*/  FMUL.FTZ R60, R164.reuse, R60 ;  /* 0x0000003ca43c7220 */ /* 0x040fe20000410000 */
[----:B------:R3:W-:Y:S01]  /*e190*/  MUFU.EX2 R212, R14 ;  /* 0x0000000e00d47308 */ /* 0x0007e20000000800 */
[----:B------:R-:W-:Y:S02]  /*e1a0*/  FMUL.FTZ R61, R164, R61 ;  /* 0x0000003da43d7220 */ /* 0x000fe40000410000 */
[C---:B------:R-:W-:Y:S02]  /*e1b0*/  FMUL.FTZ R62, R0.reuse, R62 ;  /* 0x0000003e003e7220 */ /* 0x040fe40000410000 */
[C---:B--2---:R-:W-:Y:S02]  /*e1c0*/  FMUL.FTZ R10, R0.reuse, R182 ;  /* 0x000000b6000a7220 */ /* 0x044fe40000410000 */
[----:B------:R-:W-:Y:S02]  /*e1d0*/  FMUL.FTZ R63, R0, R63 ;  /* 0x0000003f003f7220 */ /* 0x000fe40000410000 */
[----:B------:R-:W-:Y:S01]  /*e1e0*/  FMUL.FTZ R65, R166, R65 ;  /* 0x00000041a6417220 */ /* 0x000fe20000410000 */
[----:B------:R-:W2:Y:S01]  /*e1f0*/  MUFU.EX2 R213, R15 ;  /* 0x0000000f00d57308 */ /* 0x000ea20000000800 */
[C---:B------:R-:W-:Y:S02]  /*e200*/  FMUL.FTZ R66, R165.reuse, R66 ;  /* 0x00000042a5427220 */ /* 0x040fe40000410000 */
[----:B------:R-:W-:Y:S01]  /*e210*/  FMUL.FTZ R67, R165, R67 ;  /* 0x00000043a5437220 */ /* 0x000fe20000410000 */
[----:B-1----:R-:W-:Y:S01]  /*e220*/  F2FP.BF16.PACK_AB R177, R211, R210 ;  /* 0x000000d2d3b1723e */ /* 0x002fe200000010ff */
[----:B------:R-:W-:Y:S02]  /*e230*/  FMUL.FTZ R11, R0, R183 ;  /* 0x000000b7000b7220 */ /* 0x000fe40000410000 */
[----:B------:R-:W1:Y:S01]  /*e240*/  LDSM.16.MT88.4 R180, [R228+0x100] ;  /* 0x00010000e4b4783b */ /* 0x000e620000004200 */
[C---:B------:R-:W-:Y:S02]  /*e250*/  FMUL.FTZ R68, R166.reuse, R68 ;  /* 0x00000044a6447220 */ /* 0x040fe40000410000 */
[----:B------:R2:W-:Y:S01]  /*e260*/  MUFU.EX2 R206, R23 ;  /* 0x0000001700ce7308 */ /* 0x0005e20000000800 */
[----:B------:R-:W-:Y:S02]  /*e270*/  FMUL.FTZ R69, R166, R69 ;  /* 0x00000045a6457220 */ /* 0x000fe40000410000 */
[C---:B------:R-:W-:Y:S02]  /*e280*/  FMUL.FTZ R70, R165.reuse, R70 ;  /* 0x00000046a5467220 */ /* 0x040fe40000410000 */
[----:B---3--:R-:W-:Y:S02]  /*e290*/  FMUL.FTZ R14, R0, R186 ;  /* 0x000000ba000e7220 */ /* 0x008fe40000410000 */
[----:B------:R-:W-:Y:S02]  /*e2a0*/  FMUL.FTZ R71, R165, R71 ;  /* 0x00000047a5477220 */ /* 0x000fe40000410000 */
[C---:B------:R-:W-:Y:S01]  /*e2b0*/  FMUL.FTZ R72, R164.reuse, R72 ;  /* 0x00000048a4487220 */ /* 0x040fe20000410000 */
[----:B------:R-:W-:Y:S01]  /*e2c0*/  MUFU.EX2 R205, R32 ;  /* 0x0000002000cd7308 */ /* 0x000fe20000000800 */
[----:B------:R-:W-:Y:S02]  /*e2d0*/  FMUL.FTZ R73, R164, R73 ;  /* 0x00000049a4497220 */ /* 0x000fe40000410000 */
[C---:B------:R-:W-:Y:S01]  /*e2e0*/  FMUL.FTZ R74, R0.reuse, R74 ;  /* 0x0000004a004a7220 */ /* 0x040fe20000410000 */
[----:B--2---:R-:W-:Y:S01]  /*e2f0*/  F2FP.BF16.PACK_AB R179, R213, R212 ;  /* 0x000000d4d5b3723e */ /* 0x004fe200000010ff */
[C---:B------:R-:W-:Y:S02]  /*e300*/  FMUL.FTZ R15, R0.reuse, R187 ;  /* 0x000000bb000f7220 */ /* 0x040fe40000410000 */
[----:B------:R-:W2:Y:S01]  /*e310*/  LDSM.16.MT88.4 R184, [R227+0x100] ;  /* 0x00010000e3b8783b */ /* 0x000ea20000004200 */
[----:B------:R-:W-:Y:S02]  /*e320*/  FMUL.FTZ R75, R0, R75 ;  /* 0x0000004b004b7220 */ /* 0x000fe40000410000 */
[----:B------:R-:W-:Y:S01]  /*e330*/  MUFU.EX2 R204, R33 ;  /* 0x0000002100cc7308 */ /* 0x000fe20000000800 */
[C---:B------:R-:W-:Y:S04]  /*e340*/  HMMA.16816.F32.BF16 R8, R176.reuse, R192, R8 ;  /* 0x000000c0b008723c */ /* 0x040fe80000041808 */
[----:B------:R-:W-:Y:S01]  /*e350*/  LDSM.16.MT88.4 R20, [R228+0x1900] ;  /* 0x00190000e414783b */ /* 0x000fe20000004200 */
[C---:B------:R-:W-:Y:S02]  /*e360*/  FMUL.FTZ R76, R164.reuse, R76 ;  /* 0x0000004ca44c7220 */ /* 0x040fe40000410000 */
[----:B------:R-:W-:Y:S01]  /*e370*/  FMUL.FTZ R77, R164, R77 ;  /* 0x0000004da44d7220 */ /* 0x000fe20000410000 */
[-C--:B------:R-:W-:Y:S01]  /*e380*/  HMMA.16816.F32.BF16 R12, R176, R194.reuse, R12 ;  /* 0x000000c2b00c723c */ /* 0x080fe2000004180c */
[----:B------:R-:W-:Y:S03]  /*e390*/  MUFU.EX2 R203, R34 ;  /* 0x0000002200cb7308 */ /* 0x000fe60000000800 */
[C---:B------:R-:W-:Y:S02]  /*e3a0*/  FMUL.FTZ R78, R0.reuse, R78 ;  /* 0x0000004e004e7220 */ /* 0x040fe40000410000 */
[----:B------:R-:W-:Y:S02]  /*e3b0*/  FMUL.FTZ R79, R0, R79 ;  /* 0x0000004f004f7220 */ /* 0x000fe40000410000 */
[C---:B------:R-:W-:Y:S03]  /*e3c0*/  HMMA.16816.F32.BF16 R16, R172.reuse, R194, R16 ;  /* 0x000000c2ac10723c */ /* 0x040fe60000041810 */
[----:B------:R3:W-:Y:S01]  /*e3d0*/  MUFU.EX2 R202, R35 ;  /* 0x0000002300ca7308 */ /* 0x0007e20000000800 */
[C---:B------:R-:W-:Y:S02]  /*e3e0*/  FMUL.FTZ R80, R166.reuse, R80 ;  /* 0x00000050a6507220 */ /* 0x040fe40000410000 */
[C---:B------:R-:W-:Y:S02]  /*e3f0*/  FMUL.FTZ R81, R166.reuse, R81 ;  /* 0x00000051a6517220 */ /* 0x040fe40000410000 */
[-C--:B------:R-:W-:Y:S04]  /*e400*/  HMMA.16816.F32.BF16 R132, R172, R196.reuse, R132 ;  /* 0x000000c4ac84723c */ /* 0x080fe80000041884 */
[C---:B------:R-:W-:Y:S01]  /*e410*/  FMUL.FTZ R82, R165.reuse, R82 ;  /* 0x00000052a5527220 */ /* 0x040fe20000410000 */
[----:B------:R-:W-:Y:S01]  /*e420*/  MUFU.EX2 R201, R24 ;  /* 0x0000001800c97308 */ /* 0x000fe20000000800 */
[C---:B------:R-:W-:Y:S02]  /*e430*/  FMUL.FTZ R83, R165.reuse, R83 ;  /* 0x00000053a5537220 */ /* 0x040fe40000410000 */
[C---:B------:R-:W-:Y:S04]  /*e440*/  HMMA.16816.F32.BF16 R136, R176.reuse, R196, R136 ;  /* 0x000000c4b088723c */ /* 0x040fe80000041888 */
[C---:B------:R-:W-:Y:S02]  /*e450*/  FMUL.FTZ R84, R166.reuse, R84 ;  /* 0x00000054a6547220 */ /* 0x040fe40000410000 */
[----:B------:R-:W-:Y:S01]  /*e460*/  FMUL.FTZ R85, R166, R85 ;  /* 0x00000055a6557220 */ /* 0x000fe20000410000 */
[----:B------:R-:W-:Y:S01]  /*e470*/  MUFU.EX2 R197, R27 ;  /* 0x0000001b00c57308 */ /* 0x000fe20000000800 */
[-C--:B------:R-:W-:Y:S01]  /*e480*/  HMMA.16816.F32.BF16 R140, R176, R198.reuse, R140 ;  /* 0x000000c6b08c723c */ /* 0x080fe2000004188c */
[----:B---3--:R-:W-:Y:S03]  /*e490*/  LDSM.16.MT88.4 R32, [R227+0x1900] ;  /* 0x00190000e320783b */ /* 0x008fe60000004200 */
[C---:B------:R-:W-:Y:S02]  /*e4a0*/  FMUL.FTZ R86, R165.reuse, R86 ;  /* 0x00000056a5567220 */ /* 0x040fe40000410000 */
[C---:B------:R-:W-:Y:S02]  /*e4b0*/  FMUL.FTZ R87, R165.reuse, R87 ;  /* 0x00000057a5577220 */ /* 0x040fe40000410000 */
[C---:B------:R-:W-:Y:S01]  /*e4c0*/  HMMA.16816.F32.BF16 R144, R172.reuse, R198, R144 ;  /* 0x000000c6ac90723c */ /* 0x040fe20000041890 */
[----:B------:R-:W3:Y:S03]  /*e4d0*/  MUFU.EX2 R199, R25 ;  /* 0x0000001900c77308 */ /* 0x000ee60000000800 */
[C---:B------:R-:W-:Y:S02]  /*e4e0*/  FMUL.FTZ R88, R164.reuse, R88 ;  /* 0x00000058a4587220 */ /* 0x040fe40000410000 */
[----:B------:R-:W-:Y:S02]  /*e4f0*/  FMUL.FTZ R89, R164, R89 ;  /* 0x00000059a4597220 */ /* 0x000fe40000410000 */
[-C--:B-1----:R-:W-:Y:S03]  /*e500*/  HMMA.16816.F32.BF16 R148, R172, R180.reuse, R148 ;  /* 0x000000b4ac94723c */ /* 0x082fe60000041894 */
[----:B------:R1:W1:Y:S01]  /*e510*/  MUFU.EX2 R198, R26 ;  /* 0x0000001a00c67308 */ /* 0x0002620000000800 */
[C---:B------:R-:W-:Y:S02]  /*e520*/  FMUL.FTZ R90, R0.reuse, R90 ;  /* 0x0000005a005a7220 */ /* 0x040fe40000410000 */
[----:B------:R-:W-:Y:S02]  /*e530*/  FMUL.FTZ R91, R0, R91 ;  /* 0x0000005b005b7220 */ /* 0x000fe40000410000 */
[C---:B------:R-:W-:Y:S04]  /*e540*/  HMMA.16816.F32.BF16 R152, R176.reuse, R180, R152 ;  /* 0x000000b4b098723c */ /* 0x040fe80000041898 */
[C---:B------:R-:W-:Y:S01]  /*e550*/  FMUL.FTZ R92, R164.reuse, R92 ;  /* 0x0000005ca45c7220 */ /* 0x040fe20000410000 */
[----:B------:R-:W-:Y:S01]  /*e560*/  MUFU.EX2 R49, R49 ;  /* 0x0000003100317308 */ /* 0x000fe20000000800 */
[----:B------:R-:W-:Y:S02]  /*e570*/  FMUL.FTZ R93, R164, R93 ;  /* 0x0000005da45d7220 */ /* 0x000fe40000410000 */
[-C--:B------:R-:W-:Y:S04]  /*e580*/  HMMA.16816.F32.BF16 R156, R176, R182.reuse, R156 ;  /* 0x000000b6b09c723c */ /* 0x080fe8000004189c */
[C---:B------:R-:W-:Y:S02]  /*e590*/  FMUL.FTZ R94, R0.reuse, R94 ;  /* 0x0000005e005e7220 */ /* 0x040fe40000410000 */
[----:B------:R-:W-:Y:S01]  /*e5a0*/  FMUL.FTZ R95, R0, R95 ;  /* 0x0000005f005f7220 */ /* 0x000fe20000410000 */
[----:B------:R-:W-:Y:S01]  /*e5b0*/  MUFU.EX2 R51, R51 ;  /* 0x0000003300337308 */ /* 0x000fe20000000800 */
[C---:B------:R-:W-:Y:S01]  /*e5c0*/  HMMA.16816.F32.BF16 R160, R172.reuse, R182, R160 ;  /* 0x000000b6aca0723c */ /* 0x040fe200000418a0 */
[----:B------:R-:W3:Y:S03]  /*e5d0*/  LDSM.16.MT88.4 R180, [R225+0x1900] ;  /* 0x00190000e1b4783b */ /* 0x000ee60000004200 */
[C---:B------:R-:W-:Y:S02]  /*e5e0*/  FMUL.FTZ R96, R166.reuse, R96 ;  /* 0x00000060a6607220 */ /* 0x040fe40000410000 */
[C---:B------:R-:W-:Y:S02]  /*e5f0*/  FMUL.FTZ R97, R166.reuse, R97 ;  /* 0x00000061a6617220 */ /* 0x040fe40000410000 */
[-C--:B--2---:R-:W-:Y:S01]  /*e600*/  HMMA.16816.F32.BF16 R52, R172, R184.reuse, R52 ;  /* 0x000000b8ac34723c */ /* 0x084fe20000041834 */
[----:B-1----:R-:W-:Y:S01]  /*e610*/  LDSM.16.MT88.4 R24, [R225+0x900] ;  /* 0x00090000e118783b */ /* 0x002fe20000004200 */
[----:B------:R-:W-:Y:S02]  /*e620*/  MUFU.EX2 R192, R36 ;  /* 0x0000002400c07308 */ /* 0x000fe40000000800 */
[C---:B------:R-:W-:Y:S02]  /*e630*/  FMUL.FTZ R98, R165.reuse, R98 ;  /* 0x00000062a5627220 */ /* 0x040fe40000410000 */
[C---:B------:R-:W-:Y:S02]  /*e640*/  FMUL.FTZ R99, R165.reuse, R99 ;  /* 0x00000063a5637220 */ /* 0x040fe40000410000 */
[C---:B------:R-:W-:Y:S04]  /*e650*/  HMMA.16816.F32.BF16 R56, R176.reuse, R184, R56 ;  /* 0x000000b8b038723c */ /* 0x040fe80000041838 */
[C---:B------:R-:W-:Y:S01]  /*e660*/  FMUL.FTZ R100, R166.reuse, R100 ;  /* 0x00000064a6647220 */ /* 0x040fe20000410000 */
[----:B------:R-:W-:Y:S01]  /*e670*/  MUFU.EX2 R37, R37 ;  /* 0x0000002500257308 */ /* 0x000fe20000000800 */
[C---:B------:R-:W-:Y:S02]  /*e680*/  FMUL.FTZ R101, R166.reuse, R101 ;  /* 0x00000065a6657220 */ /* 0x040fe40000410000 */
[-C--:B------:R-:W-:Y:S04]  /*e690*/  HMMA.16816.F32.BF16 R60, R176, R186.reuse, R60 ;  /* 0x000000bab03c723c */ /* 0x080fe8000004183c */
[C---:B------:R-:W-:Y:S02]  /*e6a0*/  FMUL.FTZ R102, R165.reuse, R102 ;  /* 0x00000066a5667220 */ /* 0x040fe40000410000 */
[C---:B------:R-:W-:Y:S01]  /*e6b0*/  FMUL.FTZ R103, R165.reuse, R103 ;  /* 0x00000067a5677220 */ /* 0x040fe20000410000 */
[----:B------:R-:W-:Y:S01]  /*e6c0*/  MUFU.EX2 R38, R38 ;  /* 0x0000002600267308 */ /* 0x000fe20000000800 */
[C---:B------:R-:W-:Y:S01]  /*e6d0*/  HMMA.16816.F32.BF16 R64, R172.reuse, R186, R64 ;  /* 0x000000baac40723c */ /* 0x040fe20000041840 */
[----:B------:R-:W1:Y:S03]  /*e6e0*/  LDSM.16.MT88.4 R184, [R226+0x1900] ;  /* 0x00190000e2b8783b */ /* 0x000e660000004200 */
[C---:B------:R-:W-:Y:S02]  /*e6f0*/  FMUL.FTZ R112, R166.reuse, R112 ;  /* 0x00000070a6707220 */ /* 0x040fe40000410000 */
[C---:B------:R-:W-:Y:S02]  /*e700*/  FMUL.FTZ R113, R166.reuse, R113 ;  /* 0x00000071a6717220 */ /* 0x040fe40000410000 */
[C---:B------:R-:W-:Y:S01]  /*e710*/  FMUL.FTZ R114, R165.reuse, R114 ;  /* 0x00000072a5727220 */ /* 0x040fe20000410000 */
[-C--:B---3--:R-:W-:Y:S01]  /*e720*/  HMMA.16816.F32.BF16 R68, R172, R180.reuse, R68 ;  /* 0x000000b4ac44723c */ /* 0x088fe20000041844 */
[----:B------:R-:W-:Y:S02]  /*e730*/  MUFU.EX2 R39, R39 ;  /* 0x0000002700277308 */ /* 0x000fe40000000800 */
[C---:B------:R-:W-:Y:S02]  /*e740*/  FMUL.FTZ R115, R165.reuse, R115 ;  /* 0x00000073a5737220 */ /* 0x040fe40000410000 */
[C---:B------:R-:W-:Y:S02]  /*e750*/  FMUL.FTZ R116, R166.reuse, R116 ;  /* 0x00000074a6747220 */ /* 0x040fe40000410000 */
[----:B------:R-:W-:Y:S01]  /*e760*/  FMUL.FTZ R117, R166, R117 ;  /* 0x00000075a6757220 */ /* 0x000fe20000410000 */
[C---:B------:R-:W-:Y:S03]  /*e770*/  HMMA.16816.F32.BF16 R72, R176.reuse, R180, R72 ;  /* 0x000000b4b048723c */ /* 0x040fe60000041848 */
[----:B------:R-:W-:Y:S01]  /*e780*/  MUFU.EX2 R48, R48 ;  /* 0x0000003000307308 */ /* 0x000fe20000000800 */
[C---:B------:R-:W-:Y:S02]  /*e790*/  FMUL.FTZ R118, R165.reuse, R118 ;  /* 0x00000076a5767220 */ /* 0x040fe40000410000 */
[----:B------:R-:W-:Y:S02]  /*e7a0*/  FMUL.FTZ R119, R165, R119 ;  /* 0x00000077a5777220 */ /* 0x000fe40000410000 */
[-C--:B------:R-:W-:Y:S04]  /*e7b0*/  HMMA.16816.F32.BF16 R76, R176, R182.reuse, R76 ;  /* 0x000000b6b04c723c */ /* 0x080fe8000004184c */
[C---:B------:R-:W-:Y:S01]  /*e7c0*/  FMUL.FTZ R120, R164.reuse, R120 ;  /* 0x00000078a4787220 */ /* 0x040fe20000410000 */
[----:B------:R-:W-:Y:S01]  /*e7d0*/  MUFU.EX2 R50, R50 ;  /* 0x0000003200327308 */ /* 0x000fe20000000800 */
[----:B------:R-:W-:Y:S02]  /*e7e0*/  FMUL.FTZ R121, R164, R121 ;  /* 0x00000079a4797220 */ /* 0x000fe40000410000 */
[C---:B------:R-:W-:Y:S01]  /*e7f0*/  HMMA.16816.F32.BF16 R80, R172.reuse, R182, R80 ;  /* 0x000000b6ac50723c */ /* 0x040fe20000041850 */
[----:B------:R-:W2:Y:S03]  /*e800*/  LDSM.16.MT88.4 R180, [R226+0x900] ;  /* 0x00090000e2b4783b */ /* 0x000ea60000004200 */
[C---:B------:R-:W-:Y:S02]  /*e810*/  FMUL.FTZ R122, R0.reuse, R122 ;  /* 0x0000007a007a7220 */ /* 0x040fe40000410000 */
[----:B------:R-:W-:Y:S02]  /*e820*/  FMUL.FTZ R123, R0, R123 ;  /* 0x0000007b007b7220 */ /* 0x000fe40000410000 */
[-C--:B-1----:R-:W-:Y:S04]  /*e830*/  HMMA.16816.F32.BF16 R84, R172, R184.reuse, R84 ;  /* 0x000000b8ac54723c */ /* 0x082fe80000041854 */
[--C-:B------:R-:W-:Y:S02]  /*e840*/  FFMA.FTZ R28, R28, c[0x0][0x2d0], -R171.reuse ;  /* 0x0000b4001c1c7a23 */ /* 0x100fe400000108ab */
[--C-:B------:R-:W-:Y:S02]  /*e850*/  FFMA.FTZ R29, R29, c[0x0][0x2d0], -R171.reuse ;  /* 0x0000b4001d1d7a23 */ /* 0x100fe400000108ab */
[C---:B------:R-:W-:Y:S01]  /*e860*/  HMMA.16816.F32.BF16 R88, R176.reuse, R184, R88 ;  /* 0x000000b8b058723c */ /* 0x040fe20000041858 */
[----:B------:R1:W-:Y:S03]  /*e870*/  MUFU.EX2 R196, R28 ;  /* 0x0000001c00c47308 */ /* 0x0003e60000000800 */
[--C-:B------:R-:W-:Y:S02]  /*e880*/  FFMA.FTZ R30, R30, c[0x0][0x2d0], -R2.reuse ;  /* 0x0000b4001e1e7a23 */ /* 0x100fe40000010802 */
[--C-:B------:R-:W-:Y:S02]  /*e890*/  FFMA.FTZ R31, R31, c[0x0][0x2d0], -R2.reuse ;  /* 0x0000b4001f1f7a23 */ /* 0x100fe40000010802 */
[-C--:B------:R-:W-:Y:S03]  /*e8a0*/  HMMA.16816.F32.BF16 R92, R176, R186.reuse, R92 ;  /* 0x000000bab05c723c */ /* 0x080fe6000004185c */
[----:B------:R3:W2:Y:S01]  /*e8b0*/  MUFU.EX2 R195, R29 ;  /* 0x0000001d00c37308 */ /* 0x0006a20000000800 */
[C---:B------:R-:W-:Y:S02]  /*e8c0*/  FMUL.FTZ R124, R164.reuse, R124 ;  /* 0x0000007ca47c7220 */ /* 0x040fe40000410000 */
[----:B------:R-:W-:Y:S02]  /*e8d0*/  FMUL.FTZ R125, R164, R125 ;  /* 0x0000007da47d7220 */ /* 0x000fe40000410000 */
[C---:B------:R-:W-:Y:S01]  /*e8e0*/  HMMA.16816.F32.BF16 R96, R172.reuse, R186, R96 ;  /* 0x000000baac60723c */ /* 0x040fe20000041860 */
[----:B------:R-:W4:Y:S03]  /*e8f0*/  LDSM.16.MT88.4 R184, [R228+0x900] ;  /* 0x00090000e4b8783b */ /* 0x000f260000004200 */
[C---:B------:R-:W-:Y:S01]  /*e900*/  FMUL.FTZ R126, R0.reuse, R126 ;  /* 0x0000007e007e7220 */ /* 0x040fe20000410000 */
[----:B------:R2:W-:Y:S01]  /*e910*/  MUFU.EX2 R194, R30 ;  /* 0x0000001e00c27308 */ /* 0x0005e20000000800 */
[----:B------:R-:W-:Y:S02]  /*e920*/  FMUL.FTZ R127, R0, R127 ;  /* 0x0000007f007f7220 */ /* 0x000fe40000410000 */
[-C--:B------:R-:W-:Y:S04]  /*e930*/  HMMA.16816.F32.BF16 R100, R172, R20.reuse, R100 ;  /* 0x00000014ac64723c */ /* 0x080fe80000041864 */
[C---:B------:R-:W-:Y:S01]  /*e940*/  FMUL.FTZ R104, R164.reuse, R104 ;  /* 0x00000068a4687220 */ /* 0x040fe20000410000 */
[----:B-1----:R-:W-:Y:S01]  /*e950*/  F2FP.BF16.PACK_AB R28, R199, R201 ;  /* 0x000000c9c71c723e */ /* 0x002fe200000010ff */
[----:B------:R-:W-:Y:S01]  /*e960*/  FMUL.FTZ R105, R164, R105 ;  /* 0x00000069a4697220 */ /* 0x000fe20000410000 */
[----:B------:R-:W1:Y:S01]  /*e970*/  MUFU.EX2 R193, R31 ;  /* 0x0000001f00c17308 */ /* 0x000e620000000800 */
[C---:B------:R-:W-:Y:S04]  /*e980*/  FMUL.FTZ R106, R0.reuse, R106 ;  /* 0x0000006a006a7220 */ /* 0x040fe80000410000 */
[----:B------:R-:W-:Y:S01]  /*e990*/  FMUL.FTZ R107, R0, R107 ;  /* 0x0000006b006b7220 */ /* 0x000fe20000410000 */
[----:B---3--:R-:W-:Y:S01]  /*e9a0*/  F2FP.BF16.PACK_AB R29, R197, R198 ;  /* 0x000000c6c51d723e */ /* 0x008fe200000010ff */
[C---:B------:R-:W-:Y:S02]  /*e9b0*/  FMUL.FTZ R128, R166.reuse, R128 ;  /* 0x00000080a6807220 */ /* 0x040fe40000410000 */
[----:B------:R-:W-:Y:S02]  /*e9c0*/  FMUL.FTZ R129, R166, R129 ;  /* 0x00000081a6817220 */ /* 0x000fe40000410000 */
[----:B------:R-:W-:Y:S01]  /*e9d0*/  FMUL.FTZ R130, R165, R130 ;  /* 0x00000082a5827220 */ /* 0x000fe20000410000 */
[C---:B------:R-:W-:Y:S04]  /*e9e0*/  HMMA.16816.F32.BF16 R104, R176.reuse, R20, R104 ;  /* 0x00000014b068723c */ /* 0x040fe80000041868 */
[C---:B------:R-:W-:Y:S01]  /*e9f0*/  FMUL.FTZ R108, R164.reuse, R108 ;  /* 0x0000006ca46c7220 */ /* 0x040fe20000410000 */
[----:B--2---:R-:W-:Y:S01]  /*ea00*/  F2FP.BF16.PACK_AB R30, R195, R196 ;  /* 0x000000c4c31e723e */ /* 0x004fe200000010ff */
[----:B------:R-:W-:Y:S01]  /*ea10*/  FMUL.FTZ R109, R164, R109 ;  /* 0x0000006da46d7220 */ /* 0x000fe20000410000 */
[----:B------:R-:W-:Y:S01]  /*ea20*/  F2FP.BF16.PACK_AB R20, R208, R209 ;  /* 0x000000d1d014723e */ /* 0x000fe200000010ff */
[----:B------:R-:W-:Y:S01]  /*ea30*/  FMUL.FTZ R110, R0, R110 ;  /* 0x0000006e006e7220 */ /* 0x000fe20000410000 */
[----:B------:R-:W-:Y:S03]  /*ea40*/  F2FP.BF16.PACK_AB R21, R206, R207 ;  /* 0x000000cfce15723e */ /* 0x000fe600000010ff */
[----:B------:R-:W-:Y:S01]  /*ea50*/  FMUL.FTZ R111, R0, R111 ;  /* 0x0000006f006f7220 */ /* 0x000fe20000410000 */
[----:B-1----:R-:W-:Y:S01]  /*ea60*/  F2FP.BF16.PACK_AB R31, R193, R194 ;  /* 0x000000c2c11f723e */ /* 0x002fe200000010ff */
[----:B------:R-:W-:Y:S02]  /*ea70*/  FMUL.FTZ R131, R165, R131 ;  /* 0x00000083a5837220 */ /* 0x000fe40000410000 */
[--C-:B------:R-:W-:Y:S02]  /*ea80*/  FFMA.FTZ R45, R45, c[0x0][0x2d0], -R171.reuse ;  /* 0x0000b4002d2d7a23 */ /* 0x100fe400000108ab */
[--C-:B------:R-:W-:Y:S01]  /*ea90*/  FFMA.FTZ R40, R40, c[0x0][0x2d0], -R171.reuse ;  /* 0x0000b40028287a23 */ /* 0x100fe200000108ab */
[-C--:B------:R-:W-:Y:S03]  /*eaa0*/  HMMA.16816.F32.BF16 R108, R176, R22.reuse, R108 ;  /* 0x00000016b06c723c */ /* 0x080fe6000004186c */
[----:B------:R-:W-:Y:S01]  /*eab0*/  MUFU.EX2 R45, R45 ;  /* 0x0000002d002d7308 */ /* 0x000fe20000000800 */
[--C-:B------:R-:W-:Y:S02]  /*eac0*/  FFMA.FTZ R41, R41, c[0x0][0x2d0], -R171.reuse ;  /* 0x0000b40029297a23 */ /* 0x100fe400000108ab */
[--C-:B------:R-:W-:Y:S02]  /*ead0*/  FFMA.FTZ R42, R42, c[0x0][0x2d0], -R2.reuse ;  /* 0x0000b4002a2a7a23 */ /* 0x100fe40000010802 */
[C---:B------:R-:W-:Y:S04]  /*eae0*/  HMMA.16816.F32.BF16 R112, R172.reuse, R22, R112 ;  /* 0x00000016ac70723c */ /* 0x040fe80000041870 */
[--C-:B------:R-:W-:Y:S01]  /*eaf0*/  FFMA.FTZ R43, R43, c[0x0][0x2d0], -R2.reuse ;  /* 0x0000b4002b2b7a23 */ /* 0x100fe20000010802 */
[----:B------:R-:W-:Y:S01]  /*eb00*/  MUFU.EX2 R40, R40 ;  /* 0x0000002800287308 */ /* 0x000fe20000000800 */
[----:B------:R-:W-:Y:S01]  /*eb10*/  FFMA.FTZ R44, R44, c[0x0][0x2d0], -R171 ;  /* 0x0000b4002c2c7a23 */ /* 0x000fe200000108ab */
[----:B------:R-:W-:Y:S01]  /*eb20*/  F2FP.BF16.PACK_AB R22, R204, R205 ;  /* 0x000000cdcc16723e */ /* 0x000fe200000010ff */
[-C--:B------:R-:W-:Y:S04]  /*eb30*/  HMMA.16816.F32.BF16 R116, R172, R32.reuse, R116 ;  /* 0x00000020ac74723c */ /* 0x080fe80000041874 */
[----:B------:R-:W-:Y:S01]  /*eb40*/  F2FP.BF16.PACK_AB R23, R202, R203 ;  /* 0x000000cbca17723e */ /* 0x000fe200000010ff */
[--C-:B------:R-:W-:Y:S01]  /*eb50*/  FFMA.FTZ R46, R46, c[0x0][0x2d0], -R2.reuse ;  /* 0x0000b4002e2e7a23 */ /* 0x100fe20000010802 */
[----:B------:R-:W-:Y:S01]  /*eb60*/  MOV R171, R3 ;  /* 0x0000000300ab7202 */ /* 0x000fe20000000f00 */
[----:B------:R-:W-:Y:S01]  /*eb70*/  FFMA.FTZ R2, R47, c[0x0][0x2d0], -R2 ;  /* 0x0000b4002f027a23 */ /* 0x000fe20000010802 */
[C---:B------:R-:W-:Y:S01]  /*eb80*/  HMMA.16816.F32.BF16 R120, R176.reuse, R32, R120 ;  /* 0x00000020b078723c */ /* 0x040fe20000041878 */
[----:B------:R-:W1:Y:S03]  /*eb90*/  MUFU.EX2 R41, R41 ;  /* 0x0000002900297308 */ /* 0x000e660000000800 */
[----:B------:R-:W-:Y:S02]  /*eba0*/  FFMA.FTZ R0, R0, R252, R210 ;  /* 0x000000fc00007223 */ /* 0x000fe400000100d2 */
[----:B-----5:R-:W-:Y:S02]  /*ebb0*/  FFMA.FTZ R165, R165, R200, R218 ;  /* 0x000000c8a5a57223 */ /* 0x020fe400000100da */
[-C--:B------:R-:W-:Y:S03]  /*ebc0*/  HMMA.16816.F32.BF16 R124, R176, R34.reuse, R124 ;  /* 0x00000022b07c723c */ /* 0x080fe6000004187c */
[----:B------:R2:W-:Y:S01]  /*ebd0*/  MUFU.EX2 R36, R2 ;  /* 0x0000000200247308 */ /* 0x0005e20000000800 */
[----:B------:R-:W-:Y:S02]  /*ebe0*/  FADD.FTZ R0, R211, R0 ;  /* 0x00000000d3007221 */ /* 0x000fe40000010000 */
[----:B----4-:R-:W-:Y:S01]  /*ebf0*/  FFMA.FTZ R164, R164, R170, R214 ;  /* 0x000000aaa4a47223 */ /* 0x010fe200000100d6 */
[----:B------:R-:W-:Y:S01]  /*ec00*/  MOV R170, R167 ;  /* 0x000000a700aa7202 */ /* 0x000fe20000000f00 */
[----:B------:R-:W-:Y:S01]  /*ec10*/  HMMA.16816.F32.BF16 R128, R172, R34, R128 ;  /* 0x00000022ac80723c */ /* 0x000fe20000041880 */
[----:B------:R-:W3:Y:S03]  /*ec20*/  LDSM.16.MT88.4 R32, [R227+0x900] ;  /* 0x00090000e320783b */ /* 0x000ee60000004200 */
[----:B------:R-:W-:Y:S01]  /*ec30*/  FADD.FTZ R0, R212, R0 ;  /* 0x00000000d4007221 */ /* 0x000fe20000010000 */
[----:B------:R-:W-:Y:S03]  /*ec40*/  MUFU.EX2 R42, R42 ;  /* 0x0000002a002a7308 */ /* 0x000fe60000000800 */
[-C--:B------:R-:W-:Y:S01]  /*ec50*/  HMMA.16816.F32.BF16 R4, R20, R24.reuse, R4 ;  /* 0x000000181404723c */ /* 0x080fe20000041804 */
[----:B------:R-:W-:Y:S04]  /*ec60*/  LDSM.16.MT88.4 R172, [R226+0x2100] ;  /* 0x00210000e2ac783b */ /* 0x000fe80000004200 */
[----:B------:R-:W-:Y:S02]  /*ec70*/  FADD.FTZ R0, R213, R0 ;  /* 0x00000000d5007221 */ /* 0x000fe40000010000 */
[----:B------:R-:W4:Y:S01]  /*ec80*/  MUFU.EX2 R43, R43 ;  /* 0x0000002b002b7308 */ /* 0x000f220000000800 */
[C---:B------:R-:W-:Y:S04]  /*ec90*/  HMMA.16816.F32.BF16 R8, R28.reuse, R24, R8 ;  /* 0x000000181c08723c */ /* 0x040fe80000041808 */
[----:B--2---:R-:W-:Y:S04]  /*eca0*/  FADD.FTZ R2, R198, R0 ;  /* 0x00000000c6027221 */ /* 0x004fe80000010000 */
[-C--:B------:R-:W-:Y:S01]  /*ecb0*/  HMMA.16816.F32.BF16 R12, R28, R26.reuse, R12 ;  /* 0x0000001a1c0c723c */ /* 0x080fe2000004180c */
[----:B------:R-:W3:Y:S07]  /*ecc0*/  MUFU.EX2 R44, R44 ;  /* 0x0000002c002c7308 */ /* 0x000eee0000000800 */
[C---:B------:R-:W-:Y:S01]  /*ecd0*/  HMMA.16816.F32.BF16 R16, R20.reuse, R26, R16 ;  /* 0x0000001a1410723c */ /* 0x040fe20000041810 */
[----:B------:R-:W5:Y:S02]  /*ece0*/  LDSM.16.MT88.4 R24, [R225+0x2100] ;  /* 0x00210000e118783b */ /* 0x000f640000004200 */
[----:B------:R-:W1:Y:S05]  /*ecf0*/  MUFU.EX2 R46, R46 ;  /* 0x0000002e002e7308 */ /* 0x000e6a0000000800 */
[-C--:B------:R-:W-:Y:S08]  /*ed00*/  HMMA.16816.F32.BF16 R132, R20, R180.reuse, R132 ;  /* 0x000000b41484723c */ /* 0x080ff00000041884 */
[C---:B------:R-:W-:Y:S08]  /*ed10*/  HMMA.16816.F32.BF16 R136, R28.reuse, R180, R136 ;  /* 0x000000b41c88723c */ /* 0x040ff00000041888 */
[-C--:B------:R-:W-:Y:S08]  /*ed20*/  HMMA.16816.F32.BF16 R140, R28, R182.reuse, R140 ;  /* 0x000000b61c8c723c */ /* 0x080ff0000004188c */
[C---:B------:R-:W-:Y:S08]  /*ed30*/  HMMA.16816.F32.BF16 R144, R20.reuse, R182, R144 ;  /* 0x000000b61490723c */ /* 0x040ff00000041890 */
[-C--:B------:R-:W-:Y:S08]  /*ed40*/  HMMA.16816.F32.BF16 R148, R20, R184.reuse, R148 ;  /* 0x000000b81494723c */ /* 0x080ff00000041894 */
[C---:B------:R-:W-:Y:S08]  /*ed50*/  HMMA.16816.F32.BF16 R152, R28.reuse, R184, R152 ;  /* 0x000000b81c98723c */ /* 0x040ff00000041898 */
[-C--:B------:R-:W-:Y:S08]  /*ed60*/  HMMA.16816.F32.BF16 R156, R28, R186.reuse, R156 ;  /* 0x000000ba1c9c723c */ /* 0x080ff0000004189c */
[C---:B------:R-:W-:Y:S08]  /*ed70*/  HMMA.16816.F32.BF16 R160, R20.reuse, R186, R160 ;  /* 0x000000ba14a0723c */ /* 0x040ff000000418a0 */
[-C--:B---3--:R-:W-:Y:S08]  /*ed80*/  HMMA.16816.F32.BF16 R52, R20, R32.reuse, R52 ;  /* 0x000000201434723c */ /* 0x088ff00000041834 */
[C---:B------:R-:W-:Y:S08]  /*ed90*/  HMMA.16816.F32.BF16 R56, R28.reuse, R32, R56 ;  /* 0x000000201c38723c */ /* 0x040ff00000041838 */
[-C--:B------:R-:W-:Y:S08]  /*eda0*/  HMMA.16816.F32.BF16 R60, R28, R34.reuse, R60 ;  /* 0x000000221c3c723c */ /* 0x080ff0000004183c */
[C---:B------:R-:W-:Y:S01]  /*edb0*/  HMMA.16816.F32.BF16 R64, R20.reuse, R34, R64 ;  /* 0x000000221440723c */ /* 0x040fe20000041840 */
[----:B------:R-:W3:Y:S07]  /*edc0*/  LDSM.16.MT88.4 R32, [R228+0x2100] ;  /* 0x00210000e420783b */ /* 0x000eee0000004200 */
[-C--:B-----5:R-:W-:Y:S08]  /*edd0*/  HMMA.16816.F32.BF16 R68, R20, R24.reuse, R68 ;  /* 0x000000181444723c */ /* 0x0a0ff00000041844 */
[C---:B------:R-:W-:Y:S08]  /*ede0*/  HMMA.16816.F32.BF16 R72, R28.reuse, R24, R72 ;  /* 0x000000181c48723c */ /* 0x040ff00000041848 */
[-C--:B------:R-:W-:Y:S08]  /*edf0*/  HMMA.16816.F32.BF16 R76, R28, R26.reuse, R76 ;  /* 0x0000001a1c4c723c */ /* 0x080ff0000004184c */
[C---:B------:R-:W-:Y:S01]  /*ee00*/  HMMA.16816.F32.BF16 R80, R20.reuse, R26, R80 ;  /* 0x0000001a1450723c */ /* 0x040fe20000041850 */
[----:B------:R-:W5:Y:S07]  /*ee10*/  LDSM.16.MT88.4 R24, [R227+0x2100] ;  /* 0x00210000e318783b */ /* 0x000f6e0000004200 */
[-C--:B------:R-:W-:Y:S08]  /*ee20*/  HMMA.16816.F32.BF16 R84, R20, R172.reuse, R84 ;  /* 0x000000ac1454723c */ /* 0x080ff00000041854 */
[C---:B------:R-:W-:Y:S01]  /*ee30*/  HMMA.16816.F32.BF16 R88, R28.reuse, R172, R88 ;  /* 0x000000ac1c58723c */ /* 0x040fe20000041858 */
[----:B------:R-:W2:Y:S07]  /*ee40*/  LDL.LU R173, [R1+0x10] ;  /* 0x0000100001ad7983 */ /* 0x000eae0000300800 */
        /* <DEDUP_REMOVED lines=8> */
[C---:B------:R-:W-:Y:S07]  /*eed0*/  HMMA.16816.F32.BF16 R120, R28.reuse, R24, R120 ;  /* 0x000000181c78723c */ /* 0x040fee0000041878 */
[----:B-1----:R-:W-:Y:S01]  /*eee0*/  F2FP.BF16.PACK_AB R24, R41, R40 ;  /* 0x000000282918723e */ /* 0x002fe200000010ff */
[-C--:B------:R-:W-:Y:S01]  /*eef0*/  HMMA.16816.F32.BF16 R124, R28, R26.reuse, R124 ;  /* 0x0000001a1c7c723c */ /* 0x080fe2000004187c */
[----:B------:R-:W-:Y:S03]  /*ef00*/  LDSM.16.MT88.4 R28, [R228+0x2900] ;  /* 0x00290000e41c783b */ /* 0x000fe60000004200 */
[----:B----4-:R-:W-:Y:S04]  /*ef10*/  F2FP.BF16.PACK_AB R25, R43, R42 ;  /* 0x0000002a2b19723e */ /* 0x010fe800000010ff */
[----:B------:R-:W-:Y:S07]  /*ef20*/  HMMA.16816.F32.BF16 R128, R20, R26, R128 ;  /* 0x0000001a1480723c */ /* 0x000fee0000041880 */
[----:B------:R-:W-:Y:S02]  /*ef30*/  F2FP.BF16.PACK_AB R20, R37, R192 ;  /* 0x000000c02514723e */ /* 0x000fe400000010ff */
[----:B------:R-:W-:Y:S03]  /*ef40*/  F2FP.BF16.PACK_AB R21, R39, R38 ;  /* 0x000000262715723e */ /* 0x000fe600000010ff */
[----:B------:R-:W-:Y:S02]  /*ef50*/  F2FP.BF16.PACK_AB R22, R49, R48 ;  /* 0x000000303116723e */ /* 0x000fe400000010ff */
[----:B------:R-:W-:Y:S02]  /*ef60*/  F2FP.BF16.PACK_AB R23, R51, R50 ;  /* 0x000000323317723e */ /* 0x000fe400000010ff */
[----:B------:R-:W-:Y:S02]  /*ef70*/  F2FP.BF16.PACK_AB R26, R45, R44 ;  /* 0x0000002c2d1a723e */ /* 0x000fe400000010ff */
[----:B------:R-:W-:Y:S03]  /*ef80*/  F2FP.BF16.PACK_AB R27, R36, R46 ;  /* 0x0000002e241b723e */ /* 0x000fe600000010ff */
[-C--:B------:R-:W-:Y:S01]  /*ef90*/  HMMA.16816.F32.BF16 R176, R20, R188.reuse, R4 ;  /* 0x000000bc14b0723c */ /* 0x080fe20000041804 */
[----:B------:R-:W1:Y:S07]  /*efa0*/  LDSM.16.MT88.4 R4, [R228+0x1100] ;  /* 0x00110000e404783b */ /* 0x000e6e0000004200 */
[C---:B------:R-:W-:Y:S01]  /*efb0*/  HMMA.16816.F32.BF16 R180, R24.reuse, R188, R8 ;  /* 0x000000bc18b4723c */ /* 0x040fe20000041808 */
[----:B------:R-:W4:Y:S07]  /*efc0*/  LDSM.16.MT88.4 R8, [R227+0x1100] ;  /* 0x00110000e308783b */ /* 0x000f2e0000004200 */
[-C--:B------:R-:W-:Y:S01]  /*efd0*/  HMMA.16816.F32.BF16 R184, R24, R190.reuse, R12 ;  /* 0x000000be18b8723c */ /* 0x080fe2000004180c */
[----:B------:R-:W5:Y:S07]  /*efe0*/  LDSM.16.MT88.4 R12, [R225+0x2900] ;  /* 0x00290000e10c783b */ /* 0x000f6e0000004200 */
[C---:B------:R-:W-:Y:S01]  /*eff0*/  HMMA.16816.F32.BF16 R188, R20.reuse, R190, R16 ;  /* 0x000000be14bc723c */ /* 0x040fe20000041810 */
[----:B------:R-:W4:Y:S07]  /*f000*/  LDSM.16.MT88.4 R16, [R226+0x2900] ;  /* 0x00290000e210783b */ /* 0x000f2e0000004200 */
[-C--:B---3--:R-:W-:Y:S08]  /*f010*/  HMMA.16816.F32.BF16 R132, R20, R32.reuse, R132 ;  /* 0x000000201484723c */ /* 0x088ff00000041884 */
[C---:B------:R-:W-:Y:S08]  /*f020*/  HMMA.16816.F32.BF16 R136, R24.reuse, R32, R136 ;  /* 0x000000201888723c */ /* 0x040ff00000041888 */
[-C--:B------:R-:W-:Y:S08]  /*f030*/  HMMA.16816.F32.BF16 R140, R24, R34.reuse, R140 ;  /* 0x00000022188c723c */ /* 0x080ff0000004188c */
[C---:B------:R-:W-:Y:S08]  /*f040*/  HMMA.16816.F32.BF16 R144, R20.reuse, R34, R144 ;  /* 0x000000221490723c */ /* 0x040ff00000041890 */
[-C--:B-1----:R-:W-:Y:S08]  /*f050*/  HMMA.16816.F32.BF16 R148, R20, R4.reuse, R148 ;  /* 0x000000041494723c */ /* 0x082ff00000041894 */
[C---:B------:R-:W-:Y:S08]  /*f060*/  HMMA.16816.F32.BF16 R152, R24.reuse, R4, R152 ;  /* 0x000000041898723c */ /* 0x040ff00000041898 */
[-C--:B------:R-:W-:Y:S08]  /*f070*/  HMMA.16816.F32.BF16 R156, R24, R6.reuse, R156 ;  /* 0x00000006189c723c */ /* 0x080ff0000004189c */
[C---:B------:R-:W-:Y:S01]  /*f080*/  HMMA.16816.F32.BF16 R160, R20.reuse, R6, R160 ;  /* 0x0000000614a0723c */ /* 0x040fe200000418a0 */
[----:B------:R-:W1:Y:S07]  /*f090*/  LDSM.16.MT88.4 R4, [R227+0x2900] ;  /* 0x00290000e304783b */ /* 0x000e6e0000004200 */
[-C--:B----4-:R-:W-:Y:S08]  /*f0a0*/  HMMA.16816.F32.BF16 R52, R20, R8.reuse, R52 ;  /* 0x000000081434723c */ /* 0x090ff00000041834 */
[C---:B------:R-:W-:Y:S07]  /*f0b0*/  HMMA.16816.F32.BF16 R56, R24.reuse, R8, R56 ;  /* 0x000000081838723c */ /* 0x040fee0000041838 */
[----:B------:R-:W-:Y:S01]  /*f0c0*/  FADD.FTZ R8, R215, R164 ;  /* 0x000000a4d7087221 */ /* 0x000fe20000010000 */
[-C--:B------:R-:W-:Y:S04]  /*f0d0*/  HMMA.16816.F32.BF16 R60, R24, R10.reuse, R60 ;  /* 0x0000000a183c723c */ /* 0x080fe8000004183c */
[----:B------:R-:W-:Y:S01]  /*f0e0*/  FADD.FTZ R8, R216, R8 ;  /* 0x00000008d8087221 */ /* 0x000fe20000010000 */
[----:B------:R-:W-:Y:S03]  /*f0f0*/  MOV R164, R168 ;  /* 0x000000a800a47202 */ /* 0x000fe60000000f00 */
[C---:B------:R-:W-:Y:S04]  /*f100*/  HMMA.16816.F32.BF16 R64, R20.reuse, R10, R64 ;  /* 0x0000000a1440723c */ /* 0x040fe80000041840 */
[----:B------:R-:W-:Y:S03]  /*f110*/  FADD.FTZ R8, R217, R8 ;  /* 0x00000008d9087221 */ /* 0x000fe60000010000 */
[----:B------:R-:W-:Y:S01]  /*f120*/  FADD.FTZ R10, R219, R165 ;  /* 0x000000a5db0a7221 */ /* 0x000fe20000010000 */
[-C--:B-----5:R-:W-:Y:S04]  /*f130*/  HMMA.16816.F32.BF16 R68, R20, R12.reuse, R68 ;  /* 0x0000000c1444723c */ /* 0x0a0fe80000041844 */
[----:B------:R-:W-:Y:S02]  /*f140*/  FADD.FTZ R8, R201, R8 ;  /* 0x00000008c9087221 */ /* 0x000fe40000010000 */
[----:B------:R-:W-:Y:S02]  /*f150*/  FADD.FTZ R10, R246, R10 ;  /* 0x0000000af60a7221 */ /* 0x000fe40000010000 */
[C---:B------:R-:W-:Y:S04]  /*f160*/  HMMA.16816.F32.BF16 R72, R24.reuse, R12, R72 ;  /* 0x0000000c1848723c */ /* 0x040fe80000041848 */
[----:B------:R-:W-:Y:S04]  /*f170*/  FADD.FTZ R10, R223, R10 ;  /* 0x0000000adf0a7221 */ /* 0x000fe80000010000 */
[-C--:B------:R-:W-:Y:S04]  /*f180*/  HMMA.16816.F32.BF16 R76, R24, R14.reuse, R76 ;  /* 0x0000000e184c723c */ /* 0x080fe8000004184c */
[----:B------:R-:W-:Y:S04]  /*f190*/  FADD.FTZ R10, R207, R10 ;  /* 0x0000000acf0a7221 */ /* 0x000fe80000010000 */
[C---:B------:R-:W-:Y:S04]  /*f1a0*/  HMMA.16816.F32.BF16 R80, R20.reuse, R14, R80 ;  /* 0x0000000e1450723c */ /* 0x040fe80000041850 */
[----:B------:R-:W-:Y:S02]  /*f1b0*/  FADD.FTZ R11, R206, R10 ;  /* 0x0000000ace0b7221 */ /* 0x000fe40000010000 */
[----:B------:R-:W-:Y:S02]  /*f1c0*/  FADD.FTZ R10, R199, R8 ;  /* 0x00000008c70a7221 */ /* 0x000fe40000010000 */
[-C--:B------:R-:W-:Y:S08]  /*f1d0*/  HMMA.16816.F32.BF16 R84, R20, R16.reuse, R84 ;  /* 0x000000101454723c */ /* 0x080ff00000041854 */
[C---:B------:R-:W-:Y:S08]  /*f1e0*/  HMMA.16816.F32.BF16 R88, R24.reuse, R16, R88 ;  /* 0x000000101858723c */ /* 0x040ff00000041858 */
[-C--:B------:R-:W-:Y:S08]  /*f1f0*/  HMMA.16816.F32.BF16 R92, R24, R18.reuse, R92 ;  /* 0x00000012185c723c */ /* 0x080ff0000004185c */
[C---:B------:R-:W-:Y:S08]  /*f200*/  HMMA.16816.F32.BF16 R96, R20.reuse, R18, R96 ;  /* 0x000000121460723c */ /* 0x040ff00000041860 */
[-C--:B------:R-:W-:Y:S04]  /*f210*/  HMMA.16816.F32.BF16 R100, R20, R28.reuse, R100 ;  /* 0x0000001c1464723c */ /* 0x080fe80000041864 */
[----:B--2---:R-:W-:Y:S04]  /*f220*/  FFMA.FTZ R166, R166, R173, R247 ;  /* 0x000000ada6a67223 */ /* 0x004fe800000100f7 */
[C---:B------:R-:W-:Y:S04]  /*f230*/  HMMA.16816.F32.BF16 R104, R24.reuse, R28, R104 ;  /* 0x0000001c1868723c */ /* 0x040fe80000041868 */
[----:B------:R-:W-:Y:S04]  /*f240*/  FADD.FTZ R9, R249, R166 ;  /* 0x000000a6f9097221 */ /* 0x000fe80000010000 */
[----:B------:R-:W-:Y:S01]  /*f250*/  FADD.FTZ R9, R248, R9 ;  /* 0x00000009f8097221 */ /* 0x000fe20000010000 */
[-C--:B------:R-:W-:Y:S03]  /*f260*/  HMMA.16816.F32.BF16 R108, R24, R30.reuse, R108 ;  /* 0x0000001e186c723c */ /* 0x080fe6000004186c */
[----:B------:R-:W-:Y:S04]  /*f270*/  FADD.FTZ R9, R250, R9 ;  /* 0x00000009fa097221 */ /* 0x000fe80000010000 */
[----:B------:R-:W-:Y:S01]  /*f280*/  FADD.FTZ R9, R209, R9 ;  /* 0x00000009d1097221 */ /* 0x000fe20000010000 */
[C---:B------:R-:W-:Y:S04]  /*f290*/  HMMA.16816.F32.BF16 R112, R20.reuse, R30, R112 ;  /* 0x0000001e1470723c */ /* 0x040fe80000041870 */
[----:B------:R-:W-:Y:S02]  /*f2a0*/  FADD.FTZ R0, R208, R9 ;  /* 0x00000009d0007221 */ /* 0x000fe40000010000 */
[----:B------:R-:W-:Y:S02]  /*f2b0*/  FADD.FTZ R9, R197, R2 ;  /* 0x00000002c5097221 */ /* 0x000fe40000010000 */
[----:B------:R-:W-:Y:S01]  /*f2c0*/  FADD.FTZ R8, R205, R0 ;  /* 0x00000000cd087221 */ /* 0x000fe20000010000 */
[-C--:B-1----:R-:W-:Y:S03]  /*f2d0*/  HMMA.16816.F32.BF16 R116, R20, R4.reuse, R116 ;  /* 0x000000041474723c */ /* 0x082fe60000041874 */
[----:B------:R-:W-:Y:S02]  /*f2e0*/  FADD.FTZ R2, R196, R10 ;  /* 0x0000000ac4027221 */ /* 0x000fe40000010000 */
[----:B------:R-:W-:Y:S02]  /*f2f0*/  FADD.FTZ R10, R204, R8 ;  /* 0x00000008cc0a7221 */ /* 0x000fe40000010000 */
[----:B------:R-:W-:Y:S01]  /*f300*/  FADD.FTZ R0, R194, R9 ;  /* 0x00000009c2007221 */ /* 0x000fe20000010000 */
[C---:B------:R-:W-:Y:S04]  /*f310*/  HMMA.16816.F32.BF16 R120, R24.reuse, R4, R120 ;  /* 0x000000041878723c */ /* 0x040fe80000041878 */
[----:B------:R-:W-:Y:S03]  /*f320*/  FADD.FTZ R8, R193, R0 ;  /* 0x00000000c1087221 */ /* 0x000fe60000010000 */
[----:B------:R-:W-:Y:S01]  /*f330*/  FADD.FTZ R4, R203, R11 ;  /* 0x0000000bcb047221 */ /* 0x000fe20000010000 */
[-C--:B------:R-:W-:Y:S04]  /*f340*/  HMMA.16816.F32.BF16 R124, R24, R6.reuse, R124 ;  /* 0x00000006187c723c */ /* 0x080fe8000004187c */
[----:B------:R-:W-:Y:S02]  /*f350*/  FADD.FTZ R9, R202, R4 ;  /* 0x00000004ca097221 */ /* 0x000fe40000010000 */
[----:B------:R-:W-:Y:S02]  /*f360*/  FADD.FTZ R5, R195, R2 ;  /* 0x00000002c3057221 */ /* 0x000fe40000010000 */
[----:B------:R-:W-:Y:S01]  /*f370*/  FADD.FTZ R4, R192, R10 ;  /* 0x0000000ac0047221 */ /* 0x000fe20000010000 */
[----:B------:R-:W-:Y:S04]  /*f380*/  HMMA.16816.F32.BF16 R128, R20, R6, R128 ;  /* 0x000000061480723c */ /* 0x000fe80000041880 */
[----:B------:R-:W-:Y:S02]  /*f390*/  FADD.FTZ R2, R38, R9 ;  /* 0x0000000926027221 */ /* 0x000fe40000010000 */
[----:B------:R-:W-:Y:S02]  /*f3a0*/  FADD.FTZ R0, R40, R5 ;  /* 0x0000000528007221 */ /* 0x000fe40000010000 */
[----:B------:R-:W-:Y:S04]  /*f3b0*/  FADD.FTZ R5, R37, R4 ;  /* 0x0000000425057221 */ /* 0x000fe80000010000 */
        /* <DEDUP_REMOVED lines=9> */
[----:B------:R-:W-:Y:S02]  /*f450*/  FADD.FTZ R0, R43, R8 ;  /* 0x000000082b007221 */ /* 0x000fe40000010000 */
[----:B------:R-:W-:Y:S01]  /*f460*/  FADD.FTZ R2, R45, R2 ;  /* 0x000000022d027221 */ /* 0x000fe20000010000 */
[----:B------:R-:W-:Y:S01]  /*f470*/  STL [R1+0xc], R4 ;  /* 0x00000c0401007387 */ /* 0x000fe20000100800 */
[----:B------:R-:W-:Y:S03]  /*f480*/  FADD.FTZ R0, R46, R0 ;  /* 0x000000002e007221 */ /* 0x000fe60000010000 */
[----:B------:R-:W-:Y:S01]  /*f490*/  STL [R1+0x14], R2 ;  /* 0x0000140201007387 */ /* 0x000fe20000100800 */
[----:B------:R-:W-:Y:S05]  /*f4a0*/  FADD.FTZ R0, R36, R0 ;  /* 0x0000000024007221 */ /* 0x000fea0000010000 */
[----:B------:R1:W-:Y:S02]  /*f4b0*/  STL [R1+0x18], R0 ;  /* 0x0000180001007387 */ /* 0x0003e40000100800 */
[----:B-1----:R-:W-:Y:S01]  /*f4c0*/  MOV R0, R169 ;  /* 0x000000a900007202 */ /* 0x002fe20000000f00 */
[----:B------:R-:W-:-:S05]  /*f4d0*/  @P0 BRA `(.L_x_2420) ;  /* 0xffffd0c000000947 */ /* 0x000fca000383ffff */
.L_x_2417:
[----:B------:R-:W-:-:S06]  /*f4e0*/  UISETP.GE.AND UP0, UPT, UR24, UR8, UPT ;  /* 0x000000081800728c */ /* 0x000fcc000bf06270 */
[----:B------:R-:W-:-:S13]  /*f4f0*/  PLOP3.LUT P0, PT, PT, PT, UP0, 0x80, 0x0 ;  /* 0x000000000000781c */ /* 0x000fda0003f0f008 */
[----:B------:R-:W-:Y:S05]  /*f500*/  @!P0 BRA `(.L_x_2421) ;  /* 0x00004af000008947 */ /* 0x000fea0003800000 */
[----:B-1----:R-:W2:Y:S01]  /*f510*/  LDL.LU R2, [R1] ;  /* 0x0000000001027983 */ /* 0x002ea20000300800 */
[----:B------:R-:W-:Y:S01]  /*f520*/  IMAD.MOV.U32 R165, RZ, RZ, R168 ;  /* 0x000000ffffa57224 */ /* 0x000fe200078e00a8 */
[----:B------:R-:W-:Y:S01]  /*f530*/  MOV R170, R3 ;  /* 0x0000000300aa7202 */ /* 0x000fe20000000f00 */
[----:B------:R-:W-:Y:S01]  /*f540*/  IMAD.MOV.U32 R164, RZ, RZ, R169 ;  /* 0x000000ffffa47224 */ /* 0x000fe200078e00a9 */
[----:B------:R-:W3:Y:S01]  /*f550*/  LDL.LU R4, [R1+0x28] ;  /* 0x0000280001047983 */ /* 0x000ee20000300800 */
[----:B------:R-:W-:Y:S01]  /*f560*/  IMAD.MOV.U32 R166, RZ, RZ, R167 ;  /* 0x000000ffffa67224 */ /* 0x000fe200078e00a7 */
[----:B--2---:R-:W-:Y:S02]  /*f570*/  SHF.R.S32.HI R249, RZ, 0x1f, R2 ;  /* 0x0000001ffff97819 */ /* 0x004fe40000011402 */
[C---:B------:R-:W-:Y:S02]  /*f580*/  SHF.L.U32 R248, R2.reuse, 0x1, RZ ;  /* 0x0000000102f87819 */ /* 0x040fe400000006ff */
[----:B------:R-:W-:-:S02]  /*f590*/  SHF.L.U64.HI R249, R2, 0x1, R249 ;  /* 0x0000000102f97819 */ /* 0x000fc400000102f9 */
[----:B------:R-:W3:Y:S02]  /*f5a0*/  LDL.LU R2, [R1+0x24] ;  /* 0x0000240001027983 */ /* 0x000ee40000300800 */
[C---:B---3--:R-:W-:Y:S01]  /*f5b0*/  SHF.L.U64.HI R247, R2.reuse, 0x1, R4 ;  /* 0x0000000102f77819 */ /* 0x048fe20000010204 */
[----:B------:R-:W-:Y:S02]  /*f5c0*/  IMAD.SHL.U32 R246, R2, 0x2, RZ ;  /* 0x0000000202f67824 */ /* 0x000fe400078e00ff */
.L_x_2439:
[----:B------:R-:W-:Y:S04]  /*f5d0*/  DEPBAR.LE SB0, 0x0 ;  /* 0x000080000000791a */ /* 0x000fe80000000000 */
[----:B------:R-:W-:Y:S01]  /*f5e0*/  BAR.SYNC.DEFER_BLOCKING 0x0 ;  /* 0x0000000000007b1d */ /* 0x000fe20000010000 */
[----:B-1----:R-:W-:Y:S01]  /*f5f0*/  SHF.R.S32.HI R0, RZ, 0x1f, R243 ;  /* 0x0000001fff007819 */ /* 0x002fe200000114f3 */
[C---:B------:R-:W-:Y:S01]  /*f600*/  IMAD.WIDE.U32 R2, R243.reuse, c[0x0][0x208], RZ ;  /* 0x00008200f3027a25 */ /* 0x040fe200078e00ff */
[----:B------:R-:W-:Y:S03]  /*f610*/  UISETP.GT.AND UP0, UPT, UR24, UR8, UPT ;  /* 0x000000081800728c */ /* 0x000fe6000bf04270 */
[----:B------:R-:W-:Y:S04]  /*f620*/  IMAD R0, R0, c[0x0][0x208], RZ ;  /* 0x0000820000007a24 */ /* 0x000fe800078e02ff */
[----:B------:R-:W-:Y:S04]  /*f630*/  IMAD R0, R243, c[0x0][0x20c], R0 ;  /* 0x00008300f3007a24 */ /* 0x000fe800078e0200 */
[----:B------:R-:W-:Y:S01]  /*f640*/  IMAD.IADD R3, R3, 0x1, R0 ;  /* 0x0000000103037824 */ /* 0x000fe200078e0200 */
[----:B-----5:R-:W-:Y:S03]  /*f650*/  SHF.R.S32.HI R0, RZ, 0x1f, R242 ;  /* 0x0000001fff007819 */ /* 0x020fe600000114f2 */
[----:B------:R-:W-:Y:S04]  /*f660*/  IMAD.WIDE.U32 R2, R242, c[0x0][0x218], R2 ;  /* 0x00008600f2027a25 */ /* 0x000fe800078e0002 */
[----:B------:R-:W-:Y:S01]  /*f670*/  IMAD R0, R0, c[0x0][0x218], RZ ;  /* 0x0000860000007a24 */ /* 0x000fe200078e02ff */
[----:B------:R-:W-:Y:S01]  /*f680*/  IADD3 R2, P0, R2, UR22, RZ ;  /* 0x0000001602027c10 */ /* 0x000fe2000ff1e0ff */
[----:B------:R-:W-:Y:S02]  /*f690*/  LDSM.16.M88.4 R48, [R231+0x6100] ;  /* 0x00610000e730783b */ /* 0x000fe40000000200 */
[----:B------:R-:W-:Y:S04]  /*f6a0*/  IMAD R0, R242, c[0x0][0x21c], R0 ;  /* 0x00008700f2007a24 */ /* 0x000fe800078e0200 */
[----:B------:R-:W1:Y:S01]  /*f6b0*/  LDSM.16.M88.4 R16, [R224+0x3100] ;  /* 0x00310000e010783b */ /* 0x000e620000000200 */
[----:B------:R-:W-:Y:S02]  /*f6c0*/  IADD3.X R3, R3, UR16, R0, P0, !PT ;  /* 0x0000001003037c10 */ /* 0x000fe400087fe400 */
[C---:B------:R-:W-:Y:S03]  /*f6d0*/  LEA R0, P0, R2.reuse, c[0x0][0x1f8], 0x1 ;  /* 0x00007e0002007a11 */ /* 0x040fe600078008ff */
[----:B------:R-:W-:Y:S01]  /*f6e0*/  LDSM.16.M88.4 R44, [R231+0x8100] ;  /* 0x00810000e72c783b */ /* 0x000fe20000000200 */
[----:B------:R-:W-:Y:S05]  /*f6f0*/  LEA.HI.X R2, R2, c[0x0][0x1fc], R3, 0x1, P0 ;  /* 0x00007f0002027a11 */ /* 0x000fea00000f0c03 */
[----:B------:R-:W-:Y:S06]  /*f700*/  LDSM.16.M88.4 R32, [R224+0x3900] ;  /* 0x00390000e020783b */ /* 0x000fec0000000200 */
[----:B------:R-:W2:Y:S06]  /*f710*/  SHFL.IDX PT, R3, R0, RZ, 0x181f ;  /* 0x00181fff00037589 */ /* 0x000eac00000e0000 */
[----:B------:R-:W3:Y:S06]  /*f720*/  SHFL.IDX PT, R37, R2, RZ, 0x181f ;  /* 0x00181fff02257589 */ /* 0x000eec00000e0000 */
[----:B------:R-:W-:Y:S06]  /*f730*/  SHFL.IDX PT, R39, R2, 0x1, 0x181f ;  /* 0x00381f0002277f89 */ /* 0x000fec00000e0000 */
[----:B------:R4:W-:Y:S01]  /*f740*/  SHFL.IDX PT, R42, R2, 0x2, 0x181f ;  /* 0x00581f00022a7f89 */ /* 0x0009e200000e0000 */
[-C--:B-1----:R-:W-:Y:S05]  /*f750*/  HMMA.16816.F32.BF16 R4, R48, R16.reuse, RZ ;  /* 0x000000103004723c */ /* 0x082fea00000418ff */
[----:B------:R-:W-:Y:S01]  /*f760*/  LDSM.16.M88.4 R172, [R224+0x4100] ;  /* 0x00410000e0ac783b */ /* 0x000fe20000000200 */
[C---:B--2---:R-:W-:Y:S02]  /*f770*/  IADD3 R36, P0, R3.reuse, R246, RZ ;  /* 0x000000f603247210 */ /* 0x044fe40007f1e0ff */
[C---:B------:R-:W-:Y:S03]  /*f780*/  HMMA.16816.F32.BF16 R8, R44.reuse, R16, RZ ;  /* 0x000000102c08723c */ /* 0x040fe600000418ff */
[----:B------:R-:W1:Y:S06]  /*f790*/  SHFL.IDX PT, R38, R0, 0x1, 0x181f ;  /* 0x00381f0000267f89 */ /* 0x000e6c00000e0000 */
[----:B------:R-:W-:Y:S01]  /*f7a0*/  LDSM.16.M88.4 R192, [R233+0x6100] ;  /* 0x00610000e9c0783b */ /* 0x000fe20000000200 */
[-C--:B------:R-:W-:Y:S02]  /*f7b0*/  HMMA.16816.F32.BF16 R12, R44, R18.reuse, RZ ;  /* 0x000000122c0c723c */ /* 0x080fe400000418ff */
[-C--:B----4-:R-:W-:Y:S03]  /*f7c0*/  IADD3 R2, P1, R3, R248.reuse, RZ ;  /* 0x000000f803027210 */ /* 0x090fe60007f3e0ff */
[----:B------:R-:W-:Y:S03]  /*f7d0*/  LDSM.16.M88.4 R196, [R235] ;  /* 0x00000000ebc4783b */ /* 0x000fe60000000200 */
[C---:B------:R-:W-:Y:S03]  /*f7e0*/  HMMA.16816.F32.BF16 R16, R48.reuse, R18, RZ ;  /* 0x000000123010723c */ /* 0x040fe600000418ff */
[----:B------:R-:W-:Y:S01]  /*f7f0*/  LDSM.16.M88.4 R200, [R233+0x8100] ;  /* 0x00810000e9c8783b */ /* 0x000fe20000000200 */
[C---:B---3--:R-:W-:Y:S02]  /*f800*/  IMAD.X R3, R37.reuse, 0x1, R249, P1 ;  /* 0x0000000125037824 */ /* 0x048fe400008e06f9 */
[----:B------:R-:W-:Y:S02]  /*f810*/  IMAD.X R37, R37, 0x1, R247, P0 ;  /* 0x0000000125257824 */ /* 0x000fe400000e06f7 */
[-C--:B------:R-:W-:Y:S01]  /*f820*/  HMMA.16816.F32.BF16 R20, R48, R32.reuse, RZ ;  /* 0x000000203014723c */ /* 0x080fe200000418ff */
[----:B------:R-:W-:Y:S03]  /*f830*/  LDSM.16.M88.4 R204, [R241] ;  /* 0x00000000f1cc783b */ /* 0x000fe60000000200 */
[C---:B-1----:R-:W-:Y:S03]  /*f840*/  IADD3 R40, P0, R38.reuse, R248, RZ ;  /* 0x000000f826287210 */ /* 0x042fe60007f1e0ff */
[----:B------:R-:W-:Y:S01]  /*f850*/  LDSM.16.M88.4 R208, [R240] ;  /* 0x00000000f0d0783b */ /* 0x000fe20000000200 */
[C---:B------:R-:W-:Y:S04]  /*f860*/  HMMA.16816.F32.BF16 R24, R44.reuse, R32, RZ ;  /* 0x000000202c18723c */ /* 0x040fe800000418ff */
[C---:B------:R-:W-:Y:S01]  /*f870*/  IMAD.X R41, R39.reuse, 0x1, R249, P0 ;  /* 0x0000000127297824 */ /* 0x040fe200000e06f9 */
[----:B------:R-:W-:Y:S01]  /*f880*/  @!PT LDS RZ, [RZ] ;  /* 0x00000000fffff984 */ /* 0x000fe20000000800 */
[----:B------:R-:W-:Y:S01]  /*f890*/  @!PT LDS RZ, [RZ] ;  /* 0x00000000fffff984 */ /* 0x000fe20000000800 */
[----:B------:R-:W-:Y:S01]  /*f8a0*/  @!PT LDS RZ, [RZ] ;  /* 0x00000000fffff984 */ /* 0x000fe20000000800 */
[----:B------:R1:W-:Y:S03]  /*f8b0*/  LDGSTS.E.BYPASS.LTC128B.128 [R245], [R2.64], !P6 ;  /* 0x0000000002f57fae */ /* 0x0003e6000f101d54 */
[-C--:B------:R-:W-:Y:S03]  /*f8c0*/  HMMA.16816.F32.BF16 R28, R44, R34.reuse, RZ ;  /* 0x000000222c1c723c */ /* 0x080fe600000418ff */
[----:B------:R2:W-:Y:S05]  /*f8d0*/  LDGSTS.E.BYPASS.LTC128B.128 [R245+0x1800], [R36.64], !P5 ;  /* 0x0180000024f57fae */ /* 0x0005ea000e901d54 */
[C---:B------:R-:W-:Y:S01]  /*f8e0*/  HMMA.16816.F32.BF16 R32, R48.reuse, R34, RZ ;  /* 0x000000223020723c */ /* 0x040fe200000418ff */
[----:B------:R-:W3:Y:S06]  /*f8f0*/  SHFL.IDX PT, R0, R0, 0x2, 0x181f ;  /* 0x00581f0000007f89 */ /* 0x000eec00000e0000 */
[----:B------:R4:W-:Y:S01]  /*f900*/  LDGSTS.E.BYPASS.LTC128B.128 [R245+0x800], [R40.64], !P6 ;  /* 0x0080000028f57fae */ /* 0x0009e2000f101d54 */
[----:B-1----:R-:W-:Y:S05]  /*f910*/  IADD3 R2, P2, R38, R246, RZ ;  /* 0x000000f626027210 */ /* 0x002fea0007f5e0ff */
[----:B------:R-:W-:Y:S02]  /*f920*/  IMAD.X R3, R39, 0x1, R247, P2 ;  /* 0x0000000127037824 */ /* 0x000fe400010e06f7 */
[-C--:B--2---:R-:W-:Y:S01]  /*f930*/  HMMA.16816.F32.BF16 R36, R48, R172.reuse, RZ ;  /* 0x000000ac3024723c */ /* 0x084fe200000418ff */
[C---:B---3--:R-:W-:Y:S02]  /*f940*/  IADD3 R212, P1, R0.reuse, R248, RZ ;  /* 0x000000f800d47210 */ /* 0x048fe40007f3e0ff */
[----:B------:R1:W-:Y:S01]  /*f950*/  LDGSTS.E.BYPASS.LTC128B.128 [R245+0x2000], [R2.64], !P5 ;  /* 0x0200000002f57fae */ /* 0x0003e2000e901d54 */
[----:B------:R-:W-:Y:S02]  /*f960*/  IADD3 R168, P0, R0, R246, RZ ;  /* 0x000000f600a87210 */ /* 0x000fe40007f1e0ff */
[C---:B------:R-:W-:Y:S03]  /*f970*/  IMAD.X R213, R42.reuse, 0x1, R249, P1 ;  /* 0x000000012ad57824 */ /* 0x040fe600008e06f9 */
[----:B------:R-:W-:Y:S01]  /*f980*/  IMAD.X R169, R42, 0x1, R247, P0 ;  /* 0x000000012aa97824 */ /* 0x000fe200000e06f7 */
[----:B------:R-:W-:Y:S01]  /*f990*/  PLOP3.LUT P0, PT, PT, PT, UP0, 0x80, 0x0 ;  /* 0x000000000000781c */ /* 0x000fe20003f0f008 */
[C---:B----4-:R-:W-:Y:S01]  /*f9a0*/  HMMA.16816.F32.BF16 R40, R44.reuse, R172, RZ ;  /* 0x000000ac2c28723c */ /* 0x050fe200000418ff */
[----:B------:R2:W-:Y:S06]  /*f9b0*/  LDGSTS.E.BYPASS.LTC128B.128 [R245+0x1000], [R212.64], !P6 ;  /* 0x01000000d4f57fae */ /* 0x0005ec000f101d54 */
[----:B------:R1:W-:Y:S01]  /*f9c0*/  LDGSTS.E.BYPASS.LTC128B.128 [R245+0x2800], [R168.64], !P5 ;  /* 0x02800000a8f57fae */ /* 0x0003e2000e901d54 */
[-C--:B------:R-:W-:Y:S05]  /*f9d0*/  HMMA.16816.F32.BF16 R44, R44, R174.reuse, RZ ;  /* 0x000000ae2c2c723c */ /* 0x080fea00000418ff */
[----:B------:R-:W-:Y:S03]  /*f9e0*/  LDSM.16.M88.4 R216, [R230+0x3100] ;  /* 0x00310000e6d8783b */ /* 0x000fe60000000200 */
[----:B------:R-:W-:Y:S03]  /*f9f0*/  HMMA.16816.F32.BF16 R48, R48, R174, RZ ;  /* 0x000000ae3030723c */ /* 0x000fe600000418ff */
[----:B------:R-:W0:Y:S05]  /*fa00*/  LDGDEPBAR ;  /* 0x00000000000079af */ /* 0x000e2a0000000000 */
[-C--:B------:R-:W-:Y:S01]  /*fa10*/  HMMA.16816.F32.BF16 R4, R192, R196.reuse, R4 ;  /* 0x000000c4c004723c */ /* 0x080fe20000041804 */
[----:B------:R-:W-:Y:S06]  /*fa20*/  LDSM.16.M88.4 R220, [R232+0x8100] ;  /* 0x00810000e8dc783b */ /* 0x000fec0000000200 */
[----:B--2---:R-:W2:Y:S01]  /*fa30*/  LDSM.16.M88.4 R212, [R232+0x6100] ;  /* 0x00610000e8d4783b */ /* 0x004ea20000000200 */
[C---:B------:R-:W-:Y:S05]  /*fa40*/  HMMA.16816.F32.BF16 R8, R200.reuse, R196, R8 ;  /* 0x000000c4c808723c */ /* 0x040fea0000041808 */
[----:B------:R-:W3:Y:S03]  /*fa50*/  LDSM.16.M88.4 R172, [R230+0x3900] ;  /* 0x00390000e6ac783b */ /* 0x000ee60000000200 */
        /* <DEDUP_REMOVED lines=13> */
[----:B------:R-:W1:Y:S06]  /*fb30*/  LDSM.16.M88.4 R192, [R234+0x6100] ;  /* 0x00610000eac0783b */ /* 0x000e6c0000000200 */
[----:B------:R-:W-:Y:S01]  /*fb40*/  LDSM.16.M88.4 R208, [R229+0x1000] ;  /* 0x00100000e5d0783b */ /* 0x000fe20000000200 */
[-C--:B--2---:R-:W-:Y:S08]  /*fb50*/  HMMA.16816.F32.BF16 R4, R212, R216.reuse, R4 ;  /* 0x000000d8d404723c */ /* 0x084ff00000041804 */
        /* <DEDUP_REMOVED lines=14> */
[----:B------:R-:W-:Y:S06]  /*fc40*/  LDSM.16.M88.4 R196, [R231+0xa100] ;  /* 0x00a10000e7c4783b */ /* 0x000fec0000000200 */
[----:B------:R-:W3:Y:S01]  /*fc50*/  LDSM.16.M88.4 R212, [R224+0x4900] ;  /* 0x00490000e0d4783b */ /* 0x000ee20000000200 */
[-C--:B-1----:R-:W-:Y:S08]  /*fc60*/  HMMA.16816.F32.BF16 R4, R192, R200.reuse, R4 ;  /* 0x000000c8c004723c */ /* 0x082ff00000041804 */
[C---:B------:R-:W-:Y:S08]  /*fc70*/  HMMA.16816.F32.BF16 R8, R204.reuse, R200, R8 ;  /* 0x000000c8cc08723c */ /* 0x040ff00000041808 */
[-C--:B------:R-:W-:Y:S08]  /*fc80*/  HMMA.16816.F32.BF16 R12, R204, R202.reuse, R12 ;  /* 0x000000cacc0c723c */ /* 0x080ff0000004180c */
[C---:B------:R-:W-:Y:S01]  /*fc90*/  HMMA.16816.F32.BF16 R16, R192.reuse, R202, R16 ;  /* 0x000000cac010723c */ /* 0x040fe20000041810 */
[----:B------:R-:W1:Y:S07]  /*fca0*/  LDSM.16.M88.4 R200, [R224+0x5900] ;  /* 0x00590000e0c8783b */ /* 0x000e6e0000000200 */
[-C--:B--2---:R-:W-:Y:S08]  /*fcb0*/  HMMA.16816.F32.BF16 R20, R192, R172.reuse, R20 ;  /* 0x000000acc014723c */ /* 0x084ff00000041814 */
        /* <DEDUP_REMOVED lines=9> */
[----:B------:R-:W2:Y:S06]  /*fd50*/  LDSM.16.M88.4 R192, [R239] ;  /* 0x00000000efc0783b */ /* 0x000eac0000000200 */
[----:B------:R-:W4:Y:S01]  /*fd60*/  LDSM.16.M88.4 R208, [R238] ;  /* 0x00000000eed0783b */ /* 0x000f220000000200 */
[-C--:B---3--:R-:W-:Y:S08]  /*fd70*/  HMMA.16816.F32.BF16 R4, R196, R212.reuse, R4 ;  /* 0x000000d4c404723c */ /* 0x088ff00000041804 */
[C---:B------:R-:W-:Y:S08]  /*fd80*/  HMMA.16816.F32.BF16 R8, R216.reuse, R212, R8 ;  /* 0x000000d4d808723c */ /* 0x040ff00000041808 */
[-C--:B------:R-:W-:Y:S08]  /*fd90*/  HMMA.16816.F32.BF16 R12, R216, R214.reuse, R12 ;  /* 0x000000d6d80c723c */ /* 0x080ff0000004180c */
[C---:B------:R-:W-:Y:S01]  /*fda0*/  HMMA.16816.F32.BF16 R16, R196.reuse, R214, R16 ;  /* 0x000000d6c410723c */ /* 0x040fe20000041810 */
[----:B------:R-:W3:Y:S07]  /*fdb0*/  LDSM.16.M88.4 R212, [R237] ;  /* 0x00000000edd4783b */ /* 0x000eee0000000200 */
        /* <DEDUP_REMOVED lines=8> */
[----:B------:R-:W-:Y:S07]  /*fe40*/  LDSM.16.M88.4 R216, [R232+0xc100] ;  /* 0x00c10000e8d8783b */ /* 0x000fee0000000200 */
[----:B------:R-:W-:Y:S01]  /*fe50*/  HMMA.16816.F32.BF16 R48, R196, R202, R48 ;  /* 0x000000cac430723c */ /* 0x000fe20000041830 */
[----:B------:R-:W-:Y:S06]  /*fe60*/  LDSM.16.M88.4 R196, [R232+0xa100] ;  /* 0x00a10000e8c4783b */ /* 0x000fec0000000200 */
[----:B------:R-:W1:Y:S01]  /*fe70*/  LDSM.16.M88.4 R200, [R230+0x4900] ;  /* 0x00490000e6c8783b */ /* 0x000e620000000200 */
[-C--:B--2---:R-:W-:Y:S08]  /*fe80*/  HMMA.16816.F32.BF16 R4, R172, R192.reuse, R4 ;  /* 0x000000c0ac04723c */ /* 0x084ff00000041804 */
[C---:B------:R-:W-:Y:S08]  /*fe90*/  HMMA.16816.F32.BF16 R8, R204.reuse, R192, R8 ;  /* 0x000000c0cc08723c */ /* 0x040ff00000041808 */
[-C--:B------:R-:W-:Y:S08]  /*fea0*/  HMMA.16816.F32.BF16 R12, R204, R194.reuse, R12 ;  /* 0x000000c2cc0c723c */ /* 0x080ff0000004180c */
[C---:B------:R-:W-:Y:S01]  /*feb0*/  HMMA.16816.F32.BF16 R16, R172.reuse, R194, R16 ;  /* 0x000000c2ac10723c */ /* 0x040fe20000041810 */
[----:B------:R-:W2:Y:S07]  /*fec0*/  LDSM.16.M88.4 R192, [R230+0x5100] ;  /* 0x00510000e6c0783b */ /* 0x000eae0000000200 */
[-C--:B----4-:R-:W-:Y:S08]  /*fed0*/  HMMA.16816.F32.BF16 R20, R172, R208.reuse, R20 ;  /* 0x000000d0ac14723c */ /* 0x090ff00000041814 */
[C---:B------:R-:W-:Y:S08]  /*fee0*/  HMMA.16816.F32.BF16 R24, R204.reuse, R208, R24 ;  /* 0x000000d0cc18723c */ /* 0x040ff00000041818 */
[-C--:B------:R-:W-:Y:S08]  /*fef0*/  HMMA.16816.F32.BF16 R28, R204, R210.reuse, R28 ;  /* 0x000000d2cc1c723c */ /* 0x080ff0000004181c */
[C---:B------:R-:W-:Y:S01]  /*ff00*/  HMMA.16816.F32.BF16 R32, R172.reuse, R210, R32 ;  /* 0x000000d2ac20723c */ /* 0x040fe20000041820 */
[----:B------:R-:W4:Y:S07]  /*ff10*/  LDSM.16.M88.4 R208, [R230+0x5900] ;  /* 0x00590000e6d0783b */ /* 0x000f2e0000000200 */
[-C--:B---3--:R-:W-:Y:S08]  /*ff20*/  HMMA.16816.F32.BF16 R36, R172, R212.reuse, R36 ;  /* 0x000000d4ac24723c */ /* 0x088ff00000041824 */
[C---:B------:R-:W-:Y:S08]  /*ff30*/  HMMA.16816.F32.BF16 R40, R204.reuse, R212, R40 ;  /* 0x000000d4cc28723c */ /* 0x040ff00000041828 */
[-C--:B------:R-:W-:Y:S01]  /*ff40*/  HMMA.16816.F32.BF16 R44, R204, R214.reuse, R44 ;  /* 0x000000d6cc2c723c */ /* 0x080fe2000004182c */
[----:B------:R-:W-:Y:S07]  /*ff50*/  LDSM.16.M88.4 R204, [R229+0x1800] ;  /* 0x00180000e5cc783b */ /* 0x000fee0000000200 */
[----:B------:R-:W-:Y:S01]  /*ff60*/  HMMA.16816.F32.BF16 R48, R172, R214, R48 ;  /* 0x000000d6ac30723c */ /* 0x000fe20000041830 */
[----:B------:R-:W3:Y:S06]  /*ff70*/  LDSM.16.M88.4 R172, [R234+0xa100] ;  /* 0x00a10000eaac783b */ /* 0x000eec0000000200 */
[----:B------:R-:W3:Y:S01]  /*ff80*/  LDSM.16.M88.4 R212, [R236+0xc100] ;  /* 0x00c10000ecd4783b */ /* 0x000ee20000000200 */
[-C--:B-1----:R-:W-:Y:S08]  /*ff90*/  HMMA.16816.F32.BF16 R4, R196, R200.reuse, R4 ;  /* 0x000000c8c404723c */ /* 0x082ff00000041804 */
[C---:B------:R-:W-:Y:S08]  /*ffa0*/  HMMA.16816.F32.BF16 R8, R216.reuse, R200, R8 ;  /* 0x000000c8d808723c */ /* 0x040ff00000041808 */
[-C--:B------:R-:W-:Y:S08]  /*ffb0*/  HMMA.16816.F32.BF16 R12, R216, R202.reuse, R12 ;  /* 0x000000cad80c723c */ /* 0x080ff0000004180c */
[C---:B------:R-:W-:Y:S01]  /*ffc0*/  HMMA.16816.F32.BF16 R16, R196.reuse, R202, R16 ;  /* 0x000000cac410723c */ /* 0x040fe20000041810 */
[----:B------:R-:W1:Y:S01]  /*ffd0*/  LDSM.16.M88.4 R200, [R229+0x2800] ;  /* 0x00280000e5c8783b */ /* 0x000e620000000200 */
[----:B------:R-:W-:Y:S05]  /*ffe0*/  DEPBAR.LE SB0, 0x0 ;  /* 0x000080000000791a */ /* 0x000fea0000000000 */
[----:B------:R-:W-:Y:S01]  /*fff0*/  BAR.SYNC.DEFER_BLOCKING 0x0 ;  /* 0x0000000000007b1d */ /* 0x000fe20000010000 */
[-C--:B--2---:R-:W-:Y:S08]  /*10000*/  HMMA.16816.F32.BF16 R20, R196, R192.reuse, R20 ;  /* 0x000000c0c414723c */ /* 0x084ff00000041814 */
[C---:B------:R-:W-:Y:S08]  /*10010*/  HMMA.16816.F32.BF16 R24, R216.reuse, R192, R24 ;  /* 0x000000c0d818723c */ /* 0x040ff00000041818 */
[-C--:B------:R-:W-:Y:S08]  /*10020*/  HMMA.16816.F32.BF16 R28, R216, R194.reuse, R28 ;  /* 0x000000c2d81c723c */ /* 0x080ff0000004181c */
[C---:B------:R-:W-:Y:S08]  /*10030*/  HMMA.16816.F32.BF16 R32, R196.reuse, R194, R32 ;  /* 0x000000c2c420723c */ /* 0x040ff00000041820 */
[-C--:B----4-:R-:W-:Y:S08]  /*10040*/  HMMA.16816.F32.BF16 R36, R196, R208.reuse, R36 ;  /* 0x000000d0c424723c */ /* 0x090ff00000041824 */
[C---:B------:R-:W-:Y:S08]  /*10050*/  HMMA.16816.F32.BF16 R40, R216.reuse, R208, R40 ;  /* 0x000000d0d828723c */ /* 0x040ff00000041828 */
[-C--:B------:R-:W-:Y:S08]  /*10060*/  HMMA.16816.F32.BF16 R44, R216, R210.reuse, R44 ;  /* 0x000000d2d82c723c */ /* 0x080ff0000004182c */
[----:B------:R-:W-:Y:S08]  /*10070*/  HMMA.16816.F32.BF16 R48, R196, R210, R48 ;  /* 0x000000d2c430723c */ /* 0x000ff00000041830 */
        /* <DEDUP_REMOVED lines=42> */
[----:B------:R-:W-:Y:S04]  /*10320*/  SHFL.IDX PT, R172, R2, 0x1, 0x181f ;  /* 0x00381f0002ac7f89 */ /* 0x000fe800000e0000 */
[----:B------:R2:W-:Y:S04]  /*10330*/  SHFL.IDX PT, R169, R2, 0x2, 0x181f ;  /* 0x00581f0002a97f89 */ /* 0x0005e800000e0000 */
[----:B------:R-:W3:Y:S04]  /*10340*/  SHFL.IDX PT, R168, R0, RZ, 0x181f ;  /* 0x00181fff00a87589 */ /* 0x000ee800000e0000 */
[----:B------:R-:W4:Y:S04]  /*10350*/  SHFL.IDX PT, R171, R0, 0x1, 0x181f ;  /* 0x00381f0000ab7f89 */ /* 0x000f2800000e0000 */
[----:B------:R-:W5:Y:S01]  /*10360*/  SHFL.IDX PT, R0, R0, 0x2, 0x181f ;  /* 0x00581f0000007f89 */ /* 0x000f6200000e0000 */
[C---:B-1----:R-:W-:Y:S02]  /*10370*/  IADD3 R192, P1, R167.reuse, R246, RZ ;  /* 0x000000f6a7c07210 */ /* 0x042fe40007f3e0ff */
[-C--:B--2---:R-:W-:Y:S04]  /*10380*/  IADD3 R2, P0, R167, R248.reuse, RZ ;  /* 0x000000f8a7027210 */ /* 0x084fe80007f1e0ff */
[CC--:B---3--:R-:W-:Y:S01]  /*10390*/  IADD3.X R3, R168.reuse, R249.reuse, RZ, P0, !PT ;  /* 0x000000f9a8037210 */ /* 0x0c8fe200007fe4ff */
[----:B------:R-:W-:Y:S01]  /*103a0*/  IMAD.X R193, R168, 0x1, R247, P1 ;  /* 0x00000001a8c17824 */ /* 0x000fe200008e06f7 */
[C---:B------:R-:W-:Y:S02]  /*103b0*/  IADD3 R174, P0, R172.reuse, R248, RZ ;  /* 0x000000f8acae7210 */ /* 0x040fe40007f1e0ff */
[----:B------:R-:W-:Y:S01]  /*103c0*/  IADD3 R172, P2, R172, R246, RZ ;  /* 0x000000f6acac7210 */ /* 0x000fe20007f5e0ff */
[----:B------:R1:W-:Y:S01]  /*103d0*/  LDGSTS.E.BYPASS.LTC128B.128 [R244+0x3100], [R2.64], !P6 ;  /* 0x0310000002f47fae */ /* 0x0003e2000f101d54 */
[----:B------:R-:W-:Y:S01]  /*103e0*/  IADD3 R168, P1, R169, R248, RZ ;  /* 0x000000f8a9a87210 */ /* 0x000fe20007f3e0ff */
[C---:B----4-:R-:W-:Y:S02]  /*103f0*/  IMAD.X R175, R171.reuse, 0x1, R249, P0 ;  /* 0x00000001abaf7824 */ /* 0x050fe400000e06f9 */
[----:B------:R2:W-:Y:S01]  /*10400*/  LDGSTS.E.BYPASS.LTC128B.128 [R244+0x4900], [R192.64], !P5 ;  /* 0x04900000c0f47fae */ /* 0x0005e2000e901d54 */
[--C-:B------:R-:W-:Y:S03]  /*10410*/  IMAD.X R173, R171, 0x1, R247.reuse, P2 ;  /* 0x00000001abad7824 */ /* 0x100fe600010e06f7 */
[----:B------:R2:W-:Y:S04]  /*10420*/  LDGSTS.E.BYPASS.LTC128B.128 [R244+0x3900], [R174.64], !P6 ;  /* 0x03900000aef47fae */ /* 0x0005e8000f101d54 */
[----:B------:R2:W-:Y:S01]  /*10430*/  LDGSTS.E.BYPASS.LTC128B.128 [R244+0x5100], [R172.64], !P5 ;  /* 0x05100000acf47fae */ /* 0x0005e2000e901d54 */
[----:B-1----:R-:W-:Y:S02]  /*10440*/  IADD3 R2, P0, R169, R246, RZ ;  /* 0x000000f6a9027210 */ /* 0x002fe40007f1e0ff */
[C---:B-----5:R-:W-:Y:S03]  /*10450*/  IADD3.X R169, R0.reuse, R249, RZ, P1, !PT ;  /* 0x000000f900a97210 */ /* 0x060fe60000ffe4ff */
[----:B------:R-:W-:Y:S02]  /*10460*/  IMAD.X R3, R0, 0x1, R247, P0 ;  /* 0x0000000100037824 */ /* 0x000fe400000e06f7 */
[----:B------:R2:W-:Y:S04]  /*10470*/  LDGSTS.E.BYPASS.LTC128B.128 [R244+0x4100], [R168.64], !P6 ;  /* 0x04100000a8f47fae */ /* 0x0005e8000f101d54 */
[----:B------:R2:W-:Y:S02]  /*10480*/  LDGSTS.E.BYPASS.LTC128B.128 [R244+0x5900], [R2.64], !P5 ;  /* 0x0590000002f47fae */ /* 0x0005e4000e901d54 */
.L_x_2422:
[----:B--2---:R-:W2:Y:S01]  /*10490*/  LDL R3, [R1+0x1c] ;  /* 0x00001c0001037983 */ /* 0x004ea20000100800 */
        /* <DEDUP_REMOVED lines=14> */
[----:B------:R-:W1:Y:S01]  /*10580*/  SHFL.IDX PT, R3, R169, RZ, 0x1c1f ;  /* 0x001c1fffa9037589 */ /* 0x000e6200000e0000 */
[----:B------:R-:W-:Y:S04]  /*10590*/  IADD3 R0, -R2, 0x1, R0 ;  /* 0x0000000102007810 */ /* 0x000fe80007ffe100 */
[----:B------:R-:W-:Y:S04]  /*105a0*/  IADD3 R172, R0, -c[0x0][0x168], R172 ;  /* 0x80005a0000ac7a10 */ /* 0x000fe80007ffe0ac */
        /* <DEDUP_REMOVED lines=20> */
.L_x_2425:
[----:B------:R-:W-:Y:S04]  /*106f0*/  MOV R167, c[0x0][0x32c] ;  /* 0x0000cb0000a77a02 */ /* 0x000fe80000000f00 */
[----:B------:R-:W-:Y:S11]  /*10700*/  ISETP.NE.AND P0, PT, R167, 0x1, PT ;  /* 0x00000001a700780c */ /* 0x000ff60003f05270 */
[----:B------:R-:W-:Y:S02]  /*10710*/  @!UPT UIADD3 URZ, URZ, URZ, URZ ;  /* 0x0000003f3f3ff290 */ /* 0x000fe4000fffe03f */
[----:B------:R-:W-:Y:S05]  /*10720*/  @P0 IMAD.HI.U32 R167, R3, c[0x0][0x330], RZ ;  /* 0x0000cc0003a70a27 */ /* 0x000fea00078e00ff */
[----:B------:R-:W-:Y:S02]  /*10730*/  @P0 SHF.R.U32.HI R3, RZ, c[0x0][0x334], R167 ;  /* 0x0000cd00ff030a19 */ /* 0x000fe400000116a7 */
.L_x_2426:
[----:B------:R-:W-:Y:S05]  /*10740*/  BSYNC B0 ;  /* 0x0000000000007941 */ /* 0x000fea0003800000 */
.L_x_2424:
[----:B------:R-:W-:Y:S05]  /*10750*/  IMAD R3, R3, c[0x0][0x32c], R173 ;  /* 0x0000cb0003037a24 */ /* 0x000fea00078e02ad */
[----:B------:R-:W-:Y:S02]  /*10760*/  IADD3 R167, R3, c[0x0][0x32c], RZ ;  /* 0x0000cb0003a77a10 */ /* 0x000fe40007ffe0ff */
[----:B------:R-:W-:Y:S02]  /*10770*/  IMNMX R0, R0, R3, !PT ;  /* 0x0000000300007217 */ /* 0x000fe40007800200 */
[----:B------:R-:W-:Y:S02]  /*10780*/  IMNMX R2, R2, R167, PT ;  /* 0x000000a702027217 */ /* 0x000fe40003800200 */
.L_x_2423:
        /* <DEDUP_REMOVED lines=21> */
.L_x_2429:
[----:B------:R-:W-:Y:S04]  /*108e0*/  MOV R174, 0x1 ;  /* 0x0000000100ae7802 */ /* 0x000fe80000000f00 */
[----:B------:R-:W-:Y:S11]  /*108f0*/  ISETP.NE.AND P0, PT, R174, c[0x0][0x32c], PT ;  /* 0x0000cb00ae007a0c */ /* 0x000ff60003f05270 */
[----:B------:R-:W-:Y:S02]  /*10900*/  @!UPT UIADD3 URZ, URZ, URZ, URZ ;  /* 0x0000003f3f3ff290 */ /* 0x000fe4000fffe03f */
[----:B------:R-:W-:Y:S05]  /*10910*/  @P0 IMAD.HI.U32 R174, R168, c[0x0][0x330], RZ ;  /* 0x0000cc00a8ae0a27 */ /* 0x000fea00078e00ff */
[----:B------:R-:W-:Y:S02]  /*10920*/  @P0 SHF.R.U32.HI R168, RZ, c[0x0][0x334], R174 ;  /* 0x0000cd00ffa80a19 */ /* 0x000fe400000116ae */
.L_x_2430:
[----:B------:R-:W-:Y:S05]  /*10930*/  BSYNC B0 ;  /* 0x0000000000007941 */ /* 0x000fea0003800000 */
.L_x_2428:
[----:B------:R-:W-:Y:S05]  /*10940*/  IMAD R168, R168, c[0x0][0x32c], R173 ;  /* 0x0000cb00a8a87a24 */ /* 0x000fea00078e02ad */
[----:B------:R-:W-:Y:S02]  /*10950*/  IADD3 R174, R168, c[0x0][0x32c], RZ ;  /* 0x0000cb00a8ae7a10 */ /* 0x000fe40007ffe0ff */
[----:B------:R-:W-:Y:S02]  /*10960*/  IMNMX R3, R3, R168, !PT ;  /* 0x000000a803037217 */ /* 0x000fe40007800200 */
[----:B------:R-:W-:Y:S02]  /*10970*/  IMNMX R167, R167, R174, PT ;  /* 0x000000aea7a77217 */ /* 0x000fe40003800200 */
.L_x_2427:
[----:B------:R-:W-:Y:S02]  /*10980*/  UISETP.GE.AND UP2, UPT, UR28, 0x1, UPT ;  /* 0x000000011c00788c */ /* 0x000fe4000bf46270 */
        /* <DEDUP_REMOVED lines=23> */
[----:B------:R-:W1:Y:S01]  /*10b00*/  SHFL.IDX PT, R4, R169, 0x2, 0x1c1f ;  /* 0x005c1f00a9047f89 */ /* 0x000e6200000e0000 */
[C---:B------:R-:W-:Y:S01]  /*10b10*/  ISETP.LT.OR P0, PT, R2.reuse, 0xa, P0 ;  /* 0x0000000a0200780c */ /* 0x040fe20000701670 */
[----:B------:R-:W-:Y:S01]  /*10b20*/  UP2UR UR29, UPR, URZ, 0x40 ;  /* 0x000000403f1d7883 */ /* 0x000fe20008000000 */
[----:B------:R-:W-:Y:S01]  /*10b30*/  ISETP.LT.OR P1, PT, R2, 0x9, P1 ;  /* 0x000000090200780c */ /* 0x000fe20000f21670 */
[----:B------:R-:W-:Y:S01]  /*10b40*/  UP2UR UR5, UPR, URZ, 0x2 ;  /* 0x000000023f057883 */ /* 0x000fe20008000000 */
[----:B------:R-:W-:Y:S01]  /*10b50*/  FSEL R193, R17, -INF , !P0 ;  /* 0xff80000011c17808 */ /* 0x000fe20004000000 */
[----:B------:R-:W-:Y:S01]  /*10b60*/  UP2UR UR4, UPR, URZ, 0x1 ;  /* 0x000000013f047883 */ /* 0x000fe20008000000 */
[----:B------:R-:W-:Y:S01]  /*10b70*/  PLOP3.LUT P0, PT, PT, PT, UP5, 0x40, 0x0 ;  /* 0x000000000000781c */ /* 0x000fe20003f0e858 */
[----:B------:R-:W-:Y:S01]  /*10b80*/  UISETP.GE.AND UP1, UPT, UR28, 0x29, UPT ;  /* 0x000000291c00788c */ /* 0x000fe2000bf26270 */
        /* <DEDUP_REMOVED lines=55> */
.L_x_2433:
[----:B------:R-:W-:Y:S04]  /*10f00*/  MOV R5, c[0x0][0x32c] ;  /* 0x0000cb0000057a02 */ /* 0x000fe80000000f00 */
[----:B------:R-:W-:Y:S11]  /*10f10*/  ISETP.NE.AND P0, PT, R5, 0x1, PT ;  /* 0x000000010500780c */ /* 0x000ff60003f05270 */
[----:B------:R-:W-:Y:S02]  /*10f20*/  @!UPT UIADD3 URZ, URZ, URZ, URZ ;  /* 0x0000003f3f3ff290 */ /* 0x000fe4000fffe03f */
[----:B------:R-:W-:Y:S05]  /*10f30*/  @P0 IMAD.HI.U32 R5, R4, c[0x0][0x330], RZ ;  /* 0x0000cc0004050a27 */ /* 0x000fea00078e00ff */
[----:B------:R-:W-:Y:S02]  /*10f40*/  @P0 SHF.R.U32.HI R4, RZ, c[0x0][0x334], R5 ;  /* 0x0000cd00ff040a19 */ /* 0x000fe40000011605 */
.L_x_2434:
[----:B------:R-:W-:Y:S05]  /*10f50*/  BSYNC B0 ;  /* 0x0000000000007941 */ /* 0x000fea0003800000 */
.L_x_2432:
[----:B------:R-:W-:Y:S05]  /*10f60*/  IMAD R4, R4, c[0x0][0x32c], R173 ;  /* 0x0000cb0004047a24 */ /* 0x000fea00078e02ad */
[----:B------:R-:W-:Y:S02]  /*10f70*/  IADD3 R5, R4, c[0x0][0x32c], RZ ;  /* 0x0000cb0004057a10 */ /* 0x000fe40007ffe0ff */
[----:B------:R-:W-:Y:S02]  /*10f80*/  IMNMX R0, R0, R4, !PT ;  /* 0x0000000400007217 */ /* 0x000fe40007800200 */
[----:B------:R-:W-:Y:S02]  /*10f90*/  IMNMX R2, R2, R5, PT ;  /* 0x0000000502027217 */ /* 0x000fe40003800200 */
.L_x_2431:
[----:B------:R-:W-:Y:S02]  /*10fa0*/  UP2UR UR31, UPR, URZ, 0x8 ;  /* 0x000000083f1f7883 */ /* 0x000fe40008000000 */
[----:B------:R-:W-:Y:S02]  /*10fb0*/  UISETP.NE.AND UP3, UPT, UR26, URZ, UPT ;  /* 0x0000003f1a00728c */ /* 0x000fe4000bf65270 */
[----:B------:R-:W-:Y:S02]  /*10fc0*/  UP2UR UR32, UPR, URZ, 0x10 ;  /* 0x000000103f207883 */ /* 0x000fe40008000000 */
[----:B------:R-:W-:Y:S02]  /*10fd0*/  UISETP.NE.AND UP4, UPT, UR27, URZ, UPT ;  /* 0x0000003f1b00728c */ /* 0x000fe4000bf85270 */
[----:B------:R-:W-:Y:S01]  /*10fe0*/  PLOP3.LUT P0, PT, PT, PT, UP3, 0x40, 0x0 ;  /* 0x000000000000781c */ /* 0x000fe20003f0e838 */
[----:B------:R-:W-:Y:S02]  /*10ff0*/  UP2UR UR30, UPR, URZ, 0x4 ;  /* 0x000000043f1e7883 */ /* 0x000fe40008000000 */
[----:B------:R-:W-:Y:S01]  /*11000*/  UISETP.NE.AND UP2, UPT, UR25, URZ, UPT ;  /* 0x0000003f1900728c */ /* 0x000fe2000bf45270 */
[----:B------:R-:W-:Y:S01]  /*11010*/  ISETP.GT.AND P0, PT, R3, 0x1, P0 ;  /* 0x000000010300780c */ /* 0x000fe20000704270 */
[----:B------:R-:W-:Y:S01]  /*11020*/  UP2UR UR28, UPR, URZ, 0x1 ;  /* 0x000000013f1c7883 */ /* 0x000fe20008000000 */
[----:B------:R-:W-:Y:S01]  /*11030*/  PLOP3.LUT P2, PT, PT, PT, UP4, 0x40, 0x0 ;  /* 0x000000000000781c */ /* 0x000fe20003f4e848 */
[----:B------:R-:W-:Y:S01]  /*11040*/  UISETP.NE.AND UP0, UPT, UR4, URZ, UPT ;  /* 0x0000003f0400728c */ /* 0x000fe2000bf05270 */
[----:B------:R-:W-:Y:S01]  /*11050*/  ISETP.LT.OR P0, PT, R167, 0x2, P0 ;  /* 0x00000002a700780c */ /* 0x000fe20000701670 */
[----:B------:R-:W-:Y:S01]  /*11060*/  UP2UR UR29, UPR, URZ, 0x2 ;  /* 0x000000023f1d7883 */ /* 0x000fe20008000000 */
[----:B------:R-:W-:Y:S01]  /*11070*/  ISETP.GT.AND P2, PT, R3, RZ, P2 ;  /* 0x000000ff0300720c */ /* 0x000fe20001744270 */
[----:B------:R-:W-:Y:S01]  /*11080*/  UISETP.NE.AND UP1, UPT, UR5, URZ, UPT ;  /* 0x0000003f0500728c */ /* 0x000fe2000bf25270 */
[----:B------:R-:W-:Y:S01]  /*11090*/  PLOP3.LUT P1, PT, PT, PT, UP2, 0x40, 0x0 ;  /* 0x000000000000781c */ /* 0x000fe20003f2e828 */
[----:B------:R-:W-:Y:S01]  /*110a0*/  UISETP.NE.AND UP4, UPT, UR32, URZ, UPT ;  /* 0x0000003f2000728c */ /* 0x000fe2000bf85270 */
[----:B------:R-:W-:Y:S01]  /*110b0*/  FSEL R17, R7, -INF , !P0 ;  /* 0xff80000007117808 */ /* 0x000fe20004000000 */
[----:B------:R-:W-:Y:S01]  /*110c0*/  UISETP.NE.AND UP3, UPT, UR31, URZ, UPT ;  /* 0x0000003f1f00728c */ /* 0x000fe2000bf65270 */
[----:B------:R-:W-:Y:S01]  /*110d0*/  PLOP3.LUT P0, PT, PT, PT, UP0, 0x40, 0x0 ;  /* 0x000000000000781c */ /* 0x000fe20003f0e808 */
[----:B------:R-:W-:Y:S01]  /*110e0*/  UISETP.NE.AND UP0, UPT, UR28, URZ, UPT ;  /* 0x0000003f1c00728c */ /* 0x000fe2000bf05270 */
[----:B------:R-:W-:Y:S01]  /*110f0*/  ISETP.LT.OR P2, PT, R167, 0x1, P2 ;  /* 0x00000001a700780c */ /* 0x000fe20001741670 */
[----:B------:R-:W-:Y:S01]  /*11100*/  UP2UR UR28, UPR, URZ, 0x40 ;  /* 0x000000403f1c7883 */ /* 0x000fe20008000000 */
[C---:B------:R-:W-:Y:S01]  /*11110*/  ISETP.GT.AND P1, PT, R3.reuse, 0x8, P1 ;  /* 0x000000080300780c */ /* 0x040fe20000f24270 */
[----:B------:R-:W-:Y:S01]  /*11120*/  UISETP.NE.AND UP2, UPT, UR30, URZ, UPT ;  /* 0x0000003f1e00728c */ /* 0x000fe2000bf45270 */
[----:B------:R-:W-:Y:S02]  /*11130*/  ISETP.GT.AND P0, PT, R3, 0x10, P0 ;  /* 0x000000100300780c */ /* 0x000fe40000704270 */
[----:B------:R-:W-:Y:S02]  /*11140*/  FSEL R6, R6, -INF , !P2 ;  /* 0xff80000006067808 */ /* 0x000fe40005000000 */
[----:B------:R-:W-:Y:S01]  /*11150*/  PLOP3.LUT P2, PT, PT, PT, UP1, 0x40, 0x0 ;  /* 0x000000000000781c */ /* 0x000fe20003f4e818 */
[----:B------:R-:W-:Y:S01]  /*11160*/  UISETP.NE.AND UP1, UPT, UR29, URZ, UPT ;  /* 0x0000003f1d00728c */ /* 0x000fe2000bf25270 */
[C---:B------:R-:W-:Y:S02]  /*11170*/  ISETP.LT.OR P1, PT, R167.reuse, 0x9, P1 ;  /* 0x00000009a700780c */ /* 0x040fe40000f21670 */
[----:B------:R-:W-:Y:S02]  /*11180*/  ISETP.LT.OR P0, PT, R167, 0x11, P0 ;  /* 0x00000011a700780c */ /* 0x000fe40000701670 */
[----:B------:R-:W-:Y:S02]  /*11190*/  ISETP.GT.AND P2, PT, R3, 0x9, P2 ;  /* 0x000000090300780c */ /* 0x000fe40001744270 */
[----:B------:R-:W-:Y:S02]  /*111a0*/  FSEL R18, R18, -INF , !P1 ;  /* 0xff80000012127808 */ /* 0x000fe40004800000 */
[----:B------:R-:W-:Y:S01]  /*111b0*/  PLOP3.LUT P1, PT, PT, PT, UP6, 0x40, 0x0 ;  /* 0x000000000000781c */ /* 0x000fe20003f2e868 */
[----:B------:R-:W-:Y:S01]  /*111c0*/  UISETP.NE.AND UP6, UPT, UR4, URZ, UPT ;  /* 0x0000003f0400728c */ /* 0x000fe2000bfc5270 */
[----:B------:R-:W-:Y:S02]  /*111d0*/  FSEL R195, R22, -INF , !P0 ;  /* 0xff80000016c37808 */ /* 0x000fe40004000000 */
[----:B------:R-:W-:Y:S01]  /*111e0*/  PLOP3.LUT P0, PT, PT, PT, UP4, 0x40, 0x0 ;  /* 0x000000000000781c */ /* 0x000fe20003f0e848 */
[----:B------:R-:W-:Y:S01]  /*111f0*/  UP2UR UR29, UPR, URZ, 0x40 ;  /* 0x000000403f1d7883 */ /* 0x000fe20008000000 */
[----:B------:R-:W-:Y:S01]  /*11200*/  ISETP.LT.OR P2, PT, R167, 0xa, P2 ;  /* 0x0000000aa700780c */ /* 0x000fe20001741670 */
[----:B------:R-:W-:Y:S01]  /*11210*/  UISETP.NE.AND UP6, UPT, UR5, URZ, UPT ;  /* 0x0000003f0500728c */ /* 0x000fe2000bfc5270 */
[C---:B------:R-:W-:Y:S02]  /*11220*/  ISETP.GT.AND P1, PT, R3.reuse, 0x11, P1 ;  /* 0x000000110300780c */ /* 0x040fe40000f24270 */
[----:B------:R-:W-:Y:S01]  /*11230*/  ISETP.GT.AND P0, PT, R3, 0x19, P0 ;  /* 0x000000190300780c */ /* 0x000fe20000704270 */
[----:B------:R-:W-:Y:S01]  /*11240*/  UP2UR UR30, UPR, URZ, 0x40 ;  /* 0x000000403f1e7883 */ /* 0x000fe20008000000 */
[----:B------:R-:W-:Y:S01]  /*11250*/  FSEL R19, R19, -INF , !P2 ;  /* 0xff80000013137808 */ /* 0x000fe20005000000 */
[----:B------:R-:W-:Y:S01]  /*11260*/  UISETP.NE.AND UP6, UPT, UR25, URZ, UPT ;  /* 0x0000003f1900728c */ /* 0x000fe2000bfc5270 */
[----:B------:R-:W-:Y:S02]  /*11270*/  PLOP3.LUT P2, PT, PT, PT, UP5, 0x40, 0x0 ;  /* 0x000000000000781c */ /* 0x000fe40003f4e858 */
[C---:B------:R-:W-:Y:S01]  /*11280*/  ISETP.LT.OR P1, PT, R167.reuse, 0x12, P1 ;  /* 0x00000012a700780c */ /* 0x040fe20000f21670 */
[----:B------:R-:W-:Y:S01]  /*11290*/  UP2UR UR31, UPR, URZ, 0x40 ;  /* 0x000000403f1f7883 */ /* 0x000fe20008000000 */
[----:B------:R-:W-:Y:S01]  /*112a0*/  ISETP.LT.OR P0, PT, R167, 0x1a, P0 ;  /* 0x0000001aa700780c */ /* 0x000fe20000701670 */
[----:B------:R-:W-:Y:S01]  /*112b0*/  UISETP.NE.AND UP6, UPT, UR26, URZ, UPT ;  /* 0x0000003f1a00728c */ /* 0x000fe2000bfc5270 */
[----:B------:R-:W-:Y:S02]  /*112c0*/  ISETP.GT.AND P2, PT, R3, 0x18, P2 ;  /* 0x000000180300780c */ /* 0x000fe40001744270 */
[----:B------:R-:W-:Y:S01]  /*112d0*/  FSEL R197, R23, -INF , !P1 ;  /* 0xff80000017c57808 */ /* 0x000fe20004800000 */
[----:B------:R-:W-:Y:S01]  /*112e0*/  UP2UR UR32, UPR, URZ, 0x40 ;  /* 0x000000403f207883 */ /* 0x000fe20008000000 */
[----:B------:R-:W-:Y:S01]  /*112f0*/  PLOP3.LUT P1, PT, PT, PT, UP3, 0x40, 0x0 ;  /* 0x000000000000781c */ /* 0x000fe20003f2e838 */
[----:B------:R-:W-:Y:S01]  /*11300*/  UISETP.NE.AND UP6, UPT, UR27, URZ, UPT ;  /* 0x0000003f1b00728c */ /* 0x000fe2000bfc5270 */
[----:B------:R-:W-:Y:S02]  /*11310*/  FSEL R200, R35, -INF , !P0 ;  /* 0xff80000023c87808 */ /* 0x000fe40004000000 */
[----:B------:R-:W-:Y:S02]  /*11320*/  PLOP3.LUT P0, PT, PT, PT, UP2, 0x40, 0x0 ;  /* 0x000000000000781c */ /* 0x000fe40003f0e828 */
[----:B------:R-:W-:Y:S02]  /*11330*/  ISETP.LT.OR P2, PT, R167, 0x19, P2 ;  /* 0x00000019a700780c */ /* 0x000fe40001741670 */
[C---:B------:R-:W-:Y:S02]  /*11340*/  ISETP.GT.AND P1, PT, R3.reuse, 0x20, P1 ;  /* 0x000000200300780c */ /* 0x040fe40000f24270 */
[----:B------:R-:W-:Y:S02]  /*11350*/  ISETP.GT.AND P0, PT, R3, 0x21, P0 ;  /* 0x000000210300780c */ /* 0x000fe40000704270 */
[----:B------:R-:W-:Y:S02]  /*11360*/  FSEL R198, R34, -INF , !P2 ;  /* 0xff80000022c67808 */ /* 0x000fe40005000000 */
[----:B------:R-:W-:Y:S02]  /*11370*/  PLOP3.LUT P2, PT, PT, PT, UP1, 0x40, 0x0 ;  /* 0x000000000000781c */ /* 0x000fe40003f4e818 */
[C---:B------:R-:W-:Y:S02]  /*11380*/  ISETP.LT.OR P1, PT, R167.reuse, 0x21, P1 ;  /* 0x00000021a700780c */ /* 0x040fe40000f21670 */
        /* <DEDUP_REMOVED lines=9> */
[----:B------:R-:W-:Y:S01]  /*11420*/  FSEL R210, R50, -INF , !P2 ;  /* 0xff80000032d27808 */ /* 0x000fe20005000000 */
[----:B------:R-:W1:Y:S01]  /*11430*/  SHFL.IDX PT, R3, R169, 0x3, 0x1c1f ;  /* 0x007c1f00a9037f89 */ /* 0x000e6200000e0000 */
        /* <DEDUP_REMOVED lines=75> */
.L_x_2437:
[----:B------:R-:W-:Y:S04]  /*118f0*/  MOV R4, c[0x0][0x32c] ;  /* 0x0000cb0000047a02 */ /* 0x000fe80000000f00 */
[----:B------:R-:W-:Y:S11]  /*11900*/  ISETP.NE.AND P0, PT, R4, 0x1, PT ;  /* 0x000000010400780c */ /* 0x000ff60003f05270 */
[----:B------:R-:W-:Y:S02]  /*11910*/  @!UPT UIADD3 URZ, URZ, URZ, URZ ;  /* 0x0000003f3f3ff290 */ /* 0x000fe4000fffe03f */
[----:B------:R-:W-:Y:S05]  /*11920*/  @P0 IMAD.HI.U32 R4, R3, c[0x0][0x330], RZ ;  /* 0x0000cc0003040a27 */ /* 0x000fea00078e00ff */
[----:B------:R-:W-:Y:S02]  /*11930*/  @P0 SHF.R.U32.HI R3, RZ, c[0x0][0x334], R4 ;  /* 0x0000cd00ff030a19 */ /* 0x000fe40000011604 */
.L_x_2438:
[----:B------:R-:W-:Y:S05]  /*11940*/  BSYNC B0 ;  /* 0x0000000000007941 */ /* 0x000fea0003800000 */
.L_x_2436:
[----:B------:R-:W-:Y:S05]  /*11950*/  IMAD R173, R3, c[0x0][0x32c], R173 ;  /* 0x0000cb0003ad7a24 */ /* 0x000fea00078e02ad */
[----:B------:R-:W-:Y:S02]  /*11960*/  IADD3 R3, R173, c[0x0][0x32c], RZ ;  /* 0x0000cb00ad037a10 */ /* 0x000fe40007ffe0ff */
[----:B------:R-:W-:Y:S02]  /*11970*/  IMNMX R0, R0, R173, !PT ;  /* 0x000000ad00007217 */ /* 0x000fe40007800200 */
[----:B------:R-:W-:Y:S02]  /*11980*/  IMNMX R2, R2, R3, PT ;  /* 0x0000000302027217 */ /* 0x000fe40003800200 */
.L_x_2435:
        /* <DEDUP_REMOVED lines=33> */
[----:B------:R-:W-:Y:S01]  /*11ba0*/  UISETP.NE.AND UP3, UPT, UR27, URZ, UPT ;  /* 0x0000003f1b00728c */ /* 0x000fe2000bf65270 */
[----:B------:R-:W-:Y:S02]  /*11bb0*/  FMNMX.FTZ R169, R217, R169, !PT ;  /* 0x000000a9d9a97209 */ /* 0x000fe40007810000 */
[----:B------:R-:W-:Y:S02]  /*11bc0*/  FMNMX.FTZ R3, R210, R3, !PT ;  /* 0x00000003d2037209 */ /* 0x000fe40007810000 */
[----:B------:R-:W-:Y:S01]  /*11bd0*/  FMNMX.FTZ R4, R8, R166, !PT ;  /* 0x000000a608047209 */ /* 0x000fe20007810000 */
[----:B------:R-:W1:Y:S01]  /*11be0*/  SHFL.BFLY PT, R5, R169, 0x2, 0x1f ;  /* 0x0c401f00a9057f89 */ /* 0x000e6200000e0000 */
[----:B------:R-:W-:Y:S02]  /*11bf0*/  ISETP.GT.AND P2, PT, R0, 0x1, P2 ;  /* 0x000000010000780c */ /* 0x000fe40001744270 */
[----:B------:R-:W-:Y:S02]  /*11c00*/  FMNMX.FTZ R3, R214, R3, !PT ;  /* 0x00000003d6037209 */ /* 0x000fe40007810000 */
[----:B------:R-:W-:Y:S02]  /*11c10*/  FMNMX.FTZ R4, R16, R4, !PT ;  /* 0x0000000410047209 */ /* 0x000fe40007810000 */
[----:B------:R-:W-:Y:S01]  /*11c20*/  ISETP.LT.OR P2, PT, R2, 0x2, P2 ;  /* 0x000000020200780c */ /* 0x000fe20001741670 */
[----:B------:R-:W2:Y:S01]  /*11c30*/  SHFL.BFLY PT, R168, R3, 0x2, 0x1f ;  /* 0x0c401f0003a87f89 */ /* 0x000ea200000e0000 */
        /* <DEDUP_REMOVED lines=13> */
[----:B------:R-:W-:Y:S02]  /*11d10*/  FMNMX.FTZ R4, R204, R4, !PT ;  /* 0x00000004cc047209 */ /* 0x000fe40007810000 */
[----:B-1----:R-:W-:Y:S02]  /*11d20*/  FMNMX.FTZ R169, R169, R5, !PT ;  /* 0x00000005a9a97209 */ /* 0x002fe40007810000 */
[----:B--2---:R-:W-:Y:S02]  /*11d30*/  FMNMX.FTZ R168, R3, R168, !PT ;  /* 0x000000a803a87209 */ /* 0x004fe40007810000 */
[----:B------:R-:W-:Y:S01]  /*11d40*/  FMNMX.FTZ R3, R211, R4, !PT ;  /* 0x00000004d3037209 */ /* 0x000fe20007810000 */
[----:B------:R-:W1:Y:S01]  /*11d50*/  SHFL.BFLY PT, R5, R169, 0x1, 0x1f ;  /* 0x0c201f00a9057f89 */ /* 0x000e6200000e0000 */
[----:B------:R-:W-:Y:S02]  /*11d60*/  ISETP.GT.AND P0, PT, R0, 0x8, P0 ;  /* 0x000000080000780c */ /* 0x000fe40000704270 */
[----:B------:R-:W-:Y:S02]  /*11d70*/  FMNMX.FTZ R3, R212, R3, !PT ;  /* 0x00000003d4037209 */ /* 0x000fe40007810000 */
[----:B------:R-:W-:Y:S02]  /*11d80*/  ISETP.LT.OR P0, PT, R2, 0x9, P0 ;  /* 0x000000090200780c */ /* 0x000fe40000701670 */
[----:B------:R-:W-:Y:S01]  /*11d90*/  FMNMX.FTZ R3, R213, R3, !PT ;  /* 0x00000003d5037209 */ /* 0x000fe20007810000 */
[----:B------:R-:W-:Y:S01]  /*11da0*/  SHFL.BFLY PT, R9, R168, 0x1, 0x1f ;  /* 0x0c201f00a8097f89 */ /* 0x000fe200000e0000 */
[----:B------:R-:W-:Y:S02]  /*11db0*/  FSEL R14, R14, -INF , !P0 ;  /* 0xff8000000e0e7808 */ /* 0x000fe40004000000 */
[----:B------:R-:W-:Y:S02]  /*11dc0*/  PLOP3.LUT P0, PT, PT, PT, UP6, 0x40, 0x0 ;  /* 0x000000000000781c */ /* 0x000fe40003f0e868 */
[----:B------:R-:W-:Y:S02]  /*11dd0*/  FMNMX.FTZ R3, R216, R3, !PT ;  /* 0x00000003d8037209 */ /* 0x000fe40007810000 */
[----:B------:R-:W-:Y:S01]  /*11de0*/  PLOP3.LUT P1, PT, PT, PT, UP4, 0x40, 0x0 ;  /* 0x000000000000781c */ /* 0x000fe20003f2e848 */
[----:B------:R-:W-:Y:S01]  /*11df0*/  UISETP.NE.AND UP4, UPT, UR28, URZ, UPT ;  /* 0x0000003f1c00728c */ /* 0x000fe2000bf85270 */
[C---:B------:R-:W-:Y:S01]  /*11e00*/  ISETP.GT.AND P0, PT, R0.reuse, 0x11, P0 ;  /* 0x000000110000780c */ /* 0x040fe20000704270 */
[----:B------:R-:W2:Y:S01]  /*11e10*/  SHFL.BFLY PT, R7, R3, 0x2, 0x1f ;  /* 0x0c401f0003077f89 */ /* 0x000ea200000e0000 */
[----:B------:R-:W-:Y:S02]  /*11e20*/  ISETP.GT.AND P1, PT, R0, RZ, P1 ;  /* 0x000000ff0000720c */ /* 0x000fe40000f24270 */
[C---:B------:R-:W-:Y:S02]  /*11e30*/  ISETP.LT.OR P0, PT, R2.reuse, 0x12, P0 ;  /* 0x000000120200780c */ /* 0x040fe40000701670 */
[----:B------:R-:W-:Y:S02]  /*11e40*/  ISETP.LT.OR P1, PT, R2, 0x1, P1 ;  /* 0x000000010200780c */ /* 0x000fe40000f21670 */
[----:B-1----:R-:W-:Y:S02]  /*11e50*/  FMNMX.FTZ R169, R169, R5, !PT ;  /* 0x00000005a9a97209 */ /* 0x002fe40007810000 */
[----:B------:R-:W-:Y:S02]  /*11e60*/  FSEL R44, R27, -INF , !P0 ;  /* 0xff8000001b2c7808 */ /* 0x000fe40004000000 */
[C---:B------:R-:W-:Y:S01]  /*11e70*/  FSETP.NEU.FTZ.AND P2, PT, R169.reuse, -INF , PT ;  /* 0xff800000a900780b */ /* 0x040fe20003f5d000 */
[----:B------:R-:W-:Y:S01]  /*11e80*/  FMUL.FTZ R23, R169, c[0x0][0x2d0] ;  /* 0x0000b400a9177a20 */ /* 0x000fe20000410000 */
[----:B------:R-:W-:Y:S02]  /*11e90*/  PLOP3.LUT P0, PT, PT, PT, UP4, 0x40, 0x0 ;  /* 0x000000000000781c */ /* 0x000fe40003f0e848 */
[----:B------:R-:W-:Y:S02]  /*11ea0*/  FSEL R10, R10, -INF , !P1 ;  /* 0xff8000000a0a7808 */ /* 0x000fe40004800000 */
[----:B------:R-:W-:Y:S02]  /*11eb0*/  FSEL R23, R23, RZ, P2 ;  /* 0x000000ff17177208 */ /* 0x000fe40001000000 */
[----:B------:R-:W-:Y:S01]  /*11ec0*/  PLOP3.LUT P1, PT, PT, PT, UP1, 0x40, 0x0 ;  /* 0x000000000000781c */ /* 0x000fe20003f2e818 */
[----:B------:R-:W-:Y:S01]  /*11ed0*/  UISETP.NE.AND UP1, UPT, UR25, URZ, UPT ;  /* 0x0000003f1900728c */ /* 0x000fe2000bf25270 */
[----:B------:R-:W-:Y:S01]  /*11ee0*/  ISETP.GT.AND P0, PT, R0, 0x19, P0 ;  /* 0x000000190000780c */ /* 0x000fe20000704270 */
[--C-:B------:R-:W-:Y:S01]  /*11ef0*/  FFMA.FTZ R4, R174, c[0x0][0x2d0], -R23.reuse ;  /* 0x0000b400ae047a23 */ /* 0x100fe20000010817 */
[----:B------:R-:W-:Y:S01]  /*11f00*/  ISETP.GT.AND P1, PT, R0, 0x9, P1 ;  /* 0x000000090000780c */ /* 0x000fe20000f24270 */
[--C-:B------:R-:W-:Y:S01]  /*11f10*/  FFMA.FTZ R40, R196, c[0x0][0x2d0], -R23.reuse ;  /* 0x0000b400c4287a23 */ /* 0x100fe20000010817 */
[C---:B------:R-:W-:Y:S01]  /*11f20*/  ISETP.LT.OR P0, PT, R2.reuse, 0x1a, P0 ;  /* 0x0000001a0200780c */ /* 0x040fe20000701670 */
[----:B------:R1:W-:Y:S01]  /*11f30*/  MUFU.EX2 R32, R4 ;  /* 0x0000000400207308 */ /* 0x0003e20000000800 */
[----:B------:R-:W-:Y:S02]  /*11f40*/  ISETP.LT.OR P1, PT, R2, 0xa, P1 ;  /* 0x0000000a0200780c */ /* 0x000fe40000f21670 */
[----:B------:R-:W-:Y:S02]  /*11f50*/  FSEL R171, R31, -INF , !P0 ;  /* 0xff8000001fab7808 */ /* 0x000fe40004000000 */
[----:B------:R-:W-:Y:S02]  /*11f60*/  PLOP3.LUT P0, PT, PT, PT, UP3, 0x40, 0x0 ;  /* 0x000000000000781c */ /* 0x000fe40003f0e838 */
[----:B------:R-:W-:Y:S02]  /*11f70*/  FSEL R15, R15, -INF , !P1 ;  /* 0xff8000000f0f7808 */ /* 0x000fe40004800000 */
[----:B------:R-:W-:Y:S01]  /*11f80*/  PLOP3.LUT P1, PT, PT, PT, UP5, 0x40, 0x0 ;  /* 0x000000000000781c */ /* 0x000fe20003f2e858 */
[----:B------:R-:W-:Y:S01]  /*11f90*/  MUFU.EX2 R251, R40 ;  /* 0x0000002800fb7308 */ /* 0x000fe20000000800 */
[C---:B------:R-:W-:Y:S02]  /*11fa0*/  ISETP.GT.AND P0, PT, R0.reuse, 0x20, P0 ;  /* 0x000000200000780c */ /* 0x040fe40000704270 */
[----:B------:R-:W-:Y:S02]  /*11fb0*/  ISETP.GT.AND P1, PT, R0, 0x18, P1 ;  /* 0x000000180000780c */ /* 0x000fe40000f24270 */
[----:B--2---:R-:W-:Y:S02]  /*11fc0*/  FMNMX.FTZ R3, R3, R7, !PT ;  /* 0x0000000703037209 */ /* 0x004fe40007810000 */
[C---:B------:R-:W-:Y:S02]  /*11fd0*/  ISETP.LT.OR P0, PT, R2.reuse, 0x21, P0 ;  /* 0x000000210200780c */ /* 0x040fe40000701670 */
[----:B------:R-:W-:Y:S01]  /*11fe0*/  ISETP.LT.OR P1, PT, R2, 0x19, P1 ;  /* 0x000000190200780c */ /* 0x000fe20000f21670 */
[----:B------:R-:W2:Y:S01]  /*11ff0*/  SHFL.BFLY PT, R167, R3, 0x1, 0x1f ;  /* 0x0c201f0003a77f89 */ /* 0x000ea200000e0000 */
[----:B------:R-:W-:Y:S02]  /*12000*/  FSEL R172, R42, -INF , !P0 ;  /* 0xff8000002aac7808 */ /* 0x000fe40004000000 */
[----:B------:R-:W-:Y:S01]  /*12010*/  FMNMX.FTZ R5, R10, R170, !PT ;  /* 0x000000aa0a057209 */ /* 0x000fe20007810000 */
[--C-:B-1----:R-:W-:Y:S01]  /*12020*/  FFMA.FTZ R4, R175, c[0x0][0x2d0], -R23.reuse ;  /* 0x0000b400af047a23 */ /* 0x102fe20000010817 */
[----:B------:R-:W-:Y:S02]  /*12030*/  FSEL R45, R30, -INF , !P1 ;  /* 0xff8000001e2d7808 */ /* 0x000fe40004800000 */
[----:B------:R-:W-:Y:S01]  /*12040*/  PLOP3.LUT P1, PT, PT, PT, UP2, 0x40, 0x0 ;  /* 0x000000000000781c */ /* 0x000fe20003f2e828 */
[----:B------:R1:W-:Y:S01]  /*12050*/  MUFU.EX2 R24, R4 ;  /* 0x0000000400187308 */ /* 0x0003e20000000800 */
[----:B------:R-:W-:Y:S01]  /*12060*/  FMNMX.FTZ R5, R11, R5, !PT ;  /* 0x000000050b057209 */ /* 0x000fe20007810000 */
[----:B------:R-:W-:Y:S01]  /*12070*/  LDSM.16.MT88.4 R28, [R225+0x100] ;  /* 0x00010000e11c783b */ /* 0x000fe20000004200 */
[----:B------:R-:W-:Y:S02]  /*12080*/  ISETP.GT.AND P1, PT, R0, 0x21, P1 ;  /* 0x000000210000780c */ /* 0x000fe40000f24270 */
[----:B------:R-:W-:Y:S02]  /*12090*/  PLOP3.LUT P0, PT, PT, PT, UP1, 0x40, 0x0 ;  /* 0x000000000000781c */ /* 0x000fe40003f0e818 */
[----:B------:R-:W-:Y:S02]  /*120a0*/  FMNMX.FTZ R168, R168, R9, !PT ;  /* 0x00000009a8a87209 */ /* 0x000fe40007810000 */
[----:B------:R-:W-:Y:S02]  /*120b0*/  FMNMX.FTZ R5, R14, R5, !PT ;  /* 0x000000050e057209 */ /* 0x000fe40007810000 */
[----:B------:R-:W-:Y:S01]  /*120c0*/  ISETP.LT.OR P1, PT, R2, 0x22, P1 ;  /* 0x000000220200780c */ /* 0x000fe20000f21670 */
[----:B------:R-:W-:Y:S01]  /*120d0*/  FMUL.FTZ R48, R168, c[0x0][0x2d0] ;  /* 0x0000b400a8307a20 */ /* 0x000fe20000410000 */
[----:B------:R-:W-:Y:S02]  /*120e0*/  ISETP.GT.AND P0, PT, R0, 0x28, P0 ;  /* 0x000000280000780c */ /* 0x000fe40000704270 */
[----:B------:R-:W-:Y:S02]  /*120f0*/  FMNMX.FTZ R5, R15, R5, !PT ;  /* 0x000000050f057209 */ /* 0x000fe40007810000 */
[----:B------:R-:W-:Y:S02]  /*12100*/  FSEL R174, R43, -INF , !P1 ;  /* 0xff8000002bae7808 */ /* 0x000fe40004800000 */
[----:B------:R-:W-:Y:S02]  /*12110*/  FSETP.NEU.FTZ.AND P1, PT, R168, -INF , PT ;  /* 0xff800000a800780b */ /* 0x000fe40003f3d000 */
[----:B------:R-:W-:Y:S02]  /*12120*/  ISETP.LT.OR P0, PT, R2, 0x29, P0 ;  /* 0x000000290200780c */ /* 0x000fe40000701670 */
[----:B------:R-:W-:Y:S01]  /*12130*/  FMNMX.FTZ R5, R41, R5, !PT ;  /* 0x0000000529057209 */ /* 0x000fe20007810000 */
[--C-:B-1----:R-:W-:Y:S01]  /*12140*/  FFMA.FTZ R4, R192, c[0x0][0x2d0], -R23.reuse ;  /* 0x0000b400c0047a23 */ /* 0x102fe20000010817 */
[----:B------:R-:W-:Y:S02]  /*12150*/  FSEL R48, R48, RZ, P1 ;  /* 0x000000ff30307208 */ /* 0x000fe40000800000 */
[----:B------:R-:W-:Y:S01]  /*12160*/  FSEL R173, R46, -INF , !P0 ;  /* 0xff8000002ead7808 */ /* 0x000fe20004000000 */
[----:B------:R1:W3:Y:S01]  /*12170*/  MUFU.EX2 R21, R4 ;  /* 0x0000000400157308 */ /* 0x0002e20000000800 */
[----:B------:R-:W-:Y:S01]  /*12180*/  PLOP3.LUT P0, PT, PT, PT, UP0, 0x40, 0x0 ;  /* 0x000000000000781c */ /* 0x000fe20003f0e808 */
[--C-:B------:R-:W-:Y:S01]  /*12190*/  FFMA.FTZ R40, R195, c[0x0][0x2d0], -R48.reuse ;  /* 0x0000b400c3287a23 */ /* 0x100fe20000010830 */
[----:B------:R-:W-:Y:S01]  /*121a0*/  FMNMX.FTZ R5, R44, R5, !PT ;  /* 0x000000052c057209 */ /* 0x000fe20007810000 */
[----:B------:R-:W-:Y:S01]  /*121b0*/  UISETP.GT.AND UP0, UPT, UR24, UR8, UPT ;  /* 0x000000081800728c */ /* 0x000fe2000bf04270 */
[----:B------:R-:W-:Y:S01]  /*121c0*/  ISETP.GT.AND P0, PT, R0, 0x29, P0 ;  /* 0x000000290000780c */ /* 0x000fe20000704270 */
[----:B------:R-:W-:Y:S01]  /*121d0*/  UIADD3 UR24, UR24, -0x1, URZ ;  /* 0xffffffff18187890 */ /* 0x000fe2000fffe03f */
[----:B--2---:R-:W-:Y:S01]  /*121e0*/  FMNMX.FTZ R167, R3, R167, !PT ;  /* 0x000000a703a77209 */ /* 0x004fe20007810000 */
[--C-:B------:R-:W-:Y:S01]  /*121f0*/  FFMA.FTZ R3, R19, c[0x0][0x2d0], -R48.reuse ;  /* 0x0000b40013037a23 */ /* 0x100fe20000010830 */
[----:B------:R-:W-:Y:S01]  /*12200*/  ISETP.LT.OR P0, PT, R2, 0x2a, P0 ;  /* 0x0000002a0200780c */ /* 0x000fe20000701670 */
[--C-:B------:R-:W-:Y:S01]  /*12210*/  FFMA.FTZ R2, R17, c[0x0][0x2d0], -R48.reuse ;  /* 0x0000b40011027a23 */ /* 0x100fe20000010830 */
[----:B------:R2:W-:Y:S01]  /*12220*/  MUFU.EX2 R250, R40 ;  /* 0x0000002800fa7308 */ /* 0x0005e20000000800 */
[----:B------:R-:W-:Y:S01]  /*12230*/  FMUL.FTZ R49, R167, c[0x0][0x2d0] ;  /* 0x0000b400a7317a20 */ /* 0x000fe20000410000 */
[----:B------:R-:W-:Y:S02]  /*12240*/  FSEL R22, R47, -INF , !P0 ;  /* 0xff8000002f167808 */ /* 0x000fe40004000000 */
[----:B------:R-:W-:Y:S04]  /*12250*/  FSETP.NEU.FTZ.AND P0, PT, R167, -INF , PT ;  /* 0xff800000a700780b */ /* 0x000fe80003f1d000 */
[----:B------:R-:W-:Y:S02]  /*12260*/  FSEL R49, R49, RZ, P0 ;  /* 0x000000ff31317208 */ /* 0x000fe40000000000 */
[----:B------:R4:W-:Y:S01]  /*12270*/  MUFU.EX2 R7, R3 ;  /* 0x0000000300077308 */ /* 0x0009e20000000800 */
[--C-:B-1----:R-:W-:Y:S01]  /*12280*/  FFMA.FTZ R4, R193, c[0x0][0x2d0], -R23.reuse ;  /* 0x0000b400c1047a23 */ /* 0x102fe20000010817 */
[----:B---3--:R-:W-:Y:S08]  /*12290*/  MOV R47, R21 ;  /* 0x00000015002f7202 */ /* 0x008ff00000000f00 */
[----:B------:R1:W3:Y:S01]  /*122a0*/  MUFU.EX2 R42, R4 ;  /* 0x00000004002a7308 */ /* 0x0002e20000000800 */
[----:B--2---:R-:W-:Y:S09]  /*122b0*/  FFMA.FTZ R40, R201, c[0x0][0x2d0], -R23 ;  /* 0x0000b400c9287a23 */ /* 0x004ff20000010817 */
[----:B------:R2:W-:Y:S01]  /*122c0*/  MUFU.EX2 R221, R40 ;  /* 0x0000002800dd7308 */ /* 0x0005e20000000800 */
[--C-:B----4-:R-:W-:Y:S09]  /*122d0*/  FFMA.FTZ R3, R8, c[0x0][0x2d0], -R49.reuse ;  /* 0x0000b40008037a23 */ /* 0x110ff20000010831 */
[----:B------:R4:W-:Y:S01]  /*122e0*/  MUFU.EX2 R17, R3 ;  /* 0x0000000300117308 */ /* 0x0009e20000000800 */
[----:B-1----:R-:W-:Y:S01]  /*122f0*/  FMNMX.FTZ R4, R45, R5, !PT ;  /* 0x000000052d047209 */ /* 0x002fe20007810000 */
[--C-:B------:R-:W-:Y:S01]  /*12300*/  FFMA.FTZ R5, R6, c[0x0][0x2d0], -R48.reuse ;  /* 0x0000b40006057a23 */ /* 0x100fe20000010830 */
[----:B---3--:R-:W-:Y:S02]  /*12310*/  F2FP.BF16.PACK_AB R26, R42, R47 ;  /* 0x0000002f2a1a723e */ /* 0x008fe400000010ff */
[----:B------:R-:W-:Y:S05]  /*12320*/  FMNMX.FTZ R4, R171, R4, !PT ;  /* 0x00000004ab047209 */ /* 0x000fea0007810000 */
[----:B------:R-:W-:Y:S01]  /*12330*/  MUFU.EX2 R20, R5 ;  /* 0x0000000500147308 */ /* 0x000fe20000000800 */
[----:B------:R-:W-:Y:S01]  /*12340*/  FMNMX.FTZ R0, R172, R4, !PT ;  /* 0x00000004ac007209 */ /* 0x000fe20007810000 */
[--C-:B------:R-:W-:Y:S02]  /*12350*/  FFMA.FTZ R4, R12, c[0x0][0x2d0], -R49.reuse ;  /* 0x0000b4000c047a23 */ /* 0x100fe40000010831 */
[--C-:B--2---:R-:W-:Y:S01]  /*12360*/  FFMA.FTZ R40, R198, c[0x0][0x2d0], -R48.reuse ;  /* 0x0000b400c6287a23 */ /* 0x104fe20000010830 */
[----:B------:R-:W-:Y:S05]  /*12370*/  FMNMX.FTZ R0, R174, R0, !PT ;  /* 0x00000000ae007209 */ /* 0x000fea0007810000 */
[----:B------:R1:W-:Y:S01]  /*12380*/  MUFU.EX2 R5, R2 ;  /* 0x0000000200057308 */ /* 0x0003e20000000800 */
[----:B------:R-:W-:Y:S01]  /*12390*/  FMNMX.FTZ R0, R173, R0, !PT ;  /* 0x00000000ad007209 */ /* 0x000fe20007810000 */
[--C-:B----4-:R-:W-:Y:S03]  /*123a0*/  FFMA.FTZ R3, R16, c[0x0][0x2d0], -R49.reuse ;  /* 0x0000b40010037a23 */ /* 0x110fe60000010831 */
[----:B------:R-:W-:Y:S05]  /*123b0*/  FMNMX.FTZ R0, R22, R0, !PT ;  /* 0x0000000016007209 */ /* 0x000fea0007810000 */
[----:B------:R-:W-:Y:S10]  /*123c0*/  MUFU.EX2 R6, R3 ;  /* 0x0000000300067308 */ /* 0x000ff40000000800 */
[----:B------:R-:W-:Y:S01]  /*123d0*/  MUFU.EX2 R43, R4 ;  /* 0x00000004002b7308 */ /* 0x000fe20000000800 */
[----:B-1----:R-:W-:Y:S09]  /*123e0*/  FFMA.FTZ R2, R18, c[0x0][0x2d0], -R48 ;  /* 0x0000b40012027a23 */ /* 0x002ff20000010830 */
[----:B------:R1:W2:Y:S10]  /*123f0*/  MUFU.EX2 R46, R2 ;  /* 0x00000002002e7308 */ /* 0x0002b40000000800 */
[----:B------:R3:W-:Y:S01]  /*12400*/  MUFU.EX2 R220, R40 ;  /* 0x0000002800dc7308 */ /* 0x0007e20000000800 */
[----:B-1----:R-:W1:Y:S01]  /*12410*/  SHFL.BFLY PT, R2, R0, 0x2, 0x1f ;  /* 0x0c401f0000027f89 */ /* 0x002e6200000e0000 */
[----:B--2---:R-:W-:Y:S01]  /*12420*/  F2FP.BF16.PACK_AB R27, R7, R46 ;  /* 0x0000002e071b723e */ /* 0x004fe200000010ff */
[--C-:B---3--:R-:W-:Y:S07]  /*12430*/  FFMA.FTZ R40, R202, c[0x0][0x2d0], -R49.reuse ;  /* 0x0000b400ca287a23 */ /* 0x108fee0000010831 */
[----:B------:R2:W-:Y:S01]  /*12440*/  MUFU.EX2 R202, R40 ;  /* 0x0000002800ca7308 */ /* 0x0005e20000000800 */
[----:B-1----:R-:W-:Y:S01]  /*12450*/  FMNMX.FTZ R3, R0, R2, !PT ;  /* 0x0000000200037209 */ /* 0x002fe20007810000 */
[--C-:B------:R-:W-:Y:S01]  /*12460*/  FFMA.FTZ R2, R13, c[0x0][0x2d0], -R49.reuse ;  /* 0x0000b4000d027a23 */ /* 0x100fe20000010831 */
[----:B------:R-:W-:Y:S07]  /*12470*/  FSEL R0, R169, RZ, P2 ;  /* 0x000000ffa9007208 */ /* 0x000fee0001000000 */
[----:B------:R1:W-:Y:S01]  /*12480*/  MUFU.EX2 R9, R2 ;  /* 0x0000000200097308 */ /* 0x0003e20000000800 */
[----:B------:R-:W3:Y:S01]  /*12490*/  SHFL.BFLY PT, R4, R3, 0x1, 0x1f ;  /* 0x0c201f0003047f89 */ /* 0x000ee200000e0000 */
[----:B------:R-:W-:Y:S01]  /*124a0*/  FADD.FTZ R0, -R0, R164 ;  /* 0x000000a400007221 */ /* 0x000fe20000010100 */
[----:B------:R-:W-:Y:S03]  /*124b0*/  MOV R164, R20 ;  /* 0x0000001400a47202 */ /* 0x000fe60000000f00 */
[----:B------:R-:W-:Y:S02]  /*124c0*/  FMUL.FTZ R0, R0, c[0x0][0x2d0] ;  /* 0x0000b40000007a20 */ /* 0x000fe40000410000 */
[----:B--2---:R-:W-:Y:S02]  /*124d0*/  FFMA.FTZ R40, R203, c[0x0][0x2d0], -R49 ;  /* 0x0000b400cb287a23 */ /* 0x004fe40000010831 */
[----:B------:R2:W4:Y:S10]  /*124e0*/  MUFU.EX2 R21, R0 ;  /* 0x0000000000157308 */ /* 0x0005340000000800 */
[----:B------:R-:W-:Y:S01]  /*124f0*/  MUFU.EX2 R201, R40 ;  /* 0x0000002800c97308 */ /* 0x000fe20000000800 */
[----:B-1----:R-:W-:Y:S02]  /*12500*/  FSEL R2, R168, RZ, P1 ;  /* 0x000000ffa8027208 */ /* 0x002fe40000800000 */
[----:B---3--:R-:W-:Y:S03]  /*12510*/  FMNMX.FTZ R3, R4, R3, !PT ;  /* 0x0000000304037209 */ /* 0x008fe60007810000 */
[----:B------:R-:W-:Y:S01]  /*12520*/  FADD.FTZ R2, -R2, R165 ;  /* 0x000000a502027221 */ /* 0x000fe20000010100 */
[----:B------:R-:W-:Y:S01]  /*12530*/  MOV R165, R6 ;  /* 0x0000000600a57202 */ /* 0x000fe20000000f00 */
[----:B------:R-:W-:Y:S02]  /*12540*/  FMUL.FTZ R50, R3, c[0x0][0x2d0] ;  /* 0x0000b40003327a20 */ /* 0x000fe40000410000 */
[----:B------:R-:W-:Y:S01]  /*12550*/  FMUL.FTZ R2, R2, c[0x0][0x2d0] ;  /* 0x0000b40002027a20 */ /* 0x000fe20000410000 */
[----:B--2---:R-:W-:Y:S01]  /*12560*/  FSEL R0, R167, RZ, P0 ;  /* 0x000000ffa7007208 */ /* 0x004fe20000000000 */
        /* <DEDUP_REMOVED lines=9> */
[--C-:B------:R-:W-:Y:S01]  /*12600*/  FFMA.FTZ R4, R14, c[0x0][0x2d0], -R50.reuse ;  /* 0x0000b4000e047a23 */ /* 0x100fe20000010832 */
[----:B------:R-:W-:Y:S01]  /*12610*/  F2FP.BF16.PACK_AB R25, R166, R164 ;  /* 0x000000a4a619723e */ /* 0x000fe200000010ff */
[----:B------:R2:W3:Y:S01]  /*12620*/  MUFU.EX2 R2, R0 ;  /* 0x0000000000027308 */ /* 0x0004e20000000800 */
[C---:B------:R-:W-:Y:S01]  /*12630*/  FMUL.FTZ R5, R21.reuse, R177 ;  /* 0x000000b115057220 */ /* 0x040fe20000410000 */
[----:B------:R-:W-:Y:S01]  /*12640*/  MOV R177, R7 ;  /* 0x0000000700b17202 */ /* 0x000fe20000000f00 */
[C---:B------:R-:W-:Y:S02]  /*12650*/  FMUL.FTZ R144, R21.reuse, R144 ;  /* 0x0000009015907220 */ /* 0x040fe40000410000 */
[C---:B------:R-:W-:Y:S02]  /*12660*/  FMUL.FTZ R145, R21.reuse, R145 ;  /* 0x0000009115917220 */ /* 0x040fe40000410000 */
[C---:B------:R-:W-:Y:S02]  /*12670*/  FMUL.FTZ R148, R21.reuse, R148 ;  /* 0x0000009415947220 */ /* 0x040fe40000410000 */
[C---:B------:R-:W-:Y:S01]  /*12680*/  FMUL.FTZ R149, R21.reuse, R149 ;  /* 0x0000009515957220 */ /* 0x040fe20000410000 */
[----:B------:R4:W-:Y:S01]  /*12690*/  MUFU.EX2 R193, R4 ;  /* 0x0000000400c17308 */ /* 0x0009e20000000800 */
[C---:B------:R-:W-:Y:S02]  /*126a0*/  FMUL.FTZ R160, R21.reuse, R160 ;  /* 0x000000a015a07220 */ /* 0x040fe40000410000 */
[C---:B-1----:R-:W-:Y:S01]  /*126b0*/  FMUL.FTZ R6, R20.reuse, R178 ;  /* 0x000000b214067220 */ /* 0x042fe20000410000 */
[----:B------:R-:W-:Y:S01]  /*126c0*/  MOV R178, R17 ;  /* 0x0000001100b27202 */ /* 0x000fe20000000f00 */
[C---:B------:R-:W-:Y:S01]  /*126d0*/  FMUL.FTZ R7, R20.reuse, R179 ;  /* 0x000000b314077220 */ /* 0x040fe20000410000 */
[----:B------:R-:W-:Y:S01]  /*126e0*/  MOV R179, R9 ;  /* 0x0000000900b37202 */ /* 0x000fe20000000f00 */
[----:B------:R-:W-:Y:S02]  /*126f0*/  FMUL.FTZ R17, R21, R189 ;  /* 0x000000bd15117220 */ /* 0x000fe40000410000 */
[C---:B------:R-:W-:Y:S01]  /*12700*/  FMUL.FTZ R18, R20.reuse, R190 ;  /* 0x000000be14127220 */ /* 0x040fe20000410000 */
[----:B------:R-:W-:Y:S01]  /*12710*/  F2FP.BF16.PACK_AB R34, R179, R43 ;  /* 0x0000002bb322723e */ /* 0x000fe200000010ff */
[C---:B------:R-:W-:Y:S01]  /*12720*/  FMUL.FTZ R19, R20.reuse, R191 ;  /* 0x000000bf14137220 */ /* 0x040fe20000410000 */
[----:B------:R-:W-:Y:S01]  /*12730*/  MOV R203, R179 ;  /* 0x000000b300cb7202 */ /* 0x000fe20000000f00 */
[----:B------:R-:W-:Y:S01]  /*12740*/  FMUL.FTZ R134, R20, R134 ;  /* 0x0000008614867220 */ /* 0x000fe20000410000 */
[----:B------:R-:W-:Y:S01]  /*12750*/  MOV R179, R166 ;  /* 0x000000a600b37202 */ /* 0x000fe20000000f00 */
[--C-:B--2---:R-:W-:Y:S01]  /*12760*/  FFMA.FTZ R0, R10, c[0x0][0x2d0], -R50.reuse ;  /* 0x0000b4000a007a23 */ /* 0x104fe20000010832 */
[----:B------:R-:W-:Y:S01]  /*12770*/  LDSM.16.MT88.4 R188, [R225+0x1100] ;  /* 0x00110000e1bc783b */ /* 0x000fe20000004200 */
[C---:B---3--:R-:W-:Y:S01]  /*12780*/  FMUL.FTZ R8, R2.reuse, R180 ;  /* 0x000000b402087220 */ /* 0x048fe20000410000 */
[----:B------:R-:W-:Y:S01]  /*12790*/  MOV R180, R165 ;  /* 0x000000a500b47202 */ /* 0x000fe20000000f00 */
[----:B------:R1:W-:Y:S01]  /*127a0*/  MUFU.EX2 R175, R0 ;  /* 0x0000000000af7308 */ /* 0x0003e20000000800 */
[C---:B------:R-:W-:Y:S01]  /*127b0*/  FMUL.FTZ R9, R2.reuse, R181 ;  /* 0x000000b502097220 */ /* 0x040fe20000410000 */
[----:B------:R-:W-:Y:S01]  /*127c0*/  MOV R181, R47 ;  /* 0x0000002f00b57202 */ /* 0x000fe20000000f00 */
[C---:B------:R-:W-:Y:S01]  /*127d0*/  FMUL.FTZ R12, R2.reuse, R184 ;  /* 0x000000b8020c7220 */ /* 0x040fe20000410000 */
[----:B------:R-:W-:Y:S01]  /*127e0*/  MOV R184, R42 ;  /* 0x0000002a00b87202 */ /* 0x000fe20000000f00 */
[--C-:B----4-:R-:W-:Y:S02]  /*127f0*/  FFMA.FTZ R4, R15, c[0x0][0x2d0], -R50.reuse ;  /* 0x0000b4000f047a23 */ /* 0x110fe40000010832 */
[----:B------:R-:W-:Y:S02]  /*12800*/  FMUL.FTZ R13, R2, R185 ;  /* 0x000000b9020d7220 */ /* 0x000fe40000410000 */
[----:B------:R-:W-:Y:S01]  /*12810*/  FMUL.FTZ R135, R20, R135 ;  /* 0x0000008714877220 */ /* 0x000fe20000410000 */
[----:B------:R2:W3:Y:S01]  /*12820*/  MUFU.EX2 R207, R4 ;  /* 0x0000000400cf7308 */ /* 0x0004e20000000800 */
[C---:B------:R-:W-:Y:S02]  /*12830*/  FMUL.FTZ R136, R2.reuse, R136 ;  /* 0x0000008802887220 */ /* 0x040fe40000410000 */
[C---:B------:R-:W-:Y:S02]  /*12840*/  FMUL.FTZ R137, R2.reuse, R137 ;  /* 0x0000008902897220 */ /* 0x040fe40000410000 */
[C---:B------:R-:W-:Y:S02]  /*12850*/  FMUL.FTZ R140, R2.reuse, R140 ;  /* 0x0000008c028c7220 */ /* 0x040fe40000410000 */
[----:B------:R-:W-:Y:S02]  /*12860*/  FMUL.FTZ R141, R2, R141 ;  /* 0x0000008d028d7220 */ /* 0x000fe40000410000 */
[C---:B------:R-:W-:Y:S02]  /*12870*/  FMUL.FTZ R146, R20.reuse, R146 ;  /* 0x0000009214927220 */ /* 0x040fe40000410000 */
[C---:B------:R-:W-:Y:S02]  /*12880*/  FMUL.FTZ R147, R20.reuse, R147 ;  /* 0x0000009314937220 */ /* 0x040fe40000410000 */
[C---:B------:R-:W-:Y:S02]  /*12890*/  FMUL.FTZ R150, R20.reuse, R150 ;  /* 0x0000009614967220 */ /* 0x040fe40000410000 */
[----:B-1----:R-:W-:Y:S02]  /*128a0*/  FFMA.FTZ R0, R11, c[0x0][0x2d0], -R50 ;  /* 0x0000b4000b007a23 */ /* 0x002fe40000010832 */
[----:B------:R-:W-:Y:S02]  /*128b0*/  FMUL.FTZ R151, R20, R151 ;  /* 0x0000009714977220 */ /* 0x000fe40000410000 */
[----:B------:R1:W4:Y:S01]  /*128c0*/  MUFU.EX2 R192, R0 ;  /* 0x0000000000c07308 */ /* 0x0003220000000800 */
[C---:B------:R-:W-:Y:S02]  /*128d0*/  FMUL.FTZ R152, R2.reuse, R152 ;  /* 0x0000009802987220 */ /* 0x040fe40000410000 */
[C---:B------:R-:W-:Y:S02]  /*128e0*/  FMUL.FTZ R153, R2.reuse, R153 ;  /* 0x0000009902997220 */ /* 0x040fe40000410000 */
[----:B--2---:R-:W-:Y:S01]  /*128f0*/  FMUL.FTZ R4, R21, R176 ;  /* 0x000000b015047220 */ /* 0x004fe20000410000 */
[----:B------:R-:W-:Y:S01]  /*12900*/  MOV R176, R32 ;  /* 0x0000002000b07202 */ /* 0x000fe20000000f00 */
[C---:B------:R-:W-:Y:S01]  /*12910*/  FMUL.FTZ R156, R2.reuse, R156 ;  /* 0x0000009c029c7220 */ /* 0x040fe20000410000 */
[----:B---3--:R-:W-:Y:S01]  /*12920*/  F2FP.BF16.PACK_AB R35, R207, R193 ;  /* 0x000000c1cf23723e */ /* 0x008fe200000010ff */
[----:B------:R-:W-:Y:S02]  /*12930*/  FMUL.FTZ R157, R2, R157 ;  /* 0x0000009d029d7220 */ /* 0x000fe40000410000 */
[C---:B------:R-:W-:Y:S02]  /*12940*/  FMUL.FTZ R161, R21.reuse, R161 ;  /* 0x000000a115a17220 */ /* 0x040fe40000410000 */
[C---:B------:R-:W-:Y:S02]  /*12950*/  FMUL.FTZ R162, R20.reuse, R162 ;  /* 0x000000a214a27220 */ /* 0x040fe40000410000 */
[C---:B------:R-:W-:Y:S02]  /*12960*/  FMUL.FTZ R163, R20.reuse, R163 ;  /* 0x000000a314a37220 */ /* 0x040fe40000410000 */
[C---:B------:R-:W-:Y:S02]  /*12970*/  FMUL.FTZ R52, R21.reuse, R52 ;  /* 0x0000003415347220 */ /* 0x040fe40000410000 */
[----:B------:R-:W-:Y:S02]  /*12980*/  FMUL.FTZ R53, R21, R53 ;  /* 0x0000003515357220 */ /* 0x000fe40000410000 */
[C---:B------:R-:W-:Y:S02]  /*12990*/  FMUL.FTZ R54, R20.reuse, R54 ;  /* 0x0000003614367220 */ /* 0x040fe40000410000 */
[----:B------:R-:W-:Y:S01]  /*129a0*/  FMUL.FTZ R55, R20, R55 ;  /* 0x0000003714377220 */ /* 0x000fe20000410000 */
[----:B-1----:R-:W-:Y:S01]  /*129b0*/  FSEL R0, R3, RZ, P0 ;  /* 0x000000ff03007208 */ /* 0x002fe20000000000 */
[----:B------:R-:W-:Y:S01]  /*129c0*/  FMUL.FTZ R56, R2, R56 ;  /* 0x0000003802387220 */ /* 0x000fe20000410000 */
[----:B----4-:R-:W-:Y:S01]  /*129d0*/  F2FP.BF16.PACK_AB R33, R192, R175 ;  /* 0x000000afc021723e */ /* 0x010fe200000010ff */
[----:B------:R-:W-:Y:S01]  /*129e0*/  FMUL.FTZ R57, R2, R57 ;  /* 0x0000003902397220 */ /* 0x000fe20000410000 */
[----:B------:R-:W-:Y:S01]  /*129f0*/  PLOP3.LUT P0, PT, PT, PT, UP0, 0x80, 0x0 ;  /* 0x000000000000781c */ /* 0x000fe20003f0f008 */
[----:B------:R-:W-:Y:S01]  /*12a00*/  FADD.FTZ R0, -R0, R170 ;  /* 0x000000aa00007221 */ /* 0x000fe20000010100 */
[----:B------:R-:W-:Y:S01]  /*12a10*/  MOV R170, R24 ;  /* 0x0000001800aa7202 */ /* 0x000fe20000000f00 */
[----:B------:R-:W-:Y:S02]  /*12a20*/  FMUL.FTZ R60, R2, R60 ;  /* 0x0000003c023c7220 */ /* 0x000fe40000410000 */
[----:B------:R-:W-:Y:S01]  /*12a30*/  FMUL.FTZ R0, R0, c[0x0][0x2d0] ;  /* 0x0000b40000007a20 */ /* 0x000fe20000410000 */
[----:B------:R-:W-:Y:S01]  /*12a40*/  F2FP.BF16.PACK_AB R24, R170, R32 ;  /* 0x00000020aa18723e */ /* 0x000fe200000010ff */
[----:B------:R-:W-:Y:S01]  /*12a50*/  FFMA.FTZ R40, R45, c[0x0][0x2d0], -R50 ;  /* 0x0000b4002d287a23 */ /* 0x000fe20000010832 */
[----:B------:R-:W-:Y:S01]  /*12a60*/  F2FP.BF16.PACK_AB R32, R165, R178 ;  /* 0x000000b2a520723e */ /* 0x000fe200000010ff */
[----:B------:R-:W-:Y:S02]  /*12a70*/  FMUL.FTZ R61, R2, R61 ;  /* 0x0000003d023d7220 */ /* 0x000fe40000410000 */
[----:B------:R-:W1:Y:S01]  /*12a80*/  MUFU.EX2 R0, R0 ;  /* 0x0000000000007308 */ /* 0x000e620000000800 */
[C---:B------:R-:W-:Y:S01]  /*12a90*/  FMUL.FTZ R64, R21.reuse, R64 ;  /* 0x0000004015407220 */ /* 0x040fe20000410000 */
[-C--:B------:R-:W-:Y:S05]  /*12aa0*/  HMMA.16816.F32.BF16 R4, R24, R28.reuse, R4 ;  /* 0x0000001c1804723c */ /* 0x080fea0000041804 */
[C---:B------:R-:W-:Y:S02]  /*12ab0*/  FMUL.FTZ R65, R21.reuse, R65 ;  /* 0x0000004115417220 */ /* 0x040fe40000410000 */
[C---:B------:R-:W-:Y:S02]  /*12ac0*/  FMUL.FTZ R66, R20.reuse, R66 ;  /* 0x0000004214427220 */ /* 0x040fe40000410000 */
[C---:B------:R-:W-:Y:S03]  /*12ad0*/  FMUL.FTZ R67, R20.reuse, R67 ;  /* 0x0000004314437220 */ /* 0x040fe60000410000 */
[C---:B------:R-:W-:Y:S02]  /*12ae0*/  FMUL.FTZ R68, R21.reuse, R68 ;  /* 0x0000004415447220 */ /* 0x040fe40000410000 */
[C---:B------:R-:W-:Y:S02]  /*12af0*/  FMUL.FTZ R69, R21.reuse, R69 ;  /* 0x0000004515457220 */ /* 0x040fe40000410000 */
[C---:B------:R-:W-:Y:S02]  /*12b00*/  FMUL.FTZ R70, R20.reuse, R70 ;  /* 0x0000004614467220 */ /* 0x040fe40000410000 */
[----:B------:R-:W-:Y:S02]  /*12b10*/  FMUL.FTZ R71, R20, R71 ;  /* 0x0000004714477220 */ /* 0x000fe40000410000 */
[----:B------:R-:W-:Y:S02]  /*12b20*/  FMUL.FTZ R72, R2, R72 ;  /* 0x0000004802487220 */ /* 0x000fe40000410000 */
[C---:B-1----:R-:W-:Y:S01]  /*12b30*/  FMUL.FTZ R10, R0.reuse, R182 ;  /* 0x000000b6000a7220 */ /* 0x042fe20000410000 */
[----:B------:R-:W-:Y:S01]  /*12b40*/  MOV R182, R46 ;  /* 0x0000002e00b67202 */ /* 0x000fe20000000f00 */
[C---:B------:R-:W-:Y:S01]  /*12b50*/  FMUL.FTZ R11, R0.reuse, R183 ;  /* 0x000000b7000b7220 */ /* 0x040fe20000410000 */
[----:B------:R-:W-:Y:S01]  /*12b60*/  MOV R183, R43 ;  /* 0x0000002b00b77202 */ /* 0x000fe20000000f00 */
[C---:B------:R-:W-:Y:S02]  /*12b70*/  FMUL.FTZ R14, R0.reuse, R186 ;  /* 0x000000ba000e7220 */ /* 0x040fe40000410000 */
[C---:B------:R-:W-:Y:S02]  /*12b80*/  FMUL.FTZ R15, R0.reuse, R187 ;  /* 0x000000bb000f7220 */ /* 0x040fe40000410000 */
[C---:B------:R-:W-:Y:S01]  /*12b90*/  FMUL.FTZ R138, R0.reuse, R138 ;  /* 0x0000008a008a7220 */ /* 0x040fe20000410000 */
[C---:B------:R-:W-:Y:S04]  /*12ba0*/  HMMA.16816.F32.BF16 R8, R32.reuse, R28, R8 ;  /* 0x0000001c2008723c */ /* 0x040fe80000041808 */
[C---:B------:R-:W-:Y:S02]  /*12bb0*/  FMUL.FTZ R139, R0.reuse, R139 ;  /* 0x0000008b008b7220 */ /* 0x040fe40000410000 */
[C---:B------:R-:W-:Y:S02]  /*12bc0*/  FMUL.FTZ R142, R0.reuse, R142 ;  /* 0x0000008e008e7220 */ /* 0x040fe40000410000 */
[-C--:B------:R-:W-:Y:S04]  /*12bd0*/  HMMA.16816.F32.BF16 R12, R32, R30.reuse, R12 ;  /* 0x0000001e200c723c */ /* 0x080fe8000004180c */
[C---:B------:R-:W-:Y:S02]  /*12be0*/  FMUL.FTZ R143, R0.reuse, R143 ;  /* 0x0000008f008f7220 */ /* 0x040fe40000410000 */
[C---:B------:R-:W-:Y:S02]  /*12bf0*/  FMUL.FTZ R154, R0.reuse, R154 ;  /* 0x0000009a009a7220 */ /* 0x040fe40000410000 */
[C---:B------:R-:W-:Y:S01]  /*12c00*/  HMMA.16816.F32.BF16 R16, R24.reuse, R30, R16 ;  /* 0x0000001e1810723c */ /* 0x040fe20000041810 */
[----:B------:R-:W1:Y:S03]  /*12c10*/  LDSM.16.MT88.4 R28, [R228+0x100] ;  /* 0x00010000e41c783b */ /* 0x000e660000004200 */
[C---:B------:R-:W-:Y:S02]  /*12c20*/  FMUL.FTZ R155, R0.reuse, R155 ;  /* 0x0000009b009b7220 */ /* 0x040fe40000410000 */
[C---:B------:R-:W-:Y:S02]  /*12c30*/  FMUL.FTZ R158, R0.reuse, R158 ;  /* 0x0000009e009e7220 */ /* 0x040fe40000410000 */
[-C--:B------:R-:W-:Y:S04]  /*12c40*/  HMMA.16816.F32.BF16 R132, R24, R36.reuse, R132 ;  /* 0x000000241884723c */ /* 0x080fe80000041884 */
[C---:B------:R-:W-:Y:S02]  /*12c50*/  FMUL.FTZ R159, R0.reuse, R159 ;  /* 0x0000009f009f7220 */ /* 0x040fe40000410000 */
[C---:B------:R-:W-:Y:S02]  /*12c60*/  FMUL.FTZ R58, R0.reuse, R58 ;  /* 0x0000003a003a7220 */ /* 0x040fe40000410000 */
[C---:B------:R-:W-:Y:S04]  /*12c70*/  HMMA.16816.F32.BF16 R136, R32.reuse, R36, R136 ;  /* 0x000000242088723c */ /* 0x040fe80000041888 */
[C---:B------:R-:W-:Y:S02]  /*12c80*/  FMUL.FTZ R59, R0.reuse, R59 ;  /* 0x0000003b003b7220 */ /* 0x040fe40000410000 */
[C---:B------:R-:W-:Y:S02]  /*12c90*/  FMUL.FTZ R62, R0.reuse, R62 ;  /* 0x0000003e003e7220 */ /* 0x040fe40000410000 */
[-C--:B------:R-:W-:Y:S04]  /*12ca0*/  HMMA.16816.F32.BF16 R140, R32, R38.reuse, R140 ;  /* 0x00000026208c723c */ /* 0x080fe8000004188c */
[----:B------:R-:W-:Y:S02]  /*12cb0*/  FMUL.FTZ R63, R0, R63 ;  /* 0x0000003f003f7220 */ /* 0x000fe40000410000 */
[----:B------:R-:W-:Y:S02]  /*12cc0*/  FMUL.FTZ R73, R2, R73 ;  /* 0x0000004902497220 */ /* 0x000fe40000410000 */
[C---:B------:R-:W-:Y:S01]  /*12cd0*/  HMMA.16816.F32.BF16 R144, R24.reuse, R38, R144 ;  /* 0x000000261890723c */ /* 0x040fe20000041890 */
[----:B------:R-:W2:Y:S03]  /*12ce0*/  LDSM.16.MT88.4 R36, [R227+0x100] ;  /* 0x00010000e324783b */ /* 0x000ea60000004200 */
[C---:B------:R-:W-:Y:S02]  /*12cf0*/  FMUL.FTZ R74, R0.reuse, R74 ;  /* 0x0000004a004a7220 */ /* 0x040fe40000410000 */
[----:B------:R-:W-:Y:S02]  /*12d00*/  FMUL.FTZ R75, R0, R75 ;  /* 0x0000004b004b7220 */ /* 0x000fe40000410000 */
[C---:B------:R-:W-:Y:S01]  /*12d10*/  FMUL.FTZ R76, R2.reuse, R76 ;  /* 0x0000004c024c7220 */ /* 0x040fe20000410000 */
[-C--:B-1----:R-:W-:Y:S03]  /*12d20*/  HMMA.16816.F32.BF16 R148, R24, R28.reuse, R148 ;  /* 0x0000001c1894723c */ /* 0x082fe60000041894 */
[----:B------:R-:W-:Y:S02]  /*12d30*/  FMUL.FTZ R77, R2, R77 ;  /* 0x0000004d024d7220 */ /* 0x000fe40000410000 */
[C---:B------:R-:W-:Y:S02]  /*12d40*/  FMUL.FTZ R78, R0.reuse, R78 ;  /* 0x0000004e004e7220 */ /* 0x040fe40000410000 */
[----:B------:R-:W-:Y:S01]  /*12d50*/  FMUL.FTZ R79, R0, R79 ;  /* 0x0000004f004f7220 */ /* 0x000fe20000410000 */
        /* <DEDUP_REMOVED lines=10> */
[-C--:B--2---:R-:W-:Y:S04]  /*12e00*/  HMMA.16816.F32.BF16 R52, R24, R36.reuse, R52 ;  /* 0x000000241834723c */ /* 0x084fe80000041834 */
[C---:B------:R-:W-:Y:S02]  /*12e10*/  FMUL.FTZ R86, R20.reuse, R86 ;  /* 0x0000005614567220 */ /* 0x040fe40000410000 */
[----:B------:R-:W-:Y:S02]  /*12e20*/  FMUL.FTZ R87, R20, R87 ;  /* 0x0000005714577220 */ /* 0x000fe40000410000 */
[C---:B------:R-:W-:Y:S04]  /*12e30*/  HMMA.16816.F32.BF16 R56, R32.reuse, R36, R56 ;  /* 0x000000242038723c */ /* 0x040fe80000041838 */
[C---:B------:R-:W-:Y:S02]  /*12e40*/  FMUL.FTZ R88, R2.reuse, R88 ;  /* 0x0000005802587220 */ /* 0x040fe40000410000 */
[----:B------:R-:W-:Y:S02]  /*12e50*/  FMUL.FTZ R89, R2, R89 ;  /* 0x0000005902597220 */ /* 0x000fe40000410000 */
[-C--:B------:R-:W-:Y:S04]  /*12e60*/  HMMA.16816.F32.BF16 R60, R32, R38.reuse, R60 ;  /* 0x00000026203c723c */ /* 0x080fe8000004183c */
[--C-:B------:R-:W-:Y:S02]  /*12e70*/  FFMA.FTZ R36, R194, c[0x0][0x2d0], -R23.reuse ;  /* 0x0000b400c2247a23 */ /* 0x100fe40000010817 */
[C---:B------:R-:W-:Y:S02]  /*12e80*/  FMUL.FTZ R90, R0.reuse, R90 ;  /* 0x0000005a005a7220 */ /* 0x040fe40000410000 */
[C---:B------:R-:W-:Y:S01]  /*12e90*/  HMMA.16816.F32.BF16 R64, R24.reuse, R38, R64 ;  /* 0x000000261840723c */ /* 0x040fe20000041840 */
[----:B------:R2:W-:Y:S03]  /*12ea0*/  MUFU.EX2 R252, R36 ;  /* 0x0000002400fc7308 */ /* 0x0005e60000000800 */
[----:B------:R-:W-:Y:S02]  /*12eb0*/  FMUL.FTZ R91, R0, R91 ;  /* 0x0000005b005b7220 */ /* 0x000fe40000410000 */
[C---:B------:R-:W-:Y:S02]  /*12ec0*/  FMUL.FTZ R92, R2.reuse, R92 ;  /* 0x0000005c025c7220 */ /* 0x040fe40000410000 */
[----:B------:R-:W-:Y:S01]  /*12ed0*/  FMUL.FTZ R93, R2, R93 ;  /* 0x0000005d025d7220 */ /* 0x000fe20000410000 */
[-C--:B-1----:R-:W-:Y:S03]  /*12ee0*/  HMMA.16816.F32.BF16 R68, R24, R28.reuse, R68 ;  /* 0x0000001c1844723c */ /* 0x082fe60000041844 */
[C---:B------:R-:W-:Y:S02]  /*12ef0*/  FMUL.FTZ R94, R0.reuse, R94 ;  /* 0x0000005e005e7220 */ /* 0x040fe40000410000 */
[----:B------:R-:W-:Y:S02]  /*12f00*/  FMUL.FTZ R95, R0, R95 ;  /* 0x0000005f005f7220 */ /* 0x000fe40000410000 */
[C---:B------:R-:W-:Y:S01]  /*12f10*/  FMUL.FTZ R96, R21.reuse, R96 ;  /* 0x0000006015607220 */ /* 0x040fe20000410000 */
[C---:B------:R-:W-:Y:S04]  /*12f20*/  HMMA.16816.F32.BF16 R72, R32.reuse, R28, R72 ;  /* 0x0000001c2048723c */ /* 0x040fe80000041848 */
[----:B------:R-:W-:Y:S02]  /*12f30*/  FMUL.FTZ R97, R21, R97 ;  /* 0x0000006115617220 */ /* 0x000fe40000410000 */
[C---:B------:R-:W-:Y:S02]  /*12f40*/  FMUL.FTZ R98, R20.reuse, R98 ;  /* 0x0000006214627220 */ /* 0x040fe40000410000 */
[-C--:B------:R-:W-:Y:S01]  /*12f50*/  HMMA.16816.F32.BF16 R76, R32, R30.reuse, R76 ;  /* 0x0000001e204c723c */ /* 0x080fe2000004184c */
[----:B--2---:R-:W1:Y:S03]  /*12f60*/  LDSM.16.MT88.4 R36, [R226+0x1900] ;  /* 0x00190000e224783b */ /* 0x004e660000004200 */
[--C-:B------:R-:W-:Y:S02]  /*12f70*/  FFMA.FTZ R28, R197, c[0x0][0x2d0], -R48.reuse ;  /* 0x0000b400c51c7a23 */ /* 0x100fe40000010830 */
[C---:B------:R-:W-:Y:S02]  /*12f80*/  FMUL.FTZ R99, R20.reuse, R99 ;  /* 0x0000006314637220 */ /* 0x040fe40000410000 */
[C---:B------:R-:W-:Y:S01]  /*12f90*/  HMMA.16816.F32.BF16 R80, R24.reuse, R30, R80 ;  /* 0x0000001e1850723c */ /* 0x040fe20000041850 */
[----:B------:R2:W-:Y:S03]  /*12fa0*/  MUFU.EX2 R223, R28 ;  /* 0x0000001c00df7308 */ /* 0x0005e60000000800 */
[C---:B------:R-:W-:Y:S02]  /*12fb0*/  FMUL.FTZ R100, R21.reuse, R100 ;  /* 0x0000006415647220 */ /* 0x040fe40000410000 */
[----:B------:R-:W-:Y:S02]  /*12fc0*/  FMUL.FTZ R101, R21, R101 ;  /* 0x0000006515657220 */ /* 0x000fe40000410000 */
[C---:B------:R-:W-:Y:S04]  /*12fd0*/  FMUL.FTZ R102, R20.reuse, R102 ;  /* 0x0000006614667220 */ /* 0x040fe80000410000 */
[----:B------:R-:W-:Y:S02]  /*12fe0*/  FMUL.FTZ R103, R20, R103 ;  /* 0x0000006714677220 */ /* 0x000fe40000410000 */
[C---:B------:R-:W-:Y:S02]  /*12ff0*/  FMUL.FTZ R104, R2.reuse, R104 ;  /* 0x0000006802687220 */ /* 0x040fe40000410000 */
[----:B------:R-:W-:Y:S02]  /*13000*/  FMUL.FTZ R105, R2, R105 ;  /* 0x0000006902697220 */ /* 0x000fe40000410000 */
[C---:B------:R-:W-:Y:S02]  /*13010*/  FMUL.FTZ R106, R0.reuse, R106 ;  /* 0x0000006a006a7220 */ /* 0x040fe40000410000 */
[----:B------:R-:W-:Y:S02]  /*13020*/  FMUL.FTZ R107, R0, R107 ;  /* 0x0000006b006b7220 */ /* 0x000fe40000410000 */
[C---:B------:R-:W-:Y:S02]  /*13030*/  FMUL.FTZ R108, R2.reuse, R108 ;  /* 0x0000006c026c7220 */ /* 0x040fe40000410000 */
[----:B------:R-:W-:Y:S02]  /*13040*/  FMUL.FTZ R109, R2, R109 ;  /* 0x0000006d026d7220 */ /* 0x000fe40000410000 */
[----:B--2---:R-:W-:Y:S02]  /*13050*/  FFMA.FTZ R28, R199, c[0x0][0x2d0], -R23 ;  /* 0x0000b400c71c7a23 */ /* 0x004fe40000010817 */
[C---:B------:R-:W-:Y:S02]  /*13060*/  FMUL.FTZ R110, R0.reuse, R110 ;  /* 0x0000006e006e7220 */ /* 0x040fe40000410000 */
[----:B------:R2:W-:Y:S01]  /*13070*/  MUFU.EX2 R222, R28 ;  /* 0x0000001c00de7308 */ /* 0x0005e20000000800 */
[----:B------:R-:W-:Y:S01]  /*13080*/  FMUL.FTZ R111, R0, R111 ;  /* 0x0000006f006f7220 */ /* 0x000fe20000410000 */
[-C--:B-1----:R-:W-:Y:S03]  /*13090*/  HMMA.16816.F32.BF16 R84, R24, R36.reuse, R84 ;  /* 0x000000241854723c */ /* 0x082fe60000041854 */
[C---:B------:R-:W-:Y:S02]  /*130a0*/  FMUL.FTZ R112, R21.reuse, R112 ;  /* 0x0000007015707220 */ /* 0x040fe40000410000 */
[C---:B------:R-:W-:Y:S02]  /*130b0*/  FMUL.FTZ R113, R21.reuse, R113 ;  /* 0x0000007115717220 */ /* 0x040fe40000410000 */
[C---:B------:R-:W-:Y:S01]  /*130c0*/  FMUL.FTZ R114, R20.reuse, R114 ;  /* 0x0000007214727220 */ /* 0x040fe20000410000 */
[C---:B------:R-:W-:Y:S04]  /*130d0*/  HMMA.16816.F32.BF16 R88, R32.reuse, R36, R88 ;  /* 0x000000242058723c */ /* 0x040fe80000041858 */
[----:B------:R-:W-:Y:S02]  /*130e0*/  FMUL.FTZ R115, R20, R115 ;  /* 0x0000007314737220 */ /* 0x000fe40000410000 */
[C---:B------:R-:W-:Y:S02]  /*130f0*/  FMUL.FTZ R116, R21.reuse, R116 ;  /* 0x0000007415747220 */ /* 0x040fe40000410000 */
[-C--:B------:R-:W-:Y:S04]  /*13100*/  HMMA.16816.F32.BF16 R92, R32, R38.reuse, R92 ;  /* 0x00000026205c723c */ /* 0x080fe8000004185c */
[----:B------:R-:W-:Y:S01]  /*13110*/  FFMA.FTZ R36, R200, c[0x0][0x2d0], -R48 ;  /* 0x0000b400c8247a23 */ /* 0x000fe20000010830 */
[----:B--2---:R-:W1:Y:S01]  /*13120*/  LDSM.16.MT88.4 R28, [R228+0x1900] ;  /* 0x00190000e41c783b */ /* 0x004e620000004200 */
[----:B------:R-:W-:Y:S02]  /*13130*/  FMUL.FTZ R117, R21, R117 ;  /* 0x0000007515757220 */ /* 0x000fe40000410000 */
        /* <DEDUP_REMOVED lines=12> */
[--C-:B--2---:R-:W-:Y:S02]  /*13200*/  FFMA.FTZ R36, R51, c[0x0][0x2d0], -R49.reuse ;  /* 0x0000b40033247a23 */ /* 0x104fe40000010831 */
[C---:B------:R-:W-:Y:S02]  /*13210*/  FMUL.FTZ R128, R21.reuse, R128 ;  /* 0x0000008015807220 */ /* 0x040fe40000410000 */
[----:B------:R2:W3:Y:S01]  /*13220*/  MUFU.EX2 R218, R36 ;  /* 0x0000002400da7308 */ /* 0x0004e20000000800 */
[----:B------:R-:W-:Y:S02]  /*13230*/  FMUL.FTZ R129, R21, R129 ;  /* 0x0000008115817220 */ /* 0x000fe40000410000 */
[C---:B------:R-:W-:Y:S02]  /*13240*/  FMUL.FTZ R130, R20.reuse, R130 ;  /* 0x0000008214827220 */ /* 0x040fe40000410000 */
[----:B------:R-:W-:Y:S01]  /*13250*/  FMUL.FTZ R131, R20, R131 ;  /* 0x0000008314837220 */ /* 0x000fe20000410000 */
[-C--:B-1----:R-:W-:Y:S08]  /*13260*/  HMMA.16816.F32.BF16 R100, R24, R28.reuse, R100 ;  /* 0x0000001c1864723c */ /* 0x082ff00000041864 */
[C---:B------:R-:W-:Y:S07]  /*13270*/  HMMA.16816.F32.BF16 R104, R32.reuse, R28, R104 ;  /* 0x0000001c2068723c */ /* 0x040fee0000041868 */
[----:B------:R-:W-:Y:S01]  /*13280*/  FFMA.FTZ R28, R204, c[0x0][0x2d0], -R49 ;  /* 0x0000b400cc1c7a23 */ /* 0x000fe20000010831 */
[-C--:B------:R-:W-:Y:S01]  /*13290*/  HMMA.16816.F32.BF16 R108, R32, R30.reuse, R108 ;  /* 0x0000001e206c723c */ /* 0x080fe2000004186c */
[----:B--2---:R-:W1:Y:S02]  /*132a0*/  LDSM.16.MT88.4 R36, [R227+0x1900] ;  /* 0x00190000e324783b */ /* 0x004e640000004200 */
[----:B------:R2:W4:Y:S01]  /*132b0*/  MUFU.EX2 R200, R28 ;  /* 0x0000001c00c87308 */ /* 0x0005220000000800 */
[----:B------:R-:W-:Y:S02]  /*132c0*/  MOV R204, R177 ;  /* 0x000000b100cc7202 */ /* 0x000fe40000000f00 */
[----:B------:R-:W-:Y:S02]  /*132d0*/  MOV R177, R164 ;  /* 0x000000a400b17202 */ /* 0x000fe40000000f00 */
[C---:B------:R-:W-:Y:S05]  /*132e0*/  HMMA.16816.F32.BF16 R112, R24.reuse, R30, R112 ;  /* 0x0000001e1870723c */ /* 0x040fea0000041870 */
[----:B------:R5:W-:Y:S01]  /*132f0*/  MUFU.EX2 R164, R40 ;  /* 0x0000002800a47308 */ /* 0x000be20000000800 */
[--C-:B--2---:R-:W-:Y:S09]  /*13300*/  FFMA.FTZ R28, R41, c[0x0][0x2d0], -R50.reuse ;  /* 0x0000b400291c7a23 */ /* 0x104ff20000010832 */
[----:B------:R2:W-:Y:S01]  /*13310*/  MUFU.EX2 R166, R28 ;  /* 0x0000001c00a67308 */ /* 0x0005e20000000800 */
[----:B-----5:R-:W-:Y:S01]  /*13320*/  LDSM.16.MT88.4 R40, [R226+0x900] ;  /* 0x00090000e228783b */ /* 0x020fe20000004200 */
[-C--:B-1----:R-:W-:Y:S08]  /*13330*/  HMMA.16816.F32.BF16 R116, R24, R36.reuse, R116 ;  /* 0x000000241874723c */ /* 0x082ff00000041874 */
[C---:B------:R-:W-:Y:S04]  /*13340*/  HMMA.16816.F32.BF16 R120, R32.reuse, R36, R120 ;  /* 0x000000242078723c */ /* 0x040fe80000041878 */
[--C-:B--2---:R-:W-:Y:S04]  /*13350*/  FFMA.FTZ R28, R44, c[0x0][0x2d0], -R50.reuse ;  /* 0x0000b4002c1c7a23 */ /* 0x104fe80000010832 */
[-C--:B------:R-:W-:Y:S01]  /*13360*/  HMMA.16816.F32.BF16 R124, R32, R38.reuse, R124 ;  /* 0x00000026207c723c */ /* 0x080fe2000004187c */
[----:B------:R-:W-:Y:S01]  /*13370*/  LDSM.16.MT88.4 R44, [R228+0x900] ;  /* 0x00090000e42c783b */ /* 0x000fe20000004200 */
[----:B------:R1:W2:Y:S02]  /*13380*/  MUFU.EX2 R165, R28 ;  /* 0x0000001c00a57308 */ /* 0x0002a40000000800 */
[----:B------:R-:W-:Y:S03]  /*13390*/  FFMA.FTZ R36, R171, c[0x0][0x2d0], -R50 ;  /* 0x0000b400ab247a23 */ /* 0x000fe60000010832 */
[----:B---3--:R-:W-:Y:S01]  /*133a0*/  F2FP.BF16.PACK_AB R32, R202, R218 ;  /* 0x000000daca20723e */ /* 0x008fe200000010ff */
[----:B------:R-:W-:Y:S04]  /*133b0*/  HMMA.16816.F32.BF16 R128, R24, R38, R128 ;  /* 0x000000261880723c */ /* 0x000fe80000041880 */
[----:B------:R3:W5:Y:S01]  /*133c0*/  MUFU.EX2 R51, R36 ;  /* 0x0000002400337308 */ /* 0x0007620000000800 */
[----:B----4-:R-:W-:Y:S02]  /*133d0*/  F2FP.BF16.PACK_AB R34, R200, R201 ;  /* 0x000000c9c822723e */ /* 0x010fe400000010ff */
[----:B------:R-:W-:Y:S02]  /*133e0*/  F2FP.BF16.PACK_AB R24, R251, R252 ;  /* 0x000000fcfb18723e */ /* 0x000fe400000010ff */
[----:B------:R-:W-:Y:S03]  /*133f0*/  F2FP.BF16.PACK_AB R25, R223, R250 ;  /* 0x000000fadf19723e */ /* 0x000fe600000010ff */
[----:B------:R-:W-:Y:S02]  /*13400*/  F2FP.BF16.PACK_AB R26, R221, R222 ;  /* 0x000000dedd1a723e */ /* 0x000fe400000010ff */
[----:B------:R-:W-:Y:S01]  /*13410*/  F2FP.BF16.PACK_AB R27, R219, R220 ;  /* 0x000000dcdb1b723e */ /* 0x000fe200000010ff */
[----:B-1----:R-:W1:Y:S01]  /*13420*/  LDSM.16.MT88.4 R28, [R225+0x900] ;  /* 0x00090000e11c783b */ /* 0x002e620000004200 */
[----:B--2---:R-:W-:Y:S07]  /*13430*/  F2FP.BF16.PACK_AB R33, R165, R166 ;  /* 0x000000a6a521723e */ /* 0x004fee00000010ff */
[----:B---3--:R-:W2:Y:S01]  /*13440*/  LDSM.16.MT88.4 R36, [R227+0x900] ;  /* 0x00090000e324783b */ /* 0x008ea20000004200 */
[----:B-----5:R-:W-:Y:S01]  /*13450*/  F2FP.BF16.PACK_AB R35, R51, R164 ;  /* 0x000000a43323723e */ /* 0x020fe200000010ff */
[-C--:B-1----:R-:W-:Y:S08]  /*13460*/  HMMA.16816.F32.BF16 R4, R24, R28.reuse, R4 ;  /* 0x0000001c1804723c */ /* 0x082ff00000041804 */
        /* <DEDUP_REMOVED lines=8> */
[----:B------:R3:W-:Y:S01]  /*134f0*/  MUFU.EX2 R198, R40 ;  /* 0x0000002800c67308 */ /* 0x0007e20000000800 */
[----:B------:R-:W-:Y:S04]  /*13500*/  MOV R208, R184 ;  /* 0x000000b800d07202 */ /* 0x000fe80000000f00 */
[C---:B------:R-:W-:Y:S08]  /*13510*/  HMMA.16816.F32.BF16 R144, R24.reuse, R42, R144 ;  /* 0x0000002a1890723c */ /* 0x040ff00000041890 */
[-C--:B------:R-:W-:Y:S08]  /*13520*/  HMMA.16816.F32.BF16 R148, R24, R44.reuse, R148 ;  /* 0x0000002c1894723c */ /* 0x080ff00000041894 */
[C---:B------:R-:W-:Y:S04]  /*13530*/  HMMA.16816.F32.BF16 R152, R32.reuse, R44, R152 ;  /* 0x0000002c2098723c */ /* 0x040fe80000041898 */
[--C-:B---3--:R-:W-:Y:S02]  /*13540*/  FFMA.FTZ R40, R209, c[0x0][0x2d0], -R23.reuse ;  /* 0x0000b400d1287a23 */ /* 0x108fe40000010817 */
[----:B------:R-:W3:Y:S02]  /*13550*/  LDL.LU R209, [R1+0x18] ;  /* 0x0000180001d17983 */ /* 0x000ee40000300800 */
[-C--:B------:R-:W-:Y:S01]  /*13560*/  HMMA.16816.F32.BF16 R156, R32, R46.reuse, R156 ;  /* 0x0000002e209c723c */ /* 0x080fe2000004189c */
[----:B------:R4:W-:Y:S07]  /*13570*/  MUFU.EX2 R199, R40 ;  /* 0x0000002800c77308 */ /* 0x0009ee0000000800 */
[C---:B------:R-:W-:Y:S08]  /*13580*/  HMMA.16816.F32.BF16 R160, R24.reuse, R46, R160 ;  /* 0x0000002e18a0723c */ /* 0x040ff000000418a0 */
[-C--:B--2---:R-:W-:Y:S08]  /*13590*/  HMMA.16816.F32.BF16 R52, R24, R36.reuse, R52 ;  /* 0x000000241834723c */ /* 0x084ff00000041834 */
[C---:B------:R-:W-:Y:S01]  /*135a0*/  HMMA.16816.F32.BF16 R56, R32.reuse, R36, R56 ;  /* 0x000000242038723c */ /* 0x040fe20000041838 */
[----:B----4-:R-:W2:Y:S06]  /*135b0*/  LDSM.16.MT88.4 R40, [R226+0x2100] ;  /* 0x00210000e228783b */ /* 0x010eac0000004200 */
[--C-:B------:R-:W-:Y:S01]  /*135c0*/  FFMA.FTZ R36, R205, c[0x0][0x2d0], -R48.reuse ;  /* 0x0000b400cd247a23 */ /* 0x100fe20000010830 */
[-C--:B------:R-:W-:Y:S03]  /*135d0*/  HMMA.16816.F32.BF16 R60, R32, R38.reuse, R60 ;  /* 0x00000026203c723c */ /* 0x080fe6000004183c */
[----:B------:R4:W-:Y:S01]  /*135e0*/  MUFU.EX2 R197, R36 ;  /* 0x0000002400c57308 */ /* 0x0009e20000000800 */
[----:B------:R-:W-:Y:S04]  /*135f0*/  MOV R205, R183 ;  /* 0x000000b700cd7202 */ /* 0x000fe80000000f00 */
[C---:B------:R-:W-:Y:S08]  /*13600*/  HMMA.16816.F32.BF16 R64, R24.reuse, R38, R64 ;  /* 0x000000261840723c */ /* 0x040ff00000041840 */
[-C--:B-1----:R-:W-:Y:S08]  /*13610*/  HMMA.16816.F32.BF16 R68, R24, R28.reuse, R68 ;  /* 0x0000001c1844723c */ /* 0x082ff00000041844 */
[C---:B------:R-:W-:Y:S04]  /*13620*/  HMMA.16816.F32.BF16 R72, R32.reuse, R28, R72 ;  /* 0x0000001c2048723c */ /* 0x040fe80000041848 */
[--C-:B----4-:R-:W-:Y:S01]  /*13630*/  FFMA.FTZ R36, R206, c[0x0][0x2d0], -R48.reuse ;  /* 0x0000b400ce247a23 */ /* 0x110fe20000010830 */
[----:B------:R-:W-:Y:S03]  /*13640*/  MOV R206, R182 ;  /* 0x000000b600ce7202 */ /* 0x000fe60000000f00 */
[-C--:B------:R-:W-:Y:S01]  /*13650*/  HMMA.16816.F32.BF16 R76, R32, R30.reuse, R76 ;  /* 0x0000001e204c723c */ /* 0x080fe2000004184c */
[----:B------:R1:W-:Y:S07]  /*13660*/  MUFU.EX2 R196, R36 ;  /* 0x0000002400c47308 */ /* 0x0003ee0000000800 */
[C---:B------:R-:W-:Y:S01]  /*13670*/  HMMA.16816.F32.BF16 R80, R24.reuse, R30, R80 ;  /* 0x0000001e1850723c */ /* 0x040fe20000041850 */
[----:B------:R-:W-:Y:S07]  /*13680*/  LDSM.16.MT88.4 R28, [R227+0x2100] ;  /* 0x00210000e31c783b */ /* 0x000fee0000004200 */
[-C--:B--2---:R-:W-:Y:S08]  /*13690*/  HMMA.16816.F32.BF16 R84, R24, R40.reuse, R84 ;  /* 0x000000281854723c */ /* 0x084ff00000041854 */
[C---:B------:R-:W-:Y:S04]  /*136a0*/  HMMA.16816.F32.BF16 R88, R32.reuse, R40, R88 ;  /* 0x000000282058723c */ /* 0x040fe80000041858 */
[--C-:B-1----:R-:W-:Y:S01]  /*136b0*/  FFMA.FTZ R36, R215, c[0x0][0x2d0], -R23.reuse ;  /* 0x0000b400d7247a23 */ /* 0x102fe20000010817 */
[----:B------:R-:W-:Y:S01]  /*136c0*/  MOV R215, R181 ;  /* 0x000000b500d77202 */ /* 0x000fe20000000f00 */
[----:B------:R-:W-:Y:S01]  /*136d0*/  FFMA.FTZ R23, R217, c[0x0][0x2d0], -R23 ;  /* 0x0000b400d9177a23 */ /* 0x000fe20000010817 */
[----:B------:R-:W-:Y:S01]  /*136e0*/  MOV R217, R180 ;  /* 0x000000b400d97202 */ /* 0x000fe20000000f00 */
[-C--:B------:R-:W-:Y:S01]  /*136f0*/  HMMA.16816.F32.BF16 R92, R32, R42.reuse, R92 ;  /* 0x0000002a205c723c */ /* 0x080fe2000004185c */
[----:B------:R1:W-:Y:S07]  /*13700*/  MUFU.EX2 R195, R36 ;  /* 0x0000002400c37308 */ /* 0x0003ee0000000800 */
[C---:B------:R-:W-:Y:S01]  /*13710*/  HMMA.16816.F32.BF16 R96, R24.reuse, R42, R96 ;  /* 0x0000002a1860723c */ /* 0x040fe20000041860 */
[----:B------:R-:W-:Y:S02]  /*13720*/  LDSM.16.MT88.4 R40, [R227+0x1100] ;  /* 0x00110000e328783b */ /* 0x000fe40000004200 */
[----:B------:R2:W-:Y:S06]  /*13730*/  MUFU.EX2 R194, R23 ;  /* 0x0000001700c27308 */ /* 0x0005ec0000000800 */
[----:B-1----:R-:W1:Y:S03]  /*13740*/  LDSM.16.MT88.4 R36, [R228+0x2100] ;  /* 0x00210000e424783b */ /* 0x002e660000004200 */
[--C-:B--2---:R-:W-:Y:S01]  /*13750*/  FFMA.FTZ R23, R210, c[0x0][0x2d0], -R48.reuse ;  /* 0x0000b400d2177a23 */ /* 0x104fe20000010830 */
[----:B------:R-:W-:Y:S01]  /*13760*/  MOV R210, R179 ;  /* 0x000000b300d27202 */ /* 0x000fe20000000f00 */
[----:B------:R-:W-:Y:S01]  /*13770*/  FFMA.FTZ R48, R214, c[0x0][0x2d0], -R48 ;  /* 0x0000b400d6307a23 */ /* 0x000fe20000010830 */
[----:B------:R-:W-:Y:S01]  /*13780*/  MOV R214, R170 ;  /* 0x000000aa00d67202 */ /* 0x000fe20000000f00 */
[----:B------:R2:W-:Y:S10]  /*13790*/  MUFU.EX2 R171, R23 ;  /* 0x0000001700ab7308 */ /* 0x0005f40000000800 */
[----:B------:R-:W-:Y:S01]  /*137a0*/  MUFU.EX2 R170, R48 ;  /* 0x0000003000aa7308 */ /* 0x000fe20000000800 */
[--C-:B--2---:R-:W-:Y:S01]  /*137b0*/  FFMA.FTZ R23, R211, c[0x0][0x2d0], -R49.reuse ;  /* 0x0000b400d3177a23 */ /* 0x104fe20000010831 */
[-C--:B-1----:R-:W-:Y:S01]  /*137c0*/  HMMA.16816.F32.BF16 R100, R24, R36.reuse, R100 ;  /* 0x000000241864723c */ /* 0x082fe20000041864 */
[----:B------:R-:W2:Y:S07]  /*137d0*/  LDL.LU R211, [R1+0x14] ;  /* 0x0000140001d37983 */ /* 0x000eae0000300800 */
[----:B------:R1:W-:Y:S01]  /*137e0*/  MUFU.EX2 R48, R23 ;  /* 0x0000001700307308 */ /* 0x0003e20000000800 */
[C---:B------:R-:W-:Y:S08]  /*137f0*/  HMMA.16816.F32.BF16 R104, R32.reuse, R36, R104 ;  /* 0x000000242068723c */ /* 0x040ff00000041868 */
[-C--:B------:R-:W-:Y:S08]  /*13800*/  HMMA.16816.F32.BF16 R108, R32, R38.reuse, R108 ;  /* 0x00000026206c723c */ /* 0x080ff0000004186c */
[C---:B------:R-:W-:Y:S01]  /*13810*/  HMMA.16816.F32.BF16 R112, R24.reuse, R38, R112 ;  /* 0x000000261870723c */ /* 0x040fe20000041870 */
[----:B------:R-:W-:Y:S03]  /*13820*/  LDSM.16.MT88.4 R36, [R228+0x1100] ;  /* 0x00110000e424783b */ /* 0x000fe60000004200 */
[--C-:B-1----:R-:W-:Y:S01]  /*13830*/  FFMA.FTZ R23, R212, c[0x0][0x2d0], -R49.reuse ;  /* 0x0000b400d4177a23 */ /* 0x102fe20000010831 */
[----:B------:R-:W-:Y:S03]  /*13840*/  MOV R212, R178 ;  /* 0x000000b200d47202 */ /* 0x000fe60000000f00 */
[-C--:B------:R-:W-:Y:S01]  /*13850*/  HMMA.16816.F32.BF16 R116, R24, R28.reuse, R116 ;  /* 0x0000001c1874723c */ /* 0x080fe20000041874 */
[----:B------:R1:W4:Y:S07]  /*13860*/  MUFU.EX2 R47, R23 ;  /* 0x00000017002f7308 */ /* 0x00032e0000000800 */
[C---:B------:R-:W-:Y:S08]  /*13870*/  HMMA.16816.F32.BF16 R120, R32.reuse, R28, R120 ;  /* 0x0000001c2078723c */ /* 0x040ff00000041878 */
[-C--:B------:R-:W-:Y:S01]  /*13880*/  HMMA.16816.F32.BF16 R124, R32, R30.reuse, R124 ;  /* 0x0000001e207c723c */ /* 0x080fe2000004187c */
[----:B------:R-:W5:Y:S07]  /*13890*/  LDSM.16.MT88.4 R32, [R226+0x1100] ;  /* 0x00110000e220783b */ /* 0x000f6e0000004200 */
[----:B------:R-:W-:Y:S04]  /*138a0*/  HMMA.16816.F32.BF16 R128, R24, R30, R128 ;  /* 0x0000001e1880723c */ /* 0x000fe80000041880 */
[--C-:B-1----:R-:W-:Y:S01]  /*138b0*/  FFMA.FTZ R23, R213, c[0x0][0x2d0], -R49.reuse ;  /* 0x0000b400d5177a23 */ /* 0x102fe20000010831 */
[----:B----4-:R-:W-:Y:S01]  /*138c0*/  F2FP.BF16.PACK_AB R28, R47, R48 ;  /* 0x000000302f1c723e */ /* 0x010fe200000010ff */
[----:B------:R-:W4:Y:S01]  /*138d0*/  LDL.LU R213, [R1+0xc] ;  /* 0x00000c0001d57983 */ /* 0x000f220000300800 */
[----:B------:R-:W-:Y:S01]  /*138e0*/  FFMA.FTZ R49, R216, c[0x0][0x2d0], -R49 ;  /* 0x0000b400d8317a23 */ /* 0x000fe20000010831 */
[----:B------:R1:W-:Y:S01]  /*138f0*/  MUFU.EX2 R46, R23 ;  /* 0x00000017002e7308 */ /* 0x0003e20000000800 */
[----:B------:R-:W-:Y:S03]  /*13900*/  F2FP.BF16.PACK_AB R24, R199, R198 ;  /* 0x000000c6c718723e */ /* 0x000fe600000010ff */
[----:B------:R-:W-:Y:S02]  /*13910*/  F2FP.BF16.PACK_AB R25, R196, R197 ;  /* 0x000000c5c419723e */ /* 0x000fe400000010ff */
[----:B------:R-:W-:Y:S02]  /*13920*/  F2FP.BF16.PACK_AB R26, R194, R195 ;  /* 0x000000c3c21a723e */ /* 0x000fe400000010ff */
[----:B------:R-:W-:Y:S02]  /*13930*/  F2FP.BF16.PACK_AB R27, R170, R171 ;  /* 0x000000abaa1b723e */ /* 0x000fe400000010ff */
[----:B------:R-:W5:Y:S01]  /*13940*/  MUFU.EX2 R49, R49 ;  /* 0x0000003100317308 */ /* 0x000f620000000800 */
[----:B------:R-:W-:Y:S01]  /*13950*/  MOV R216, R177 ;  /* 0x000000b100d87202 */ /* 0x000fe20000000f00 */
[--C-:B-1----:R-:W-:Y:S02]  /*13960*/  FFMA.FTZ R23, R172, c[0x0][0x2d0], -R50.reuse ;  /* 0x0000b400ac177a23 */ /* 0x102fe40000010832 */
[----:B------:R-:W4:Y:S06]  /*13970*/  LDL.LU R172, [R1+0x10] ;  /* 0x0000100001ac7983 */ /* 0x000f2c0000300800 */
[----:B------:R1:W-:Y:S01]  /*13980*/  MUFU.EX2 R44, R23 ;  /* 0x00000017002c7308 */ /* 0x0003e20000000800 */
[----:B-----5:R-:W-:Y:S01]  /*13990*/  F2FP.BF16.PACK_AB R30, R49, R46 ;  /* 0x0000002e311e723e */ /* 0x020fe200000010ff */
[--C-:B-1----:R-:W-:Y:S01]  /*139a0*/  FFMA.FTZ R23, R174, c[0x0][0x2d0], -R50.reuse ;  /* 0x0000b400ae177a23 */ /* 0x102fe20000010832 */
[----:B------:R-:W-:Y:S02]  /*139b0*/  MOV R174, R176 ;  /* 0x000000b000ae7202 */ /* 0x000fe40000000f00 */
[-C--:B------:R-:W-:Y:S05]  /*139c0*/  HMMA.16816.F32.BF16 R176, R24, R188.reuse, R4 ;  /* 0x000000bc18b0723c */ /* 0x080fea0000041804 */
[----:B------:R1:W5:Y:S01]  /*139d0*/  MUFU.EX2 R45, R23 ;  /* 0x00000017002d7308 */ /* 0x0003620000000800 */
[----:B------:R-:W2:Y:S01]  /*139e0*/  LDSM.16.MT88.4 R4, [R225+0x2900] ;  /* 0x00290000e104783b */ /* 0x000ea20000004200 */
[--C-:B-1----:R-:W-:Y:S01]  /*139f0*/  FFMA.FTZ R23, R173, c[0x0][0x2d0], -R50.reuse ;  /* 0x0000b400ad177a23 */ /* 0x102fe20000010832 */
[----:B-----5:R-:W-:Y:S01]  /*13a00*/  F2FP.BF16.PACK_AB R29, R45, R44 ;  /* 0x0000002c2d1d723e */ /* 0x020fe200000010ff */
[----:B------:R-:W-:Y:S06]  /*13a10*/  FFMA.FTZ R50, R22, c[0x0][0x2d0], -R50 ;  /* 0x0000b40016327a23 */ /* 0x000fec0000010832 */
[----:B------:R-:W-:Y:S10]  /*13a20*/  MUFU.EX2 R23, R23 ;  /* 0x0000001700177308 */ /* 0x000ff40000000800 */
[----:B------:R-:W1:Y:S02]  /*13a30*/  MUFU.EX2 R50, R50 ;  /* 0x0000003200327308 */ /* 0x000e640000000800 */
[----:B-1----:R-:W-:Y:S07]  /*13a40*/  F2FP.BF16.PACK_AB R31, R50, R23 ;  /* 0x00000017321f723e */ /* 0x002fee00000010ff */
[C---:B------:R-:W-:Y:S01]  /*13a50*/  HMMA.16816.F32.BF16 R180, R28.reuse, R188, R8 ;  /* 0x000000bc1cb4723c */ /* 0x040fe20000041808 */
[----:B------:R-:W1:Y:S07]  /*13a60*/  LDSM.16.MT88.4 R8, [R226+0x2900] ;  /* 0x00290000e208783b */ /* 0x000e6e0000004200 */
[-C--:B------:R-:W-:Y:S01]  /*13a70*/  HMMA.16816.F32.BF16 R184, R28, R190.reuse, R12 ;  /* 0x000000be1cb8723c */ /* 0x080fe2000004180c */
[----:B------:R-:W5:Y:S07]  /*13a80*/  LDSM.16.MT88.4 R12, [R228+0x2900] ;  /* 0x00290000e40c783b */ /* 0x000f6e0000004200 */
[C---:B------:R-:W-:Y:S01]  /*13a90*/  HMMA.16816.F32.BF16 R188, R24.reuse, R190, R16 ;  /* 0x000000be18bc723c */ /* 0x040fe20000041810 */
[----:B------:R-:W1:Y:S07]  /*13aa0*/  LDSM.16.MT88.4 R16, [R227+0x2900] ;  /* 0x00290000e310783b */ /* 0x000e6e0000004200 */
        /* <DEDUP_REMOVED lines=13> */
[C---:B------:R-:W-:Y:S07]  /*13b80*/  HMMA.16816.F32.BF16 R72, R28.reuse, R4, R72 ;  /* 0x000000041c48723c */ /* 0x040fee0000041848 */
[----:B------:R-:W-:Y:S01]  /*13b90*/  FFMA.FTZ R4, R2, R211, R212 ;  /* 0x000000d302047223 */ /* 0x000fe200000100d4 */
[-C--:B------:R-:W-:Y:S04]  /*13ba0*/  HMMA.16816.F32.BF16 R76, R28, R6.reuse, R76 ;  /* 0x000000061c4c723c */ /* 0x080fe8000004184c */
[----:B------:R-:W-:Y:S04]  /*13bb0*/  FADD.FTZ R4, R217, R4 ;  /* 0x00000004d9047221 */ /* 0x000fe80000010000 */
[C---:B------:R-:W-:Y:S04]  /*13bc0*/  HMMA.16816.F32.BF16 R80, R24.reuse, R6, R80 ;  /* 0x000000061850723c */ /* 0x040fe80000041850 */
[----:B------:R-:W-:Y:S02]  /*13bd0*/  FADD.FTZ R5, R205, R4 ;  /* 0x00000004cd057221 */ /* 0x000fe40000010000 */
[----:B---3--:R-:W-:Y:S02]  /*13be0*/  FFMA.FTZ R4, R0, R209, R175 ;  /* 0x000000d100047223 */ /* 0x008fe400000100af */
[-C--:B-1----:R-:W-:Y:S04]  /*13bf0*/  HMMA.16816.F32.BF16 R84, R24, R8.reuse, R84 ;  /* 0x000000081854723c */ /* 0x082fe80000041854 */
[----:B------:R-:W-:Y:S02]  /*13c00*/  FADD.FTZ R0, R203, R5 ;  /* 0x00000005cb007221 */ /* 0x000fe40000010000 */
[----:B------:R-:W-:Y:S02]  /*13c10*/  FADD.FTZ R4, R192, R4 ;  /* 0x00000004c0047221 */ /* 0x000fe40000010000 */
[C---:B------:R-:W-:Y:S04]  /*13c20*/  HMMA.16816.F32.BF16 R88, R28.reuse, R8, R88 ;  /* 0x000000081c58723c */ /* 0x040fe80000041858 */
[----:B------:R-:W-:Y:S02]  /*13c30*/  FADD.FTZ R4, R193, R4 ;  /* 0x00000004c1047221 */ /* 0x000fe40000010000 */
[----:B------:R-:W-:Y:S02]  /*13c40*/  FADD.FTZ R5, R218, R0 ;  /* 0x00000000da057221 */ /* 0x000fe40000010000 */
[-C--:B------:R-:W-:Y:S04]  /*13c50*/  HMMA.16816.F32.BF16 R92, R28, R10.reuse, R92 ;  /* 0x0000000a1c5c723c */ /* 0x080fe8000004185c */
[----:B----4-:R-:W-:Y:S02]  /*13c60*/  FFMA.FTZ R20, R20, R213, R216 ;  /* 0x000000d514147223 */ /* 0x010fe400000100d8 */
[----:B------:R-:W-:Y:S02]  /*13c70*/  FADD.FTZ R4, R207, R4 ;  /* 0x00000004cf047221 */ /* 0x000fe40000010000 */
[----:B------:R-:W-:Y:S01]  /*13c80*/  FADD.FTZ R20, R210, R20 ;  /* 0x00000014d2147221 */ /* 0x000fe20000010000 */
[C---:B------:R-:W-:Y:S04]  /*13c90*/  HMMA.16816.F32.BF16 R96, R24.reuse, R10, R96 ;  /* 0x0000000a1860723c */ /* 0x040fe80000041860 */
[----:B------:R-:W-:Y:S02]  /*13ca0*/  FADD.FTZ R20, R206, R20 ;  /* 0x00000014ce147221 */ /* 0x000fe40000010000 */
[----:B------:R-:W-:Y:S01]  /*13cb0*/  FADD.FTZ R4, R166, R4 ;  /* 0x00000004a6047221 */ /* 0x000fe20000010000 */
[----:B------:R-:W-:Y:S01]  /*13cc0*/  MOV R166, R167 ;  /* 0x000000a700a67202 */ /* 0x000fe20000000f00 */
[----:B------:R-:W-:Y:S01]  /*13cd0*/  FADD.FTZ R5, R202, R5 ;  /* 0x00000005ca057221 */ /* 0x000fe20000010000 */
[-C--:B-----5:R-:W-:Y:S03]  /*13ce0*/  HMMA.16816.F32.BF16 R100, R24, R12.reuse, R100 ;  /* 0x0000000c1864723c */ /* 0x0a0fe60000041864 */
[----:B------:R-:W-:Y:S01]  /*13cf0*/  FADD.FTZ R4, R165, R4 ;  /* 0x00000004a5047221 */ /* 0x000fe20000010000 */
[----:B------:R-:W-:Y:S03]  /*13d00*/  MOV R165, R168 ;  /* 0x000000a800a57202 */ /* 0x000fe60000000f00 */
[----:B------:R-:W-:Y:S01]  /*13d10*/  FADD.FTZ R4, R164, R4 ;  /* 0x00000004a4047221 */ /* 0x000fe20000010000 */
[C---:B------:R-:W-:Y:S04]  /*13d20*/  HMMA.16816.F32.BF16 R104, R28.reuse, R12, R104 ;  /* 0x0000000c1c68723c */ /* 0x040fe80000041868 */
[----:B------:R-:W-:Y:S01]  /*13d30*/  FADD.FTZ R4, R51, R4 ;  /* 0x0000000433047221 */ /* 0x000fe20000010000 */
[----:B------:R-:W-:Y:S01]  /*13d40*/  MOV R164, R169 ;  /* 0x000000a900a47202 */ /* 0x000fe20000000f00 */
[----:B------:R-:W-:Y:S02]  /*13d50*/  FFMA.FTZ R21, R21, R172, R174 ;  /* 0x000000ac15157223 */ /* 0x000fe400000100ae */
        /* <DEDUP_REMOVED lines=8> */
[-C--:B------:R-:W-:Y:S03]  /*13de0*/  HMMA.16816.F32.BF16 R116, R24, R16.reuse, R116 ;  /* 0x000000101874723c */ /* 0x080fe60000041874 */
[----:B------:R-:W-:Y:S02]  /*13df0*/  FADD.FTZ R7, R250, R2 ;  /* 0x00000002fa077221 */ /* 0x000fe40000010000 */
[----:B------:R-:W-:Y:S02]  /*13e00*/  FADD.FTZ R2, R251, R6 ;  /* 0x00000006fb027221 */ /* 0x000fe40000010000 */
        /* <DEDUP_REMOVED lines=20> */
[----:B------:R1:W-:Y:S01]  /*13f50*/  STL [R1+0x10], R5 ;  /* 0x0000100501007387 */ /* 0x0003e20000100800 */
[----:B------:R-:W-:Y:S02]  /*13f60*/  FADD.FTZ R2, R46, R2 ;  /* 0x000000022e027221 */ /* 0x000fe40000010000 */
[----:B------:R-:W-:Y:S01]  /*13f70*/  FADD.FTZ R4, R170, R4 ;  /* 0x00000004aa047221 */ /* 0x000fe20000010000 */
[----:B------:R-:W-:Y:S01]  /*13f80*/  MOV R170, R3 ;  /* 0x0000000300aa7202 */ /* 0x000fe20000000f00 */
[----:B------:R-:W-:Y:S02]  /*13f90*/  FADD.FTZ R2, R49, R2 ;  /* 0x0000000231027221 */ /* 0x000fe40000010000 */
[----:B------:R-:W-:Y:S01]  /*13fa0*/  FADD.FTZ R0, R23, R0 ;  /* 0x0000000017007221 */ /* 0x000fe20000010000 */
[----:B------:R1:W-:Y:S03]  /*13fb0*/  STL [R1+0xc], R4 ;  /* 0x00000c0401007387 */ /* 0x0003e60000100800 */
[----:B------:R-:W-:Y:S01]  /*13fc0*/  FADD.FTZ R0, R50, R0 ;  /* 0x0000000032007221 */ /* 0x000fe20000010000 */
[----:B------:R1:W-:Y:S04]  /*13fd0*/  STL [R1+0x14], R2 ;  /* 0x0000140201007387 */ /* 0x0003e80000100800 */
[----:B------:R1:W-:Y:S01]  /*13fe0*/  STL [R1+0x18], R0 ;  /* 0x0000180001007387 */ /* 0x0003e20000100800 */
[----:B------:R-:W-:-:S05]  /*13ff0*/  @P0 BRA `(.L_x_2439) ;  /* 0xffffb5d000000947 */ /* 0x000fca000383ffff */
.L_x_2421:
        /* <DEDUP_REMOVED lines=185> */
.L_x_2359:
        /* <DEDUP_REMOVED lines=227> */
.L_x_2442:
[----:B-1----:R-:W-:Y:S05]  /*159c0*/  BSYNC B0 ;  /* 0x0000000000007941 */ /* 0x002fea0003800000 */
.L_x_2441:
        /* <DEDUP_REMOVED lines=97> */
.L_x_2444:
[----:B------:R-:W-:Y:S05]  /*15fe0*/  BSYNC B0 ;  /* 0x0000000000007941 */ /* 0x000fea0003800000 */
.L_x_2443:
        /* <DEDUP_REMOVED lines=97> */
.L_x_2446:
[----:B------:R-:W-:Y:S05]  /*16600*/  BSYNC B0 ;  /* 0x0000000000007941 */ /* 0x000fea0003800000 */
.L_x_2445:
        /* <DEDUP_REMOVED lines=98> */
.L_x_2440:
        /* <DEDUP_REMOVED lines=50> */
.L_x_2447:
        /* <DEDUP_REMOVED lines=11> */
.L_x_3624:


//--------------------- .text._ZN7cutlass13device_kernelIN5flash19enable_sm80_to_sm89INS1_16FlashAttnFwdSm80INS1_25CollectiveMainloopFwdSm80ILi8ELi1ELb1EN4cute5tupleIJNS5_1CILi128EEENS7_ILi96EEES8_EEELi128ENS_10bfloat16_tEfNS_4arch4Sm80ELb0ELb1ELb0ELb1ELb1ELb0ELb1ELb1EEENS1_21CollectiveEpilogueFwdINS6_IJS8_S8_S9_EEENS6_IJNS7_ILi1EEESH_SH_EEESB_SD_Li256ELb1ELb1ELb1ELb0EEENS1_36VarlenDynamicPersistentTileSchedulerILi128ELi96ELi256ELi256ELb1ELb1ELb0ELb1ELb0ELb1EEEEEEEEEvNT_6ParamsE --------------------------
	.section	.text._ZN7cutlass13device_kernelIN5flash19enable_sm80_to_sm89INS1_16FlashAttnFwdSm80INS1_25CollectiveMainloopFwdSm80ILi8ELi1ELb1EN4cute5tupleIJNS5_1CILi128EEENS7_ILi96EEES8_EEELi128ENS_10bfloat16_tEfNS_4arch4Sm80ELb0ELb1ELb0ELb1ELb1ELb0ELb1ELb1EEENS1_21CollectiveEpilogueFwdINS6_IJS8_S8_S9_EEENS6_IJNS7_ILi1EEESH_SH_EEESB_SD_Li256ELb1ELb1ELb1ELb0EEENS1_36VarlenDynamicPersistentTileSchedulerILi128ELi96ELi256ELi256ELb1ELb1ELb0ELb1ELb0ELb1EEEEEEEEEvNT_6ParamsE,"ax",@progbits
	.sectioninfo	@"SHI_REGISTERS=255"
	.align	128
.text._ZN7cutlass13device_kernelIN5flash19enable_sm80_to_sm89INS1_16FlashAttnFwdSm80INS1_25CollectiveMainloopFwdSm80ILi8ELi1ELb1EN4cute5tupleIJNS5_1CILi128EEENS7_ILi96EEES8_EEELi128ENS_10bfloat16_tEfNS_4arch4Sm80ELb0ELb1ELb0ELb1ELb1ELb0ELb1ELb1EEENS1_21CollectiveEpilogueFwdINS6_IJS8_S8_S9_EEENS6_IJNS7_ILi1EEESH_SH_EEESB_SD_Li256ELb1ELb1ELb1ELb0EEENS1_36VarlenDynamicPersistentTileSchedulerILi128ELi96ELi256ELi256ELb1ELb1ELb0ELb1ELb0ELb1EEEEEEEEEvNT_6ParamsE:
        .type           _ZN7cutlass13device_kernelIN5flash19enable_sm80_to_sm89INS1_16FlashAttnFwdSm80INS1_25CollectiveMainloopFwdSm80ILi8ELi1ELb1EN4cute5tupleIJNS5_1CILi128EEENS7_ILi96EEES8_EEELi128ENS_10bfloat16_tEfNS_4arch4Sm80ELb0ELb1ELb0ELb1ELb1ELb0ELb1ELb1EEENS1_21CollectiveEpilogueFwdINS6_IJS8_S8_S9_EEENS6_IJNS7_ILi1EEESH_SH_EEESB_SD_Li256ELb1ELb1ELb1ELb0EEENS1_36VarlenDynamicPersistentTileSchedulerILi128ELi96ELi256ELi256ELb1ELb1ELb0ELb1ELb0ELb1EEEEEEEEEvNT_6ParamsE,@function
        .size           _ZN7cutlass13device_kernelIN5flash19enable_sm80_to_sm89INS1_16FlashAttnFwdSm80INS1_25CollectiveMainloopFwdSm80ILi8ELi1ELb1EN4cute5tupleIJNS5_1CILi128EEENS7_ILi96EEES8_EEELi128ENS_10bfloat16_tEfNS_4arch4Sm80ELb0ELb1ELb0ELb1ELb1ELb0ELb1ELb1EEENS1_21CollectiveEpilogueFwdINS6_IJS8_S8_S9_EEENS6_IJNS7_ILi1EEESH_SH_EEESB_SD_Li256ELb1ELb1ELb1ELb0EEENS1_36VarlenDynamicPersistentTileSchedulerILi128ELi96ELi256ELi256ELb1ELb1ELb0ELb1ELb0ELb1EEEEEEEEEvNT_6ParamsE,(.L_x_3625 - _ZN7cutlass13device_kernelIN5flash19enable_sm80_to_sm89INS1_16FlashAttnFwdSm80INS1_25CollectiveMainloopFwdSm80ILi8ELi1ELb1EN4cute5tupleIJNS5_1CILi128EEENS7_ILi96EEES8_EEELi128ENS_10bfloat16_tEfNS_4arch4Sm80ELb0ELb1ELb0ELb1ELb1ELb0ELb1ELb1EEENS1_21CollectiveEpilogueFwdINS6_IJS8_S8_S9_EEENS6_IJNS7_ILi1EEESH_SH_EEESB_SD_Li256ELb1ELb1ELb1ELb0EEENS1_36VarlenDynamicPersistentTileSchedulerILi128ELi96ELi256ELi256ELb1ELb1ELb0ELb1ELb0ELb1EEEEEEEEEvNT_6ParamsE)
        .other          _ZN7cutlass13device_kernelIN5flash19enable_sm80_to_sm89INS1_16FlashAttnFwdSm80INS1_25CollectiveMainloopFwdSm80ILi8ELi1ELb1EN4cute5tupleIJNS5_1CILi128EEENS7_ILi96EEES8_EEELi128ENS_10bfloat16_tEfNS_4arch4Sm80ELb0ELb1ELb0ELb1ELb1ELb0ELb1ELb1EEENS1_21CollectiveEpilogueFwdINS6_IJS8_S8_S9_EEENS6_IJNS7_ILi1EEESH_SH_EEESB_SD_Li256ELb1ELb1ELb1ELb0EEENS1_36VarlenDynamicPersistentTileSchedulerILi128ELi96ELi256ELi256ELb1ELb1ELb0ELb1ELb0ELb1EEEEEEEEEvNT_6ParamsE,@"STO_CUDA_ENTRY STV_DEFAULT"
_ZN7cutlass13device_kernelIN5flash19enable_sm80_to_sm89INS1_16FlashAttnFwdSm80INS1_25CollectiveMainloopFwdSm80ILi8ELi1ELb1EN4cute5tupleIJNS5_1CILi128EEENS7_ILi96EEES8_EEELi128ENS_10bfloat16_tEfNS_4arch4Sm80ELb0ELb1ELb0ELb1ELb1ELb0ELb1ELb1EEENS1_21CollectiveEpilogueFwdINS6_IJS8_S8_S9_EEENS6_IJNS7_ILi1EEESH_SH_EEESB_SD_Li256ELb1ELb1ELb1ELb0EEENS1_36VarlenDynamicPersistentTileSchedulerILi128ELi96ELi256ELi256ELb1ELb1ELb0ELb1ELb0ELb1EEEEEEEEEvNT_6ParamsE:
        /* <DEDUP_REMOVED lines=52> */
.L_x_2453:
        /* <DEDUP_REMOVED lines=16> */
.L_x_2617:
        /* <DEDUP_REMOVED lines=16> */
.L_x_2618:
[----:B---3--:R-:W-:-:S05]  /*0540*/  IMAD R0, R0, c[0x0][0x538], RZ ;  /* 0x00014e0000007a24 */ /* 0x008fca00078e02ff */
[----:B------:R-:W-:-:S04]  /*0550*/  IADD3 R6, R0, R6, RZ ;  /* 0x0000000600067210 */ /* 0x000fc80007ffe0ff */
[----:B------:R-:W-:-:S13]  /*0560*/  ISETP.GT.AND P0, PT, R6, UR4, PT ;  /* 0x0000000406007c0c */ /* 0x000fda000bf04270 */
[----:B-12---:R-:W-:Y:S05]  /*0570*/  @!P0 BRA `(.L_x_2453) ;  /* 0xfffffdc000008947 */ /* 0x006fea000383ffff */
.L_x_2449:
[----:B------:R-:W-:-:S05]  /*0580*/  IADD3 R10, -R0, R6, RZ ;  /* 0x00000006000a7210 */ /* 0x000fca0007ffe1ff */
[----:B------:R-:W-:-:S05]  /*0590*/  IMAD R0, R4, c[0x0][0x538], R10 ;  /* 0x00014e0004007a24 */ /* 0x000fca00078e020a */
[----:B------:R-:W-:Y:S01]  /*05a0*/  ISETP.GT.AND P0, PT, R0, UR4, PT ;  /* 0x0000000400007c0c */ /* 0x000fe2000bf04270 */
[----:B------:R-:W-:-:S12]  /*05b0*/  BRA.DIV ~URZ, `(.L_x_2454) ;  /* 0x000162b27f007947 */ /* 0x000fd8000b800000 */
[----:B------:R-:W-:-:S04]  /*05c0*/  VOTE.ANY R6, PT, !P0 ;  /* 0x0000000000067806 */ /* 0x000fc800040e0100 */
.L_x_2619:
[----:B------:R-:W1:Y:S02]  /*05d0*/  POPC R0, R6 ;  /* 0x0000000600007309 */ /* 0x000e640000000000 */
[----:B-12---:R-:W-:Y:S01]  /*05e0*/  IADD3 R251, R0, R7, RZ ;  /* 0x0000000700fb7210 */ /* 0x006fe20007ffe0ff */
[----:B------:R-:W-:Y:S05]  /*05f0*/  BRA.DIV ~URZ, `(.L_x_2455) ;  /* 0x000162c27f007947 */ /* 0x000fea000b800000 */
[----:B------:R1:W2:Y:S01]  /*0600*/  SHFL.IDX PT, R12, R9, R0, 0x1f ;  /* 0x00001f00090c7589 */ /* 0x0002a200000e0000 */
[----:B------:R-:W-:-:S03]  /*0610*/  MOV R5, RZ ;  /* 0x000000ff00057202 */ /* 0x000fc60000000f00 */
[----:B------:R1:W3:Y:S04]  /*0620*/  SHFL.IDX PT, R9, R8, R0, 0x1f ;  /* 0x00001f0008097589 */ /* 0x0002e800000e0000 */
.L_x_2620:
[----:B------:R-:W-:Y:S01]  /*0630*/  ISETP.NE.AND P0, PT, R6, RZ, PT ;  /* 0x000000ff0600720c */ /* 0x000fe20003f05270 */
[----:B------:R-:W-:-:S12]  /*0640*/  BSSY B0, `(.L_x_2456) ;  /* 0x0000005000007945 */ /* 0x000fd80003800000 */
[----:B------:R-:W-:Y:S05]  /*0650*/  @!P0 BRA `(.L_x_2457) ;  /* 0x0000003000008947 */ /* 0x000fea0003800000 */
[----:B-1----:R-:W-:Y:S01]  /*0660*/  IADD3 R0, R0, -0x1, RZ ;  /* 0xffffffff00007810 */ /* 0x002fe20007ffe0ff */
[----:B------:R-:W-:Y:S05]  /*0670*/  BRA.DIV ~URZ, `(.L_x_2458) ;  /* 0x000163227f007947 */ /* 0x000fea000b800000 */
[----:B------:R1:W4:Y:S02]  /*0680*/  SHFL.IDX PT, R5, R4, R0, 0x1f ;  /* 0x00001f0004057589 */ /* 0x00032400000e0000 */
.L_x_2457:
[----:B------:R-:W-:Y:S05]  /*0690*/  BSYNC B0 ;  /* 0x0000000000007941 */ /* 0x000fea0003800000 */
.L_x_2456:
        /* <DEDUP_REMOVED lines=67> */
.L_x_2460:
        /* <DEDUP_REMOVED lines=68> */
.L_x_2461:
[----:B------:R-:W-:Y:S05]  /*0f10*/  BSYNC B0 ;  /* 0x0000000000007941 */ /* 0x000fea0003800000 */
.L_x_2459:
[----:B------:R-:W-:-:S04]  /*0f20*/  LOP3.LUT R0, RZ, R0, RZ, 0x33, !PT ;  /* 0x00000000ff007212 */ /* 0x000fc800078e33ff */
[----:B------:R-:W-:Y:S01]  /*0f30*/  IADD3 R249, R0, R12, RZ ;  /* 0x0000000c00f97210 */ /* 0x000fe20007ffe0ff */
[----:B------:R-:W-:Y:S05]  /*0f40*/  BRA `(.L_x_2462) ;  /* 0x0000004000007947 */ /* 0x000fea0003800000 */
.L_x_2450:
[----:B--2---:R-:W-:Y:S01]  /*0f50*/  IMAD.MOV.U32 R249, RZ, RZ, RZ ;  /* 0x000000fffff97224 */ /* 0x004fe200078e00ff */
[----:B------:R-:W-:Y:S01]  /*0f60*/  MOV R250, RZ ;  /* 0x000000ff00fa7202 */ /* 0x000fe20000000f00 */
[----:B------:R-:W-:Y:S01]  /*0f70*/  IMAD.U32 R248, RZ, RZ, UR4 ;  /* 0x00000004fff87e24 */ /* 0x000fe2000f8e00ff */
[----:B------:R-:W-:Y:S02]  /*0f80*/  MOV R251, c[0x0][0x53c] ;  /* 0x00014f0000fb7a02 */ /* 0x000fe40000000f00 */
.L_x_2462:
[----:B------:R-:W-:Y:S01]  /*0f90*/  ISETP.NE.AND P0, PT, R13, RZ, PT ;  /* 0x000000ff0d00720c */ /* 0x000fe20003f05270 */
[----:B------:R-:W-:-:S12]  /*0fa0*/  WARPSYNC 0xffffffff ;  /* 0xffffffff00007948 */ /* 0x000fd80003800000 */
[----:B------:R1:W-:Y:S04]  /*0fb0*/  @!P0 STS.128 [0xe100], R248 ;  /* 0x00e100f8ff008388 */ /* 0x0003e80000000c00 */
[----:B------:R-:W-:Y:S06]  /*0fc0*/  BAR.ARV 0x5, 0x100 ;  /* 0x0144000000007b1d */ /* 0x000fec0000002000 */
.L_x_2448:
        /* <DEDUP_REMOVED lines=131> */
[C---:B------:R-:W-:Y:S01]  /*1800*/  IADD3 R20, R231.reuse, 0x30, RZ ;  /* 0x00000030e7147810 */ /* 0x040fe20007ffe0ff */
[----:B------:R-:W-:Y:S01]  /*1810*/  IMAD.IADD R186, R184, 0x1, R2 ;  /* 0x00000001b8ba7824 */ /* 0x000fe200078e0202 */
[----:B------:R1:W-:Y:S01]  /*1820*/  STL [R1+0x4], R7 ;  /* 0x0000040701007387 */ /* 0x0003e20000100800 */
[----:B------:R-:W-:Y:S01]  /*1830*/  IMAD.IADD R191, R2, 0x1, R190 ;  /* 0x0000000102bf7824 */ /* 0x000fe200078e02be */
[----:B------:R-:W-:Y:S01]  /*1840*/  IADD3 R11, R231, 0x70, RZ ;  /* 0x00000070e70b7810 */ /* 0x000fe20007ffe0ff */
[----:B------:R-:W-:Y:S01]  /*1850*/  IMAD.IADD R2, R3, 0x1, R6 ;  /* 0x0000000103027824 */ /* 0x000fe200078e0206 */
[C---:B------:R-:W-:Y:S01]  /*1860*/  IADD3 R17, R231.reuse, 0x48, RZ ;  /* 0x00000048e7117810 */ /* 0x040fe20007ffe0ff */
[----:B------:R-:W-:Y:S01]  /*1870*/  IMAD R189, R4, 0x2, R184 ;  /* 0x0000000204bd7824 */ /* 0x000fe200078e02b8 */
[C---:B------:R-:W-:Y:S01]  /*1880*/  IADD3 R13, R231.reuse, 0x60, RZ ;  /* 0x00000060e70d7810 */ /* 0x040fe20007ffe0ff */
        /* <DEDUP_REMOVED lines=15> */
.L_x_2616:
        /* <DEDUP_REMOVED lines=22> */
.L_x_2463:
[----:B------:R-:W-:-:S04]  /*1ae0*/  ISETP.NE.U32.AND P0, PT, RZ, c[0x0][0x368], PT ;  /* 0x0000da00ff007a0c */ /* 0x000fc80003f05070 */
[----:B------:R-:W-:-:S13]  /*1af0*/  ISETP.NE.AND.EX P0, PT, RZ, c[0x0][0x36c], PT, P0 ;  /* 0x0000db00ff007a0c */ /* 0x000fda0003f05300 */
[----:B------:R-:W-:Y:S05]  /*1b00*/  @!P0 BRA `(.L_x_2464) ;  /* 0x0000003000008947 */ /* 0x000fea0003800000 */
[----:B-1----:R-:W-:-:S05]  /*1b10*/  IMAD.WIDE R2, R251, R13, c[0x0][0x368] ;  /* 0x0000da00fb027625 */ /* 0x002fca00078e020d */
[----:B------:R1:W5:Y:S01]  /*1b20*/  LDG.E R0, [R2.64] ;  /* 0x0000000602007981 */ /* 0x000362000c1e1900 */
[----:B------:R-:W-:Y:S05]  /*1b30*/  BRA `(.L_x_2465) ;  /* 0x0000008000007947 */ /* 0x000fea0003800000 */
.L_x_2464:
        /* <DEDUP_REMOVED lines=8> */
.L_x_2465:
        /* <DEDUP_REMOVED lines=28> */
.L_x_2468:
[----:B------:R-:W-:-:S13]  /*1d80*/  ISETP.NE.AND P0, PT, R249, 0x1, PT ;  /* 0x00000001f900780c */ /* 0x000fda0003f05270 */
[----:B------:R-:W-:-:S05]  /*1d90*/  @P0 IMAD.HI.U32 R0, R2, c[0x0][0x330], RZ ;  /* 0x0000cc0002000a27 */ /* 0x000fca00078e00ff */
[----:B------:R-:W-:Y:S02]  /*1da0*/  @P0 SHF.R.U32.HI R2, RZ, c[0x0][0x334], R0 ;  /* 0x0000cd00ff020a19 */ /* 0x000fe40000011600 */
.L_x_2469:
[----:B------:R-:W-:Y:S05]  /*1db0*/  BSYNC B0 ;  /* 0x0000000000007941 */ /* 0x000fea0003800000 */
.L_x_2467:
[----:B------:R-:W-:-:S05]  /*1dc0*/  IMAD R2, R2, R249, c[0x0][0x32c] ;  /* 0x0000cb0002027624 */ /* 0x000fca00078e02f9 */
[----:B------:R-:W-:-:S04]  /*1dd0*/  IMNMX R3, R3, R2, PT ;  /* 0x0000000203037217 */ /* 0x000fc80003800200 */
.L_x_2466:
        /* <DEDUP_REMOVED lines=25> */
.L_x_2472:
[----:B------:R-:W-:-:S13]  /*1f70*/  ISETP.NE.AND P0, PT, R249, 0x1, PT ;  /* 0x00000001f900780c */ /* 0x000fda0003f05270 */
[----:B------:R-:W-:-:S05]  /*1f80*/  @P0 IMAD.HI.U32 R3, R0, c[0x0][0x330], RZ ;  /* 0x0000cc0000030a27 */ /* 0x000fca00078e00ff */
[----:B------:R-:W-:Y:S02]  /*1f90*/  @P0 SHF.R.U32.HI R0, RZ, c[0x0][0x334], R3 ;  /* 0x0000cd00ff000a19 */ /* 0x000fe40000011603 */
.L_x_2473:
[----:B------:R-:W-:Y:S05]  /*1fa0*/  BSYNC B0 ;  /* 0x0000000000007941 */ /* 0x000fea0003800000 */
.L_x_2471:
[----:B------:R-:W-:-:S05]  /*1fb0*/  IMAD R0, R0, c[0x0][0x32c], RZ ;  /* 0x0000cb0000007a24 */ /* 0x000fca00078e02ff */
[----:B------:R-:W-:-:S05]  /*1fc0*/  IMNMX R2, R2, R0, !PT ;  /* 0x0000000002027217 */ /* 0x000fca0007800200 */
.L_x_2470:
        /* <DEDUP_REMOVED lines=45> */
.L_x_2475:
[----:B------:R-:W-:Y:S05]  /*22a0*/  BSYNC B0 ;  /* 0x0000000000007941 */ /* 0x000fea0003800000 */
.L_x_2474:
        /* <DEDUP_REMOVED lines=56> */
[----:B------:R-:W-:Y:S01]  /*2630*/  SHF.R.S32.HI R90, RZ, 0x1f, R216 ;  /* 0x0000001fff5a7819 */ /* 0x000fe200000114d8 */
[----:B------:R-:W-:Y:S01]  /*2640*/  IMAD.MOV.U32 R3, RZ, RZ, R0 ;  /* 0x000000ffff037224 */ /* 0x000fe200078e0000 */
[----:B------:R-:W-:Y:S01]  /*2650*/  BAR.SYNC.DEFER_BLOCKING 0x0 ;  /* 0x0000000000007b1d */ /* 0x000fe20000010000 */
[----:B------:R-:W-:Y:S01]  /*2660*/  IMAD.IADD R4, R203, 0x1, R243 ;  /* 0x00000001cb047824 */ /* 0x000fe200078e02f3 */
[----:B------:R-:W-:Y:S01]  /*2670*/  SHF.R.S32.HI R91, RZ, 0x1f, R208 ;  /* 0x0000001fff5b7819 */ /* 0x000fe200000114d0 */
[----:B------:R-:W-:Y:S01]  /*2680*/  IMAD.WIDE.U32 R2, R21, c[0x0][0x1b8], R2 ;  /* 0x00006e0015027a25 */ /* 0x000fe200078e0002 */
[----:B------:R-:W-:-:S03]  /*2690*/  LOP3.LUT R194, R194, 0xfff7ffff, RZ, 0xc0, !PT ;  /* 0xfff7ffffc2c27812 */ /* 0x000fc600078ec0ff */
[----:B------:R-:W-:-:S04]  /*26a0*/  @P4 IMAD.HI.U32 R7, R4, c[0x0][0x2c8], RZ ;  /* 0x0000b20004074a27 */ /* 0x000fc800078e00ff */
[----:B------:R-:W-:Y:S01]  /*26b0*/  IMAD.MOV.U32 R0, RZ, RZ, R4 ;  /* 0x000000ffff007224 */ /* 0x000fe200078e0004 */
[----:B------:R-:W-:Y:S01]  /*26c0*/  @P4 SHF.R.U32.HI R0, RZ, c[0x0][0x2cc], R7 ;  /* 0x0000b300ff004a19 */ /* 0x000fe20000011607 */
[----:B------:R-:W-:Y:S02]  /*26d0*/  IMAD R6, R6, c[0x0][0x1c0], RZ ;  /* 0x0000700006067a24 */ /* 0x000fe400078e02ff */
[----:B------:R-:W-:Y:S01]  /*26e0*/  IMAD R3, R21, c[0x0][0x1bc], R3 ;  /* 0x00006f0015037a24 */ /* 0x000fe200078e0203 */
[----:B------:R-:W-:Y:S01]  /*26f0*/  SHF.R.S32.HI R7, RZ, 0x1f, R0 ;  /* 0x0000001fff077819 */ /* 0x000fe20000011400 */
[C---:B------:R-:W-:Y:S02]  /*2700*/  IMAD R8, R5.reuse, c[0x0][0x1c4], R6 ;  /* 0x0000710005087a24 */ /* 0x040fe400078e0206 */
[----:B------:R-:W-:Y:S02]  /*2710*/  IMAD.MOV R6, RZ, RZ, -R0 ;  /* 0x000000ffff067224 */ /* 0x000fe400078e0a00 */
[----:B------:R-:W-:-:S04]  /*2720*/  IMAD.WIDE.U32 R2, R5, c[0x0][0x1c0], R2 ;  /* 0x0000700005027a25 */ /* 0x000fc800078e0002 */
[----:B------:R-:W-:Y:S02]  /*2730*/  IMAD R4, R6, c[0x0][0x2c4], R4 ;  /* 0x0000b10006047a24 */ /* 0x000fe400078e0204 */
[----:B------:R-:W-:Y:S02]  /*2740*/  IMAD R5, R7, c[0x0][0x1b0], RZ ;  /* 0x00006c0007057a24 */ /* 0x000fe400078e02ff */
[----:B------:R-:W-:Y:S02]  /*2750*/  IMAD.IADD R3, R3, 0x1, R8 ;  /* 0x0000000103037824 */ /* 0x000fe400078e0208 */
[C---:B------:R-:W-:Y:S01]  /*2760*/  IMAD R6, R0.reuse, c[0x0][0x1b4], R5 ;  /* 0x00006d0000067a24 */ /* 0x040fe200078e0205 */
[----:B------:R-:W-:Y:S01]  /*2770*/  SHF.R.S32.HI R5, RZ, 0x1f, R4 ;  /* 0x0000001fff057819 */ /* 0x000fe20000011404 */
[----:B------:R-:W-:-:S04]  /*2780*/  IMAD.WIDE.U32 R2, R0, c[0x0][0x1b0], R2 ;  /* 0x00006c0000027a25 */ /* 0x000fc800078e0002 */
[----:B------:R-:W-:Y:S02]  /*2790*/  IMAD R0, R5, c[0x0][0x1a8], RZ ;  /* 0x00006a0005007a24 */ /* 0x000fe400078e02ff */
[----:B------:R-:W-:Y:S02]  /*27a0*/  IMAD.IADD R3, R3, 0x1, R6 ;  /* 0x0000000103037824 */ /* 0x000fe400078e0206 */
[C---:B------:R-:W-:Y:S02]  /*27b0*/  IMAD R0, R4.reuse, c[0x0][0x1ac], R0 ;  /* 0x00006b0004007a24 */ /* 0x040fe400078e0200 */
[----:B------:R-:W-:Y:S01]  /*27c0*/  IMAD.WIDE.U32 R2, R4, c[0x0][0x1a8], R2 ;  /* 0x00006a0004027a25 */ /* 0x000fe200078e0002 */
[----:B-----5:R-:W-:-:S03]  /*27d0*/  SHF.R.S32.HI R4, RZ, 0x1f, R9 ;  /* 0x0000001fff047819 */ /* 0x020fc60000011409 */
[----:B------:R-:W-:Y:S01]  /*27e0*/  IMAD.IADD R0, R3, 0x1, R0 ;  /* 0x0000000103007824 */ /* 0x000fe200078e0200 */
[C---:B------:R-:W-:Y:S01]  /*27f0*/  LEA R7, P0, R2.reuse, c[0x0][0x160], 0x1 ;  /* 0x0000580002077a11 */ /* 0x040fe200078008ff */
[----:B------:R-:W-:Y:S02]  /*2800*/  IMAD.MOV.U32 R19, RZ, RZ, 0x60 ;  /* 0x00000060ff137424 */ /* 0x000fe400078e00ff */
[----:B------:R-:W-:Y:S01]  /*2810*/  IMAD R17, R229, c[0x0][0x2c4], RZ ;  /* 0x0000b100e5117a24 */ /* 0x000fe200078e02ff */
[----:B------:R-:W-:Y:S01]  /*2820*/  LEA.HI.X R6, R2, c[0x0][0x164], R0, 0x1, P0 ;  /* 0x0000590002067a11 */ /* 0x000fe200000f0c00 */
[----:B------:R-:W-:Y:S01]  /*2830*/  SHFL.IDX PT, R14, R7, 0x1, 0x181f ;  /* 0x00381f00070e7f89 */ /* 0x000fe200000e0000 */
[----:B------:R-:W-:Y:S02]  /*2840*/  IMAD.IADD R16, R244, 0x1, R243 ;  /* 0x00000001f4107824 */ /* 0x000fe400078e02f3 */
[----:B------:R-:W-:Y:S01]  /*2850*/  IMAD.MOV.U32 R204, RZ, RZ, c[0x0][0x2b8] ;  /* 0x0000ae00ffcc7624 */ /* 0x000fe200078e00ff */
[----:B------:R-:W1:Y:S01]  /*2860*/  SHFL.IDX PT, R0, R7, RZ, 0x181f ;  /* 0x00181fff07007589 */ /* 0x000e6200000e0000 */
[----:B------:R-:W-:Y:S01]  /*2870*/  IMAD R195, R201, R19, -0x60 ;  /* 0xffffffa0c9c37424 */ /* 0x000fe200078e0213 */
[----:B------:R-:W-:Y:S01]  /*2880*/  ISETP.GE.AND P1, PT, R16, R17, PT ;  /* 0x000000111000720c */ /* 0x000fe20003f26270 */
[----:B------:R-:W-:Y:S01]  /*2890*/  IMAD R4, R4, c[0x0][0x2b0], RZ ;  /* 0x0000ac0004047a24 */ /* 0x000fe200078e02ff */
[----:B------:R-:W2:Y:S01]  /*28a0*/  SHFL.IDX PT, R3, R6, RZ, 0x181f ;  /* 0x00181fff06037589 */ /* 0x000ea200000e0000 */
[----:B------:R-:W-:Y:S01]  /*28b0*/  ISETP.NE.AND P5, PT, R204, 0x1, PT ;  /* 0x00000001cc00780c */ /* 0x000fe20003fa5270 */
[----:B------:R-:W-:Y:S01]  /*28c0*/  IMAD.IADD R2, R203, 0x1, R195 ;  /* 0x00000001cb027824 */ /* 0x000fe200078e02c3 */
[----:B------:R-:W-:Y:S01]  /*28d0*/  IADD3 R5, R16, 0x20, RZ ;  /* 0x0000002010057810 */ /* 0x000fe20007ffe0ff */
[----:B------:R-:W3:Y:S01]  /*28e0*/  SHFL.IDX PT, R15, R6, 0x1, 0x181f ;  /* 0x00381f00060f7f89 */ /* 0x000ee200000e0000 */
[----:B------:R-:W-:-:S02]  /*28f0*/  IMAD R11, R9, c[0x0][0x2b4], R4 ;  /* 0x0000ad00090b7a24 */ /* 0x000fc400078e0204 */
[----:B------:R-:W-:Y:S01]  /*2900*/  ISETP.GE.AND P2, PT, R5, R17, PT ;  /* 0x000000110500720c */ /* 0x000fe20003f46270 */
[----:B------:R-:W-:Y:S01]  /*2910*/  IMAD.WIDE.U32 R236, R9, c[0x0][0x2b0], RZ ;  /* 0x0000ac0009ec7a25 */ /* 0x000fe200078e00ff */
[----:B------:R-:W-:-:S03]  /*2920*/  ISETP.GE.AND P0, PT, R2, R230, PT ;  /* 0x000000e60200720c */ /* 0x000fc60003f06270 */
[----:B------:R-:W-:Y:S01]  /*2930*/  IMAD.IADD R2, R2, 0x1, R233 ;  /* 0x0000000102027824 */ /* 0x000fe200078e02e9 */
[----:B------:R-:W-:Y:S01]  /*2940*/  ISETP.GT.OR P3, PT, R203, 0x5f, P0 ;  /* 0x0000005fcb00780c */ /* 0x000fe20000764670 */
[----:B------:R-:W-:Y:S01]  /*2950*/  IMAD.IADD R241, R237, 0x1, R11 ;  /* 0x00000001edf17824 */ /* 0x000fe200078e020b */
[----:B------:R-:W-:Y:S01]  /*2960*/  @P5 LOP3.LUT R194, R194, 0x80000, RZ, 0xfc, !PT ;  /* 0x00080000c2c25812 */ /* 0x000fe200078efcff */
[----:B------:R-:W-:Y:S01]  /*2970*/  @P5 IMAD.HI.U32 R8, R2, c[0x0][0x2bc], RZ ;  /* 0x0000af0002085a27 */ /* 0x000fe200078e00ff */
[----:B-1----:R-:W-:-:S03]  /*2980*/  @!P1 LEA R4, P0, R216, R0, 0x1 ;  /* 0x00000000d8049211 */ /* 0x002fc600078008ff */
[----:B------:R-:W-:Y:S01]  /*2990*/  IMAD.MOV.U32 R198, RZ, RZ, RZ ;  /* 0x000000ffffc67224 */ /* 0x000fe200078e00ff */
[----:B------:R-:W-:Y:S01]  /*29a0*/  @!P1 LEA R12, P4, R208, R0, 0x1 ;  /* 0x00000000d00c9211 */ /* 0x000fe200078808ff */
[----:B------:R-:W-:Y:S01]  /*29b0*/  IMAD.MOV.U32 R0, RZ, RZ, R2 ;  /* 0x000000ffff007224 */ /* 0x000fe200078e0002 */
[-C--:B--2---:R-:W-:Y:S02]  /*29c0*/  @!P1 LEA.HI.X R5, R216, R3.reuse, R90, 0x1, P0 ;  /* 0x00000003d8059211 */ /* 0x084fe400000f0c5a */
[C---:B------:R-:W-:Y:S02]  /*29d0*/  @!P2 LEA R10, P0, R208.reuse, R14, 0x1 ;  /* 0x0000000ed00aa211 */ /* 0x040fe400078008ff */
[----:B------:R-:W-:Y:S02]  /*29e0*/  @P5 SHF.R.U32.HI R0, RZ, c[0x0][0x2c0], R8 ;  /* 0x0000b000ff005a19 */ /* 0x000fe40000011608 */
[C-C-:B------:R-:W-:Y:S02]  /*29f0*/  @!P1 LEA.HI.X R13, R208.reuse, R3, R91.reuse, 0x1, P4 ;  /* 0x00000003d00d9211 */ /* 0x140fe400020f0c5b */
[----:B---3--:R-:W-:-:S02]  /*2a00*/  @!P2 LEA.HI.X R11, R208, R15, R91, 0x1, P0 ;  /* 0x0000000fd00ba211 */ /* 0x008fc400000f0c5b */
[----:B------:R-:W-:Y:S02]  /*2a10*/  @!P3 IADD3 R3, P0, R0, R236, RZ ;  /* 0x000000ec0003b210 */ /* 0x000fe40007f1e0ff */
[----:B------:R-:W-:Y:S02]  /*2a20*/  ISETP.GE.AND P4, PT, R208, c[0x0][0x198], PT ;  /* 0x00006600d0007a0c */ /* 0x000fe40003f86270 */
[----:B------:R-:W-:Y:S02]  /*2a30*/  @!P3 LEA.HI.X.SX32 R9, R0, R241, 0x1, P0 ;  /* 0x000000f10009b211 */ /* 0x000fe400000f0eff */
[C---:B------:R-:W-:Y:S02]  /*2a40*/  @!P3 LEA R8, P0, R3.reuse, c[0x0][0x2a0], 0x2 ;  /* 0x0000a8000308ba11 */ /* 0x040fe400078010ff */
[----:B------:R-:W-:Y:S02]  /*2a50*/  ISETP.GE.AND P5, PT, R216, c[0x0][0x198], PT ;  /* 0x00006600d8007a0c */ /* 0x000fe40003fa6270 */
[----:B------:R-:W-:-:S02]  /*2a60*/  @!P3 LEA.HI.X R9, R3, c[0x0][0x2a4], R9, 0x2, P0 ;  /* 0x0000a9000309ba11 */ /* 0x000fc400000f1409 */
[----:B------:R-:W-:-:S03]  /*2a70*/  IADD3 R3, R16, 0x40, RZ ;  /* 0x0000004010037810 */ /* 0x000fc60007ffe0ff */
[----:B------:R1:W2:Y:S04]  /*2a80*/  @!P3 LDG.E R198, [R8.64] ;  /* 0x0000000608c6b981 */ /* 0x0002a8000c1e1900 */
[----:B------:R3:W-:Y:S04]  /*2a90*/  @!P1 LDGSTS.E.BYPASS.LTC128B.128 [R197+0x100], [R12.64], !P4 ;  /* 0x001000000cc59fae */ /* 0x0007e8000e101d46 */
[----:B------:R4:W-:Y:S01]  /*2aa0*/  @!P1 LDGSTS.E.BYPASS.LTC128B.128 [R197+0x4100], [R4.64], !P5 ;  /* 0x0410000004c59fae */ /* 0x0009e2000e901d46 */
[----:B------:R-:W-:-:S03]  /*2ab0*/  IMAD.MOV R0, RZ, RZ, -R0 ;  /* 0x000000ffff007224 */ /* 0x000fc600078e0a00 */
[----:B------:R1:W-:Y:S01]  /*2ac0*/  @!P2 LDGSTS.E.BYPASS.LTC128B.128 [R197+0x1100], [R10.64], !P4 ;  /* 0x011000000ac5afae */ /* 0x0003e2000e101d46 */
[----:B------:R-:W-:Y:S01]  /*2ad0*/  IMAD R199, R0, c[0x0][0x2b8], R2 ;  /* 0x0000ae0000c77a24 */ /* 0x000fe200078e0202 */
[C---:B----4-:R-:W-:Y:S02]  /*2ae0*/  @!P2 LEA R4, P0, R216.reuse, R14, 0x1 ;  /* 0x0000000ed804a211 */ /* 0x050fe400078008ff */
[----:B------:R-:W3:Y:S02]  /*2af0*/  SHFL.IDX PT, R14, R7, 0x2, 0x181f ;  /* 0x00581f00070e7f89 */ /* 0x000ee400000e0000 */
[----:B------:R-:W-:Y:S02]  /*2b00*/  @!P2 LEA.HI.X R5, R216, R15, R90, 0x1, P0 ;  /* 0x0000000fd805a211 */ /* 0x000fe400000f0c5a */
[----:B------:R-:W4:Y:S01]  /*2b10*/  SHFL.IDX PT, R15, R6, 0x2, 0x181f ;  /* 0x00581f00060f7f89 */ /* 0x000f2200000e0000 */
[----:B------:R-:W-:Y:S02]  /*2b20*/  ISETP.GE.AND P0, PT, R3, R17, PT ;  /* 0x000000110300720c */ /* 0x000fe40003f06270 */
[----:B------:R-:W-:Y:S01]  /*2b30*/  SHF.R.S32.HI R18, RZ, 0x1f, R199 ;  /* 0x0000001fff127819 */ /* 0x000fe200000114c7 */
[----:B------:R4:W-:Y:S04]  /*2b40*/  @!P2 LDGSTS.E.BYPASS.LTC128B.128 [R197+0x5100], [R4.64], !P5 ;  /* 0x0510000004c5afae */ /* 0x0009e8000e901d46 */
[----:B------:R-:W-:Y:S01]  /*2b50*/  IMAD R0, R18, c[0x0][0x1e0], RZ ;  /* 0x0000780012007a24 */ /* 0x000fe200078e02ff */
[----:B-1----:R-:W1:Y:S01]  /*2b60*/  SHFL.IDX PT, R8, R7, 0x3, 0x181f ;  /* 0x00781f0007087f89 */ /* 0x002e6200000e0000 */
[----:B------:R-:W-:-:S04]  /*2b70*/  IMAD.WIDE.U32 R2, R199, c[0x0][0x1e0], RZ ;  /* 0x00007800c7027a25 */ /* 0x000fc800078e00ff */
[----:B---3--:R-:W-:Y:S01]  /*2b80*/  @!P0 LEA R12, P1, R208, R14, 0x1 ;  /* 0x0000000ed00c8211 */ /* 0x008fe200078208ff */
[----:B------:R-:W-:-:S03]  /*2b90*/  IMAD R0, R199, c[0x0][0x1e4], R0 ;  /* 0x00007900c7007a24 */ /* 0x000fc600078e0200 */
[----:B----4-:R-:W-:Y:S01]  /*2ba0*/  @!P0 LEA.HI.X R13, R208, R15, R91, 0x1, P1 ;  /* 0x0000000fd00d8211 */ /* 0x010fe200008f0c5b */
[----:B------:R-:W-:Y:S01]  /*2bb0*/  IMAD.IADD R3, R3, 0x1, R0 ;  /* 0x0000000103037824 */ /* 0x000fe200078e0200 */
[----:B------:R-:W3:Y:S01]  /*2bc0*/  SHFL.IDX PT, R6, R6, 0x3, 0x181f ;  /* 0x00781f0006067f89 */ /* 0x000ee200000e0000 */
[----:B------:R-:W-:-:S03]  /*2bd0*/  IMAD.WIDE.U32 R234, R21, c[0x0][0x1e8], RZ ;  /* 0x00007a0015ea7a25 */ /* 0x000fc600078e00ff */
[----:B------:R4:W-:Y:S01]  /*2be0*/  @!P0 LDGSTS.E.BYPASS.LTC128B.128 [R197+0x2100], [R12.64], !P4 ;  /* 0x021000000cc58fae */ /* 0x0009e2000e101d46 */
[----:B------:R-:W-:-:S04]  /*2bf0*/  @!P0 LEA R4, P1, R216, R14, 0x1 ;  /* 0x0000000ed8048211 */ /* 0x000fc800078208ff */
[----:B------:R-:W-:-:S05]  /*2c00*/  @!P0 LEA.HI.X R5, R216, R15, R90, 0x1, P1 ;  /* 0x0000000fd8058211 */ /* 0x000fca00008f0c5a */
[----:B------:R1:W-:Y:S01]  /*2c10*/  @!P0 LDGSTS.E.BYPASS.LTC128B.128 [R197+0x6100], [R4.64], !P5 ;  /* 0x0610000004c58fae */ /* 0x0003e2000e901d46 */
[----:B------:R-:W-:Y:S01]  /*2c20*/  IMAD R240, R21, c[0x0][0x1ec], R235 ;  /* 0x00007b0015f07a24 */ /* 0x000fe200078e02eb */
[----:B-1----:R-:W-:-:S04]  /*2c30*/  IADD3 R5, R16, 0x60, RZ ;  /* 0x0000006010057810 */ /* 0x002fc80007ffe0ff */
[----:B------:R-:W-:Y:S02]  /*2c40*/  ISETP.GE.AND P1, PT, R5, R17, PT ;  /* 0x000000110500720c */ /* 0x000fe40003f26270 */
[----:B--2---:R-:W-:Y:S01]  /*2c50*/  SHF.R.S32.HI R20, RZ, 0x1f, R198 ;  /* 0x0000001fff147819 */ /* 0x004fe200000114c6 */
[----:B------:R-:W-:-:S04]  /*2c60*/  IMAD.WIDE.U32 R2, R198, c[0x0][0x1f0], R2 ;  /* 0x00007c00c6027a25 */ /* 0x000fc800078e0002 */
[----:B------:R-:W-:-:S04]  /*2c70*/  IMAD R0, R20, c[0x0][0x1f0], RZ ;  /* 0x00007c0014007a24 */ /* 0x000fc800078e02ff */
[----:B------:R-:W-:Y:S01]  /*2c80*/  IMAD R4, R198, c[0x0][0x1f4], R0 ;  /* 0x00007d00c6047a24 */ /* 0x000fe200078e0200 */
[----:B------:R-:W-:-:S04]  /*2c90*/  IADD3 R0, P0, R2, R234, RZ ;  /* 0x000000ea02007210 */ /* 0x000fc80007f1e0ff */
[----:B------:R-:W-:Y:S01]  /*2ca0*/  IADD3.X R2, R240, R3, R4, P0, !PT ;  /* 0x00000003f0027210 */ /* 0x000fe200007fe404 */
[----:B------:R-:W-:Y:S01]  /*2cb0*/  IMAD R4, R201, -0x60, R19 ;  /* 0xffffffa0c9047824 */ /* 0x000fe200078e0213 */
[----:B------:R-:W-:-:S03]  /*2cc0*/  LEA R5, P0, R0, c[0x0][0x1c8], 0x1 ;  /* 0x0000720000057a11 */ /* 0x000fc600078008ff */
[----:B------:R-:W-:Y:S01]  /*2cd0*/  IMAD.IADD R188, R230, 0x1, R4 ;  /* 0x00000001e6bc7824 */ /* 0x000fe200078e0204 */
[----:B------:R-:W-:Y:S02]  /*2ce0*/  LEA.HI.X R11, R0, c[0x0][0x1cc], R2, 0x1, P0 ;  /* 0x00007300000b7a11 */ /* 0x000fe400000f0c02 */
[----:B------:R-:W1:Y:S01]  /*2cf0*/  SHFL.IDX PT, R0, R5, RZ, 0x181f ;  /* 0x00181fff05007589 */ /* 0x000e6200000e0000 */
[----:B------:R-:W-:Y:S01]  /*2d00*/  @!P1 LEA R2, P0, R208, R8, 0x1 ;  /* 0x00000008d0029211 */ /* 0x000fe200078008ff */
[----:B------:R-:W-:Y:S02]  /*2d10*/  IMAD.IADD R10, R188, 0x1, -R244 ;  /* 0x00000001bc0a7824 */ /* 0x000fe400078e0af4 */
[----:B------:R-:W2:Y:S01]  /*2d20*/  SHFL.IDX PT, R7, R11, RZ, 0x181f ;  /* 0x00181fff0b077589 */ /* 0x000ea200000e0000 */
[----:B---3--:R-:W-:Y:S02]  /*2d30*/  @!P1 LEA.HI.X R3, R208, R6, R91, 0x1, P0 ;  /* 0x00000006d0039211 */ /* 0x008fe400000f0c5b */
[----:B------:R-:W-:-:S03]  /*2d40*/  ISETP.GE.AND P0, PT, R10, 0x1, PT ;  /* 0x000000010a00780c */ /* 0x000fc60003f06270 */
[----:B------:R3:W-:Y:S04]  /*2d50*/  @!P1 LDGSTS.E.BYPASS.LTC128B.128 [R197+0x3100], [R2.64], !P4 ;  /* 0x0310000002c59fae */ /* 0x0007e8000e101d46 */
[----:B------:R-:W-:Y:S06]  /*2d60*/  SHFL.IDX PT, R9, R11, 0x1, 0x181f ;  /* 0x00381f000b097f89 */ /* 0x000fec00000e0000 */
[----:B------:R-:W-:-:S02]  /*2d70*/  @P0 ISETP.GE.AND P3, PT, R208, c[0x0][0x1d4], PT ;  /* 0x00007500d0000a0c */ /* 0x000fc40003f66270 */
[C---:B---3--:R-:W-:Y:S02]  /*2d80*/  @!P1 LEA R2, P2, R216.reuse, R8, 0x1 ;  /* 0x00000008d8029211 */ /* 0x048fe400078408ff */
[----:B------:R-:W3:Y:S02]  /*2d90*/  SHFL.IDX PT, R8, R5, 0x1, 0x181f ;  /* 0x00381f0005087f89 */ /* 0x000ee400000e0000 */
[----:B------:R-:W-:-:S05]  /*2da0*/  @!P1 LEA.HI.X R3, R216, R6, R90, 0x1, P2 ;  /* 0x00000006d8039211 */ /* 0x000fca00010f0c5a */
[----:B------:R1:W-:Y:S01]  /*2db0*/  @!P1 LDGSTS.E.BYPASS.LTC128B.128 [R197+0x7100], [R2.64], !P5 ;  /* 0x0710000002c59fae */ /* 0x0003e2000e901d46 */
[----:B------:R-:W-:Y:S02]  /*2dc0*/  ISETP.GE.AND P1, PT, R10, 0x21, PT ;  /* 0x000000210a00780c */ /* 0x000fe40003f26270 */
[----:B------:R-:W-:Y:S01]  /*2dd0*/  @P0 ISETP.GE.AND P4, PT, R216, c[0x0][0x1d4], PT ;  /* 0x00007500d8000a0c */ /* 0x000fe20003f86270 */
[----:B------:R-:W0:Y:S01]  /*2de0*/  LDGDEPBAR ;  /* 0x00000000000079af */ /* 0x000e220000000000 */
[----:B-1----:R-:W-:-:S04]  /*2df0*/  @P0 LEA R2, P2, R208, R0, 0x1 ;  /* 0x00000000d0020211 */ /* 0x002fc800078408ff */
[-C--:B--2---:R-:W-:Y:S02]  /*2e00*/  @P0 LEA.HI.X R3, R208, R7.reuse, R91, 0x1, P2 ;  /* 0x00000007d0030211 */ /* 0x084fe400010f0c5b */
[----:B------:R-:W-:Y:S02]  /*2e10*/  @P0 LEA R6, P2, R216, R0, 0x1 ;  /* 0x00000000d8060211 */ /* 0x000fe400078408ff */
[----:B------:R-:W1:Y:S04]  /*2e20*/  SHFL.IDX PT, R0, R5, 0x2, 0x181f ;  /* 0x00581f0005007f89 */ /* 0x000e6800000e0000 */
[----:B------:R3:W-:Y:S01]  /*2e30*/  @P0 LDGSTS.E.BYPASS.LTC128B.128 [R197+0x8100], [R2.64], !P3 ;  /* 0x0810000002c50fae */ /* 0x0007e2000d901d46 */
[----:B------:R-:W-:Y:S02]  /*2e40*/  @P1 ISETP.GE.AND P3, PT, R208, c[0x0][0x1d4], PT ;  /* 0x00007500d0001a0c */ /* 0x000fe40003f66270 */
[----:B------:R-:W-:Y:S01]  /*2e50*/  @P0 LEA.HI.X R7, R216, R7, R90, 0x1, P2 ;  /* 0x00000007d8070211 */ /* 0x000fe200010f0c5a */
[----:B------:R-:W2:Y:S04]  /*2e60*/  SHFL.IDX PT, R5, R11, 0x2, 0x181f ;  /* 0x00581f000b057f89 */ /* 0x000ea800000e0000 */
[----:B------:R1:W-:Y:S01]  /*2e70*/  @P0 LDGSTS.E.BYPASS.LTC128B.128 [R197+0xb100], [R6.64], !P4 ;  /* 0x0b10000006c50fae */ /* 0x0003e2000e101d46 */
[----:B------:R-:W-:-:S02]  /*2e80*/  ISETP.GE.AND P0, PT, R10, 0x41, PT ;  /* 0x000000410a00780c */ /* 0x000fc40003f06270 */
[----:B---3--:R-:W-:-:S04]  /*2e90*/  @P1 LEA R2, P2, R208, R8, 0x1 ;  /* 0x00000008d0021211 */ /* 0x008fc800078408ff */
[----:B------:R-:W-:Y:S02]  /*2ea0*/  @P1 LEA.HI.X R3, R208, R9, R91, 0x1, P2 ;  /* 0x00000009d0031211 */ /* 0x000fe400010f0c5b */
[----:B------:R-:W-:-:S03]  /*2eb0*/  @P1 ISETP.GE.AND P2, PT, R216, c[0x0][0x1d4], PT ;  /* 0x00007500d8001a0c */ /* 0x000fc60003f46270 */
[----:B------:R3:W-:Y:S02]  /*2ec0*/  @P1 LDGSTS.E.BYPASS.LTC128B.128 [R197+0x9100], [R2.64], !P3 ;  /* 0x0910000002c51fae */ /* 0x0007e4000d901d46 */
[----:B---3--:R-:W-:-:S04]  /*2ed0*/  @P1 LEA R2, P3, R216, R8, 0x1 ;  /* 0x00000008d8021211 */ /* 0x008fc800078608ff */
[----:B------:R-:W-:Y:S02]  /*2ee0*/  @P1 LEA.HI.X R3, R216, R9, R90, 0x1, P3 ;  /* 0x00000009d8031211 */ /* 0x000fe400018f0c5a */
[----:B-1----:R-:W-:-:S03]  /*2ef0*/  @P0 LEA R6, P3, R208, R0, 0x1 ;  /* 0x00000000d0060211 */ /* 0x002fc600078608ff */
[----:B------:R1:W-:Y:S01]  /*2f00*/  @P1 LDGSTS.E.BYPASS.LTC128B.128 [R197+0xc100], [R2.64], !P2 ;  /* 0x0c10000002c51fae */ /* 0x0003e2000d101d46 */
[----:B------:R-:W-:Y:S02]  /*2f10*/  @P0 ISETP.GE.AND P2, PT, R208, c[0x0][0x1d4], PT ;  /* 0x00007500d0000a0c */ /* 0x000fe40003f46270 */
[----:B------:R-:W-:Y:S02]  /*2f20*/  @P0 ISETP.GE.AND P1, PT, R216, c[0x0][0x1d4], PT ;  /* 0x00007500d8000a0c */ /* 0x000fe40003f26270 */
[----:B--2---:R-:W-:-:S09]  /*2f30*/  @P0 LEA.HI.X R7, R208, R5, R91, 0x1, P3 ;  /* 0x00000005d0070211 */ /* 0x004fd200018f0c5b */
[----:B------:R2:W-:Y:S01]  /*2f40*/  @P0 LDGSTS.E.BYPASS.LTC128B.128 [R197+0xa100], [R6.64], !P2 ;  /* 0x0a10000006c50fae */ /* 0x0005e2000d101d46 */
[----:B-1----:R-:W-:-:S04]  /*2f50*/  @P0 LEA R2, P3, R216, R0, 0x1 ;  /* 0x00000000d8020211 */ /* 0x002fc800078608ff */
[----:B------:R-:W-:-:S05]  /*2f60*/  @P0 LEA.HI.X R3, R216, R5, R90, 0x1, P3 ;  /* 0x00000005d8030211 */ /* 0x000fca00018f0c5a */
[----:B------:R1:W-:Y:S04]  /*2f70*/  @P0 LDGSTS.E.BYPASS.LTC128B.128 [R197+0xd100], [R2.64], !P1 ;  /* 0x0d10000002c50fae */ /* 0x0003e8000c901d46 */
[----:B------:R-:W0:Y:S01]  /*2f80*/  LDGDEPBAR ;  /* 0x00000000000079af */ /* 0x000e220000000000 */
[----:B------:R-:W-:-:S04]  /*2f90*/  DEPBAR.LE SB0, 0x1 ;  /* 0x000080400000791a */ /* 0x000fc80000000000 */
[----:B------:R-:W-:Y:S06]  /*2fa0*/  BAR.SYNC.DEFER_BLOCKING 0x0 ;  /* 0x0000000000007b1d */ /* 0x000fec0000010000 */
        /* <DEDUP_REMOVED lines=10> */
[----:B------:R-:W-:Y:S01]  /*3050*/  BAR.SYNC.DEFER_BLOCKING 0x0 ;  /* 0x0000000000007b1d */ /* 0x000fe20000010000 */
[----:B------:R-:W-:Y:S02]  /*3060*/  R2P PR, R227, 0x6 ;  /* 0x00000006e3007804 */ /* 0x000fe40000000000 */
[----:B------:R-:W-:-:S03]  /*3070*/  IADD3 R180, R181, 0x20, RZ ;  /* 0x00000020b5b47810 */ /* 0x000fc60007ffe0ff */
[----:B----4-:R-:W3:Y:S08]  /*3080*/  LDSM.16.M88.4 R12, [R181] ;  /* 0x00000000b50c783b */ /* 0x010ef00000000200 */
[----:B------:R-:W-:Y:S01]  /*3090*/  @P1 IADD3 R180, R181, -0x20, RZ ;  /* 0xffffffe0b5b41810 */ /* 0x000fe20007ffe0ff */
[----:B------:R-:W-:Y:S02]  /*30a0*/  IMAD R0, R18, c[0x0][0x208], RZ ;  /* 0x0000820012007a24 */ /* 0x000fe400078e02ff */
[C---:B-1----:R-:W-:Y:S01]  /*30b0*/  IMAD.WIDE.U32 R2, R199.reuse, c[0x0][0x208], RZ ;  /* 0x00008200c7027a25 */ /* 0x042fe200078e00ff */
[----:B------:R-:W-:Y:S03]  /*30c0*/  LDSM.16.M88.4 R28, [R181+0x1000] ;  /* 0x00100000b51c783b */ /* 0x000fe60000000200 */
[----:B------:R-:W-:Y:S01]  /*30d0*/  IMAD R0, R199, c[0x0][0x20c], R0 ;  /* 0x00008300c7007a24 */ /* 0x000fe200078e0200 */
[----:B------:R-:W1:Y:S03]  /*30e0*/  LDSM.16.M88.4 R56, [R180] ;  /* 0x00000000b438783b */ /* 0x000e660000000200 */
[----:B------:R-:W-:-:S02]  /*30f0*/  IMAD.IADD R3, R3, 0x1, R0 ;  /* 0x0000000103037824 */ /* 0x000fc400078e0200 */
[----:B------:R-:W-:-:S04]  /*3100*/  IMAD.WIDE.U32 R238, R21, c[0x0][0x210], RZ ;  /* 0x0000840015ee7a25 */ /* 0x000fc800078e00ff */
[C---:B------:R-:W-:Y:S01]  /*3110*/  IMAD.SHL.U32 R200, R208.reuse, 0x2, RZ ;  /* 0x00000002d0c87824 */ /* 0x040fe200078e00ff */
[----:B------:R-:W-:Y:S01]  /*3120*/  SHF.L.U64.HI R5, R208, 0x1, R91 ;  /* 0x00000001d0057819 */ /* 0x000fe2000001025b */
[----:B------:R-:W-:Y:S02]  /*3130*/  IMAD R0, R20, c[0x0][0x218], RZ ;  /* 0x0000860014007a24 */ /* 0x000fe400078e02ff */
[----:B------:R-:W-:Y:S01]  /*3140*/  IMAD.SHL.U32 R202, R216, 0x2, RZ ;  /* 0x00000002d8ca7824 */ /* 0x000fe200078e00ff */
[----:B------:R-:W-:Y:S01]  /*3150*/  ISETP.GE.AND P4, PT, R208, c[0x0][0x1d4], PT ;  /* 0x00007500d0007a0c */ /* 0x000fe20003f86270 */
[----:B------:R-:W-:Y:S01]  /*3160*/  IMAD.WIDE.U32 R2, R198, c[0x0][0x218], R2 ;  /* 0x00008600c6027a25 */ /* 0x000fe200078e0002 */
[----:B------:R-:W-:Y:S03]  /*3170*/  LDSM.16.M88.4 R24, [R181+0x800] ;  /* 0x00080000b518783b */ /* 0x000fe60000000200 */
[----:B------:R-:W-:Y:S01]  /*3180*/  IMAD R242, R21, c[0x0][0x214], R239 ;  /* 0x0000850015f27a24 */ /* 0x000fe200078e02ef */
[----:B------:R-:W-:Y:S01]  /*3190*/  IADD3 R2, P0, R2, R238, RZ ;  /* 0x000000ee02027210 */ /* 0x000fe20007f1e0ff */
[----:B------:R-:W-:Y:S01]  /*31a0*/  IMAD R0, R198, c[0x0][0x21c], R0 ;  /* 0x00008700c6007a24 */ /* 0x000fe200078e0200 */
[----:B------:R-:W-:Y:S04]  /*31b0*/  LDSM.16.M88.4 R20, [R181+0x1800] ;  /* 0x00180000b514783b */ /* 0x000fe80000000200 */
[----:B------:R-:W-:Y:S01]  /*31c0*/  IADD3.X R3, R242, R3, R0, P0, !PT ;  /* 0x00000003f2037210 */ /* 0x000fe200007fe400 */
[----:B------:R-:W-:Y:S01]  /*31d0*/  LDSM.16.M88.4 R52, [R180+0x800] ;  /* 0x00080000b434783b */ /* 0x000fe20000000200 */
[C---:B------:R-:W-:Y:S01]  /*31e0*/  LEA R0, P0, R2.reuse, c[0x0][0x1f8], 0x1 ;  /* 0x00007e0002007a11 */ /* 0x040fe200078008ff */
[----:B---3--:R-:W-:Y:S03]  /*31f0*/  HMMA.16816.F32.BF16 R16, R120, R12, RZ ;  /* 0x0000000c7810723c */ /* 0x008fe600000418ff */
[----:B--2---:R-:W-:Y:S01]  /*3200*/  LEA.HI.X R6, R2, c[0x0][0x1fc], R3, 0x1, P0 ;  /* 0x00007f0002067a11 */ /* 0x004fe200000f0c03 */
[----:B------:R-:W-:Y:S04]  /*3210*/  LDSM.16.M88.4 R40, [R180+0x1000] ;  /* 0x00100000b428783b */ /* 0x000fe80000000200 */
[----:B------:R-:W-:Y:S04]  /*3220*/  SHFL.IDX PT, R2, R0, RZ, 0x181f ;  /* 0x00181fff00027589 */ /* 0x000fe800000e0000 */
[----:B------:R-:W2:Y:S04]  /*3230*/  SHFL.IDX PT, R3, R0, 0x1, 0x181f ;  /* 0x00381f0000037f89 */ /* 0x000ea800000e0000 */
[----:B------:R-:W-:Y:S04]  /*3240*/  SHFL.IDX PT, R7, R6, RZ, 0x181f ;  /* 0x00181fff06077589 */ /* 0x000fe800000e0000 */
[----:B------:R-:W3:Y:S04]  /*3250*/  SHFL.IDX PT, R11, R6, 0x1, 0x181f ;  /* 0x00381f00060b7f89 */ /* 0x000ee800000e0000 */
[----:B------:R-:W4:Y:S01]  /*3260*/  SHFL.IDX PT, R0, R0, 0x2, 0x181f ;  /* 0x00581f0000007f89 */ /* 0x000f2200000e0000 */
[----:B-1----:R-:W-:Y:S03]  /*3270*/  HMMA.16816.F32.BF16 R92, R124, R56, R16 ;  /* 0x000000387c5c723c */ /* 0x002fe60000041810 */
[----:B------:R1:W4:Y:S04]  /*3280*/  SHFL.IDX PT, R18, R6, 0x2, 0x181f ;  /* 0x00581f0006127f89 */ /* 0x00032800000e0000 */
[----:B------:R-:W-:Y:S01]  /*3290*/  LDSM.16.M88.4 R36, [R181+0x2000] ;  /* 0x00200000b524783b */ /* 0x000fe20000000200 */
[----:B------:R-:W-:Y:S01]  /*32a0*/  HMMA.16816.F32.BF16 R64, R120, R14, RZ ;  /* 0x0000000e7840723c */ /* 0x000fe200000418ff */
[----:B--2---:R-:W-:-:S02]  /*32b0*/  IADD3 R8, P1, R3, R200, RZ ;  /* 0x000000c803087210 */ /* 0x004fc40007f3e0ff */
[----:B------:R-:W2:Y:S04]  /*32c0*/  LDSM.16.M88.4 R32, [R180+0x1800] ;  /* 0x00180000b420783b */ /* 0x000ea80000000200 */
[C---:B------:R-:W-:Y:S01]  /*32d0*/  IADD3 R14, P0, R2.reuse, R200, RZ ;  /* 0x000000c8020e7210 */ /* 0x040fe20007f1e0ff */
[----:B------:R-:W2:Y:S01]  /*32e0*/  LDSM.16.M88.4 R68, [R181+0x2800] ;  /* 0x00280000b544783b */ /* 0x000ea20000000200 */
[-C--:B------:R-:W-:Y:S01]  /*32f0*/  IADD3 R12, P3, R2, R202.reuse, RZ ;  /* 0x000000ca020c7210 */ /* 0x080fe20007f7e0ff */
[--C-:B---3--:R-:W-:Y:S02]  /*3300*/  IMAD.X R9, R11, 0x1, R5.reuse, P1 ;  /* 0x000000010b097824 */ /* 0x108fe400008e0605 */
[----:B------:R-:W-:Y:S01]  /*3310*/  IMAD.X R15, R7, 0x1, R5, P0 ;  /* 0x00000001070f7824 */ /* 0x000fe200000e0605 */
[----:B------:R-:W-:Y:S01]  /*3320*/  IADD3 R2, P0, R3, R202, RZ ;  /* 0x000000ca03027210 */ /* 0x000fe20007f1e0ff */
[----:B------:R-:W3:Y:S01]  /*3330*/  LDSM.16.M88.4 R72, [R180+0x2000] ;  /* 0x00200000b448783b */ /* 0x000ee20000000200 */
[----:B------:R-:W-:-:S02]  /*3340*/  ISETP.LT.OR P1, PT, R10, 0x1, P4 ;  /* 0x000000010a00780c */ /* 0x000fc40002721670 */
[----:B-1----:R-:W-:Y:S01]  /*3350*/  SHF.L.U64.HI R6, R216, 0x1, R90 ;  /* 0x00000001d8067819 */ /* 0x002fe2000001025a */
[----:B------:R-:W1:Y:S04]  /*3360*/  LDSM.16.M88.4 R76, [R180+0x2800] ;  /* 0x00280000b44c783b */ /* 0x000e680000000200 */
[----:B------:R-:W-:Y:S01]  /*3370*/  IMAD.X R3, R11, 0x1, R6, P0 ;  /* 0x000000010b037824 */ /* 0x000fe200000e0606 */
[----:B----4-:R-:W-:-:S05]  /*3380*/  IADD3 R16, P0, R0, R200, RZ ;  /* 0x000000c800107210 */ /* 0x010fca0007f1e0ff */
[----:B------:R-:W-:Y:S01]  /*3390*/  IMAD.X R17, R18, 0x1, R5, P0 ;  /* 0x0000000112117824 */ /* 0x000fe200000e0605 */
[----:B------:R-:W-:Y:S01]  /*33a0*/  ISETP.GE.AND P0, PT, R216, c[0x0][0x1d4], PT ;  /* 0x00007500d8007a0c */ /* 0x000fe20003f06270 */
[----:B------:R-:W-:Y:S01]  /*33b0*/  @!PT LDS RZ, [RZ] ;  /* 0x00000000fffff984 */ /* 0x000fe20000000800 */
[----:B------:R-:W-:Y:S01]  /*33c0*/  @!PT LDS RZ, [RZ] ;  /* 0x00000000fffff984 */ /* 0x000fe20000000800 */
[----:B------:R-:W-:Y:S01]  /*33d0*/  @!PT LDS RZ, [RZ] ;  /* 0x00000000fffff984 */ /* 0x000fe20000000800 */
[----:B------:R4:W-:Y:S03]  /*33e0*/  LDGSTS.E.BYPASS.LTC128B.128 [R197+0x100], [R14.64], !P1 ;  /* 0x001000000ec57fae */ /* 0x0009e6000c901d46 */
[C---:B------:R-:W-:Y:S01]  /*33f0*/  ISETP.LT.OR P1, PT, R10.reuse, 0x1, P0 ;  /* 0x000000010a00780c */ /* 0x040fe20000721670 */
[----:B------:R-:W-:Y:S01]  /*3400*/  IMAD.X R13, R7, 0x1, R6, P3 ;  /* 0x00000001070d7824 */ /* 0x000fe200018e0606 */
[----:B------:R-:W-:Y:S01]  /*3410*/  HMMA.16816.F32.BF16 R44, R120, R28, RZ ;  /* 0x0000001c782c723c */ /* 0x000fe200000418ff */
[----:B------:R-:W-:-:S10]  /*3420*/  ISETP.LT.OR P3, PT, R10, 0x21, P0 ;  /* 0x000000210a00780c */ /* 0x000fd40000761670 */
[----:B------:R4:W-:Y:S01]  /*3430*/  LDGSTS.E.BYPASS.LTC128B.128 [R197+0x3100], [R12.64], !P1 ;  /* 0x031000000cc57fae */ /* 0x0009e2000c901d46 */
[C---:B------:R-:W-:Y:S01]  /*3440*/  ISETP.LT.OR P1, PT, R10.reuse, 0x21, P4 ;  /* 0x000000210a00780c */ /* 0x040fe20002721670 */
[----:B------:R-:W-:Y:S01]  /*3450*/  HMMA.16816.F32.BF16 R60, R120, R24, RZ ;  /* 0x00000018783c723c */ /* 0x000fe200000418ff */
[----:B------:R-:W-:Y:S01]  /*3460*/  ISETP.LT.OR P4, PT, R10, 0x41, P4 ;  /* 0x000000410a00780c */ /* 0x000fe20002781670 */
[----:B------:R-:W-:-:S06]  /*3470*/  IMAD.MOV.U32 R7, RZ, RZ, 0x40 ;  /* 0x00000040ff077424 */ /* 0x000fcc00078e00ff */
[----:B------:R-:W-:Y:S04]  /*3480*/  HMMA.16816.F32.BF16 R48, R120, R26, RZ ;  /* 0x0000001a7830723c */ /* 0x000fe800000418ff */
[----:B------:R1:W-:Y:S01]  /*3490*/  LDGSTS.E.BYPASS.LTC128B.128 [R197+0x1100], [R8.64], !P1 ;  /* 0x0110000008c57fae */ /* 0x0003e2000c901d46 */
[----:B------:R-:W-:-:S03]  /*34a0*/  ISETP.LT.OR P1, PT, R10, 0x41, P0 ;  /* 0x000000410a00780c */ /* 0x000fc60000721670 */
[C---:B------:R-:W-:Y:S01]  /*34b0*/  HMMA.16816.F32.BF16 R24, R120.reuse, R20, RZ ;  /* 0x000000147818723c */ /* 0x040fe200000418ff */
[----:B------:R1:W-:Y:S04]  /*34c0*/  LDGSTS.E.BYPASS.LTC128B.128 [R197+0x4100], [R2.64], !P3 ;  /* 0x0410000002c57fae */ /* 0x0003e8000d901d46 */
[----:B------:R2:W-:Y:S03]  /*34d0*/  LDGSTS.E.BYPASS.LTC128B.128 [R197+0x2100], [R16.64], !P4 ;  /* 0x0210000010c57fae */ /* 0x0005e6000e101d46 */
[----:B------:R-:W-:Y:S08]  /*34e0*/  HMMA.16816.F32.BF16 R20, R120, R22, RZ ;  /* 0x000000167814723c */ /* 0x000ff000000418ff */
[----:B------:R-:W-:Y:S01]  /*34f0*/  HMMA.16816.F32.BF16 R96, R124, R40, R44 ;  /* 0x000000287c60723c */ /* 0x000fe2000004182c */
[----:B-1----:R-:W-:-:S02]  /*3500*/  IADD3 R2, P0, R0, R202, RZ ;  /* 0x000000ca00027210 */ /* 0x002fc40007f1e0ff */
[----:B------:R-:W-:-:S03]  /*3510*/  SEL R0, R7, 0xffffffc0, !P2 ;  /* 0xffffffc007007807 */ /* 0x000fc60005000000 */
[----:B------:R-:W-:Y:S02]  /*3520*/  IMAD.X R3, R18, 0x1, R6, P0 ;  /* 0x0000000112037824 */ /* 0x000fe400000e0606 */
[----:B------:R-:W-:-:S03]  /*3530*/  IMAD.IADD R183, R181, 0x1, R0 ;  /* 0x00000001b5b77824 */ /* 0x000fc600078e0200 */
[----:B------:R1:W-:Y:S01]  /*3540*/  LDGSTS.E.BYPASS.LTC128B.128 [R197+0x5100], [R2.64], !P1 ;  /* 0x0510000002c57fae */ /* 0x0003e2000c901d46 */
[----:B------:R-:W-:Y:S03]  /*3550*/  HMMA.16816.F32.BF16 R28, R120, R30, RZ ;  /* 0x0000001e781c723c */ /* 0x000fe600000418ff */
[----:B------:R-:W3:Y:S04]  /*3560*/  LDSM.16.M88.4 R44, [R183] ;  /* 0x00000000b72c783b */ /* 0x000ee80000000200 */
[----:B------:R-:W-:Y:S01]  /*3570*/  LDSM.16.M88.4 R108, [R181+0x4000] ;  /* 0x00400000b56c783b */ /* 0x000fe20000000200 */
[----:B--2---:R-:W-:Y:S03]  /*3580*/  HMMA.16816.F32.BF16 R88, R124, R34, R20 ;  /* 0x000000227c58723c */ /* 0x004fe60000041814 */
[----:B------:R-:W-:Y:S04]  /*3590*/  LDSM.16.M88.4 R112, [R181+0x4800] ;  /* 0x00480000b570783b */ /* 0x000fe80000000200 */
[----:B------:R-:W-:Y:S01]  /*35a0*/  LDSM.16.M88.4 R148, [R180+0x4000] ;  /* 0x00400000b494783b */ /* 0x000fe20000000200 */
[----:B------:R-:W-:Y:S03]  /*35b0*/  HMMA.16816.F32.BF16 R20, R120, R36, RZ ;  /* 0x000000247814723c */ /* 0x000fe600000418ff */
[----:B------:R-:W-:Y:S04]  /*35c0*/  LDSM.16.M88.4 R128, [R180+0x3800] ;  /* 0x00380000b480783b */ /* 0x000fe80000000200 */
[----:B------:R-:W-:Y:S01]  /*35d0*/  LDSM.16.M88.4 R136, [R183+0x4000] ;  /* 0x00400000b788783b */ /* 0x000fe20000000200 */
[----:B------:R-:W-:Y:S03]  /*35e0*/  HMMA.16816.F32.BF16 R84, R124, R32, R24 ;  /* 0x000000207c54723c */ /* 0x000fe60000041818 */
[----:B------:R-:W2:Y:S05]  /*35f0*/  LDSM.16.M88.4 R32, [R183+0x1800] ;  /* 0x00180000b720783b */ /* 0x000eaa0000000200 */
[C---:B------:R-:W-:Y:S08]  /*3600*/  HMMA.16816.F32.BF16 R8, R120.reuse, R68, RZ ;  /* 0x000000447808723c */ /* 0x040ff000000418ff */
[----:B----4-:R-:W-:Y:S01]  /*3610*/  HMMA.16816.F32.BF16 R12, R120, R38, RZ ;  /* 0x00000026780c723c */ /* 0x010fe200000418ff */
[----:B------:R-:W4:Y:S01]  /*3620*/  LDSM.16.M88.4 R36, [R183+0x1000] ;  /* 0x00100000b724783b */ /* 0x000f220000000200 */
[----:B-1----:R-:W-:-:S03]  /*3630*/  IADD3 R2, R180, 0x3000, RZ ;  /* 0x00003000b4027810 */ /* 0x002fc60007ffe0ff */
[----:B------:R-:W-:Y:S03]  /*3640*/  LDSM.16.M88.4 R24, [R183+0x2000] ;  /* 0x00200000b718783b */ /* 0x000fe60000000200 */
[----:B------:R-:W-:Y:S01]  /*3650*/  HMMA.16816.F32.BF16 R80, R124, R42, R28 ;  /* 0x0000002a7c50723c */ /* 0x000fe2000004181c */
[----:B------:R-:W-:Y:S01]  /*3660*/  IMAD.IADD R182, R2, 0x1, R0 ;  /* 0x0000000102b67824 */ /* 0x000fe200078e0200 */
[----:B------:R-:W-:Y:S04]  /*3670*/  LDSM.16.M88.4 R140, [R183+0x4800] ;  /* 0x00480000b78c783b */ /* 0x000fe80000000200 */
[----:B------:R-:W-:Y:S02]  /*3680*/  LDSM.16.M88.4 R104, [R182+-0x1800] ;  /* 0xffe80000b668783b */ /* 0x000fe40000000200 */
[----:B------:R-:W-:Y:S02]  /*3690*/  HMMA.16816.F32.BF16 R40, R120, R70, RZ ;  /* 0x000000467828723c */ /* 0x000fe400000418ff */
[----:B------:R-:W-:Y:S04]  /*36a0*/  LDSM.16.M88.4 R116, [R182+-0x1000] ;  /* 0xfff00000b674783b */ /* 0x000fe80000000200 */
[----:B------:R-:W-:Y:S02]  /*36b0*/  LDSM.16.M88.4 R176, [R183+0x3000] ;  /* 0x00300000b7b0783b */ /* 0x000fe40000000200 */
[C---:B------:R-:W-:Y:S02]  /*36c0*/  HMMA.16816.F32.BF16 R64, R124.reuse, R58, R64 ;  /* 0x0000003a7c40723c */ /* 0x040fe40000041840 */
[----:B------:R-:W-:Y:S04]  /*36d0*/  LDSM.16.M88.4 R144, [R183+0x5000] ;  /* 0x00500000b790783b */ /* 0x000fe80000000200 */
[----:B------:R-:W0:Y:S02]  /*36e0*/  LDGDEPBAR ;  /* 0x00000000000079af */ /* 0x000e240000000000 */
[C---:B------:R-:W-:Y:S02]  /*36f0*/  HMMA.16816.F32.BF16 R56, R124.reuse, R52, R60 ;  /* 0x000000347c38723c */ /* 0x040fe4000004183c */
[----:B------:R-:W-:Y:S06]  /*3700*/  LDSM.16.M88.4 R60, [R182+-0x3000] ;  /* 0xffd00000b63c783b */ /* 0x000fec0000000200 */
[C---:B------:R-:W-:Y:S01]  /*3710*/  HMMA.16816.F32.BF16 R100, R124.reuse, R54, R48 ;  /* 0x000000367c64723c */ /* 0x040fe20000041830 */
[----:B------:R-:W1:Y:S07]  /*3720*/  LDSM.16.M88.4 R52, [R183+0x800] ;  /* 0x00080000b734783b */ /* 0x000e6e0000000200 */
[C---:B---3--:R-:W-:Y:S01]  /*3730*/  HMMA.16816.F32.BF16 R48, R124.reuse, R72, R20 ;  /* 0x000000487c30723c */ /* 0x048fe20000041814 */
[----:B------:R-:W3:Y:S07]  /*3740*/  LDSM.16.M88.4 R20, [R183+0x2800] ;  /* 0x00280000b714783b */ /* 0x000eee0000000200 */
[----:B------:R-:W-:Y:S08]  /*3750*/  HMMA.16816.F32.BF16 R16, R124, R76, R8 ;  /* 0x0000004c7c10723c */ /* 0x000ff00000041808 */
[----:B------:R-:W-:Y:S01]  /*3760*/  HMMA.16816.F32.BF16 R8, R152, R44, R92 ;  /* 0x0000002c9808723c */ /* 0x000fe2000004185c */
[----:B------:R-:W1:Y:S07]  /*3770*/  LDSM.16.M88.4 R92, [R182+-0x2000] ;  /* 0xffe00000b65c783b */ /* 0x000e6e0000000200 */
[C---:B------:R-:W-:Y:S08]  /*3780*/  HMMA.16816.F32.BF16 R28, R124.reuse, R74, R12 ;  /* 0x0000004a7c1c723c */ /* 0x040ff0000004180c */
[----:B------:R-:W-:Y:S01]  /*3790*/  HMMA.16816.F32.BF16 R12, R124, R78, R40 ;  /* 0x0000004e7c0c723c */ /* 0x000fe20000041828 */
[----:B------:R-:W1:Y:S04]  /*37a0*/  LDSM.16.M88.4 R76, [R182+-0x2800] ;  /* 0xffd80000b64c783b */ /* 0x000e680000000200 */
[----:B------:R-:W1:Y:S03]  /*37b0*/  LDSM.16.M88.4 R40, [R182+-0x800] ;  /* 0xfff80000b628783b */ /* 0x000e660000000200 */
[C---:B--2---:R-:W-:Y:S08]  /*37c0*/  HMMA.16816.F32.BF16 R84, R152.reuse, R32, R84 ;  /* 0x000000209854723c */ /* 0x044ff00000041854 */
[C---:B------:R-:W-:Y:S08]  /*37d0*/  HMMA.16816.F32.BF16 R44, R152.reuse, R46, R64 ;  /* 0x0000002e982c723c */ /* 0x040ff00000041840 */
[C---:B----4-:R-:W-:Y:S01]  /*37e0*/  HMMA.16816.F32.BF16 R72, R152.reuse, R36, R96 ;  /* 0x000000249848723c */ /* 0x050fe20000041860 */
[----:B------:R-:W2:Y:S07]  /*37f0*/  LDSM.16.M88.4 R96, [R181+0x3000] ;  /* 0x00300000b560783b */ /* 0x000eae0000000200 */
[C---:B------:R-:W-:Y:S08]  /*3800*/  HMMA.16816.F32.BF16 R80, R152.reuse, R38, R80 ;  /* 0x000000269850723c */ /* 0x040ff00000041850 */
[C---:B------:R-:W-:Y:S08]  /*3810*/  HMMA.16816.F32.BF16 R88, R152.reuse, R34, R88 ;  /* 0x000000229858723c */ /* 0x040ff00000041858 */
[C---:B-1----:R-:W-:Y:S08]  /*3820*/  HMMA.16816.F32.BF16 R56, R152.reuse, R52, R56 ;  /* 0x000000349838723c */ /* 0x042ff00000041838 */
[C---:B------:R-:W-:Y:S08]  /*3830*/  HMMA.16816.F32.BF16 R68, R152.reuse, R24, R48 ;  /* 0x000000189844723c */ /* 0x040ff00000041830 */
[C---:B------:R-:W-:Y:S01]  /*3840*/  HMMA.16816.F32.BF16 R64, R152.reuse, R54, R100 ;  /* 0x000000369840723c */ /* 0x040fe20000041864 */
[----:B------:R-:W1:Y:S07]  /*3850*/  LDSM.16.M88.4 R100, [R181+0x3800] ;  /* 0x00380000b564783b */ /* 0x000e6e0000000200 */
[C---:B---3--:R-:W-:Y:S08]  /*3860*/  HMMA.16816.F32.BF16 R48, R152.reuse, R20, R16 ;  /* 0x000000149830723c */ /* 0x048ff00000041810 */
[C---:B------:R-:W-:Y:S08]  /*3870*/  HMMA.16816.F32.BF16 R52, R152.reuse, R26, R28 ;  /* 0x0000001a9834723c */ /* 0x040ff0000004181c */
[----:B------:R-:W-:Y:S08]  /*3880*/  HMMA.16816.F32.BF16 R36, R152, R22, R12 ;  /* 0x000000169824723c */ /* 0x000ff0000004180c */
[C---:B------:R-:W-:Y:S08]  /*3890*/  HMMA.16816.F32.BF16 R32, R156.reuse, R60, R8 ;  /* 0x0000003c9c20723c */ /* 0x040ff00000041808 */
[C---:B------:R-:W-:Y:S08]  /*38a0*/  HMMA.16816.F32.BF16 R8, R156.reuse, R104, R84 ;  /* 0x000000689c08723c */ /* 0x040ff00000041854 */
[C---:B------:R-:W-:Y:S08]  /*38b0*/  HMMA.16816.F32.BF16 R28, R156.reuse, R62, R44 ;  /* 0x0000003e9c1c723c */ /* 0x040ff0000004182c */
[C---:B------:R-:W-:Y:S08]  /*38c0*/  HMMA.16816.F32.BF16 R16, R156.reuse, R92, R72 ;  /* 0x0000005c9c10723c */ /* 0x040ff00000041848 */
[C---:B------:R-:W-:Y:S01]  /*38d0*/  HMMA.16816.F32.BF16 R12, R156.reuse, R94, R80 ;  /* 0x0000005e9c0c723c */ /* 0x040fe20000041850 */
[----:B------:R-:W-:Y:S07]  /*38e0*/  LDSM.16.M88.4 R92, [R181+0x5800] ;  /* 0x00580000b55c783b */ /* 0x000fee0000000200 */
[C---:B------:R-:W-:Y:S01]  /*38f0*/  HMMA.16816.F32.BF16 R84, R156.reuse, R106, R88 ;  /* 0x0000006a9c54723c */ /* 0x040fe20000041858 */
[----:B------:R-:W3:Y:S04]  /*3900*/  LDSM.16.M88.4 R88, [R181+0x5000] ;  /* 0x00500000b558783b */ /* 0x000ee80000000200 */
[----:B------:R-:W-:Y:S03]  /*3910*/  LDSM.16.M88.4 R104, [R180+0x3000] ;  /* 0x00300000b468783b */ /* 0x000fe60000000200 */
[C---:B------:R-:W-:Y:S08]  /*3920*/  HMMA.16816.F32.BF16 R24, R156.reuse, R76, R56 ;  /* 0x0000004c9c18723c */ /* 0x040ff00000041838 */
[C---:B------:R-:W-:Y:S08]  /*3930*/  HMMA.16816.F32.BF16 R20, R156.reuse, R78, R64 ;  /* 0x0000004e9c14723c */ /* 0x040ff00000041840 */
[C---:B------:R-:W-:Y:S08]  /*3940*/  HMMA.16816.F32.BF16 R80, R156.reuse, R116, R68 ;  /* 0x000000749c50723c */ /* 0x040ff00000041844 */
[C---:B------:R-:W-:Y:S08]  /*3950*/  HMMA.16816.F32.BF16 R72, R156.reuse, R40, R48 ;  /* 0x000000289c48723c */ /* 0x040ff00000041830 */
[C---:B------:R-:W-:Y:S08]  /*3960*/  HMMA.16816.F32.BF16 R76, R156.reuse, R118, R52 ;  /* 0x000000769c4c723c */ /* 0x040ff00000041834 */
[----:B------:R-:W-:Y:S01]  /*3970*/  HMMA.16816.F32.BF16 R68, R156, R42, R36 ;  /* 0x0000002a9c44723c */ /* 0x000fe20000041824 */
[----:B------:R-:W4:Y:S04]  /*3980*/  LDSM.16.M88.4 R40, [R180+0x4800] ;  /* 0x00480000b428783b */ /* 0x000f280000000200 */
[----:B------:R-:W1:Y:S03]  /*3990*/  LDSM.16.M88.4 R36, [R180+0x5000] ;  /* 0x00500000b424783b */ /* 0x000e660000000200 */
[C---:B--2---:R-:W-:Y:S08]  /*39a0*/  HMMA.16816.F32.BF16 R64, R160.reuse, R96, R32 ;  /* 0x00000060a040723c */ /* 0x044ff00000041820 */
[C---:B------:R-:W-:Y:S01]  /*39b0*/  HMMA.16816.F32.BF16 R60, R160.reuse, R98, R28 ;  /* 0x00000062a03c723c */ /* 0x040fe2000004181c */
[----:B------:R-:W2:Y:S07]  /*39c0*/  LDSM.16.M88.4 R96, [R180+0x5800] ;  /* 0x00580000b460783b */ /* 0x000eae0000000200 */
[C---:B------:R-:W-:Y:S08]  /*39d0*/  HMMA.16816.F32.BF16 R48, R160.reuse, R108, R16 ;  /* 0x0000006ca030723c */ /* 0x040ff00000041810 */
[C---:B------:R-:W-:Y:S08]  /*39e0*/  HMMA.16816.F32.BF16 R44, R160.reuse, R110, R12 ;  /* 0x0000006ea02c723c */ /* 0x040ff0000004180c */
[C---:B------:R-:W-:Y:S08]  /*39f0*/  HMMA.16816.F32.BF16 R32, R160.reuse, R112, R8 ;  /* 0x00000070a020723c */ /* 0x040ff00000041808 */
[C---:B-1----:R-:W-:Y:S08]  /*3a00*/  HMMA.16816.F32.BF16 R56, R160.reuse, R100, R24 ;  /* 0x00000064a038723c */ /* 0x042ff00000041818 */
[C---:B------:R-:W-:Y:S08]  /*3a10*/  HMMA.16816.F32.BF16 R28, R160.reuse, R114, R84 ;  /* 0x00000072a01c723c */ /* 0x040ff00000041854 */
[C---:B------:R-:W-:Y:S08]  /*3a20*/  HMMA.16816.F32.BF16 R52, R160.reuse, R102, R20 ;  /* 0x00000066a034723c */ /* 0x040ff00000041814 */
[C---:B---3--:R-:W-:Y:S08]  /*3a30*/  HMMA.16816.F32.BF16 R24, R160.reuse, R88, R80 ;  /* 0x00000058a018723c */ /* 0x048ff00000041850 */
[C---:B------:R-:W-:Y:S01]  /*3a40*/  HMMA.16816.F32.BF16 R16, R160.reuse, R92, R72 ;  /* 0x0000005ca010723c */ /* 0x040fe20000041848 */
[----:B------:R-:W-:Y:S07]  /*3a50*/  LDSM.16.M88.4 R72, [R182+0x800] ;  /* 0x00080000b648783b */ /* 0x000fee0000000200 */
[C---:B------:R-:W-:Y:S08]  /*3a60*/  HMMA.16816.F32.BF16 R20, R160.reuse, R90, R76 ;  /* 0x0000005aa014723c */ /* 0x040ff0000004184c */
[----:B------:R-:W-:Y:S01]  /*3a70*/  HMMA.16816.F32.BF16 R12, R160, R94, R68 ;  /* 0x0000005ea00c723c */ /* 0x000fe20000041844 */
[----:B------:R-:W-:Y:S04]  /*3a80*/  LDSM.16.M88.4 R92, [R183+0x3800] ;  /* 0x00380000b75c783b */ /* 0x000fe80000000200 */
[----:B------:R-:W-:Y:S03]  /*3a90*/  LDSM.16.M88.4 R68, [R182+0x1000] ;  /* 0x00100000b644783b */ /* 0x000fe60000000200 */
[C---:B------:R-:W-:Y:S08]  /*3aa0*/  HMMA.16816.F32.BF16 R116, R164.reuse, R148, R48 ;  /* 0x00000094a474723c */ /* 0x040ff00000041830 */
[C---:B------:R-:W-:Y:S01]  /*3ab0*/  HMMA.16816.F32.BF16 R112, R164.reuse, R150, R44 ;  /* 0x00000096a470723c */ /* 0x040fe2000004182c */
[----:B------:R-:W1:Y:S07]  /*3ac0*/  LDSM.16.M88.4 R148, [R183+0x5800] ;  /* 0x00580000b794783b */ /* 0x000e6e0000000200 */
[C---:B----4-:R-:W-:Y:S08]  /*3ad0*/  HMMA.16816.F32.BF16 R108, R164.reuse, R40, R32 ;  /* 0x00000028a46c723c */ /* 0x050ff00000041820 */
[C---:B------:R-:W-:Y:S08]  /*3ae0*/  HMMA.16816.F32.BF16 R100, R164.reuse, R42, R28 ;  /* 0x0000002aa464723c */ /* 0x040ff0000004181c */
[C---:B------:R-:W-:Y:S01]  /*3af0*/  HMMA.16816.F32.BF16 R8, R164.reuse, R104, R64 ;  /* 0x00000068a408723c */ /* 0x040fe20000041840 */
[----:B------:R-:W3:Y:S07]  /*3b00*/  LDSM.16.M88.4 R64, [R182+0x1800] ;  /* 0x00180000b640783b */ /* 0x000eee0000000200 */
[C---:B------:R-:W-:Y:S01]  /*3b10*/  HMMA.16816.F32.BF16 R132, R164.reuse, R128, R56 ;  /* 0x00000080a484723c */ /* 0x040fe20000041838 */
[----:B------:R-:W-:Y:S07]  /*3b20*/  LDSM.16.M88.4 R56, [R182+0x2800] ;  /* 0x00280000b638783b */ /* 0x000fee0000000200 */
[C---:B------:R-:W-:Y:S08]  /*3b30*/  HMMA.16816.F32.BF16 R88, R164.reuse, R36, R24 ;  /* 0x00000024a458723c */ /* 0x040ff00000041818 */
[C---:B--2---:R-:W-:Y:S08]  /*3b40*/  HMMA.16816.F32.BF16 R80, R164.reuse, R96, R16 ;  /* 0x00000060a450723c */ /* 0x044ff00000041810 */
[C---:B------:R-:W-:Y:S01]  /*3b50*/  HMMA.16816.F32.BF16 R104, R164.reuse, R106, R60 ;  /* 0x0000006aa468723c */ /* 0x040fe2000004183c */
[----:B------:R-:W2:Y:S07]  /*3b60*/  LDSM.16.M88.4 R60, [R182+0x2000] ;  /* 0x00200000b63c783b */ /* 0x000eae0000000200 */
[C---:B------:R-:W-:Y:S08]  /*3b70*/  HMMA.16816.F32.BF16 R128, R164.reuse, R130, R52 ;  /* 0x00000082a480723c */ /* 0x040ff00000041834 */
[C---:B------:R-:W-:Y:S08]  /*3b80*/  HMMA.16816.F32.BF16 R84, R164.reuse, R38, R20 ;  /* 0x00000026a454723c */ /* 0x040ff00000041814 */
[----:B------:R-:W-:Y:S01]  /*3b90*/  HMMA.16816.F32.BF16 R76, R164, R98, R12 ;  /* 0x00000062a44c723c */ /* 0x000fe2000004180c */
[----:B------:R-:W4:Y:S01]  /*3ba0*/  LDSM.16.M88.4 R96, [R182] ;  /* 0x00000000b660783b */ /* 0x000f220000000200 */
[----:B------:R-:W-:Y:S01]  /*3bb0*/  ISETP.GT.AND P0, PT, R196, R228, PT ;  /* 0x000000e4c400720c */ /* 0x000fe20003f04270 */
[----:B------:R-:W-:-:S05]  /*3bc0*/  DEPBAR.LE SB0, 0x0 ;  /* 0x000080000000791a */ /* 0x000fca0000000000 */
        /* <DEDUP_REMOVED lines=8> */
[C---:B------:R-:W-:Y:S08]  /*3c50*/  HMMA.16816.F32.BF16 R44, R168.reuse, R92, R132 ;  /* 0x0000005ca82c723c */ /* 0x040ff00000041884 */
[C---:B------:R-:W-:Y:S08]  /*3c60*/  HMMA.16816.F32.BF16 R40, R168.reuse, R94, R128 ;  /* 0x0000005ea828723c */ /* 0x040ff00000041880 */
[C---:B------:R-:W-:Y:S08]  /*3c70*/  HMMA.16816.F32.BF16 R16, R168.reuse, R146, R84 ;  /* 0x00000092a810723c */ /* 0x040ff00000041854 */
[----:B------:R-:W-:Y:S01]  /*3c80*/  HMMA.16816.F32.BF16 R8, R168, R150, R76 ;  /* 0x00000096a808723c */ /* 0x000fe2000004184c */
[----:B------:R-:W-:Y:S01]  /*3c90*/  ISETP.GT.AND P6, PT, R203, 0x5f, PT ;  /* 0x0000005fcb00780c */ /* 0x000fe20003fc4270 */
[----:B------:R-:W-:Y:S01]  /*3ca0*/  BSSY B0, `(.L_x_2477) ;  /* 0x0000054000007945 */ /* 0x000fe20003800000 */
[----:B------:R-:W-:-:S05]  /*3cb0*/  LOP3.LUT R194, R194, 0xfffbffff, RZ, 0xc0, !PT ;  /* 0xfffbffffc2c27812 */ /* 0x000fca00078ec0ff */
[C---:B------:R-:W-:Y:S08]  /*3cc0*/  HMMA.16816.F32.BF16 R36, R172.reuse, R68, R36 ;  /* 0x00000044ac24723c */ /* 0x040ff00000041824 */
[----:B------:R-:W-:Y:S01]  /*3cd0*/  HMMA.16816.F32.BF16 R68, R172, R70, R32 ;  /* 0x00000046ac44723c */ /* 0x000fe20000041820 */
[----:B------:R-:W-:-:S07]  /*3ce0*/  @P6 LOP3.LUT R194, R194, 0x40000, RZ, 0xfc, !PT ;  /* 0x00040000c2c26812 */ /* 0x000fce00078efcff */
[C---:B---3--:R-:W-:Y:S08]  /*3cf0*/  HMMA.16816.F32.BF16 R32, R172.reuse, R64, R28 ;  /* 0x00000040ac20723c */ /* 0x048ff0000004181c */
[C---:B------:R-:W-:Y:S08]  /*3d00*/  HMMA.16816.F32.BF16 R64, R172.reuse, R66, R24 ;  /* 0x00000042ac40723c */ /* 0x040ff00000041818 */
[C---:B--2---:R-:W-:Y:S08]  /*3d10*/  HMMA.16816.F32.BF16 R28, R172.reuse, R60, R20 ;  /* 0x0000003cac1c723c */ /* 0x044ff00000041814 */
[C---:B------:R-:W-:Y:S08]  /*3d20*/  HMMA.16816.F32.BF16 R24, R172.reuse, R56, R12 ;  /* 0x00000038ac18723c */ /* 0x040ff0000004180c */
[C---:B----4-:R-:W-:Y:S08]  /*3d30*/  HMMA.16816.F32.BF16 R52, R172.reuse, R96, R52 ;  /* 0x00000060ac34723c */ /* 0x050ff00000041834 */
        /* <DEDUP_REMOVED lines=8> */
[----:B------:R-:W-:Y:S01]  /*3dc0*/  ISETP.NE.AND P5, PT, R204, 0x1, PT ;  /* 0x00000001cc00780c */ /* 0x000fe20003fa5270 */
[----:B------:R-:W-:Y:S01]  /*3dd0*/  IMAD.MOV.U32 R198, RZ, RZ, RZ ;  /* 0x000000ffffc67224 */ /* 0x000fe200078e00ff */
        /* <DEDUP_REMOVED lines=27> */
.L_x_2621:
[----:B------:R-:W-:Y:S05]  /*3f90*/  BRA.DIV ~URZ, `(.L_x_2480) ;  /* 0x00012ae27f007947 */ /* 0x000fea000b800000 */
[----:B------:R-:W3:Y:S01]  /*3fa0*/  SHFL.IDX PT, R2, R7, RZ, 0x181f ;  /* 0x00181fff07027589 */ /* 0x000ee200000e0000 */
[----:B------:R-:W-:-:S03]  /*3fb0*/  ISETP.GE.AND P1, PT, R208, c[0x0][0x1d4], PT ;  /* 0x00007500d0007a0c */ /* 0x000fc60003f26270 */
[----:B------:R-:W4:Y:S04]  /*3fc0*/  SHFL.IDX PT, R10, R7, 0x1, 0x181f ;  /* 0x00381f00070a7f89 */ /* 0x000f2800000e0000 */
[----:B------:R-:W5:Y:S04]  /*3fd0*/  SHFL.IDX PT, R11, R0, 0x1, 0x181f ;  /* 0x00381f00000b7f89 */ /* 0x000f6800000e0000 */
[----:B-1----:R-:W1:Y:S01]  /*3fe0*/  SHFL.IDX PT, R0, R0, 0x2, 0x181f ;  /* 0x00581f0000007f89 */ /* 0x002e6200000e0000 */
[C---:B---3--:R-:W-:Y:S02]  /*3ff0*/  IADD3 R12, P0, R2.reuse, R200, RZ ;  /* 0x000000c8020c7210 */ /* 0x048fe40007f1e0ff */
[----:B------:R-:W-:-:S03]  /*4000*/  IADD3 R8, P2, R2, R202, RZ ;  /* 0x000000ca02087210 */ /* 0x000fc60007f5e0ff */
[C-C-:B--2---:R-:W-:Y:S01]  /*4010*/  IMAD.X R13, R9.reuse, 0x1, R5.reuse, P0 ;  /* 0x00000001090d7824 */ /* 0x144fe200000e0605 */
[----:B------:R-:W-:Y:S01]  /*4020*/  ISETP.GE.AND P0, PT, R216, c[0x0][0x1d4], PT ;  /* 0x00007500d8007a0c */ /* 0x000fe20003f06270 */
[----:B------:R-:W-:Y:S01]  /*4030*/  IMAD.X R9, R9, 0x1, R6, P2 ;  /* 0x0000000109097824 */ /* 0x000fe200010e0606 */
[C---:B----4-:R-:W-:Y:S02]  /*4040*/  IADD3 R2, P2, R10.reuse, R200, RZ ;  /* 0x000000c80a027210 */ /* 0x050fe40007f5e0ff */
[----:B------:R2:W-:Y:S03]  /*4050*/  LDGSTS.E.BYPASS.LTC128B.128 [R197+0x8100], [R12.64], !P1 ;  /* 0x081000000cc57fae */ /* 0x0005e6000c901d46 */
[----:B-----5:R-:W-:Y:S01]  /*4060*/  IMAD.X R3, R11, 0x1, R5, P2 ;  /* 0x000000010b037824 */ /* 0x020fe200010e0605 */
[----:B------:R-:W-:-:S05]  /*4070*/  IADD3 R10, P2, R10, R202, RZ ;  /* 0x000000ca0a0a7210 */ /* 0x000fca0007f5e0ff */
[----:B------:R2:W-:Y:S01]  /*4080*/  LDGSTS.E.BYPASS.LTC128B.128 [R197+0xb100], [R8.64], !P0 ;  /* 0x0b10000008c57fae */ /* 0x0005e2000c101d46 */
[----:B------:R-:W-:-:S03]  /*4090*/  IMAD.X R11, R11, 0x1, R6, P2 ;  /* 0x000000010b0b7824 */ /* 0x000fc600010e0606 */
[----:B------:R3:W-:Y:S04]  /*40a0*/  LDGSTS.E.BYPASS.LTC128B.128 [R197+0x9100], [R2.64], !P1 ;  /* 0x0910000002c57fae */ /* 0x0007e8000c901d46 */
[----:B------:R4:W-:Y:S04]  /*40b0*/  LDGSTS.E.BYPASS.LTC128B.128 [R197+0xc100], [R10.64], !P0 ;  /* 0x0c1000000ac57fae */ /* 0x0009e8000c101d46 */
[----:B---3--:R2:W3:Y:S01]  /*40c0*/  SHFL.IDX PT, R2, R7, 0x2, 0x181f ;  /* 0x00581f0007027f89 */ /* 0x0084e200000e0000 */
[----:B----4-:R-:W-:Y:S02]  /*40d0*/  SEL R11, RZ, 0x10, P1 ;  /* 0x00000010ff0b7807 */ /* 0x010fe40000800000 */
[----:B------:R-:W-:-:S02]  /*40e0*/  SEL R10, RZ, 0x10, P0 ;  /* 0x00000010ff0a7807 */ /* 0x000fc40000000000 */
.L_x_2622:
[----:B-1----:R-:W-:Y:S02]  /*40f0*/  IADD3 R3, -R11, 0x10, RZ ;  /* 0x000000100b037810 */ /* 0x002fe40007ffe1ff */
[----:B--2---:R-:W-:-:S02]  /*4100*/  IADD3 R7, -R10, 0x10, RZ ;  /* 0x000000100a077810 */ /* 0x004fc40007ffe1ff */
[----:B------:R-:W-:Y:S02]  /*4110*/  LOP3.LUT R3, R3, 0xf, RZ, 0xc0, !PT ;  /* 0x0000000f03037812 */ /* 0x000fe400078ec0ff */
[----:B------:R-:W-:Y:S02]  /*4120*/  ISETP.NE.U32.AND P2, PT, R11, RZ, PT ;  /* 0x000000ff0b00720c */ /* 0x000fe40003f45070 */
[----:B---3--:R-:W-:Y:S02]  /*4130*/  IADD3 R8, P1, P0, R3, R2, R200 ;  /* 0x0000000203087210 */ /* 0x008fe4000783e0c8 */
[----:B------:R-:W-:Y:S02]  /*4140*/  LOP3.LUT R3, R7, 0xf, RZ, 0xc0, !PT ;  /* 0x0000000f07037812 */ /* 0x000fe400078ec0ff */
[----:B------:R-:W-:Y:S02]  /*4150*/  IADD3.X R9, RZ, R0, R5, P1, P0 ;  /* 0x00000000ff097210 */ /* 0x000fe40000fe0405 */
        /* <DEDUP_REMOVED lines=8> */
.L_x_2478:
[----:B------:R-:W-:Y:S05]  /*41e0*/  BSYNC B0 ;  /* 0x0000000000007941 */ /* 0x000fea0003800000 */
.L_x_2477:
[----:B------:R-:W-:Y:S01]  /*41f0*/  IMAD.MOV.U32 R0, RZ, RZ, c[0x0][0x2c4] ;  /* 0x0000b100ff007624 */ /* 0x000fe200078e00ff */
[----:B------:R-:W-:Y:S01]  /*4200*/  ULDC UR4, c[0x0][0x324] ;  /* 0x0000c90000047ab9 */ /* 0x000fe20000000800 */
[----:B-1----:R-:W-:Y:S01]  /*4210*/  IADD3 R2, -R231, 0x1, R188 ;  /* 0x00000001e7027810 */ /* 0x002fe20007ffe1bc */
        /* <DEDUP_REMOVED lines=14> */
.L_x_2623:
[----:B------:R-:W-:Y:S01]  /*4300*/  ISETP.GE.AND P0, PT, R249, 0x1, PT ;  /* 0x00000001f900780c */ /* 0x000fe20003f06270 */
[--C-:B--2---:R-:W-:Y:S02]  /*4310*/  IMAD.IADD R2, R6, 0x1, R3.reuse ;  /* 0x0000000106027824 */ /* 0x104fe400078e0203 */
[----:B------:R-:W-:-:S03]  /*4320*/  IMAD.IADD R0, R7, 0x1, R3 ;  /* 0x0000000107007824 */ /* 0x000fc600078e0203 */
[----:B------:R-:W-:-:S07]  /*4330*/  IMNMX R2, R8, R2, PT ;  /* 0x0000000208027217 */ /* 0x000fce0003800200 */
        /* <DEDUP_REMOVED lines=12> */
.L_x_2484:
[----:B------:R-:W-:-:S04]  /*4400*/  MOV R10, c[0x0][0x32c] ;  /* 0x0000cb00000a7a02 */ /* 0x000fc80000000f00 */
[----:B------:R-:W-:-:S13]  /*4410*/  ISETP.NE.AND P0, PT, R10, 0x1, PT ;  /* 0x000000010a00780c */ /* 0x000fda0003f05270 */
[----:B------:R-:W-:-:S05]  /*4420*/  @P0 IMAD.HI.U32 R10, R3, c[0x0][0x330], RZ ;  /* 0x0000cc00030a0a27 */ /* 0x000fca00078e00ff */
[----:B------:R-:W-:Y:S02]  /*4430*/  @P0 SHF.R.U32.HI R3, RZ, c[0x0][0x334], R10 ;  /* 0x0000cd00ff030a19 */ /* 0x000fe4000001160a */
.L_x_2485:
[----:B------:R-:W-:Y:S05]  /*4440*/  BSYNC B0 ;  /* 0x0000000000007941 */ /* 0x000fea0003800000 */
.L_x_2483:
[----:B------:R-:W-:-:S05]  /*4450*/  IMAD R3, R3, c[0x0][0x32c], R9 ;  /* 0x0000cb0003037a24 */ /* 0x000fca00078e0209 */
[----:B------:R-:W-:Y:S02]  /*4460*/  IADD3 R10, R3, c[0x0][0x32c], RZ ;  /* 0x0000cb00030a7a10 */ /* 0x000fe40007ffe0ff */
[----:B------:R-:W-:Y:S02]  /*4470*/  IMNMX R0, R0, R3, !PT ;  /* 0x0000000300007217 */ /* 0x000fe40007800200 */
[----:B------:R-:W-:Y:S02]  /*4480*/  IMNMX R2, R2, R10, PT ;  /* 0x0000000a02027217 */ /* 0x000fe40003800200 */
.L_x_2482:
        /* <DEDUP_REMOVED lines=134> */
.L_x_2624:
[----:B------:R-:W-:Y:S01]  /*4cf0*/  ISETP.GE.AND P0, PT, R249, 0x1, PT ;  /* 0x00000001f900780c */ /* 0x000fe20003f06270 */
[--C-:B---3--:R-:W-:Y:S02]  /*4d00*/  IMAD.IADD R2, R6, 0x1, R3.reuse ;  /* 0x0000000106027824 */ /* 0x108fe400078e0203 */
        /* <DEDUP_REMOVED lines=14> */
.L_x_2489:
[----:B------:R-:W-:-:S04]  /*4df0*/  MOV R4, c[0x0][0x32c] ;  /* 0x0000cb0000047a02 */ /* 0x000fc80000000f00 */
[----:B------:R-:W-:-:S13]  /*4e00*/  ISETP.NE.AND P0, PT, R4, 0x1, PT ;  /* 0x000000010400780c */ /* 0x000fda0003f05270 */
[----:B------:R-:W-:-:S05]  /*4e10*/  @P0 IMAD.HI.U32 R4, R3, c[0x0][0x330], RZ ;  /* 0x0000cc0003040a27 */ /* 0x000fca00078e00ff */
[----:B------:R-:W-:Y:S02]  /*4e20*/  @P0 SHF.R.U32.HI R3, RZ, c[0x0][0x334], R4 ;  /* 0x0000cd00ff030a19 */ /* 0x000fe40000011604 */
.L_x_2490:
[----:B------:R-:W-:Y:S05]  /*4e30*/  BSYNC B0 ;  /* 0x0000000000007941 */ /* 0x000fea0003800000 */
.L_x_2488:
[----:B------:R-:W-:-:S05]  /*4e40*/  IMAD R3, R3, c[0x0][0x32c], R9 ;  /* 0x0000cb0003037a24 */ /* 0x000fca00078e0209 */
[----:B------:R-:W-:Y:S02]  /*4e50*/  IADD3 R4, R3, c[0x0][0x32c], RZ ;  /* 0x0000cb0003047a10 */ /* 0x000fe40007ffe0ff */
[----:B------:R-:W-:Y:S02]  /*4e60*/  IMNMX R0, R0, R3, !PT ;  /* 0x0000000300007217 */ /* 0x000fe40007800200 */
[----:B------:R-:W-:Y:S02]  /*4e70*/  IMNMX R2, R2, R4, PT ;  /* 0x0000000402027217 */ /* 0x000fe40003800200 */
.L_x_2487:
        /* <DEDUP_REMOVED lines=92> */
[----:B------:R-:W-:Y:S02]  /*5440*/  ISETP.GT.AND P0, PT, R0, RZ, !P1 ;  /* 0x000000ff0000720c */ /* 0x000fe40004f04270 */
[----:B------:R-:W-:Y:S02]  /*5450*/  LOP3.LUT P1, RZ, R194, 0x2000, RZ, 0xc0, !PT ;  /* 0x00002000c2ff7812 */ /* 0x000fe4000782c0ff */
[----:B------:R-:W-:-:S04]  /*5460*/  ISETP.LT.OR P0, PT, R2, 0x1, P0 ;  /* 0x000000010200780c */ /* 0x000fc80000701670 */
[----:B------:R-:W-:Y:S02]  /*5470*/  FSEL R6, R54, -INF , !P0 ;  /* 0xff80000036067808 */ /* 0x000fe40004000000 */
[----:B------:R-:W-:Y:S02]  /*5480*/  ISETP.GT.AND P0, PT, R0, 0x50, !P6 ;  /* 0x000000500000780c */ /* 0x000fe40007704270 */
[----:B------:R-:W-:Y:S02]  /*5490*/  FMNMX.FTZ R4, R6, R7, !PT ;  /* 0x0000000706047209 */ /* 0x000fe40007810000 */
[----:B------:R-:W-:Y:S02]  /*54a0*/  ISETP.LT.OR P0, PT, R2, 0x51, P0 ;  /* 0x000000510200780c */ /* 0x000fe40000701670 */
[----:B------:R-:W-:Y:S02]  /*54b0*/  FMNMX.FTZ R4, R12, R4, !PT ;  /* 0x000000040c047209 */ /* 0x000fe40007810000 */
[----:B------:R-:W-:-:S02]  /*54c0*/  FSEL R149, R26, -INF , !P0 ;  /* 0xff8000001a957808 */ /* 0x000fc40004000000 */
[----:B------:R-:W-:Y:S02]  /*54d0*/  FMNMX.FTZ R4, R13, R4, !PT ;  /* 0x000000040d047209 */ /* 0x000fe40007810000 */
[----:B------:R-:W-:Y:S02]  /*54e0*/  ISETP.GT.AND P0, PT, R0, 0x51, !P2 ;  /* 0x000000510000780c */ /* 0x000fe40005704270 */
[----:B------:R-:W-:Y:S02]  /*54f0*/  FMNMX.FTZ R4, R14, R4, !PT ;  /* 0x000000040e047209 */ /* 0x000fe40007810000 */
[----:B------:R-:W-:Y:S02]  /*5500*/  ISETP.GT.AND P2, PT, R0, 0x58, !P1 ;  /* 0x000000580000780c */ /* 0x000fe40004f44270 */
[----:B------:R-:W-:Y:S02]  /*5510*/  FMNMX.FTZ R4, R15, R4, !PT ;  /* 0x000000040f047209 */ /* 0x000fe40007810000 */
[----:B------:R-:W-:-:S02]  /*5520*/  ISETP.LT.OR P1, PT, R2, 0x52, P0 ;  /* 0x000000520200780c */ /* 0x000fc40000721670 */
[----:B------:R-:W-:Y:S02]  /*5530*/  FMNMX.FTZ R4, R18, R4, !PT ;  /* 0x0000000412047209 */ /* 0x000fe40007810000 */
[----:B------:R-:W-:Y:S02]  /*5540*/  ISETP.GT.AND P0, PT, R0, 0x59, !P3 ;  /* 0x000000590000780c */ /* 0x000fe40005f04270 */
[----:B------:R-:W-:Y:S02]  /*5550*/  FMNMX.FTZ R4, R24, R4, !PT ;  /* 0x0000000418047209 */ /* 0x000fe40007810000 */
[----:B------:R-:W-:Y:S02]  /*5560*/  FMNMX.FTZ R0, R150, R3, !PT ;  /* 0x0000000396007209 */ /* 0x000fe40007810000 */
[----:B------:R-:W-:Y:S02]  /*5570*/  FMNMX.FTZ R4, R93, R4, !PT ;  /* 0x000000045d047209 */ /* 0x000fe40007810000 */
[----:B------:R-:W-:-:S02]  /*5580*/  FSEL R144, R27, -INF , !P1 ;  /* 0xff8000001b907808 */ /* 0x000fc40004800000 */
[----:B------:R-:W-:Y:S02]  /*5590*/  FMNMX.FTZ R4, R92, R4, !PT ;  /* 0x000000045c047209 */ /* 0x000fe40007810000 */
[----:B------:R-:W-:Y:S02]  /*55a0*/  ISETP.LT.OR P1, PT, R2, 0x59, P2 ;  /* 0x000000590200780c */ /* 0x000fe40001721670 */
[----:B------:R-:W-:Y:S02]  /*55b0*/  FMNMX.FTZ R4, R95, R4, !PT ;  /* 0x000000045f047209 */ /* 0x000fe40007810000 */
[----:B------:R-:W-:Y:S02]  /*55c0*/  FMNMX.FTZ R0, R200, R0, !PT ;  /* 0x00000000c8007209 */ /* 0x000fe40007810000 */
[----:B------:R-:W-:Y:S02]  /*55d0*/  FMNMX.FTZ R4, R94, R4, !PT ;  /* 0x000000045e047209 */ /* 0x000fe40007810000 */
[----:B------:R-:W-:-:S02]  /*55e0*/  ISETP.LT.OR P0, PT, R2, 0x5a, P0 ;  /* 0x0000005a0200780c */ /* 0x000fc40000701670 */
[----:B------:R-:W-:Y:S02]  /*55f0*/  FMNMX.FTZ R4, R135, R4, !PT ;  /* 0x0000000487047209 */ /* 0x000fe40007810000 */
[----:B------:R-:W-:Y:S02]  /*5600*/  FSEL R143, R58, -INF , !P1 ;  /* 0xff8000003a8f7808 */ /* 0x000fe40004800000 */
[----:B------:R-:W-:Y:S02]  /*5610*/  FMNMX.FTZ R4, R134, R4, !PT ;  /* 0x0000000486047209 */ /* 0x000fe40007810000 */
[----:B------:R-:W-:Y:S02]  /*5620*/  FMNMX.FTZ R0, R196, R0, !PT ;  /* 0x00000000c4007209 */ /* 0x000fe40007810000 */
[----:B------:R-:W-:Y:S02]  /*5630*/  FMNMX.FTZ R4, R137, R4, !PT ;  /* 0x0000000489047209 */ /* 0x000fe40007810000 */
[----:B------:R-:W-:-:S02]  /*5640*/  FSEL R142, R59, -INF , !P0 ;  /* 0xff8000003b8e7808 */ /* 0x000fc40004000000 */
[----:B------:R-:W-:Y:S02]  /*5650*/  FMNMX.FTZ R4, R136, R4, !PT ;  /* 0x0000000488047209 */ /* 0x000fe40007810000 */
[----:B------:R-:W-:Y:S02]  /*5660*/  FMNMX.FTZ R0, R195, R0, !PT ;  /* 0x00000000c3007209 */ /* 0x000fe40007810000 */
        /* <DEDUP_REMOVED lines=11> */
.L_x_2625:
[----:B-12---:R-:W-:Y:S01]  /*5720*/  FMNMX.FTZ R4, R4, R0, !PT ;  /* 0x0000000004047209 */ /* 0x006fe20007810000 */
[----:B------:R-:W-:Y:S05]  /*5730*/  BRA.DIV ~URZ, `(.L_x_2492) ;  /* 0x000118027f007947 */ /* 0x000fea000b800000 */
[----:B------:R-:W1:Y:S04]  /*5740*/  SHFL.BFLY PT, R0, R5, 0x2, 0x1f ;  /* 0x0c401f0005007f89 */ /* 0x000e6800000e0000 */
[----:B------:R-:W2:Y:S01]  /*5750*/  SHFL.BFLY PT, R2, R4, 0x1, 0x1f ;  /* 0x0c201f0004027f89 */ /* 0x000ea200000e0000 */
[----:B-1----:R-:W-:Y:S02]  /*5760*/  FMNMX.FTZ R5, R5, R0, !PT ;  /* 0x0000000005057209 */ /* 0x002fe40007810000 */
[----:B--2---:R-:W-:-:S03]  /*5770*/  FMNMX.FTZ R109, R4, R2, !PT ;  /* 0x00000002046d7209 */ /* 0x004fc60007810000 */
[----:B------:R1:W2:Y:S04]  /*5780*/  SHFL.BFLY PT, R3, R5, 0x1, 0x1f ;  /* 0x0c201f0005037f89 */ /* 0x0002a800000e0000 */
.L_x_2626:
        /* <DEDUP_REMOVED lines=8> */
[----:B------:R-:W-:Y:S01]  /*5810*/  MOV R226, c[0x0][0x2c4] ;  /* 0x0000b10000e27a02 */ /* 0x000fe20000000f00 */
[----:B------:R-:W-:-:S02]  /*5820*/  FFMA.FTZ R0, R10, c[0x0][0x2d0], -R2 ;  /* 0x0000b4000a007a23 */ /* 0x000fc40000010802 */
[--C-:B------:R-:W-:Y:S01]  /*5830*/  FFMA.FTZ R3, R21, c[0x0][0x2d0], -R2.reuse ;  /* 0x0000b40015037a23 */ /* 0x100fe20000010802 */
[----:B------:R-:W-:Y:S01]  /*5840*/  LDSM.16.MT88.4 R52, [R189] ;  /* 0x00000000bd34783b */ /* 0x000fe20000004200 */
[----:B------:R2:W-:Y:S01]  /*5850*/  MUFU.EX2 R178, R0 ;  /* 0x0000000000b27308 */ /* 0x0005e20000000800 */
[----:B------:R-:W-:Y:S02]  /*5860*/  ISETP.NE.AND P1, PT, R226, 0x1, PT ;  /* 0x00000001e200780c */ /* 0x000fe40003f25270 */
[----:B------:R-:W-:Y:S04]  /*5870*/  LDSM.16.MT88.4 R56, [R186+0x800] ;  /* 0x00080000ba38783b */ /* 0x000fe80000004200 */
[----:B------:R-:W-:Y:S01]  /*5880*/  LDSM.16.MT88.4 R48, [R185+0x800] ;  /* 0x00080000b930783b */ /* 0x000fe20000004200 */
[----:B------:R3:W-:Y:S03]  /*5890*/  MUFU.EX2 R223, R3 ;  /* 0x0000000300df7308 */ /* 0x0007e60000000800 */
[----:B------:R-:W-:Y:S04]  /*58a0*/  LDSM.16.MT88.4 R64, [R187+0x800] ;  /* 0x00080000bb40783b */ /* 0x000fe80000004200 */
[----:B------:R-:W-:Y:S01]  /*58b0*/  LDSM.16.MT88.4 R60, [R184+0x3000] ;  /* 0x00300000b83c783b */ /* 0x000fe20000004200 */
[----:B--2---:R-:W-:-:S03]  /*58c0*/  FFMA.FTZ R0, R11, c[0x0][0x2d0], -R2 ;  /* 0x0000b4000b007a23 */ /* 0x004fc60000010802 */
[----:B------:R-:W-:Y:S01]  /*58d0*/  LDSM.16.MT88.4 R8, [R184] ;  /* 0x00000000b808783b */ /* 0x000fe20000004200 */
[----:B------:R2:W4:Y:S01]  /*58e0*/  MUFU.EX2 R108, R0 ;  /* 0x00000000006c7308 */ /* 0x0005220000000800 */
[----:B---3--:R-:W-:-:S07]  /*58f0*/  FFMA.FTZ R3, R22, c[0x0][0x2d0], -R2 ;  /* 0x0000b40016037a23 */ /* 0x008fce0000010802 */
[----:B------:R-:W-:Y:S01]  /*5900*/  MUFU.EX2 R221, R3 ;  /* 0x0000000300dd7308 */ /* 0x000fe20000000800 */
[----:B--2---:R-:W-:Y:S02]  /*5910*/  FFMA.FTZ R0, R16, c[0x0][0x2d0], -R2 ;  /* 0x0000b40010007a23 */ /* 0x004fe40000010802 */
[----:B-1--4-:R-:W-:-:S05]  /*5920*/  FADD.FTZ R5, R178, R108 ;  /* 0x0000006cb2057221 */ /* 0x012fca0000010000 */
[----:B------:R1:W2:Y:S02]  /*5930*/  MUFU.EX2 R204, R0 ;  /* 0x0000000000cc7308 */ /* 0x0002a40000000800 */
[----:B-1----:R-:W-:Y:S02]  /*5940*/  FFMA.FTZ R0, R17, c[0x0][0x2d0], -R2 ;  /* 0x0000b40011007a23 */ /* 0x002fe40000010802 */
[----:B--2---:R-:W-:-:S04]  /*5950*/  FADD.FTZ R5, R204, R5 ;  /* 0x00000005cc057221 */ /* 0x004fc80000010000 */
[----:B------:R1:W-:Y:S02]  /*5960*/  MUFU.EX2 R206, R0 ;  /* 0x0000000000ce7308 */ /* 0x0003e40000000800 */
[----:B-1----:R-:W-:-:S06]  /*5970*/  FFMA.FTZ R0, R19, c[0x0][0x2d0], -R2 ;  /* 0x0000b40013007a23 */ /* 0x002fcc0000010802 */
[----:B------:R1:W-:Y:S02]  /*5980*/  MUFU.EX2 R207, R0 ;  /* 0x0000000000cf7308 */ /* 0x0003e40000000800 */
[----:B-1----:R-:W-:Y:S02]  /*5990*/  FFMA.FTZ R0, R20, c[0x0][0x2d0], -R2 ;  /* 0x0000b40014007a23 */ /* 0x002fe40000010802 */
[----:B------:R-:W1:Y:S04]  /*59a0*/  LDSM.16.MT88.4 R20, [R186] ;  /* 0x00000000ba14783b */ /* 0x000e680000004200 */
[----:B------:R2:W-:Y:S02]  /*59b0*/  MUFU.EX2 R222, R0 ;  /* 0x0000000000de7308 */ /* 0x0005e40000000800 */
[----:B--2---:R-:W-:-:S05]  /*59c0*/  FMUL.FTZ R0, R4, c[0x0][0x2d0] ;  /* 0x0000b40004007a20 */ /* 0x004fca0000410000 */
[----:B------:R-:W-:-:S05]  /*59d0*/  FSEL R0, R0, RZ, P0 ;  /* 0x000000ff00007208 */ /* 0x000fca0000000000 */
[----:B------:R-:W-:-:S04]  /*59e0*/  FFMA.FTZ R3, R6, c[0x0][0x2d0], -R0 ;  /* 0x0000b40006037a23 */ /* 0x000fc80000010800 */
[----:B------:R2:W-:Y:S02]  /*59f0*/  MUFU.EX2 R202, R3 ;  /* 0x0000000300ca7308 */ /* 0x0005e40000000800 */
[----:B--2---:R-:W-:Y:S02]  /*5a00*/  FFMA.FTZ R3, R7, c[0x0][0x2d0], -R0 ;  /* 0x0000b40007037a23 */ /* 0x004fe40000010800 */
[----:B------:R-:W-:-:S04]  /*5a10*/  FFMA.FTZ R7, R188, c[0x0][0x2d0], -R2 ;  /* 0x0000b400bc077a23 */ /* 0x000fc80000010802 */
[----:B------:R2:W3:Y:S08]  /*5a20*/  MUFU.EX2 R6, R3 ;  /* 0x0000000300067308 */ /* 0x0004f00000000800 */
[----:B------:R-:W-:Y:S01]  /*5a30*/  MUFU.EX2 R225, R7 ;  /* 0x0000000700e17308 */ /* 0x000fe20000000800 */
[----:B--2---:R-:W-:Y:S01]  /*5a40*/  FFMA.FTZ R3, R12, c[0x0][0x2d0], -R0 ;  /* 0x0000b4000c037a23 */ /* 0x004fe20000010800 */
[----:B------:R-:W-:-:S06]  /*5a50*/  F2FP.BF16.PACK_AB R12, R108, R178 ;  /* 0x000000b26c0c723e */ /* 0x000fcc00000010ff */
[----:B------:R2:W-:Y:S02]  /*5a60*/  MUFU.EX2 R203, R3 ;  /* 0x0000000300cb7308 */ /* 0x0005e40000000800 */
[----:B--2---:R-:W-:Y:S01]  /*5a70*/  FFMA.FTZ R3, R13, c[0x0][0x2d0], -R0 ;  /* 0x0000b4000d037a23 */ /* 0x004fe20000010800 */
[----:B---3--:R-:W-:Y:S01]  /*5a80*/  F2FP.BF16.PACK_AB R13, R6, R202 ;  /* 0x000000ca060d723e */ /* 0x008fe200000010ff */
[----:B------:R-:W-:-:S04]  /*5a90*/  FADD.FTZ R6, R202, R6 ;  /* 0x00000006ca067221 */ /* 0x000fc80000010000 */
        /* <DEDUP_REMOVED lines=85> */
[----:B-1----:R-:W-:-:S06]  /*5ff0*/  FFMA.FTZ R3, R134, c[0x0][0x2d0], -R0 ;  /* 0x0000b40086037a23 */ /* 0x002fcc0000010800 */
[----:B------:R1:W4:Y:S01]  /*6000*/  MUFU.EX2 R134, R3 ;  /* 0x0000000300867308 */ /* 0x0003220000000800 */
[C---:B--2---:R-:W-:Y:S08]  /*6010*/  HMMA.16816.F32.BF16 R56, R8.reuse, R12, R128 ;  /* 0x0000000c0838723c */ /* 0x044ff00000041880 */
[----:B------:R-:W-:Y:S01]  /*6020*/  HMMA.16816.F32.BF16 R36, R8, R14, R100 ;  /* 0x0000000e0824723c */ /* 0x000fe20000041864 */
[----:B------:R-:W2:Y:S01]  /*6030*/  LDSM.16.MT88.4 R12, [R186+0x1000] ;  /* 0x00100000ba0c783b */ /* 0x000ea20000004200 */
[----:B-1----:R-:W-:-:S04]  /*6040*/  FFMA.FTZ R3, R137, c[0x0][0x2d0], -R0 ;  /* 0x0000b40089037a23 */ /* 0x002fc80000010800 */
[----:B------:R1:W-:Y:S02]  /*6050*/  MUFU.EX2 R137, R3 ;  /* 0x0000000300897308 */ /* 0x0003e40000000800 */
[----:B-1----:R-:W-:-:S06]  /*6060*/  FFMA.FTZ R3, R136, c[0x0][0x2d0], -R0 ;  /* 0x0000b40088037a23 */ /* 0x002fcc0000010800 */
[----:B------:R1:W5:Y:S01]  /*6070*/  MUFU.EX2 R136, R3 ;  /* 0x0000000300887308 */ /* 0x0003620000000800 */
[----:B--2---:R-:W-:Y:S01]  /*6080*/  HMMA.16816.F32.BF16 R52, R8, R12, R116 ;  /* 0x0000000c0834723c */ /* 0x004fe20000041874 */
[----:B-1----:R-:W-:-:S06]  /*6090*/  FFMA.FTZ R3, R177, c[0x0][0x2d0], -R2 ;  /* 0x0000b400b1037a23 */ /* 0x002fcc0000010802 */
[----:B------:R1:W2:Y:S01]  /*60a0*/  MUFU.EX2 R111, R3 ;  /* 0x00000003006f7308 */ /* 0x0002a20000000800 */
[----:B------:R-:W-:Y:S01]  /*60b0*/  HMMA.16816.F32.BF16 R32, R8, R14, R96 ;  /* 0x0000000e0820723c */ /* 0x000fe20000041860 */
[----:B------:R-:W2:Y:S01]  /*60c0*/  LDSM.16.MT88.4 R12, [R185+0x1000] ;  /* 0x00100000b90c783b */ /* 0x000ea20000004200 */
[----:B-1----:R-:W-:-:S05]  /*60d0*/  FFMA.FTZ R3, R176, c[0x0][0x2d0], -R2 ;  /* 0x0000b400b0037a23 */ /* 0x002fca0000010802 */
[----:B------:R1:W1:Y:S02]  /*60e0*/  MUFU.EX2 R110, R3 ;  /* 0x00000003006e7308 */ /* 0x0002640000000800 */
[----:B-1----:R-:W-:-:S06]  /*60f0*/  FFMA.FTZ R3, R151, c[0x0][0x2d0], -R2 ;  /* 0x0000b40097037a23 */ /* 0x002fcc0000010802 */
[----:B------:R1:W-:Y:S01]  /*6100*/  MUFU.EX2 R133, R3 ;  /* 0x0000000300857308 */ /* 0x0003e20000000800 */
[C---:B--2---:R-:W-:Y:S08]  /*6110*/  HMMA.16816.F32.BF16 R48, R8.reuse, R12, R112 ;  /* 0x0000000c0830723c */ /* 0x044ff00000041870 */
[----:B------:R-:W-:Y:S01]  /*6120*/  HMMA.16816.F32.BF16 R28, R8, R14, R44 ;  /* 0x0000000e081c723c */ /* 0x000fe2000004182c */
[----:B------:R-:W2:Y:S01]  /*6130*/  LDSM.16.MT88.4 R12, [R187+0x1000] ;  /* 0x00100000bb0c783b */ /* 0x000ea20000004200 */
[----:B-1----:R-:W-:-:S04]  /*6140*/  FFMA.FTZ R3, R150, c[0x0][0x2d0], -R2 ;  /* 0x0000b40096037a23 */ /* 0x002fc80000010802 */
[----:B------:R1:W-:Y:S02]  /*6150*/  MUFU.EX2 R132, R3 ;  /* 0x0000000300847308 */ /* 0x0003e40000000800 */
[----:B-1----:R-:W-:Y:S01]  /*6160*/  FFMA.FTZ R3, R147, c[0x0][0x2d0], -R0 ;  /* 0x0000b40093037a23 */ /* 0x002fe20000010800 */
        /* <DEDUP_REMOVED lines=17> */
[----:B----4-:R-:W-:Y:S02]  /*6280*/  F2FP.BF16.PACK_AB R9, R134, R135 ;  /* 0x000000878609723e */ /* 0x010fe400000010ff */
        /* <DEDUP_REMOVED lines=22> */
[--C-:B------:R-:W-:Y:S01]  /*63f0*/  FFMA.FTZ R25, R196, c[0x0][0x2d0], -R2.reuse ;  /* 0x0000b400c4197a23 */ /* 0x100fe20000010802 */
[----:B------:R-:W-:Y:S01]  /*6400*/  IADD3 R196, R201, -0x2, RZ ;  /* 0xfffffffec9c47810 */ /* 0x000fe20007ffe0ff */
        /* <DEDUP_REMOVED lines=61> */
[C---:B-1----:R-:W-:Y:S01]  /*67e0*/  HMMA.16816.F32.BF16 R48, R8.reuse, R12, R72 ;  /* 0x0000000c0830723c */ /* 0x042fe20000041848 */
[----:B------:R-:W-:Y:S07]  /*67f0*/  LDSM.16.MT88.4 R72, [R186+0x2800] ;  /* 0x00280000ba48783b */ /* 0x000fee0000004200 */
        /* <DEDUP_REMOVED lines=12> */
[C---:B-1----:R-:W-:Y:S01]  /*68c0*/  HMMA.16816.F32.BF16 R32, R8.reuse, R14, R16 ;  /* 0x0000000e0820723c */ /* 0x042fe20000041810 */
[----:B------:R-:W1:Y:S07]  /*68d0*/  LDSM.16.MT88.4 R16, [R184+0x2000] ;  /* 0x00200000b810783b */ /* 0x000e6e0000004200 */
[----:B------:R-:W-:Y:S01]  /*68e0*/  HMMA.16816.F32.BF16 R40, R8, R12, R60 ;  /* 0x0000000c0828723c */ /* 0x000fe2000004183c */
[----:B------:R-:W2:Y:S06]  /*68f0*/  LDSM.16.MT88.4 R12, [R186+0x2000] ;  /* 0x00200000ba0c783b */ /* 0x000eac0000004200 */
[----:B------:R-:W-:-:S02]  /*6900*/  F2FP.BF16.PACK_AB R8, R110, R111 ;  /* 0x0000006f6e08723e */ /* 0x000fc400000010ff */
[----:B------:R-:W-:Y:S02]  /*6910*/  F2FP.BF16.PACK_AB R10, R132, R133 ;  /* 0x00000085840a723e */ /* 0x000fe400000010ff */
[----:B------:R-:W-:Y:S02]  /*6920*/  F2FP.BF16.PACK_AB R9, R29, R30 ;  /* 0x0000001e1d09723e */ /* 0x000fe400000010ff */
[----:B------:R-:W-:-:S07]  /*6930*/  F2FP.BF16.PACK_AB R11, R31, R108 ;  /* 0x0000006c1f0b723e */ /* 0x000fce00000010ff */
[C---:B------:R-:W-:Y:S01]  /*6940*/  HMMA.16816.F32.BF16 R76, R8.reuse, R20, R112 ;  /* 0x00000014084c723c */ /* 0x040fe20000041870 */
[----:B------:R-:W3:Y:S07]  /*6950*/  LDSM.16.MT88.4 R112, [R184+0x2800] ;  /* 0x00280000b870783b */ /* 0x000eee0000004200 */
[C---:B------:R-:W-:Y:S01]  /*6960*/  HMMA.16816.F32.BF16 R60, R8.reuse, R22, R104 ;  /* 0x00000016083c723c */ /* 0x040fe20000041868 */
[----:B------:R-:W4:Y:S04]  /*6970*/  LDSM.16.MT88.4 R20, [R186+0x5000] ;  /* 0x00500000ba14783b */ /* 0x000f280000004200 */
[----:B------:R-:W-:Y:S03]  /*6980*/  LDSM.16.MT88.4 R104, [R186+0x5800] ;  /* 0x00580000ba68783b */ /* 0x000fe60000004200 */
[C---:B-1----:R-:W-:Y:S08]  /*6990*/  HMMA.16816.F32.BF16 R116, R8.reuse, R16, R116 ;  /* 0x000000100874723c */ /* 0x042ff00000041874 */
[C---:B------:R-:W-:Y:S01]  /*69a0*/  HMMA.16816.F32.BF16 R52, R8.reuse, R18, R88 ;  /* 0x000000120834723c */ /* 0x040fe20000041858 */
[----:B------:R-:W1:Y:S04]  /*69b0*/  LDSM.16.MT88.4 R16, [R187+0x2000] ;  /* 0x00200000bb10783b */ /* 0x000e680000004200 */
[----:B------:R-:W-:Y:S03]  /*69c0*/  LDSM.16.MT88.4 R88, [R187+0x2800] ;  /* 0x00280000bb58783b */ /* 0x000fe60000004200 */
[C---:B--2---:R-:W-:Y:S08]  /*69d0*/  HMMA.16816.F32.BF16 R68, R8.reuse, R12, R84 ;  /* 0x0000000c0844723c */ /* 0x044ff00000041854 */
[----:B------:R-:W-:Y:S01]  /*69e0*/  HMMA.16816.F32.BF16 R56, R8, R14, R56 ;  /* 0x0000000e0838723c */ /* 0x000fe20000041838 */
[----:B------:R-:W2:Y:S07]  /*69f0*/  LDSM.16.MT88.4 R12, [R184+0x5000] ;  /* 0x00500000b80c783b */ /* 0x000eae0000004200 */
[----:B---3--:R-:W-:Y:S08]  /*6a00*/  HMMA.16816.F32.BF16 R116, R64, R112, R116 ;  /* 0x000000704074723c */ /* 0x008ff00000041874 */
[----:B----4-:R-:W-:Y:S08]  /*6a10*/  HMMA.16816.F32.BF16 R128, R8, R20, R128 ;  /* 0x000000140880723c */ /* 0x010ff00000041880 */
[----:B------:R-:W-:Y:S08]  /*6a20*/  HMMA.16816.F32.BF16 R68, R64, R72, R68 ;  /* 0x000000484044723c */ /* 0x000ff00000041844 */
[C---:B-1----:R-:W-:Y:S08]  /*6a30*/  HMMA.16816.F32.BF16 R84, R8.reuse, R16, R92 ;  /* 0x000000100854723c */ /* 0x042ff0000004185c */
[C---:B------:R-:W-:Y:S01]  /*6a40*/  HMMA.16816.F32.BF16 R100, R8.reuse, R18, R100 ;  /* 0x000000120864723c */ /* 0x040fe20000041864 */
[----:B------:R-:W1:Y:S07]  /*6a50*/  LDSM.16.MT88.4 R16, [R185+0x5000] ;  /* 0x00500000b910783b */ /* 0x000e6e0000004200 */
[C---:B--2---:R-:W-:Y:S01]  /*6a60*/  HMMA.16816.F32.BF16 R92, R8.reuse, R12, R80 ;  /* 0x0000000c085c723c */ /* 0x044fe20000041850 */
[----:B------:R-:W-:Y:S07]  /*6a70*/  LDSM.16.MT88.4 R80, [R185+0x2800] ;  /* 0x00280000b950783b */ /* 0x000fee0000004200 */
[C---:B------:R-:W-:Y:S01]  /*6a80*/  HMMA.16816.F32.BF16 R36, R8.reuse, R14, R36 ;  /* 0x0000000e0824723c */ /* 0x040fe20000041824 */
[----:B------:R-:W2:Y:S07]  /*6a90*/  LDSM.16.MT88.4 R12, [R187+0x5000] ;  /* 0x00500000bb0c783b */ /* 0x000eae0000004200 */
[----:B------:R-:W-:Y:S01]  /*6aa0*/  HMMA.16816.F32.BF16 R20, R8, R22, R96 ;  /* 0x000000160814723c */ /* 0x000fe20000041860 */
[----:B------:R-:W3:Y:S07]  /*6ab0*/  LDSM.16.MT88.4 R96, [R184+0x5800] ;  /* 0x00580000b860783b */ /* 0x000eee0000004200 */
[C---:B------:R-:W-:Y:S01]  /*6ac0*/  HMMA.16816.F32.BF16 R72, R64.reuse, R74, R56 ;  /* 0x0000004a4048723c */ /* 0x040fe20000041838 */
[----:B------:R-:W4:Y:S07]  /*6ad0*/  LDSM.16.MT88.4 R56, [R185+0x5800] ;  /* 0x00580000b938783b */ /* 0x000f2e0000004200 */
        /* <DEDUP_REMOVED lines=10> */
[C---:B---3--:R-:W-:Y:S08]  /*6b80*/  HMMA.16816.F32.BF16 R92, R64.reuse, R96, R92 ;  /* 0x00000060405c723c */ /* 0x048ff0000004185c */
[C---:B------:R-:W-:Y:S08]  /*6b90*/  HMMA.16816.F32.BF16 R100, R64.reuse, R104, R128 ;  /* 0x000000684064723c */ /* 0x040ff00000041880 */
[C---:B----4-:R-:W-:Y:S08]  /*6ba0*/  HMMA.16816.F32.BF16 R52, R64.reuse, R56, R48 ;  /* 0x000000384034723c */ /* 0x050ff00000041830 */
        /* <DEDUP_REMOVED lines=17> */
.L_x_2495:
[----:B------:R-:W-:-:S04]  /*6cc0*/  MOV R0, 0x1 ;  /* 0x0000000100007802 */ /* 0x000fc80000000f00 */
[----:B------:R-:W-:-:S13]  /*6cd0*/  ISETP.NE.AND P0, PT, R0, c[0x0][0x32c], PT ;  /* 0x0000cb0000007a0c */ /* 0x000fda0003f05270 */
[----:B------:R-:W-:-:S05]  /*6ce0*/  @P0 IMAD.HI.U32 R0, R2, c[0x0][0x330], RZ ;  /* 0x0000cc0002000a27 */ /* 0x000fca00078e00ff */
[----:B------:R-:W-:Y:S02]  /*6cf0*/  @P0 SHF.R.U32.HI R2, RZ, c[0x0][0x334], R0 ;  /* 0x0000cd00ff020a19 */ /* 0x000fe40000011600 */
.L_x_2496:
[----:B------:R-:W-:Y:S05]  /*6d00*/  BSYNC B0 ;  /* 0x0000000000007941 */ /* 0x000fea0003800000 */
.L_x_2494:
[----:B------:R-:W-:-:S05]  /*6d10*/  MOV R0, c[0x0][0x32c] ;  /* 0x0000cb0000007a02 */ /* 0x000fca0000000f00 */
[----:B------:R-:W-:-:S05]  /*6d20*/  IMAD R2, R2, R0, c[0x0][0x32c] ;  /* 0x0000cb0002027624 */ /* 0x000fca00078e0200 */
[----:B------:R-:W-:-:S05]  /*6d30*/  IMNMX R3, R3, R2, PT ;  /* 0x0000000203037217 */ /* 0x000fca0003800200 */
.L_x_2493:
        /* <DEDUP_REMOVED lines=8> */
.L_x_2518:
        /* <DEDUP_REMOVED lines=18> */
[C---:B--23--:R-:W-:Y:S01]  /*6ee0*/  IMAD.WIDE.U32 R2, R199.reuse, c[0x0][0x208], RZ ;  /* 0x00008200c7027a25 */ /* 0x04cfe200078e00ff */
[----:B------:R-:W-:Y:S02]  /*6ef0*/  SHF.R.S32.HI R0, RZ, 0x1f, R199 ;  /* 0x0000001fff007819 */ /* 0x000fe400000114c7 */
[----:B------:R-:W-:Y:S01]  /*6f00*/  SHF.R.S32.HI R4, RZ, 0x1f, R198 ;  /* 0x0000001fff047819 */ /* 0x000fe200000114c6 */
[----:B------:R-:W-:Y:S01]  /*6f10*/  IMAD.SHL.U32 R15, R216, 0x2, RZ ;  /* 0x00000002d80f7824 */ /* 0x000fe200078e00ff */
[----:B------:R-:W-:Y:S01]  /*6f20*/  SHF.R.S32.HI R6, RZ, 0x1f, R216 ;  /* 0x0000001fff067819 */ /* 0x000fe200000114d8 */
[----:B------:R-:W-:Y:S01]  /*6f30*/  IMAD R0, R0, c[0x0][0x208], RZ ;  /* 0x0000820000007a24 */ /* 0x000fe200078e02ff */
[----:B------:R-:W-:Y:S01]  /*6f40*/  SHF.R.S32.HI R5, RZ, 0x1f, R208 ;  /* 0x0000001fff057819 */ /* 0x000fe200000114d0 */
[----:B------:R-:W-:Y:S01]  /*6f50*/  IMAD R4, R4, c[0x0][0x218], RZ ;  /* 0x0000860004047a24 */ /* 0x000fe200078e02ff */
[----:B------:R-:W-:Y:S01]  /*6f60*/  SHF.L.U64.HI R6, R216, 0x1, R6 ;  /* 0x00000001d8067819 */ /* 0x000fe20000010206 */
[----:B------:R-:W-:Y:S01]  /*6f70*/  IMAD R0, R199, c[0x0][0x20c], R0 ;  /* 0x00008300c7007a24 */ /* 0x000fe200078e0200 */
[----:B------:R-:W-:Y:S01]  /*6f80*/  SHF.L.U64.HI R5, R208, 0x1, R5 ;  /* 0x00000001d0057819 */ /* 0x000fe20000010205 */
[----:B------:R-:W-:Y:S02]  /*6f90*/  IMAD R4, R198, c[0x0][0x21c], R4 ;  /* 0x00008700c6047a24 */ /* 0x000fe400078e0204 */
        /* <DEDUP_REMOVED lines=9> */
.L_x_2627:
        /* <DEDUP_REMOVED lines=24> */
.L_x_2628:
        /* <DEDUP_REMOVED lines=16> */
.L_x_2499:
[----:B--23--:R-:W-:Y:S05]  /*72b0*/  BSYNC B0 ;  /* 0x0000000000007941 */ /* 0x00cfea0003800000 */
.L_x_2498:
        /* <DEDUP_REMOVED lines=123> */
[C---:B-1----:R-:W-:Y:S08]  /*7a70*/  HMMA.16816.F32.BF16 R4, R172.reuse, R128, R4 ;  /* 0x00000080ac04723c */ /* 0x042ff00000041804 */
[C---:B------:R-:W-:Y:S01]  /*7a80*/  HMMA.16816.F32.BF16 R8, R172.reuse, R130, R8 ;  /* 0x00000082ac08723c */ /* 0x040fe20000041808 */
[----:B------:R-:W1:Y:S01]  /*7a90*/  LDSM.16.M88.4 R128, [R182+0x2800] ;  /* 0x00280000b680783b */ /* 0x000e620000000200 */
[----:B------:R-:W-:Y:S06]  /*7aa0*/  DEPBAR.LE SB0, 0x0 ;  /* 0x000080000000791a */ /* 0x000fec0000000000 */
[C---:B--2---:R-:W-:Y:S01]  /*7ab0*/  HMMA.16816.F32.BF16 R12, R172.reuse, R132, R12 ;  /* 0x00000084ac0c723c */ /* 0x044fe2000004180c */
[----:B------:R-:W-:Y:S07]  /*7ac0*/  BAR.SYNC.DEFER_BLOCKING 0x0 ;  /* 0x0000000000007b1d */ /* 0x000fee0000010000 */
[C---:B------:R-:W-:Y:S08]  /*7ad0*/  HMMA.16816.F32.BF16 R16, R172.reuse, R134, R16 ;  /* 0x00000086ac10723c */ /* 0x040ff00000041810 */
[C---:B---3--:R-:W-:Y:S08]  /*7ae0*/  HMMA.16816.F32.BF16 R20, R172.reuse, R136, R20 ;  /* 0x00000088ac14723c */ /* 0x048ff00000041814 */
[C---:B------:R-:W-:Y:S08]  /*7af0*/  HMMA.16816.F32.BF16 R24, R172.reuse, R138, R24 ;  /* 0x0000008aac18723c */ /* 0x040ff00000041818 */
[C---:B----4-:R-:W-:Y:S08]  /*7b00*/  HMMA.16816.F32.BF16 R28, R172.reuse, R140, R28 ;  /* 0x0000008cac1c723c */ /* 0x050ff0000004181c */
[C---:B------:R-:W-:Y:S08]  /*7b10*/  HMMA.16816.F32.BF16 R32, R172.reuse, R142, R32 ;  /* 0x0000008eac20723c */ /* 0x040ff00000041820 */
[C---:B-----5:R-:W-:Y:S08]  /*7b20*/  HMMA.16816.F32.BF16 R36, R172.reuse, R144, R36 ;  /* 0x00000090ac24723c */ /* 0x060ff00000041824 */
[C---:B------:R-:W-:Y:S08]  /*7b30*/  HMMA.16816.F32.BF16 R40, R172.reuse, R146, R40 ;  /* 0x00000092ac28723c */ /* 0x040ff00000041828 */
[C---:B-1----:R-:W-:Y:S08]  /*7b40*/  HMMA.16816.F32.BF16 R44, R172.reuse, R128, R44 ;  /* 0x00000080ac2c723c */ /* 0x042ff0000004182c */
[----:B------:R-:W-:Y:S01]  /*7b50*/  HMMA.16816.F32.BF16 R48, R172, R130, R48 ;  /* 0x00000082ac30723c */ /* 0x000fe20000041830 */
[----:B------:R-:W-:Y:S07]  /*7b60*/  @!UPT UIADD3 URZ, URZ, URZ, URZ ;  /* 0x0000003f3f3ff290 */ /* 0x000fee000fffe03f */
[----:B------:R-:W-:-:S11]  /*7b70*/  @!P0 BRA `(.L_x_2503) ;  /* 0x000004e000008947 */ /* 0x000fd60003800000 */
[----:B------:R-:W-:Y:S01]  /*7b80*/  IMAD.MOV.U32 R2, RZ, RZ, c[0x0][0x2b8] ;  /* 0x0000ae00ff027624 */ /* 0x000fe200078e00ff */
[----:B------:R-:W-:Y:S01]  /*7b90*/  SHF.R.S32.HI R176, RZ, 0x1f, R216 ;  /* 0x0000001fffb07819 */ /* 0x000fe200000114d8 */
[----:B------:R-:W-:Y:S01]  /*7ba0*/  IMAD R0, R227, 0x20, R244 ;  /* 0x00000020e3007824 */ /* 0x000fe200078e02f4 */
[----:B------:R-:W-:Y:S01]  /*7bb0*/  SHF.R.S32.HI R129, RZ, 0x1f, R208 ;  /* 0x0000001fff817819 */ /* 0x000fe200000114d0 */
[----:B------:R-:W-:Y:S01]  /*7bc0*/  IMAD.MOV.U32 R198, RZ, RZ, RZ ;  /* 0x000000ffffc67224 */ /* 0x000fe200078e00ff */
[----:B------:R-:W-:Y:S01]  /*7bd0*/  ISETP.NE.AND P2, PT, R2, 0x1, PT ;  /* 0x000000010200780c */ /* 0x000fe20003f45270 */
[----:B------:R-:W-:Y:S01]  /*7be0*/  IMAD R2, R196, 0x60, R233 ;  /* 0x00000060c4027824 */ /* 0x000fe200078e02e9 */
[----:B------:R-:W-:Y:S01]  /*7bf0*/  ISETP.GT.AND P1, PT, R0, 0x5f, PT ;  /* 0x0000005f0000780c */ /* 0x000fe20003f24270 */
[C---:B------:R-:W-:Y:S01]  /*7c00*/  IMAD.SHL.U32 R133, R216.reuse, 0x2, RZ ;  /* 0x00000002d8857824 */ /* 0x040fe200078e00ff */
[----:B------:R-:W-:Y:S01]  /*7c10*/  SHF.L.U64.HI R128, R216, 0x1, R176 ;  /* 0x00000001d8807819 */ /* 0x000fe200000102b0 */
[----:B------:R-:W-:Y:S01]  /*7c20*/  IMAD.SHL.U32 R132, R208, 0x2, RZ ;  /* 0x00000002d0847824 */ /* 0x000fe200078e00ff */
[----:B------:R-:W-:Y:S05]  /*7c30*/  IADD3 R2, R2, -0x60, R0 ;  /* 0xffffffa002027810 */ /* 0x000fea0007ffe000 */
[----:B------:R-:W-:Y:S02]  /*7c40*/  IMAD.MOV.U32 R0, RZ, RZ, R2 ;  /* 0x000000ffff007224 */ /* 0x000fe400078e0002 */
        /* <DEDUP_REMOVED lines=25> */
.L_x_2629:
        /* <DEDUP_REMOVED lines=24> */
.L_x_2630:
        /* <DEDUP_REMOVED lines=16> */
.L_x_2503:
[----:B------:R-:W-:Y:S05]  /*8060*/  BSYNC B0 ;  /* 0x0000000000007941 */ /* 0x000fea0003800000 */
.L_x_2502:
[----:B------:R-:W-:Y:S01]  /*8070*/  LOP3.LUT R128, RZ, c[0x0][0x324], RZ, 0x33, !PT ;  /* 0x0000c900ff807a12 */ /* 0x000fe200078e33ff */
[----:B------:R-:W-:Y:S01]  /*8080*/  IMAD.MOV.U32 R0, RZ, RZ, c[0x0][0x2c4] ;  /* 0x0000b100ff007624 */ /* 0x000fe200078e00ff */
[----:B------:R-:W0:Y:S01]  /*8090*/  LDGDEPBAR ;  /* 0x00000000000079af */ /* 0x000e220000000000 */
[----:B-1----:R-:W-:Y:S02]  /*80a0*/  IMAD R108, R196, -0x60, RZ ;  /* 0xffffffa0c46c7824 */ /* 0x002fe400078e02ff */
[----:B------:R-:W-:Y:S01]  /*80b0*/  IMAD.IADD R109, R245, 0x1, R243 ;  /* 0x00000001f56d7824 */ /* 0x000fe200078e02f3 */
[----:B------:R-:W-:Y:S02]  /*80c0*/  ISETP.NE.AND P0, PT, R0, 0x1, PT ;  /* 0x000000010000780c */ /* 0x000fe40003f05270 */
[----:B------:R-:W-:Y:S04]  /*80d0*/  IADD3 R0, -R231, 0x1, R108 ;  /* 0x00000001e7007810 */ /* 0x000fe80007ffe16c */
[----:B------:R-:W-:Y:S04]  /*80e0*/  IADD3 R0, -R229, R0, R230 ;  /* 0x00000000e5007210 */ /* 0x000fe80007ffe1e6 */
[----:B------:R-:W-:Y:S03]  /*80f0*/  IADD3 R129, R0, c[0x0][0x328], RZ ;  /* 0x0000ca0000817a10 */ /* 0x000fe60007ffe0ff */
[----:B------:R-:W-:Y:S05]  /*8100*/  @P0 IMAD.HI.U32 R2, R109, c[0x0][0x2c8], RZ ;  /* 0x0000b2006d020a27 */ /* 0x000fea00078e00ff */
[----:B------:R-:W-:Y:S01]  /*8110*/  @P0 SHF.R.U32.HI R109, RZ, c[0x0][0x2cc], R2 ;  /* 0x0000b300ff6d0a19 */ /* 0x000fe20000011602 */
[----:B------:R-:W-:-:S05]  /*8120*/  BRA.DIV ~URZ, `(.L_x_2506) ;  /* 0x0000f7127f007947 */ /* 0x000fca000b800000 */
[----:B------:R1:W2:Y:S02]  /*8130*/  SHFL.IDX PT, R3, R109, RZ, 0x1c1f ;  /* 0x001c1fff6d037589 */ /* 0x0002a400000e0000 */
.L_x_2631:
[----:B------:R-:W-:Y:S01]  /*8140*/  IMAD.IADD R128, R128, 0x1, R0 ;  /* 0x0000000180807824 */ /* 0x000fe200078e0200 */
[----:B------:R-:W-:Y:S02]  /*8150*/  ISETP.GE.AND P0, PT, R249, 0x1, PT ;  /* 0x00000001f900780c */ /* 0x000fe40003f06270 */
[----:B--2---:R-:W-:Y:S01]  /*8160*/  IADD3 R2, R129, R3, RZ ;  /* 0x0000000381027210 */ /* 0x004fe20007ffe0ff */
[----:B------:R-:W-:Y:S10]  /*8170*/  IMAD.IADD R0, R128, 0x1, R3 ;  /* 0x0000000180007824 */ /* 0x000ff400078e0203 */
        /* <DEDUP_REMOVED lines=14> */
.L_x_2509:
[----:B------:R-:W-:Y:S04]  /*8260*/  MOV R130, c[0x0][0x32c] ;  /* 0x0000cb0000827a02 */ /* 0x000fe80000000f00 */
[----:B------:R-:W-:Y:S11]  /*8270*/  ISETP.NE.AND P0, PT, R130, 0x1, PT ;  /* 0x000000018200780c */ /* 0x000ff60003f05270 */
[----:B------:R-:W-:Y:S02]  /*8280*/  @!UPT UIADD3 URZ, URZ, URZ, URZ ;  /* 0x0000003f3f3ff290 */ /* 0x000fe4000fffe03f */
[----:B------:R-:W-:Y:S05]  /*8290*/  @P0 IMAD.HI.U32 R130, R3, c[0x0][0x330], RZ ;  /* 0x0000cc0003820a27 */ /* 0x000fea00078e00ff */
[----:B------:R-:W-:Y:S02]  /*82a0*/  @P0 SHF.R.U32.HI R3, RZ, c[0x0][0x334], R130 ;  /* 0x0000cd00ff030a19 */ /* 0x000fe40000011682 */
.L_x_2510:
[----:B------:R-:W-:Y:S05]  /*82b0*/  BSYNC B0 ;  /* 0x0000000000007941 */ /* 0x000fea0003800000 */
.L_x_2508:
[----:B------:R-:W-:Y:S04]  /*82c0*/  IMAD.IADD R130, R108, 0x1, -R231 ;  /* 0x000000016c827824 */ /* 0x000fe800078e0ae7 */
[----:B------:R-:W-:Y:S05]  /*82d0*/  IMAD R3, R3, c[0x0][0x32c], R130 ;  /* 0x0000cb0003037a24 */ /* 0x000fea00078e0282 */
[----:B------:R-:W-:Y:S02]  /*82e0*/  IMNMX R0, R0, R3, !PT ;  /* 0x0000000300007217 */ /* 0x000fe40007800200 */
[----:B------:R-:W-:Y:S04]  /*82f0*/  IADD3 R3, R3, c[0x0][0x32c], RZ ;  /* 0x0000cb0003037a10 */ /* 0x000fe80007ffe0ff */
[----:B------:R-:W-:Y:S02]  /*8300*/  IMNMX R2, R2, R3, PT ;  /* 0x0000000302027217 */ /* 0x000fe40003800200 */
.L_x_2507:
        /* <DEDUP_REMOVED lines=135> */
.L_x_2632:
[----:B------:R-:W-:Y:S01]  /*8b80*/  ISETP.GE.AND P0, PT, R249, 0x1, PT ;  /* 0x00000001f900780c */ /* 0x000fe20003f06270 */
[----:B---3--:R-:W-:Y:S01]  /*8b90*/  IMAD.IADD R2, R129, 0x1, R3 ;  /* 0x0000000181027824 */ /* 0x008fe200078e0203 */
        /* <DEDUP_REMOVED lines=15> */
.L_x_2514:
[----:B------:R-:W-:Y:S04]  /*8c90*/  MOV R4, c[0x0][0x32c] ;  /* 0x0000cb0000047a02 */ /* 0x000fe80000000f00 */
[----:B------:R-:W-:Y:S11]  /*8ca0*/  ISETP.NE.AND P0, PT, R4, 0x1, PT ;  /* 0x000000010400780c */ /* 0x000ff60003f05270 */
[----:B------:R-:W-:Y:S02]  /*8cb0*/  @!UPT UIADD3 URZ, URZ, URZ, URZ ;  /* 0x0000003f3f3ff290 */ /* 0x000fe4000fffe03f */
[----:B------:R-:W-:Y:S05]  /*8cc0*/  @P0 IMAD.HI.U32 R4, R3, c[0x0][0x330], RZ ;  /* 0x0000cc0003040a27 */ /* 0x000fea00078e00ff */
[----:B------:R-:W-:Y:S02]  /*8cd0*/  @P0 SHF.R.U32.HI R3, RZ, c[0x0][0x334], R4 ;  /* 0x0000cd00ff030a19 */ /* 0x000fe40000011604 */
.L_x_2515:
[----:B------:R-:W-:Y:S05]  /*8ce0*/  BSYNC B0 ;  /* 0x0000000000007941 */ /* 0x000fea0003800000 */
.L_x_2513:
[----:B------:R-:W-:Y:S04]  /*8cf0*/  IMAD.IADD R4, R108, 0x1, -R231 ;  /* 0x000000016c047824 */ /* 0x000fe800078e0ae7 */
[----:B------:R-:W-:Y:S05]  /*8d00*/  IMAD R3, R3, c[0x0][0x32c], R4 ;  /* 0x0000cb0003037a24 */ /* 0x000fea00078e0204 */
[----:B------:R-:W-:Y:S02]  /*8d10*/  IADD3 R4, R3, c[0x0][0x32c], RZ ;  /* 0x0000cb0003047a10 */ /* 0x000fe40007ffe0ff */
[----:B------:R-:W-:Y:S02]  /*8d20*/  IMNMX R0, R0, R3, !PT ;  /* 0x0000000300007217 */ /* 0x000fe40007800200 */
[----:B------:R-:W-:Y:S02]  /*8d30*/  IMNMX R2, R2, R4, PT ;  /* 0x0000000402027217 */ /* 0x000fe40003800200 */
.L_x_2512:
        /* <DEDUP_REMOVED lines=115> */
[----:B------:R-:W-:Y:S04]  /*9470*/  ISETP.LT.OR P0, PT, R2, 0x4a, P0 ;  /* 0x0000004a0200780c */ /* 0x000fe80000701670 */
[----:B------:R-:W-:Y:S02]  /*9480*/  FSEL R202, R43, -INF , !P0 ;  /* 0xff8000002bca7808 */ /* 0x000fe40004000000 */
[----:B------:R-:W-:Y:S04]  /*9490*/  ISETP.GT.AND P0, PT, R0, 0x50, !P3 ;  /* 0x000000500000780c */ /* 0x000fe80005f04270 */
[----:B------:R-:W-:Y:S04]  /*94a0*/  ISETP.LT.OR P0, PT, R2, 0x51, P0 ;  /* 0x000000510200780c */ /* 0x000fe80000701670 */
[----:B------:R-:W-:Y:S02]  /*94b0*/  FSEL R203, R46, -INF , !P0 ;  /* 0xff8000002ecb7808 */ /* 0x000fe40004000000 */
[----:B------:R-:W-:Y:S04]  /*94c0*/  ISETP.GT.AND P0, PT, R0, 0x51, !P1 ;  /* 0x000000510000780c */ /* 0x000fe80004f04270 */
[----:B------:R-:W-:Y:S02]  /*94d0*/  ISETP.LT.OR P1, PT, R2, 0x52, P0 ;  /* 0x000000520200780c */ /* 0x000fe40000721670 */
[----:B------:R-:W-:Y:S02]  /*94e0*/  ISETP.GT.AND P0, PT, R0, 0x59, !P6 ;  /* 0x000000590000780c */ /* 0x000fe40007704270 */
[----:B------:R-:W-:Y:S02]  /*94f0*/  FMNMX.FTZ R0, R16, R3, !PT ;  /* 0x0000000310007209 */ /* 0x000fe40007810000 */
[----:B------:R-:W-:Y:S02]  /*9500*/  FMNMX.FTZ R3, R202, R4, !PT ;  /* 0x00000004ca037209 */ /* 0x000fe40007810000 */
[----:B------:R-:W-:Y:S02]  /*9510*/  FSEL R188, R47, -INF , !P1 ;  /* 0xff8000002fbc7808 */ /* 0x000fe40004800000 */
[C---:B------:R-:W-:Y:S02]  /*9520*/  ISETP.LT.OR P1, PT, R2.reuse, 0x59, P2 ;  /* 0x000000590200780c */ /* 0x040fe40001721670 */
[----:B------:R-:W-:Y:S02]  /*9530*/  FMNMX.FTZ R0, R13, R0, !PT ;  /* 0x000000000d007209 */ /* 0x000fe40007810000 */
[----:B------:R-:W-:Y:S02]  /*9540*/  FMNMX.FTZ R3, R203, R3, !PT ;  /* 0x00000003cb037209 */ /* 0x000fe40007810000 */
[----:B------:R-:W-:Y:S02]  /*9550*/  ISETP.LT.OR P0, PT, R2, 0x5a, P0 ;  /* 0x0000005a0200780c */ /* 0x000fe40000701670 */
[----:B------:R-:W-:Y:S02]  /*9560*/  FSEL R179, R50, -INF , !P1 ;  /* 0xff80000032b37808 */ /* 0x000fe40004800000 */
[----:B------:R-:W-:Y:S02]  /*9570*/  FMNMX.FTZ R0, R12, R0, !PT ;  /* 0x000000000c007209 */ /* 0x000fe40007810000 */
[----:B------:R-:W-:Y:S02]  /*9580*/  FMNMX.FTZ R2, R188, R3, !PT ;  /* 0x00000003bc027209 */ /* 0x000fe40007810000 */
[----:B------:R-:W-:Y:S02]  /*9590*/  FSEL R178, R51, -INF , !P0 ;  /* 0xff80000033b27808 */ /* 0x000fe40004000000 */
[----:B------:R-:W-:Y:S02]  /*95a0*/  FMNMX.FTZ R0, R9, R0, !PT ;  /* 0x0000000009007209 */ /* 0x000fe40007810000 */
[----:B------:R-:W-:Y:S02]  /*95b0*/  FMNMX.FTZ R2, R179, R2, !PT ;  /* 0x00000002b3027209 */ /* 0x000fe40007810000 */
[----:B------:R-:W-:Y:S02]  /*95c0*/  FMNMX.FTZ R108, R8, R0, !PT ;  /* 0x00000000086c7209 */ /* 0x000fe40007810000 */
[----:B------:R-:W-:Y:S01]  /*95d0*/  FMNMX.FTZ R5, R178, R2, !PT ;  /* 0x00000002b2057209 */ /* 0x000fe20007810000 */
[----:B------:R-:W-:-:S05]  /*95e0*/  BRA.DIV ~URZ, `(.L_x_2516) ;  /* 0x0000e3327f007947 */ /* 0x000fca000b800000 */
[----:B------:R3:W4:Y:S02]  /*95f0*/  SHFL.BFLY PT, R0, R108, 0x2, 0x1f ;  /* 0x0c401f006c007f89 */ /* 0x00072400000e0000 */
.L_x_2633:
[----:B----4-:R-:W-:Y:S01]  /*9600*/  FMNMX.FTZ R4, R108, R0, !PT ;  /* 0x000000006c047209 */ /* 0x010fe20007810000 */
[----:B------:R-:W-:-:S05]  /*9610*/  BRA.DIV ~URZ, `(.L_x_2517) ;  /* 0x0000e3427f007947 */ /* 0x000fca000b800000 */
[----:B------:R-:W-:Y:S04]  /*9620*/  SHFL.BFLY PT, R0, R5, 0x2, 0x1f ;  /* 0x0c401f0005007f89 */ /* 0x000fe800000e0000 */
[----:B------:R-:W4:Y:S02]  /*9630*/  SHFL.BFLY PT, R2, R4, 0x1, 0x1f ;  /* 0x0c201f0004027f89 */ /* 0x000f2400000e0000 */
[----:B-12-4-:R-:W-:Y:S02]  /*9640*/  FMNMX.FTZ R109, R4, R2, !PT ;  /* 0x00000002046d7209 */ /* 0x016fe40007810000 */
[----:B---3--:R-:W-:Y:S05]  /*9650*/  FMNMX.FTZ R108, R5, R0, !PT ;  /* 0x00000000056c7209 */ /* 0x008fea0007810000 */
[----:B------:R1:W2:Y:S02]  /*9660*/  SHFL.BFLY PT, R0, R108, 0x1, 0x1f ;  /* 0x0c201f006c007f89 */ /* 0x0002a400000e0000 */
.L_x_2634:
[C---:B------:R-:W-:Y:S01]  /*9670*/  FMUL.FTZ R2, R109.reuse, c[0x0][0x2d0] ;  /* 0x0000b4006d027a20 */ /* 0x040fe20000410000 */
[----:B------:R-:W-:Y:S01]  /*9680*/  FSETP.NEU.FTZ.AND P0, PT, R109, -INF , PT ;  /* 0xff8000006d00780b */ /* 0x000fe20003f1d000 */
[----:B------:R-:W-:Y:S01]  /*9690*/  WARPSYNC 0xffffffff ;  /* 0xffffffff00007948 */ /* 0x000fe20003800000 */
[----:B--2---:R-:W-:Y:S02]  /*96a0*/  FMNMX.FTZ R3, R0, R108, !PT ;  /* 0x0000006c00037209 */ /* 0x004fe40007810000 */
[----:B------:R-:W-:Y:S05]  /*96b0*/  FSEL R4, R2, RZ, P0 ;  /* 0x000000ff02047208 */ /* 0x000fea0000000000 */
        /* <DEDUP_REMOVED lines=17> */
[--C-:B--2---:R-:W-:Y:S02]  /*97d0*/  FFMA.FTZ R2, R132, c[0x0][0x2d0], -R4.reuse ;  /* 0x0000b40084027a23 */ /* 0x104fe40000010804 */
[--C-:B------:R-:W-:Y:S02]  /*97e0*/  FFMA.FTZ R205, R28, c[0x0][0x2d0], -R4.reuse ;  /* 0x0000b4001ccd7a23 */ /* 0x100fe40000010804 */
[--C-:B------:R-:W-:Y:S01]  /*97f0*/  FFMA.FTZ R204, R29, c[0x0][0x2d0], -R4.reuse ;  /* 0x0000b4001dcc7a23 */ /* 0x100fe20000010804 */
[----:B------:R2:W4:Y:S01]  /*9800*/  MUFU.EX2 R211, R2 ;  /* 0x0000000200d37308 */ /* 0x0005220000000800 */
[----:B---3--:R-:W-:Y:S09]  /*9810*/  FMUL.FTZ R5, R3, c[0x0][0x2d0] ;  /* 0x0000b40003057a20 */ /* 0x008ff20000410000 */
[----:B------:R-:W-:Y:S10]  /*9820*/  MUFU.EX2 R205, R205 ;  /* 0x000000cd00cd7308 */ /* 0x000ff40000000800 */
[----:B------:R-:W-:Y:S01]  /*9830*/  MUFU.EX2 R204, R204 ;  /* 0x000000cc00cc7308 */ /* 0x000fe20000000800 */
[----:B--2---:R-:W-:Y:S09]  /*9840*/  FFMA.FTZ R2, R131, c[0x0][0x2d0], -R4 ;  /* 0x0000b40083027a23 */ /* 0x004ff20000010804 */
[----:B------:R2:W3:Y:S02]  /*9850*/  MUFU.EX2 R223, R2 ;  /* 0x0000000200df7308 */ /* 0x0004e40000000800 */
[----:B--2---:R-:W-:Y:S02]  /*9860*/  FSEL R2, R109, RZ, P0 ;  /* 0x000000ff6d027208 */ /* 0x004fe40000000000 */
[----:B------:R-:W-:Y:S02]  /*9870*/  FSETP.NEU.FTZ.AND P0, PT, R3, -INF , PT ;  /* 0xff8000000300780b */ /* 0x000fe40003f1d000 */
[----:B----4-:R-:W-:Y:S01]  /*9880*/  F2FP.BF16.PACK_AB R128, R211, R14 ;  /* 0x0000000ed380723e */ /* 0x010fe200000010ff */
[----:B------:R-:W-:Y:S01]  /*9890*/  FADD.FTZ R0, -R2, R110 ;  /* 0x0000006e02007221 */ /* 0x000fe20000010100 */
[----:B-1----:R-:W-:Y:S01]  /*98a0*/  FSEL R108, R5, RZ, P0 ;  /* 0x000000ff056c7208 */ /* 0x002fe20000000000 */
[----:B------:R-:W-:Y:S01]  /*98b0*/  FFMA.FTZ R110, R138, c[0x0][0x2d0], -R4 ;  /* 0x0000b4008a6e7a23 */ /* 0x000fe20000010804 */
[----:B---3--:R-:W-:Y:S01]  /*98c0*/  F2FP.BF16.PACK_AB R130, R224, R223 ;  /* 0x000000dfe082723e */ /* 0x008fe200000010ff */
[----:B------:R-:W-:Y:S02]  /*98d0*/  FMUL.FTZ R0, R0, c[0x0][0x2d0] ;  /* 0x0000b40000007a20 */ /* 0x000fe40000410000 */
[----:B------:R-:W-:Y:S02]  /*98e0*/  FFMA.FTZ R5, R7, c[0x0][0x2d0], -R108 ;  /* 0x0000b40007057a23 */ /* 0x000fe4000001086c */
[----:B------:R1:W2:Y:S01]  /*98f0*/  MUFU.EX2 R2, R0 ;  /* 0x0000000000027308 */ /* 0x0002a20000000800 */
[--C-:B------:R-:W-:Y:S02]  /*9900*/  FFMA.FTZ R138, R136, c[0x0][0x2d0], -R4.reuse ;  /* 0x0000b400888a7a23 */ /* 0x100fe40000010804 */
[----:B------:R-:W-:Y:S07]  /*9910*/  FFMA.FTZ R136, R134, c[0x0][0x2d0], -R4 ;  /* 0x0000b40086887a23 */ /* 0x000fee0000010804 */
[----:B------:R3:W-:Y:S01]  /*9920*/  MUFU.EX2 R210, R5 ;  /* 0x0000000500d27308 */ /* 0x0007e20000000800 */
[--C-:B-1----:R-:W-:Y:S02]  /*9930*/  FFMA.FTZ R0, R6, c[0x0][0x2d0], -R108.reuse ;  /* 0x0000b40006007a23 */ /* 0x102fe4000001086c */
[C---:B--2---:R-:W-:Y:S07]  /*9940*/  FMUL.FTZ R8, R2.reuse, R112 ;  /* 0x0000007002087220 */ /* 0x044fee0000410000 */
[----:B------:R1:W2:Y:S01]  /*9950*/  MUFU.EX2 R209, R0 ;  /* 0x0000000000d17308 */ /* 0x0002a20000000800 */
[C---:B------:R-:W-:Y:S02]  /*9960*/  FMUL.FTZ R9, R2.reuse, R113 ;  /* 0x0000007102097220 */ /* 0x040fe40000410000 */
[C---:B------:R-:W-:Y:S02]  /*9970*/  FMUL.FTZ R12, R2.reuse, R68 ;  /* 0x00000044020c7220 */ /* 0x040fe40000410000 */
[----:B------:R-:W-:Y:S02]  /*9980*/  FMUL.FTZ R13, R2, R69 ;  /* 0x00000045020d7220 */ /* 0x000fe40000410000 */
[----:B---3--:R-:W-:Y:S02]  /*9990*/  FFMA.FTZ R5, R10, c[0x0][0x2d0], -R108 ;  /* 0x0000b4000a057a23 */ /* 0x008fe4000001086c */
[C---:B------:R-:W-:Y:S02]  /*99a0*/  FMUL.FTZ R24, R2.reuse, R80 ;  /* 0x0000005002187220 */ /* 0x040fe40000410000 */
[----:B------:R3:W-:Y:S01]  /*99b0*/  MUFU.EX2 R222, R5 ;  /* 0x0000000500de7308 */ /* 0x0007e20000000800 */
[C---:B------:R-:W-:Y:S02]  /*99c0*/  FFMA.FTZ R80, R2.reuse, R225, R14 ;  /* 0x000000e102507223 */ /* 0x040fe4000001000e */
[C---:B------:R-:W-:Y:S02]  /*99d0*/  FMUL.FTZ R16, R2.reuse, R72 ;  /* 0x0000004802107220 */ /* 0x040fe40000410000 */
[C---:B------:R-:W-:Y:S02]  /*99e0*/  FMUL.FTZ R17, R2.reuse, R73 ;  /* 0x0000004902117220 */ /* 0x040fe40000410000 */
[C---:B------:R-:W-:Y:S02]  /*99f0*/  FMUL.FTZ R20, R2.reuse, R76 ;  /* 0x0000004c02147220 */ /* 0x040fe40000410000 */
[C---:B------:R-:W-:Y:S02]  /*9a00*/  FMUL.FTZ R21, R2.reuse, R77 ;  /* 0x0000004d02157220 */ /* 0x040fe40000410000 */
[C---:B------:R-:W-:Y:S01]  /*9a10*/  FMUL.FTZ R25, R2.reuse, R81 ;  /* 0x0000005102197220 */ /* 0x040fe20000410000 */
[----:B-1----:R-:W-:Y:S01]  /*9a20*/  FSEL R0, R3, RZ, P0 ;  /* 0x000000ff03007208 */ /* 0x002fe20000000000 */
[----:B------:R-:W-:Y:S01]  /*9a30*/  FMUL.FTZ R28, R2, R84 ;  /* 0x00000054021c7220 */ /* 0x000fe20000410000 */
[----:B--2---:R-:W-:Y:S01]  /*9a40*/  F2FP.BF16.PACK_AB R129, R210, R209 ;  /* 0x000000d1d281723e */ /* 0x004fe200000010ff */
[----:B------:R-:W-:Y:S01]  /*9a50*/  FMUL.FTZ R29, R2, R85 ;  /* 0x00000055021d7220 */ /* 0x000fe20000410000 */
[----:B------:R-:W-:Y:S01]  /*9a60*/  ISETP.GT.AND P0, PT, R196, R232, PT ;  /* 0x000000e8c400720c */ /* 0x000fe20003f04270 */
[----:B------:R-:W-:Y:S01]  /*9a70*/  FADD.FTZ R0, -R0, R111 ;  /* 0x0000006f00007221 */ /* 0x000fe20000010100 */
[----:B------:R-:W-:Y:S01]  /*9a80*/  IADD3 R196, R196, -0x1, RZ ;  /* 0xffffffffc4c47810 */ /* 0x000fe20007ffe0ff */
[--C-:B------:R-:W-:Y:S02]  /*9a90*/  FFMA.FTZ R111, R139, c[0x0][0x2d0], -R4.reuse ;  /* 0x0000b4008b6f7a23 */ /* 0x100fe40000010804 */
[----:B------:R-:W-:Y:S02]  /*9aa0*/  FMUL.FTZ R0, R0, c[0x0][0x2d0] ;  /* 0x0000b40000007a20 */ /* 0x000fe40000410000 */
[--C-:B------:R-:W-:Y:S02]  /*9ab0*/  FFMA.FTZ R139, R137, c[0x0][0x2d0], -R4.reuse ;  /* 0x0000b400898b7a23 */ /* 0x100fe40000010804 */
[----:B------:R-:W-:Y:S02]  /*9ac0*/  FFMA.FTZ R137, R135, c[0x0][0x2d0], -R4 ;  /* 0x0000b40087897a23 */ /* 0x000fe40000010804 */
[----:B------:R-:W1:Y:S01]  /*9ad0*/  MUFU.EX2 R0, R0 ;  /* 0x0000000000007308 */ /* 0x000e620000000800 */
[----:B------:R-:W2:Y:S01]  /*9ae0*/  LDSM.16.MT88.4 R132, [R184] ;  /* 0x00000000b884783b */ /* 0x000ea20000004200 */
[--C-:B---3--:R-:W-:Y:S02]  /*9af0*/  FFMA.FTZ R5, R11, c[0x0][0x2d0], -R108.reuse ;  /* 0x0000b4000b057a23 */ /* 0x108fe4000001086c */
[C---:B------:R-:W-:Y:S02]  /*9b00*/  FMUL.FTZ R4, R2.reuse, R116 ;  /* 0x0000007402047220 */ /* 0x040fe40000410000 */
[C---:B------:R-:W-:Y:S02]  /*9b10*/  FMUL.FTZ R32, R2.reuse, R88 ;  /* 0x0000005802207220 */ /* 0x040fe40000410000 */
[C---:B------:R-:W-:Y:S02]  /*9b20*/  FMUL.FTZ R33, R2.reuse, R89 ;  /* 0x0000005902217220 */ /* 0x040fe40000410000 */
        /* <DEDUP_REMOVED lines=9> */
[C---:B-1----:R-:W-:Y:S02]  /*9bc0*/  FMUL.FTZ R10, R0.reuse, R114 ;  /* 0x00000072000a7220 */ /* 0x042fe40000410000 */
[C---:B------:R-:W-:Y:S02]  /*9bd0*/  FMUL.FTZ R11, R0.reuse, R115 ;  /* 0x00000073000b7220 */ /* 0x040fe40000410000 */
[----:B------:R-:W1:Y:S01]  /*9be0*/  LDSM.16.MT88.4 R112, [R186] ;  /* 0x00000000ba70783b */ /* 0x000e620000004200 */
[C---:B------:R-:W-:Y:S01]  /*9bf0*/  FMUL.FTZ R14, R0.reuse, R70 ;  /* 0x00000046000e7220 */ /* 0x040fe20000410000 */
[----:B------:R-:W-:Y:S01]  /*9c00*/  MUFU.EX2 R88, R140 ;  /* 0x0000008c00587308 */ /* 0x000fe20000000800 */
[----:B------:R-:W-:Y:S01]  /*9c10*/  FMUL.FTZ R15, R0, R71 ;  /* 0x00000047000f7220 */ /* 0x000fe20000410000 */
[----:B---3--:R-:W-:Y:S01]  /*9c20*/  F2FP.BF16.PACK_AB R131, R217, R222 ;  /* 0x000000ded983723e */ /* 0x008fe200000010ff */
[----:B------:R-:W-:Y:S03]  /*9c30*/  FMUL.FTZ R5, R2, R117 ;  /* 0x0000007502057220 */ /* 0x000fe60000410000 */
[----:B------:R-:W3:Y:S01]  /*9c40*/  LDSM.16.MT88.4 R68, [R185] ;  /* 0x00000000b944783b */ /* 0x000ee20000004200 */
[C---:B------:R-:W-:Y:S02]  /*9c50*/  FMUL.FTZ R6, R0.reuse, R118 ;  /* 0x0000007600067220 */ /* 0x040fe40000410000 */
[C---:B------:R-:W-:Y:S01]  /*9c60*/  FMUL.FTZ R7, R0.reuse, R119 ;  /* 0x0000007700077220 */ /* 0x040fe20000410000 */
[----:B------:R-:W-:Y:S01]  /*9c70*/  MUFU.EX2 R101, R137 ;  /* 0x0000008900657308 */ /* 0x000fe20000000800 */
[C---:B------:R-:W-:Y:S02]  /*9c80*/  FMUL.FTZ R18, R0.reuse, R74 ;  /* 0x0000004a00127220 */ /* 0x040fe40000410000 */
[C---:B------:R-:W-:Y:S02]  /*9c90*/  FMUL.FTZ R19, R0.reuse, R75 ;  /* 0x0000004b00137220 */ /* 0x040fe40000410000 */
[----:B------:R-:W-:Y:S01]  /*9ca0*/  LDSM.16.MT88.4 R72, [R184+0x800] ;  /* 0x00080000b848783b */ /* 0x000fe20000004200 */
[C---:B--2---:R-:W-:Y:S04]  /*9cb0*/  HMMA.16816.F32.BF16 R4, R128.reuse, R132, R4 ;  /* 0x000000848004723c */ /* 0x044fe80000041804 */
[----:B------:R-:W-:Y:S01]  /*9cc0*/  MUFU.EX2 R133, R221 ;  /* 0x000000dd00857308 */ /* 0x000fe20000000800 */
[C---:B------:R-:W-:Y:S02]  /*9cd0*/  FMUL.FTZ R22, R0.reuse, R78 ;  /* 0x0000004e00167220 */ /* 0x040fe40000410000 */
[C---:B------:R-:W-:Y:S01]  /*9ce0*/  FMUL.FTZ R23, R0.reuse, R79 ;  /* 0x0000004f00177220 */ /* 0x040fe20000410000 */
[C---:B------:R-:W-:Y:S01]  /*9cf0*/  HMMA.16816.F32.BF16 R8, R128.reuse, R134, R8 ;  /* 0x000000868008723c */ /* 0x040fe20000041808 */
[----:B------:R-:W-:Y:S03]  /*9d00*/  LDSM.16.MT88.4 R76, [R186+0x800] ;  /* 0x00080000ba4c783b */ /* 0x000fe60000004200 */
[C---:B------:R-:W-:Y:S02]  /*9d10*/  FMUL.FTZ R26, R0.reuse, R82 ;  /* 0x00000052001a7220 */ /* 0x040fe40000410000 */
[----:B------:R-:W-:Y:S01]  /*9d20*/  FMUL.FTZ R27, R0, R83 ;  /* 0x00000053001b7220 */ /* 0x000fe20000410000 */
[----:B------:R-:W-:Y:S01]  /*9d30*/  MUFU.EX2 R134, R220 ;  /* 0x000000dc00867308 */ /* 0x000fe20000000800 */
[----:B------:R-:W-:Y:S04]  /*9d40*/  FMUL.FTZ R49, R2, R105 ;  /* 0x0000006902317220 */ /* 0x000fe80000410000 */
[C---:B------:R-:W-:Y:S01]  /*9d50*/  FMUL.FTZ R50, R0.reuse, R106 ;  /* 0x0000006a00327220 */ /* 0x040fe20000410000 */
[C---:B-1----:R-:W-:Y:S03]  /*9d60*/  HMMA.16816.F32.BF16 R12, R128.reuse, R112, R12 ;  /* 0x00000070800c723c */ /* 0x042fe6000004180c */
[C---:B------:R-:W-:Y:S01]  /*9d70*/  FMUL.FTZ R51, R0.reuse, R107 ;  /* 0x0000006b00337220 */ /* 0x040fe20000410000 */
[----:B------:R-:W-:Y:S01]  /*9d80*/  MUFU.EX2 R135, R219 ;  /* 0x000000db00877308 */ /* 0x000fe20000000800 */
[----:B------:R-:W-:Y:S01]  /*9d90*/  LDSM.16.MT88.4 R104, [R186+0x5800] ;  /* 0x00580000ba68783b */ /* 0x000fe20000004200 */
[C---:B------:R-:W-:Y:S02]  /*9da0*/  FMUL.FTZ R30, R0.reuse, R86 ;  /* 0x00000056001e7220 */ /* 0x040fe40000410000 */
[C---:B------:R-:W-:Y:S04]  /*9db0*/  HMMA.16816.F32.BF16 R16, R128.reuse, R114, R16 ;  /* 0x000000728010723c */ /* 0x040fe80000041810 */
[C---:B------:R-:W-:Y:S01]  /*9dc0*/  FMUL.FTZ R31, R0.reuse, R87 ;  /* 0x00000057001f7220 */ /* 0x040fe20000410000 */
[----:B------:R-:W-:Y:S01]  /*9dd0*/  LDSM.16.MT88.4 R112, [R184+0x2800] ;  /* 0x00280000b870783b */ /* 0x000fe20000004200 */
[----:B------:R-:W1:Y:S01]  /*9de0*/  MUFU.EX2 R86, R141 ;  /* 0x0000008d00567308 */ /* 0x000e620000000800 */
[C---:B------:R-:W-:Y:S01]  /*9df0*/  FMUL.FTZ R34, R0.reuse, R90 ;  /* 0x0000005a00227220 */ /* 0x040fe20000410000 */
[C---:B---3--:R-:W-:Y:S04]  /*9e00*/  HMMA.16816.F32.BF16 R20, R128.reuse, R68, R20 ;  /* 0x000000448014723c */ /* 0x048fe80000041814 */
[C---:B------:R-:W-:Y:S02]  /*9e10*/  FMUL.FTZ R35, R0.reuse, R91 ;  /* 0x0000005b00237220 */ /* 0x040fe40000410000 */
[C---:B------:R-:W-:Y:S02]  /*9e20*/  FMUL.FTZ R38, R0.reuse, R94 ;  /* 0x0000005e00267220 */ /* 0x040fe40000410000 */
[C---:B------:R-:W-:Y:S01]  /*9e30*/  HMMA.16816.F32.BF16 R24, R128.reuse, R70, R24 ;  /* 0x000000468018723c */ /* 0x040fe20000041818 */
[----:B------:R-:W2:Y:S01]  /*9e40*/  LDSM.16.MT88.4 R68, [R189] ;  /* 0x00000000bd44783b */ /* 0x000ea20000004200 */
[----:B------:R-:W-:Y:S02]  /*9e50*/  MUFU.EX2 R91, R111 ;  /* 0x0000006f005b7308 */ /* 0x000fe40000000800 */
[C---:B------:R-:W-:Y:S02]  /*9e60*/  FMUL.FTZ R39, R0.reuse, R95 ;  /* 0x0000005f00277220 */ /* 0x040fe40000410000 */
[C---:B------:R-:W-:Y:S02]  /*9e70*/  FMUL.FTZ R42, R0.reuse, R98 ;  /* 0x00000062002a7220 */ /* 0x040fe40000410000 */
[C---:B------:R-:W-:Y:S04]  /*9e80*/  FMUL.FTZ R43, R0.reuse, R99 ;  /* 0x00000063002b7220 */ /* 0x040fe80000410000 */
        /* <DEDUP_REMOVED lines=8> */
[C---:B------:R-:W-:Y:S02]  /*9f10*/  FMUL.FTZ R54, R0.reuse, R54 ;  /* 0x0000003600367220 */ /* 0x040fe40000410000 */
[C---:B------:R-:W-:Y:S02]  /*9f20*/  FMUL.FTZ R55, R0.reuse, R55 ;  /* 0x0000003700377220 */ /* 0x040fe40000410000 */
[C---:B------:R-:W-:Y:S02]  /*9f30*/  FMUL.FTZ R58, R0.reuse, R58 ;  /* 0x0000003a003a7220 */ /* 0x040fe40000410000 */
[----:B------:R-:W-:Y:S01]  /*9f40*/  FMUL.FTZ R59, R0, R59 ;  /* 0x0000003b003b7220 */ /* 0x000fe20000410000 */
[----:B------:R-:W-:Y:S01]  /*9f50*/  MUFU.EX2 R141, R215 ;  /* 0x000000d7008d7308 */ /* 0x000fe20000000800 */
[C---:B------:R-:W-:Y:S02]  /*9f60*/  FMUL.FTZ R60, R2.reuse, R60 ;  /* 0x0000003c023c7220 */ /* 0x040fe40000410000 */
[C---:B------:R-:W-:Y:S02]  /*9f70*/  FMUL.FTZ R61, R2.reuse, R61 ;  /* 0x0000003d023d7220 */ /* 0x040fe40000410000 */
[C---:B------:R-:W-:Y:S02]  /*9f80*/  FMUL.FTZ R64, R2.reuse, R64 ;  /* 0x0000004002407220 */ /* 0x040fe40000410000 */
[----:B------:R-:W-:Y:S01]  /*9f90*/  FMUL.FTZ R65, R2, R65 ;  /* 0x0000004102417220 */ /* 0x000fe20000410000 */
[C---:B--2---:R-:W-:Y:S03]  /*9fa0*/  HMMA.16816.F32.BF16 R28, R128.reuse, R68, R28 ;  /* 0x00000044801c723c */ /* 0x044fe6000004181c */
[--C-:B------:R-:W-:Y:S02]  /*9fb0*/  FFMA.FTZ R2, R142, c[0x0][0x2d0], -R108.reuse ;  /* 0x0000b4008e027a23 */ /* 0x100fe4000001086c */
[C---:B------:R-:W-:Y:S01]  /*9fc0*/  FMUL.FTZ R62, R0.reuse, R62 ;  /* 0x0000003e003e7220 */ /* 0x040fe20000410000 */
[----:B------:R-:W-:Y:S01]  /*9fd0*/  MUFU.EX2 R142, R214 ;  /* 0x000000d6008e7308 */ /* 0x000fe20000000800 */
[C---:B------:R-:W-:Y:S01]  /*9fe0*/  FMUL.FTZ R63, R0.reuse, R63 ;  /* 0x0000003f003f7220 */ /* 0x040fe20000410000 */
[C---:B------:R-:W-:Y:S01]  /*9ff0*/  HMMA.16816.F32.BF16 R32, R128.reuse, R70, R32 ;  /* 0x000000468020723c */ /* 0x040fe20000041820 */
[----:B------:R-:W2:Y:S03]  /*a000*/  LDSM.16.MT88.4 R68, [R184+0x3000] ;  /* 0x00300000b844783b */ /* 0x000ea60000004200 */
[C---:B------:R-:W-:Y:S02]  /*a010*/  FMUL.FTZ R66, R0.reuse, R66 ;  /* 0x0000004200427220 */ /* 0x040fe40000410000 */
[C---:B------:R-:W-:Y:S02]  /*a020*/  FMUL.FTZ R67, R0.reuse, R67 ;  /* 0x0000004300437220 */ /* 0x040fe40000410000 */
[----:B------:R3:W-:Y:S01]  /*a030*/  MUFU.EX2 R85, R2 ;  /* 0x0000000200557308 */ /* 0x0007e20000000800 */
[----:B------:R-:W-:Y:S03]  /*a040*/  FFMA.FTZ R0, R0, R226, R209 ;  /* 0x000000e200007223 */ /* 0x000fe600000100d1 */
[--C-:B------:R-:W-:Y:S02]  /*a050*/  FFMA.FTZ R92, R188, c[0x0][0x2d0], -R108.reuse ;  /* 0x0000b400bc5c7a23 */ /* 0x100fe4000001086c */
[--C-:B------:R-:W-:Y:S04]  /*a060*/  FFMA.FTZ R93, R179, c[0x0][0x2d0], -R108.reuse ;  /* 0x0000b400b35d7a23 */ /* 0x100fe8000001086c */
[----:B------:R-:W-:Y:S10]  /*a070*/  MUFU.EX2 R111, R92 ;  /* 0x0000005c006f7308 */ /* 0x000ff40000000800 */
[----:B------:R-:W-:Y:S01]  /*a080*/  MUFU.EX2 R110, R93 ;  /* 0x0000005d006e7308 */ /* 0x000fe20000000800 */
[--C-:B---3--:R-:W-:Y:S09]  /*a090*/  FFMA.FTZ R2, R143, c[0x0][0x2d0], -R108.reuse ;  /* 0x0000b4008f027a23 */ /* 0x108ff2000001086c */
[----:B------:R3:W4:Y:S01]  /*a0a0*/  MUFU.EX2 R87, R2 ;  /* 0x0000000200577308 */ /* 0x0007220000000800 */
[C---:B--2---:R-:W-:Y:S09]  /*a0b0*/  HMMA.16816.F32.BF16 R36, R128.reuse, R68, R36 ;  /* 0x000000448024723c */ /* 0x044ff20000041824 */
[----:B------:R-:W-:Y:S01]  /*a0c0*/  MUFU.EX2 R143, R213 ;  /* 0x000000d5008f7308 */ /* 0x000fe20000000800 */
[C---:B------:R-:W-:Y:S01]  /*a0d0*/  HMMA.16816.F32.BF16 R40, R128.reuse, R70, R40 ;  /* 0x000000468028723c */ /* 0x040fe20000041828 */
[----:B------:R-:W2:Y:S02]  /*a0e0*/  LDSM.16.MT88.4 R68, [R186+0x3000] ;  /* 0x00300000ba44783b */ /* 0x000ea40000004200 */
[--C-:B---3--:R-:W-:Y:S06]  /*a0f0*/  FFMA.FTZ R2, R144, c[0x0][0x2d0], -R108.reuse ;  /* 0x0000b40090027a23 */ /* 0x108fec000001086c */
[----:B------:R-:W-:Y:S10]  /*a100*/  MUFU.EX2 R144, R212 ;  /* 0x000000d400907308 */ /* 0x000ff40000000800 */
[----:B------:R3:W-:Y:S01]  /*a110*/  MUFU.EX2 R90, R2 ;  /* 0x00000002005a7308 */ /* 0x0007e20000000800 */
[C---:B--2---:R-:W-:Y:S08]  /*a120*/  HMMA.16816.F32.BF16 R44, R128.reuse, R68, R44 ;  /* 0x00000044802c723c */ /* 0x044ff0000004182c */
[C---:B------:R-:W-:Y:S01]  /*a130*/  HMMA.16816.F32.BF16 R48, R128.reuse, R70, R48 ;  /* 0x000000468030723c */ /* 0x040fe20000041830 */
[----:B------:R-:W2:Y:S03]  /*a140*/  LDSM.16.MT88.4 R68, [R185+0x3000] ;  /* 0x00300000b944783b */ /* 0x000ea60000004200 */
[----:B---3--:R-:W-:Y:S04]  /*a150*/  FFMA.FTZ R2, R145, c[0x0][0x2d0], -R108 ;  /* 0x0000b40091027a23 */ /* 0x008fe8000001086c */
[----:B------:R3:W5:Y:S04]  /*a160*/  MUFU.EX2 R99, R2 ;  /* 0x0000000200637308 */ /* 0x0007680000000800 */
[----:B---3--:R-:W-:Y:S02]  /*a170*/  FADD.FTZ R2, R211, R80 ;  /* 0x00000050d3027221 */ /* 0x008fe40000010000 */
[----:B------:R-:W-:Y:S04]  /*a180*/  FADD.FTZ R80, R210, R0 ;  /* 0x00000000d2507221 */ /* 0x000fe80000010000 */
[----:B------:R-:W-:Y:S01]  /*a190*/  MUFU.EX2 R211, R136 ;  /* 0x0000008800d37308 */ /* 0x000fe20000000800 */
[--C-:B------:R-:W-:Y:S01]  /*a1a0*/  FFMA.FTZ R0, R146, c[0x0][0x2d0], -R108.reuse ;  /* 0x0000b40092007a23 */ /* 0x100fe2000001086c */
[C---:B--2---:R-:W-:Y:S08]  /*a1b0*/  HMMA.16816.F32.BF16 R52, R128.reuse, R68, R52 ;  /* 0x000000448034723c */ /* 0x044ff00000041834 */
[----:B------:R2:W-:Y:S01]  /*a1c0*/  MUFU.EX2 R96, R0 ;  /* 0x0000000000607308 */ /* 0x0005e20000000800 */
[C---:B------:R-:W-:Y:S01]  /*a1d0*/  HMMA.16816.F32.BF16 R56, R128.reuse, R70, R56 ;  /* 0x000000468038723c */ /* 0x040fe20000041838 */
[----:B------:R-:W3:Y:S08]  /*a1e0*/  LDSM.16.MT88.4 R68, [R187+0x3000] ;  /* 0x00300000bb44783b */ /* 0x000ef00000004200 */
[----:B------:R-:W1:Y:S03]  /*a1f0*/  MUFU.EX2 R136, R218 ;  /* 0x000000da00887308 */ /* 0x000e660000000800 */
[--C-:B--2---:R-:W-:Y:S07]  /*a200*/  FFMA.FTZ R0, R147, c[0x0][0x2d0], -R108.reuse ;  /* 0x0000b40093007a23 */ /* 0x104fee000001086c */
[----:B------:R2:W-:Y:S01]  /*a210*/  MUFU.EX2 R100, R0 ;  /* 0x0000000000647308 */ /* 0x0005e20000000800 */
[C---:B---3--:R-:W-:Y:S07]  /*a220*/  HMMA.16816.F32.BF16 R60, R128.reuse, R68, R60 ;  /* 0x00000044803c723c */ /* 0x048fee000004183c */
[----:B-1----:R-:W-:Y:S01]  /*a230*/  F2FP.BF16.PACK_AB R68, R88, R86 ;  /* 0x000000565844723e */ /* 0x002fe200000010ff */
[----:B------:R-:W-:Y:S04]  /*a240*/  HMMA.16816.F32.BF16 R64, R128, R70, R64 ;  /* 0x000000468040723c */ /* 0x000fe80000041840 */
[----:B----4-:R-:W-:Y:S01]  /*a250*/  F2FP.BF16.PACK_AB R69, R87, R85 ;  /* 0x000000555745723e */ /* 0x010fe200000010ff */
[--C-:B--2---:R-:W-:Y:S02]  /*a260*/  FFMA.FTZ R0, R148, c[0x0][0x2d0], -R108.reuse ;  /* 0x0000b40094007a23 */ /* 0x104fe4000001086c */
[----:B------:R-:W-:Y:S02]  /*a270*/  F2FP.BF16.PACK_AB R70, R98, R91 ;  /* 0x0000005b6246723e */ /* 0x000fe400000010ff */
[----:B-----5:R-:W-:Y:S01]  /*a280*/  F2FP.BF16.PACK_AB R71, R99, R90 ;  /* 0x0000005a6347723e */ /* 0x020fe200000010ff */
[----:B------:R1:W-:Y:S02]  /*a290*/  MUFU.EX2 R210, R0 ;  /* 0x0000000000d27308 */ /* 0x0003e40000000800 */
[----:B------:R-:W-:Y:S02]  /*a2a0*/  F2FP.BF16.PACK_AB R128, R134, R133 ;  /* 0x000000858680723e */ /* 0x000fe400000010ff */
[----:B------:R-:W-:Y:S02]  /*a2b0*/  F2FP.BF16.PACK_AB R130, R136, R135 ;  /* 0x000000878882723e */ /* 0x000fe400000010ff */
[C---:B------:R-:W-:Y:S08]  /*a2c0*/  HMMA.16816.F32.BF16 R4, R68.reuse, R72, R4 ;  /* 0x000000484404723c */ /* 0x040ff00000041804 */
[C---:B------:R-:W-:Y:S01]  /*a2d0*/  HMMA.16816.F32.BF16 R8, R68.reuse, R74, R8 ;  /* 0x0000004a4408723c */ /* 0x040fe20000041808 */
[----:B------:R-:W2:Y:S07]  /*a2e0*/  LDSM.16.MT88.4 R72, [R185+0x800] ;  /* 0x00080000b948783b */ /* 0x000eae0000004200 */
[C---:B------:R-:W-:Y:S04]  /*a2f0*/  HMMA.16816.F32.BF16 R12, R68.reuse, R76, R12 ;  /* 0x0000004c440c723c */ /* 0x040fe8000004180c */
[----:B-1----:R-:W-:Y:S02]  /*a300*/  FFMA.FTZ R0, R149, c[0x0][0x2d0], -R108 ;  /* 0x0000b40095007a23 */ /* 0x002fe4000001086c */
[----:B------:R-:W-:Y:S02]  /*a310*/  MUFU.EX2 R149, R207 ;  /* 0x000000cf00957308 */ /* 0x000fe40000000800 */
[C---:B------:R-:W-:Y:S01]  /*a320*/  HMMA.16816.F32.BF16 R16, R68.reuse, R78, R16 ;  /* 0x0000004e4410723c */ /* 0x040fe20000041810 */
[----:B------:R-:W1:Y:S07]  /*a330*/  LDSM.16.MT88.4 R76, [R187+0x800] ;  /* 0x00080000bb4c783b */ /* 0x000e6e0000004200 */
[----:B------:R3:W-:Y:S01]  /*a340*/  MUFU.EX2 R209, R0 ;  /* 0x0000000000d17308 */ /* 0x0007e20000000800 */
[C---:B--2---:R-:W-:Y:S03]  /*a350*/  HMMA.16816.F32.BF16 R20, R68.reuse, R72, R20 ;  /* 0x000000484414723c */ /* 0x044fe60000041814 */
[----:B---3--:R-:W-:Y:S05]  /*a360*/  FADD.FTZ R0, R223, R2 ;  /* 0x00000002df007221 */ /* 0x008fea0000010000 */
[C---:B------:R-:W-:Y:S01]  /*a370*/  HMMA.16816.F32.BF16 R24, R68.reuse, R74, R24 ;  /* 0x0000004a4418723c */ /* 0x040fe20000041818 */
[----:B------:R-:W2:Y:S03]  /*a380*/  LDSM.16.MT88.4 R72, [R184+0x3800] ;  /* 0x00380000b848783b */ /* 0x000ea60000004200 */
[----:B------:R-:W-:Y:S02]  /*a390*/  FADD.FTZ R2, R222, R80 ;  /* 0x00000050de027221 */ /* 0x000fe40000010000 */
[----:B------:R-:W-:Y:S02]  /*a3a0*/  FADD.FTZ R84, R224, R0 ;  /* 0x00000000e0547221 */ /* 0x000fe40000010000 */
[C---:B-1----:R-:W-:Y:S01]  /*a3b0*/  HMMA.16816.F32.BF16 R28, R68.reuse, R76, R28 ;  /* 0x0000004c441c723c */ /* 0x042fe2000004181c */
[----:B------:R-:W-:Y:S03]  /*a3c0*/  LDSM.16.MT88.4 R80, [R185+0x1000] ;  /* 0x00100000b950783b */ /* 0x000fe60000004200 */
[----:B------:R-:W-:Y:S02]  /*a3d0*/  FADD.FTZ R84, R86, R84 ;  /* 0x0000005456547221 */ /* 0x000fe40000010000 */
[----:B------:R-:W-:Y:S02]  /*a3e0*/  FADD.FTZ R2, R217, R2 ;  /* 0x00000002d9027221 */ /* 0x000fe40000010000 */
[C---:B------:R-:W-:Y:S01]  /*a3f0*/  HMMA.16816.F32.BF16 R32, R68.reuse, R78, R32 ;  /* 0x0000004e4420723c */ /* 0x040fe20000041820 */
[----:B------:R-:W1:Y:S03]  /*a400*/  LDSM.16.MT88.4 R76, [R186+0x3800] ;  /* 0x00380000ba4c783b */ /* 0x000e660000004200 */
[----:B------:R-:W-:Y:S02]  /*a410*/  FADD.FTZ R2, R85, R2 ;  /* 0x0000000255027221 */ /* 0x000fe40000010000 */
[----:B------:R-:W-:Y:S02]  /*a420*/  FADD.FTZ R88, R88, R84 ;  /* 0x0000005458587221 */ /* 0x000fe40000010000 */
[----:B------:R-:W-:Y:S02]  /*a430*/  FADD.FTZ R89, R87, R2 ;  /* 0x0000000257597221 */ /* 0x000fe40000010000 */
[----:B------:R-:W-:Y:S02]  /*a440*/  LDSM.16.MT88.4 R84, [R185+0x1800] ;  /* 0x00180000b954783b */ /* 0x000fe40000004200 */
[----:B------:R-:W-:Y:S02]  /*a450*/  FADD.FTZ R94, R90, R89 ;  /* 0x000000595a5e7221 */ /* 0x000fe40000010000 */
[--C-:B------:R-:W-:Y:S02]  /*a460*/  FFMA.FTZ R2, R203, c[0x0][0x2d0], -R108.reuse ;  /* 0x0000b400cb027a23 */ /* 0x100fe4000001086c */
[----:B------:R-:W-:Y:S02]  /*a470*/  FFMA.FTZ R0, R150, c[0x0][0x2d0], -R108 ;  /* 0x0000b40096007a23 */ /* 0x000fe4000001086c */
[----:B------:R3:W4:Y:S01]  /*a480*/  MUFU.EX2 R132, R2 ;  /* 0x0000000200847308 */ /* 0x0007220000000800 */
[C---:B--2---:R-:W-:Y:S09]  /*a490*/  HMMA.16816.F32.BF16 R36, R68.reuse, R72, R36 ;  /* 0x000000484424723c */ /* 0x044ff20000041824 */
[----:B------:R2:W5:Y:S01]  /*a4a0*/  MUFU.EX2 R148, R0 ;  /* 0x0000000000947308 */ /* 0x0005620000000800 */
[C---:B------:R-:W-:Y:S01]  /*a4b0*/  HMMA.16816.F32.BF16 R40, R68.reuse, R74, R40 ;  /* 0x0000004a4428723c */ /* 0x040fe20000041828 */
[----:B------:R-:W5:Y:S07]  /*a4c0*/  LDSM.16.MT88.4 R72, [R185+0x3800] ;  /* 0x00380000b948783b */ /* 0x000f6e0000004200 */
[C---:B-1----:R-:W-:Y:S04]  /*a4d0*/  HMMA.16816.F32.BF16 R44, R68.reuse, R76, R44 ;  /* 0x0000004c442c723c */ /* 0x042fe8000004182c */
[----:B---3--:R-:W-:Y:S01]  /*a4e0*/  FADD.FTZ R2, R99, R94 ;  /* 0x0000005e63027221 */ /* 0x008fe20000010000 */
[----:B----4-:R-:W-:Y:S03]  /*a4f0*/  F2FP.BF16.PACK_AB R129, R111, R132 ;  /* 0x000000846f81723e */ /* 0x010fe600000010ff */
[C---:B------:R-:W-:Y:S01]  /*a500*/  HMMA.16816.F32.BF16 R48, R68.reuse, R78, R48 ;  /* 0x0000004e4430723c */ /* 0x040fe20000041830 */
[----:B------:R-:W1:Y:S03]  /*a510*/  LDSM.16.MT88.4 R76, [R187+0x3800] ;  /* 0x00380000bb4c783b */ /* 0x000e660000004200 */
[----:B------:R-:W-:Y:S02]  /*a520*/  FADD.FTZ R2, R96, R2 ;  /* 0x0000000260027221 */ /* 0x000fe40000010000 */
[----:B--2---:R-:W-:Y:S02]  /*a530*/  FFMA.FTZ R0, R151, c[0x0][0x2d0], -R108 ;  /* 0x0000b40097007a23 */ /* 0x004fe4000001086c */
[----:B------:R-:W-:Y:S02]  /*a540*/  FADD.FTZ R2, R100, R2 ;  /* 0x0000000264027221 */ /* 0x000fe40000010000 */
[----:B------:R2:W3:Y:S02]  /*a550*/  MUFU.EX2 R147, R0 ;  /* 0x0000000000937308 */ /* 0x0004e40000000800 */
[----:B------:R-:W-:Y:S04]  /*a560*/  FADD.FTZ R2, R210, R2 ;  /* 0x00000002d2027221 */ /* 0x000fe80000010000 */
[----:B------:R-:W-:Y:S04]  /*a570*/  FADD.FTZ R2, R209, R2 ;  /* 0x00000002d1027221 */ /* 0x000fe80000010000 */
[----:B-----5:R-:W-:Y:S01]  /*a580*/  FADD.FTZ R2, R148, R2 ;  /* 0x0000000294027221 */ /* 0x020fe20000010000 */
[C---:B------:R-:W-:Y:S08]  /*a590*/  HMMA.16816.F32.BF16 R52, R68.reuse, R72, R52 ;  /* 0x000000484434723c */ /* 0x040ff00000041834 */
[C---:B------:R-:W-:Y:S01]  /*a5a0*/  HMMA.16816.F32.BF16 R56, R68.reuse, R74, R56 ;  /* 0x0000004a4438723c */ /* 0x040fe20000041838 */
[----:B------:R-:W4:Y:S03]  /*a5b0*/  LDSM.16.MT88.4 R72, [R184+0x1000] ;  /* 0x00100000b848783b */ /* 0x000f260000004200 */
[----:B--2---:R-:W-:Y:S02]  /*a5c0*/  FFMA.FTZ R0, R176, c[0x0][0x2d0], -R108 ;  /* 0x0000b400b0007a23 */ /* 0x004fe4000001086c */
[----:B---3--:R-:W-:Y:S02]  /*a5d0*/  FADD.FTZ R2, R147, R2 ;  /* 0x0000000293027221 */ /* 0x008fe40000010000 */
[C---:B-1----:R-:W-:Y:S01]  /*a5e0*/  HMMA.16816.F32.BF16 R60, R68.reuse, R76, R60 ;  /* 0x0000004c443c723c */ /* 0x042fe2000004183c */
[----:B------:R1:W2:Y:S07]  /*a5f0*/  MUFU.EX2 R146, R0 ;  /* 0x0000000000927308 */ /* 0x0002ae0000000800 */
[----:B------:R-:W-:Y:S01]  /*a600*/  HMMA.16816.F32.BF16 R64, R68, R78, R64 ;  /* 0x0000004e4440723c */ /* 0x000fe20000041840 */
[----:B------:R-:W3:Y:S06]  /*a610*/  LDSM.16.MT88.4 R76, [R186+0x1000] ;  /* 0x00100000ba4c783b */ /* 0x000eec0000004200 */
[----:B------:R-:W-:Y:S02]  /*a620*/  F2FP.BF16.PACK_AB R68, R97, R95 ;  /* 0x0000005f6144723e */ /* 0x000fe400000010ff */
[----:B------:R-:W-:Y:S03]  /*a630*/  F2FP.BF16.PACK_AB R69, R100, R96 ;  /* 0x000000606445723e */ /* 0x000fe600000010ff */
[----:B------:R-:W-:Y:S02]  /*a640*/  F2FP.BF16.PACK_AB R70, R211, R101 ;  /* 0x00000065d346723e */ /* 0x000fe400000010ff */
[----:B------:R-:W-:Y:S01]  /*a650*/  F2FP.BF16.PACK_AB R71, R209, R210 ;  /* 0x000000d2d147723e */ /* 0x000fe200000010ff */
[----:B-1----:R-:W-:Y:S02]  /*a660*/  FFMA.FTZ R0, R177, c[0x0][0x2d0], -R108 ;  /* 0x0000b400b1007a23 */ /* 0x002fe4000001086c */
[----:B--2---:R-:W-:Y:S02]  /*a670*/  FADD.FTZ R2, R146, R2 ;  /* 0x0000000292027221 */ /* 0x004fe40000010000 */
[----:B------:R1:W2:Y:S02]  /*a680*/  MUFU.EX2 R145, R0 ;  /* 0x0000000000917308 */ /* 0x0002a40000000800 */
[C---:B----4-:R-:W-:Y:S08]  /*a690*/  HMMA.16816.F32.BF16 R4, R68.reuse, R72, R4 ;  /* 0x000000484404723c */ /* 0x050ff00000041804 */
[C---:B------:R-:W-:Y:S01]  /*a6a0*/  HMMA.16816.F32.BF16 R8, R68.reuse, R74, R8 ;  /* 0x0000004a4408723c */ /* 0x040fe20000041808 */
[----:B------:R-:W4:Y:S07]  /*a6b0*/  LDSM.16.MT88.4 R72, [R187+0x1000] ;  /* 0x00100000bb48783b */ /* 0x000f2e0000004200 */
[C---:B---3--:R-:W-:Y:S04]  /*a6c0*/  HMMA.16816.F32.BF16 R12, R68.reuse, R76, R12 ;  /* 0x0000004c440c723c */ /* 0x048fe8000004180c */
[----:B-1----:R-:W-:Y:S02]  /*a6d0*/  FFMA.FTZ R0, R195, c[0x0][0x2d0], -R108 ;  /* 0x0000b400c3007a23 */ /* 0x002fe4000001086c */
[----:B--2---:R-:W-:Y:S02]  /*a6e0*/  FADD.FTZ R2, R145, R2 ;  /* 0x0000000291027221 */ /* 0x004fe40000010000 */
[C---:B------:R-:W-:Y:S01]  /*a6f0*/  HMMA.16816.F32.BF16 R16, R68.reuse, R78, R16 ;  /* 0x0000004e4410723c */ /* 0x040fe20000041810 */
[----:B------:R-:W1:Y:S01]  /*a700*/  LDSM.16.MT88.4 R76, [R184+0x4000] ;  /* 0x00400000b84c783b */ /* 0x000e620000004200 */
[----:B------:R2:W3:Y:S06]  /*a710*/  MUFU.EX2 R140, R0 ;  /* 0x00000000008c7308 */ /* 0x0004ec0000000800 */
[C---:B------:R-:W-:Y:S08]  /*a720*/  HMMA.16816.F32.BF16 R20, R68.reuse, R80, R20 ;  /* 0x000000504414723c */ /* 0x040ff00000041814 */
[C---:B------:R-:W-:Y:S01]  /*a730*/  HMMA.16816.F32.BF16 R24, R68.reuse, R82, R24 ;  /* 0x000000524418723c */ /* 0x040fe20000041818 */
[----:B------:R-:W5:Y:S07]  /*a740*/  LDSM.16.MT88.4 R80, [R186+0x4000] ;  /* 0x00400000ba50783b */ /* 0x000f6e0000004200 */
[C---:B----4-:R-:W-:Y:S04]  /*a750*/  HMMA.16816.F32.BF16 R28, R68.reuse, R72, R28 ;  /* 0x00000048441c723c */ /* 0x050fe8000004181c */
[----:B--2---:R-:W-:Y:S02]  /*a760*/  FFMA.FTZ R0, R200, c[0x0][0x2d0], -R108 ;  /* 0x0000b400c8007a23 */ /* 0x004fe4000001086c */
[----:B---3--:R-:W-:Y:S02]  /*a770*/  FADD.FTZ R2, R140, R2 ;  /* 0x000000028c027221 */ /* 0x008fe40000010000 */
[----:B------:R2:W3:Y:S01]  /*a780*/  MUFU.EX2 R139, R0 ;  /* 0x00000000008b7308 */ /* 0x0004e20000000800 */
[C---:B------:R-:W-:Y:S01]  /*a790*/  HMMA.16816.F32.BF16 R32, R68.reuse, R74, R32 ;  /* 0x0000004a4420723c */ /* 0x040fe20000041820 */
[----:B------:R-:W4:Y:S07]  /*a7a0*/  LDSM.16.MT88.4 R72, [R185+0x4000] ;  /* 0x00400000b948783b */ /* 0x000f2e0000004200 */
[C---:B-1----:R-:W-:Y:S08]  /*a7b0*/  HMMA.16816.F32.BF16 R36, R68.reuse, R76, R36 ;  /* 0x0000004c4424723c */ /* 0x042ff00000041824 */
[C---:B------:R-:W-:Y:S01]  /*a7c0*/  HMMA.16816.F32.BF16 R40, R68.reuse, R78, R40 ;  /* 0x0000004e4428723c */ /* 0x040fe20000041828 */
[----:B------:R-:W1:Y:S03]  /*a7d0*/  LDSM.16.MT88.4 R76, [R187+0x4000] ;  /* 0x00400000bb4c783b */ /* 0x000e660000004200 */
[----:B--2---:R-:W-:Y:S04]  /*a7e0*/  FFMA.FTZ R0, R201, c[0x0][0x2d0], -R108 ;  /* 0x0000b400c9007a23 */ /* 0x004fe8000001086c */
[C---:B-----5:R-:W-:Y:S01]  /*a7f0*/  HMMA.16816.F32.BF16 R44, R68.reuse, R80, R44 ;  /* 0x00000050442c723c */ /* 0x060fe2000004182c */
[----:B------:R2:W5:Y:S03]  /*a800*/  MUFU.EX2 R138, R0 ;  /* 0x00000000008a7308 */ /* 0x0005660000000800 */
[----:B---3--:R-:W-:Y:S04]  /*a810*/  FADD.FTZ R2, R139, R2 ;  /* 0x000000028b027221 */ /* 0x008fe80000010000 */
[C---:B------:R-:W-:Y:S01]  /*a820*/  HMMA.16816.F32.BF16 R48, R68.reuse, R82, R48 ;  /* 0x000000524430723c */ /* 0x040fe20000041830 */
[----:B------:R-:W3:Y:S07]  /*a830*/  LDSM.16.MT88.4 R80, [R184+0x1800] ;  /* 0x00180000b850783b */ /* 0x000eee0000004200 */
[C---:B----4-:R-:W-:Y:S08]  /*a840*/  HMMA.16816.F32.BF16 R52, R68.reuse, R72, R52 ;  /* 0x000000484434723c */ /* 0x050ff00000041834 */
[C---:B------:R-:W-:Y:S01]  /*a850*/  HMMA.16816.F32.BF16 R56, R68.reuse, R74, R56 ;  /* 0x0000004a4438723c */ /* 0x040fe20000041838 */
[----:B------:R-:W4:Y:S03]  /*a860*/  LDSM.16.MT88.4 R72, [R186+0x1800] ;  /* 0x00180000ba48783b */ /* 0x000f260000004200 */
[--C-:B--2---:R-:W-:Y:S02]  /*a870*/  FFMA.FTZ R0, R202, c[0x0][0x2d0], -R108.reuse ;  /* 0x0000b400ca007a23 */ /* 0x104fe4000001086c */
[----:B------:R-:W-:Y:S02]  /*a880*/  FFMA.FTZ R108, R178, c[0x0][0x2d0], -R108 ;  /* 0x0000b400b26c7a23 */ /* 0x000fe4000001086c */
[C---:B-1----:R-:W-:Y:S01]  /*a890*/  HMMA.16816.F32.BF16 R60, R68.reuse, R76, R60 ;  /* 0x0000004c443c723c */ /* 0x042fe2000004183c */
[----:B------:R1:W-:Y:S03]  /*a8a0*/  MUFU.EX2 R137, R0 ;  /* 0x0000000000897308 */ /* 0x0003e60000000800 */
[----:B-----5:R-:W-:Y:S04]  /*a8b0*/  FADD.FTZ R2, R138, R2 ;  /* 0x000000028a027221 */ /* 0x020fe80000010000 */
[----:B------:R-:W-:Y:S01]  /*a8c0*/  HMMA.16816.F32.BF16 R64, R68, R78, R64 ;  /* 0x0000004e4440723c */ /* 0x000fe20000041840 */
[----:B------:R-:W2:Y:S02]  /*a8d0*/  LDSM.16.MT88.4 R76, [R187+0x1800] ;  /* 0x00180000bb4c783b */ /* 0x000ea40000004200 */
[----:B------:R-:W5:Y:S04]  /*a8e0*/  MUFU.EX2 R108, R108 ;  /* 0x0000006c006c7308 */ /* 0x000f680000000800 */
[----:B------:R-:W-:Y:S02]  /*a8f0*/  F2FP.BF16.PACK_AB R68, R204, R205 ;  /* 0x000000cdcc44723e */ /* 0x000fe400000010ff */
[----:B------:R-:W-:Y:S03]  /*a900*/  F2FP.BF16.PACK_AB R70, R149, R206 ;  /* 0x000000ce9546723e */ /* 0x000fe600000010ff */
[----:B------:R-:W-:Y:S02]  /*a910*/  F2FP.BF16.PACK_AB R69, R147, R148 ;  /* 0x000000949345723e */ /* 0x000fe400000010ff */
[----:B------:R-:W-:Y:S01]  /*a920*/  F2FP.BF16.PACK_AB R71, R145, R146 ;  /* 0x000000929147723e */ /* 0x000fe200000010ff */
[----:B-1----:R-:W-:Y:S02]  /*a930*/  FADD.FTZ R0, R91, R88 ;  /* 0x000000585b007221 */ /* 0x002fe40000010000 */
[----:B------:R-:W-:Y:S04]  /*a940*/  LDSM.16.MT88.4 R88, [R187+0x2000] ;  /* 0x00200000bb58783b */ /* 0x000fe80000004200 */
[C---:B---3--:R-:W-:Y:S03]  /*a950*/  HMMA.16816.F32.BF16 R4, R68.reuse, R80, R4 ;  /* 0x000000504404723c */ /* 0x048fe60000041804 */
[----:B------:R-:W-:Y:S01]  /*a960*/  FADD.FTZ R0, R98, R0 ;  /* 0x0000000062007221 */ /* 0x000fe20000010000 */
[----:B-----5:R-:W-:Y:S03]  /*a970*/  F2FP.BF16.PACK_AB R131, R108, R110 ;  /* 0x0000006e6c83723e */ /* 0x020fe600000010ff */
[----:B------:R-:W-:Y:S01]  /*a980*/  FADD.FTZ R0, R95, R0 ;  /* 0x000000005f007221 */ /* 0x000fe20000010000 */
[C---:B------:R-:W-:Y:S01]  /*a990*/  HMMA.16816.F32.BF16 R8, R68.reuse, R82, R8 ;  /* 0x000000524408723c */ /* 0x040fe20000041808 */
[----:B------:R-:W1:Y:S03]  /*a9a0*/  LDSM.16.MT88.4 R80, [R184+0x4800] ;  /* 0x00480000b850783b */ /* 0x000e660000004200 */
[----:B------:R-:W-:Y:S04]  /*a9b0*/  FADD.FTZ R0, R97, R0 ;  /* 0x0000000061007221 */ /* 0x000fe80000010000 */
[C---:B----4-:R-:W-:Y:S01]  /*a9c0*/  HMMA.16816.F32.BF16 R12, R68.reuse, R72, R12 ;  /* 0x00000048440c723c */ /* 0x050fe2000004180c */
[----:B------:R-:W-:Y:S03]  /*a9d0*/  LDSM.16.MT88.4 R96, [R184+0x5800] ;  /* 0x00580000b860783b */ /* 0x000fe60000004200 */
[----:B------:R-:W-:Y:S04]  /*a9e0*/  FADD.FTZ R0, R101, R0 ;  /* 0x0000000065007221 */ /* 0x000fe80000010000 */
[C---:B------:R-:W-:Y:S01]  /*a9f0*/  HMMA.16816.F32.BF16 R16, R68.reuse, R74, R16 ;  /* 0x0000004a4410723c */ /* 0x040fe20000041810 */
[----:B------:R-:W3:Y:S03]  /*aa00*/  LDSM.16.MT88.4 R72, [R186+0x4800] ;  /* 0x00480000ba48783b */ /* 0x000ee60000004200 */
[----:B------:R-:W-:Y:S04]  /*aa10*/  FADD.FTZ R0, R211, R0 ;  /* 0x00000000d3007221 */ /* 0x000fe80000010000 */
[C---:B------:R-:W-:Y:S04]  /*aa20*/  HMMA.16816.F32.BF16 R20, R68.reuse, R84, R20 ;  /* 0x000000544414723c */ /* 0x040fe80000041814 */
[----:B------:R-:W-:Y:S04]  /*aa30*/  FADD.FTZ R0, R205, R0 ;  /* 0x00000000cd007221 */ /* 0x000fe80000010000 */
[C---:B------:R-:W-:Y:S01]  /*aa40*/  HMMA.16816.F32.BF16 R24, R68.reuse, R86, R24 ;  /* 0x000000564418723c */ /* 0x040fe20000041818 */
[----:B------:R-:W4:Y:S03]  /*aa50*/  LDSM.16.MT88.4 R84, [R185+0x4800] ;  /* 0x00480000b954783b */ /* 0x000f260000004200 */
[----:B------:R-:W-:Y:S04]  /*aa60*/  FADD.FTZ R0, R204, R0 ;  /* 0x00000000cc007221 */ /* 0x000fe80000010000 */
        /* <DEDUP_REMOVED lines=8> */
[----:B------:R-:W-:Y:S03]  /*aaf0*/  LDSM.16.MT88.4 R80, [R186+0x2000] ;  /* 0x00200000ba50783b */ /* 0x000fe60000004200 */
[C---:B------:R-:W-:Y:S04]  /*ab00*/  FADD.FTZ R0, R143.reuse, R0 ;  /* 0x000000008f007221 */ /* 0x040fe80000010000 */
[C---:B---3--:R-:W-:Y:S04]  /*ab10*/  HMMA.16816.F32.BF16 R44, R68.reuse, R72, R44 ;  /* 0x00000048442c723c */ /* 0x048fe8000004182c */
        /* <DEDUP_REMOVED lines=8> */
[----:B------:R-:W-:Y:S01]  /*aba0*/  HMMA.16816.F32.BF16 R64, R68, R78, R64 ;  /* 0x0000004e4440723c */ /* 0x000fe20000041840 */
[----:B------:R-:W-:Y:S06]  /*abb0*/  LDSM.16.MT88.4 R76, [R186+0x5000] ;  /* 0x00500000ba4c783b */ /* 0x000fec0000004200 */
[----:B------:R-:W-:Y:S02]  /*abc0*/  F2FP.BF16.PACK_AB R68, R143, R141 ;  /* 0x0000008d8f44723e */ /* 0x000fe400000010ff */
[----:B------:R-:W-:Y:S03]  /*abd0*/  F2FP.BF16.PACK_AB R70, R142, R144 ;  /* 0x000000908e46723e */ /* 0x000fe600000010ff */
[----:B------:R-:W-:Y:S02]  /*abe0*/  F2FP.BF16.PACK_AB R69, R139, R140 ;  /* 0x0000008c8b45723e */ /* 0x000fe400000010ff */
[C---:B------:R-:W-:Y:S07]  /*abf0*/  F2FP.BF16.PACK_AB R71, R137.reuse, R138 ;  /* 0x0000008a8947723e */ /* 0x040fee00000010ff */
[C---:B-1----:R-:W-:Y:S08]  /*ac00*/  HMMA.16816.F32.BF16 R4, R68.reuse, R72, R4 ;  /* 0x000000484404723c */ /* 0x042ff00000041804 */
[C---:B------:R-:W-:Y:S01]  /*ac10*/  HMMA.16816.F32.BF16 R8, R68.reuse, R74, R8 ;  /* 0x0000004a4408723c */ /* 0x040fe20000041808 */
[----:B------:R-:W1:Y:S07]  /*ac20*/  LDSM.16.MT88.4 R72, [R184+0x5000] ;  /* 0x00500000b848783b */ /* 0x000e6e0000004200 */
[C---:B------:R-:W-:Y:S08]  /*ac30*/  HMMA.16816.F32.BF16 R12, R68.reuse, R80, R12 ;  /* 0x00000050440c723c */ /* 0x040ff0000004180c */
[C---:B------:R-:W-:Y:S01]  /*ac40*/  HMMA.16816.F32.BF16 R16, R68.reuse, R82, R16 ;  /* 0x000000524410723c */ /* 0x040fe20000041810 */
[----:B------:R-:W2:Y:S07]  /*ac50*/  LDSM.16.MT88.4 R80, [R185+0x5000] ;  /* 0x00500000b950783b */ /* 0x000eae0000004200 */
[C---:B---3--:R-:W-:Y:S08]  /*ac60*/  HMMA.16816.F32.BF16 R20, R68.reuse, R84, R20 ;  /* 0x000000544414723c */ /* 0x048ff00000041814 */
[C---:B------:R-:W-:Y:S01]  /*ac70*/  HMMA.16816.F32.BF16 R24, R68.reuse, R86, R24 ;  /* 0x000000564418723c */ /* 0x040fe20000041818 */
[----:B------:R-:W3:Y:S07]  /*ac80*/  LDSM.16.MT88.4 R84, [R187+0x5000] ;  /* 0x00500000bb54783b */ /* 0x000eee0000004200 */
[C---:B------:R-:W-:Y:S08]  /*ac90*/  HMMA.16816.F32.BF16 R28, R68.reuse, R88, R28 ;  /* 0x00000058441c723c */ /* 0x040ff0000004181c */
[C---:B------:R-:W-:Y:S01]  /*aca0*/  HMMA.16816.F32.BF16 R32, R68.reuse, R90, R32 ;  /* 0x0000005a4420723c */ /* 0x040fe20000041820 */
[----:B------:R-:W-:Y:S07]  /*acb0*/  LDSM.16.MT88.4 R88, [R187+0x2800] ;  /* 0x00280000bb58783b */ /* 0x000fee0000004200 */
        /* <DEDUP_REMOVED lines=8> */
[C---:B---3--:R-:W-:Y:S08]  /*ad40*/  HMMA.16816.F32.BF16 R60, R68.reuse, R84, R60 ;  /* 0x00000054443c723c */ /* 0x048ff0000004183c */
[----:B------:R-:W-:Y:S08]  /*ad50*/  HMMA.16816.F32.BF16 R64, R68, R86, R64 ;  /* 0x000000564440723c */ /* 0x000ff00000041840 */
[C---:B------:R-:W-:Y:S01]  /*ad60*/  HMMA.16816.F32.BF16 R116, R128.reuse, R112, R4 ;  /* 0x000000708074723c */ /* 0x040fe20000041804 */
[----:B------:R-:W3:Y:S07]  /*ad70*/  LDSM.16.MT88.4 R4, [R185+0x5800] ;  /* 0x00580000b904783b */ /* 0x000eee0000004200 */
[C---:B------:R-:W-:Y:S01]  /*ad80*/  HMMA.16816.F32.BF16 R112, R128.reuse, R114, R8 ;  /* 0x000000728070723c */ /* 0x040fe20000041808 */
[----:B------:R-:W4:Y:S07]  /*ad90*/  LDSM.16.MT88.4 R8, [R187+0x5800] ;  /* 0x00580000bb08783b */ /* 0x000f2e0000004200 */
[C---:B-1----:R-:W-:Y:S08]  /*ada0*/  HMMA.16816.F32.BF16 R68, R128.reuse, R72, R12 ;  /* 0x000000488044723c */ /* 0x042ff0000004180c */
        /* <DEDUP_REMOVED lines=9> */
[C---:B---3--:R-:W-:Y:S07]  /*ae40*/  HMMA.16816.F32.BF16 R52, R128.reuse, R4, R52 ;  /* 0x000000048034723c */ /* 0x048fee0000041834 */
[----:B------:R-:W-:Y:S01]  /*ae50*/  FADD.FTZ R4, R137, R2 ;  /* 0x0000000289047221 */ /* 0x000fe20000010000 */
[C---:B------:R-:W-:Y:S04]  /*ae60*/  HMMA.16816.F32.BF16 R56, R128.reuse, R6, R56 ;  /* 0x000000068038723c */ /* 0x040fe80000041838 */
[----:B------:R-:W-:Y:S02]  /*ae70*/  FADD.FTZ R2, R133, R0 ;  /* 0x0000000085027221 */ /* 0x000fe40000010000 */
[----:B------:R-:W-:Y:S01]  /*ae80*/  FADD.FTZ R0, R132, R4 ;  /* 0x0000000484007221 */ /* 0x000fe20000010000 */
[-C--:B------:R-:W-:Y:S01]  /*ae90*/  MOV R4, R3.reuse ;  /* 0x0000000300047202 */ /* 0x080fe20000000f00 */
[C---:B----4-:R-:W-:Y:S04]  /*aea0*/  HMMA.16816.F32.BF16 R60, R128.reuse, R8, R60 ;  /* 0x00000008803c723c */ /* 0x050fe8000004183c */
[----:B------:R-:W-:Y:S02]  /*aeb0*/  FADD.FTZ R2, R134, R2 ;  /* 0x0000000286027221 */ /* 0x000fe40000010000 */
[----:B------:R-:W-:Y:S01]  /*aec0*/  FADD.FTZ R0, R111, R0 ;  /* 0x000000006f007221 */ /* 0x000fe20000010000 */
[----:B------:R-:W-:Y:S01]  /*aed0*/  MOV R111, R3 ;  /* 0x00000003006f7202 */ /* 0x000fe20000000f00 */
[----:B------:R-:W-:Y:S04]  /*aee0*/  HMMA.16816.F32.BF16 R64, R128, R10, R64 ;  /* 0x0000000a8040723c */ /* 0x000fe80000041840 */
[----:B------:R-:W-:Y:S02]  /*aef0*/  FADD.FTZ R2, R135, R2 ;  /* 0x0000000287027221 */ /* 0x000fe40000010000 */
[----:B------:R-:W-:Y:S01]  /*af00*/  FADD.FTZ R0, R110, R0 ;  /* 0x000000006e007221 */ /* 0x000fe20000010000 */
[----:B------:R-:W-:Y:S01]  /*af10*/  MOV R110, R109 ;  /* 0x0000006d006e7202 */ /* 0x000fe20000000f00 */
[----:B------:R-:W-:Y:S04]  /*af20*/  FADD.FTZ R225, R136, R2 ;  /* 0x0000000288e17221 */ /* 0x000fe80000010000 */
[----:B------:R-:W-:Y:S01]  /*af30*/  FADD.FTZ R226, R108, R0 ;  /* 0x000000006ce27221 */ /* 0x000fe20000010000 */
[----:B------:R-:W-:-:S05]  /*af40*/  @P0 BRA `(.L_x_2518) ;  /* 0xffffbe7000000947 */ /* 0x000fca000383ffff */
.L_x_2497:
[----:B------:R-:W-:Y:S01]  /*af50*/  IMAD.MOV.U32 R0, RZ, RZ, c[0x0][0x2c4] ;  /* 0x0000b100ff007624 */ /* 0x000fe200078e00ff */
[----:B------:R-:W-:-:S02]  /*af60*/  ISETP.GE.AND P0, PT, R249, 0x1, PT ;  /* 0x00000001f900780c */ /* 0x000fc40003f06270 */
[----:B------:R-:W-:Y:S02]  /*af70*/  IADD3 R2, R230, 0x1, -R229 ;  /* 0x00000001e6027810 */ /* 0x000fe40007ffe8e5 */
[----:B------:R-:W-:Y:S02]  /*af80*/  ISETP.NE.AND P1, PT, R0, 0x1, PT ;  /* 0x000000010000780c */ /* 0x000fe40003f25270 */
[----:B------:R-:W-:-:S11]  /*af90*/  IADD3 R0, R243, 0x7f, RZ ;  /* 0x0000007ff3007810 */ /* 0x000fd60007ffe0ff */
        /* <DEDUP_REMOVED lines=15> */
.L_x_2521:
[----:B------:R-:W-:-:S04]  /*b090*/  MOV R3, 0x1 ;  /* 0x0000000100037802 */ /* 0x000fc80000000f00 */
[----:B------:R-:W-:-:S13]  /*b0a0*/  ISETP.NE.AND P0, PT, R3, c[0x0][0x32c], PT ;  /* 0x0000cb0003007a0c */ /* 0x000fda0003f05270 */
[----:B------:R-:W-:-:S05]  /*b0b0*/  @P0 IMAD.HI.U32 R3, R0, c[0x0][0x330], RZ ;  /* 0x0000cc0000030a27 */ /* 0x000fca00078e00ff */
[----:B------:R-:W-:Y:S02]  /*b0c0*/  @P0 SHF.R.U32.HI R0, RZ, c[0x0][0x334], R3 ;  /* 0x0000cd00ff000a19 */ /* 0x000fe40000011603 */
.L_x_2522:
[----:B------:R-:W-:Y:S05]  /*b0d0*/  BSYNC B0 ;  /* 0x0000000000007941 */ /* 0x000fea0003800000 */
.L_x_2520:
[----:B------:R-:W-:-:S05]  /*b0e0*/  IMAD R0, R0, c[0x0][0x32c], RZ ;  /* 0x0000cb0000007a24 */ /* 0x000fca00078e02ff */
[----:B------:R-:W-:-:S04]  /*b0f0*/  IMNMX R2, R2, R0, !PT ;  /* 0x0000000002027217 */ /* 0x000fc80007800200 */
.L_x_2519:
        /* <DEDUP_REMOVED lines=9> */
.L_x_2534:
        /* <DEDUP_REMOVED lines=39> */
.L_x_2635:
        /* <DEDUP_REMOVED lines=24> */
.L_x_2636:
        /* <DEDUP_REMOVED lines=16> */
.L_x_2525:
[----:B--23--:R-:W-:Y:S05]  /*b680*/  BSYNC B0 ;  /* 0x0000000000007941 */ /* 0x00cfea0003800000 */
.L_x_2524:
        /* <DEDUP_REMOVED lines=178> */
.L_x_2637:
        /* <DEDUP_REMOVED lines=24> */
.L_x_2638:
        /* <DEDUP_REMOVED lines=16> */
.L_x_2529:
[----:B------:R-:W-:Y:S05]  /*c430*/  BSYNC B0 ;  /* 0x0000000000007941 */ /* 0x000fea0003800000 */
.L_x_2528:
        /* <DEDUP_REMOVED lines=51> */
.L_x_2639:
[----:B--2---:R-:W-:Y:S01]  /*c770*/  FMNMX.FTZ R109, R108, R0, !PT ;  /* 0x000000006c6d7209 */ /* 0x004fe20007810000 */
[----:B------:R-:W-:-:S05]  /*c780*/  BRA.DIV ~URZ, `(.L_x_2533) ;  /* 0x0000baf27f007947 */ /* 0x000fca000b800000 */
[----:B------:R-:W-:Y:S04]  /*c790*/  SHFL.BFLY PT, R0, R128, 0x2, 0x1f ;  /* 0x0c401f0080007f89 */ /* 0x000fe800000e0000 */
[----:B------:R-:W2:Y:S02]  /*c7a0*/  SHFL.BFLY PT, R2, R109, 0x1, 0x1f ;  /* 0x0c201f006d027f89 */ /* 0x000ea400000e0000 */
[----:B--2---:R-:W-:Y:S02]  /*c7b0*/  FMNMX.FTZ R109, R109, R2, !PT ;  /* 0x000000026d6d7209 */ /* 0x004fe40007810000 */
[----:B-1----:R-:W-:Y:S05]  /*c7c0*/  FMNMX.FTZ R108, R128, R0, !PT ;  /* 0x00000000806c7209 */ /* 0x002fea0007810000 */
[----:B------:R1:W2:Y:S02]  /*c7d0*/  SHFL.BFLY PT, R0, R108, 0x1, 0x1f ;  /* 0x0c201f006c007f89 */ /* 0x0002a400000e0000 */
.L_x_2640:
[C---:B------:R-:W-:Y:S01]  /*c7e0*/  FADD.FTZ R2, -R109.reuse, R110 ;  /* 0x0000006e6d027221 */ /* 0x040fe20000010100 */
[----:B------:R-:W-:Y:S01]  /*c7f0*/  WARPSYNC 0xffffffff ;  /* 0xffffffff00007948 */ /* 0x000fe20003800000 */
[----:B------:R-:W-:Y:S01]  /*c800*/  FMUL.FTZ R110, R109, c[0x0][0x2d0] ;  /* 0x0000b4006d6e7a20 */ /* 0x000fe20000410000 */
[----:B------:R-:W3:Y:S01]  /*c810*/  LDSM.16.MT88.4 R132, [R184] ;  /* 0x00000000b884783b */ /* 0x000ee20000004200 */
[----:B------:R-:W-:Y:S01]  /*c820*/  FMUL.FTZ R2, R2, c[0x0][0x2d0] ;  /* 0x0000b40002027a20 */ /* 0x000fe20000410000 */
[----:B------:R-:W-:Y:S01]  /*c830*/  ISETP.GT.AND P0, PT, R196, R188, PT ;  /* 0x000000bcc400720c */ /* 0x000fe20003f04270 */
[--C-:B------:R-:W-:Y:S01]  /*c840*/  FFMA.FTZ R3, R4, c[0x0][0x2d0], -R110.reuse ;  /* 0x0000b40004037a23 */ /* 0x100fe2000001086e */
[----:B------:R-:W-:Y:S01]  /*c850*/  IADD3 R196, R196, -0x1, RZ ;  /* 0xffffffffc4c47810 */ /* 0x000fe20007ffe0ff */
[--C-:B------:R-:W-:Y:S02]  /*c860*/  FFMA.FTZ R139, R28, c[0x0][0x2d0], -R110.reuse ;  /* 0x0000b4001c8b7a23 */ /* 0x100fe4000001086e */
[----:B------:R4:W-:Y:S01]  /*c870*/  MUFU.EX2 R128, R3 ;  /* 0x0000000300807308 */ /* 0x0009e20000000800 */
[--C-:B------:R-:W-:Y:S02]  /*c880*/  FFMA.FTZ R146, R45, c[0x0][0x2d0], -R110.reuse ;  /* 0x0000b4002d927a23 */ /* 0x100fe4000001086e */
[--C-:B------:R-:W-:Y:S02]  /*c890*/  FFMA.FTZ R144, R36, c[0x0][0x2d0], -R110.reuse ;  /* 0x0000b40024907a23 */ /* 0x100fe4000001086e */
        /* <DEDUP_REMOVED lines=12> */
[--C-:B----4-:R-:W-:Y:S02]  /*c960*/  FFMA.FTZ R3, R5, c[0x0][0x2d0], -R110.reuse ;  /* 0x0000b40005037a23 */ /* 0x110fe4000001086e */
[--C-:B------:R-:W-:Y:S02]  /*c970*/  FFMA.FTZ R147, R44, c[0x0][0x2d0], -R110.reuse ;  /* 0x0000b4002c937a23 */ /* 0x100fe4000001086e */
[--C-:B------:R-:W-:Y:S01]  /*c980*/  FFMA.FTZ R41, R41, c[0x0][0x2d0], -R110.reuse ;  /* 0x0000b40029297a23 */ /* 0x100fe2000001086e */
[----:B------:R4:W-:Y:S01]  /*c990*/  MUFU.EX2 R141, R3 ;  /* 0x00000003008d7308 */ /* 0x0009e20000000800 */
[--C-:B------:R-:W-:Y:S09]  /*c9a0*/  FFMA.FTZ R145, R48, c[0x0][0x2d0], -R110.reuse ;  /* 0x0000b40030917a23 */ /* 0x100ff2000001086e */
[----:B------:R-:W-:Y:S10]  /*c9b0*/  MUFU.EX2 R179, R20 ;  /* 0x0000001400b37308 */ /* 0x000ff40000000800 */
[----:B------:R-:W-:Y:S01]  /*c9c0*/  MUFU.EX2 R139, R139 ;  /* 0x0000008b008b7308 */ /* 0x000fe20000000800 */
[--C-:B----4-:R-:W-:Y:S09]  /*c9d0*/  FFMA.FTZ R3, R8, c[0x0][0x2d0], -R110.reuse ;  /* 0x0000b40008037a23 */ /* 0x110ff2000001086e */
[----:B------:R4:W-:Y:S02]  /*c9e0*/  MUFU.EX2 R148, R3 ;  /* 0x0000000300947308 */ /* 0x0009e40000000800 */
[----:B--2-4-:R-:W-:Y:S01]  /*c9f0*/  FMNMX.FTZ R3, R0, R108, !PT ;  /* 0x0000006c00037209 */ /* 0x014fe20007810000 */
[--C-:B------:R-:W-:Y:S02]  /*ca00*/  FFMA.FTZ R0, R9, c[0x0][0x2d0], -R110.reuse ;  /* 0x0000b40009007a23 */ /* 0x100fe4000001086e */
[--C-:B-1----:R-:W-:Y:S05]  /*ca10*/  FFMA.FTZ R108, R13, c[0x0][0x2d0], -R110.reuse ;  /* 0x0000b4000d6c7a23 */ /* 0x102fea000001086e */
[----:B------:R1:W-:Y:S01]  /*ca20*/  MUFU.EX2 R149, R0 ;  /* 0x0000000000957308 */ /* 0x0003e20000000800 */
[----:B------:R-:W-:Y:S02]  /*ca30*/  FMUL.FTZ R136, R3, c[0x0][0x2d0] ;  /* 0x0000b40003887a20 */ /* 0x000fe40000410000 */
[----:B------:R-:W-:Y:S02]  /*ca40*/  FFMA.FTZ R13, R17, c[0x0][0x2d0], -R110 ;  /* 0x0000b400110d7a23 */ /* 0x000fe4000001086e */
[--C-:B------:R-:W-:Y:S02]  /*ca50*/  FFMA.FTZ R6, R6, c[0x0][0x2d0], -R136.reuse ;  /* 0x0000b40006067a23 */ /* 0x100fe40000010888 */
[--C-:B------:R-:W-:Y:S02]  /*ca60*/  FFMA.FTZ R7, R7, c[0x0][0x2d0], -R136.reuse ;  /* 0x0000b40007077a23 */ /* 0x100fe40000010888 */
[--C-:B------:R-:W-:Y:S01]  /*ca70*/  FFMA.FTZ R4, R10, c[0x0][0x2d0], -R136.reuse ;  /* 0x0000b4000a047a23 */ /* 0x100fe20000010888 */
[----:B------:R-:W-:Y:S01]  /*ca80*/  MUFU.EX2 R140, R6 ;  /* 0x00000006008c7308 */ /* 0x000fe20000000800 */
[----:B------:R-:W-:Y:S09]  /*ca90*/  FFMA.FTZ R5, R11, c[0x0][0x2d0], -R136 ;  /* 0x0000b4000b057a23 */ /* 0x000ff20000010888 */
[----:B------:R-:W2:Y:S01]  /*caa0*/  MUFU.EX2 R17, R7 ;  /* 0x0000000700117308 */ /* 0x000ea20000000800 */
[----:B-1----:R-:W-:Y:S02]  /*cab0*/  FADD.FTZ R0, -R3, R111 ;  /* 0x0000006f03007221 */ /* 0x002fe40000010100 */
[--C-:B------:R-:W-:Y:S02]  /*cac0*/  FFMA.FTZ R111, R12, c[0x0][0x2d0], -R110.reuse ;  /* 0x0000b4000c6f7a23 */ /* 0x100fe4000001086e */
[----:B------:R-:W-:Y:S05]  /*cad0*/  FMUL.FTZ R0, R0, c[0x0][0x2d0] ;  /* 0x0000b40000007a20 */ /* 0x000fea0000410000 */
[----:B------:R-:W-:Y:S01]  /*cae0*/  MUFU.EX2 R28, R4 ;  /* 0x00000004001c7308 */ /* 0x000fe20000000800 */
[----:B------:R-:W-:Y:S09]  /*caf0*/  FFMA.FTZ R110, R49, c[0x0][0x2d0], -R110 ;  /* 0x0000b400316e7a23 */ /* 0x000ff2000001086e */
[----:B------:R-:W1:Y:S10]  /*cb00*/  MUFU.EX2 R0, R0 ;  /* 0x0000000000007308 */ /* 0x000e740000000800 */
[----:B------:R-:W4:Y:S10]  /*cb10*/  MUFU.EX2 R45, R5 ;  /* 0x00000005002d7308 */ /* 0x000f340000000800 */
[----:B------:R-:W-:Y:S10]  /*cb20*/  MUFU.EX2 R37, R111 ;  /* 0x0000006f00257308 */ /* 0x000ff40000000800 */
[----:B------:R-:W1:Y:S10]  /*cb30*/  MUFU.EX2 R44, R108 ;  /* 0x0000006c002c7308 */ /* 0x000e740000000800 */
[----:B------:R-:W3:Y:S10]  /*cb40*/  MUFU.EX2 R151, R13 ;  /* 0x0000000d00977308 */ /* 0x000ef40000000800 */
[----:B------:R-:W-:Y:S01]  /*cb50*/  MUFU.EX2 R111, R144 ;  /* 0x00000090006f7308 */ /* 0x000fe20000000800 */
[C---:B-----5:R-:W-:Y:S01]  /*cb60*/  FMUL.FTZ R8, R2.reuse, R112 ;  /* 0x0000007002087220 */ /* 0x060fe20000410000 */
[----:B--2---:R-:W-:Y:S01]  /*cb70*/  F2FP.BF16.PACK_AB R129, R17, R140 ;  /* 0x0000008c1181723e */ /* 0x004fe200000010ff */
[----:B------:R-:W-:Y:S01]  /*cb80*/  FMUL.FTZ R9, R2, R113 ;  /* 0x0000007102097220 */ /* 0x000fe20000410000 */
[----:B------:R-:W-:Y:S01]  /*cb90*/  F2FP.BF16.PACK_AB R130, R149, R148 ;  /* 0x000000949582723e */ /* 0x000fe200000010ff */
[C---:B-1----:R-:W-:Y:S01]  /*cba0*/  FMUL.FTZ R10, R0.reuse, R114 ;  /* 0x00000072000a7220 */ /* 0x042fe20000410000 */
[----:B----4-:R-:W-:Y:S01]  /*cbb0*/  F2FP.BF16.PACK_AB R131, R45, R28 ;  /* 0x0000001c2d83723e */ /* 0x010fe200000010ff */
[----:B------:R-:W-:Y:S02]  /*cbc0*/  FMUL.FTZ R11, R0, R115 ;  /* 0x00000073000b7220 */ /* 0x000fe40000410000 */
[----:B------:R-:W1:Y:S01]  /*cbd0*/  LDSM.16.MT88.4 R112, [R186] ;  /* 0x00000000ba70783b */ /* 0x000e620000004200 */
[C---:B------:R-:W-:Y:S02]  /*cbe0*/  FMUL.FTZ R4, R2.reuse, R116 ;  /* 0x0000007402047220 */ /* 0x040fe40000410000 */
[----:B------:R-:W-:Y:S02]  /*cbf0*/  FMUL.FTZ R5, R2, R117 ;  /* 0x0000007502057220 */ /* 0x000fe40000410000 */
[C---:B------:R-:W-:Y:S02]  /*cc00*/  FMUL.FTZ R6, R0.reuse, R118 ;  /* 0x0000007600067220 */ /* 0x040fe40000410000 */
[----:B------:R-:W-:Y:S02]  /*cc10*/  FMUL.FTZ R7, R0, R119 ;  /* 0x0000007700077220 */ /* 0x000fe40000410000 */
[C---:B------:R-:W-:Y:S01]  /*cc20*/  FFMA.FTZ R12, R2.reuse, R225, R128 ;  /* 0x000000e1020c7223 */ /* 0x040fe20000010080 */
[C---:B------:R-:W-:Y:S01]  /*cc30*/  F2FP.BF16.PACK_AB R128, R141.reuse, R128 ;  /* 0x000000808d80723e */ /* 0x040fe200000010ff */
[----:B------:R-:W-:Y:S01]  /*cc40*/  LDSM.16.MT88.4 R116, [R186+0x800] ;  /* 0x00080000ba74783b */ /* 0x000fe20000004200 */
[----:B------:R-:W-:Y:S02]  /*cc50*/  FMUL.FTZ R68, R2, R68 ;  /* 0x0000004402447220 */ /* 0x000fe40000410000 */
[----:B------:R-:W-:Y:S01]  /*cc60*/  FADD.FTZ R25, R141, R12 ;  /* 0x0000000c8d197221 */ /* 0x000fe20000010000 */
[----:B------:R-:W-:Y:S01]  /*cc70*/  F2FP.BF16.PACK_AB R12, R44, R37 ;  /* 0x000000252c0c723e */ /* 0x000fe200000010ff */
[----:B------:R-:W-:Y:S01]  /*cc80*/  MUFU.EX2 R141, R21 ;  /* 0x00000015008d7308 */ /* 0x000fe20000000800 */
[C---:B---3--:R-:W-:Y:S05]  /*cc90*/  HMMA.16816.F32.BF16 R4, R128.reuse, R132, R4 ;  /* 0x000000848004723c */ /* 0x048fea0000041804 */
[----:B------:R-:W-:Y:S02]  /*cca0*/  FMUL.FTZ R69, R2, R69 ;  /* 0x0000004502457220 */ /* 0x000fe40000410000 */
[C---:B------:R-:W-:Y:S01]  /*ccb0*/  FMUL.FTZ R70, R0.reuse, R70 ;  /* 0x0000004600467220 */ /* 0x040fe20000410000 */
[C---:B------:R-:W-:Y:S04]  /*ccc0*/  HMMA.16816.F32.BF16 R8, R128.reuse, R134, R8 ;  /* 0x000000868008723c */ /* 0x040fe80000041808 */
[----:B------:R-:W-:Y:S02]  /*ccd0*/  FMUL.FTZ R71, R0, R71 ;  /* 0x0000004700477220 */ /* 0x000fe40000410000 */
[C---:B------:R-:W-:Y:S02]  /*cce0*/  FMUL.FTZ R72, R2.reuse, R72 ;  /* 0x0000004802487220 */ /* 0x040fe40000410000 */
[----:B------:R-:W-:Y:S04]  /*ccf0*/  FMUL.FTZ R73, R2, R73 ;  /* 0x0000004902497220 */ /* 0x000fe80000410000 */
[C---:B------:R-:W-:Y:S02]  /*cd00*/  FMUL.FTZ R74, R0.reuse, R74 ;  /* 0x0000004a004a7220 */ /* 0x040fe40000410000 */
[----:B------:R-:W-:Y:S01]  /*cd10*/  FMUL.FTZ R75, R0, R75 ;  /* 0x0000004b004b7220 */ /* 0x000fe20000410000 */
[C---:B-1----:R-:W-:Y:S03]  /*cd20*/  HMMA.16816.F32.BF16 R68, R128.reuse, R112, R68 ;  /* 0x000000708044723c */ /* 0x042fe60000041844 */
[C---:B------:R-:W-:Y:S02]  /*cd30*/  FMUL.FTZ R76, R2.reuse, R76 ;  /* 0x0000004c024c7220 */ /* 0x040fe40000410000 */
[----:B------:R-:W-:Y:S02]  /*cd40*/  FMUL.FTZ R77, R2, R77 ;  /* 0x0000004d024d7220 */ /* 0x000fe40000410000 */
[C---:B------:R-:W-:Y:S01]  /*cd50*/  FMUL.FTZ R78, R0.reuse, R78 ;  /* 0x0000004e004e7220 */ /* 0x040fe20000410000 */
[C---:B------:R-:W-:Y:S01]  /*cd60*/  HMMA.16816.F32.BF16 R72, R128.reuse, R114, R72 ;  /* 0x000000728048723c */ /* 0x040fe20000041848 */
[----:B------:R-:W1:Y:S03]  /*cd70*/  LDSM.16.MT88.4 R112, [R185] ;  /* 0x00000000b970783b */ /* 0x000e660000004200 */
[----:B------:R-:W-:Y:S02]  /*cd80*/  FMUL.FTZ R79, R0, R79 ;  /* 0x0000004f004f7220 */ /* 0x000fe40000410000 */
[C---:B------:R-:W-:Y:S02]  /*cd90*/  FMUL.FTZ R80, R2.reuse, R80 ;  /* 0x0000005002507220 */ /* 0x040fe40000410000 */
[----:B------:R-:W-:Y:S04]  /*cda0*/  FMUL.FTZ R81, R2, R81 ;  /* 0x0000005102517220 */ /* 0x000fe80000410000 */
[C---:B------:R-:W-:Y:S02]  /*cdb0*/  FMUL.FTZ R82, R0.reuse, R82 ;  /* 0x0000005200527220 */ /* 0x040fe40000410000 */
[----:B------:R-:W-:Y:S02]  /*cdc0*/  FMUL.FTZ R83, R0, R83 ;  /* 0x0000005300537220 */ /* 0x000fe40000410000 */
        /* <DEDUP_REMOVED lines=12> */
[C---:B------:R-:W-:Y:S01]  /*ce90*/  FMUL.FTZ R96, R2.reuse, R96 ;  /* 0x0000006002607220 */ /* 0x040fe20000410000 */
[C---:B-1----:R-:W-:Y:S03]  /*cea0*/  HMMA.16816.F32.BF16 R76, R128.reuse, R112, R76 ;  /* 0x00000070804c723c */ /* 0x042fe6000004184c */
[----:B------:R-:W-:Y:S02]  /*ceb0*/  FMUL.FTZ R97, R2, R97 ;  /* 0x0000006102617220 */ /* 0x000fe40000410000 */
[C---:B------:R-:W-:Y:S02]  /*cec0*/  FMUL.FTZ R98, R0.reuse, R98 ;  /* 0x0000006200627220 */ /* 0x040fe40000410000 */
[----:B------:R-:W-:Y:S01]  /*ced0*/  FMUL.FTZ R99, R0, R99 ;  /* 0x0000006300637220 */ /* 0x000fe20000410000 */
[C---:B------:R-:W-:Y:S01]  /*cee0*/  HMMA.16816.F32.BF16 R80, R128.reuse, R114, R80 ;  /* 0x000000728050723c */ /* 0x040fe20000041850 */
[----:B------:R-:W1:Y:S03]  /*cef0*/  LDSM.16.MT88.4 R112, [R189] ;  /* 0x00000000bd70783b */ /* 0x000e660000004200 */
        /* <DEDUP_REMOVED lines=16> */
[C---:B------:R-:W-:Y:S02]  /*d000*/  FMUL.FTZ R54, R0.reuse, R54 ;  /* 0x0000003600367220 */ /* 0x040fe40000410000 */
[C---:B------:R-:W-:Y:S01]  /*d010*/  FMUL.FTZ R55, R0.reuse, R55 ;  /* 0x0000003700377220 */ /* 0x040fe20000410000 */
[C---:B-1----:R-:W-:Y:S03]  /*d020*/  HMMA.16816.F32.BF16 R84, R128.reuse, R112, R84 ;  /* 0x000000708054723c */ /* 0x042fe60000041854 */
[C---:B------:R-:W-:Y:S02]  /*d030*/  FMUL.FTZ R58, R0.reuse, R58 ;  /* 0x0000003a003a7220 */ /* 0x040fe40000410000 */
[C---:B------:R-:W-:Y:S02]  /*d040*/  FMUL.FTZ R59, R0.reuse, R59 ;  /* 0x0000003b003b7220 */ /* 0x040fe40000410000 */
[C---:B------:R-:W-:Y:S01]  /*d050*/  FMUL.FTZ R62, R0.reuse, R62 ;  /* 0x0000003e003e7220 */ /* 0x040fe20000410000 */
[C---:B------:R-:W-:Y:S01]  /*d060*/  HMMA.16816.F32.BF16 R88, R128.reuse, R114, R88 ;  /* 0x000000728058723c */ /* 0x040fe20000041858 */
[----:B------:R-:W1:Y:S03]  /*d070*/  LDSM.16.MT88.4 R112, [R184+0x3000] ;  /* 0x00300000b870783b */ /* 0x000e660000004200 */
[C---:B------:R-:W-:Y:S02]  /*d080*/  FMUL.FTZ R63, R0.reuse, R63 ;  /* 0x0000003f003f7220 */ /* 0x040fe40000410000 */
[C---:B------:R-:W-:Y:S02]  /*d090*/  FMUL.FTZ R66, R0.reuse, R66 ;  /* 0x0000004200427220 */ /* 0x040fe40000410000 */
[----:B------:R-:W-:Y:S04]  /*d0a0*/  FMUL.FTZ R67, R0, R67 ;  /* 0x0000004300437220 */ /* 0x000fe80000410000 */
[--C-:B------:R-:W-:Y:S01]  /*d0b0*/  FFMA.FTZ R2, R14, c[0x0][0x2d0], -R136.reuse ;  /* 0x0000b4000e027a23 */ /* 0x100fe20000010888 */
[----:B------:R-:W-:Y:S03]  /*d0c0*/  F2FP.BF16.PACK_AB R14, R151, R150 ;  /* 0x00000096970e723e */ /* 0x000fe600000010ff */
[----:B------:R2:W-:Y:S02]  /*d0d0*/  MUFU.EX2 R36, R2 ;  /* 0x0000000200247308 */ /* 0x0005e40000000800 */
[--C-:B--2---:R-:W-:Y:S01]  /*d0e0*/  FFMA.FTZ R2, R15, c[0x0][0x2d0], -R136.reuse ;  /* 0x0000b4000f027a23 */ /* 0x104fe20000010888 */
[C---:B-1----:R-:W-:Y:S07]  /*d0f0*/  HMMA.16816.F32.BF16 R92, R128.reuse, R112, R92 ;  /* 0x00000070805c723c */ /* 0x042fee000004185c */
[----:B------:R1:W2:Y:S01]  /*d100*/  MUFU.EX2 R40, R2 ;  /* 0x0000000200287308 */ /* 0x0002a20000000800 */
[C---:B------:R-:W-:Y:S01]  /*d110*/  HMMA.16816.F32.BF16 R96, R128.reuse, R114, R96 ;  /* 0x000000728060723c */ /* 0x040fe20000041860 */
[----:B------:R-:W3:Y:S03]  /*d120*/  LDSM.16.MT88.4 R112, [R186+0x3000] ;  /* 0x00300000ba70783b */ /* 0x000ee60000004200 */
[----:B-1----:R-:W-:Y:S01]  /*d130*/  FFMA.FTZ R2, R18, c[0x0][0x2d0], -R136 ;  /* 0x0000b40012027a23 */ /* 0x002fe20000010888 */
[----:B--2---:R-:W-:Y:S04]  /*d140*/  F2FP.BF16.PACK_AB R13, R40, R36 ;  /* 0x00000024280d723e */ /* 0x004fe800000010ff */
[----:B------:R1:W-:Y:S01]  /*d150*/  MUFU.EX2 R135, R2 ;  /* 0x0000000200877308 */ /* 0x0003e20000000800 */
[C---:B---3--:R-:W-:Y:S03]  /*d160*/  HMMA.16816.F32.BF16 R100, R128.reuse, R112, R100 ;  /* 0x000000708064723c */ /* 0x048fe60000041864 */
[----:B-1----:R-:W-:Y:S05]  /*d170*/  FFMA.FTZ R2, R0, R226, R140 ;  /* 0x000000e200027223 */ /* 0x002fea000001008c */
[C---:B------:R-:W-:Y:S01]  /*d180*/  HMMA.16816.F32.BF16 R104, R128.reuse, R114, R104 ;  /* 0x000000728068723c */ /* 0x040fe20000041868 */
[----:B------:R-:W1:Y:S01]  /*d190*/  LDSM.16.MT88.4 R112, [R185+0x3000] ;  /* 0x00300000b970783b */ /* 0x000e620000004200 */
[----:B------:R-:W-:Y:S02]  /*d1a0*/  MUFU.EX2 R140, R29 ;  /* 0x0000001d008c7308 */ /* 0x000fe40000000800 */
[----:B------:R-:W-:Y:S02]  /*d1b0*/  FFMA.FTZ R0, R19, c[0x0][0x2d0], -R136 ;  /* 0x0000b40013007a23 */ /* 0x000fe40000010888 */
[----:B------:R-:W-:Y:S02]  /*d1c0*/  FADD.FTZ R24, R17, R2 ;  /* 0x0000000211187221 */ /* 0x000fe40000010000 */
[----:B------:R-:W-:Y:S01]  /*d1d0*/  FADD.FTZ R2, R148, R25 ;  /* 0x0000001994027221 */ /* 0x000fe20000010000 */
[----:B------:R-:W-:Y:S03]  /*d1e0*/  LDSM.16.MT88.4 R16, [R185+0x800] ;  /* 0x00080000b910783b */ /* 0x000fe60000004200 */
[----:B------:R2:W3:Y:S02]  /*d1f0*/  MUFU.EX2 R178, R0 ;  /* 0x0000000000b27308 */ /* 0x0004e40000000800 */
[--C-:B--2---:R-:W-:Y:S01]  /*d200*/  FFMA.FTZ R0, R22, c[0x0][0x2d0], -R136.reuse ;  /* 0x0000b40016007a23 */ /* 0x104fe20000010888 */
[----:B---3--:R-:W-:Y:S01]  /*d210*/  F2FP.BF16.PACK_AB R15, R178, R135 ;  /* 0x00000087b20f723e */ /* 0x008fe200000010ff */
[C---:B-1----:R-:W-:Y:S08]  /*d220*/  HMMA.16816.F32.BF16 R52, R128.reuse, R112, R52 ;  /* 0x000000708034723c */ /* 0x042ff00000041834 */
[C---:B------:R-:W-:Y:S01]  /*d230*/  HMMA.16816.F32.BF16 R56, R128.reuse, R114, R56 ;  /* 0x000000728038723c */ /* 0x040fe20000041838 */
[----:B------:R-:W1:Y:S07]  /*d240*/  LDSM.16.MT88.4 R112, [R187+0x3000] ;  /* 0x00300000bb70783b */ /* 0x000e6e0000004200 */
[C---:B-1----:R-:W-:Y:S08]  /*d250*/  HMMA.16816.F32.BF16 R60, R128.reuse, R112, R60 ;  /* 0x00000070803c723c */ /* 0x042ff0000004183c */
[----:B------:R-:W-:Y:S01]  /*d260*/  HMMA.16816.F32.BF16 R64, R128, R114, R64 ;  /* 0x000000728040723c */ /* 0x000fe20000041840 */
[----:B------:R-:W1:Y:S01]  /*d270*/  LDSM.16.MT88.4 R112, [R184+0x800] ;  /* 0x00080000b870783b */ /* 0x000e620000004200 */
[----:B------:R-:W-:Y:S10]  /*d280*/  MUFU.EX2 R129, R143 ;  /* 0x0000008f00817308 */ /* 0x000ff40000000800 */
[----:B------:R-:W-:Y:S10]  /*d290*/  MUFU.EX2 R130, R142 ;  /* 0x0000008e00827308 */ /* 0x000ff40000000800 */
[----:B------:R-:W-:Y:S10]  /*d2a0*/  MUFU.EX2 R128, R41 ;  /* 0x0000002900807308 */ /* 0x000ff40000000800 */
[----:B------:R-:W-:Y:S01]  /*d2b0*/  MUFU.EX2 R41, R147 ;  /* 0x0000009300297308 */ /* 0x000fe20000000800 */
[C---:B-1----:R-:W-:Y:S08]  /*d2c0*/  HMMA.16816.F32.BF16 R4, R12.reuse, R112, R4 ;  /* 0x000000700c04723c */ /* 0x042ff00000041804 */
[C---:B------:R-:W-:Y:S01]  /*d2d0*/  HMMA.16816.F32.BF16 R8, R12.reuse, R114, R8 ;  /* 0x000000720c08723c */ /* 0x040fe20000041808 */
[----:B------:R-:W1:Y:S07]  /*d2e0*/  LDSM.16.MT88.4 R112, [R187+0x800] ;  /* 0x00080000bb70783b */ /* 0x000e6e0000004200 */
[C---:B------:R-:W-:Y:S01]  /*d2f0*/  HMMA.16816.F32.BF16 R68, R12.reuse, R116, R68 ;  /* 0x000000740c44723c */ /* 0x040fe20000041844 */
[----:B------:R2:W-:Y:S07]  /*d300*/  MUFU.EX2 R117, R0 ;  /* 0x0000000000757308 */ /* 0x0005ee0000000800 */
[C---:B------:R-:W-:Y:S03]  /*d310*/  HMMA.16816.F32.BF16 R72, R12.reuse, R118, R72 ;  /* 0x000000760c48723c */ /* 0x040fe60000041848 */
[----:B------:R-:W-:Y:S05]  /*d320*/  MUFU.EX2 R116, R138 ;  /* 0x0000008a00747308 */ /* 0x000fea0000000800 */
[C---:B------:R-:W-:Y:S05]  /*d330*/  HMMA.16816.F32.BF16 R76, R12.reuse, R16, R76 ;  /* 0x000000100c4c723c */ /* 0x040fea000004184c */
[----:B------:R-:W3:Y:S03]  /*d340*/  MUFU.EX2 R118, R137 ;  /* 0x0000008900767308 */ /* 0x000ee60000000800 */
[C---:B------:R-:W-:Y:S01]  /*d350*/  HMMA.16816.F32.BF16 R80, R12.reuse, R18, R80 ;  /* 0x000000120c50723c */ /* 0x040fe20000041850 */
[----:B------:R-:W4:Y:S03]  /*d360*/  LDSM.16.MT88.4 R16, [R184+0x3800] ;  /* 0x00380000b810783b */ /* 0x000f260000004200 */
[--C-:B--2---:R-:W-:Y:S03]  /*d370*/  FFMA.FTZ R0, R23, c[0x0][0x2d0], -R136.reuse ;  /* 0x0000b40017007a23 */ /* 0x104fe60000010888 */
[----:B------:R-:W-:Y:S01]  /*d380*/  MUFU.EX2 R138, R32 ;  /* 0x00000020008a7308 */ /* 0x000fe20000000800 */
[C---:B-1----:R-:W-:Y:S01]  /*d390*/  HMMA.16816.F32.BF16 R84, R12.reuse, R112, R84 ;  /* 0x000000700c54723c */ /* 0x042fe20000041854 */
[----:B------:R-:W-:Y:S07]  /*d3a0*/  LDSM.16.MT88.4 R20, [R186+0x1000] ;  /* 0x00100000ba14783b */ /* 0x000fee0000004200 */
[C---:B------:R-:W-:Y:S01]  /*d3b0*/  HMMA.16816.F32.BF16 R88, R12.reuse, R114, R88 ;  /* 0x000000720c58723c */ /* 0x040fe20000041858 */
[----:B------:R-:W1:Y:S01]  /*d3c0*/  LDSM.16.MT88.4 R112, [R186+0x3800] ;  /* 0x00380000ba70783b */ /* 0x000e620000004200 */
[----:B------:R2:W5:Y:S10]  /*d3d0*/  MUFU.EX2 R119, R0 ;  /* 0x0000000000777308 */ /* 0x0005740000000800 */
[----:B------:R-:W-:Y:S01]  /*d3e0*/  MUFU.EX2 R137, R33 ;  /* 0x0000002100897308 */ /* 0x000fe20000000800 */
[C---:B----4-:R-:W-:Y:S03]  /*d3f0*/  HMMA.16816.F32.BF16 R92, R12.reuse, R16, R92 ;  /* 0x000000100c5c723c */ /* 0x050fe6000004185c */
[--C-:B--2---:R-:W-:Y:S06]  /*d400*/  FFMA.FTZ R0, R26, c[0x0][0x2d0], -R136.reuse ;  /* 0x0000b4001a007a23 */ /* 0x104fec0000010888 */
[----:B------:R2:W-:Y:S01]  /*d410*/  MUFU.EX2 R177, R0 ;  /* 0x0000000000b17308 */ /* 0x0005e20000000800 */
[C---:B------:R-:W-:Y:S01]  /*d420*/  HMMA.16816.F32.BF16 R96, R12.reuse, R18, R96 ;  /* 0x000000120c60723c */ /* 0x040fe20000041860 */
[----:B------:R-:W4:Y:S07]  /*d430*/  LDSM.16.MT88.4 R16, [R185+0x3800] ;  /* 0x00380000b910783b */ /* 0x000f2e0000004200 */
[C---:B-1----:R-:W-:Y:S08]  /*d440*/  HMMA.16816.F32.BF16 R100, R12.reuse, R112, R100 ;  /* 0x000000700c64723c */ /* 0x042ff00000041864 */
[C---:B------:R-:W-:Y:S01]  /*d450*/  HMMA.16816.F32.BF16 R104, R12.reuse, R114, R104 ;  /* 0x000000720c68723c */ /* 0x040fe20000041868 */
[----:B------:R-:W1:Y:S03]  /*d460*/  LDSM.16.MT88.4 R112, [R187+0x3800] ;  /* 0x00380000bb70783b */ /* 0x000e660000004200 */
[----:B--2---:R-:W-:Y:S04]  /*d470*/  FFMA.FTZ R0, R27, c[0x0][0x2d0], -R136 ;  /* 0x0000b4001b007a23 */ /* 0x004fe80000010888 */
[----:B------:R2:W1:Y:S01]  /*d480*/  MUFU.EX2 R176, R0 ;  /* 0x0000000000b07308 */ /* 0x0004620000000800 */
[C---:B----4-:R-:W-:Y:S08]  /*d490*/  HMMA.16816.F32.BF16 R52, R12.reuse, R16, R52 ;  /* 0x000000100c34723c */ /* 0x050ff00000041834 */
[C---:B------:R-:W-:Y:S01]  /*d4a0*/  HMMA.16816.F32.BF16 R56, R12.reuse, R18, R56 ;  /* 0x000000120c38723c */ /* 0x040fe20000041838 */
[----:B------:R-:W4:Y:S03]  /*d4b0*/  LDSM.16.MT88.4 R16, [R184+0x1000] ;  /* 0x00100000b810783b */ /* 0x000f260000004200 */
[----:B--2---:R-:W-:Y:S02]  /*d4c0*/  FADD.FTZ R0, R28, R24 ;  /* 0x000000181c007221 */ /* 0x004fe40000010000 */
[----:B------:R-:W-:Y:S02]  /*d4d0*/  FADD.FTZ R28, R149, R2 ;  /* 0x00000002951c7221 */ /* 0x000fe40000010000 */
[----:B------:R-:W-:Y:S01]  /*d4e0*/  FADD.FTZ R2, R45, R0 ;  /* 0x000000002d027221 */ /* 0x000fe20000010000 */
[C---:B-1----:R-:W-:Y:S01]  /*d4f0*/  HMMA.16816.F32.BF16 R60, R12.reuse, R112, R60 ;  /* 0x000000700c3c723c */ /* 0x042fe2000004183c */
[----:B------:R-:W1:Y:S02]  /*d500*/  LDSM.16.MT88.4 R24, [R185+0x1000] ;  /* 0x00100000b918783b */ /* 0x000e640000004200 */
[----:B------:R-:W-:Y:S02]  /*d510*/  FFMA.FTZ R0, R30, c[0x0][0x2d0], -R136 ;  /* 0x0000b4001e007a23 */ /* 0x000fe40000010888 */
[----:B------:R-:W-:Y:S02]  /*d520*/  FADD.FTZ R28, R37, R28 ;  /* 0x0000001c251c7221 */ /* 0x000fe40000010000 */
[----:B------:R2:W-:Y:S01]  /*d530*/  MUFU.EX2 R134, R0 ;  /* 0x0000000000867308 */ /* 0x0005e20000000800 */
[----:B------:R-:W-:Y:S01]  /*d540*/  HMMA.16816.F32.BF16 R64, R12, R114, R64 ;  /* 0x000000720c40723c */ /* 0x000fe20000041840 */
[----:B------:R-:W-:Y:S03]  /*d550*/  LDSM.16.MT88.4 R112, [R184+0x2800] ;  /* 0x00280000b870783b */ /* 0x000fe60000004200 */
[----:B------:R-:W-:Y:S02]  /*d560*/  FADD.FTZ R32, R44, R28 ;  /* 0x0000001c2c207221 */ /* 0x000fe40000010000 */
[----:B------:R-:W-:Y:S01]  /*d570*/  FADD.FTZ R2, R36, R2 ;  /* 0x0000000224027221 */ /* 0x000fe20000010000 */
[----:B---3--:R-:W-:Y:S01]  /*d580*/  F2FP.BF16.PACK_AB R12, R118, R116 ;  /* 0x00000074760c723e */ /* 0x008fe200000010ff */
[----:B------:R-:W-:Y:S01]  /*d590*/  FFMA.FTZ R36, R47, c[0x0][0x2d0], -R136 ;  /* 0x0000b4002f247a23 */ /* 0x000fe20000010888 */
[----:B------:R-:W-:Y:S01]  /*d5a0*/  F2FP.BF16.PACK_AB R14, R179, R141 ;  /* 0x0000008db30e723e */ /* 0x000fe200000010ff */
[----:B------:R3:W-:Y:S02]  /*d5b0*/  MUFU.EX2 R44, R110 ;  /* 0x0000006e002c7308 */ /* 0x0007e40000000800 */
[----:B-----5:R-:W-:Y:S01]  /*d5c0*/  F2FP.BF16.PACK_AB R13, R119, R117 ;  /* 0x00000075770d723e */ /* 0x020fe200000010ff */
[----:B------:R-:W-:Y:S01]  /*d5d0*/  FADD.FTZ R33, R40, R2 ;  /* 0x0000000228217221 */ /* 0x000fe20000010000 */
[----:B------:R-:W-:Y:S01]  /*d5e0*/  F2FP.BF16.PACK_AB R15, R176, R177 ;  /* 0x000000b1b00f723e */ /* 0x000fe200000010ff */
[--C-:B------:R-:W-:Y:S02]  /*d5f0*/  FFMA.FTZ R2, R46, c[0x0][0x2d0], -R136.reuse ;  /* 0x0000b4002e027a23 */ /* 0x100fe40000010888 */
[--C-:B------:R-:W-:Y:S03]  /*d600*/  FFMA.FTZ R37, R50, c[0x0][0x2d0], -R136.reuse ;  /* 0x0000b40032257a23 */ /* 0x100fe60000010888 */
[----:B------:R-:W-:Y:S01]  /*d610*/  MUFU.EX2 R40, R2 ;  /* 0x0000000200287308 */ /* 0x000fe20000000800 */
[--C-:B--2---:R-:W-:Y:S01]  /*d620*/  FFMA.FTZ R0, R31, c[0x0][0x2d0], -R136.reuse ;  /* 0x0000b4001f007a23 */ /* 0x104fe20000010888 */
[C---:B----4-:R-:W-:Y:S01]  /*d630*/  HMMA.16816.F32.BF16 R4, R12.reuse, R16, R4 ;  /* 0x000000100c04723c */ /* 0x050fe20000041804 */
[----:B------:R-:W-:Y:S07]  /*d640*/  LDSM.16.MT88.4 R28, [R185+0x1800] ;  /* 0x00180000b91c783b */ /* 0x000fee0000004200 */
[----:B------:R2:W4:Y:S01]  /*d650*/  MUFU.EX2 R133, R0 ;  /* 0x0000000000857308 */ /* 0x0005220000000800 */
[C---:B------:R-:W-:Y:S01]  /*d660*/  HMMA.16816.F32.BF16 R8, R12.reuse, R18, R8 ;  /* 0x000000120c08723c */ /* 0x040fe20000041808 */
[----:B------:R-:W5:Y:S02]  /*d670*/  LDSM.16.MT88.4 R16, [R187+0x1000] ;  /* 0x00100000bb10783b */ /* 0x000f640000004200 */
[----:B---3--:R-:W-:Y:S05]  /*d680*/  MOV R110, R109 ;  /* 0x0000006d006e7202 */ /* 0x008fea0000000f00 */
[C---:B------:R-:W-:Y:S01]  /*d690*/  HMMA.16816.F32.BF16 R68, R12.reuse, R20, R68 ;  /* 0x000000140c44723c */ /* 0x040fe20000041844 */
[----:B------:R-:W-:Y:S07]  /*d6a0*/  MUFU.EX2 R36, R36 ;  /* 0x0000002400247308 */ /* 0x000fee0000000800 */
[C---:B------:R-:W-:Y:S01]  /*d6b0*/  HMMA.16816.F32.BF16 R72, R12.reuse, R22, R72 ;  /* 0x000000160c48723c */ /* 0x040fe20000041848 */
[----:B------:R-:W3:Y:S02]  /*d6c0*/  LDSM.16.MT88.4 R20, [R184+0x4000] ;  /* 0x00400000b814783b */ /* 0x000ee40000004200 */
[----:B------:R-:W-:Y:S01]  /*d6d0*/  MUFU.EX2 R37, R37 ;  /* 0x0000002500257308 */ /* 0x000fe20000000800 */
[--C-:B--2---:R-:W-:Y:S04]  /*d6e0*/  FFMA.FTZ R0, R34, c[0x0][0x2d0], -R136.reuse ;  /* 0x0000b40022007a23 */ /* 0x104fe80000010888 */
[C---:B-1----:R-:W-:Y:S05]  /*d6f0*/  HMMA.16816.F32.BF16 R76, R12.reuse, R24, R76 ;  /* 0x000000180c4c723c */ /* 0x042fea000004184c */
[----:B------:R1:W-:Y:S03]  /*d700*/  MUFU.EX2 R132, R0 ;  /* 0x0000000000847308 */ /* 0x0003e60000000800 */
[C---:B------:R-:W-:Y:S01]  /*d710*/  HMMA.16816.F32.BF16 R80, R12.reuse, R26, R80 ;  /* 0x0000001a0c50723c */ /* 0x040fe20000041850 */
[----:B------:R-:W2:Y:S07]  /*d720*/  LDSM.16.MT88.4 R24, [R186+0x4000] ;  /* 0x00400000ba18783b */ /* 0x000eae0000004200 */
[C---:B-----5:R-:W-:Y:S08]  /*d730*/  HMMA.16816.F32.BF16 R84, R12.reuse, R16, R84 ;  /* 0x000000100c54723c */ /* 0x060ff00000041854 */
[C---:B------:R-:W-:Y:S01]  /*d740*/  HMMA.16816.F32.BF16 R88, R12.reuse, R18, R88 ;  /* 0x000000120c58723c */ /* 0x040fe20000041858 */
[----:B------:R-:W5:Y:S03]  /*d750*/  LDSM.16.MT88.4 R16, [R185+0x4000] ;  /* 0x00400000b910783b */ /* 0x000f660000004200 */
[--C-:B-1----:R-:W-:Y:S04]  /*d760*/  FFMA.FTZ R0, R35, c[0x0][0x2d0], -R136.reuse ;  /* 0x0000b40023007a23 */ /* 0x102fe80000010888 */
[C---:B---3--:R-:W-:Y:S01]  /*d770*/  HMMA.16816.F32.BF16 R92, R12.reuse, R20, R92 ;  /* 0x000000140c5c723c */ /* 0x048fe2000004185c */
[----:B------:R1:W3:Y:S07]  /*d780*/  MUFU.EX2 R131, R0 ;  /* 0x0000000000837308 */ /* 0x0002ee0000000800 */
[C---:B------:R-:W-:Y:S01]  /*d790*/  HMMA.16816.F32.BF16 R96, R12.reuse, R22, R96 ;  /* 0x000000160c60723c */ /* 0x040fe20000041860 */
[----:B------:R-:W3:Y:S07]  /*d7a0*/  LDSM.16.MT88.4 R20, [R187+0x4000] ;  /* 0x00400000bb14783b */ /* 0x000eee0000004200 */
[C---:B--2---:R-:W-:Y:S08]  /*d7b0*/  HMMA.16816.F32.BF16 R100, R12.reuse, R24, R100 ;  /* 0x000000180c64723c */ /* 0x044ff00000041864 */
[C---:B------:R-:W-:Y:S01]  /*d7c0*/  HMMA.16816.F32.BF16 R104, R12.reuse, R26, R104 ;  /* 0x0000001a0c68723c */ /* 0x040fe20000041868 */
[----:B------:R-:W2:Y:S03]  /*d7d0*/  LDSM.16.MT88.4 R24, [R184+0x1800] ;  /* 0x00180000b818783b */ /* 0x000ea60000004200 */
[----:B-1----:R-:W-:Y:S02]  /*d7e0*/  FFMA.FTZ R0, R38, c[0x0][0x2d0], -R136 ;  /* 0x0000b40026007a23 */ /* 0x002fe40000010888 */
[----:B------:R-:W-:Y:S02]  /*d7f0*/  FADD.FTZ R38, R135, R33 ;  /* 0x0000002187267221 */ /* 0x000fe40000010000 */
[----:B------:R1:W1:Y:S01]  /*d800*/  MUFU.EX2 R108, R0 ;  /* 0x00000000006c7308 */ /* 0x0002620000000800 */
[C---:B-----5:R-:W-:Y:S03]  /*d810*/  HMMA.16816.F32.BF16 R52, R12.reuse, R16, R52 ;  /* 0x000000100c34723c */ /* 0x060fe60000041834 */
[----:B------:R-:W-:Y:S04]  /*d820*/  FADD.FTZ R2, R178, R38 ;  /* 0x00000026b2027221 */ /* 0x000fe80000010000 */
[----:B------:R-:W-:Y:S01]  /*d830*/  FADD.FTZ R2, R117, R2 ;  /* 0x0000000275027221 */ /* 0x000fe20000010000 */
[C---:B------:R-:W-:Y:S01]  /*d840*/  HMMA.16816.F32.BF16 R56, R12.reuse, R18, R56 ;  /* 0x000000120c38723c */ /* 0x040fe20000041838 */
[----:B------:R-:W5:Y:S03]  /*d850*/  LDSM.16.MT88.4 R16, [R186+0x1800] ;  /* 0x00180000ba10783b */ /* 0x000f660000004200 */
[----:B------:R-:W-:Y:S04]  /*d860*/  FADD.FTZ R2, R119, R2 ;  /* 0x0000000277027221 */ /* 0x000fe80000010000 */
[C---:B---3--:R-:W-:Y:S04]  /*d870*/  HMMA.16816.F32.BF16 R60, R12.reuse, R20, R60 ;  /* 0x000000140c3c723c */ /* 0x048fe8000004183c */
[----:B------:R-:W-:Y:S02]  /*d880*/  FADD.FTZ R2, R177, R2 ;  /* 0x00000002b1027221 */ /* 0x000fe40000010000 */
[--C-:B-1----:R-:W-:Y:S02]  /*d890*/  FFMA.FTZ R0, R39, c[0x0][0x2d0], -R136.reuse ;  /* 0x0000b40027007a23 */ /* 0x102fe40000010888 */
[----:B------:R-:W-:Y:S01]  /*d8a0*/  HMMA.16816.F32.BF16 R64, R12, R22, R64 ;  /* 0x000000160c40723c */ /* 0x000fe20000041840 */
[----:B------:R-:W1:Y:S01]  /*d8b0*/  LDSM.16.MT88.4 R20, [R187+0x1800] ;  /* 0x00180000bb14783b */ /* 0x000e620000004200 */
[----:B------:R3:W1:Y:S02]  /*d8c0*/  MUFU.EX2 R49, R0 ;  /* 0x0000000000317308 */ /* 0x0006640000000800 */
[----:B------:R-:W-:Y:S02]  /*d8d0*/  FFMA.FTZ R39, R51, c[0x0][0x2d0], -R136 ;  /* 0x0000b40033277a23 */ /* 0x000fe40000010888 */
[----:B------:R-:W-:Y:S01]  /*d8e0*/  FADD.FTZ R2, R176, R2 ;  /* 0x00000002b0027221 */ /* 0x000fe20000010000 */
[----:B------:R-:W-:Y:S02]  /*d8f0*/  F2FP.BF16.PACK_AB R12, R140, R139 ;  /* 0x0000008b8c0c723e */ /* 0x000fe400000010ff */
[----:B------:R-:W-:Y:S03]  /*d900*/  F2FP.BF16.PACK_AB R14, R137, R138 ;  /* 0x0000008a890e723e */ /* 0x000fe600000010ff */
[----:B----4-:R-:W-:Y:S01]  /*d910*/  F2FP.BF16.PACK_AB R13, R133, R134 ;  /* 0x00000086850d723e */ /* 0x010fe200000010ff */
[----:B------:R-:W-:Y:S01]  /*d920*/  MUFU.EX2 R39, R39 ;  /* 0x0000002700277308 */ /* 0x000fe20000000800 */
[----:B------:R-:W-:Y:S01]  /*d930*/  F2FP.BF16.PACK_AB R15, R131, R132 ;  /* 0x00000084830f723e */ /* 0x000fe200000010ff */
[----:B------:R-:W-:Y:S04]  /*d940*/  FADD.FTZ R2, R134, R2 ;  /* 0x0000000286027221 */ /* 0x000fe80000010000 */
[----:B------:R-:W-:Y:S02]  /*d950*/  FADD.FTZ R2, R133, R2 ;  /* 0x0000000285027221 */ /* 0x000fe40000010000 */
[C---:B--2---:R-:W-:Y:S03]  /*d960*/  HMMA.16816.F32.BF16 R4, R12.reuse, R24, R4 ;  /* 0x000000180c04723c */ /* 0x044fe60000041804 */
[----:B------:R-:W-:Y:S02]  /*d970*/  FADD.FTZ R2, R132, R2 ;  /* 0x0000000284027221 */ /* 0x000fe40000010000 */
[----:B---3--:R-:W-:Y:S03]  /*d980*/  FFMA.FTZ R0, R42, c[0x0][0x2d0], -R136 ;  /* 0x0000b4002a007a23 */ /* 0x008fe60000010888 */
[C---:B------:R-:W-:Y:S01]  /*d990*/  HMMA.16816.F32.BF16 R8, R12.reuse, R26, R8 ;  /* 0x0000001a0c08723c */ /* 0x040fe20000041808 */
[----:B------:R-:W2:Y:S01]  /*d9a0*/  LDSM.16.MT88.4 R24, [R184+0x4800] ;  /* 0x00480000b818783b */ /* 0x000ea20000004200 */
[----:B------:R3:W4:Y:S02]  /*d9b0*/  MUFU.EX2 R48, R0 ;  /* 0x0000000000307308 */ /* 0x0007240000000800 */
[----:B------:R-:W-:Y:S04]  /*d9c0*/  FADD.FTZ R2, R131, R2 ;  /* 0x0000000283027221 */ /* 0x000fe80000010000 */
[C---:B-----5:R-:W-:Y:S04]  /*d9d0*/  HMMA.16816.F32.BF16 R68, R12.reuse, R16, R68 ;  /* 0x000000100c44723c */ /* 0x060fe80000041844 */
[----:B------:R-:W-:Y:S01]  /*d9e0*/  MUFU.EX2 R42, R146 ;  /* 0x00000092002a7308 */ /* 0x000fe20000000800 */
[----:B------:R-:W-:Y:S03]  /*d9f0*/  FADD.FTZ R2, R108, R2 ;  /* 0x000000026c027221 */ /* 0x000fe60000010000 */
[C---:B------:R-:W-:Y:S01]  /*da00*/  HMMA.16816.F32.BF16 R72, R12.reuse, R18, R72 ;  /* 0x000000120c48723c */ /* 0x040fe20000041848 */
[----:B------:R-:W5:Y:S03]  /*da10*/  LDSM.16.MT88.4 R16, [R186+0x4800] ;  /* 0x00480000ba10783b */ /* 0x000f660000004200 */
[----:B-1----:R-:W-:Y:S04]  /*da20*/  FADD.FTZ R2, R49, R2 ;  /* 0x0000000231027221 */ /* 0x002fe80000010000 */
[C---:B------:R-:W-:Y:S04]  /*da30*/  HMMA.16816.F32.BF16 R76, R12.reuse, R28, R76 ;  /* 0x0000001c0c4c723c */ /* 0x040fe8000004184c */
[----:B---3--:R-:W-:Y:S02]  /*da40*/  FFMA.FTZ R0, R43, c[0x0][0x2d0], -R136 ;  /* 0x0000b4002b007a23 */ /* 0x008fe40000010888 */
[----:B------:R-:W-:Y:S01]  /*da50*/  MUFU.EX2 R43, R145 ;  /* 0x00000091002b7308 */ /* 0x000fe20000000800 */
[----:B----4-:R-:W-:Y:S01]  /*da60*/  FADD.FTZ R2, R48, R2 ;  /* 0x0000000230027221 */ /* 0x010fe20000010000 */
[C---:B------:R-:W-:Y:S01]  /*da70*/  HMMA.16816.F32.BF16 R80, R12.reuse, R30, R80 ;  /* 0x0000001e0c50723c */ /* 0x040fe20000041850 */
[----:B------:R-:W1:Y:S07]  /*da80*/  LDSM.16.MT88.4 R28, [R185+0x4800] ;  /* 0x00480000b91c783b */ /* 0x000e6e0000004200 */
[C---:B------:R-:W-:Y:S01]  /*da90*/  HMMA.16816.F32.BF16 R84, R12.reuse, R20, R84 ;  /* 0x000000140c54723c */ /* 0x040fe20000041854 */
[----:B------:R3:W4:Y:S07]  /*daa0*/  MUFU.EX2 R45, R0 ;  /* 0x00000000002d7308 */ /* 0x00072e0000000800 */
[C---:B------:R-:W-:Y:S01]  /*dab0*/  HMMA.16816.F32.BF16 R88, R12.reuse, R22, R88 ;  /* 0x000000160c58723c */ /* 0x040fe20000041858 */
[----:B------:R-:W4:Y:S07]  /*dac0*/  LDSM.16.MT88.4 R20, [R187+0x4800] ;  /* 0x00480000bb14783b */ /* 0x000f2e0000004200 */
[C---:B--2---:R-:W-:Y:S08]  /*dad0*/  HMMA.16816.F32.BF16 R92, R12.reuse, R24, R92 ;  /* 0x000000180c5c723c */ /* 0x044ff0000004185c */
[C---:B------:R-:W-:Y:S01]  /*dae0*/  HMMA.16816.F32.BF16 R96, R12.reuse, R26, R96 ;  /* 0x0000001a0c60723c */ /* 0x040fe20000041860 */
[----:B------:R-:W-:Y:S03]  /*daf0*/  LDSM.16.MT88.4 R24, [R186+0x2000] ;  /* 0x00200000ba18783b */ /* 0x000fe60000004200 */
[----:B---3--:R-:W-:Y:S04]  /*db00*/  FADD.FTZ R0, R150, R32 ;  /* 0x0000002096007221 */ /* 0x008fe80000010000 */
[C---:B-----5:R-:W-:Y:S01]  /*db10*/  HMMA.16816.F32.BF16 R100, R12.reuse, R16, R100 ;  /* 0x000000100c64723c */ /* 0x060fe20000041864 */
[----:B------:R-:W-:Y:S03]  /*db20*/  LDSM.16.MT88.4 R32, [R187+0x2000] ;  /* 0x00200000bb20783b */ /* 0x000fe60000004200 */
[----:B------:R-:W-:Y:S04]  /*db30*/  FADD.FTZ R0, R151, R0 ;  /* 0x0000000097007221 */ /* 0x000fe80000010000 */
[C---:B------:R-:W-:Y:S01]  /*db40*/  HMMA.16816.F32.BF16 R104, R12.reuse, R18, R104 ;  /* 0x000000120c68723c */ /* 0x040fe20000041868 */
[----:B------:R-:W2:Y:S03]  /*db50*/  LDSM.16.MT88.4 R16, [R184+0x2000] ;  /* 0x00200000b810783b */ /* 0x000ea60000004200 */
[----:B------:R-:W-:Y:S04]  /*db60*/  FADD.FTZ R0, R116, R0 ;  /* 0x0000000074007221 */ /* 0x000fe80000010000 */
        /* <DEDUP_REMOVED lines=17> */
[C---:B--2---:R-:W-:Y:S03]  /*dc80*/  HMMA.16816.F32.BF16 R4, R12.reuse, R16, R4 ;  /* 0x000000100c04723c */ /* 0x044fe60000041804 */
[----:B------:R-:W-:Y:S01]  /*dc90*/  FADD.FTZ R0, R111, R0 ;  /* 0x000000006f007221 */ /* 0x000fe20000010000 */
[----:B------:R-:W-:Y:S03]  /*dca0*/  MOV R111, R3 ;  /* 0x00000003006f7202 */ /* 0x000fe60000000f00 */
[----:B------:R-:W-:Y:S01]  /*dcb0*/  FADD.FTZ R0, R129, R0 ;  /* 0x0000000081007221 */ /* 0x000fe20000010000 */
[C---:B------:R-:W-:Y:S01]  /*dcc0*/  HMMA.16816.F32.BF16 R8, R12.reuse, R18, R8 ;  /* 0x000000120c08723c */ /* 0x040fe20000041808 */
[----:B------:R-:W2:Y:S03]  /*dcd0*/  LDSM.16.MT88.4 R16, [R184+0x5000] ;  /* 0x00500000b810783b */ /* 0x000ea60000004200 */
[----:B------:R-:W-:Y:S04]  /*dce0*/  FADD.FTZ R0, R130, R0 ;  /* 0x0000000082007221 */ /* 0x000fe80000010000 */
[C---:B------:R-:W-:Y:S04]  /*dcf0*/  HMMA.16816.F32.BF16 R68, R12.reuse, R24, R68 ;  /* 0x000000180c44723c */ /* 0x040fe80000041844 */
[----:B------:R-:W-:Y:S04]  /*dd00*/  FADD.FTZ R0, R128, R0 ;  /* 0x0000000080007221 */ /* 0x000fe80000010000 */
[C---:B------:R-:W-:Y:S01]  /*dd10*/  HMMA.16816.F32.BF16 R72, R12.reuse, R26, R72 ;  /* 0x0000001a0c48723c */ /* 0x040fe20000041848 */
[----:B------:R-:W3:Y:S07]  /*dd20*/  LDSM.16.MT88.4 R24, [R185+0x5000] ;  /* 0x00500000b918783b */ /* 0x000eee0000004200 */
[C---:B-1----:R-:W-:Y:S08]  /*dd30*/  HMMA.16816.F32.BF16 R76, R12.reuse, R28, R76 ;  /* 0x0000001c0c4c723c */ /* 0x042ff0000004184c */
[C---:B------:R-:W-:Y:S01]  /*dd40*/  HMMA.16816.F32.BF16 R80, R12.reuse, R30, R80 ;  /* 0x0000001e0c50723c */ /* 0x040fe20000041850 */
[----:B------:R-:W1:Y:S07]  /*dd50*/  LDSM.16.MT88.4 R28, [R187+0x5000] ;  /* 0x00500000bb1c783b */ /* 0x000e6e0000004200 */
[C---:B------:R-:W-:Y:S08]  /*dd60*/  HMMA.16816.F32.BF16 R84, R12.reuse, R32, R84 ;  /* 0x000000200c54723c */ /* 0x040ff00000041854 */
[C---:B------:R-:W-:Y:S01]  /*dd70*/  HMMA.16816.F32.BF16 R88, R12.reuse, R34, R88 ;  /* 0x000000220c58723c */ /* 0x040fe20000041858 */
[----:B------:R-:W-:Y:S07]  /*dd80*/  LDSM.16.MT88.4 R32, [R184+0x5800] ;  /* 0x00580000b820783b */ /* 0x000fee0000004200 */
[C---:B--2---:R-:W-:Y:S08]  /*dd90*/  HMMA.16816.F32.BF16 R92, R12.reuse, R16, R92 ;  /* 0x000000100c5c723c */ /* 0x044ff0000004185c */
[C---:B------:R-:W-:Y:S01]  /*dda0*/  HMMA.16816.F32.BF16 R96, R12.reuse, R18, R96 ;  /* 0x000000120c60723c */ /* 0x040fe20000041860 */
[----:B------:R-:W2:Y:S07]  /*ddb0*/  LDSM.16.MT88.4 R16, [R186+0x2800] ;  /* 0x00280000ba10783b */ /* 0x000eae0000004200 */
[C---:B------:R-:W-:Y:S08]  /*ddc0*/  HMMA.16816.F32.BF16 R100, R12.reuse, R20, R100 ;  /* 0x000000140c64723c */ /* 0x040ff00000041864 */
[C---:B------:R-:W-:Y:S01]  /*ddd0*/  HMMA.16816.F32.BF16 R104, R12.reuse, R22, R104 ;  /* 0x000000160c68723c */ /* 0x040fe20000041868 */
[----:B------:R-:W4:Y:S07]  /*dde0*/  LDSM.16.MT88.4 R20, [R185+0x2800] ;  /* 0x00280000b914783b */ /* 0x000f2e0000004200 */
[C---:B---3--:R-:W-:Y:S08]  /*ddf0*/  HMMA.16816.F32.BF16 R52, R12.reuse, R24, R52 ;  /* 0x000000180c34723c */ /* 0x048ff00000041834 */
[C---:B------:R-:W-:Y:S01]  /*de00*/  HMMA.16816.F32.BF16 R56, R12.reuse, R26, R56 ;  /* 0x0000001a0c38723c */ /* 0x040fe20000041838 */
[----:B------:R-:W3:Y:S07]  /*de10*/  LDSM.16.MT88.4 R24, [R187+0x2800] ;  /* 0x00280000bb18783b */ /* 0x000eee0000004200 */
[C---:B-1----:R-:W-:Y:S08]  /*de20*/  HMMA.16816.F32.BF16 R60, R12.reuse, R28, R60 ;  /* 0x0000001c0c3c723c */ /* 0x042ff0000004183c */
[----:B------:R-:W-:Y:S01]  /*de30*/  HMMA.16816.F32.BF16 R64, R12, R30, R64 ;  /* 0x0000001e0c40723c */ /* 0x000fe20000041840 */
[----:B------:R-:W1:Y:S06]  /*de40*/  LDSM.16.MT88.4 R28, [R186+0x5800] ;  /* 0x00580000ba1c783b */ /* 0x000e6c0000004200 */
[----:B------:R-:W-:Y:S02]  /*de50*/  F2FP.BF16.PACK_AB R12, R42, R41 ;  /* 0x000000292a0c723e */ /* 0x000fe400000010ff */
[----:B------:R-:W-:Y:S03]  /*de60*/  F2FP.BF16.PACK_AB R14, R44, R43 ;  /* 0x0000002b2c0e723e */ /* 0x000fe600000010ff */
[----:B------:R-:W-:Y:S02]  /*de70*/  F2FP.BF16.PACK_AB R13, R36, R40 ;  /* 0x00000028240d723e */ /* 0x000fe400000010ff */
[----:B------:R-:W-:Y:S07]  /*de80*/  F2FP.BF16.PACK_AB R15, R39, R37 ;  /* 0x00000025270f723e */ /* 0x000fee00000010ff */
[C---:B------:R-:W-:Y:S01]  /*de90*/  HMMA.16816.F32.BF16 R116, R12.reuse, R112, R4 ;  /* 0x000000700c74723c */ /* 0x040fe20000041804 */
[----:B------:R-:W5:Y:S07]  /*dea0*/  LDSM.16.MT88.4 R4, [R185+0x5800] ;  /* 0x00580000b904783b */ /* 0x000f6e0000004200 */
[C---:B------:R-:W-:Y:S01]  /*deb0*/  HMMA.16816.F32.BF16 R112, R12.reuse, R114, R8 ;  /* 0x000000720c70723c */ /* 0x040fe20000041808 */
[----:B------:R-:W1:Y:S07]  /*dec0*/  LDSM.16.MT88.4 R8, [R187+0x5800] ;  /* 0x00580000bb08783b */ /* 0x000e6e0000004200 */
[C---:B--2---:R-:W-:Y:S08]  /*ded0*/  HMMA.16816.F32.BF16 R68, R12.reuse, R16, R68 ;  /* 0x000000100c44723c */ /* 0x044ff00000041844 */
[C---:B------:R-:W-:Y:S08]  /*dee0*/  HMMA.16816.F32.BF16 R72, R12.reuse, R18, R72 ;  /* 0x000000120c48723c */ /* 0x040ff00000041848 */
[C---:B----4-:R-:W-:Y:S08]  /*def0*/  HMMA.16816.F32.BF16 R76, R12.reuse, R20, R76 ;  /* 0x000000140c4c723c */ /* 0x050ff0000004184c */
[C---:B------:R-:W-:Y:S08]  /*df00*/  HMMA.16816.F32.BF16 R80, R12.reuse, R22, R80 ;  /* 0x000000160c50723c */ /* 0x040ff00000041850 */
[C---:B---3--:R-:W-:Y:S08]  /*df10*/  HMMA.16816.F32.BF16 R84, R12.reuse, R24, R84 ;  /* 0x000000180c54723c */ /* 0x048ff00000041854 */
[C---:B------:R-:W-:Y:S08]  /*df20*/  HMMA.16816.F32.BF16 R88, R12.reuse, R26, R88 ;  /* 0x0000001a0c58723c */ /* 0x040ff00000041858 */
[C---:B------:R-:W-:Y:S08]  /*df30*/  HMMA.16816.F32.BF16 R92, R12.reuse, R32, R92 ;  /* 0x000000200c5c723c */ /* 0x040ff0000004185c */
[C---:B------:R-:W-:Y:S08]  /*df40*/  HMMA.16816.F32.BF16 R96, R12.reuse, R34, R96 ;  /* 0x000000220c60723c */ /* 0x040ff00000041860 */
[C---:B-1----:R-:W-:Y:S08]  /*df50*/  HMMA.16816.F32.BF16 R100, R12.reuse, R28, R100 ;  /* 0x0000001c0c64723c */ /* 0x042ff00000041864 */
[C---:B------:R-:W-:Y:S08]  /*df60*/  HMMA.16816.F32.BF16 R104, R12.reuse, R30, R104 ;  /* 0x0000001e0c68723c */ /* 0x040ff00000041868 */
[C---:B-----5:R-:W-:Y:S07]  /*df70*/  HMMA.16816.F32.BF16 R52, R12.reuse, R4, R52 ;  /* 0x000000040c34723c */ /* 0x060fee0000041834 */
[----:B------:R-:W-:Y:S01]  /*df80*/  FADD.FTZ R4, R45, R2 ;  /* 0x000000022d047221 */ /* 0x000fe20000010000 */
[C---:B------:R-:W-:Y:S04]  /*df90*/  HMMA.16816.F32.BF16 R56, R12.reuse, R6, R56 ;  /* 0x000000060c38723c */ /* 0x040fe80000041838 */
[----:B------:R-:W-:Y:S02]  /*dfa0*/  FADD.FTZ R2, R41, R0 ;  /* 0x0000000029027221 */ /* 0x000fe40000010000 */
[----:B------:R-:W-:Y:S01]  /*dfb0*/  FADD.FTZ R0, R40, R4 ;  /* 0x0000000428007221 */ /* 0x000fe20000010000 */
[----:B------:R-:W-:Y:S01]  /*dfc0*/  MOV R4, R3 ;  /* 0x0000000300047202 */ /* 0x000fe20000000f00 */
[C---:B------:R-:W-:Y:S04]  /*dfd0*/  HMMA.16816.F32.BF16 R60, R12.reuse, R8, R60 ;  /* 0x000000080c3c723c */ /* 0x040fe8000004183c */
[----:B------:R-:W-:Y:S02]  /*dfe0*/  FADD.FTZ R2, R42, R2 ;  /* 0x000000022a027221 */ /* 0x000fe40000010000 */
[----:B------:R-:W-:Y:S02]  /*dff0*/  FADD.FTZ R0, R36, R0 ;  /* 0x0000000024007221 */ /* 0x000fe40000010000 */
[----:B------:R-:W-:Y:S04]  /*e000*/  HMMA.16816.F32.BF16 R64, R12, R10, R64 ;  /* 0x0000000a0c40723c */ /* 0x000fe80000041840 */
[----:B------:R-:W-:Y:S02]  /*e010*/  FADD.FTZ R2, R43, R2 ;  /* 0x000000022b027221 */ /* 0x000fe40000010000 */
[----:B------:R-:W-:Y:S02]  /*e020*/  FADD.FTZ R0, R37, R0 ;  /* 0x0000000025007221 */ /* 0x000fe40000010000 */
[----:B------:R-:W-:Y:S04]  /*e030*/  FADD.FTZ R225, R44, R2 ;  /* 0x000000022ce17221 */ /* 0x000fe80000010000 */
[----:B------:R-:W-:Y:S01]  /*e040*/  FADD.FTZ R226, R39, R0 ;  /* 0x0000000027e27221 */ /* 0x000fe20000010000 */
[----:B------:R-:W-:-:S05]  /*e050*/  @P0 BRA `(.L_x_2534) ;  /* 0xffffd13000000947 */ /* 0x000fca000383ffff */
.L_x_2523:
[----:B------:R-:W-:-:S13]  /*e060*/  ISETP.GE.AND P0, PT, R196, R228, PT ;  /* 0x000000e4c400720c */ /* 0x000fda0003f06270 */
[----:B------:R-:W-:Y:S05]  /*e070*/  @!P0 BRA `(.L_x_2535) ;  /* 0x0000411000008947 */ /* 0x000fea0003800000 */
[----:B------:R-:W-:Y:S02]  /*e080*/  MOV R111, R4 ;  /* 0x00000004006f7202 */ /* 0x000fe40000000f00 */
[----:B------:R-:W-:Y:S02]  /*e090*/  MOV R110, R109 ;  /* 0x0000006d006e7202 */ /* 0x000fe40000000f00 */
.L_x_2553:
[----:B------:R-:W-:Y:S04]  /*e0a0*/  DEPBAR.LE SB0, 0x0 ;  /* 0x000080000000791a */ /* 0x000fe80000000000 */
[----:B------:R-:W-:Y:S01]  /*e0b0*/  WARPSYNC 0xffffffff ;  /* 0xffffffff00007948 */ /* 0x000fe20003800000 */
[----:B------:R-:W-:Y:S01]  /*e0c0*/  BAR.SYNC.DEFER_BLOCKING 0x0 ;  /* 0x0000000000007b1d */ /* 0x000fe20000010000 */
[----:B------:R-:W-:Y:S01]  /*e0d0*/  SHF.R.S32.HI R0, RZ, 0x1f, R199 ;  /* 0x0000001fff007819 */ /* 0x000fe200000114c7 */
[C---:B------:R-:W-:Y:S01]  /*e0e0*/  IMAD.WIDE.U32 R2, R199.reuse, c[0x0][0x208], RZ ;  /* 0x00008200c7027a25 */ /* 0x040fe200078e00ff */
[----:B------:R-:W-:Y:S02]  /*e0f0*/  SHF.R.S32.HI R7, RZ, 0x1f, R216 ;  /* 0x0000001fff077819 */ /* 0x000fe400000114d8 */
[----:B------:R-:W-:Y:S01]  /*e100*/  SHF.R.S32.HI R6, RZ, 0x1f, R208 ;  /* 0x0000001fff067819 */ /* 0x000fe200000114d0 */
[----:B------:R-:W-:Y:S01]  /*e110*/  IMAD R0, R0, c[0x0][0x208], RZ ;  /* 0x0000820000007a24 */ /* 0x000fe200078e02ff */
[----:B------:R-:W-:Y:S01]  /*e120*/  IADD3 R188, R180, 0x5800, RZ ;  /* 0x00005800b4bc7810 */ /* 0x000fe20007ffe0ff */
[----:B------:R-:W-:Y:S01]  /*e130*/  IMAD.SHL.U32 R46, R216, 0x2, RZ ;  /* 0x00000002d82e7824 */ /* 0x000fe200078e00ff */
[C---:B------:R-:W-:Y:S01]  /*e140*/  IADD3 R177, R180.reuse, 0x5000, RZ ;  /* 0x00005000b4b17810 */ /* 0x040fe20007ffe0ff */
[----:B------:R-:W-:Y:S01]  /*e150*/  IMAD R0, R199, c[0x0][0x20c], R0 ;  /* 0x00008300c7007a24 */ /* 0x000fe200078e0200 */
[----:B------:R-:W-:Y:S01]  /*e160*/  IADD3 R176, R180, 0x4800, RZ ;  /* 0x00004800b4b07810 */ /* 0x000fe20007ffe0ff */
[----:B------:R-:W-:Y:S01]  /*e170*/  IMAD.SHL.U32 R13, R208, 0x2, RZ ;  /* 0x00000002d00d7824 */ /* 0x000fe200078e00ff */
[C---:B------:R-:W-:Y:S01]  /*e180*/  IADD3 R109, R180.reuse, 0x4000, RZ ;  /* 0x00004000b46d7810 */ /* 0x040fe20007ffe0ff */
        /* <DEDUP_REMOVED lines=27> */
.L_x_2641:
[----:B------:R-:W5:Y:S01]  /*e340*/  SHFL.IDX PT, R2, R5, 0x2, 0x181f ;  /* 0x00581f0005027f89 */ /* 0x000f6200000e0000 */
[----:B------:R-:W-:Y:S01]  /*e350*/  ISETP.GE.AND P2, PT, R208, c[0x0][0x1d4], PT ;  /* 0x00007500d0007a0c */ /* 0x000fe20003f46270 */
[----:B------:R-:W-:Y:S01]  /*e360*/  BSSY B0, `(.L_x_2537) ;  /* 0x00000f3000007945 */ /* 0x000fe20003800000 */
[----:B------:R-:W-:Y:S02]  /*e370*/  ISETP.GE.AND P3, PT, R216, c[0x0][0x1d4], PT ;  /* 0x00007500d8007a0c */ /* 0x000fe40003f66270 */
[----:B------:R-:W-:Y:S02]  /*e380*/  SEL R195, RZ, 0x10, P2 ;  /* 0x00000010ffc37807 */ /* 0x000fe40001000000 */
[----:B------:R-:W2:Y:S01]  /*e390*/  SHFL.IDX PT, R3, R4, 0x2, 0x181f ;  /* 0x00581f0004037f89 */ /* 0x000ea200000e0000 */
[----:B------:R-:W-:Y:S02]  /*e3a0*/  SEL R29, RZ, 0x10, P3 ;  /* 0x00000010ff1d7807 */ /* 0x000fe40001800000 */
[----:B------:R-:W-:Y:S04]  /*e3b0*/  IADD3 R6, -R195, 0x10, RZ ;  /* 0x00000010c3067810 */ /* 0x000fe80007ffe1ff */
[----:B------:R-:W-:Y:S01]  /*e3c0*/  LOP3.LUT R6, R6, 0xf, RZ, 0xc0, !PT ;  /* 0x0000000f06067812 */ /* 0x000fe200078ec0ff */
[----:B------:R-:W-:Y:S03]  /*e3d0*/  SHFL.IDX PT, R28, R5, 0x1, 0x181f ;  /* 0x00381f00051c7f89 */ /* 0x000fe600000e0000 */
[-C--:B-----5:R-:W-:Y:S02]  /*e3e0*/  IADD3 R38, P1, P0, R6, R2.reuse, R13 ;  /* 0x0000000206267210 */ /* 0x0a0fe4000783e00d */
[----:B------:R-:W-:Y:S04]  /*e3f0*/  IADD3 R6, -R29, 0x10, RZ ;  /* 0x000000101d067810 */ /* 0x000fe80007ffe1ff */
[----:B------:R-:W-:Y:S02]  /*e400*/  LOP3.LUT R6, R6, 0xf, RZ, 0xc0, !PT ;  /* 0x0000000f06067812 */ /* 0x000fe400078ec0ff */
[-C--:B--2---:R-:W-:Y:S02]  /*e410*/  IADD3.X R39, RZ, R3.reuse, R20, P1, P0 ;  /* 0x00000003ff277210 */ /* 0x084fe40000fe0414 */
[----:B------:R-:W-:Y:S02]  /*e420*/  IADD3 R44, P1, P0, R6, R2, R46 ;  /* 0x00000002062c7210 */ /* 0x000fe4000783e02e */
[----:B------:R-:W2:Y:S02]  /*e430*/  SHFL.IDX PT, R2, R5, RZ, 0x181f ;  /* 0x00181fff05027589 */ /* 0x000ea400000e0000 */
[--C-:B------:R-:W-:Y:S02]  /*e440*/  IADD3.X R45, RZ, R3, R21.reuse, P1, P0 ;  /* 0x00000003ff2d7210 */ /* 0x100fe40000fe0415 */
[----:B------:R-:W-:Y:S03]  /*e450*/  ISETP.NE.U32.AND P1, PT, R195, RZ, PT ;  /* 0x000000ffc300720c */ /* 0x000fe60003f25070 */
[----:B------:R5:W4:Y:S01]  /*e460*/  SHFL.IDX PT, R3, R4, 0x1, 0x181f ;  /* 0x00381f0004037f89 */ /* 0x000b2200000e0000 */
[-C--:B--2---:R-:W-:Y:S05]  /*e470*/  IADD3 R22, P0, R2, R13.reuse, RZ ;  /* 0x0000000d02167210 */ /* 0x084fea0007f1e0ff */
[--C-:B---3--:R-:W-:Y:S01]  /*e480*/  IMAD.X R23, R12, 0x1, R20.reuse, P0 ;  /* 0x000000010c177824 */ /* 0x108fe200000e0614 */
[C---:B-----5:R-:W-:Y:S03]  /*e490*/  HMMA.16816.F32.BF16 R4, R120.reuse, R8, RZ ;  /* 0x000000087804723c */ /* 0x060fe600000418ff */
[-C--:B------:R-:W-:Y:S01]  /*e4a0*/  IADD3 R30, P0, R2, R46.reuse, RZ ;  /* 0x0000002e021e7210 */ /* 0x080fe20007f1e0ff */
[----:B------:R2:W-:Y:S04]  /*e4b0*/  LDGSTS.E.BYPASS.LTC128B.128 [R197+0x100], [R22.64], !P2 ;  /* 0x0010000016c57fae */ /* 0x0005e8000d101d46 */
[C---:B------:R-:W-:Y:S01]  /*e4c0*/  HMMA.16816.F32.BF16 R8, R120.reuse, R10, RZ ;  /* 0x0000000a7808723c */ /* 0x040fe200000418ff */
[--C-:B------:R-:W-:Y:S03]  /*e4d0*/  IMAD.X R31, R12, 0x1, R21.reuse, P0 ;  /* 0x000000010c1f7824 */ /* 0x100fe600000e0615 */
[C---:B------:R-:W-:Y:S02]  /*e4e0*/  IADD3 R36, P0, R28.reuse, R13, RZ ;  /* 0x0000000d1c247210 */ /* 0x040fe40007f1e0ff */
[----:B------:R3:W-:Y:S02]  /*e4f0*/  LDGSTS.E.BYPASS.LTC128B.128 [R197+0x3100], [R30.64], !P3 ;  /* 0x031000001ec57fae */ /* 0x0007e4000d901d46 */
[C---:B------:R-:W-:Y:S01]  /*e500*/  HMMA.16816.F32.BF16 R12, R120.reuse, R16, RZ ;  /* 0x00000010780c723c */ /* 0x040fe200000418ff */
[C---:B----4-:R-:W-:Y:S03]  /*e510*/  IMAD.X R37, R3.reuse, 0x1, R20, P0 ;  /* 0x0000000103257824 */ /* 0x050fe600000e0614 */
[----:B------:R-:W-:Y:S02]  /*e520*/  IADD3 R2, P0, R28, R46, RZ ;  /* 0x0000002e1c027210 */ /* 0x000fe40007f1e0ff */
[----:B------:R4:W-:Y:S02]  /*e530*/  LDGSTS.E.BYPASS.LTC128B.128 [R197+0x1100], [R36.64], !P2 ;  /* 0x0110000024c57fae */ /* 0x0009e4000d101d46 */
[C---:B------:R-:W-:Y:S01]  /*e540*/  HMMA.16816.F32.BF16 R16, R120.reuse, R18, RZ ;  /* 0x000000127810723c */ /* 0x040fe200000418ff */
[----:B------:R-:W-:Y:S01]  /*e550*/  IMAD.X R3, R3, 0x1, R21, P0 ;  /* 0x0000000103037824 */ /* 0x000fe200000e0615 */
[----:B------:R-:W-:Y:S04]  /*e560*/  ISETP.NE.U32.AND P0, PT, R29, RZ, PT ;  /* 0x000000ff1d00720c */ /* 0x000fe80003f05070 */
[----:B------:R1:W-:Y:S02]  /*e570*/  LDGSTS.E.BYPASS.LTC128B.128 [R197+0x4100], [R2.64], !P3 ;  /* 0x0410000002c57fae */ /* 0x0003e4000d901d46 */
[C---:B--2---:R-:W-:Y:S05]  /*e580*/  HMMA.16816.F32.BF16 R20, R120.reuse, R24, RZ ;  /* 0x000000187814723c */ /* 0x044fea00000418ff */
[----:B------:R4:W-:Y:S03]  /*e590*/  LDGSTS.E.BYPASS.LTC128B.128.ZFILL [R197+0x2100], [R38.64], P1 ;  /* 0x0210000026c57fae */ /* 0x0009e60008941d46 */
[C---:B------:R-:W-:Y:S04]  /*e5a0*/  HMMA.16816.F32.BF16 R24, R120.reuse, R26, RZ ;  /* 0x0000001a7818723c */ /* 0x040fe800000418ff */
[----:B------:R2:W-:Y:S01]  /*e5b0*/  LDGSTS.E.BYPASS.LTC128B.128.ZFILL [R197+0x5100], [R44.64], P0 ;  /* 0x051000002cc57fae */ /* 0x0005e20008141d46 */
[----:B------:R-:W-:Y:S03]  /*e5c0*/  ISETP.GT.AND P0, PT, R196, R228, PT ;  /* 0x000000e4c400720c */ /* 0x000fe60003f04270 */
[C---:B-1-3--:R-:W-:Y:S03]  /*e5d0*/  HMMA.16816.F32.BF16 R28, R120.reuse, R32, RZ ;  /* 0x00000020781c723c */ /* 0x04afe600000418ff */
[----:B------:R-:W0:Y:S05]  /*e5e0*/  LDGDEPBAR ;  /* 0x00000000000079af */ /* 0x000e2a0000000000 */
        /* <DEDUP_REMOVED lines=71> */
[C---:B--2---:R-:W-:Y:S01]  /*ea60*/  HMMA.16816.F32.BF16 R36, R160.reuse, R132, R36 ;  /* 0x00000084a024723c */ /* 0x044fe20000041824 */
[----:B------:R-:W2:Y:S07]  /*ea70*/  LDSM.16.M88.4 R176, [R177] ;  /* 0x00000000b1b0783b */ /* 0x000eae0000000200 */
[C---:B------:R-:W-:Y:S01]  /*ea80*/  HMMA.16816.F32.BF16 R40, R160.reuse, R134, R40 ;  /* 0x00000086a028723c */ /* 0x040fe20000041828 */
[----:B------:R-:W1:Y:S07]  /*ea90*/  LDSM.16.M88.4 R132, [R188] ;  /* 0x00000000bc84783b */ /* 0x000e6e0000000200 */
[C---:B---3--:R-:W-:Y:S08]  /*eaa0*/  HMMA.16816.F32.BF16 R44, R160.reuse, R136, R44 ;  /* 0x00000088a02c723c */ /* 0x048ff0000004182c */
[----:B------:R-:W-:Y:S01]  /*eab0*/  HMMA.16816.F32.BF16 R48, R160, R138, R48 ;  /* 0x0000008aa030723c */ /* 0x000fe20000041830 */
[----:B------:R-:W-:Y:S07]  /*eac0*/  LDSM.16.M88.4 R136, [R183+0x3800] ;  /* 0x00380000b788783b */ /* 0x000fee0000000200 */
[C---:B----4-:R-:W-:Y:S08]  /*ead0*/  HMMA.16816.F32.BF16 R4, R164.reuse, R140, R4 ;  /* 0x0000008ca404723c */ /* 0x050ff00000041804 */
[C---:B------:R-:W-:Y:S01]  /*eae0*/  HMMA.16816.F32.BF16 R8, R164.reuse, R142, R8 ;  /* 0x0000008ea408723c */ /* 0x040fe20000041808 */
[----:B------:R-:W-:Y:S07]  /*eaf0*/  LDSM.16.M88.4 R140, [R183+0x4000] ;  /* 0x00400000b78c783b */ /* 0x000fee0000000200 */
[C---:B-----5:R-:W-:Y:S08]  /*eb00*/  HMMA.16816.F32.BF16 R12, R164.reuse, R144, R12 ;  /* 0x00000090a40c723c */ /* 0x060ff0000004180c */
        /* <DEDUP_REMOVED lines=11> */
[C---:B------:R-:W-:Y:S08]  /*ebc0*/  HMMA.16816.F32.BF16 R44, R164.reuse, R132, R44 ;  /* 0x00000084a42c723c */ /* 0x040ff0000004182c */
[----:B------:R-:W-:Y:S01]  /*ebd0*/  HMMA.16816.F32.BF16 R48, R164, R134, R48 ;  /* 0x00000086a430723c */ /* 0x000fe20000041830 */
[----:B------:R-:W-:Y:S07]  /*ebe0*/  LDSM.16.M88.4 R132, [R182+0x800] ;  /* 0x00080000b684783b */ /* 0x000fee0000000200 */
[C---:B-1----:R-:W-:Y:S08]  /*ebf0*/  HMMA.16816.F32.BF16 R4, R168.reuse, R128, R4 ;  /* 0x00000080a804723c */ /* 0x042ff00000041804 */
        /* <DEDUP_REMOVED lines=13> */
[----:B------:R-:W3:Y:S01]  /*ecd0*/  LDSM.16.M88.4 R148, [R182+0x2800] ;  /* 0x00280000b694783b */ /* 0x000ee20000000200 */
[----:B------:R-:W-:Y:S06]  /*ece0*/  DEPBAR.LE SB0, 0x0 ;  /* 0x000080000000791a */ /* 0x000fec0000000000 */
[C---:B--2---:R-:W-:Y:S01]  /*ecf0*/  HMMA.16816.F32.BF16 R44, R168.reuse, R176, R44 ;  /* 0x000000b0a82c723c */ /* 0x044fe2000004182c */
[----:B------:R-:W-:Y:S07]  /*ed00*/  BAR.SYNC.DEFER_BLOCKING 0x0 ;  /* 0x0000000000007b1d */ /* 0x000fee0000010000 */
[----:B------:R-:W-:Y:S08]  /*ed10*/  HMMA.16816.F32.BF16 R48, R168, R178, R48 ;  /* 0x000000b2a830723c */ /* 0x000ff00000041830 */
[C---:B-1----:R-:W-:Y:S08]  /*ed20*/  HMMA.16816.F32.BF16 R4, R172.reuse, R128, R4 ;  /* 0x00000080ac04723c */ /* 0x042ff00000041804 */
[C---:B------:R-:W-:Y:S08]  /*ed30*/  HMMA.16816.F32.BF16 R8, R172.reuse, R130, R8 ;  /* 0x00000082ac08723c */ /* 0x040ff00000041808 */
[C---:B------:R-:W-:Y:S08]  /*ed40*/  HMMA.16816.F32.BF16 R12, R172.reuse, R132, R12 ;  /* 0x00000084ac0c723c */ /* 0x040ff0000004180c */
        /* <DEDUP_REMOVED lines=22> */
[----:B------:R-:W-:Y:S01]  /*eeb0*/  IMAD.MOV.U32 R0, RZ, RZ, R2 ;  /* 0x000000ffff007224 */ /* 0x000fe200078e0002 */
        /* <DEDUP_REMOVED lines=26> */
.L_x_2642:
[----:B------:R-:W-:-:S05]  /*f060*/  BRA.DIV ~URZ, `(.L_x_2540) ;  /* 0x000093d27f007947 */ /* 0x000fca000b800000 */
[----:B------:R-:W3:Y:S01]  /*f070*/  SHFL.IDX PT, R2, R108, RZ, 0x181f ;  /* 0x00181fff6c027589 */ /* 0x000ee200000e0000 */
[C---:B------:R-:W-:Y:S02]  /*f080*/  IADD3 R3, -R195.reuse, 0x10, RZ ;  /* 0x00000010c3037810 */ /* 0x040fe40007ffe1ff */
[----:B------:R-:W-:Y:S02]  /*f090*/  ISETP.NE.U32.AND P2, PT, R195, RZ, PT ;  /* 0x000000ffc300720c */ /* 0x000fe40003f45070 */
[----:B------:R-:W-:Y:S04]  /*f0a0*/  LOP3.LUT R132, R3, 0xf, RZ, 0xc0, !PT ;  /* 0x0000000f03847812 */ /* 0x000fe800078ec0ff */
[----:B---3--:R-:W-:Y:S04]  /*f0b0*/  IADD3 R130, P1, P0, R132, R2, R133 ;  /* 0x0000000284827210 */ /* 0x008fe8000783e085 */
[----:B--2---:R-:W-:Y:S02]  /*f0c0*/  IADD3.X R131, RZ, R129, R109, P1, P0 ;  /* 0x00000081ff837210 */ /* 0x004fe40000fe046d */
[----:B------:R-:W-:Y:S03]  /*f0d0*/  IADD3 R2, P0, R2, R134, RZ ;  /* 0x0000008602027210 */ /* 0x000fe60007f1e0ff */
[----:B------:R-:W-:Y:S01]  /*f0e0*/  @!PT LDS RZ, [RZ] ;  /* 0x00000000fffff984 */ /* 0x000fe20000000800 */
[----:B------:R-:W-:Y:S01]  /*f0f0*/  @!PT LDS RZ, [RZ] ;  /* 0x00000000fffff984 */ /* 0x000fe20000000800 */
[----:B------:R2:W-:Y:S02]  /*f100*/  LDGSTS.E.BYPASS.LTC128B.128.ZFILL [R197+0x8100], [R130.64], P2 ;  /* 0x0810000082c57fae */ /* 0x0005e40009141d46 */
[--C-:B------:R-:W-:Y:S02]  /*f110*/  IMAD.X R3, R129, 0x1, R128.reuse, P0 ;  /* 0x0000000181037824 */ /* 0x100fe400000e0680 */
[----:B------:R-:W-:Y:S04]  /*f120*/  SHFL.IDX PT, R129, R0, 0x1, 0x181f ;  /* 0x00381f0000817f89 */ /* 0x000fe800000e0000 */
[----:B------:R3:W-:Y:S04]  /*f130*/  LDGSTS.E.BYPASS.LTC128B.128 [R197+0xb100], [R2.64], !P3 ;  /* 0x0b10000002c57fae */ /* 0x0007e8000d901d46 */
[----:B-1----:R-:W-:Y:S04]  /*f140*/  SHFL.IDX PT, R0, R0, 0x2, 0x181f ;  /* 0x00581f0000007f89 */ /* 0x002fe800000e0000 */
[----:B--2---:R-:W3:Y:S02]  /*f150*/  SHFL.IDX PT, R130, R108, 0x1, 0x181f ;  /* 0x00381f006c827f89 */ /* 0x004ee400000e0000 */
[----:B---3--:R-:W-:Y:S04]  /*f160*/  IADD3 R2, P1, P0, R132, R130, R133 ;  /* 0x0000008284027210 */ /* 0x008fe8000783e085 */
[----:B------:R-:W-:Y:S02]  /*f170*/  IADD3.X R3, RZ, R129, R109, P1, P0 ;  /* 0x00000081ff037210 */ /* 0x000fe40000fe046d */
[----:B------:R-:W-:Y:S03]  /*f180*/  IADD3 R130, P0, R130, R134, RZ ;  /* 0x0000008682827210 */ /* 0x000fe60007f1e0ff */
[----:B------:R1:W-:Y:S02]  /*f190*/  LDGSTS.E.BYPASS.LTC128B.128.ZFILL [R197+0x9100], [R2.64], P2 ;  /* 0x0910000002c57fae */ /* 0x0003e40009141d46 */
[----:B------:R-:W-:Y:S05]  /*f1a0*/  IMAD.X R131, R129, 0x1, R128, P0 ;  /* 0x0000000181837824 */ /* 0x000fea00000e0680 */
[----:B------:R2:W-:Y:S04]  /*f1b0*/  LDGSTS.E.BYPASS.LTC128B.128 [R197+0xc100], [R130.64], !P3 ;  /* 0x0c10000082c57fae */ /* 0x0005e8000d901d46 */
[----:B-1----:R2:W1:Y:S02]  /*f1c0*/  SHFL.IDX PT, R2, R108, 0x2, 0x181f ;  /* 0x00581f006c027f89 */ /* 0x00246400000e0000 */
.L_x_2643:
[----:B------:R-:W-:Y:S04]  /*f1d0*/  IADD3 R3, -R195, 0x10, RZ ;  /* 0x00000010c3037810 */ /* 0x000fe80007ffe1ff */
[----:B------:R-:W-:Y:S04]  /*f1e0*/  LOP3.LUT R3, R3, 0xf, RZ, 0xc0, !PT ;  /* 0x0000000f03037812 */ /* 0x000fe800078ec0ff */
[----:B-12---:R-:W-:Y:S04]  /*f1f0*/  IADD3 R108, P1, P0, R3, R2, R133 ;  /* 0x00000002036c7210 */ /* 0x006fe8000783e085 */
        /* <DEDUP_REMOVED lines=9> */
.L_x_2538:
[----:B------:R-:W-:Y:S05]  /*f290*/  BSYNC B0 ;  /* 0x0000000000007941 */ /* 0x000fea0003800000 */
.L_x_2537:
        /* <DEDUP_REMOVED lines=13> */
.L_x_2644:
        /* <DEDUP_REMOVED lines=18> */
.L_x_2544:
[----:B------:R-:W-:Y:S04]  /*f490*/  MOV R130, c[0x0][0x32c] ;  /* 0x0000cb0000827a02 */ /* 0x000fe80000000f00 */
[----:B------:R-:W-:Y:S11]  /*f4a0*/  ISETP.NE.AND P0, PT, R130, 0x1, PT ;  /* 0x000000018200780c */ /* 0x000ff60003f05270 */
[----:B------:R-:W-:Y:S02]  /*f4b0*/  @!UPT UIADD3 URZ, URZ, URZ, URZ ;  /* 0x0000003f3f3ff290 */ /* 0x000fe4000fffe03f */
[----:B------:R-:W-:Y:S05]  /*f4c0*/  @P0 IMAD.HI.U32 R130, R3, c[0x0][0x330], RZ ;  /* 0x0000cc0003820a27 */ /* 0x000fea00078e00ff */
[----:B------:R-:W-:Y:S02]  /*f4d0*/  @P0 SHF.R.U32.HI R3, RZ, c[0x0][0x334], R130 ;  /* 0x0000cd00ff030a19 */ /* 0x000fe40000011682 */
.L_x_2545:
[----:B------:R-:W-:Y:S05]  /*f4e0*/  BSYNC B0 ;  /* 0x0000000000007941 */ /* 0x000fea0003800000 */
.L_x_2543:
[----:B------:R-:W-:Y:S04]  /*f4f0*/  IMAD.IADD R130, R108, 0x1, -R231 ;  /* 0x000000016c827824 */ /* 0x000fe800078e0ae7 */
[----:B------:R-:W-:Y:S05]  /*f500*/  IMAD R3, R3, c[0x0][0x32c], R130 ;  /* 0x0000cb0003037a24 */ /* 0x000fea00078e0282 */
[----:B------:R-:W-:Y:S02]  /*f510*/  IADD3 R130, R3, c[0x0][0x32c], RZ ;  /* 0x0000cb0003827a10 */ /* 0x000fe40007ffe0ff */
[----:B------:R-:W-:Y:S02]  /*f520*/  IMNMX R0, R0, R3, !PT ;  /* 0x0000000300007217 */ /* 0x000fe40007800200 */
[----:B------:R-:W-:Y:S02]  /*f530*/  IMNMX R2, R2, R130, PT ;  /* 0x0000008202027217 */ /* 0x000fe40003800200 */
.L_x_2542:
        /* <DEDUP_REMOVED lines=135> */
.L_x_2645:
        /* <DEDUP_REMOVED lines=17> */
.L_x_2549:
[----:B------:R-:W-:Y:S04]  /*fec0*/  MOV R4, c[0x0][0x32c] ;  /* 0x0000cb0000047a02 */ /* 0x000fe80000000f00 */
[----:B------:R-:W-:Y:S11]  /*fed0*/  ISETP.NE.AND P0, PT, R4, 0x1, PT ;  /* 0x000000010400780c */ /* 0x000ff60003f05270 */
[----:B------:R-:W-:Y:S02]  /*fee0*/  @!UPT UIADD3 URZ, URZ, URZ, URZ ;  /* 0x0000003f3f3ff290 */ /* 0x000fe4000fffe03f */
[----:B------:R-:W-:Y:S05]  /*fef0*/  @P0 IMAD.HI.U32 R4, R3, c[0x0][0x330], RZ ;  /* 0x0000cc0003040a27 */ /* 0x000fea00078e00ff */
[----:B------:R-:W-:Y:S02]  /*ff00*/  @P0 SHF.R.U32.HI R3, RZ, c[0x0][0x334], R4 ;  /* 0x0000cd00ff030a19 */ /* 0x000fe40000011604 */
.L_x_2550:
[----:B------:R-:W-:Y:S05]  /*ff10*/  BSYNC B0 ;  /* 0x0000000000007941 */ /* 0x000fea0003800000 */
.L_x_2548:
[----:B------:R-:W-:Y:S04]  /*ff20*/  IMAD.IADD R4, R108, 0x1, -R231 ;  /* 0x000000016c047824 */ /* 0x000fe800078e0ae7 */
[----:B------:R-:W-:Y:S05]  /*ff30*/  IMAD R3, R3, c[0x0][0x32c], R4 ;  /* 0x0000cb0003037a24 */ /* 0x000fea00078e0204 */
[----:B------:R-:W-:Y:S02]  /*ff40*/  IADD3 R4, R3, c[0x0][0x32c], RZ ;  /* 0x0000cb0003047a10 */ /* 0x000fe40007ffe0ff */
[----:B------:R-:W-:Y:S02]  /*ff50*/  IMNMX R0, R0, R3, !PT ;  /* 0x0000000300007217 */ /* 0x000fe40007800200 */
[----:B------:R-:W-:Y:S02]  /*ff60*/  IMNMX R2, R2, R4, PT ;  /* 0x0000000402027217 */ /* 0x000fe40003800200 */
.L_x_2547:
        /* <DEDUP_REMOVED lines=126> */
[----:B------:R-:W-:Y:S02]  /*10750*/  ISETP.LT.OR P1, PT, R2, 0x59, P2 ;  /* 0x000000590200780c */ /* 0x000fe40001721670 */
        /* <DEDUP_REMOVED lines=13> */
.L_x_2646:
[----:B---34-:R-:W-:Y:S01]  /*10830*/  FMNMX.FTZ R108, R108, R0, !PT ;  /* 0x000000006c6c7209 */ /* 0x018fe20007810000 */
[----:B------:R-:W-:-:S05]  /*10840*/  BRA.DIV ~URZ, `(.L_x_2552) ;  /* 0x000080627f007947 */ /* 0x000fca000b800000 */
[----:B------:R-:W-:Y:S04]  /*10850*/  SHFL.BFLY PT, R0, R4, 0x2, 0x1f ;  /* 0x0c401f0004007f89 */ /* 0x000fe800000e0000 */
[----:B------:R-:W3:Y:S02]  /*10860*/  SHFL.BFLY PT, R2, R108, 0x1, 0x1f ;  /* 0x0c201f006c027f89 */ /* 0x000ee400000e0000 */
[----:B-123--:R-:W-:Y:S02]  /*10870*/  FMNMX.FTZ R109, R108, R2, !PT ;  /* 0x000000026c6d7209 */ /* 0x00efe40007810000 */
[----:B------:R-:W-:Y:S05]  /*10880*/  FMNMX.FTZ R4, R4, R0, !PT ;  /* 0x0000000004047209 */ /* 0x000fea0007810000 */
[----:B------:R1:W2:Y:S02]  /*10890*/  SHFL.BFLY PT, R0, R4, 0x1, 0x1f ;  /* 0x0c201f0004007f89 */ /* 0x0002a400000e0000 */
.L_x_2647:
        /* <DEDUP_REMOVED lines=24> */
[--C-:B-1----:R-:W-:Y:S05]  /*10a20*/  FFMA.FTZ R2, R131, c[0x0][0x2d0], -R24.reuse ;  /* 0x0000b40083027a23 */ /* 0x102fea0000010818 */
[----:B------:R1:W3:Y:S10]  /*10a30*/  MUFU.EX2 R130, R2 ;  /* 0x0000000200827308 */ /* 0x0002f40000000800 */
[----:B------:R-:W-:Y:S10]  /*10a40*/  MUFU.EX2 R136, R35 ;  /* 0x0000002300887308 */ /* 0x000ff40000000800 */
[----:B------:R-:W-:Y:S01]  /*10a50*/  MUFU.EX2 R137, R34 ;  /* 0x0000002200897308 */ /* 0x000fe20000000800 */
[--C-:B-1----:R-:W-:Y:S02]  /*10a60*/  FFMA.FTZ R2, R5, c[0x0][0x2d0], -R24.reuse ;  /* 0x0000b40005027a23 */ /* 0x102fe40000010818 */
[----:B------:R-:W-:Y:S07]  /*10a70*/  FFMA.FTZ R5, R9, c[0x0][0x2d0], -R24 ;  /* 0x0000b40009057a23 */ /* 0x000fee0000010818 */
[----:B------:R1:W-:Y:S10]  /*10a80*/  MUFU.EX2 R179, R2 ;  /* 0x0000000200b37308 */ /* 0x0003f40000000800 */
[----:B------:R-:W4:Y:S01]  /*10a90*/  MUFU.EX2 R188, R5 ;  /* 0x0000000500bc7308 */ /* 0x000f220000000800 */
[----:B-1----:R-:W-:Y:S02]  /*10aa0*/  FSEL R2, R109, RZ, P0 ;  /* 0x000000ff6d027208 */ /* 0x002fe40000000000 */
[----:B------:R-:W-:Y:S03]  /*10ab0*/  FSETP.NEU.FTZ.AND P0, PT, R3, -INF , PT ;  /* 0xff8000000300780b */ /* 0x000fe60003f1d000 */
[----:B------:R-:W-:Y:S01]  /*10ac0*/  FADD.FTZ R0, -R2, R110 ;  /* 0x0000006e02007221 */ /* 0x000fe20000010100 */
[----:B------:R-:W-:Y:S03]  /*10ad0*/  FSEL R32, R4, RZ, P0 ;  /* 0x000000ff04207208 */ /* 0x000fe60000000000 */
[----:B------:R-:W-:Y:S01]  /*10ae0*/  FMUL.FTZ R0, R0, c[0x0][0x2d0] ;  /* 0x0000b40000007a20 */ /* 0x000fe20000410000 */
[----:B---3--:R-:W-:Y:S01]  /*10af0*/  F2FP.BF16.PACK_AB R12, R130, R10 ;  /* 0x0000000a820c723e */ /* 0x008fe200000010ff */
[--C-:B------:R-:W-:Y:S01]  /*10b00*/  FFMA.FTZ R4, R6, c[0x0][0x2d0], -R32.reuse ;  /* 0x0000b40006047a23 */ /* 0x100fe20000010820 */
[----:B----4-:R-:W-:Y:S01]  /*10b10*/  F2FP.BF16.PACK_AB R14, R188, R179 ;  /* 0x000000b3bc0e723e */ /* 0x010fe200000010ff */
[----:B------:R1:W3:Y:S01]  /*10b20*/  MUFU.EX2 R2, R0 ;  /* 0x0000000000027308 */ /* 0x0002e20000000800 */
[--C-:B------:R-:W-:Y:S02]  /*10b30*/  FFMA.FTZ R36, R47, c[0x0][0x2d0], -R32.reuse ;  /* 0x0000b4002f247a23 */ /* 0x100fe40000010820 */
[--C-:B------:R-:W-:Y:S07]  /*10b40*/  FFMA.FTZ R37, R46, c[0x0][0x2d0], -R32.reuse ;  /* 0x0000b4002e257a23 */ /* 0x100fee0000010820 */
[----:B------:R4:W-:Y:S10]  /*10b50*/  MUFU.EX2 R27, R4 ;  /* 0x00000004001b7308 */ /* 0x0009f40000000800 */
[----:B------:R-:W-:Y:S01]  /*10b60*/  MUFU.EX2 R37, R37 ;  /* 0x0000002500257308 */ /* 0x000fe20000000800 */
[----:B-1----:R-:W-:Y:S02]  /*10b70*/  FFMA.FTZ R0, R8, c[0x0][0x2d0], -R32 ;  /* 0x0000b40008007a23 */ /* 0x002fe40000010820 */
[C---:B---3--:R-:W-:Y:S02]  /*10b80*/  FMUL.FTZ R5, R2.reuse, R117 ;  /* 0x0000007502057220 */ /* 0x048fe40000410000 */
[C---:B------:R-:W-:Y:S05]  /*10b90*/  FFMA.FTZ R29, R2.reuse, R225, R10 ;  /* 0x000000e1021d7223 */ /* 0x040fea000001000a */
[----:B------:R-:W1:Y:S01]  /*10ba0*/  MUFU.EX2 R131, R0 ;  /* 0x0000000000837308 */ /* 0x000e620000000800 */
[C---:B------:R-:W-:Y:S02]  /*10bb0*/  FMUL.FTZ R8, R2.reuse, R112 ;  /* 0x0000007002087220 */ /* 0x040fe40000410000 */
[C---:B------:R-:W-:Y:S02]  /*10bc0*/  FMUL.FTZ R9, R2.reuse, R113 ;  /* 0x0000007102097220 */ /* 0x040fe40000410000 */
[--C-:B----4-:R-:W-:Y:S02]  /*10bd0*/  FFMA.FTZ R4, R11, c[0x0][0x2d0], -R32.reuse ;  /* 0x0000b4000b047a23 */ /* 0x110fe40000010820 */
        /* <DEDUP_REMOVED lines=11> */
[----:B-1----:R-:W-:Y:S01]  /*10c90*/  F2FP.BF16.PACK_AB R13, R131, R27 ;  /* 0x0000001b830d723e */ /* 0x002fe200000010ff */
[----:B------:R-:W-:Y:S02]  /*10ca0*/  FFMA.FTZ R0, R7, c[0x0][0x2d0], -R32 ;  /* 0x0000b40007007a23 */ /* 0x000fe40000010820 */
[C---:B------:R-:W-:Y:S02]  /*10cb0*/  FMUL.FTZ R85, R2.reuse, R85 ;  /* 0x0000005502557220 */ /* 0x040fe40000410000 */
[C---:B------:R-:W-:Y:S01]  /*10cc0*/  FMUL.FTZ R88, R2.reuse, R88 ;  /* 0x0000005802587220 */ /* 0x040fe20000410000 */
[----:B------:R1:W4:Y:S01]  /*10cd0*/  MUFU.EX2 R178, R0 ;  /* 0x0000000000b27308 */ /* 0x0003220000000800 */
[C---:B------:R-:W-:Y:S02]  /*10ce0*/  FMUL.FTZ R89, R2.reuse, R89 ;  /* 0x0000005902597220 */ /* 0x040fe40000410000 */
[C---:B------:R-:W-:Y:S02]  /*10cf0*/  FMUL.FTZ R92, R2.reuse, R92 ;  /* 0x0000005c025c7220 */ /* 0x040fe40000410000 */
[C---:B---3--:R-:W-:Y:S02]  /*10d00*/  FMUL.FTZ R4, R2.reuse, R116 ;  /* 0x0000007402047220 */ /* 0x048fe40000410000 */
        /* <DEDUP_REMOVED lines=11> */
[----:B----4-:R-:W-:Y:S01]  /*10dc0*/  F2FP.BF16.PACK_AB R15, R195, R178 ;  /* 0x000000b2c30f723e */ /* 0x010fe200000010ff */
[----:B------:R-:W-:Y:S01]  /*10dd0*/  FMUL.FTZ R57, R2, R57 ;  /* 0x0000003902397220 */ /* 0x000fe20000410000 */
[----:B------:R-:W-:Y:S01]  /*10de0*/  ISETP.GT.AND P0, PT, R196, R228, PT ;  /* 0x000000e4c400720c */ /* 0x000fe20003f04270 */
[----:B------:R-:W-:Y:S02]  /*10df0*/  FADD.FTZ R0, -R0, R111 ;  /* 0x0000006f00007221 */ /* 0x000fe40000010100 */
[----:B------:R-:W-:Y:S02]  /*10e00*/  FMUL.FTZ R60, R2, R60 ;  /* 0x0000003c023c7220 */ /* 0x000fe40000410000 */
[----:B------:R-:W-:Y:S02]  /*10e10*/  FMUL.FTZ R0, R0, c[0x0][0x2d0] ;  /* 0x0000b40000007a20 */ /* 0x000fe40000410000 */
[C---:B------:R-:W-:Y:S02]  /*10e20*/  FMUL.FTZ R61, R2.reuse, R61 ;  /* 0x0000003d023d7220 */ /* 0x040fe40000410000 */
[C---:B------:R-:W-:Y:S02]  /*10e30*/  FMUL.FTZ R64, R2.reuse, R64 ;  /* 0x0000004002407220 */ /* 0x040fe40000410000 */
[----:B------:R-:W1:Y:S01]  /*10e40*/  MUFU.EX2 R0, R0 ;  /* 0x0000000000007308 */ /* 0x000e620000000800 */
[----:B------:R-:W-:Y:S02]  /*10e50*/  FMUL.FTZ R65, R2, R65 ;  /* 0x0000004102417220 */ /* 0x000fe40000410000 */
[--C-:B------:R-:W-:Y:S07]  /*10e60*/  FFMA.FTZ R2, R135, c[0x0][0x2d0], -R24.reuse ;  /* 0x0000b40087027a23 */ /* 0x100fee0000010818 */
[----:B------:R3:W-:Y:S01]  /*10e70*/  MUFU.EX2 R110, R2 ;  /* 0x00000002006e7308 */ /* 0x0007e20000000800 */
[C---:B-1----:R-:W-:Y:S02]  /*10e80*/  FMUL.FTZ R6, R0.reuse, R118 ;  /* 0x0000007600067220 */ /* 0x042fe40000410000 */
[C---:B------:R-:W-:Y:S02]  /*10e90*/  FMUL.FTZ R7, R0.reuse, R119 ;  /* 0x0000007700077220 */ /* 0x040fe40000410000 */
[C---:B------:R-:W-:Y:S02]  /*10ea0*/  FFMA.FTZ R27, R0.reuse, R226, R27 ;  /* 0x000000e2001b7223 */ /* 0x040fe4000001001b */
[C---:B------:R-:W-:Y:S02]  /*10eb0*/  FMUL.FTZ R10, R0.reuse, R114 ;  /* 0x00000072000a7220 */ /* 0x040fe40000410000 */
[C---:B------:R-:W-:Y:S01]  /*10ec0*/  FMUL.FTZ R11, R0.reuse, R115 ;  /* 0x00000073000b7220 */ /* 0x040fe20000410000 */
[C---:B--2---:R-:W-:Y:S05]  /*10ed0*/  HMMA.16816.F32.BF16 R4, R12.reuse, R16, R4 ;  /* 0x000000100c04723c */ /* 0x044fea0000041804 */
[C---:B------:R-:W-:Y:S02]  /*10ee0*/  FMUL.FTZ R70, R0.reuse, R70 ;  /* 0x0000004600467220 */ /* 0x040fe40000410000 */
[C---:B------:R-:W-:Y:S01]  /*10ef0*/  FMUL.FTZ R71, R0.reuse, R71 ;  /* 0x0000004700477220 */ /* 0x040fe20000410000 */
[C---:B------:R-:W-:Y:S01]  /*10f00*/  HMMA.16816.F32.BF16 R8, R12.reuse, R18, R8 ;  /* 0x000000120c08723c */ /* 0x040fe20000041808 */
[----:B------:R-:W1:Y:S03]  /*10f10*/  LDSM.16.MT88.4 R16, [R186] ;  /* 0x00000000ba10783b */ /* 0x000e660000004200 */
[C---:B------:R-:W-:Y:S02]  /*10f20*/  FMUL.FTZ R74, R0.reuse, R74 ;  /* 0x0000004a004a7220 */ /* 0x040fe40000410000 */
[C---:B------:R-:W-:Y:S02]  /*10f30*/  FMUL.FTZ R75, R0.reuse, R75 ;  /* 0x0000004b004b7220 */ /* 0x040fe40000410000 */
[C---:B------:R-:W-:Y:S04]  /*10f40*/  FMUL.FTZ R78, R0.reuse, R78 ;  /* 0x0000004e004e7220 */ /* 0x040fe80000410000 */
        /* <DEDUP_REMOVED lines=11> */
[--C-:B---3--:R-:W-:Y:S02]  /*11000*/  FFMA.FTZ R2, R134, c[0x0][0x2d0], -R24.reuse ;  /* 0x0000b40086027a23 */ /* 0x108fe40000010818 */
[C---:B------:R-:W-:Y:S02]  /*11010*/  FMUL.FTZ R102, R0.reuse, R102 ;  /* 0x0000006600667220 */ /* 0x040fe40000410000 */
[----:B------:R2:W-:Y:S01]  /*11020*/  MUFU.EX2 R112, R2 ;  /* 0x0000000200707308 */ /* 0x0005e20000000800 */
[C---:B------:R-:W-:Y:S01]  /*11030*/  FMUL.FTZ R103, R0.reuse, R103 ;  /* 0x0000006700677220 */ /* 0x040fe20000410000 */
[C---:B-1----:R-:W-:Y:S03]  /*11040*/  HMMA.16816.F32.BF16 R68, R12.reuse, R16, R68 ;  /* 0x000000100c44723c */ /* 0x042fe60000041844 */
[C---:B------:R-:W-:Y:S02]  /*11050*/  FMUL.FTZ R106, R0.reuse, R106 ;  /* 0x0000006a006a7220 */ /* 0x040fe40000410000 */
        /* <DEDUP_REMOVED lines=8> */
[----:B--2---:R-:W-:Y:S02]  /*110e0*/  FFMA.FTZ R2, R133, c[0x0][0x2d0], -R24 ;  /* 0x0000b40085027a23 */ /* 0x004fe40000010818 */
[C---:B------:R-:W-:Y:S02]  /*110f0*/  FMUL.FTZ R63, R0.reuse, R63 ;  /* 0x0000003f003f7220 */ /* 0x040fe40000410000 */
[----:B------:R2:W-:Y:S01]  /*11100*/  MUFU.EX2 R115, R2 ;  /* 0x0000000200737308 */ /* 0x0005e20000000800 */
[C---:B------:R-:W-:Y:S02]  /*11110*/  FMUL.FTZ R66, R0.reuse, R66 ;  /* 0x0000004200427220 */ /* 0x040fe40000410000 */
[----:B------:R-:W-:Y:S02]  /*11120*/  FMUL.FTZ R67, R0, R67 ;  /* 0x0000004300437220 */ /* 0x000fe40000410000 */
[----:B------:R-:W-:Y:S05]  /*11130*/  FFMA.FTZ R0, R28, c[0x0][0x2d0], -R32 ;  /* 0x0000b4001c007a23 */ /* 0x000fea0000010820 */
[----:B------:R3:W-:Y:S01]  /*11140*/  MUFU.EX2 R200, R0 ;  /* 0x0000000000c87308 */ /* 0x0007e20000000800 */
[C---:B-1----:R-:W-:Y:S03]  /*11150*/  HMMA.16816.F32.BF16 R76, R12.reuse, R16, R76 ;  /* 0x000000100c4c723c */ /* 0x042fe6000004184c */
[--C-:B--2---:R-:W-:Y:S06]  /*11160*/  FFMA.FTZ R2, R132, c[0x0][0x2d0], -R24.reuse ;  /* 0x0000b40084027a23 */ /* 0x104fec0000010818 */
[----:B------:R1:W-:Y:S01]  /*11170*/  MUFU.EX2 R201, R2 ;  /* 0x0000000200c97308 */ /* 0x0003e20000000800 */
[C---:B------:R-:W-:Y:S01]  /*11180*/  HMMA.16816.F32.BF16 R80, R12.reuse, R18, R80 ;  /* 0x000000120c50723c */ /* 0x040fe20000041850 */
[----:B------:R-:W2:Y:S02]  /*11190*/  LDSM.16.MT88.4 R16, [R189] ;  /* 0x00000000bd10783b */ /* 0x000ea40000004200 */
[----:B---3--:R-:W-:Y:S06]  /*111a0*/  FFMA.FTZ R0, R143, c[0x0][0x2d0], -R24 ;  /* 0x0000b4008f007a23 */ /* 0x008fec0000010818 */
[----:B------:R3:W-:Y:S03]  /*111b0*/  MUFU.EX2 R143, R0 ;  /* 0x00000000008f7308 */ /* 0x0007e60000000800 */
[--C-:B-1----:R-:W-:Y:S07]  /*111c0*/  FFMA.FTZ R2, R20, c[0x0][0x2d0], -R32.reuse ;  /* 0x0000b40014027a23 */ /* 0x102fee0000010820 */
[----:B------:R1:W4:Y:S01]  /*111d0*/  MUFU.EX2 R111, R2 ;  /* 0x00000002006f7308 */ /* 0x0003220000000800 */
[--C-:B---3--:R-:W-:Y:S09]  /*111e0*/  FFMA.FTZ R0, R44, c[0x0][0x2d0], -R32.reuse ;  /* 0x0000b4002c007a23 */ /* 0x108ff20000010820 */
[----:B------:R3:W-:Y:S01]  /*111f0*/  MUFU.EX2 R116, R0 ;  /* 0x0000000000747308 */ /* 0x0007e20000000800 */
[C---:B--2---:R-:W-:Y:S09]  /*11200*/  HMMA.16816.F32.BF16 R84, R12.reuse, R16, R84 ;  /* 0x000000100c54723c */ /* 0x044ff20000041854 */
[----:B------:R-:W-:Y:S01]  /*11210*/  MUFU.EX2 R44, R50 ;  /* 0x00000032002c7308 */ /* 0x000fe20000000800 */
[C---:B------:R-:W-:Y:S01]  /*11220*/  HMMA.16816.F32.BF16 R88, R12.reuse, R18, R88 ;  /* 0x000000120c58723c */ /* 0x040fe20000041858 */
[----:B------:R-:W2:Y:S02]  /*11230*/  LDSM.16.MT88.4 R16, [R184+0x3000] ;  /* 0x00300000b810783b */ /* 0x000ea40000004200 */
[--C-:B-1----:R-:W-:Y:S06]  /*11240*/  FFMA.FTZ R2, R21, c[0x0][0x2d0], -R32.reuse ;  /* 0x0000b40015027a23 */ /* 0x102fec0000010820 */
[----:B------:R1:W5:Y:S01]  /*11250*/  MUFU.EX2 R114, R2 ;  /* 0x0000000200727308 */ /* 0x0003620000000800 */
[----:B------:R-:W-:Y:S02]  /*11260*/  LDSM.16.MT88.4 R20, [R186+0x800] ;  /* 0x00080000ba14783b */ /* 0x000fe40000004200 */
[--C-:B---3--:R-:W-:Y:S07]  /*11270*/  FFMA.FTZ R0, R45, c[0x0][0x2d0], -R32.reuse ;  /* 0x0000b4002d007a23 */ /* 0x108fee0000010820 */
[----:B------:R3:W-:Y:S10]  /*11280*/  MUFU.EX2 R118, R0 ;  /* 0x0000000000767308 */ /* 0x0007f40000000800 */
[----:B------:R-:W-:Y:S01]  /*11290*/  MUFU.EX2 R45, R40 ;  /* 0x00000028002d7308 */ /* 0x000fe20000000800 */
[----:B-1----:R-:W-:Y:S02]  /*112a0*/  FFMA.FTZ R2, R25, c[0x0][0x2d0], -R32 ;  /* 0x0000b40019027a23 */ /* 0x002fe40000010820 */
[----:B------:R-:W-:Y:S07]  /*112b0*/  FFMA.FTZ R25, R145, c[0x0][0x2d0], -R24 ;  /* 0x0000b40091197a23 */ /* 0x000fee0000010818 */
[----:B------:R1:W1:Y:S01]  /*112c0*/  MUFU.EX2 R113, R2 ;  /* 0x0000000200717308 */ /* 0x0002620000000800 */
[C---:B--2---:R-:W-:Y:S03]  /*112d0*/  HMMA.16816.F32.BF16 R92, R12.reuse, R16, R92 ;  /* 0x000000100c5c723c */ /* 0x044fe6000004185c */
[----:B---3--:R-:W-:Y:S06]  /*112e0*/  FFMA.FTZ R0, R48, c[0x0][0x2d0], -R32 ;  /* 0x0000b40030007a23 */ /* 0x008fec0000010820 */
[----:B------:R-:W2:Y:S01]  /*112f0*/  MUFU.EX2 R119, R25 ;  /* 0x0000001900777308 */ /* 0x000ea20000000800 */
[C---:B------:R-:W-:Y:S01]  /*11300*/  HMMA.16816.F32.BF16 R96, R12.reuse, R18, R96 ;  /* 0x000000120c60723c */ /* 0x040fe20000041860 */
[----:B------:R-:W3:Y:S08]  /*11310*/  LDSM.16.MT88.4 R16, [R186+0x3000] ;  /* 0x00300000ba10783b */ /* 0x000ef00000004200 */
[----:B------:R2:W-:Y:S03]  /*11320*/  MUFU.EX2 R141, R0 ;  /* 0x00000000008d7308 */ /* 0x0005e60000000800 */
[----:B-1----:R-:W-:Y:S02]  /*11330*/  FFMA.FTZ R2, R144, c[0x0][0x2d0], -R24 ;  /* 0x0000b40090027a23 */ /* 0x002fe40000010818 */
[----:B------:R-:W-:Y:S05]  /*11340*/  FADD.FTZ R24, R130, R29 ;  /* 0x0000001d82187221 */ /* 0x000fea0000010000 */
[----:B------:R1:W1:Y:S10]  /*11350*/  MUFU.EX2 R142, R2 ;  /* 0x00000002008e7308 */ /* 0x0002740000000800 */
[----:B------:R4:W-:Y:S01]  /*11360*/  MUFU.EX2 R130, R39 ;  /* 0x0000002700827308 */ /* 0x0009e20000000800 */
[----:B--2---:R-:W-:Y:S09]  /*11370*/  FFMA.FTZ R0, R49, c[0x0][0x2d0], -R32 ;  /* 0x0000b40031007a23 */ /* 0x004ff20000010820 */
[----:B------:R2:W2:Y:S01]  /*11380*/  MUFU.EX2 R140, R0 ;  /* 0x00000000008c7308 */ /* 0x0004a20000000800 */
[C---:B---3--:R-:W-:Y:S03]  /*11390*/  HMMA.16816.F32.BF16 R100, R12.reuse, R16, R100 ;  /* 0x000000100c64723c */ /* 0x048fe60000041864 */
[----:B-1----:R-:W-:Y:S04]  /*113a0*/  FADD.FTZ R2, R131, R27 ;  /* 0x0000001b83027221 */ /* 0x002fe80000010000 */
[----:B------:R-:W-:Y:S01]  /*113b0*/  FADD.FTZ R28, R178, R2 ;  /* 0x00000002b21c7221 */ /* 0x000fe20000010000 */
[C---:B------:R-:W-:Y:S01]  /*113c0*/  HMMA.16816.F32.BF16 R104, R12.reuse, R18, R104 ;  /* 0x000000120c68723c */ /* 0x040fe20000041868 */
[----:B------:R-:W1:Y:S01]  /*113d0*/  LDSM.16.MT88.4 R16, [R185+0x3000] ;  /* 0x00300000b910783b */ /* 0x000e620000004200 */
[----:B------:R3:W-:Y:S02]  /*113e0*/  MUFU.EX2 R131, R38 ;  /* 0x0000002600837308 */ /* 0x0007e40000000800 */
[----:B------:R-:W-:Y:S02]  /*113f0*/  FADD.FTZ R28, R195, R28 ;  /* 0x0000001cc31c7221 */ /* 0x000fe40000010000 */
[----:B----4-:R-:W-:Y:S02]  /*11400*/  FFMA.FTZ R39, R43, c[0x0][0x2d0], -R32 ;  /* 0x0000b4002b277a23 */ /* 0x010fe40000010820 */
[----:B------:R-:W-:Y:S02]  /*11410*/  FADD.FTZ R33, R111, R28 ;  /* 0x0000001c6f217221 */ /* 0x000fe40000010000 */
[----:B------:R-:W-:Y:S02]  /*11420*/  LDSM.16.MT88.4 R28, [R185+0x1800] ;  /* 0x00180000b91c783b */ /* 0x000fe40000004200 */
[----:B------:R-:W-:Y:S01]  /*11430*/  MUFU.EX2 R43, R51 ;  /* 0x00000033002b7308 */ /* 0x000fe20000000800 */
[----:B--2---:R-:W-:Y:S05]  /*11440*/  FADD.FTZ R0, R179, R24 ;  /* 0x00000018b3007221 */ /* 0x004fea0000010000 */
[----:B------:R-:W-:Y:S01]  /*11450*/  LDSM.16.MT88.4 R24, [R185+0x1000] ;  /* 0x00100000b918783b */ /* 0x000fe20000004200 */
[----:B------:R-:W-:Y:S02]  /*11460*/  FADD.FTZ R2, R188, R0 ;  /* 0x00000000bc027221 */ /* 0x000fe40000010000 */
[----:B------:R-:W-:Y:S01]  /*11470*/  FFMA.FTZ R0, R128, c[0x0][0x2d0], -R32 ;  /* 0x0000b40080007a23 */ /* 0x000fe20000010820 */
[----:B------:R-:W-:Y:S01]  /*11480*/  MUFU.EX2 R40, R36 ;  /* 0x0000002400287308 */ /* 0x000fe20000000800 */
[----:B------:R-:W-:Y:S04]  /*11490*/  FADD.FTZ R2, R110, R2 ;  /* 0x000000026e027221 */ /* 0x000fe80000010000 */
[C---:B------:R-:W-:Y:S02]  /*114a0*/  FADD.FTZ R34, R112.reuse, R2 ;  /* 0x0000000270227221 */ /* 0x040fe40000010000 */
[----:B------:R-:W-:Y:S02]  /*114b0*/  FFMA.FTZ R2, R177, c[0x0][0x2d0], -R32 ;  /* 0x0000b400b1027a23 */ /* 0x000fe40000010820 */
[----:B---3--:R-:W-:Y:S01]  /*114c0*/  FADD.FTZ R38, R115, R34 ;  /* 0x0000002273267221 */ /* 0x008fe20000010000 */
[----:B------:R2:W3:Y:S01]  /*114d0*/  MUFU.EX2 R135, R0 ;  /* 0x0000000000877308 */ /* 0x0004e20000000800 */
[C---:B-1----:R-:W-:Y:S09]  /*114e0*/  HMMA.16816.F32.BF16 R52, R12.reuse, R16, R52 ;  /* 0x000000100c34723c */ /* 0x042ff20000041834 */
[----:B------:R-:W-:Y:S01]  /*114f0*/  MUFU.EX2 R128, R42 ;  /* 0x0000002a00807308 */ /* 0x000fe20000000800 */
[C---:B------:R-:W-:Y:S01]  /*11500*/  HMMA.16816.F32.BF16 R56, R12.reuse, R18, R56 ;  /* 0x000000120c38723c */ /* 0x040fe20000041838 */
[----:B------:R-:W1:Y:S08]  /*11510*/  LDSM.16.MT88.4 R16, [R187+0x3000] ;  /* 0x00300000bb10783b */ /* 0x000e700000004200 */
[----:B------:R-:W-:Y:S03]  /*11520*/  MUFU.EX2 R42, R108 ;  /* 0x0000006c002a7308 */ /* 0x000fe60000000800 */
[--C-:B--2---:R-:W-:Y:S07]  /*11530*/  FFMA.FTZ R0, R129, c[0x0][0x2d0], -R32.reuse ;  /* 0x0000b40081007a23 */ /* 0x104fee0000010820 */
[----:B------:R2:W4:Y:S10]  /*11540*/  MUFU.EX2 R134, R0 ;  /* 0x0000000000867308 */ /* 0x0005340000000800 */
[----:B------:R-:W-:Y:S10]  /*11550*/  MUFU.EX2 R129, R41 ;  /* 0x0000002900817308 */ /* 0x000ff40000000800 */
[----:B------:R3:W-:Y:S01]  /*11560*/  MUFU.EX2 R41, R2 ;  /* 0x0000000200297308 */ /* 0x0007e20000000800 */
[----:B--2---:R-:W-:Y:S01]  /*11570*/  FFMA.FTZ R0, R147, c[0x0][0x2d0], -R32 ;  /* 0x0000b40093007a23 */ /* 0x004fe20000010820 */
[C---:B-1----:R-:W-:Y:S08]  /*11580*/  HMMA.16816.F32.BF16 R60, R12.reuse, R16, R60 ;  /* 0x000000100c3c723c */ /* 0x042ff0000004183c */
[----:B------:R1:W2:Y:S01]  /*11590*/  MUFU.EX2 R133, R0 ;  /* 0x0000000000857308 */ /* 0x0002a20000000800 */
[----:B------:R-:W-:Y:S01]  /*115a0*/  HMMA.16816.F32.BF16 R64, R12, R18, R64 ;  /* 0x000000120c40723c */ /* 0x000fe20000041840 */
[----:B------:R-:W2:Y:S08]  /*115b0*/  LDSM.16.MT88.4 R16, [R184+0x800] ;  /* 0x00080000b810783b */ /* 0x000eb00000004200 */
[----:B------:R-:W-:Y:S03]  /*115c0*/  MUFU.EX2 R39, R39 ;  /* 0x0000002700277308 */ /* 0x000fe60000000800 */
[----:B------:R-:W-:Y:S01]  /*115d0*/  F2FP.BF16.PACK_AB R12, R112, R110 ;  /* 0x0000006e700c723e */ /* 0x000fe200000010ff */
[C---:B---3--:R-:W-:Y:S01]  /*115e0*/  FADD.FTZ R2, R201.reuse, R38 ;  /* 0x00000026c9027221 */ /* 0x048fe20000010000 */
[----:B------:R-:W-:Y:S02]  /*115f0*/  F2FP.BF16.PACK_AB R14, R201, R115 ;  /* 0x00000073c90e723e */ /* 0x000fe400000010ff */
[----:B-----5:R-:W-:Y:S01]  /*11600*/  F2FP.BF16.PACK_AB R13, R114, R111 ;  /* 0x0000006f720d723e */ /* 0x020fe200000010ff */
[----:B------:R-:W-:Y:S01]  /*11610*/  FADD.FTZ R2, R117, R2 ;  /* 0x0000000275027221 */ /* 0x000fe20000010000 */
[----:B------:R-:W-:Y:S03]  /*11620*/  F2FP.BF16.PACK_AB R15, R200, R113 ;  /* 0x00000071c80f723e */ /* 0x000fe600000010ff */
[----:B------:R-:W-:Y:S02]  /*11630*/  FADD.FTZ R2, R119, R2 ;  /* 0x0000000277027221 */ /* 0x000fe40000010000 */
[--C-:B-1----:R-:W-:Y:S04]  /*11640*/  FFMA.FTZ R0, R148, c[0x0][0x2d0], -R32.reuse ;  /* 0x0000b40094007a23 */ /* 0x102fe80000010820 */
[----:B------:R1:W3:Y:S01]  /*11650*/  MUFU.EX2 R132, R0 ;  /* 0x0000000000847308 */ /* 0x0002e20000000800 */
[C---:B--2---:R-:W-:Y:S03]  /*11660*/  HMMA.16816.F32.BF16 R4, R12.reuse, R16, R4 ;  /* 0x000000100c04723c */ /* 0x044fe60000041804 */
[--C-:B-1----:R-:W-:Y:S05]  /*11670*/  FFMA.FTZ R0, R149, c[0x0][0x2d0], -R32.reuse ;  /* 0x0000b40095007a23 */ /* 0x102fea0000010820 */
[C---:B------:R-:W-:Y:S01]  /*11680*/  HMMA.16816.F32.BF16 R8, R12.reuse, R18, R8 ;  /* 0x000000120c08723c */ /* 0x040fe20000041808 */
[----:B------:R-:W1:Y:S01]  /*11690*/  LDSM.16.MT88.4 R16, [R185+0x800] ;  /* 0x00080000b910783b */ /* 0x000e620000004200 */
[----:B------:R2:W5:Y:S06]  /*116a0*/  MUFU.EX2 R111, R0 ;  /* 0x00000000006f7308 */ /* 0x00056c0000000800 */
[C---:B------:R-:W-:Y:S08]  /*116b0*/  HMMA.16816.F32.BF16 R68, R12.reuse, R20, R68 ;  /* 0x000000140c44723c */ /* 0x040ff00000041844 */
[C---:B------:R-:W-:Y:S01]  /*116c0*/  HMMA.16816.F32.BF16 R72, R12.reuse, R22, R72 ;  /* 0x000000160c48723c */ /* 0x040fe20000041848 */
[----:B------:R-:W3:Y:S03]  /*116d0*/  LDSM.16.MT88.4 R20, [R187+0x800] ;  /* 0x00080000bb14783b */ /* 0x000ee60000004200 */
[--C-:B--2---:R-:W-:Y:S04]  /*116e0*/  FFMA.FTZ R0, R150, c[0x0][0x2d0], -R32.reuse ;  /* 0x0000b40096007a23 */ /* 0x104fe80000010820 */
[----:B------:R2:W2:Y:S01]  /*116f0*/  MUFU.EX2 R110, R0 ;  /* 0x00000000006e7308 */ /* 0x0004a20000000800 */
[C---:B-1----:R-:W-:Y:S08]  /*11700*/  HMMA.16816.F32.BF16 R76, R12.reuse, R16, R76 ;  /* 0x000000100c4c723c */ /* 0x042ff0000004184c */
[C---:B------:R-:W-:Y:S01]  /*11710*/  HMMA.16816.F32.BF16 R80, R12.reuse, R18, R80 ;  /* 0x000000120c50723c */ /* 0x040fe20000041850 */
[----:B------:R-:W1:Y:S03]  /*11720*/  LDSM.16.MT88.4 R16, [R184+0x3800] ;  /* 0x00380000b810783b */ /* 0x000e660000004200 */
[--C-:B--2---:R-:W-:Y:S04]  /*11730*/  FFMA.FTZ R0, R151, c[0x0][0x2d0], -R32.reuse ;  /* 0x0000b40097007a23 */ /* 0x104fe80000010820 */
[C---:B---3--:R-:W-:Y:S01]  /*11740*/  HMMA.16816.F32.BF16 R84, R12.reuse, R20, R84 ;  /* 0x000000140c54723c */ /* 0x048fe20000041854 */
[----:B------:R2:W3:Y:S07]  /*11750*/  MUFU.EX2 R49, R0 ;  /* 0x0000000000317308 */ /* 0x0004ee0000000800 */
[C---:B------:R-:W-:Y:S01]  /*11760*/  HMMA.16816.F32.BF16 R88, R12.reuse, R22, R88 ;  /* 0x000000160c58723c */ /* 0x040fe20000041858 */
[----:B------:R-:W3:Y:S03]  /*11770*/  LDSM.16.MT88.4 R20, [R186+0x3800] ;  /* 0x00380000ba14783b */ /* 0x000ee60000004200 */
[----:B--2---:R-:W-:Y:S04]  /*11780*/  FFMA.FTZ R0, R176, c[0x0][0x2d0], -R32 ;  /* 0x0000b400b0007a23 */ /* 0x004fe80000010820 */
[----:B------:R2:W2:Y:S01]  /*11790*/  MUFU.EX2 R48, R0 ;  /* 0x0000000000307308 */ /* 0x0004a20000000800 */
[C---:B-1----:R-:W-:Y:S08]  /*117a0*/  HMMA.16816.F32.BF16 R92, R12.reuse, R16, R92 ;  /* 0x000000100c5c723c */ /* 0x042ff0000004185c */
[C---:B------:R-:W-:Y:S01]  /*117b0*/  HMMA.16816.F32.BF16 R96, R12.reuse, R18, R96 ;  /* 0x000000120c60723c */ /* 0x040fe20000041860 */
[----:B------:R-:W1:Y:S07]  /*117c0*/  LDSM.16.MT88.4 R16, [R185+0x3800] ;  /* 0x00380000b910783b */ /* 0x000e6e0000004200 */
[C---:B---3--:R-:W-:Y:S04]  /*117d0*/  HMMA.16816.F32.BF16 R100, R12.reuse, R20, R100 ;  /* 0x000000140c64723c */ /* 0x048fe80000041864 */
[----:B--2---:R-:W-:Y:S04]  /*117e0*/  FADD.FTZ R0, R114, R33 ;  /* 0x0000002172007221 */ /* 0x004fe80000010000 */
[C---:B------:R-:W-:Y:S01]  /*117f0*/  HMMA.16816.F32.BF16 R104, R12.reuse, R22, R104 ;  /* 0x000000160c68723c */ /* 0x040fe20000041868 */
[----:B------:R-:W2:Y:S03]  /*11800*/  LDSM.16.MT88.4 R20, [R187+0x3800] ;  /* 0x00380000bb14783b */ /* 0x000ea60000004200 */
[----:B------:R-:W-:Y:S04]  /*11810*/  FADD.FTZ R0, R113, R0 ;  /* 0x0000000071007221 */ /* 0x000fe80000010000 */
[----:B------:R-:W-:Y:S01]  /*11820*/  FADD.FTZ R0, R200, R0 ;  /* 0x00000000c8007221 */ /* 0x000fe20000010000 */
[----:B------:R-:W-:Y:S03]  /*11830*/  LDSM.16.MT88.4 R32, [R187+0x2000] ;  /* 0x00200000bb20783b */ /* 0x000fe60000004200 */
[----:B------:R-:W-:Y:S04]  /*11840*/  FADD.FTZ R0, R116, R0 ;  /* 0x0000000074007221 */ /* 0x000fe80000010000 */
[----:B------:R-:W-:Y:S01]  /*11850*/  FADD.FTZ R36, R118, R0 ;  /* 0x0000000076247221 */ /* 0x000fe20000010000 */
[----:B------:R-:W-:Y:S01]  /*11860*/  LDSM.16.MT88.4 R112, [R184+0x2800] ;  /* 0x00280000b870783b */ /* 0x000fe20000004200 */
[----:B------:R-:W-:Y:S02]  /*11870*/  FADD.FTZ R0, R142, R2 ;  /* 0x000000028e007221 */ /* 0x000fe40000010000 */
[----:B------:R-:W-:Y:S02]  /*11880*/  FADD.FTZ R2, R141, R36 ;  /* 0x000000248d027221 */ /* 0x000fe40000010000 */
[----:B------:R-:W-:Y:S02]  /*11890*/  FADD.FTZ R0, R143, R0 ;  /* 0x000000008f007221 */ /* 0x000fe40000010000 */
[----:B------:R-:W-:Y:S01]  /*118a0*/  FADD.FTZ R2, R140, R2 ;  /* 0x000000028c027221 */ /* 0x000fe20000010000 */
[C---:B-1----:R-:W-:Y:S03]  /*118b0*/  HMMA.16816.F32.BF16 R52, R12.reuse, R16, R52 ;  /* 0x000000100c34723c */ /* 0x042fe60000041834 */
[----:B------:R-:W-:Y:S02]  /*118c0*/  FADD.FTZ R0, R138, R0 ;  /* 0x000000008a007221 */ /* 0x000fe40000010000 */
[----:B------:R-:W-:Y:S02]  /*118d0*/  FADD.FTZ R2, R135, R2 ;  /* 0x0000000287027221 */ /* 0x000fe40000010000 */
[----:B------:R-:W-:Y:S01]  /*118e0*/  FADD.FTZ R0, R139, R0 ;  /* 0x000000008b007221 */ /* 0x000fe20000010000 */
[C---:B------:R-:W-:Y:S01]  /*118f0*/  HMMA.16816.F32.BF16 R56, R12.reuse, R18, R56 ;  /* 0x000000120c38723c */ /* 0x040fe20000041838 */
[----:B------:R-:W1:Y:S03]  /*11900*/  LDSM.16.MT88.4 R16, [R184+0x1000] ;  /* 0x00100000b810783b */ /* 0x000e660000004200 */
[----:B----4-:R-:W-:Y:S02]  /*11910*/  FADD.FTZ R2, R134, R2 ;  /* 0x0000000286027221 */ /* 0x010fe40000010000 */
[----:B------:R-:W-:Y:S02]  /*11920*/  FADD.FTZ R0, R137, R0 ;  /* 0x0000000089007221 */ /* 0x000fe40000010000 */
[C---:B--2---:R-:W-:Y:S04]  /*11930*/  HMMA.16816.F32.BF16 R60, R12.reuse, R20, R60 ;  /* 0x000000140c3c723c */ /* 0x044fe8000004183c */
[----:B------:R-:W-:Y:S02]  /*11940*/  FADD.FTZ R2, R133, R2 ;  /* 0x0000000285027221 */ /* 0x000fe40000010000 */
[----:B------:R-:W-:Y:S02]  /*11950*/  FADD.FTZ R0, R136, R0 ;  /* 0x0000000088007221 */ /* 0x000fe40000010000 */
[----:B------:R-:W-:Y:S01]  /*11960*/  HMMA.16816.F32.BF16 R64, R12, R22, R64 ;  /* 0x000000160c40723c */ /* 0x000fe20000041840 */
[----:B------:R-:W2:Y:S03]  /*11970*/  LDSM.16.MT88.4 R20, [R186+0x1000] ;  /* 0x00100000ba14783b */ /* 0x000ea60000004200 */
[----:B------:R-:W-:Y:S02]  /*11980*/  FADD.FTZ R2, R132, R2 ;  /* 0x0000000284027221 */ /* 0x000fe40000010000 */
[----:B------:R-:W-:Y:S01]  /*11990*/  FADD.FTZ R0, R128, R0 ;  /* 0x0000000080007221 */ /* 0x000fe20000010000 */
[----:B------:R-:W-:Y:S01]  /*119a0*/  F2FP.BF16.PACK_AB R12, R119, R117 ;  /* 0x00000075770c723e */ /* 0x000fe200000010ff */
[----:B-----5:R-:W-:Y:S01]  /*119b0*/  FADD.FTZ R2, R111, R2 ;  /* 0x000000026f027221 */ /* 0x020fe20000010000 */
[----:B------:R-:W-:Y:S03]  /*119c0*/  F2FP.BF16.PACK_AB R14, R143, R142 ;  /* 0x0000008e8f0e723e */ /* 0x000fe600000010ff */
[----:B------:R-:W-:Y:S01]  /*119d0*/  F2FP.BF16.PACK_AB R13, R118, R116 ;  /* 0x00000074760d723e */ /* 0x000fe200000010ff */
[----:B------:R-:W-:Y:S01]  /*119e0*/  FADD.FTZ R0, R130, R0 ;  /* 0x0000000082007221 */ /* 0x000fe20000010000 */
[----:B------:R-:W-:Y:S01]  /*119f0*/  F2FP.BF16.PACK_AB R15, R140, R141 ;  /* 0x0000008d8c0f723e */ /* 0x000fe200000010ff */
[----:B------:R-:W-:Y:S02]  /*11a00*/  FADD.FTZ R2, R110, R2 ;  /* 0x000000026e027221 */ /* 0x000fe40000010000 */
[----:B------:R-:W-:Y:S02]  /*11a10*/  FADD.FTZ R0, R131, R0 ;  /* 0x0000000083007221 */ /* 0x000fe40000010000 */
[----:B------:R-:W-:Y:S02]  /*11a20*/  FADD.FTZ R2, R49, R2 ;  /* 0x0000000231027221 */ /* 0x000fe40000010000 */
[----:B------:R-:W-:Y:S01]  /*11a30*/  FADD.FTZ R0, R129, R0 ;  /* 0x0000000081007221 */ /* 0x000fe20000010000 */
        /* <DEDUP_REMOVED lines=21> */
[C---:B--2---:R-:W-:Y:S08]  /*11b90*/  HMMA.16816.F32.BF16 R60, R12.reuse, R20, R60 ;  /* 0x000000140c3c723c */ /* 0x044ff0000004183c */
[----:B------:R-:W-:Y:S01]  /*11ba0*/  HMMA.16816.F32.BF16 R64, R12, R22, R64 ;  /* 0x000000160c40723c */ /* 0x000fe20000041840 */
[----:B------:R-:W2:Y:S06]  /*11bb0*/  LDSM.16.MT88.4 R20, [R187+0x1800] ;  /* 0x00180000bb14783b */ /* 0x000eac0000004200 */
[----:B------:R-:W-:Y:S02]  /*11bc0*/  F2FP.BF16.PACK_AB R12, R139, R138 ;  /* 0x0000008a8b0c723e */ /* 0x000fe400000010ff */
[----:B------:R-:W-:Y:S03]  /*11bd0*/  F2FP.BF16.PACK_AB R14, R136, R137 ;  /* 0x00000089880e723e */ /* 0x000fe600000010ff */
[----:B------:R-:W-:Y:S02]  /*11be0*/  F2FP.BF16.PACK_AB R13, R134, R135 ;  /* 0x00000087860d723e */ /* 0x000fe400000010ff */
[----:B------:R-:W-:Y:S07]  /*11bf0*/  F2FP.BF16.PACK_AB R15, R132, R133 ;  /* 0x00000085840f723e */ /* 0x000fee00000010ff */
        /* <DEDUP_REMOVED lines=27> */
[----:B------:R-:W-:Y:S02]  /*11db0*/  F2FP.BF16.PACK_AB R15, R48, R49 ;  /* 0x00000031300f723e */ /* 0x000fe400000010ff */
[----:B------:R-:W-:Y:S02]  /*11dc0*/  MOV R110, R109 ;  /* 0x0000006d006e7202 */ /* 0x000fe40000000f00 */
[----:B------:R-:W-:Y:S03]  /*11dd0*/  MOV R111, R3 ;  /* 0x00000003006f7202 */ /* 0x000fe60000000f00 */
        /* <DEDUP_REMOVED lines=22> */
[----:B------:R-:W-:Y:S01]  /*11f40*/  HMMA.16816.F32.BF16 R64, R12, R30, R64 ;  /* 0x0000001e0c40723c */ /* 0x000fe20000041840 */
[----:B------:R-:W3:Y:S06]  /*11f50*/  LDSM.16.MT88.4 R28, [R186+0x5800] ;  /* 0x00580000ba1c783b */ /* 0x000eec0000004200 */
[----:B------:R-:W-:Y:S02]  /*11f60*/  F2FP.BF16.PACK_AB R12, R43, R42 ;  /* 0x0000002a2b0c723e */ /* 0x000fe400000010ff */
[----:B------:R-:W-:Y:S03]  /*11f70*/  F2FP.BF16.PACK_AB R14, R45, R44 ;  /* 0x0000002c2d0e723e */ /* 0x000fe600000010ff */
[----:B------:R-:W-:Y:S02]  /*11f80*/  F2FP.BF16.PACK_AB R13, R40, R41 ;  /* 0x00000029280d723e */ /* 0x000fe400000010ff */
[----:B------:R-:W-:Y:S07]  /*11f90*/  F2FP.BF16.PACK_AB R15, R39, R37 ;  /* 0x00000025270f723e */ /* 0x000fee00000010ff */
[C---:B------:R-:W-:Y:S01]  /*11fa0*/  HMMA.16816.F32.BF16 R116, R12.reuse, R112, R4 ;  /* 0x000000700c74723c */ /* 0x040fe20000041804 */
[----:B------:R-:W5:Y:S07]  /*11fb0*/  LDSM.16.MT88.4 R4, [R185+0x5800] ;  /* 0x00580000b904783b */ /* 0x000f6e0000004200 */
[C---:B------:R-:W-:Y:S01]  /*11fc0*/  HMMA.16816.F32.BF16 R112, R12.reuse, R114, R8 ;  /* 0x000000720c70723c */ /* 0x040fe20000041808 */
[----:B------:R-:W3:Y:S07]  /*11fd0*/  LDSM.16.MT88.4 R8, [R187+0x5800] ;  /* 0x00580000bb08783b */ /* 0x000eee0000004200 */
[C---:B-1----:R-:W-:Y:S08]  /*11fe0*/  HMMA.16816.F32.BF16 R68, R12.reuse, R16, R68 ;  /* 0x000000100c44723c */ /* 0x042ff00000041844 */
[C---:B------:R-:W-:Y:S08]  /*11ff0*/  HMMA.16816.F32.BF16 R72, R12.reuse, R18, R72 ;  /* 0x000000120c48723c */ /* 0x040ff00000041848 */
[C---:B----4-:R-:W-:Y:S08]  /*12000*/  HMMA.16816.F32.BF16 R76, R12.reuse, R20, R76 ;  /* 0x000000140c4c723c */ /* 0x050ff0000004184c */
[C---:B------:R-:W-:Y:S08]  /*12010*/  HMMA.16816.F32.BF16 R80, R12.reuse, R22, R80 ;  /* 0x000000160c50723c */ /* 0x040ff00000041850 */
[C---:B--2---:R-:W-:Y:S08]  /*12020*/  HMMA.16816.F32.BF16 R84, R12.reuse, R24, R84 ;  /* 0x000000180c54723c */ /* 0x044ff00000041854 */
[C---:B------:R-:W-:Y:S08]  /*12030*/  HMMA.16816.F32.BF16 R88, R12.reuse, R26, R88 ;  /* 0x0000001a0c58723c */ /* 0x040ff00000041858 */
[C---:B------:R-:W-:Y:S08]  /*12040*/  HMMA.16816.F32.BF16 R92, R12.reuse, R32, R92 ;  /* 0x000000200c5c723c */ /* 0x040ff0000004185c */
[C---:B------:R-:W-:Y:S08]  /*12050*/  HMMA.16816.F32.BF16 R96, R12.reuse, R34, R96 ;  /* 0x000000220c60723c */ /* 0x040ff00000041860 */
[C---:B---3--:R-:W-:Y:S08]  /*12060*/  HMMA.16816.F32.BF16 R100, R12.reuse, R28, R100 ;  /* 0x0000001c0c64723c */ /* 0x048ff00000041864 */
[C---:B------:R-:W-:Y:S08]  /*12070*/  HMMA.16816.F32.BF16 R104, R12.reuse, R30, R104 ;  /* 0x0000001e0c68723c */ /* 0x040ff00000041868 */
[C---:B-----5:R-:W-:Y:S07]  /*12080*/  HMMA.16816.F32.BF16 R52, R12.reuse, R4, R52 ;  /* 0x000000040c34723c */ /* 0x060fee0000041834 */
[----:B------:R-:W-:Y:S01]  /*12090*/  FADD.FTZ R4, R48, R2 ;  /* 0x0000000230047221 */ /* 0x000fe20000010000 */
[C---:B------:R-:W-:Y:S04]  /*120a0*/  HMMA.16816.F32.BF16 R56, R12.reuse, R6, R56 ;  /* 0x000000060c38723c */ /* 0x040fe80000041838 */
[----:B------:R-:W-:Y:S02]  /*120b0*/  FADD.FTZ R2, R42, R0 ;  /* 0x000000002a027221 */ /* 0x000fe40000010000 */
[----:B------:R-:W-:Y:S02]  /*120c0*/  FADD.FTZ R0, R41, R4 ;  /* 0x0000000429007221 */ /* 0x000fe40000010000 */
[C---:B------:R-:W-:Y:S04]  /*120d0*/  HMMA.16816.F32.BF16 R60, R12.reuse, R8, R60 ;  /* 0x000000080c3c723c */ /* 0x040fe8000004183c */
[----:B------:R-:W-:Y:S02]  /*120e0*/  FADD.FTZ R2, R43, R2 ;  /* 0x000000022b027221 */ /* 0x000fe40000010000 */
[----:B------:R-:W-:Y:S02]  /*120f0*/  FADD.FTZ R0, R40, R0 ;  /* 0x0000000028007221 */ /* 0x000fe40000010000 */
[----:B------:R-:W-:Y:S04]  /*12100*/  HMMA.16816.F32.BF16 R64, R12, R10, R64 ;  /* 0x0000000a0c40723c */ /* 0x000fe80000041840 */
[----:B------:R-:W-:Y:S02]  /*12110*/  FADD.FTZ R4, R44, R2 ;  /* 0x000000022c047221 */ /* 0x000fe40000010000 */
[----:B------:R-:W-:Y:S01]  /*12120*/  FADD.FTZ R2, R37, R0 ;  /* 0x0000000025027221 */ /* 0x000fe20000010000 */
[----:B------:R-:W-:Y:S01]  /*12130*/  IADD3 R0, R196, -0x1, RZ ;  /* 0xffffffffc4007810 */ /* 0x000fe20007ffe0ff */
[----:B------:R-:W-:Y:S01]  /*12140*/  FADD.FTZ R225, R45, R4 ;  /* 0x000000042de17221 */ /* 0x000fe20000010000 */
[----:B------:R-:W-:Y:S03]  /*12150*/  MOV R4, R3 ;  /* 0x0000000300047202 */ /* 0x000fe60000000f00 */
[----:B------:R-:W-:Y:S01]  /*12160*/  MOV R196, R0 ;  /* 0x0000000000c47202 */ /* 0x000fe20000000f00 */
[----:B------:R-:W-:Y:S01]  /*12170*/  FADD.FTZ R226, R39, R2 ;  /* 0x0000000227e27221 */ /* 0x000fe20000010000 */
[----:B------:R-:W-:-:S05]  /*12180*/  @P0 BRA `(.L_x_2553) ;  /* 0xffffbf1000000947 */ /* 0x000fca000383ffff */
.L_x_2535:
[----:B------:R-:W-:Y:S05]  /*12190*/  BRA.DIV ~URZ, `(.L_x_2554) ;  /* 0x000067f27f007947 */ /* 0x000fea000b800000 */
[----:B------:R1:W2:Y:S02]  /*121a0*/  SHFL.BFLY PT, R0, R225, 0x2, 0x1f ;  /* 0x0c401f00e1007f89 */ /* 0x0002a400000e0000 */
.L_x_2648:
[----:B--2---:R-:W-:Y:S01]  /*121b0*/  FADD.FTZ R5, R0, R225 ;  /* 0x000000e100057221 */ /* 0x004fe20000010000 */
[----:B------:R-:W-:Y:S05]  /*121c0*/  BRA.DIV ~URZ, `(.L_x_2555) ;  /* 0x000068127f007947 */ /* 0x000fea000b800000 */
[----:B------:R-:W2:Y:S04]  /*121d0*/  SHFL.BFLY PT, R0, R226, 0x2, 0x1f ;  /* 0x0c401f00e2007f89 */ /* 0x000ea800000e0000 */
[----:B------:R-:W3:Y:S01]  /*121e0*/  SHFL.BFLY PT, R2, R5, 0x1, 0x1f ;  /* 0x0c201f0005027f89 */ /* 0x000ee200000e0000 */
[----:B--2---:R-:W-:-:S02]  /*121f0*/  FADD.FTZ R6, R0, R226 ;  /* 0x000000e200067221 */ /* 0x004fc40000010000 */
[----:B---3--:R-:W-:-:S03]  /*12200*/  FADD.FTZ R5, R5, R2 ;  /* 0x0000000205057221 */ /* 0x008fc60000010000 */
[----:B------:R2:W3:Y:S04]  /*12210*/  SHFL.BFLY PT, R3, R6, 0x1, 0x1f ;  /* 0x0c201f0006037f89 */ /* 0x0004e800000e0000 */
.L_x_2649:
[----:B------:R-:W-:Y:S01]  /*12220*/  FSETP.NE.FTZ.AND P1, PT, R5, RZ, PT ;  /* 0x000000ff0500720b */ /* 0x000fe20003f35000 */
[----:B---3--:R-:W-:Y:S01]  /*12230*/  FADD.FTZ R3, R3, R6 ;  /* 0x0000000603037221 */ /* 0x008fe20000010000 */
[----:B------:R-:W-:Y:S02]  /*12240*/  MOV R2, RZ ;  /* 0x000000ff00027202 */ /* 0x000fe40000000f00 */
[----:B------:R-:W-:Y:S02]  /*12250*/  MOV R0, RZ ;  /* 0x000000ff00007202 */ /* 0x000fe40000000f00 */
[----:B------:R-:W-:Y:S02]  /*12260*/  FSETP.NE.FTZ.AND P0, PT, R3, RZ, PT ;  /* 0x000000ff0300720b */ /* 0x000fe40003f15000 */
[----:B------:R-:W-:Y:S02]  /*12270*/  MOV R23, 0xff800000 ;  /* 0xff80000000177802 */ /* 0x000fe40000000f00 */
[----:B------:R-:W-:-:S03]  /*12280*/  MOV R22, 0xff800000 ;  /* 0xff80000000167802 */ /* 0x000fc60000000f00 */
[----:B------:R-:W3:Y:S08]  /*12290*/  @P1 MUFU.LG2 R7, R5 ;  /* 0x0000000500071308 */ /* 0x000ef00000000c00 */
[----:B------:R4:W5:Y:S01]  /*122a0*/  @P1 MUFU.RCP R2, R5 ;  /* 0x0000000500021308 */ /* 0x0009620000001000 */
[----:B---3--:R-:W-:-:S07]  /*122b0*/  @P1 FMUL.FTZ R7, R7, 0.69314718246459960938 ;  /* 0x3f31721807071820 */ /* 0x008fce0000410000 */
[----:B------:R-:W3:Y:S01]  /*122c0*/  @P0 MUFU.RCP R0, R3 ;  /* 0x0000000300000308 */ /* 0x000ee20000001000 */
[----:B----4-:R-:W-:Y:S01]  /*122d0*/  @P1 MOV R5, 0x3f317218 ;  /* 0x3f31721800051802 */ /* 0x010fe20000000f00 */
[C---:B-----5:R-:W-:Y:S02]  /*122e0*/  FMUL.FTZ R28, R2.reuse, R68 ;  /* 0x00000044021c7220 */ /* 0x060fe40000410000 */
[C---:B------:R-:W-:Y:S02]  /*122f0*/  FMUL.FTZ R29, R2.reuse, R69 ;  /* 0x00000045021d7220 */ /* 0x040fe40000410000 */
[----:B------:R-:W-:Y:S02]  /*12300*/  @P1 FMUL.FTZ R5, R5, c[0x0][0x2d0] ;  /* 0x0000b40005051a20 */ /* 0x000fe40000410000 */
[C---:B------:R-:W-:Y:S02]  /*12310*/  FMUL.FTZ R30, R2.reuse, R72 ;  /* 0x00000048021e7220 */ /* 0x040fe40000410000 */
        /* <DEDUP_REMOVED lines=31> */
[----:B------:R4:W5:Y:S01]  /*12510*/  @P0 MUFU.LG2 R2, R3 ;  /* 0x0000000300020308 */ /* 0x0009620000000c00 */
[C---:B---3--:R-:W-:Y:S02]  /*12520*/  FMUL.FTZ R52, R0.reuse, R82 ;  /* 0x0000005200347220 */ /* 0x048fe40000410000 */
[----:B------:R-:W-:-:S02]  /*12530*/  FMUL.FTZ R53, R0, R83 ;  /* 0x0000005300357220 */ /* 0x000fc40000410000 */
[C---:B------:R-:W-:Y:S02]  /*12540*/  FMUL.FTZ R82, R0.reuse, R86 ;  /* 0x0000005600527220 */ /* 0x040fe40000410000 */
[C---:B------:R-:W-:Y:S02]  /*12550*/  FMUL.FTZ R83, R0.reuse, R87 ;  /* 0x0000005700537220 */ /* 0x040fe40000410000 */
[C---:B------:R-:W-:Y:S02]  /*12560*/  FMUL.FTZ R50, R0.reuse, R70 ;  /* 0x0000004600327220 */ /* 0x040fe40000410000 */
[C---:B------:R-:W-:Y:S02]  /*12570*/  FMUL.FTZ R51, R0.reuse, R71 ;  /* 0x0000004700337220 */ /* 0x040fe40000410000 */
[C---:B------:R-:W-:Y:S02]  /*12580*/  FMUL.FTZ R84, R0.reuse, R74 ;  /* 0x0000004a00547220 */ /* 0x040fe40000410000 */
[----:B------:R-:W-:Y:S01]  /*12590*/  FMUL.FTZ R85, R0, R75 ;  /* 0x0000004b00557220 */ /* 0x000fe20000410000 */
[----:B----4-:R-:W-:Y:S01]  /*125a0*/  @P0 MOV R3, 0x3f317218 ;  /* 0x3f31721800030802 */ /* 0x010fe20000000f00 */
[----:B-----5:R-:W-:-:S02]  /*125b0*/  @P0 FMUL.FTZ R2, R2, 0.69314718246459960938 ;  /* 0x3f31721802020820 */ /* 0x020fc40000410000 */
        /* <DEDUP_REMOVED lines=27> */
.L_x_2476:
[----:B------:R-:W3:Y:S01]  /*12770*/  S2R R2, SR_TID.X ;  /* 0x0000000000027919 */ /* 0x000ee20000002100 */
[----:B------:R-:W-:Y:S01]  /*12780*/  BSSY B0, `(.L_x_2556) ;  /* 0x0000010000007945 */ /* 0x000fe20003800000 */
[----:B---3--:R-:W-:-:S13]  /*12790*/  LOP3.LUT P0, RZ, R2, 0xff, RZ, 0xc0, !PT ;  /* 0x000000ff02ff7812 */ /* 0x008fda000780c0ff */
[----:B------:R-:W-:Y:S05]  /*127a0*/  @P0 BRA `(.L_x_2557) ;  /* 0x000000d000000947 */ /* 0x000fea0003800000 */
[----:B------:R-:W3:Y:S01]  /*127b0*/  S2R R4, SR_LANEID ;  /* 0x0000000000047919 */ /* 0x000ee20000000000 */
[----:B------:R-:W-:Y:S01]  /*127c0*/  VOTEU.ANY UR4, UPT, PT ;  /* 0x0000000000047886 */ /* 0x000fe200038e0100 */
[----:B------:R-:W-:Y:S01]  /*127d0*/  IMAD.MOV.U32 R5, RZ, RZ, c[0x0][0x564] ;  /* 0x00015900ff057624 */ /* 0x000fe200078e00ff */
[----:B------:R-:W3:Y:S08]  /*127e0*/  FLO.U32 R3, UR4 ;  /* 0x0000000400037d00 */ /* 0x000ef000080e0000 */
[----:B------:R-:W4:Y:S01]  /*127f0*/  POPC R2, UR4 ;  /* 0x0000000400027d09 */ /* 0x000f220008000000 */
[----:B---3--:R-:W-:Y:S01]  /*12800*/  ISETP.EQ.U32.AND P0, PT, R3, R4, PT ;  /* 0x000000040300720c */ /* 0x008fe20003f02070 */
[----:B------:R-:W-:-:S12]  /*12810*/  IMAD.MOV.U32 R4, RZ, RZ, c[0x0][0x560] ;  /* 0x00015800ff047624 */ /* 0x000fd800078e00ff */
[----:B----4-:R3:W4:Y:S04]  /*12820*/  @P0 ATOMG.E.ADD.STRONG.GPU PT, R2, [R4.64], R2 ;  /* 0x00000002040209a8 */ /* 0x01072800081ee1c6 */
[----:B---3--:R-:W3:Y:S04]  /*12830*/  S2R R4, SR_LTMASK ;  /* 0x0000000000047919 */ /* 0x008ee80000003900 */
[----:B----4-:R3:W4:Y:S02]  /*12840*/  SHFL.IDX PT, R3, R2, R3, 0x1f ;  /* 0x00001f0302037589 */ /* 0x01072400000e0000 */
[----:B---3--:R-:W-:-:S06]  /*12850*/  LOP3.LUT R2, R4, UR4, RZ, 0xc0, !PT ;  /* 0x0000000404027c12 */ /* 0x008fcc000f8ec0ff */
[----:B------:R-:W4:Y:S02]  /*12860*/  POPC R2, R2 ;  /* 0x0000000200027309 */ /* 0x000f240000000000 */
[----:B----4-:R-:W-:-:S06]  /*12870*/  IADD3 R248, R3, c[0x0][0xc], R2 ;  /* 0x0000030003f87a10 */ /* 0x010fcc0007ffe002 */
.L_x_2557:
[----:B------:R-:W-:Y:S05]  /*12880*/  BSYNC B0 ;  /* 0x0000000000007941 */ /* 0x000fea0003800000 */
.L_x_2556:
[----:B------:R-:W-:Y:S01]  /*12890*/  PRMT R0, R0, 0x9910, RZ ;  /* 0x0000991000007816 */ /* 0x000fe200000000ff */
[----:B------:R-:W-:Y:S01]  /*128a0*/  BSSY B1, `(.L_x_2558) ;  /* 0x00002d9000017945 */ /* 0x000fe20003800000 */
[----:B------:R-:W-:Y:S02]  /*128b0*/  IMAD.MOV.U32 R62, RZ, RZ, R248 ;  /* 0x000000ffff3e7224 */ /* 0x000fe400078e00f8 */
[----:B------:R-:W-:-:S13]  /*128c0*/  ISETP.NE.AND P0, PT, R0, RZ, PT ;  /* 0x000000ff0000720c */ /* 0x000fda0003f05270 */
[----:B------:R-:W-:Y:S05]  /*128d0*/  @!P0 BRA `(.L_x_2559) ;  /* 0x0000220000008947 */ /* 0x000fea0003800000 */
[----:B------:R-:W3:Y:S04]  /*128e0*/  LDL R12, [R1] ;  /* 0x00000000010c7983 */ /* 0x000ee80000100800 */
[----:B------:R-:W4:Y:S04]  /*128f0*/  LDL R5, [R1+0x4] ;  /* 0x0000040001057983 */ /* 0x000f280000100800 */
[----:B--2---:R-:W2:Y:S04]  /*12900*/  LDL R11, [R1+0xc] ;  /* 0x00000c00010b7983 */ /* 0x004ea80000100800 */
[----:B------:R-:W2:Y:S04]  /*12910*/  LDL R10, [R1+0x8] ;  /* 0x00000800010a7983 */ /* 0x000ea80000100800 */
[----:B------:R-:W2:Y:S04]  /*12920*/  LDL R9, [R1+0x1c] ;  /* 0x00001c0001097983 */ /* 0x000ea80000100800 */
[----:B------:R-:W2:Y:S04]  /*12930*/  LDL R7, [R1+0x14] ;  /* 0x0000140001077983 */ /* 0x000ea80000100800 */
[----:B------:R-:W2:Y:S04]  /*12940*/  LDL R6, [R1+0x18] ;  /* 0x0000180001067983 */ /* 0x000ea80000100800 */
[----:B------:R-:W2:Y:S01]  /*12950*/  LDL R8, [R1+0x10] ;  /* 0x0000100001087983 */ /* 0x000ea20000100800 */
        /* <DEDUP_REMOVED lines=11> */
[----:B---3--:R3:W-:Y:S04]  /*12a10*/  STS [R12], R0 ;  /* 0x000000000c007388 */ /* 0x0087e80000000800 */
[----:B------:R1:W-:Y:S04]  /*12a20*/  STS [R12+0x400], R2 ;  /* 0x000400020c007388 */ /* 0x0003e80000000800 */
[----:B----4-:R4:W-:Y:S01]  /*12a30*/  STS [R5], R3 ;  /* 0x0000000305007388 */ /* 0x0109e20000000800 */
[----:B---3--:R-:W-:-:S02]  /*12a40*/  F2FP.BF16.PACK_AB R0, R61, R60 ;  /* 0x0000003c3d00723e */ /* 0x008fc400000010ff */
[----:B-1----:R-:W-:-:S03]  /*12a50*/  F2FP.BF16.PACK_AB R2, R29, R28 ;  /* 0x0000001c1d02723e */ /* 0x002fc600000010ff */
        /* <DEDUP_REMOVED lines=69> */
.L_x_2560:
        /* <DEDUP_REMOVED lines=73> */
[C---:B-1----:R-:W-:Y:S01]  /*13340*/  IMAD.WIDE.U32 R4, R2.reuse, c[0x0][0x3a0], RZ ;  /* 0x0000e80002047a25 */ /* 0x042fe200078e00ff */
        /* <DEDUP_REMOVED lines=38> */
.L_x_2650:
[----:B------:R-:W-:Y:S05]  /*135b0*/  BRA.DIV ~URZ, `(.L_x_2563) ;  /* 0x000055927f007947 */ /* 0x000fea000b800000 */
[----:B------:R4:W2:Y:S02]  /*135c0*/  SHFL.IDX PT, R0, R8, RZ, 0x181f ;  /* 0x00181fff08007589 */ /* 0x0008a400000e0000 */
.L_x_2651:
        /* <DEDUP_REMOVED lines=14> */
.L_x_2565:
[----:B------:R-:W-:Y:S05]  /*136b0*/  BSYNC B0 ;  /* 0x0000000000007941 */ /* 0x000fea0003800000 */
.L_x_2564:
[----:B------:R-:W-:Y:S05]  /*136c0*/  BRA.DIV ~URZ, `(.L_x_2566) ;  /* 0x000054f27f007947 */ /* 0x000fea000b800000 */
[----:B---3--:R3:W4:Y:S04]  /*136d0*/  SHFL.IDX PT, R10, R7, 0x1, 0x181f ;  /* 0x00381f00070a7f89 */ /* 0x00872800000e0000 */
[----:B--2---:R3:W2:Y:S02]  /*136e0*/  SHFL.IDX PT, R0, R8, 0x1, 0x181f ;  /* 0x00381f0008007f89 */ /* 0x0046a400000e0000 */
.L_x_2652:
        /* <DEDUP_REMOVED lines=14> */
.L_x_2568:
[----:B------:R-:W-:Y:S05]  /*137d0*/  BSYNC B0 ;  /* 0x0000000000007941 */ /* 0x000fea0003800000 */
.L_x_2567:
[----:B------:R-:W-:Y:S05]  /*137e0*/  BRA.DIV ~URZ, `(.L_x_2569) ;  /* 0x000054a27f007947 */ /* 0x000fea000b800000 */
[----:B----4-:R4:W3:Y:S02]  /*137f0*/  SHFL.IDX PT, R10, R7, 0x2, 0x181f ;  /* 0x00581f00070a7f89 */ /* 0x0108e400000e0000 */
.L_x_2653:
[----:B------:R-:W-:Y:S05]  /*13800*/  BRA.DIV ~URZ, `(.L_x_2570) ;  /* 0x000054f27f007947 */ /* 0x000fea000b800000 */
[----:B--2---:R2:W4:Y:S02]  /*13810*/  SHFL.IDX PT, R0, R8, 0x2, 0x181f ;  /* 0x00581f0008007f89 */ /* 0x00452400000e0000 */
.L_x_2654:
        /* <DEDUP_REMOVED lines=14> */
.L_x_2572:
[----:B------:R-:W-:Y:S05]  /*13900*/  BSYNC B0 ;  /* 0x0000000000007941 */ /* 0x000fea0003800000 */
.L_x_2571:
[----:B------:R-:W-:Y:S05]  /*13910*/  BRA.DIV ~URZ, `(.L_x_2573) ;  /* 0x000054527f007947 */ /* 0x000fea000b800000 */
[----:B---34-:R-:W3:Y:S04]  /*13920*/  SHFL.IDX PT, R7, R7, 0x3, 0x181f ;  /* 0x00781f0007077f89 */ /* 0x018ee800000e0000 */
[----:B------:R4:W1:Y:S02]  /*13930*/  SHFL.IDX PT, R0, R8, 0x3, 0x181f ;  /* 0x00781f0008007f89 */ /* 0x00086400000e0000 */
.L_x_2655:
        /* <DEDUP_REMOVED lines=15> */
.L_x_2561:
        /* <DEDUP_REMOVED lines=33> */
.L_x_2656:
[----:B------:R-:W-:Y:S05]  /*13c40*/  BRA.DIV ~URZ, `(.L_x_2576) ;  /* 0x000052627f007947 */ /* 0x000fea000b800000 */
[----:B------:R3:W4:Y:S02]  /*13c50*/  SHFL.IDX PT, R0, R12, RZ, 0x1c1f ;  /* 0x001c1fff0c007589 */ /* 0x00072400000e0000 */
.L_x_2657:
        /* <DEDUP_REMOVED lines=110> */
.L_x_2578:
[----:B------:R-:W-:Y:S05]  /*14340*/  BSYNC B0 ;  /* 0x0000000000007941 */ /* 0x000fea0003800000 */
.L_x_2577:
[----:B------:R-:W-:Y:S05]  /*14350*/  BRA.DIV ~URZ, `(.L_x_2579) ;  /* 0x00004bc27f007947 */ /* 0x000fea000b800000 */
[----:B--2---:R2:W1:Y:S04]  /*14360*/  SHFL.IDX PT, R4, R5, 0x1, 0x1c1f ;  /* 0x003c1f0005047f89 */ /* 0x00446800000e0000 */
[----:B----4-:R2:W4:Y:S02]  /*14370*/  SHFL.IDX PT, R0, R12, 0x1, 0x1c1f ;  /* 0x003c1f000c007f89 */ /* 0x01052400000e0000 */
.L_x_2658:
        /* <DEDUP_REMOVED lines=118> */
.L_x_2559:
[----:B------:R-:W-:Y:S01]  /*14ae0*/  ISETP.NE.U32.AND P0, PT, RZ, c[0x0][0x508], PT ;  /* 0x00014200ff007a0c */ /* 0x000fe20003f05070 */
[----:B------:R-:W-:Y:S01]  /*14af0*/  IMAD.MOV.U32 R4, RZ, RZ, 0x4 ;  /* 0x00000004ff047424 */ /* 0x000fe200078e00ff */
[----:B------:R-:W-:Y:S01]  /*14b00*/  ISETP.NE.U32.AND P2, PT, RZ, c[0x0][0x500], PT ;  /* 0x00014000ff007a0c */ /* 0x000fe20003f45070 */
[----:B------:R-:W-:Y:S01]  /*14b10*/  IMAD.MOV.U32 R20, RZ, RZ, c[0x0][0x388] ;  /* 0x0000e200ff147624 */ /* 0x000fe200078e00ff */
[----:B------:R-:W-:Y:S01]  /*14b20*/  ISETP.NE.AND.EX P0, PT, RZ, c[0x0][0x50c], PT, P0 ;  /* 0x00014300ff007a0c */ /* 0x000fe20003f05300 */
[----:B--2---:R-:W-:Y:S01]  /*14b30*/  IMAD.MOV.U32 R6, RZ, RZ, RZ ;  /* 0x000000ffff067224 */ /* 0x004fe200078e00ff */
        /* <DEDUP_REMOVED lines=12> */
.L_x_2580:
        /* <DEDUP_REMOVED lines=56> */
.L_x_2582:
[----:B------:R-:W-:Y:S05]  /*14f80*/  BSYNC B0 ;  /* 0x0000000000007941 */ /* 0x000fea0003800000 */
.L_x_2581:
        /* <DEDUP_REMOVED lines=35> */
.L_x_2659:
[----:B------:R-:W-:Y:S05]  /*151c0*/  BRA.DIV ~URZ, `(.L_x_2584) ;  /* 0x00003e927f007947 */ /* 0x000fea000b800000 */
[----:B------:R3:W4:Y:S02]  /*151d0*/  SHFL.IDX PT, R0, R10, RZ, 0x181f ;  /* 0x00181fff0a007589 */ /* 0x00072400000e0000 */
.L_x_2660:
        /* <DEDUP_REMOVED lines=15> */
.L_x_2586:
[----:B------:R-:W-:Y:S05]  /*152d0*/  BSYNC B0 ;  /* 0x0000000000007941 */ /* 0x000fea0003800000 */
.L_x_2585:
[----:B------:R-:W-:Y:S05]  /*152e0*/  BRA.DIV ~URZ, `(.L_x_2587) ;  /* 0x00003de27f007947 */ /* 0x000fea000b800000 */
[----:B--2---:R2:W1:Y:S04]  /*152f0*/  SHFL.IDX PT, R9, R7, 0x1, 0x181f ;  /* 0x00381f0007097f89 */ /* 0x00446800000e0000 */
[----:B----4-:R2:W4:Y:S02]  /*15300*/  SHFL.IDX PT, R0, R10, 0x1, 0x181f ;  /* 0x00381f000a007f89 */ /* 0x01052400000e0000 */
.L_x_2661:
        /* <DEDUP_REMOVED lines=14> */
.L_x_2589:
[----:B------:R-:W-:Y:S05]  /*153f0*/  BSYNC B0 ;  /* 0x0000000000007941 */ /* 0x000fea0003800000 */
.L_x_2588:
[----:B------:R-:W-:Y:S05]  /*15400*/  BRA.DIV ~URZ, `(.L_x_2590) ;  /* 0x00003d927f007947 */ /* 0x000fea000b800000 */
[----:B-1----:R1:W2:Y:S02]  /*15410*/  SHFL.IDX PT, R9, R7, 0x2, 0x181f ;  /* 0x00581f0007097f89 */ /* 0x0022a400000e0000 */
.L_x_2662:
[----:B------:R-:W-:Y:S05]  /*15420*/  BRA.DIV ~URZ, `(.L_x_2591) ;  /* 0x00003de27f007947 */ /* 0x000fea000b800000 */
[----:B----4-:R4:W1:Y:S02]  /*15430*/  SHFL.IDX PT, R0, R10, 0x2, 0x181f ;  /* 0x00581f000a007f89 */ /* 0x01086400000e0000 */
.L_x_2663:
        /* <DEDUP_REMOVED lines=14> */
.L_x_2593:
[----:B------:R-:W-:Y:S05]  /*15520*/  BSYNC B0 ;  /* 0x0000000000007941 */ /* 0x000fea0003800000 */
.L_x_2592:
[----:B------:R-:W-:Y:S05]  /*15530*/  BRA.DIV ~URZ, `(.L_x_2594) ;  /* 0x00003d427f007947 */ /* 0x000fea000b800000 */
[----:B-12---:R-:W1:Y:S04]  /*15540*/  SHFL.IDX PT, R7, R7, 0x3, 0x181f ;  /* 0x00781f0007077f89 */ /* 0x006e6800000e0000 */
[----:B------:R2:W3:Y:S02]  /*15550*/  SHFL.IDX PT, R0, R10, 0x3, 0x181f ;  /* 0x00781f000a007f89 */ /* 0x0004e400000e0000 */
.L_x_2664:
        /* <DEDUP_REMOVED lines=13> */
.L_x_2574:
[----:B------:R-:W-:Y:S05]  /*15630*/  BSYNC B1 ;  /* 0x0000000000017941 */ /* 0x000fea0003800000 */
.L_x_2558:
        /* <DEDUP_REMOVED lines=13> */
.L_x_2665:
[----:B------:R-:W-:Y:S05]  /*15710*/  BRA.DIV ~URZ, `(.L_x_2597) ;  /* 0x00003ca27f007947 */ /* 0x000fea000b800000 */
[----:B------:R4:W2:Y:S02]  /*15720*/  SHFL.IDX PT, R8, R62, 0x1, 0x1f ;  /* 0x00201f003e087f89 */ /* 0x0008a400000e0000 */
.L_x_2666:
        /* <DEDUP_REMOVED lines=18> */
.L_x_2667:
        /* <DEDUP_REMOVED lines=16> */
.L_x_2668:
[----:B----4-:R-:W-:Y:S01]  /*15950*/  IMAD R0, R0, c[0x0][0x538], RZ ;  /* 0x00014e0000007a24 */ /* 0x010fe200078e02ff */
[----:B------:R-:W-:Y:S04]  /*15960*/  BSSY B1, `(.L_x_2600) ;  /* 0x00000c5000017945 */ /* 0x000fe80003800000 */
[----:B--2---:R-:W-:-:S04]  /*15970*/  IADD3 R8, R0, R8, RZ ;  /* 0x0000000800087210 */ /* 0x004fc80007ffe0ff */
[----:B---3--:R-:W-:-:S13]  /*15980*/  ISETP.GT.AND P0, PT, R8, R9, PT ;  /* 0x000000090800720c */ /* 0x008fda0003f04270 */
[----:B------:R-:W-:Y:S05]  /*15990*/  @P0 BRA `(.L_x_2601) ;  /* 0x0000024000000947 */ /* 0x000fea0003800000 */
.L_x_2605:
        /* <DEDUP_REMOVED lines=16> */
.L_x_2669:
        /* <DEDUP_REMOVED lines=16> */
.L_x_2670:
[----:B--2---:R-:W-:-:S05]  /*15ba0*/  IMAD R0, R0, c[0x0][0x538], RZ ;  /* 0x00014e0000007a24 */ /* 0x004fca00078e02ff */
[----:B------:R-:W-:-:S04]  /*15bb0*/  IADD3 R8, R0, R8, RZ ;  /* 0x0000000800087210 */ /* 0x000fc80007ffe0ff */
[----:B------:R-:W-:-:S13]  /*15bc0*/  ISETP.GT.AND P0, PT, R8, R9, PT ;  /* 0x000000090800720c */ /* 0x000fda0003f04270 */
[----:B-1----:R-:W-:Y:S05]  /*15bd0*/  @!P0 BRA `(.L_x_2605) ;  /* 0xfffffdc000008947 */ /* 0x002fea000383ffff */
.L_x_2601:
[----:B------:R-:W-:-:S05]  /*15be0*/  IADD3 R8, -R0, R8, RZ ;  /* 0x0000000800087210 */ /* 0x000fca0007ffe1ff */
[----:B------:R-:W-:-:S05]  /*15bf0*/  IMAD R0, R4, c[0x0][0x538], R8 ;  /* 0x00014e0004007a24 */ /* 0x000fca00078e0208 */
[----:B------:R-:W-:Y:S01]  /*15c00*/  ISETP.GT.AND P0, PT, R0, R9, PT ;  /* 0x000000090000720c */ /* 0x000fe20003f04270 */
[----:B------:R-:W-:-:S12]  /*15c10*/  BRA.DIV ~URZ, `(.L_x_2606) ;  /* 0x00003c027f007947 */ /* 0x000fd8000b800000 */
[----:B------:R-:W-:-:S04]  /*15c20*/  VOTE.ANY R5, PT, !P0 ;  /* 0x0000000000057806 */ /* 0x000fc800040e0100 */
.L_x_2671:
[----:B------:R-:W2:Y:S02]  /*15c30*/  POPC R0, R5 ;  /* 0x0000000500007309 */ /* 0x000ea40000000000 */
[----:B--2---:R-:W-:Y:S01]  /*15c40*/  IADD3 R251, R0, R251, RZ ;  /* 0x000000fb00fb7210 */ /* 0x004fe20007ffe0ff */
[----:B------:R-:W-:Y:S05]  /*15c50*/  BRA.DIV ~URZ, `(.L_x_2607) ;  /* 0x00003c127f007947 */ /* 0x000fea000b800000 */
[----:B------:R2:W3:Y:S04]  /*15c60*/  SHFL.IDX PT, R10, R6, R0, 0x1f ;  /* 0x00001f00060a7589 */ /* 0x0004e800000e0000 */
[----:B------:R2:W4:Y:S02]  /*15c70*/  SHFL.IDX PT, R7, R7, R0, 0x1f ;  /* 0x00001f0007077589 */ /* 0x00052400000e0000 */
.L_x_2672:
[----:B------:R-:W-:Y:S01]  /*15c80*/  ISETP.NE.AND P0, PT, R5, RZ, PT ;  /* 0x000000ff0500720c */ /* 0x000fe20003f05270 */
[----:B------:R-:W-:-:S12]  /*15c90*/  BSSY B0, `(.L_x_2608) ;  /* 0x0000005000007945 */ /* 0x000fd80003800000 */
[----:B------:R-:W-:Y:S05]  /*15ca0*/  @!P0 BRA `(.L_x_2609) ;  /* 0x0000003000008947 */ /* 0x000fea0003800000 */
[----:B--2---:R-:W-:Y:S01]  /*15cb0*/  IADD3 R0, R0, -0x1, RZ ;  /* 0xffffffff00007810 */ /* 0x004fe20007ffe0ff */
[----:B------:R-:W-:Y:S05]  /*15cc0*/  BRA.DIV ~URZ, `(.L_x_2610) ;  /* 0x00003c727f007947 */ /* 0x000fea000b800000 */
[----:B------:R2:W1:Y:S02]  /*15cd0*/  SHFL.IDX PT, R11, R4, R0, 0x1f ;  /* 0x00001f00040b7589 */ /* 0x00046400000e0000 */
.L_x_2609:
[----:B------:R-:W-:Y:S05]  /*15ce0*/  BSYNC B0 ;  /* 0x0000000000007941 */ /* 0x000fea0003800000 */
.L_x_2608:
        /* <DEDUP_REMOVED lines=66> */
.L_x_2612:
        /* <DEDUP_REMOVED lines=66> */
.L_x_2613:
[----:B------:R-:W-:Y:S05]  /*16530*/  BSYNC B0 ;  /* 0x0000000000007941 */ /* 0x000fea0003800000 */
.L_x_2611:
[----:B------:R-:W-:-:S04]  /*16540*/  LOP3.LUT R2, RZ, R2, RZ, 0x33, !PT ;  /* 0x00000002ff027212 */ /* 0x000fc800078e33ff */
[----:B------:R-:W-:Y:S01]  /*16550*/  IADD3 R249, R2, R10, RZ ;  /* 0x0000000a02f97210 */ /* 0x000fe20007ffe0ff */
[----:B------:R-:W-:Y:S05]  /*16560*/  BRA `(.L_x_2614) ;  /* 0x0000004000007947 */ /* 0x000fea0003800000 */
.L_x_2602:
[----:B------:R-:W-:Y:S01]  /*16570*/  IMAD.MOV.U32 R248, RZ, RZ, R9 ;  /* 0x000000fffff87224 */ /* 0x000fe200078e0009 */
[----:B------:R-:W-:Y:S01]  /*16580*/  MOV R250, RZ ;  /* 0x000000ff00fa7202 */ /* 0x000fe20000000f00 */
[----:B------:R-:W-:Y:S01]  /*16590*/  IMAD.MOV.U32 R249, RZ, RZ, RZ ;  /* 0x000000fffff97224 */ /* 0x000fe200078e00ff */
[----:B------:R-:W-:Y:S02]  /*165a0*/  MOV R251, c[0x0][0x53c] ;  /* 0x00014f0000fb7a02 */ /* 0x000fe40000000f00 */
.L_x_2614:
[----:B------:R-:W-:Y:S05]  /*165b0*/  BSYNC B1 ;  /* 0x0000000000017941 */ /* 0x000fea0003800000 */
.L_x_2600:
[----:B------:R-:W-:Y:S01]  /*165c0*/  WARPSYNC 0xffffffff ;  /* 0xffffffff00007948 */ /* 0x000fe20003800000 */
[----:B------:R-:W-:Y:S01]  /*165d0*/  BAR.SYNC.DEFER_BLOCKING 0x4, 0x100 ;  /* 0x0104000000007b1d */ /* 0x000fe20000010000 */
[----:B------:R-:W-:-:S13]  /*165e0*/  ISETP.NE.AND P0, PT, R12, RZ, PT ;  /* 0x000000ff0c00720c */ /* 0x000fda0003f05270 */
[----:B------:R2:W-:Y:S04]  /*165f0*/  @!P0 STS.128 [0xe100], R248 ;  /* 0x00e100f8ff008388 */ /* 0x0005e80000000c00 */
[----:B------:R-:W-:Y:S06]  /*16600*/  BAR.ARV 0x5, 0x100 ;  /* 0x0144000000007b1d */ /* 0x000fec0000002000 */
.L_x_2595:
[----:B-1----:R-:W-:-:S13]  /*16610*/  ISETP.GE.AND P0, PT, R251, c[0x0][0x53c], PT ;  /* 0x00014f00fb007a0c */ /* 0x002fda0003f06270 */
[----:B--2---:R-:W-:Y:S01]  /*16620*/  @P0 CALL.REL.NOINC `(.L_x_2615) ;  /* 0x0000001000000944 */ /* 0x004fe20003c00000 */
[----:B------:R-:W-:Y:S05]  /*16630*/  BRA `(.L_x_2616) ;  /* 0xfffeb34000007947 */ /* 0x000fea000383ffff */
.L_x_2615:
[----:B------:R-:W-:Y:S05]  /*16640*/  EXIT ;  /* 0x000000000000794d */ /* 0x000fea0003800000 */
.L_x_2451:
[----:B------:R-:W-:Y:S01]  /*16650*/  IMAD.MOV.U32 R0, RZ, RZ, R5 ;  /* 0x000000ffff007224 */ /* 0x000fe200078e0005 */
[----:B------:R-:W-:Y:S02]  /*16660*/  MOV R2, 0x1 ;  /* 0x0000000100027802 */ /* 0x000fe40000000f00 */
[----:B------:R-:W-:Y:S02]  /*16670*/  MOV R3, 0x16690 ;  /* 0x0001669000037802 */ /* 0x000fe40000000f00 */
[----:B--2---:R-:W-:Y:S05]  /*16680*/  CALL.REL.NOINC `($__internal_40_$__cuda_sm70_shflsync_up_p) ;  /* 0x000033e000007944 */ /* 0x004fea0003c00000 */
[----:B------:R-:W-:Y:S01]  /*16690*/  MOV R0, R4 ;  /* 0x0000000400007202 */ /* 0x000fe20000000f00 */
[----:B------:R-:W-:Y:S05]  /*166a0*/  BRA `(.L_x_2617) ;  /* 0xfffe9d9000007947 */ /* 0x000fea000383ffff */
.L_x_2452:
[----:B------:R-:W-:Y:S01]  /*166b0*/  IMAD.MOV.U32 R0, RZ, RZ, R5 ;  /* 0x000000ffff007224 */ /* 0x000fe200078e0005 */
[----:B------:R-:W-:Y:S02]  /*166c0*/  MOV R2, 0x2 ;  /* 0x0000000200027802 */ /* 0x000fe40000000f00 */
[----:B------:R-:W-:Y:S02]  /*166d0*/  MOV R3, 0x166f0 ;  /* 0x000166f000037802 */ /* 0x000fe40000000f00 */
[----:B--2---:R-:W-:Y:S05]  /*166e0*/  CALL.REL.NOINC `($__internal_40_$__cuda_sm70_shflsync_up_p) ;  /* 0x0000338000007944 */ /* 0x004fea0003c00000 */
[----:B------:R-:W-:Y:S01]  /*166f0*/  SEL R0, R4, RZ, P4 ;  /* 0x000000ff04007207 */ /* 0x000fe20002000000 */
[----:B------:R-:W-:Y:S01]  /*16700*/  IMAD.MOV.U32 R2, RZ, RZ, 0x4 ;  /* 0x00000004ff027424 */ /* 0x000fe200078e00ff */
[----:B------:R-:W-:-:S03]  /*16710*/  MOV R3, 0x16740 ;  /* 0x0001674000037802 */ /* 0x000fc60000000f00 */
[----:B------:R-:W-:Y:S02]  /*16720*/  IMAD.IADD R0, R5, 0x1, R0 ;  /* 0x0000000105007824 */ /* 0x000fe400078e0200 */
[----:B------:R-:W-:Y:S05]  /*16730*/  CALL.REL.NOINC `($__internal_40_$__cuda_sm70_shflsync_up_p) ;  /* 0x0000333000007944 */ /* 0x000fea0003c00000 */
        /* <DEDUP_REMOVED lines=12> */
[----:B------:R-:W-:Y:S02]  /*16800*/  MOV R179, 0x1f ;  /* 0x0000001f00b37802 */ /* 0x000fe40000000f00 */
[----:B------:R-:W-:Y:S01]  /*16810*/  MOV R3, 0x16850 ;  /* 0x0001685000037802 */ /* 0x000fe20000000f00 */
[----:B------:R-:W-:-:S04]  /*16820*/  IMAD.IADD R4, R0, 0x1, R4 ;  /* 0x0000000100047824 */ /* 0x000fc800078e0204 */
[----:B------:R-:W-:Y:S02]  /*16830*/  IMAD.MOV.U32 R178, RZ, RZ, R4 ;  /* 0x000000ffffb27224 */ /* 0x000fe400078e0004 */
[----:B------:R-:W-:Y:S05]  /*16840*/  CALL.REL.NOINC `($__internal_39_$__cuda_sm70_shflsync_idx_p) ;  /* 0x000031c000007944 */ /* 0x000fea0003c00000 */
[----:B------:R-:W-:Y:S01]  /*16850*/  MOV R0, R179 ;  /* 0x000000b300007202 */ /* 0x000fe20000000f00 */
[----:B------:R-:W-:Y:S05]  /*16860*/  BRA `(.L_x_2618) ;  /* 0xfffe9cd000007947 */ /* 0x000fea000383ffff */
.L_x_2454:
[----:B------:R-:W-:Y:S02]  /*16870*/  SEL R0, RZ, 0x1, P0 ;  /* 0x00000001ff007807 */ /* 0x000fe40000000000 */
[----:B------:R-:W-:Y:S02]  /*16880*/  MOV R2, 0x168a0 ;  /* 0x000168a000027802 */ /* 0x000fe40000000f00 */
[----:B--2---:R-:W-:Y:S05]  /*16890*/  CALL.REL.NOINC `($__internal_41_$__cuda_sm70_votesync_ballot) ;  /* 0x0000324000007944 */ /* 0x004fea0003c00000 */
[----:B------:R-:W-:Y:S01]  /*168a0*/  MOV R6, R0 ;  /* 0x0000000000067202 */ /* 0x000fe20000000f00 */
[----:B------:R-:W-:Y:S05]  /*168b0*/  BRA `(.L_x_2619) ;  /* 0xfffe9d1000007947 */ /* 0x000fea000383ffff */
.L_x_2455:
[----:B------:R-:W-:Y:S01]  /*168c0*/  IMAD.MOV.U32 R178, RZ, RZ, R9 ;  /* 0x000000ffffb27224 */ /* 0x000fe200078e0009 */
[----:B------:R-:W-:Y:S01]  /*168d0*/  MOV R2, R0 ;  /* 0x0000000000027202 */ /* 0x000fe20000000f00 */
[----:B------:R-:W-:Y:S01]  /*168e0*/  IMAD.MOV.U32 R179, RZ, RZ, 0x1f ;  /* 0x0000001fffb37424 */ /* 0x000fe200078e00ff */
[----:B------:R-:W-:Y:S02]  /*168f0*/  MOV R3, 0x16910 ;  /* 0x0001691000037802 */ /* 0x000fe40000000f00 */
[----:B------:R-:W-:Y:S05]  /*16900*/  CALL.REL.NOINC `($__internal_39_$__cuda_sm70_shflsync_idx_p) ;  /* 0x0000310000007944 */ /* 0x000fea0003c00000 */
[----:B------:R-:W-:Y:S01]  /*16910*/  IMAD.MOV.U32 R12, RZ, RZ, R179 ;  /* 0x000000ffff0c7224 */ /* 0x000fe200078e00b3 */
[----:B------:R-:W-:Y:S01]  /*16920*/  MOV R178, R8 ;  /* 0x0000000800b27202 */ /* 0x000fe20000000f00 */
[----:B------:R-:W-:Y:S01]  /*16930*/  IMAD.MOV.U32 R5, RZ, RZ, RZ ;  /* 0x000000ffff057224 */ /* 0x000fe200078e00ff */
[----:B------:R-:W-:Y:S01]  /*16940*/  MOV R2, R0 ;  /* 0x0000000000027202 */ /* 0x000fe20000000f00 */
[----:B------:R-:W-:Y:S01]  /*16950*/  IMAD.MOV.U32 R179, RZ, RZ, 0x1f ;  /* 0x0000001fffb37424 */ /* 0x000fe200078e00ff */
[----:B------:R-:W-:-:S02]  /*16960*/  MOV R3, 0x16980 ;  /* 0x0001698000037802 */ /* 0x000fc40000000f00 */
[----:B------:R-:W-:Y:S05]  /*16970*/  CALL.REL.NOINC `($__internal_39_$__cuda_sm70_shflsync_idx_p) ;  /* 0x0000309000007944 */ /* 0x000fea0003c00000 */
[----:B------:R-:W-:Y:S01]  /*16980*/  MOV R9, R179 ;  /* 0x000000b300097202 */ /* 0x000fe20000000f00 */
[----:B------:R-:W-:Y:S05]  /*16990*/  BRA `(.L_x_2620) ;  /* 0xfffe9c9000007947 */ /* 0x000fea000383ffff */
.L_x_2458:
[----:B------:R-:W-:Y:S01]  /*169a0*/  IMAD.MOV.U32 R178, RZ, RZ, R4 ;  /* 0x000000ffffb27224 */ /* 0x000fe200078e0004 */
[----:B------:R-:W-:Y:S01]  /*169b0*/  MOV R2, R0 ;  /* 0x0000000000027202 */ /* 0x000fe20000000f00 */
[----:B------:R-:W-:Y:S01]  /*169c0*/  IMAD.MOV.U32 R179, RZ, RZ, 0x1f ;  /* 0x0000001fffb37424 */ /* 0x000fe200078e00ff */
[----:B------:R-:W-:-:S02]  /*169d0*/  MOV R3, 0x169f0 ;  /* 0x000169f000037802 */ /* 0x000fc40000000f00 */
[----:B--23--:R-:W-:Y:S05]  /*169e0*/  CALL.REL.NOINC `($__internal_39_$__cuda_sm70_shflsync_idx_p) ;  /* 0x0000302000007944 */ /* 0x00cfea0003c00000 */
[----:B------:R-:W-:Y:S01]  /*169f0*/  MOV R5, R179 ;  /* 0x000000b300057202 */ /* 0x000fe20000000f00 */
[----:B------:R-:W-:Y:S05]  /*16a00*/  BRA `(.L_x_2457) ;  /* 0xfffe9c8000007947 */ /* 0x000fea000383ffff */
.L_x_2479:
[----:B------:R-:W-:Y:S01]  /*16a10*/  IMAD.MOV.U32 R178, RZ, RZ, R0 ;  /* 0x000000ffffb27224 */ /* 0x000fe200078e0000 */
[----:B------:R-:W-:Y:S01]  /*16a20*/  MOV R2, RZ ;  /* 0x000000ff00027202 */ /* 0x000fe20000000f00 */
[----:B------:R-:W-:Y:S01]  /*16a30*/  IMAD.MOV.U32 R179, RZ, RZ, 0x181f ;  /* 0x0000181fffb37424 */ /* 0x000fe200078e00ff */
[----:B------:R-:W-:-:S02]  /*16a40*/  MOV R3, 0x16a60 ;  /* 0x00016a6000037802 */ /* 0x000fc40000000f00 */
[----:B------:R-:W-:Y:S05]  /*16a50*/  CALL.REL.NOINC `($__internal_39_$__cuda_sm70_shflsync_idx_p) ;  /* 0x00002fb000007944 */ /* 0x000fea0003c00000 */
[----:B------:R-:W-:Y:S01]  /*16a60*/  MOV R9, R179 ;  /* 0x000000b300097202 */ /* 0x000fe20000000f00 */
[----:B------:R-:W-:Y:S05]  /*16a70*/  BRA `(.L_x_2621) ;  /* 0xfffed51000007947 */ /* 0x000fea000383ffff */
.L_x_2480:
[----:B------:R-:W-:Y:S01]  /*16a80*/  IMAD.MOV.U32 R178, RZ, RZ, R7 ;  /* 0x000000ffffb27224 */ /* 0x000fe200078e0007 */
[----:B------:R-:W-:Y:S01]  /*16a90*/  MOV R2, RZ ;  /* 0x000000ff00027202 */ /* 0x000fe20000000f00 */
[----:B------:R-:W-:Y:S01]  /*16aa0*/  IMAD.MOV.U32 R179, RZ, RZ, 0x181f ;  /* 0x0000181fffb37424 */ /* 0x000fe200078e00ff */
[----:B------:R-:W-:-:S02]  /*16ab0*/  MOV R3, 0x16ad0 ;  /* 0x00016ad000037802 */ /* 0x000fc40000000f00 */
[----:B-12---:R-:W-:Y:S05]  /*16ac0*/  CALL.REL.NOINC `($__internal_39_$__cuda_sm70_shflsync_idx_p) ;  /* 0x00002f4000007944 */ /* 0x006fea0003c00000 */
        /* <DEDUP_REMOVED lines=17> */
[----:B------:R-:W-:Y:S05]  /*16be0*/  CALL.REL.NOINC `($__internal_39_$__cuda_sm70_shflsync_idx_p) ;  /* 0x00002e2000007944 */ /* 0x000fea0003c00000 */
[----:B------:R-:W-:Y:S01]  /*16bf0*/  IMAD.MOV.U32 R12, RZ, RZ, R179 ;  /* 0x000000ffff0c7224 */ /* 0x000fe200078e00b3 */
[----:B------:R-:W-:Y:S01]  /*16c00*/  MOV R2, 0x1 ;  /* 0x0000000100027802 */ /* 0x000fe20000000f00 */
[----:B------:R-:W-:Y:S01]  /*16c10*/  IMAD.MOV.U32 R178, RZ, RZ, R7 ;  /* 0x000000ffffb27224 */ /* 0x000fe200078e0007 */
[----:B------:R-:W-:-:S02]  /*16c20*/  MOV R179, 0x181f ;  /* 0x0000181f00b37802 */ /* 0x000fc40000000f00 */
[----:B------:R-:W-:Y:S02]  /*16c30*/  MOV R3, 0x16c50 ;  /* 0x00016c5000037802 */ /* 0x000fe40000000f00 */
[----:B------:R-:W-:Y:S05]  /*16c40*/  CALL.REL.NOINC `($__internal_39_$__cuda_sm70_shflsync_idx_p) ;  /* 0x00002dc000007944 */ /* 0x000fea0003c00000 */
        /* <DEDUP_REMOVED lines=19> */
[----:B-1----:R-:W-:Y:S05]  /*16d80*/  CALL.REL.NOINC `($__internal_39_$__cuda_sm70_shflsync_idx_p) ;  /* 0x00002c8000007944 */ /* 0x002fea0003c00000 */
[----:B------:R-:W-:Y:S01]  /*16d90*/  IMAD.MOV.U32 R0, RZ, RZ, R179 ;  /* 0x000000ffff007224 */ /* 0x000fe200078e00b3 */
[----:B------:R-:W-:Y:S01]  /*16da0*/  MOV R2, 0x2 ;  /* 0x0000000200027802 */ /* 0x000fe20000000f00 */
[----:B------:R-:W-:Y:S01]  /*16db0*/  IMAD.MOV.U32 R178, RZ, RZ, R7 ;  /* 0x000000ffffb27224 */ /* 0x000fe200078e0007 */
[----:B------:R-:W-:-:S02]  /*16dc0*/  MOV R179, 0x181f ;  /* 0x0000181f00b37802 */ /* 0x000fc40000000f00 */
[----:B------:R-:W-:Y:S02]  /*16dd0*/  MOV R3, 0x16df0 ;  /* 0x00016df000037802 */ /* 0x000fe40000000f00 */
[----:B------:R-:W-:Y:S05]  /*16de0*/  CALL.REL.NOINC `($__internal_39_$__cuda_sm70_shflsync_idx_p) ;  /* 0x00002c2000007944 */ /* 0x000fea0003c00000 */
[----:B------:R-:W-:Y:S01]  /*16df0*/  MOV R2, R179 ;  /* 0x000000b300027202 */ /* 0x000fe20000000f00 */
[----:B------:R-:W-:Y:S05]  /*16e00*/  BRA `(.L_x_2622) ;  /* 0xfffed2e000007947 */ /* 0x000fea000383ffff */
.L_x_2481:
[----:B------:R-:W-:Y:S01]  /*16e10*/  IMAD.MOV.U32 R178, RZ, RZ, R5 ;  /* 0x000000ffffb27224 */ /* 0x000fe200078e0005 */
[----:B------:R-:W-:Y:S01]  /*16e20*/  MOV R2, RZ ;  /* 0x000000ff00027202 */ /* 0x000fe20000000f00 */
[----:B------:R-:W-:Y:S01]  /*16e30*/  IMAD.MOV.U32 R179, RZ, RZ, 0x1c1f ;  /* 0x00001c1fffb37424 */ /* 0x000fe200078e00ff */
[----:B------:R-:W-:Y:S02]  /*16e40*/  MOV R3, 0x16e60 ;  /* 0x00016e6000037802 */ /* 0x000fe40000000f00 */
[----:B------:R-:W-:Y:S05]  /*16e50*/  CALL.REL.NOINC `($__internal_39_$__cuda_sm70_shflsync_idx_p) ;  /* 0x00002bb000007944 */ /* 0x000fea0003c00000 */
[----:B------:R-:W-:Y:S01]  /*16e60*/  MOV R3, R179 ;  /* 0x000000b300037202 */ /* 0x000fe20000000f00 */
[----:B------:R-:W-:Y:S05]  /*16e70*/  BRA `(.L_x_2623) ;  /* 0xfffed48000007947 */ /* 0x000fea000383ffff */
.L_x_2486:
[----:B------:R-:W-:Y:S01]  /*16e80*/  IMAD.MOV.U32 R178, RZ, RZ, R5 ;  /* 0x000000ffffb27224 */ /* 0x000fe200078e0005 */
[----:B------:R-:W-:Y:S01]  /*16e90*/  MOV R2, 0x1 ;  /* 0x0000000100027802 */ /* 0x000fe20000000f00 */
[----:B------:R-:W-:Y:S01]  /*16ea0*/  IMAD.MOV.U32 R179, RZ, RZ, 0x1c1f ;  /* 0x00001c1fffb37424 */ /* 0x000fe200078e00ff */
[----:B------:R-:W-:Y:S02]  /*16eb0*/  MOV R3, 0x16ed0 ;  /* 0x00016ed000037802 */ /* 0x000fe40000000f00 */
[----:B-1----:R-:W-:Y:S05]  /*16ec0*/  CALL.REL.NOINC `($__internal_39_$__cuda_sm70_shflsync_idx_p) ;  /* 0x00002b4000007944 */ /* 0x002fea0003c00000 */
[----:B------:R-:W-:Y:S01]  /*16ed0*/  MOV R3, R179 ;  /* 0x000000b300037202 */ /* 0x000fe20000000f00 */
[----:B------:R-:W-:Y:S05]  /*16ee0*/  BRA `(.L_x_2624) ;  /* 0xfffede0000007947 */ /* 0x000fea000383ffff */
.L_x_2491:
[----:B------:R-:W-:Y:S01]  /*16ef0*/  IMAD.MOV.U32 R108, RZ, RZ, R4 ;  /* 0x000000ffff6c7224 */ /* 0x000fe200078e0004 */
[----:B------:R-:W-:-:S02]  /*16f00*/  MOV R0, 0x2 ;  /* 0x0000000200007802 */ /* 0x000fc40000000f00 */
[----:B------:R-:W-:Y:S02]  /*16f10*/  MOV R2, 0x16f30 ;  /* 0x00016f3000027802 */ /* 0x000fe40000000f00 */
[----:B------:R-:W-:Y:S05]  /*16f20*/  CALL.REL.NOINC `($__internal_38_$__cuda_sm70_shflsync_bfly_p) ;  /* 0x00002a8000007944 */ /* 0x000fea0003c00000 */
[----:B------:R-:W-:Y:S05]  /*16f30*/  BRA `(.L_x_2625) ;  /* 0xfffee7e000007947 */ /* 0x000fea000383ffff */
.L_x_2492:
[----:B------:R-:W-:Y:S01]  /*16f40*/  IMAD.MOV.U32 R108, RZ, RZ, R4 ;  /* 0x000000ffff6c7224 */ /* 0x000fe200078e0004 */
[----:B------:R-:W-:Y:S02]  /*16f50*/  MOV R0, 0x1 ;  /* 0x0000000100007802 */ /* 0x000fe40000000f00 */
[----:B------:R-:W-:Y:S02]  /*16f60*/  MOV R2, 0x16f80 ;  /* 0x00016f8000027802 */ /* 0x000fe40000000f00 */
[----:B------:R-:W-:Y:S05]  /*16f70*/  CALL.REL.NOINC `($__internal_38_$__cuda_sm70_shflsync_bfly_p) ;  /* 0x00002a3000007944 */ /* 0x000fea0003c00000 */
[----:B------:R-:W-:Y:S01]  /*16f80*/  FMNMX.FTZ R109, R4, R0, !PT ;  /* 0x00000000046d7209 */ /* 0x000fe20007810000 */
[----:B------:R-:W-:Y:S01]  /*16f90*/  IMAD.MOV.U32 R108, RZ, RZ, R5 ;  /* 0x000000ffff6c7224 */ /* 0x000fe200078e0005 */
[----:B------:R-:W-:Y:S01]  /*16fa0*/  MOV R2, 0x16fd0 ;  /* 0x00016fd000027802 */ /* 0x000fe20000000f00 */
[----:B------:R-:W-:Y:S02]  /*16fb0*/  IMAD.MOV.U32 R0, RZ, RZ, 0x2 ;  /* 0x00000002ff007424 */ /* 0x000fe400078e00ff */
[----:B------:R-:W-:Y:S05]  /*16fc0*/  CALL.REL.NOINC `($__internal_38_$__cuda_sm70_shflsync_bfly_p) ;  /* 0x000029e000007944 */ /* 0x000fea0003c00000 */
[----:B------:R-:W-:Y:S01]  /*16fd0*/  FMNMX.FTZ R5, R5, R0, !PT ;  /* 0x0000000005057209 */ /* 0x000fe20007810000 */
[----:B------:R-:W-:Y:S01]  /*16fe0*/  IMAD.MOV.U32 R0, RZ, RZ, 0x1 ;  /* 0x00000001ff007424 */ /* 0x000fe200078e00ff */
[----:B------:R-:W-:-:S03]  /*16ff0*/  MOV R2, 0x17020 ;  /* 0x0001702000027802 */ /* 0x000fc60000000f00 */
[----:B------:R-:W-:Y:S02]  /*17000*/  IMAD.MOV.U32 R108, RZ, RZ, R5 ;  /* 0x000000ffff6c7224 */ /* 0x000fe400078e0005 */
[----:B------:R-:W-:Y:S05]  /*17010*/  CALL.REL.NOINC `($__internal_38_$__cuda_sm70_shflsync_bfly_p) ;  /* 0x0000299000007944 */ /* 0x000fea0003c00000 */
[----:B------:R-:W-:Y:S01]  /*17020*/  MOV R3, R0 ;  /* 0x0000000000037202 */ /* 0x000fe20000000f00 */
[----:B------:R-:W-:Y:S05]  /*17030*/  BRA `(.L_x_2626) ;  /* 0xfffee75000007947 */ /* 0x000fea000383ffff */
.L_x_2500:
[----:B------:R-:W-:Y:S01]  /*17040*/  MOV R2, RZ ;  /* 0x000000ff00027202 */ /* 0x000fe20000000f00 */
[----:B------:R-:W-:Y:S01]  /*17050*/  IMAD.MOV.U32 R178, RZ, RZ, R0 ;  /* 0x000000ffffb27224 */ /* 0x000fe200078e0000 */
[----:B------:R-:W-:Y:S01]  /*17060*/  MOV R3, 0x17090 ;  /* 0x0001709000037802 */ /* 0x000fe20000000f00 */
[----:B------:R-:W-:Y:S02]  /*17070*/  IMAD.MOV.U32 R179, RZ, RZ, 0x181f ;  /* 0x0000181fffb37424 */ /* 0x000fe400078e00ff */
[----:B-1--4-:R-:W-:Y:S05]  /*17080*/  CALL.REL.NOINC `($__internal_39_$__cuda_sm70_shflsync_idx_p) ;  /* 0x0000298000007944 */ /* 0x012fea0003c00000 */
[----:B------:R-:W-:Y:S01]  /*17090*/  MOV R7, R179 ;  /* 0x000000b300077202 */ /* 0x000fe20000000f00 */
[----:B------:R-:W-:-:S05]  /*170a0*/  BRA `(.L_x_2627) ;  /* 0xfffeff8000007947 */ /* 0x000fca000383ffff */
.L_x_2501:
[----:B------:R-:W-:Y:S01]  /*170b0*/  MOV R2, RZ ;  /* 0x000000ff00027202 */ /* 0x000fe20000000f00 */
[----:B------:R-:W-:Y:S01]  /*170c0*/  IMAD.MOV.U32 R178, RZ, RZ, R4 ;  /* 0x000000ffffb27224 */ /* 0x000fe200078e0004 */
[----:B------:R-:W-:Y:S01]  /*170d0*/  MOV R3, 0x17100 ;  /* 0x0001710000037802 */ /* 0x000fe20000000f00 */
[----:B------:R-:W-:Y:S02]  /*170e0*/  IMAD.MOV.U32 R179, RZ, RZ, 0x181f ;  /* 0x0000181fffb37424 */ /* 0x000fe400078e00ff */
[----:B-1234-:R-:W-:Y:S05]  /*170f0*/  CALL.REL.NOINC `($__internal_39_$__cuda_sm70_shflsync_idx_p) ;  /* 0x0000291000007944 */ /* 0x01efea0003c00000 */
        /* <DEDUP_REMOVED lines=17> */
[----:B------:R-:W-:Y:S05]  /*17210*/  CALL.REL.NOINC `($__internal_39_$__cuda_sm70_shflsync_idx_p) ;  /* 0x000027f000007944 */ /* 0x000fea0003c00000 */
[----:B------:R-:W-:Y:S01]  /*17220*/  MOV R2, 0x1 ;  /* 0x0000000100027802 */ /* 0x000fe20000000f00 */
[----:B------:R-:W-:Y:S01]  /*17230*/  IMAD.MOV.U32 R13, RZ, RZ, R179 ;  /* 0x000000ffff0d7224 */ /* 0x000fe200078e00b3 */
[----:B------:R-:W-:Y:S01]  /*17240*/  MOV R179, 0x181f ;  /* 0x0000181f00b37802 */ /* 0x000fe20000000f00 */
[----:B------:R-:W-:Y:S01]  /*17250*/  IMAD.MOV.U32 R178, RZ, RZ, R4 ;  /* 0x000000ffffb27224 */ /* 0x000fe200078e0004 */
[----:B------:R-:W-:Y:S02]  /*17260*/  MOV R3, 0x17280 ;  /* 0x0001728000037802 */ /* 0x000fe40000000f00 */
[----:B------:R-:W-:Y:S05]  /*17270*/  CALL.REL.NOINC `($__internal_39_$__cuda_sm70_shflsync_idx_p) ;  /* 0x0000279000007944 */ /* 0x000fea0003c00000 */
        /* <DEDUP_REMOVED lines=19> */
[----:B------:R-:W-:Y:S05]  /*173b0*/  CALL.REL.NOINC `($__internal_39_$__cuda_sm70_shflsync_idx_p) ;  /* 0x0000265000007944 */ /* 0x000fea0003c00000 */
[----:B------:R-:W-:Y:S01]  /*173c0*/  MOV R2, 0x2 ;  /* 0x0000000200027802 */ /* 0x000fe20000000f00 */
[----:B------:R-:W-:Y:S01]  /*173d0*/  IMAD.MOV.U32 R13, RZ, RZ, R179 ;  /* 0x000000ffff0d7224 */ /* 0x000fe200078e00b3 */
[----:B------:R-:W-:Y:S01]  /*173e0*/  MOV R179, 0x181f ;  /* 0x0000181f00b37802 */ /* 0x000fe20000000f00 */
[----:B------:R-:W-:Y:S01]  /*173f0*/  IMAD.MOV.U32 R178, RZ, RZ, R4 ;  /* 0x000000ffffb27224 */ /* 0x000fe200078e0004 */
[----:B------:R-:W-:Y:S02]  /*17400*/  MOV R3, 0x17420 ;  /* 0x0001742000037802 */ /* 0x000fe40000000f00 */
[----:B------:R-:W-:Y:S05]  /*17410*/  CALL.REL.NOINC `($__internal_39_$__cuda_sm70_shflsync_idx_p) ;  /* 0x000025f000007944 */ /* 0x000fea0003c00000 */
[----:B------:R-:W-:Y:S01]  /*17420*/  MOV R0, R179 ;  /* 0x000000b300007202 */ /* 0x000fe20000000f00 */
[----:B------:R-:W-:-:S05]  /*17430*/  BRA `(.L_x_2628) ;  /* 0xfffefd7000007947 */ /* 0x000fca000383ffff */
.L_x_2504:
[----:B------:R-:W-:Y:S01]  /*17440*/  MOV R2, RZ ;  /* 0x000000ff00027202 */ /* 0x000fe20000000f00 */
[----:B------:R-:W-:Y:S01]  /*17450*/  IMAD.MOV.U32 R178, RZ, RZ, R0 ;  /* 0x000000ffffb27224 */ /* 0x000fe200078e0000 */
[----:B------:R-:W-:Y:S01]  /*17460*/  MOV R3, 0x17490 ;  /* 0x0001749000037802 */ /* 0x000fe20000000f00 */
[----:B------:R-:W-:Y:S02]  /*17470*/  IMAD.MOV.U32 R179, RZ, RZ, 0x181f ;  /* 0x0000181fffb37424 */ /* 0x000fe400078e00ff */
[----:B------:R-:W-:Y:S05]  /*17480*/  CALL.REL.NOINC `($__internal_39_$__cuda_sm70_shflsync_idx_p) ;  /* 0x0000258000007944 */ /* 0x000fea0003c00000 */
[----:B------:R-:W-:Y:S01]  /*17490*/  MOV R129, R179 ;  /* 0x000000b300817202 */ /* 0x000fe20000000f00 */
[----:B------:R-:W-:-:S05]  /*174a0*/  BRA `(.L_x_2629) ;  /* 0xffff093000007947 */ /* 0x000fca000383ffff */
.L_x_2505:
[----:B------:R-:W-:Y:S01]  /*174b0*/  MOV R2, RZ ;  /* 0x000000ff00027202 */ /* 0x000fe20000000f00 */
[----:B------:R-:W-:Y:S01]  /*174c0*/  IMAD.MOV.U32 R178, RZ, RZ, R108 ;  /* 0x000000ffffb27224 */ /* 0x000fe200078e006c */
[----:B------:R-:W-:Y:S01]  /*174d0*/  MOV R3, 0x17500 ;  /* 0x0001750000037802 */ /* 0x000fe20000000f00 */
[----:B------:R-:W-:Y:S02]  /*174e0*/  IMAD.MOV.U32 R179, RZ, RZ, 0x181f ;  /* 0x0000181fffb37424 */ /* 0x000fe400078e00ff */
[----:B-12---:R-:W-:Y:S05]  /*174f0*/  CALL.REL.NOINC `($__internal_39_$__cuda_sm70_shflsync_idx_p) ;  /* 0x0000251000007944 */ /* 0x006fea0003c00000 */
        /* <DEDUP_REMOVED lines=52> */
.L_x_2506:
[----:B------:R-:W-:Y:S01]  /*17840*/  MOV R2, RZ ;  /* 0x000000ff00027202 */ /* 0x000fe20000000f00 */
[----:B------:R-:W-:Y:S01]  /*17850*/  IMAD.MOV.U32 R178, RZ, RZ, R109 ;  /* 0x000000ffffb27224 */ /* 0x000fe200078e006d */
[----:B------:R-:W-:Y:S01]  /*17860*/  MOV R3, 0x17890 ;  /* 0x0001789000037802 */ /* 0x000fe20000000f00 */
[----:B------:R-:W-:Y:S02]  /*17870*/  IMAD.MOV.U32 R179, RZ, RZ, 0x1c1f ;  /* 0x00001c1fffb37424 */ /* 0x000fe400078e00ff */
[----:B------:R-:W-:Y:S05]  /*17880*/  CALL.REL.NOINC `($__internal_39_$__cuda_sm70_shflsync_idx_p) ;  /* 0x0000218000007944 */ /* 0x000fea0003c00000 */
[----:B------:R-:W-:Y:S01]  /*17890*/  MOV R3, R179 ;  /* 0x000000b300037202 */ /* 0x000fe20000000f00 */
[----:B------:R-:W-:-:S05]  /*178a0*/  BRA `(.L_x_2631) ;  /* 0xffff089000007947 */ /* 0x000fca000383ffff */
.L_x_2511:
[----:B------:R-:W-:Y:S01]  /*178b0*/  MOV R2, 0x1 ;  /* 0x0000000100027802 */ /* 0x000fe20000000f00 */
[----:B------:R-:W-:Y:S01]  /*178c0*/  IMAD.MOV.U32 R178, RZ, RZ, R109 ;  /* 0x000000ffffb27224 */ /* 0x000fe200078e006d */
[----:B------:R-:W-:Y:S01]  /*178d0*/  MOV R3, 0x17900 ;  /* 0x0001790000037802 */ /* 0x000fe20000000f00 */
[----:B------:R-:W-:Y:S02]  /*178e0*/  IMAD.MOV.U32 R179, RZ, RZ, 0x1c1f ;  /* 0x00001c1fffb37424 */ /* 0x000fe400078e00ff */
[----:B-1----:R-:W-:Y:S05]  /*178f0*/  CALL.REL.NOINC `($__internal_39_$__cuda_sm70_shflsync_idx_p) ;  /* 0x0000211000007944 */ /* 0x002fea0003c00000 */
[----:B------:R-:W-:Y:S01]  /*17900*/  MOV R3, R179 ;  /* 0x000000b300037202 */ /* 0x000fe20000000f00 */
[----:B------:R-:W-:-:S05]  /*17910*/  BRA `(.L_x_2632) ;  /* 0xffff126000007947 */ /* 0x000fca000383ffff */
.L_x_2516:
[----:B------:R-:W-:Y:S02]  /*17920*/  MOV R0, 0x2 ;  /* 0x0000000200007802 */ /* 0x000fe40000000f00 */
[----:B------:R-:W-:Y:S02]  /*17930*/  MOV R2, 0x17950 ;  /* 0x0001795000027802 */ /* 0x000fe40000000f00 */
[----:B-12---:R-:W-:Y:S05]  /*17940*/  CALL.REL.NOINC `($__internal_38_$__cuda_sm70_shflsync_bfly_p) ;  /* 0x0000206000007944 */ /* 0x006fea0003c00000 */
[----:B------:R-:W-:-:S05]  /*17950*/  BRA `(.L_x_2633) ;  /* 0xffff1ca000007947 */ /* 0x000fca000383ffff */
.L_x_2517:
[----:B------:R-:W-:Y:S01]  /*17960*/  MOV R0, 0x1 ;  /* 0x0000000100007802 */ /* 0x000fe20000000f00 */
[----:B---3--:R-:W-:Y:S01]  /*17970*/  IMAD.MOV.U32 R108, RZ, RZ, R4 ;  /* 0x000000ffff6c7224 */ /* 0x008fe200078e0004 */
[----:B------:R-:W-:Y:S02]  /*17980*/  MOV R2, 0x179a0 ;  /* 0x000179a000027802 */ /* 0x000fe40000000f00 */
[----:B-12---:R-:W-:Y:S05]  /*17990*/  CALL.REL.NOINC `($__internal_38_$__cuda_sm70_shflsync_bfly_p) ;  /* 0x0000201000007944 */ /* 0x006fea0003c00000 */
[----:B------:R-:W-:Y:S01]  /*179a0*/  IMAD.MOV.U32 R108, RZ, RZ, R5 ;  /* 0x000000ffff6c7224 */ /* 0x000fe200078e0005 */
[----:B------:R-:W-:Y:S01]  /*179b0*/  FMNMX.FTZ R109, R4, R0, !PT ;  /* 0x00000000046d7209 */ /* 0x000fe20007810000 */
[----:B------:R-:W-:Y:S01]  /*179c0*/  IMAD.MOV.U32 R0, RZ, RZ, 0x2 ;  /* 0x00000002ff007424 */ /* 0x000fe200078e00ff */
[----:B------:R-:W-:Y:S02]  /*179d0*/  MOV R2, 0x179f0 ;  /* 0x000179f000027802 */ /* 0x000fe40000000f00 */
[----:B------:R-:W-:Y:S05]  /*179e0*/  CALL.REL.NOINC `($__internal_38_$__cuda_sm70_shflsync_bfly_p) ;  /* 0x00001fc000007944 */ /* 0x000fea0003c00000 */
[----:B------:R-:W-:Y:S01]  /*179f0*/  FMNMX.FTZ R108, R5, R0, !PT ;  /* 0x00000000056c7209 */ /* 0x000fe20007810000 */
[----:B------:R-:W-:Y:S01]  /*17a00*/  IMAD.MOV.U32 R0, RZ, RZ, 0x1 ;  /* 0x00000001ff007424 */ /* 0x000fe200078e00ff */
[----:B------:R-:W-:Y:S02]  /*17a10*/  MOV R2, 0x17a30 ;  /* 0x00017a3000027802 */ /* 0x000fe40000000f00 */
[----:B------:R-:W-:Y:S05]  /*17a20*/  CALL.REL.NOINC `($__internal_38_$__cuda_sm70_shflsync_bfly_p) ;  /* 0x00001f8000007944 */ /* 0x000fea0003c00000 */
[----:B------:R-:W-:-:S05]  /*17a30*/  BRA `(.L_x_2634) ;  /* 0xffff1c3000007947 */ /* 0x000fca000383ffff */
.L_x_2526:
[----:B------:R-:W-:Y:S01]  /*17a40*/  MOV R2, RZ ;  /* 0x000000ff00027202 */ /* 0x000fe20000000f00 */
[----:B------:R-:W-:Y:S01]  /*17a50*/  IMAD.MOV.U32 R178, RZ, RZ, R0 ;  /* 0x000000ffffb27224 */ /* 0x000fe200078e0000 */
[----:B------:R-:W-:Y:S01]  /*17a60*/  MOV R3, 0x17a90 ;  /* 0x00017a9000037802 */ /* 0x000fe20000000f00 */
[----:B------:R-:W-:Y:S02]  /*17a70*/  IMAD.MOV.U32 R179, RZ, RZ, 0x181f ;  /* 0x0000181fffb37424 */ /* 0x000fe400078e00ff */
[----:B-1--4-:R-:W-:Y:S05]  /*17a80*/  CALL.REL.NOINC `($__internal_39_$__cuda_sm70_shflsync_idx_p) ;  /* 0x00001f8000007944 */ /* 0x012fea0003c00000 */
[----:B------:R-:W-:Y:S01]  /*17a90*/  MOV R7, R179 ;  /* 0x000000b300077202 */ /* 0x000fe20000000f00 */
[----:B------:R-:W-:-:S05]  /*17aa0*/  BRA `(.L_x_2635) ;  /* 0xffff395000007947 */ /* 0x000fca000383ffff */
.L_x_2527:
        /* <DEDUP_REMOVED lines=57> */
.L_x_2530:
[----:B------:R-:W-:Y:S01]  /*17e40*/  MOV R2, RZ ;  /* 0x000000ff00027202 */ /* 0x000fe20000000f00 */
[----:B------:R-:W-:Y:S01]  /*17e50*/  IMAD.MOV.U32 R178, RZ, RZ, R0 ;  /* 0x000000ffffb27224 */ /* 0x000fe200078e0000 */
[----:B------:R-:W-:Y:S01]  /*17e60*/  MOV R3, 0x17e90 ;  /* 0x00017e9000037802 */ /* 0x000fe20000000f00 */
[----:B------:R-:W-:Y:S02]  /*17e70*/  IMAD.MOV.U32 R179, RZ, RZ, 0x181f ;  /* 0x0000181fffb37424 */ /* 0x000fe400078e00ff */
[----:B------:R-:W-:Y:S05]  /*17e80*/  CALL.REL.NOINC `($__internal_39_$__cuda_sm70_shflsync_idx_p) ;  /* 0x00001b8000007944 */ /* 0x000fea0003c00000 */
[----:B------:R-:W-:Y:S01]  /*17e90*/  MOV R129, R179 ;  /* 0x000000b300817202 */ /* 0x000fe20000000f00 */
[----:B------:R-:W-:-:S05]  /*17ea0*/  BRA `(.L_x_2637) ;  /* 0xffff430000007947 */ /* 0x000fca000383ffff */
.L_x_2531:
        /* <DEDUP_REMOVED lines=57> */
.L_x_2532:
[----:B------:R-:W-:Y:S02]  /*18240*/  MOV R0, 0x2 ;  /* 0x0000000200007802 */ /* 0x000fe40000000f00 */
[----:B------:R-:W-:Y:S02]  /*18250*/  MOV R2, 0x18270 ;  /* 0x0001827000027802 */ /* 0x000fe40000000f00 */
[----:B------:R-:W-:Y:S05]  /*18260*/  CALL.REL.NOINC `($__internal_38_$__cuda_sm70_shflsync_bfly_p) ;  /* 0x0000174000007944 */ /* 0x000fea0003c00000 */
[----:B------:R-:W-:-:S05]  /*18270*/  BRA `(.L_x_2639) ;  /* 0xffff44f000007947 */ /* 0x000fca000383ffff */
.L_x_2533:
[----:B------:R-:W-:Y:S01]  /*18280*/  MOV R0, 0x1 ;  /* 0x0000000100007802 */ /* 0x000fe20000000f00 */
[----:B-1----:R-:W-:Y:S01]  /*18290*/  IMAD.MOV.U32 R108, RZ, RZ, R109 ;  /* 0x000000ffff6c7224 */ /* 0x002fe200078e006d */
[----:B------:R-:W-:Y:S02]  /*182a0*/  MOV R2, 0x182c0 ;  /* 0x000182c000027802 */ /* 0x000fe40000000f00 */
[----:B------:R-:W-:Y:S05]  /*182b0*/  CALL.REL.NOINC `($__internal_38_$__cuda_sm70_shflsync_bfly_p) ;  /* 0x000016f000007944 */ /* 0x000fea0003c00000 */
        /* <DEDUP_REMOVED lines=10> */
.L_x_2536:
[----:B--23--:R-:W-:Y:S01]  /*18360*/  MOV R2, RZ ;  /* 0x000000ff00027202 */ /* 0x00cfe20000000f00 */
[----:B------:R-:W-:Y:S01]  /*18370*/  IMAD.MOV.U32 R178, RZ, RZ, R4 ;  /* 0x000000ffffb27224 */ /* 0x000fe200078e0004 */
[----:B------:R-:W-:Y:S01]  /*18380*/  MOV R3, 0x183b0 ;  /* 0x000183b000037802 */ /* 0x000fe20000000f00 */
[----:B------:R-:W-:Y:S02]  /*18390*/  IMAD.MOV.U32 R179, RZ, RZ, 0x181f ;  /* 0x0000181fffb37424 */ /* 0x000fe400078e00ff */
[----:B-1--4-:R-:W-:Y:S05]  /*183a0*/  CALL.REL.NOINC `($__internal_39_$__cuda_sm70_shflsync_idx_p) ;  /* 0x0000166000007944 */ /* 0x012fea0003c00000 */
[----:B------:R-:W-:Y:S01]  /*183b0*/  MOV R12, R179 ;  /* 0x000000b3000c7202 */ /* 0x000fe20000000f00 */
[----:B------:R-:W-:-:S05]  /*183c0*/  BRA `(.L_x_2641) ;  /* 0xffff5f7000007947 */ /* 0x000fca000383ffff */
.L_x_2539:
[----:B------:R-:W-:Y:S01]  /*183d0*/  MOV R2, RZ ;  /* 0x000000ff00027202 */ /* 0x000fe20000000f00 */
[----:B------:R-:W-:Y:S01]  /*183e0*/  IMAD.MOV.U32 R178, RZ, RZ, R0 ;  /* 0x000000ffffb27224 */ /* 0x000fe200078e0000 */
[----:B------:R-:W-:Y:S01]  /*183f0*/  MOV R3, 0x18420 ;  /* 0x0001842000037802 */ /* 0x000fe20000000f00 */
[----:B------:R-:W-:Y:S02]  /*18400*/  IMAD.MOV.U32 R179, RZ, RZ, 0x181f ;  /* 0x0000181fffb37424 */ /* 0x000fe400078e00ff */
[----:B------:R-:W-:Y:S05]  /*18410*/  CALL.REL.NOINC `($__internal_39_$__cuda_sm70_shflsync_idx_p) ;  /* 0x000015f000007944 */ /* 0x000fea0003c00000 */
[----:B------:R-:W-:Y:S01]  /*18420*/  MOV R129, R179 ;  /* 0x000000b300817202 */ /* 0x000fe20000000f00 */
[----:B------:R-:W-:-:S05]  /*18430*/  BRA `(.L_x_2642) ;  /* 0xffff6c2000007947 */ /* 0x000fca000383ffff */
.L_x_2540:
[----:B------:R-:W-:Y:S01]  /*18440*/  MOV R2, RZ ;  /* 0x000000ff00027202 */ /* 0x000fe20000000f00 */
[----:B------:R-:W-:Y:S01]  /*18450*/  IMAD.MOV.U32 R178, RZ, RZ, R108 ;  /* 0x000000ffffb27224 */ /* 0x000fe200078e006c */
[----:B------:R-:W-:Y:S01]  /*18460*/  MOV R3, 0x18490 ;  /* 0x0001849000037802 */ /* 0x000fe20000000f00 */
[----:B------:R-:W-:Y:S02]  /*18470*/  IMAD.MOV.U32 R179, RZ, RZ, 0x181f ;  /* 0x0000181fffb37424 */ /* 0x000fe400078e00ff */
[----:B-12---:R-:W-:Y:S05]  /*18480*/  CALL.REL.NOINC `($__internal_39_$__cuda_sm70_shflsync_idx_p) ;  /* 0x0000158000007944 */ /* 0x006fea0003c00000 */
        /* <DEDUP_REMOVED lines=16> */
[----:B-1----:R-:W-:Y:S05]  /*18590*/  CALL.REL.NOINC `($__internal_39_$__cuda_sm70_shflsync_idx_p) ;  /* 0x0000147000007944 */ /* 0x002fea0003c00000 */
[----:B------:R-:W-:Y:S01]  /*185a0*/  MOV R2, 0x1 ;  /* 0x0000000100027802 */ /* 0x000fe20000000f00 */
[----:B------:R-:W-:Y:S01]  /*185b0*/  IMAD.MOV.U32 R129, RZ, RZ, R179 ;  /* 0x000000ffff817224 */ /* 0x000fe200078e00b3 */
[----:B------:R-:W-:Y:S01]  /*185c0*/  MOV R179, 0x181f ;  /* 0x0000181f00b37802 */ /* 0x000fe20000000f00 */
[----:B------:R-:W-:Y:S01]  /*185d0*/  IMAD.MOV.U32 R178, RZ, RZ, R108 ;  /* 0x000000ffffb27224 */ /* 0x000fe200078e006c */
[----:B------:R-:W-:Y:S02]  /*185e0*/  MOV R3, 0x18600 ;  /* 0x0001860000037802 */ /* 0x000fe40000000f00 */
[----:B------:R-:W-:Y:S05]  /*185f0*/  CALL.REL.NOINC `($__internal_39_$__cuda_sm70_shflsync_idx_p) ;  /* 0x0000141000007944 */ /* 0x000fea0003c00000 */
        /* <DEDUP_REMOVED lines=25> */
.L_x_2541:
[----:B------:R-:W-:Y:S01]  /*18790*/  MOV R2, RZ ;  /* 0x000000ff00027202 */ /* 0x000fe20000000f00 */
[----:B------:R-:W-:Y:S01]  /*187a0*/  IMAD.MOV.U32 R178, RZ, RZ, R109 ;  /* 0x000000ffffb27224 */ /* 0x000fe200078e006d */
[----:B------:R-:W-:Y:S01]  /*187b0*/  MOV R3, 0x187e0 ;  /* 0x000187e000037802 */ /* 0x000fe20000000f00 */
[----:B------:R-:W-:Y:S02]  /*187c0*/  IMAD.MOV.U32 R179, RZ, RZ, 0x1c1f ;  /* 0x00001c1fffb37424 */ /* 0x000fe400078e00ff */
[----:B------:R-:W-:Y:S05]  /*187d0*/  CALL.REL.NOINC `($__internal_39_$__cuda_sm70_shflsync_idx_p) ;  /* 0x0000123000007944 */ /* 0x000fea0003c00000 */
[----:B------:R-:W-:Y:S01]  /*187e0*/  MOV R3, R179 ;  /* 0x000000b300037202 */ /* 0x000fe20000000f00 */
[----:B------:R-:W-:-:S05]  /*187f0*/  BRA `(.L_x_2644) ;  /* 0xffff6b7000007947 */ /* 0x000fca000383ffff */
.L_x_2546:
[----:B------:R-:W-:Y:S01]  /*18800*/  MOV R2, 0x1 ;  /* 0x0000000100027802 */ /* 0x000fe20000000f00 */
[----:B------:R-:W-:Y:S01]  /*18810*/  IMAD.MOV.U32 R178, RZ, RZ, R109 ;  /* 0x000000ffffb27224 */ /* 0x000fe200078e006d */
[----:B------:R-:W-:Y:S01]  /*18820*/  MOV R3, 0x18850 ;  /* 0x0001885000037802 */ /* 0x000fe20000000f00 */
[----:B------:R-:W-:Y:S02]  /*18830*/  IMAD.MOV.U32 R179, RZ, RZ, 0x1c1f ;  /* 0x00001c1fffb37424 */ /* 0x000fe400078e00ff */
[----:B-1----:R-:W-:Y:S05]  /*18840*/  CALL.REL.NOINC `($__internal_39_$__cuda_sm70_shflsync_idx_p) ;  /* 0x000011c000007944 */ /* 0x002fea0003c00000 */
[----:B------:R-:W-:Y:S01]  /*18850*/  MOV R3, R179 ;  /* 0x000000b300037202 */ /* 0x000fe20000000f00 */
[----:B------:R-:W-:-:S05]  /*18860*/  BRA `(.L_x_2645) ;  /* 0xffff754000007947 */ /* 0x000fca000383ffff */
.L_x_2551:
[----:B------:R-:W-:Y:S02]  /*18870*/  MOV R0, 0x2 ;  /* 0x0000000200007802 */ /* 0x000fe40000000f00 */
[----:B------:R-:W-:Y:S02]  /*18880*/  MOV R2, 0x188a0 ;  /* 0x000188a000027802 */ /* 0x000fe40000000f00 */
[----:B-12---:R-:W-:Y:S05]  /*18890*/  CALL.REL.NOINC `($__internal_38_$__cuda_sm70_shflsync_bfly_p) ;  /* 0x0000111000007944 */ /* 0x006fea0003c00000 */
[----:B------:R-:W-:-:S05]  /*188a0*/  BRA `(.L_x_2646) ;  /* 0xffff7f8000007947 */ /* 0x000fca000383ffff */
.L_x_2552:
[----:B------:R-:W-:Y:S02]  /*188b0*/  MOV R0, 0x1 ;  /* 0x0000000100007802 */ /* 0x000fe40000000f00 */
[----:B------:R-:W-:Y:S02]  /*188c0*/  MOV R2, 0x188e0 ;  /* 0x000188e000027802 */ /* 0x000fe40000000f00 */
[----:B-12---:R-:W-:Y:S05]  /*188d0*/  CALL.REL.NOINC `($__internal_38_$__cuda_sm70_shflsync_bfly_p) ;  /* 0x000010d000007944 */ /* 0x006fea0003c00000 */
[----:B------:R-:W-:Y:S01]  /*188e0*/  FMNMX.FTZ R109, R108, R0, !PT ;  /* 0x000000006c6d7209 */ /* 0x000fe20007810000 */
[----:B------:R-:W-:Y:S01]  /*188f0*/  IMAD.MOV.U32 R108, RZ, RZ, R4 ;  /* 0x000000ffff6c7224 */ /* 0x000fe200078e0004 */
[----:B------:R-:W-:Y:S01]  /*18900*/  MOV R2, 0x18930 ;  /* 0x0001893000027802 */ /* 0x000fe20000000f00 */
[----:B------:R-:W-:Y:S02]  /*18910*/  IMAD.MOV.U32 R0, RZ, RZ, 0x2 ;  /* 0x00000002ff007424 */ /* 0x000fe400078e00ff */
[----:B------:R-:W-:Y:S05]  /*18920*/  CALL.REL.NOINC `($__internal_38_$__cuda_sm70_shflsync_bfly_p) ;  /* 0x0000108000007944 */ /* 0x000fea0003c00000 */
[----:B------:R-:W-:Y:S01]  /*18930*/  FMNMX.FTZ R4, R4, R0, !PT ;  /* 0x0000000004047209 */ /* 0x000fe20007810000 */
[----:B------:R-:W-:Y:S01]  /*18940*/  IMAD.MOV.U32 R0, RZ, RZ, 0x1 ;  /* 0x00000001ff007424 */ /* 0x000fe200078e00ff */
[----:B------:R-:W-:Y:S03]  /*18950*/  MOV R2, 0x18980 ;  /* 0x0001898000027802 */ /* 0x000fe60000000f00 */
[----:B------:R-:W-:Y:S02]  /*18960*/  IMAD.MOV.U32 R108, RZ, RZ, R4 ;  /* 0x000000ffff6c7224 */ /* 0x000fe400078e0004 */
[----:B------:R-:W-:Y:S05]  /*18970*/  CALL.REL.NOINC `($__internal_38_$__cuda_sm70_shflsync_bfly_p) ;  /* 0x0000103000007944 */ /* 0x000fea0003c00000 */
[----:B------:R-:W-:-:S05]  /*18980*/  BRA `(.L_x_2647) ;  /* 0xffff7f1000007947 */ /* 0x000fca000383ffff */
.L_x_2554:
[----:B------:R-:W-:Y:S01]  /*18990*/  IMAD.MOV.U32 R108, RZ, RZ, R225 ;  /* 0x000000ffff6c7224 */ /* 0x000fe200078e00e1 */
[----:B------:R-:W-:-:S02]  /*189a0*/  MOV R0, 0x2 ;  /* 0x0000000200007802 */ /* 0x000fc40000000f00 */
[----:B------:R-:W-:Y:S02]  /*189b0*/  MOV R2, 0x189d0 ;  /* 0x000189d000027802 */ /* 0x000fe40000000f00 */
[----:B------:R-:W-:Y:S05]  /*189c0*/  CALL.REL.NOINC `($__internal_38_$__cuda_sm70_shflsync_bfly_p) ;  /* 0x00000fe000007944 */ /* 0x000fea0003c00000 */
[----:B------:R-:W-:Y:S05]  /*189d0*/  BRA `(.L_x_2648) ;  /* 0xffff97d000007947 */ /* 0x000fea000383ffff */
.L_x_2555:
[----:B------:R-:W-:Y:S01]  /*189e0*/  IMAD.MOV.U32 R108, RZ, RZ, R5 ;  /* 0x000000ffff6c7224 */ /* 0x000fe200078e0005 */
[----:B------:R-:W-:Y:S02]  /*189f0*/  MOV R0, 0x1 ;  /* 0x0000000100007802 */ /* 0x000fe40000000f00 */
[----:B------:R-:W-:Y:S02]  /*18a00*/  MOV R2, 0x18a20 ;  /* 0x00018a2000027802 */ /* 0x000fe40000000f00 */
[----:B-1----:R-:W-:Y:S05]  /*18a10*/  CALL.REL.NOINC `($__internal_38_$__cuda_sm70_shflsync_bfly_p) ;  /* 0x00000f9000007944 */ /* 0x002fea0003c00000 */
[----:B------:R-:W-:Y:S01]  /*18a20*/  FADD.FTZ R5, R5, R0 ;  /* 0x0000000005057221 */ /* 0x000fe20000010000 */
[----:B------:R-:W-:Y:S02]  /*18a30*/  MOV R108, R226 ;  /* 0x000000e2006c7202 */ /* 0x000fe40000000f00 */
[----:B------:R-:W-:Y:S02]  /*18a40*/  MOV R0, 0x2 ;  /* 0x0000000200007802 */ /* 0x000fe40000000f00 */
[----:B------:R-:W-:Y:S02]  /*18a50*/  MOV R2, 0x18a70 ;  /* 0x00018a7000027802 */ /* 0x000fe40000000f00 */
[----:B------:R-:W-:Y:S05]  /*18a60*/  CALL.REL.NOINC `($__internal_38_$__cuda_sm70_shflsync_bfly_p) ;  /* 0x00000f4000007944 */ /* 0x000fea0003c00000 */
[----:B------:R-:W-:Y:S01]  /*18a70*/  FADD.FTZ R6, R226, R0 ;  /* 0x00000000e2067221 */ /* 0x000fe20000010000 */
[----:B------:R-:W-:Y:S02]  /*18a80*/  MOV R0, 0x1 ;  /* 0x0000000100007802 */ /* 0x000fe40000000f00 */
[----:B------:R-:W-:-:S02]  /*18a90*/  MOV R2, 0x18ac0 ;  /* 0x00018ac000027802 */ /* 0x000fc40000000f00 */
[----:B------:R-:W-:Y:S02]  /*18aa0*/  MOV R108, R6 ;  /* 0x00000006006c7202 */ /* 0x000fe40000000f00 */
[----:B------:R-:W-:Y:S05]  /*18ab0*/  CALL.REL.NOINC `($__internal_38_$__cuda_sm70_shflsync_bfly_p) ;  /* 0x00000ef000007944 */ /* 0x000fea0003c00000 */
[----:B------:R-:W-:Y:S01]  /*18ac0*/  MOV R3, R0 ;  /* 0x0000000000037202 */ /* 0x000fe20000000f00 */
[----:B------:R-:W-:Y:S05]  /*18ad0*/  BRA `(.L_x_2649) ;  /* 0xffff974000007947 */ /* 0x000fea000383ffff */
.L_x_2562:
[----:B--234-:R-:W-:Y:S01]  /*18ae0*/  IMAD.MOV.U32 R178, RZ, RZ, R7 ;  /* 0x000000ffffb27224 */ /* 0x01cfe200078e0007 */
[----:B------:R-:W-:Y:S01]  /*18af0*/  MOV R2, RZ ;  /* 0x000000ff00027202 */ /* 0x000fe20000000f00 */
[----:B------:R-:W-:Y:S01]  /*18b00*/  IMAD.MOV.U32 R179, RZ, RZ, 0x181f ;  /* 0x0000181fffb37424 */ /* 0x000fe200078e00ff */
[----:B------:R-:W-:Y:S02]  /*18b10*/  MOV R3, 0x18b30 ;  /* 0x00018b3000037802 */ /* 0x000fe40000000f00 */
[----:B-1----:R-:W-:Y:S05]  /*18b20*/  CALL.REL.NOINC `($__internal_39_$__cuda_sm70_shflsync_idx_p) ;  /* 0x00000ee000007944 */ /* 0x002fea0003c00000 */
[----:B------:R-:W-:Y:S01]  /*18b30*/  MOV R10, R179 ;  /* 0x000000b3000a7202 */ /* 0x000fe20000000f00 */
[----:B------:R-:W-:Y:S05]  /*18b40*/  BRA `(.L_x_2650) ;  /* 0xffffaa6000007947 */ /* 0x000fea000383ffff */
.L_x_2563:
[----:B------:R-:W-:Y:S01]  /*18b50*/  IMAD.MOV.U32 R178, RZ, RZ, R8 ;  /* 0x000000ffffb27224 */ /* 0x000fe200078e0008 */
[----:B------:R-:W-:Y:S01]  /*18b60*/  MOV R2, RZ ;  /* 0x000000ff00027202 */ /* 0x000fe20000000f00 */
[----:B------:R-:W-:Y:S01]  /*18b70*/  IMAD.MOV.U32 R179, RZ, RZ, 0x181f ;  /* 0x0000181fffb37424 */ /* 0x000fe200078e00ff */
[----:B------:R-:W-:Y:S02]  /*18b80*/  MOV R3, 0x18ba0 ;  /* 0x00018ba000037802 */ /* 0x000fe40000000f00 */
[----:B-123--:R-:W-:Y:S05]  /*18b90*/  CALL.REL.NOINC `($__internal_39_$__cuda_sm70_shflsync_idx_p) ;  /* 0x00000e7000007944 */ /* 0x00efea0003c00000 */
[----:B------:R-:W-:Y:S01]  /*18ba0*/  MOV R0, R179 ;  /* 0x000000b300007202 */ /* 0x000fe20000000f00 */
[----:B------:R-:W-:Y:S05]  /*18bb0*/  BRA `(.L_x_2651) ;  /* 0xffffaa1000007947 */ /* 0x000fea000383ffff */
.L_x_2566:
[----:B------:R-:W-:Y:S01]  /*18bc0*/  IMAD.MOV.U32 R178, RZ, RZ, R7 ;  /* 0x000000ffffb27224 */ /* 0x000fe200078e0007 */
[----:B--2---:R-:W-:Y:S01]  /*18bd0*/  MOV R2, 0x1 ;  /* 0x0000000100027802 */ /* 0x004fe20000000f00 */
[----:B------:R-:W-:Y:S01]  /*18be0*/  IMAD.MOV.U32 R179, RZ, RZ, 0x181f ;  /* 0x0000181fffb37424 */ /* 0x000fe200078e00ff */
[----:B------:R-:W-:-:S02]  /*18bf0*/  MOV R3, 0x18c10 ;  /* 0x00018c1000037802 */ /* 0x000fc40000000f00 */
[----:B-1-34-:R-:W-:Y:S05]  /*18c00*/  CALL.REL.NOINC `($__internal_39_$__cuda_sm70_shflsync_idx_p) ;  /* 0x00000e0000007944 */ /* 0x01afea0003c00000 */
        /* <DEDUP_REMOVED lines=8> */
.L_x_2569:
[----:B------:R-:W-:Y:S01]  /*18c90*/  IMAD.MOV.U32 R178, RZ, RZ, R7 ;  /* 0x000000ffffb27224 */ /* 0x000fe200078e0007 */
[----:B-1----:R-:W-:Y:S01]  /*18ca0*/  MOV R2, 0x2 ;  /* 0x0000000200027802 */ /* 0x002fe20000000f00 */
[----:B------:R-:W-:Y:S01]  /*18cb0*/  IMAD.MOV.U32 R179, RZ, RZ, 0x181f ;  /* 0x0000181fffb37424 */ /* 0x000fe200078e00ff */
[----:B------:R-:W-:Y:S02]  /*18cc0*/  MOV R3, 0x18ce0 ;  /* 0x00018ce000037802 */ /* 0x000fe40000000f00 */
[----:B--234-:R-:W-:Y:S05]  /*18cd0*/  CALL.REL.NOINC `($__internal_39_$__cuda_sm70_shflsync_idx_p) ;  /* 0x00000d3000007944 */ /* 0x01cfea0003c00000 */
[----:B------:R-:W-:Y:S01]  /*18ce0*/  MOV R10, R179 ;  /* 0x000000b3000a7202 */ /* 0x000fe20000000f00 */
[----:B------:R-:W-:Y:S05]  /*18cf0*/  BRA `(.L_x_2653) ;  /* 0xffffab0000007947 */ /* 0x000fea000383ffff */
.L_x_2570:
[----:B------:R-:W-:Y:S01]  /*18d00*/  IMAD.MOV.U32 R178, RZ, RZ, R8 ;  /* 0x000000ffffb27224 */ /* 0x000fe200078e0008 */
[----:B-1----:R-:W-:Y:S01]  /*18d10*/  MOV R2, 0x2 ;  /* 0x0000000200027802 */ /* 0x002fe20000000f00 */
[----:B------:R-:W-:Y:S01]  /*18d20*/  IMAD.MOV.U32 R179, RZ, RZ, 0x181f ;  /* 0x0000181fffb37424 */ /* 0x000fe200078e00ff */
[----:B------:R-:W-:Y:S02]  /*18d30*/  MOV R3, 0x18d50 ;  /* 0x00018d5000037802 */ /* 0x000fe40000000f00 */
[----:B--234-:R-:W-:Y:S05]  /*18d40*/  CALL.REL.NOINC `($__internal_39_$__cuda_sm70_shflsync_idx_p) ;  /* 0x00000cc000007944 */ /* 0x01cfea0003c00000 */
[----:B------:R-:W-:Y:S01]  /*18d50*/  MOV R0, R179 ;  /* 0x000000b300007202 */ /* 0x000fe20000000f00 */
[----:B------:R-:W-:Y:S05]  /*18d60*/  BRA `(.L_x_2654) ;  /* 0xffffaab000007947 */ /* 0x000fea000383ffff */
.L_x_2573:
[----:B------:R-:W-:Y:S01]  /*18d70*/  IMAD.MOV.U32 R178, RZ, RZ, R7 ;  /* 0x000000ffffb27224 */ /* 0x000fe200078e0007 */
[----:B-1----:R-:W-:Y:S01]  /*18d80*/  MOV R2, 0x3 ;  /* 0x0000000300027802 */ /* 0x002fe20000000f00 */
[----:B------:R-:W-:Y:S01]  /*18d90*/  IMAD.MOV.U32 R179, RZ, RZ, 0x181f ;  /* 0x0000181fffb37424 */ /* 0x000fe200078e00ff */
[----:B------:R-:W-:-:S02]  /*18da0*/  MOV R3, 0x18dc0 ;  /* 0x00018dc000037802 */ /* 0x000fc40000000f00 */
[----:B--234-:R-:W-:Y:S05]  /*18db0*/  CALL.REL.NOINC `($__internal_39_$__cuda_sm70_shflsync_idx_p) ;  /* 0x00000c5000007944 */ /* 0x01cfea0003c00000 */
        /* <DEDUP_REMOVED lines=8> */
.L_x_2575:
[----:B------:R-:W-:Y:S01]  /*18e40*/  IMAD.MOV.U32 R178, RZ, RZ, R5 ;  /* 0x000000ffffb27224 */ /* 0x000fe200078e0005 */
[----:B------:R-:W-:Y:S01]  /*18e50*/  MOV R2, RZ ;  /* 0x000000ff00027202 */ /* 0x000fe20000000f00 */
[----:B------:R-:W-:Y:S01]  /*18e60*/  IMAD.MOV.U32 R179, RZ, RZ, 0x1c1f ;  /* 0x00001c1fffb37424 */ /* 0x000fe200078e00ff */
[----:B------:R-:W-:Y:S02]  /*18e70*/  MOV R3, 0x18e90 ;  /* 0x00018e9000037802 */ /* 0x000fe40000000f00 */
[----:B------:R-:W-:Y:S05]  /*18e80*/  CALL.REL.NOINC `($__internal_39_$__cuda_sm70_shflsync_idx_p) ;  /* 0x00000b8000007944 */ /* 0x000fea0003c00000 */
[----:B------:R-:W-:Y:S01]  /*18e90*/  MOV R4, R179 ;  /* 0x000000b300047202 */ /* 0x000fe20000000f00 */
[----:B------:R-:W-:Y:S05]  /*18ea0*/  BRA `(.L_x_2656) ;  /* 0xffffad9000007947 */ /* 0x000fea000383ffff */
.L_x_2576:
[----:B------:R-:W-:Y:S01]  /*18eb0*/  IMAD.MOV.U32 R178, RZ, RZ, R12 ;  /* 0x000000ffffb27224 */ /* 0x000fe200078e000c */
[----:B------:R-:W-:Y:S01]  /*18ec0*/  MOV R2, RZ ;  /* 0x000000ff00027202 */ /* 0x000fe20000000f00 */
[----:B------:R-:W-:Y:S01]  /*18ed0*/  IMAD.MOV.U32 R179, RZ, RZ, 0x1c1f ;  /* 0x00001c1fffb37424 */ /* 0x000fe200078e00ff */
[----:B------:R-:W-:Y:S02]  /*18ee0*/  MOV R3, 0x18f00 ;  /* 0x00018f0000037802 */ /* 0x000fe40000000f00 */
[----:B-12---:R-:W-:Y:S05]  /*18ef0*/  CALL.REL.NOINC `($__internal_39_$__cuda_sm70_shflsync_idx_p) ;  /* 0x00000b1000007944 */ /* 0x006fea0003c00000 */
[----:B------:R-:W-:Y:S01]  /*18f00*/  MOV R0, R179 ;  /* 0x000000b300007202 */ /* 0x000fe20000000f00 */
[----:B------:R-:W-:Y:S05]  /*18f10*/  BRA `(.L_x_2657) ;  /* 0xffffad4000007947 */ /* 0x000fea000383ffff */
.L_x_2579:
[----:B------:R-:W-:Y:S01]  /*18f20*/  IMAD.MOV.U32 R178, RZ, RZ, R5 ;  /* 0x000000ffffb27224 */ /* 0x000fe200078e0005 */
[----:B----4-:R-:W-:Y:S01]  /*18f30*/  MOV R2, 0x1 ;  /* 0x0000000100027802 */ /* 0x010fe20000000f00 */
[----:B------:R-:W-:Y:S01]  /*18f40*/  IMAD.MOV.U32 R179, RZ, RZ, 0x1c1f ;  /* 0x00001c1fffb37424 */ /* 0x000fe200078e00ff */
[----:B------:R-:W-:-:S02]  /*18f50*/  MOV R3, 0x18f70 ;  /* 0x00018f7000037802 */ /* 0x000fc40000000f00 */
[----:B-123--:R-:W-:Y:S05]  /*18f60*/  CALL.REL.NOINC `($__internal_39_$__cuda_sm70_shflsync_idx_p) ;  /* 0x00000aa000007944 */ /* 0x00efea0003c00000 */
        /* <DEDUP_REMOVED lines=8> */
.L_x_2583:
[----:B------:R-:W-:Y:S01]  /*18ff0*/  IMAD.MOV.U32 R178, RZ, RZ, R7 ;  /* 0x000000ffffb27224 */ /* 0x000fe200078e0007 */
[----:B------:R-:W-:Y:S01]  /*19000*/  MOV R2, RZ ;  /* 0x000000ff00027202 */ /* 0x000fe20000000f00 */
[----:B------:R-:W-:Y:S01]  /*19010*/  IMAD.MOV.U32 R179, RZ, RZ, 0x181f ;  /* 0x0000181fffb37424 */ /* 0x000fe200078e00ff */
[----:B------:R-:W-:Y:S02]  /*19020*/  MOV R3, 0x19040 ;  /* 0x0001904000037802 */ /* 0x000fe40000000f00 */
[----:B------:R-:W-:Y:S05]  /*19030*/  CALL.REL.NOINC `($__internal_39_$__cuda_sm70_shflsync_idx_p) ;  /* 0x000009d000007944 */ /* 0x000fea0003c00000 */
[----:B------:R-:W-:Y:S01]  /*19040*/  MOV R9, R179 ;  /* 0x000000b300097202 */ /* 0x000fe20000000f00 */
[----:B------:R-:W-:Y:S05]  /*19050*/  BRA `(.L_x_2659) ;  /* 0xffffc16000007947 */ /* 0x000fea000383ffff */
.L_x_2584:
[----:B------:R-:W-:Y:S01]  /*19060*/  IMAD.MOV.U32 R178, RZ, RZ, R10 ;  /* 0x000000ffffb27224 */ /* 0x000fe200078e000a */
[----:B------:R-:W-:Y:S01]  /*19070*/  MOV R2, RZ ;  /* 0x000000ff00027202 */ /* 0x000fe20000000f00 */
[----:B------:R-:W-:Y:S01]  /*19080*/  IMAD.MOV.U32 R179, RZ, RZ, 0x181f ;  /* 0x0000181fffb37424 */ /* 0x000fe200078e00ff */
[----:B------:R-:W-:Y:S02]  /*19090*/  MOV R3, 0x190b0 ;  /* 0x000190b000037802 */ /* 0x000fe40000000f00 */
[----:B-12---:R-:W-:Y:S05]  /*190a0*/  CALL.REL.NOINC `($__internal_39_$__cuda_sm70_shflsync_idx_p) ;  /* 0x0000096000007944 */ /* 0x006fea0003c00000 */
[----:B------:R-:W-:Y:S01]  /*190b0*/  MOV R0, R179 ;  /* 0x000000b300007202 */ /* 0x000fe20000000f00 */
[----:B------:R-:W-:Y:S05]  /*190c0*/  BRA `(.L_x_2660) ;  /* 0xffffc11000007947 */ /* 0x000fea000383ffff */
.L_x_2587:
        /* <DEDUP_REMOVED lines=13> */
.L_x_2590:
[----:B------:R-:W-:Y:S01]  /*191a0*/  IMAD.MOV.U32 R178, RZ, RZ, R7 ;  /* 0x000000ffffb27224 */ /* 0x000fe200078e0007 */
[----:B-1----:R-:W-:Y:S01]  /*191b0*/  MOV R2, 0x2 ;  /* 0x0000000200027802 */ /* 0x002fe20000000f00 */
[----:B------:R-:W-:Y:S01]  /*191c0*/  IMAD.MOV.U32 R179, RZ, RZ, 0x181f ;  /* 0x0000181fffb37424 */ /* 0x000fe200078e00ff */
[----:B------:R-:W-:Y:S02]  /*191d0*/  MOV R3, 0x191f0 ;  /* 0x000191f000037802 */ /* 0x000fe40000000f00 */
[----:B--234-:R-:W-:Y:S05]  /*191e0*/  CALL.REL.NOINC `($__internal_39_$__cuda_sm70_shflsync_idx_p) ;  /* 0x0000082000007944 */ /* 0x01cfea0003c00000 */
[----:B------:R-:W-:Y:S01]  /*191f0*/  MOV R9, R179 ;  /* 0x000000b300097202 */ /* 0x000fe20000000f00 */
[----:B------:R-:W-:Y:S05]  /*19200*/  BRA `(.L_x_2662) ;  /* 0xffffc21000007947 */ /* 0x000fea000383ffff */
.L_x_2591:
[----:B------:R-:W-:Y:S01]  /*19210*/  IMAD.MOV.U32 R178, RZ, RZ, R10 ;  /* 0x000000ffffb27224 */ /* 0x000fe200078e000a */
[----:B------:R-:W-:Y:S01]  /*19220*/  MOV R2, 0x2 ;  /* 0x0000000200027802 */ /* 0x000fe20000000f00 */
[----:B------:R-:W-:Y:S01]  /*19230*/  IMAD.MOV.U32 R179, RZ, RZ, 0x181f ;  /* 0x0000181fffb37424 */ /* 0x000fe200078e00ff */
[----:B------:R-:W-:Y:S02]  /*19240*/  MOV R3, 0x19260 ;  /* 0x0001926000037802 */ /* 0x000fe40000000f00 */
[----:B-1234-:R-:W-:Y:S05]  /*19250*/  CALL.REL.NOINC `($__internal_39_$__cuda_sm70_shflsync_idx_p) ;  /* 0x000007b000007944 */ /* 0x01efea0003c00000 */
[----:B------:R-:W-:Y:S01]  /*19260*/  MOV R0, R179 ;  /* 0x000000b300007202 */ /* 0x000fe20000000f00 */
[----:B------:R-:W-:Y:S05]  /*19270*/  BRA `(.L_x_2663) ;  /* 0xffffc1c000007947 */ /* 0x000fea000383ffff */
.L_x_2594:
        /* <DEDUP_REMOVED lines=13> */
.L_x_2596:
[----:B------:R-:W-:Y:S01]  /*19350*/  IMAD.MOV.U32 R178, RZ, RZ, R62 ;  /* 0x000000ffffb27224 */ /* 0x000fe200078e003e */
[----:B------:R-:W-:Y:S01]  /*19360*/  MOV R2, RZ ;  /* 0x000000ff00027202 */ /* 0x000fe20000000f00 */
[----:B------:R-:W-:Y:S01]  /*19370*/  IMAD.MOV.U32 R179, RZ, RZ, 0x1f ;  /* 0x0000001fffb37424 */ /* 0x000fe200078e00ff */
[----:B------:R-:W-:Y:S02]  /*19380*/  MOV R3, 0x193a0 ;  /* 0x000193a000037802 */ /* 0x000fe40000000f00 */
[----:B-1----:R-:W-:Y:S05]  /*19390*/  CALL.REL.NOINC `($__internal_39_$__cuda_sm70_shflsync_idx_p) ;  /* 0x0000067000007944 */ /* 0x002fea0003c00000 */
[----:B------:R-:W-:Y:S01]  /*193a0*/  MOV R9, R179 ;  /* 0x000000b300097202 */ /* 0x000fe20000000f00 */
[----:B------:R-:W-:Y:S05]  /*193b0*/  BRA `(.L_x_2665) ;  /* 0xffffc35000007947 */ /* 0x000fea000383ffff */
.L_x_2597:
[----:B------:R-:W-:Y:S01]  /*193c0*/  IMAD.MOV.U32 R178, RZ, RZ, R62 ;  /* 0x000000ffffb27224 */ /* 0x000fe200078e003e */
[----:B------:R-:W-:Y:S01]  /*193d0*/  MOV R2, 0x1 ;  /* 0x0000000100027802 */ /* 0x000fe20000000f00 */
[----:B------:R-:W-:Y:S01]  /*193e0*/  IMAD.MOV.U32 R179, RZ, RZ, 0x1f ;  /* 0x0000001fffb37424 */ /* 0x000fe200078e00ff */
[----:B------:R-:W-:Y:S02]  /*193f0*/  MOV R3, 0x19410 ;  /* 0x0001941000037802 */ /* 0x000fe40000000f00 */
[----:B-123--:R-:W-:Y:S05]  /*19400*/  CALL.REL.NOINC `($__internal_39_$__cuda_sm70_shflsync_idx_p) ;  /* 0x0000060000007944 */ /* 0x00efea0003c00000 */
[----:B------:R-:W-:Y:S01]  /*19410*/  MOV R8, R179 ;  /* 0x000000b300087202 */ /* 0x000fe20000000f00 */
[----:B------:R-:W-:Y:S05]  /*19420*/  BRA `(.L_x_2666) ;  /* 0xffffc30000007947 */ /* 0x000fea000383ffff */
.L_x_2598:
[----:B------:R-:W-:Y:S02]  /*19430*/  MOV R2, 0x1 ;  /* 0x0000000100027802 */ /* 0x000fe40000000f00 */
[----:B------:R-:W-:-:S02]  /*19440*/  MOV R3, 0x19460 ;  /* 0x0001946000037802 */ /* 0x000fc40000000f00 */
[----:B--234-:R-:W-:Y:S05]  /*19450*/  CALL.REL.NOINC `($__internal_40_$__cuda_sm70_shflsync_up_p) ;  /* 0x0000061000007944 */ /* 0x01cfea0003c00000 */
[----:B------:R-:W-:Y:S05]  /*19460*/  BRA `(.L_x_2667) ;  /* 0xffffc3e000007947 */ /* 0x000fea000383ffff */
.L_x_2599:
[----:B------:R-:W-:Y:S02]  /*19470*/  MOV R2, 0x2 ;  /* 0x0000000200027802 */ /* 0x000fe40000000f00 */
[----:B------:R-:W-:-:S02]  /*19480*/  MOV R3, 0x194a0 ;  /* 0x000194a000037802 */ /* 0x000fc40000000f00 */
[----:B--23--:R-:W-:Y:S05]  /*19490*/  CALL.REL.NOINC `($__internal_40_$__cuda_sm70_shflsync_up_p) ;  /* 0x000005d000007944 */ /* 0x00cfea0003c00000 */
        /* <DEDUP_REMOVED lines=24> */
.L_x_2603:
[----:B------:R-:W-:Y:S02]  /*19620*/  MOV R2, 0x1 ;  /* 0x0000000100027802 */ /* 0x000fe40000000f00 */
[----:B------:R-:W-:Y:S02]  /*19630*/  MOV R3, 0x19650 ;  /* 0x0001965000037802 */ /* 0x000fe40000000f00 */
[----:B------:R-:W-:Y:S05]  /*19640*/  CALL.REL.NOINC `($__internal_40_$__cuda_sm70_shflsync_up_p) ;  /* 0x0000042000007944 */ /* 0x000fea0003c00000 */
[----:B------:R-:W-:Y:S01]  /*19650*/  MOV R2, R4 ;  /* 0x0000000400027202 */ /* 0x000fe20000000f00 */
[----:B------:R-:W-:Y:S05]  /*19660*/  BRA `(.L_x_2669) ;  /* 0xffffc43000007947 */ /* 0x000fea000383ffff */
.L_x_2604:
[----:B------:R-:W-:Y:S02]  /*19670*/  MOV R2, 0x2 ;  /* 0x0000000200027802 */ /* 0x000fe40000000f00 */
[----:B------:R-:W-:Y:S02]  /*19680*/  MOV R3, 0x196a0 ;  /* 0x000196a000037802 */ /* 0x000fe40000000f00 */
        /* <DEDUP_REMOVED lines=25> */
.L_x_2606:
[----:B------:R-:W-:Y:S02]  /*19820*/  SEL R0, RZ, 0x1, P0 ;  /* 0x00000001ff007807 */ /* 0x000fe40000000000 */
[----:B------:R-:W-:Y:S02]  /*19830*/  MOV R2, 0x19850 ;  /* 0x0001985000027802 */ /* 0x000fe40000000f00 */
[----:B-1----:R-:W-:Y:S05]  /*19840*/  CALL.REL.NOINC `($__internal_41_$__cuda_sm70_votesync_ballot) ;  /* 0x0000029000007944 */ /* 0x002fea0003c00000 */
[----:B------:R-:W-:Y:S01]  /*19850*/  MOV R5, R0 ;  /* 0x0000000000057202 */ /* 0x000fe20000000f00 */
[----:B------:R-:W-:Y:S05]  /*19860*/  BRA `(.L_x_2671) ;  /* 0xffffc3c000007947 */ /* 0x000fea000383ffff */
.L_x_2607:
[----:B------:R-:W-:Y:S01]  /*19870*/  IMAD.MOV.U32 R178, RZ, RZ, R6 ;  /* 0x000000ffffb27224 */ /* 0x000fe200078e0006 */
[----:B------:R-:W-:Y:S01]  /*19880*/  MOV R2, R0 ;  /* 0x0000000000027202 */ /* 0x000fe20000000f00 */
[----:B------:R-:W-:Y:S01]  /*19890*/  IMAD.MOV.U32 R179, RZ, RZ, 0x1f ;  /* 0x0000001fffb37424 */ /* 0x000fe200078e00ff */
[----:B------:R-:W-:Y:S02]  /*198a0*/  MOV R3, 0x198c0 ;  /* 0x000198c000037802 */ /* 0x000fe40000000f00 */
[----:B-1----:R-:W-:Y:S05]  /*198b0*/  CALL.REL.NOINC `($__internal_39_$__cuda_sm70_shflsync_idx_p) ;  /* 0x0000015000007944 */ /* 0x002fea0003c00000 */
[----:B------:R-:W-:Y:S01]  /*198c0*/  IMAD.MOV.U32 R10, RZ, RZ, R179 ;  /* 0x000000ffff0a7224 */ /* 0x000fe200078e00b3 */
[----:B------:R-:W-:Y:S01]  /*198d0*/  MOV R2, R0 ;  /* 0x0000000000027202 */ /* 0x000fe20000000f00 */
[----:B------:R-:W-:Y:S01]  /*198e0*/  IMAD.MOV.U32 R178, RZ, RZ, R7 ;  /* 0x000000ffffb27224 */ /* 0x000fe200078e0007 */
[----:B------:R-:W-:-:S02]  /*198f0*/  MOV R179, 0x1f ;  /* 0x0000001f00b37802 */ /* 0x000fc40000000f00 */
[----:B------:R-:W-:Y:S02]  /*19900*/  MOV R3, 0x19920 ;  /* 0x0001992000037802 */ /* 0x000fe40000000f00 */
[----:B------:R-:W-:Y:S05]  /*19910*/  CALL.REL.NOINC `($__internal_39_$__cuda_sm70_shflsync_idx_p) ;  /* 0x000000f000007944 */ /* 0x000fea0003c00000 */
[----:B------:R-:W-:Y:S01]  /*19920*/  MOV R7, R179 ;  /* 0x000000b300077202 */ /* 0x000fe20000000f00 */
[----:B------:R-:W-:Y:S05]  /*19930*/  BRA `(.L_x_2672) ;  /* 0xffffc34000007947 */ /* 0x000fea000383ffff */
.L_x_2610:
[----:B------:R-:W-:Y:S01]  /*19940*/  IMAD.MOV.U32 R178, RZ, RZ, R4 ;  /* 0x000000ffffb27224 */ /* 0x000fe200078e0004 */
[----:B------:R-:W-:Y:S01]  /*19950*/  MOV R2, R0 ;  /* 0x0000000000027202 */ /* 0x000fe20000000f00 */
[----:B------:R-:W-:Y:S01]  /*19960*/  IMAD.MOV.U32 R179, RZ, RZ, 0x1f ;  /* 0x0000001fffb37424 */ /* 0x000fe200078e00ff */
[----:B------:R-:W-:Y:S02]  /*19970*/  MOV R3, 0x19990 ;  /* 0x0001999000037802 */ /* 0x000fe40000000f00 */
[----:B-1-34-:R-:W-:Y:S05]  /*19980*/  CALL.REL.NOINC `($__internal_39_$__cuda_sm70_shflsync_idx_p) ;  /* 0x0000008000007944 */ /* 0x01afea0003c00000 */
[----:B------:R-:W-:Y:S01]  /*19990*/  MOV R11, R179 ;  /* 0x000000b3000b7202 */ /* 0x000fe20000000f00 */
[----:B------:R-:W-:Y:S05]  /*199a0*/  BRA `(.L_x_2609) ;  /* 0xffffc33000007947 */ /* 0x000fea000383ffff */
        .weak           $__internal_38_$__cuda_sm70_shflsync_bfly_p
        .type           $__internal_38_$__cuda_sm70_shflsync_bfly_p,@function
        .size           $__internal_38_$__cuda_sm70_shflsync_bfly_p,($__internal_39_$__cuda_sm70_shflsync_idx_p - $__internal_38_$__cuda_sm70_shflsync_bfly_p)
$__internal_38_$__cuda_sm70_shflsync_bfly_p:
[----:B------:R-:W-:Y:S02]  /*199b0*/  MOV R204, 0xffffffff ;  /* 0xffffffff00cc7802 */ /* 0x000fe40000000f00 */
[----:B------:R-:W-:Y:S02]  /*199c0*/  MOV R3, 0x1f ;  /* 0x0000001f00037802 */ /* 0x000fe40000000f00 */
[----:B------:R-:W-:Y:S04]  /*199d0*/  WARPSYNC R204 ;  /* 0x000000cc00007348 */ /* 0x000fe80003800000 */
[----:B------:R1:W2:Y:S02]  /*199e0*/  SHFL.BFLY PT, R0, R108, R0, R3 ;  /* 0x0c0000006c007389 */ /* 0x0002a400000e0003 */
[----:B-1----:R-:W-:-:S04]  /*199f0*/  MOV R3, 0x0 ;  /* 0x0000000000037802 */ /* 0x002fc80000000f00 */
[----:B--2---:R-:W-:Y:S05]  /*19a00*/  RET.REL.NODEC R2 `(_ZN7cutlass13device_kernelIN5flash19enable_sm80_to_sm89INS1_16FlashAttnFwdSm80INS1_25CollectiveMainloopFwdSm80ILi8ELi1ELb1EN4cute5tupleIJNS5_1CILi128EEENS7_ILi96EEES8_EEELi128ENS_10bfloat16_tEfNS_4arch4Sm80ELb0ELb1ELb0ELb1ELb1ELb0ELb1ELb1EEENS1_21CollectiveEpilogueFwdINS6_IJS8_S8_S9_EEENS6_IJNS7_ILi1EEESH_SH_EEESB_SD_Li256ELb1ELb1ELb1ELb0EEENS1_36VarlenDynamicPersistentTileSchedulerILi128ELi96ELi256ELi256ELb1ELb1ELb0ELb1ELb0ELb1EEEEEEEEEvNT_6ParamsE) ;  /* 0xfffe65f002007950 */ /* 0x004fea0003c3ffff */
        .weak           $__internal_39_$__cuda_sm70_shflsync_idx_p
        .type           $__internal_39_$__cuda_sm70_shflsync_idx_p,@function
        .size           $__internal_39_$__cuda_sm70_shflsync_idx_p,($__internal_40_$__cuda_sm70_shflsync_up_p - $__internal_39_$__cuda_sm70_shflsync_idx_p)
$__internal_39_$__cuda_sm70_shflsync_idx_p:
[----:B------:R-:W-:-:S04]  /*19a10*/  MOV R203, 0xffffffff ;  /* 0xffffffff00cb7802 */ /* 0x000fc80000000f00 */
[----:B------:R-:W-:Y:S04]  /*19a20*/  WARPSYNC R203 ;  /* 0x000000cb00007348 */ /* 0x000fe80003800000 */
[----:B------:R1:W2:Y:S02]  /*19a30*/  SHFL.IDX PT, R179, R178, R2, R179 ;  /* 0x00000002b2b37389 */ /* 0x0002a400000e00b3 */
[----:B-1----:R-:W-:Y:S02]  /*19a40*/  MOV R2, R3 ;  /* 0x0000000300027202 */ /* 0x002fe40000000f00 */
[----:B------:R-:W-:-:S04]  /*19a50*/  MOV R3, 0x0 ;  /* 0x0000000000037802 */ /* 0x000fc80000000f00 */
[----:B--2---:R-:W-:Y:S05]  /*19a60*/  RET.REL.NODEC R2 `(_ZN7cutlass13device_kernelIN5flash19enable_sm80_to_sm89INS1_16FlashAttnFwdSm80INS1_25CollectiveMainloopFwdSm80ILi8ELi1ELb1EN4cute5tupleIJNS5_1CILi128EEENS7_ILi96EEES8_EEELi128ENS_10bfloat16_tEfNS_4arch4Sm80ELb0ELb1ELb0ELb1ELb1ELb0ELb1ELb1EEENS1_21CollectiveEpilogueFwdINS6_IJS8_S8_S9_EEENS6_IJNS7_ILi1EEESH_SH_EEESB_SD_Li256ELb1ELb1ELb1ELb0EEENS1_36VarlenDynamicPersistentTileSchedulerILi128ELi96ELi256ELi256ELb1ELb1ELb0ELb1ELb0ELb1EEEEEEEEEvNT_6ParamsE) ;  /* 0xfffe659002007950 */ /* 0x004fea0003c3ffff */
        .weak           $__internal_40_$__cuda_sm70_shflsync_up_p
        .type           $__internal_40_$__cuda_sm70_shflsync_up_p,@function
        .size           $__internal_40_$__cuda_sm70_shflsync_up_p,($__internal_41_$__cuda_sm70_votesync_ballot - $__internal_40_$__cuda_sm70_shflsync_up_p)
$__internal_40_$__cuda_sm70_shflsync_up_p:
[----:B------:R-:W-:Y:S02]  /*19a70*/  IMAD.MOV.U32 R4, RZ, RZ, RZ ;  /* 0x000000ffff047224 */ /* 0x000fe400078e00ff */
[----:B------:R-:W-:-:S04]  /*19a80*/  IMAD.MOV.U32 R10, RZ, RZ, -0x1 ;  /* 0xffffffffff0a7424 */ /* 0x000fc800078e00ff */
[----:B------:R-:W-:Y:S04]  /*19a90*/  WARPSYNC R10 ;  /* 0x0000000a00007348 */ /* 0x000fe80003800000 */
[----:B------:R1:W2:Y:S02]  /*19aa0*/  SHFL.UP PT, R4, R0, R2, R4 ;  /* 0x0400000200047389 */ /* 0x0002a400000e0004 */
[----:B-1----:R-:W-:Y:S02]  /*19ab0*/  MOV R2, R3 ;  /* 0x0000000300027202 */ /* 0x002fe40000000f00 */
[----:B------:R-:W-:-:S04]  /*19ac0*/  MOV R3, 0x0 ;  /* 0x0000000000037802 */ /* 0x000fc80000000f00 */
[----:B--2---:R-:W-:Y:S05]  /*19ad0*/  RET.REL.NODEC R2 `(_ZN7cutlass13device_kernelIN5flash19enable_sm80_to_sm89INS1_16FlashAttnFwdSm80INS1_25CollectiveMainloopFwdSm80ILi8ELi1ELb1EN4cute5tupleIJNS5_1CILi128EEENS7_ILi96EEES8_EEELi128ENS_10bfloat16_tEfNS_4arch4Sm80ELb0ELb1ELb0ELb1ELb1ELb0ELb1ELb1EEENS1_21CollectiveEpilogueFwdINS6_IJS8_S8_S9_EEENS6_IJNS7_ILi1EEESH_SH_EEESB_SD_Li256ELb1ELb1ELb1ELb0EEENS1_36VarlenDynamicPersistentTileSchedulerILi128ELi96ELi256ELi256ELb1ELb1ELb0ELb1ELb0ELb1EEEEEEEEEvNT_6ParamsE) ;  /* 0xfffe652002007950 */ /* 0x004fea0003c3ffff */
        .weak           $__internal_41_$__cuda_sm70_votesync_ballot
        .type           $__internal_41_$__cuda_sm70_votesync_ballot,@function
        .size           $__internal_41_$__cuda_sm70_votesync_ballot,(.L_x_3625 - $__internal_41_$__cuda_sm70_votesync_ballot)
$__internal_41_$__cuda_sm70_votesync_ballot:
[----:B------:R-:W-:Y:S01]  /*19ae0*/  ISETP.NE.U32.AND P0, PT, R0, 0x1, PT ;  /* 0x000000010000780c */ /* 0x000fe20003f05070 */
[----:B------:R-:W-:-:S04]  /*19af0*/  IMAD.MOV.U32 R3, RZ, RZ, -0x1 ;  /* 0xffffffffff037424 */ /* 0x000fc800078e00ff */
[----:B------:R-:W-:Y:S08]  /*19b00*/  WARPSYNC R3 ;  /* 0x0000000300007348 */ /* 0x000ff00003800000 */
[----:B------:R-:W-:-:S04]  /*19b10*/  VOTE.ANY R0, PT, !P0 ;  /* 0x0000000000007806 */ /* 0x000fc800040e0100 */
[----:B------:R-:W-:Y:S01]  /*19b20*/  LOP3.LUT R0, R0, R3, RZ, 0xc0, !PT ;  /* 0x0000000300007212 */ /* 0x000fe200078ec0ff */
[----:B------:R-:W-:-:S04]  /*19b30*/  IMAD.MOV.U32 R3, RZ, RZ, 0x0 ;  /* 0x00000000ff037424 */ /* 0x000fc800078e00ff */
[----:B------:R-:W-:Y:S05]  /*19b40*/  RET.REL.NODEC R2 `(_ZN7cutlass13device_kernelIN5flash19enable_sm80_to_sm89INS1_16FlashAttnFwdSm80INS1_25CollectiveMainloopFwdSm80ILi8ELi1ELb1EN4cute5tupleIJNS5_1CILi128EEENS7_ILi96EEES8_EEELi128ENS_10bfloat16_tEfNS_4arch4Sm80ELb0ELb1ELb0ELb1ELb1ELb0ELb1ELb1EEENS1_21CollectiveEpilogueFwdINS6_IJS8_S8_S9_EEENS6_IJNS7_ILi1EEESH_SH_EEESB_SD_Li256ELb1ELb1ELb1ELb0EEENS1_36VarlenDynamicPersistentTileSchedulerILi128ELi96ELi256ELi256ELb1ELb1ELb0ELb1ELb0ELb1EEEEEEEEEvNT_6ParamsE) ;  /* 0xfffe64b002007950 */ /* 0x000fea0003c3ffff */
.L_x_2673:
        /* <DEDUP_REMOVED lines=11> */
.L_x_3625:


//--------------------- .text._ZN7cutlass13device_kernelIN5flash19enable_sm80_to_sm89INS1_16FlashAttnFwdSm80INS1_25CollectiveMainloopFwdSm80ILi8ELi1ELb1EN4cute5tupleIJNS5_1CILi128EEENS7_ILi96EEES8_EEELi128ENS_10bfloat16_tEfNS_4arch4Sm80ELb0ELb1ELb0ELb1ELb1ELb1ELb1ELb1EEENS1_21CollectiveEpilogueFwdINS6_IJS8_S8_S9_EEENS6_IJNS7_ILi1EEESH_SH_EEESB_SD_Li256ELb1ELb1ELb1ELb0EEENS1_36VarlenDynamicPersistentTileSchedulerILi128ELi96ELi256ELi256ELb1ELb1ELb0ELb1ELb0ELb1EEEEEEEEEvNT_6ParamsE --------------------------
	.section	.text._ZN7cutlass13device_kernelIN5flash19enable_sm80_to_sm89INS1_16FlashAttnFwdSm80INS1_25CollectiveMainloopFwdSm80ILi8ELi1ELb1EN4cute5tupleIJNS5_1CILi128EEENS7_ILi96EEES8_EEELi128ENS_10bfloat16_tEfNS_4arch4Sm80ELb0ELb1ELb0ELb1ELb1ELb1ELb1ELb1EEENS1_21CollectiveEpilogueFwdINS6_IJS8_S8_S9_EEENS6_IJNS7_ILi1EEESH_SH_EEESB_SD_Li256ELb1ELb1ELb1ELb0EEENS1_36VarlenDynamicPersistentTileSchedulerILi128ELi96ELi256ELi256ELb1ELb1ELb0ELb1ELb0ELb1EEEEEEEEEvNT_6ParamsE,"ax",@progbits
	.sectioninfo	@"SHI_REGISTERS=255"
	.align	128
.text._ZN7cutlass13device_kernelIN5flash19enable_sm80_to_sm89INS1_16FlashAttnFwdSm80INS1_25CollectiveMainloopFwdSm80ILi8ELi1ELb1EN4cute5tupleIJNS5_1CILi128EEENS7_ILi96EEES8_EEELi128ENS_10bfloat16_tEfNS_4arch4Sm80ELb0ELb1ELb0ELb1ELb1ELb1ELb1ELb1EEENS1_21CollectiveEpilogueFwdINS6_IJS8_S8_S9_EEENS6_IJNS7_ILi1EEESH_SH_EEESB_SD_Li256ELb1ELb1ELb1ELb0EEENS1_36VarlenDynamicPersistentTileSchedulerILi128ELi96ELi256ELi256ELb1ELb1ELb0ELb1ELb0ELb1EEEEEEEEEvNT_6ParamsE:
        .type           _ZN7cutlass13device_kernelIN5flash19enable_sm80_to_sm89INS1_16FlashAttnFwdSm80INS1_25CollectiveMainloopFwdSm80ILi8ELi1ELb1EN4cute5tupleIJNS5_1CILi128EEENS7_ILi96EEES8_EEELi128ENS_10bfloat16_tEfNS_4arch4Sm80ELb0ELb1ELb0ELb1ELb1ELb1ELb1ELb1EEENS1_21CollectiveEpilogueFwdINS6_IJS8_S8_S9_EEENS6_IJNS7_ILi1EEESH_SH_EEESB_SD_Li256ELb1ELb1ELb1ELb0EEENS1_36VarlenDynamicPersistentTileSchedulerILi128ELi96ELi256ELi256ELb1ELb1ELb0ELb1ELb0ELb1EEEEEEEEEvNT_6ParamsE,@function
        .size           _ZN7cutlass13device_kernelIN5flash19enable_sm80_to_sm89INS1_16FlashAttnFwdSm80INS1_25CollectiveMainloopFwdSm80ILi8ELi1ELb1EN4cute5tupleIJNS5_1CILi128EEENS7_ILi96EEES8_EEELi128ENS_10bfloat16_tEfNS_4arch4Sm80ELb0ELb1ELb0ELb1ELb1ELb1ELb1ELb1EEENS1_21CollectiveEpilogueFwdINS6_IJS8_S8_S9_EEENS6_IJNS7_ILi1EEESH_SH_EEESB_SD_Li256ELb1ELb1ELb1ELb0EEENS1_36VarlenDynamicPersistentTileSchedulerILi128ELi96ELi256ELi256ELb1ELb1ELb0ELb1ELb0ELb1EEEEEEEEEvNT_6ParamsE,(.L_x_3630 - _ZN7cutlass13device_kernelIN5flash19enable_sm80_to_sm89INS1_16FlashAttnFwdSm80INS1_25CollectiveMainloopFwdSm80ILi8ELi1ELb1EN4cute5tupleIJNS5_1CILi128EEENS7_ILi96EEES8_EEELi128ENS_10bfloat16_tEfNS_4arch4Sm80ELb0ELb1ELb0ELb1ELb1ELb1ELb1ELb1EEENS1_21CollectiveEpilogueFwdINS6_IJS8_S8_S9_EEENS6_IJNS7_ILi1EEESH_SH_EEESB_SD_Li256ELb1ELb1ELb1ELb0EEENS1_36VarlenDynamicPersistentTileSchedulerILi128ELi96ELi256ELi256ELb1ELb1ELb0ELb1ELb0ELb1EEEEEEEEEvNT_6ParamsE)
        .other          _ZN7cutlass13device_kernelIN5flash19enable_sm80_to_sm89INS1_16FlashAttnFwdSm80INS1_25CollectiveMainloopFwdSm80ILi8ELi1ELb1EN4cute5tupleIJNS5_1CILi128EEENS7_ILi96EEES8_EEELi128ENS_10bfloat16_tEfNS_4arch4Sm80ELb0ELb1ELb0ELb1ELb1ELb1ELb1ELb1EEENS1_21CollectiveEpilogueFwdINS6_IJS8_S8_S9_EEENS6_IJNS7_ILi1EEESH_SH_EEESB_SD_Li256ELb1ELb1ELb1ELb0EEENS1_36VarlenDynamicPersistentTileSchedulerILi128ELi96ELi256ELi256ELb1ELb1ELb0ELb1ELb0ELb1EEEEEEEEEvNT_6ParamsE,@"STO_CUDA_ENTRY STV_DEFAULT"
_ZN7cutlass13device_kernelIN5flash19enable_sm80_to_sm89INS1_16FlashAttnFwdSm80INS1_25CollectiveMainloopFwdSm80ILi8ELi1ELb1EN4cute5tupleIJNS5_1CILi128EEENS7_ILi96EEES8_EEELi128ENS_10bfloat16_tEfNS_4arch4Sm80ELb0ELb1ELb0ELb1ELb1ELb1ELb1ELb1EEENS1_21CollectiveEpilogueFwdINS6_IJS8_S8_S9_EEENS6_IJNS7_ILi1EEESH_SH_EEESB_SD_Li256ELb1ELb1ELb1ELb0EEENS1_36VarlenDynamicPersistentTileSchedulerILi128ELi96ELi256ELi256ELb1ELb1ELb0ELb1ELb0ELb1EEEEEEEEEvNT_6ParamsE:
        /* <DEDUP_REMOVED lines=54> */
.L_x_2679:
        /* <DEDUP_REMOVED lines=16> */
.L_x_2925:
        /* <DEDUP_REMOVED lines=16> */
.L_x_2926:
[----:B--2---:R-:W-:-:S05]  /*0560*/  IMAD R0, R0, c[0x0][0x538], RZ ;  /* 0x00014e0000007a24 */ /* 0x004fca00078e02ff */
[----:B------:R-:W-:-:S04]  /*0570*/  IADD3 R7, R0, R7, RZ ;  /* 0x0000000700077210 */ /* 0x000fc80007ffe0ff */
[----:B------:R-:W-:-:S13]  /*0580*/  ISETP.GT.AND P0, PT, R7, UR4, PT ;  /* 0x0000000407007c0c */ /* 0x000fda000bf04270 */
[----:B-1----:R-:W-:Y:S05]  /*0590*/  @!P0 BRA `(.L_x_2679) ;  /* 0xfffffdc000008947 */ /* 0x002fea000383ffff */
.L_x_2675:
[----:B------:R-:W-:-:S05]  /*05a0*/  IADD3 R7, -R0, R7, RZ ;  /* 0x0000000700077210 */ /* 0x000fca0007ffe1ff */
[----:B------:R-:W-:-:S05]  /*05b0*/  IMAD R0, R4, c[0x0][0x538], R7 ;  /* 0x00014e0004007a24 */ /* 0x000fca00078e0207 */
[----:B------:R-:W-:Y:S01]  /*05c0*/  ISETP.GT.AND P0, PT, R0, UR4, PT ;  /* 0x0000000400007c0c */ /* 0x000fe2000bf04270 */
[----:B------:R-:W-:-:S12]  /*05d0*/  BRA.DIV ~URZ, `(.L_x_2680) ;  /* 0x000214627f007947 */ /* 0x000fd8000b800000 */
[----:B------:R-:W-:-:S04]  /*05e0*/  VOTE.ANY R15, PT, !P0 ;  /* 0x00000000000f7806 */ /* 0x000fc800040e0100 */
.L_x_2927:
[----:B------:R-:W1:Y:S02]  /*05f0*/  POPC R0, R15 ;  /* 0x0000000f00007309 */ /* 0x000e640000000000 */
[----:B-1----:R-:W-:-:S05]  /*0600*/  IADD3 R2, R0, R6, RZ ;  /* 0x0000000600027210 */ /* 0x002fca0007ffe0ff */
[----:B------:R1:W-:Y:S01]  /*0610*/  STL [R1+0x24], R2 ;  /* 0x0000240201007387 */ /* 0x0003e20000100800 */
[----:B------:R-:W-:Y:S05]  /*0620*/  BRA.DIV ~URZ, `(.L_x_2681) ;  /* 0x000214527f007947 */ /* 0x000fea000b800000 */
[----:B------:R2:W3:Y:S01]  /*0630*/  SHFL.IDX PT, R12, R9, R0, 0x1f ;  /* 0x00001f00090c7589 */ /* 0x0004e200000e0000 */
[----:B------:R-:W-:-:S03]  /*0640*/  MOV R6, RZ ;  /* 0x000000ff00067202 */ /* 0x000fc60000000f00 */
[----:B------:R2:W4:Y:S04]  /*0650*/  SHFL.IDX PT, R9, R8, R0, 0x1f ;  /* 0x00001f0008097589 */ /* 0x00052800000e0000 */
.L_x_2928:
[----:B------:R-:W-:Y:S01]  /*0660*/  ISETP.NE.AND P0, PT, R15, RZ, PT ;  /* 0x000000ff0f00720c */ /* 0x000fe20003f05270 */
[----:B------:R-:W-:-:S12]  /*0670*/  BSSY B0, `(.L_x_2682) ;  /* 0x0000005000007945 */ /* 0x000fd80003800000 */
[----:B------:R-:W-:Y:S05]  /*0680*/  @!P0 BRA `(.L_x_2683) ;  /* 0x0000003000008947 */ /* 0x000fea0003800000 */
[----:B--2---:R-:W-:Y:S01]  /*0690*/  IADD3 R0, R0, -0x1, RZ ;  /* 0xffffffff00007810 */ /* 0x004fe20007ffe0ff */
[----:B------:R-:W-:Y:S05]  /*06a0*/  BRA.DIV ~URZ, `(.L_x_2684) ;  /* 0x000214b27f007947 */ /* 0x000fea000b800000 */
[----:B------:R2:W1:Y:S02]  /*06b0*/  SHFL.IDX PT, R6, R4, R0, 0x1f ;  /* 0x00001f0004067589 */ /* 0x00046400000e0000 */
.L_x_2683:
[----:B------:R-:W-:Y:S05]  /*06c0*/  BSYNC B0 ;  /* 0x0000000000007941 */ /* 0x000fea0003800000 */
.L_x_2682:
        /* <DEDUP_REMOVED lines=69> */
.L_x_2686:
        /* <DEDUP_REMOVED lines=70> */
.L_x_2687:
[----:B------:R-:W-:Y:S05]  /*0f80*/  BSYNC B0 ;  /* 0x0000000000007941 */ /* 0x000fea0003800000 */
.L_x_2685:
[----:B------:R-:W-:-:S04]  /*0f90*/  LOP3.LUT R0, RZ, R0, RZ, 0x33, !PT ;  /* 0x00000000ff007212 */ /* 0x000fc800078e33ff */
[----:B------:R-:W-:-:S05]  /*0fa0*/  IADD3 R0, R0, R12, RZ ;  /* 0x0000000c00007210 */ /* 0x000fca0007ffe0ff */
[----:B------:R2:W-:Y:S01]  /*0fb0*/  STL [R1+0x1c], R0 ;  /* 0x00001c0001007387 */ /* 0x0005e20000100800 */
[----:B------:R-:W-:Y:S05]  /*0fc0*/  BRA `(.L_x_2688) ;  /* 0x0000006000007947 */ /* 0x000fea0003800000 */
.L_x_2676:
[----:B------:R-:W-:Y:S01]  /*0fd0*/  MOV R0, UR4 ;  /* 0x0000000400007c02 */ /* 0x000fe20008000f00 */
[----:B------:R-:W-:Y:S04]  /*0fe0*/  STL [R1+0x1c], RZ ;  /* 0x00001cff01007387 */ /* 0x000fe80000100800 */
[----:B------:R-:W-:Y:S04]  /*0ff0*/  STL [R1+0x20], RZ ;  /* 0x000020ff01007387 */ /* 0x000fe80000100800 */
[----:B------:R1:W-:Y:S02]  /*1000*/  STL [R1+0x18], R0 ;  /* 0x0000180001007387 */ /* 0x0003e40000100800 */
[----:B-1----:R-:W-:-:S05]  /*1010*/  MOV R0, c[0x0][0x53c] ;  /* 0x00014f0000007a02 */ /* 0x002fca0000000f00 */
[----:B------:R1:W-:Y:S02]  /*1020*/  STL [R1+0x24], R0 ;  /* 0x0000240001007387 */ /* 0x0003e40000100800 */
.L_x_2688:
        /* <DEDUP_REMOVED lines=8> */
.L_x_2674:
        /* <DEDUP_REMOVED lines=200> */
.L_x_2924:
        /* <DEDUP_REMOVED lines=33> */
.L_x_2689:
[----:B------:R-:W-:-:S04]  /*1f40*/  ISETP.NE.U32.AND P0, PT, RZ, c[0x0][0x368], PT ;  /* 0x0000da00ff007a0c */ /* 0x000fc80003f05070 */
[----:B------:R-:W-:-:S13]  /*1f50*/  ISETP.NE.AND.EX P0, PT, RZ, c[0x0][0x36c], PT, P0 ;  /* 0x0000db00ff007a0c */ /* 0x000fda0003f05300 */
[----:B------:R-:W-:Y:S05]  /*1f60*/  @!P0 BRA `(.L_x_2690) ;  /* 0x0000003000008947 */ /* 0x000fea0003800000 */
[----:B-1----:R-:W-:-:S05]  /*1f70*/  IMAD.WIDE R4, R27, R20, c[0x0][0x368] ;  /* 0x0000da001b047625 */ /* 0x002fca00078e0214 */
[----:B------:R1:W5:Y:S01]  /*1f80*/  LDG.E R17, [R4.64] ;  /* 0x0000000804117981 */ /* 0x000362000c1e1900 */
[----:B------:R-:W-:Y:S05]  /*1f90*/  BRA `(.L_x_2691) ;  /* 0x0000005000007947 */ /* 0x000fea0003800000 */
.L_x_2690:
[----:B------:R-:W-:Y:S01]  /*1fa0*/  MOV R17, UR6 ;  /* 0x0000000600117c02 */ /* 0x000fe20008000f00 */
[----:B------:R-:W-:Y:S05]  /*1fb0*/  @!P3 BRA `(.L_x_2691) ;  /* 0x000000300000b947 */ /* 0x000fea0003800000 */
[----:B------:R2:W3:Y:S04]  /*1fc0*/  LDG.E R6, [R4.64] ;  /* 0x0000000804067981 */ /* 0x0004e8000c1e1900 */
[----:B-12---:R-:W3:Y:S02]  /*1fd0*/  LDG.E R4, [R4.64+0x4] ;  /* 0x0000040804047981 */ /* 0x006ee4000c1e1900 */
[----:B---3--:R-:W-:Y:S02]  /*1fe0*/  IADD3 R17, -R6, R4, RZ ;  /* 0x0000000406117210 */ /* 0x008fe40007ffe1ff */
.L_x_2691:
        /* <DEDUP_REMOVED lines=43> */
.L_x_2694:
[----:B------:R-:W-:-:S13]  /*22a0*/  ISETP.NE.AND P0, PT, R8, 0x1, PT ;  /* 0x000000010800780c */ /* 0x000fda0003f05270 */
[----:B------:R-:W-:-:S05]  /*22b0*/  @P0 IMAD.HI.U32 R3, R4, c[0x0][0x330], RZ ;  /* 0x0000cc0004030a27 */ /* 0x000fca00078e00ff */
[----:B------:R-:W-:Y:S02]  /*22c0*/  @P0 SHF.R.U32.HI R4, RZ, c[0x0][0x334], R3 ;  /* 0x0000cd00ff040a19 */ /* 0x000fe40000011603 */
.L_x_2695:
[----:B------:R-:W-:Y:S05]  /*22d0*/  BSYNC B0 ;  /* 0x0000000000007941 */ /* 0x000fea0003800000 */
.L_x_2693:
[----:B------:R-:W-:-:S05]  /*22e0*/  IMAD R3, R4, R8, c[0x0][0x32c] ;  /* 0x0000cb0004037624 */ /* 0x000fca00078e0208 */
[----:B------:R-:W-:-:S04]  /*22f0*/  IMNMX R5, R5, R3, PT ;  /* 0x0000000305057217 */ /* 0x000fc80003800200 */
.L_x_2692:
        /* <DEDUP_REMOVED lines=21> */
.L_x_2698:
[----:B------:R-:W-:-:S13]  /*2450*/  ISETP.NE.AND P0, PT, R8, 0x1, PT ;  /* 0x000000010800780c */ /* 0x000fda0003f05270 */
[----:B------:R-:W-:-:S05]  /*2460*/  @P0 IMAD.HI.U32 R5, R3, c[0x0][0x330], RZ ;  /* 0x0000cc0003050a27 */ /* 0x000fca00078e00ff */
[----:B------:R-:W-:Y:S02]  /*2470*/  @P0 SHF.R.U32.HI R3, RZ, c[0x0][0x334], R5 ;  /* 0x0000cd00ff030a19 */ /* 0x000fe40000011605 */
.L_x_2699:
[----:B------:R-:W-:Y:S05]  /*2480*/  BSYNC B0 ;  /* 0x0000000000007941 */ /* 0x000fea0003800000 */
.L_x_2697:
[----:B------:R-:W-:-:S05]  /*2490*/  IMAD R3, R3, c[0x0][0x32c], RZ ;  /* 0x0000cb0003037a24 */ /* 0x000fca00078e02ff */
[----:B------:R-:W-:-:S04]  /*24a0*/  IMNMX R4, R4, R3, !PT ;  /* 0x0000000304047217 */ /* 0x000fc80007800200 */
.L_x_2696:
        /* <DEDUP_REMOVED lines=49> */
.L_x_2701:
[----:B------:R-:W-:Y:S05]  /*27c0*/  BSYNC B0 ;  /* 0x0000000000007941 */ /* 0x000fea0003800000 */
.L_x_2700:
        /* <DEDUP_REMOVED lines=205> */
.L_x_2737:
        /* <DEDUP_REMOVED lines=76> */
.L_x_2707:
[----:B------:R-:W-:Y:S05]  /*3960*/  BSYNC B0 ;  /* 0x0000000000007941 */ /* 0x000fea0003800000 */
.L_x_2706:
        /* <DEDUP_REMOVED lines=39> */
.L_x_2709:
[----:B------:R-:W-:Y:S05]  /*3be0*/  BSYNC B0 ;  /* 0x0000000000007941 */ /* 0x000fea0003800000 */
.L_x_2708:
        /* <DEDUP_REMOVED lines=38> */
.L_x_2711:
[----:B------:R-:W-:Y:S05]  /*3e50*/  BSYNC B0 ;  /* 0x0000000000007941 */ /* 0x000fea0003800000 */
.L_x_2710:
        /* <DEDUP_REMOVED lines=72> */
.L_x_2715:
[----:B------:R-:W-:Y:S05]  /*42e0*/  BSYNC B0 ;  /* 0x0000000000007941 */ /* 0x000fea0003800000 */
.L_x_2714:
        /* <DEDUP_REMOVED lines=57> */
.L_x_2713:
[----:B------:R-:W-:Y:S05]  /*4680*/  BSYNC B1 ;  /* 0x0000000000017941 */ /* 0x000fea0003800000 */
.L_x_2712:
        /* <DEDUP_REMOVED lines=60> */
.L_x_2719:
[----:B------:R-:W-:Y:S05]  /*4a50*/  BSYNC B0 ;  /* 0x0000000000007941 */ /* 0x000fea0003800000 */
.L_x_2718:
        /* <DEDUP_REMOVED lines=57> */
.L_x_2717:
[----:B------:R-:W-:Y:S05]  /*4df0*/  BSYNC B1 ;  /* 0x0000000000017941 */ /* 0x000fea0003800000 */
.L_x_2716:
        /* <DEDUP_REMOVED lines=59> */
.L_x_2722:
[----:B------:R-:W-:Y:S05]  /*51b0*/  BSYNC B0 ;  /* 0x0000000000007941 */ /* 0x000fea0003800000 */
.L_x_2721:
        /* <DEDUP_REMOVED lines=58> */
.L_x_2705:
        /* <DEDUP_REMOVED lines=213> */
.L_x_2724:
[----:B-1----:R-:W-:Y:S05]  /*62b0*/  BSYNC B0 ;  /* 0x0000000000007941 */ /* 0x002fea0003800000 */
.L_x_2723:
        /* <DEDUP_REMOVED lines=129> */
.L_x_2726:
[----:B------:R-:W-:Y:S05]  /*6ad0*/  BSYNC B0 ;  /* 0x0000000000007941 */ /* 0x000fea0003800000 */
.L_x_2725:
        /* <DEDUP_REMOVED lines=131> */
.L_x_2704:
        /* <DEDUP_REMOVED lines=19> */
.L_x_2728:
[----:B-12---:R-:W-:Y:S05]  /*7440*/  BSYNC B0 ;  /* 0x0000000000007941 */ /* 0x006fea0003800000 */
.L_x_2727:
        /* <DEDUP_REMOVED lines=15> */
.L_x_2730:
[----:B------:R-:W-:Y:S05]  /*7540*/  BSYNC B0 ;  /* 0x0000000000007941 */ /* 0x000fea0003800000 */
.L_x_2729:
        /* <DEDUP_REMOVED lines=14> */
.L_x_2720:
[----:B------:R-:W-:Y:S05]  /*7630*/  BSYNC B2 ;  /* 0x0000000000027941 */ /* 0x000fea0003800000 */
.L_x_2703:
        /* <DEDUP_REMOVED lines=77> */
.L_x_2732:
[----:B-123--:R-:W-:Y:S05]  /*7b10*/  BSYNC B0 ;  /* 0x0000000000007941 */ /* 0x00efea0003800000 */
.L_x_2731:
        /* <DEDUP_REMOVED lines=15> */
.L_x_2734:
[----:B------:R-:W-:Y:S05]  /*7c10*/  BSYNC B0 ;  /* 0x0000000000007941 */ /* 0x000fea0003800000 */
.L_x_2733:
        /* <DEDUP_REMOVED lines=15> */
.L_x_2736:
[----:B------:R-:W-:Y:S05]  /*7d10*/  BSYNC B0 ;  /* 0x0000000000007941 */ /* 0x000fea0003800000 */
.L_x_2735:
        /* <DEDUP_REMOVED lines=30> */
.L_x_2702:
        /* <DEDUP_REMOVED lines=23> */
.L_x_2740:
[----:B------:R-:W-:-:S13]  /*8070*/  ISETP.NE.AND P0, PT, R5, 0x1, PT ;  /* 0x000000010500780c */ /* 0x000fda0003f05270 */
[----:B------:R-:W-:-:S05]  /*8080*/  @P0 IMAD.HI.U32 R2, R3, c[0x0][0x330], RZ ;  /* 0x0000cc0003020a27 */ /* 0x000fca00078e00ff */
[----:B------:R-:W-:Y:S02]  /*8090*/  @P0 SHF.R.U32.HI R3, RZ, c[0x0][0x334], R2 ;  /* 0x0000cd00ff030a19 */ /* 0x000fe40000011602 */
.L_x_2741:
[----:B------:R-:W-:Y:S05]  /*80a0*/  BSYNC B0 ;  /* 0x0000000000007941 */ /* 0x000fea0003800000 */
.L_x_2739:
[----:B------:R-:W-:-:S05]  /*80b0*/  IMAD R3, R3, R5, c[0x0][0x32c] ;  /* 0x0000cb0003037624 */ /* 0x000fca00078e0205 */
[----:B------:R-:W-:-:S04]  /*80c0*/  IMNMX R4, R4, R3, PT ;  /* 0x0000000304047217 */ /* 0x000fc80003800200 */
.L_x_2738:
        /* <DEDUP_REMOVED lines=21> */
.L_x_2744:
[----:B------:R-:W-:-:S04]  /*8220*/  MOV R4, c[0x0][0x32c] ;  /* 0x0000cb0000047a02 */ /* 0x000fc80000000f00 */
[----:B------:R-:W-:-:S13]  /*8230*/  ISETP.NE.AND P0, PT, R4, 0x1, PT ;  /* 0x000000010400780c */ /* 0x000fda0003f05270 */
[----:B------:R-:W-:-:S05]  /*8240*/  @P0 IMAD.HI.U32 R4, R2, c[0x0][0x330], RZ ;  /* 0x0000cc0002040a27 */ /* 0x000fca00078e00ff */
[----:B------:R-:W-:Y:S02]  /*8250*/  @P0 SHF.R.U32.HI R2, RZ, c[0x0][0x334], R4 ;  /* 0x0000cd00ff020a19 */ /* 0x000fe40000011604 */
.L_x_2745:
[----:B------:R-:W-:Y:S05]  /*8260*/  BSYNC B0 ;  /* 0x0000000000007941 */ /* 0x000fea0003800000 */
.L_x_2743:
[----:B------:R-:W-:-:S05]  /*8270*/  IMAD R2, R2, c[0x0][0x32c], RZ ;  /* 0x0000cb0002027a24 */ /* 0x000fca00078e02ff */
[----:B------:R-:W-:-:S05]  /*8280*/  IMNMX R3, R3, R2, !PT ;  /* 0x0000000203037217 */ /* 0x000fca0007800200 */
.L_x_2742:
        /* <DEDUP_REMOVED lines=37> */
.L_x_2747:
[----:B------:R-:W-:Y:S05]  /*84e0*/  BSYNC B0 ;  /* 0x0000000000007941 */ /* 0x000fea0003800000 */
.L_x_2746:
        /* <DEDUP_REMOVED lines=86> */
[----:B------:R-:W-:Y:S01]  /*8a50*/  @!P0 LEA R2, P1, R3, c[0x0][0x2a0], 0x2 ;  /* 0x0000a80003028a11 */ /* 0x000fe200078210ff */
        /* <DEDUP_REMOVED lines=132> */
.L_x_2749:
        /* <DEDUP_REMOVED lines=66> */
.L_x_2753:
[----:B--2---:R-:W-:Y:S05]  /*96c0*/  BSYNC B0 ;  /* 0x0000000000007941 */ /* 0x004fea0003800000 */
.L_x_2752:
        /* <DEDUP_REMOVED lines=43> */
.L_x_2755:
[----:B------:R-:W-:Y:S05]  /*9980*/  BSYNC B0 ;  /* 0x0000000000007941 */ /* 0x000fea0003800000 */
.L_x_2754:
        /* <DEDUP_REMOVED lines=45> */
.L_x_2757:
[----:B------:R-:W-:Y:S05]  /*9c60*/  BSYNC B0 ;  /* 0x0000000000007941 */ /* 0x000fea0003800000 */
.L_x_2756:
        /* <DEDUP_REMOVED lines=43> */
.L_x_2759:
[----:B--2-4-:R-:W-:Y:S05]  /*9f20*/  BSYNC B0 ;  /* 0x0000000000007941 */ /* 0x014fea0003800000 */
.L_x_2758:
        /* <DEDUP_REMOVED lines=68> */
.L_x_2763:
[----:B------:R-:W-:Y:S05]  /*a370*/  BSYNC B0 ;  /* 0x0000000000007941 */ /* 0x000fea0003800000 */
.L_x_2762:
        /* <DEDUP_REMOVED lines=48> */
.L_x_2761:
[----:B------:R-:W-:Y:S05]  /*a680*/  BSYNC B1 ;  /* 0x0000000000017941 */ /* 0x000fea0003800000 */
.L_x_2760:
        /* <DEDUP_REMOVED lines=53> */
.L_x_2767:
[----:B------:R-:W-:Y:S05]  /*a9e0*/  BSYNC B0 ;  /* 0x0000000000007941 */ /* 0x000fea0003800000 */
.L_x_2766:
        /* <DEDUP_REMOVED lines=48> */
.L_x_2765:
[----:B------:R-:W-:Y:S05]  /*acf0*/  BSYNC B1 ;  /* 0x0000000000017941 */ /* 0x000fea0003800000 */
.L_x_2764:
        /* <DEDUP_REMOVED lines=53> */
.L_x_2771:
[----:B------:R-:W-:Y:S05]  /*b050*/  BSYNC B0 ;  /* 0x0000000000007941 */ /* 0x000fea0003800000 */
.L_x_2770:
        /* <DEDUP_REMOVED lines=48> */
.L_x_2769:
[----:B------:R-:W-:Y:S05]  /*b360*/  BSYNC B1 ;  /* 0x0000000000017941 */ /* 0x000fea0003800000 */
.L_x_2768:
        /* <DEDUP_REMOVED lines=52> */
.L_x_2774:
[----:B------:R-:W-:Y:S05]  /*b6b0*/  BSYNC B0 ;  /* 0x0000000000007941 */ /* 0x000fea0003800000 */
.L_x_2773:
        /* <DEDUP_REMOVED lines=49> */
.L_x_2751:
        /* <DEDUP_REMOVED lines=72> */
.L_x_2776:
[----:B-1--4-:R-:W-:Y:S05]  /*be50*/  BSYNC B0 ;  /* 0x0000000000007941 */ /* 0x012fea0003800000 */
.L_x_2775:
        /* <DEDUP_REMOVED lines=63> */
.L_x_2778:
[----:B-1-3--:R-:W-:Y:S05]  /*c250*/  BSYNC B0 ;  /* 0x0000000000007941 */ /* 0x00afea0003800000 */
.L_x_2777:
        /* <DEDUP_REMOVED lines=127> */
.L_x_2780:
[----:B------:R-:W-:Y:S05]  /*ca50*/  BSYNC B0 ;  /* 0x0000000000007941 */ /* 0x000fea0003800000 */
.L_x_2779:
        /* <DEDUP_REMOVED lines=115> */
.L_x_2782:
[----:B------:R-:W-:Y:S05]  /*d190*/  BSYNC B0 ;  /* 0x0000000000007941 */ /* 0x000fea0003800000 */
.L_x_2781:
        /* <DEDUP_REMOVED lines=115> */
.L_x_2784:
[----:B------:R-:W-:Y:S05]  /*d8d0*/  BSYNC B0 ;  /* 0x0000000000007941 */ /* 0x000fea0003800000 */
.L_x_2783:
        /* <DEDUP_REMOVED lines=115> */
.L_x_2772:
[----:B------:R-:W-:Y:S05]  /*e010*/  BSYNC B2 ;  /* 0x0000000000027941 */ /* 0x000fea0003800000 */
.L_x_2750:
[----:B-1----:R-:W-:Y:S01]  /*e020*/  IMAD R4, R82, c[0x0][0x208], RZ ;  /* 0x0000820052047a24 */ /* 0x002fe200078e02ff */
[----:B------:R-:W-:Y:S01]  /*e030*/  BAR.SYNC.DEFER_BLOCKING 0x0 ;  /* 0x0000000000007b1d */ /* 0x000fe20000010000 */
[----:B------:R-:W-:Y:S01]  /*e040*/  IMAD.WIDE.U32 R2, R214, c[0x0][0x208], RZ ;  /* 0x00008200d6027a25 */ /* 0x000fe200078e00ff */
[----:B------:R-:W-:Y:S02]  /*e050*/  SHF.L.U64.HI R8, R76, 0x1, R77 ;  /* 0x000000014c087819 */ /* 0x000fe4000001024d */
[----:B------:R-:W-:Y:S01]  /*e060*/  IADD3 R193, R188, 0x20, RZ ;  /* 0x00000020bcc17810 */ /* 0x000fe20007ffe0ff */
[----:B------:R-:W-:Y:S01]  /*e070*/  IMAD R4, R214, c[0x0][0x20c], R4 ;  /* 0x00008300d6047a24 */ /* 0x000fe200078e0204 */
[----:B------:R-:W-:Y:S01]  /*e080*/  SHF.L.U64.HI R9, R211, 0x1, R237 ;  /* 0x00000001d3097819 */ /* 0x000fe200000102ed */
[----:B------:R-:W-:Y:S01]  /*e090*/  IMAD.WIDE.U32 R248, R73, c[0x0][0x210], RZ ;  /* 0x0000840049f87a25 */ /* 0x000fe200078e00ff */
[----:B------:R-:W-:Y:S03]  /*e0a0*/  BSSY B0, `(.L_x_2785) ;  /* 0x0000125000007945 */ /* 0x000fe60003800000 */
[----:B------:R-:W-:-:S02]  /*e0b0*/  IMAD.IADD R3, R3, 0x1, R4 ;  /* 0x0000000103037824 */ /* 0x000fc400078e0204 */
[----:B------:R-:W-:Y:S02]  /*e0c0*/  IMAD R4, R83, c[0x0][0x218], RZ ;  /* 0x0000860053047a24 */ /* 0x000fe400078e02ff */
[----:B------:R-:W-:-:S04]  /*e0d0*/  IMAD.WIDE.U32 R2, R213, c[0x0][0x218], R2 ;  /* 0x00008600d5027a25 */ /* 0x000fc800078e0002 */
[----:B------:R-:W-:Y:S01]  /*e0e0*/  IMAD R4, R213, c[0x0][0x21c], R4 ;  /* 0x00008700d5047a24 */ /* 0x000fe200078e0204 */
[----:B------:R-:W-:Y:S01]  /*e0f0*/  IADD3 R2, P0, R2, R248, RZ ;  /* 0x000000f802027210 */ /* 0x000fe20007f1e0ff */
[----:B------:R-:W-:Y:S02]  /*e100*/  IMAD R247, R73, c[0x0][0x214], R249 ;  /* 0x0000850049f77a24 */ /* 0x000fe400078e02f9 */
[----:B------:R-:W-:Y:S01]  /*e110*/  IMAD.SHL.U32 R6, R76, 0x2, RZ ;  /* 0x000000024c067824 */ /* 0x000fe200078e00ff */
[----:B------:R-:W-:Y:S01]  /*e120*/  LDSM.16.M88.4 R132, [R205] ;  /* 0x00000000cd84783b */ /* 0x000fe20000000200 */
[----:B------:R-:W-:Y:S01]  /*e130*/  IMAD.SHL.U32 R10, R211, 0x2, RZ ;  /* 0x00000002d30a7824 */ /* 0x000fe200078e00ff */
[----:B------:R-:W-:Y:S02]  /*e140*/  IADD3.X R3, R247, R3, R4, P0, !PT ;  /* 0x00000003f7037210 */ /* 0x000fe400007fe404 */
[C---:B------:R-:W-:Y:S01]  /*e150*/  LEA R11, P0, R2.reuse, c[0x0][0x1f8], 0x1 ;  /* 0x00007e00020b7a11 */ /* 0x040fe200078008ff */
[----:B------:R-:W-:Y:S03]  /*e160*/  LDSM.16.M88.4 R136, [R206] ;  /* 0x00000000ce88783b */ /* 0x000fe60000000200 */
[----:B------:R-:W-:Y:S01]  /*e170*/  LEA.HI.X R18, R2, c[0x0][0x1fc], R3, 0x1, P0 ;  /* 0x00007f0002127a11 */ /* 0x000fe200000f0c03 */
[----:B------:R-:W-:Y:S01]  /*e180*/  LDSM.16.M88.4 R164, [R208] ;  /* 0x00000000d0a4783b */ /* 0x000fe20000000200 */
[----:B------:R-:W-:-:S03]  /*e190*/  R2P PR, R102, 0x6 ;  /* 0x0000000666007804 */ /* 0x000fc60000000000 */
[----:B------:R-:W-:Y:S04]  /*e1a0*/  LDSM.16.M88.4 R168, [R207] ;  /* 0x00000000cfa8783b */ /* 0x000fe80000000200 */
[----:B------:R-:W-:Y:S04]  /*e1b0*/  LDSM.16.M88.4 R172, [R205+0x4000] ;  /* 0x00400000cdac783b */ /* 0x000fe80000000200 */
[----:B------:R-:W-:Y:S02]  /*e1c0*/  LDSM.16.M88.4 R176, [R206+0x4000] ;  /* 0x00400000ceb0783b */ /* 0x000fe40000000200 */
[----:B------:R-:W-:-:S02]  /*e1d0*/  @P1 IADD3 R193, R188, -0x20, RZ ;  /* 0xffffffe0bcc11810 */ /* 0x000fc40007ffe0ff */
[----:B------:R-:W-:Y:S02]  /*e1e0*/  LDSM.16.M88.4 R180, [R208+0x4000] ;  /* 0x00400000d0b4783b */ /* 0x000fe40000000200 */
[C---:B------:R-:W-:Y:S02]  /*e1f0*/  IADD3 R194, R193.reuse, 0x3000, RZ ;  /* 0x00003000c1c27810 */ /* 0x040fe40007ffe0ff */
[----:B------:R-:W-:Y:S01]  /*e200*/  LDSM.16.M88.4 R184, [R207+0x4000] ;  /* 0x00400000cfb8783b */ /* 0x000fe20000000200 */
[C---:B------:R-:W-:Y:S02]  /*e210*/  IADD3 R195, R193.reuse, 0x3800, RZ ;  /* 0x00003800c1c37810 */ /* 0x040fe40007ffe0ff */
[C---:B------:R-:W-:Y:S01]  /*e220*/  IADD3 R197, R193.reuse, 0x4800, RZ ;  /* 0x00004800c1c57810 */ /* 0x040fe20007ffe0ff */
[----:B------:R-:W1:Y:S01]  /*e230*/  SHFL.IDX PT, R4, R11, RZ, 0x181f ;  /* 0x00181fff0b047589 */ /* 0x000e6200000e0000 */
[C---:B------:R-:W-:Y:S02]  /*e240*/  IADD3 R198, R193.reuse, 0x5000, RZ ;  /* 0x00005000c1c67810 */ /* 0x040fe40007ffe0ff */
[C---:B------:R-:W-:Y:S01]  /*e250*/  IADD3 R196, R193.reuse, 0x4000, RZ ;  /* 0x00004000c1c47810 */ /* 0x040fe20007ffe0ff */
[----:B------:R-:W-:Y:S01]  /*e260*/  BAR.SYNC.DEFER_BLOCKING 0x0 ;  /* 0x0000000000007b1d */ /* 0x000fe20000010000 */
[----:B------:R-:W-:-:S02]  /*e270*/  IADD3 R199, R193, 0x5800, RZ ;  /* 0x00005800c1c77810 */ /* 0x000fc40007ffe0ff */
[C---:B------:R-:W-:Y:S02]  /*e280*/  IADD3 R204, R193.reuse, 0x2800, RZ ;  /* 0x00002800c1cc7810 */ /* 0x040fe40007ffe0ff */
[C---:B------:R-:W-:Y:S01]  /*e290*/  IADD3 R203, R193.reuse, 0x2000, RZ ;  /* 0x00002000c1cb7810 */ /* 0x040fe20007ffe0ff */
[----:B------:R-:W2:Y:S01]  /*e2a0*/  SHFL.IDX PT, R2, R11, 0x1, 0x181f ;  /* 0x00381f000b027f89 */ /* 0x000ea200000e0000 */
[C---:B------:R-:W-:Y:S02]  /*e2b0*/  IADD3 R202, R193.reuse, 0x1800, RZ ;  /* 0x00001800c1ca7810 */ /* 0x040fe40007ffe0ff */
[C---:B------:R-:W-:Y:S01]  /*e2c0*/  IADD3 R201, R193.reuse, 0x1000, RZ ;  /* 0x00001000c1c97810 */ /* 0x040fe20007ffe0ff */
[----:B------:R-:W3:Y:S01]  /*e2d0*/  SHFL.IDX PT, R5, R18, RZ, 0x181f ;  /* 0x00181fff12057589 */ /* 0x000ee200000e0000 */
[----:B------:R-:W-:-:S03]  /*e2e0*/  IADD3 R200, R193, 0x800, RZ ;  /* 0x00000800c1c87810 */ /* 0x000fc60007ffe0ff */
[----:B------:R-:W4:Y:S01]  /*e2f0*/  SHFL.IDX PT, R3, R18, 0x1, 0x181f ;  /* 0x00381f0012037f89 */ /* 0x000f2200000e0000 */
[C---:B-1----:R-:W-:Y:S02]  /*e300*/  IADD3 R14, P3, R4.reuse, R6, RZ ;  /* 0x00000006040e7210 */ /* 0x042fe40007f7e0ff */
[----:B------:R-:W-:Y:S01]  /*e310*/  IADD3 R4, P0, R4, R10, RZ ;  /* 0x0000000a04047210 */ /* 0x000fe20007f1e0ff */
[----:B------:R-:W-:-:S04]  /*e320*/  DEPBAR.LE SB0, 0x0 ;  /* 0x000080000000791a */ /* 0x000fc80000000000 */
[----:B------:R-:W-:Y:S01]  /*e330*/  BAR.SYNC.DEFER_BLOCKING 0x0 ;  /* 0x0000000000007b1d */ /* 0x000fe20000010000 */
[C---:B--2---:R-:W-:Y:S01]  /*e340*/  IADD3 R16, P1, R2.reuse, R6, RZ ;  /* 0x0000000602107210 */ /* 0x044fe20007f3e0ff */
[--C-:B---3--:R-:W-:Y:S01]  /*e350*/  IMAD.X R15, R5, 0x1, R8.reuse, P3 ;  /* 0x00000001050f7824 */ /* 0x108fe200018e0608 */
[----:B------:R-:W-:Y:S01]  /*e360*/  ISETP.GE.AND P3, PT, R211, c[0x0][0x1d4], PT ;  /* 0x00007500d3007a0c */ /* 0x000fe20003f66270 */
[----:B------:R-:W-:Y:S01]  /*e370*/  IMAD.X R5, R5, 0x1, R9, P0 ;  /* 0x0000000105057824 */ /* 0x000fe200000e0609 */
[----:B------:R-:W-:Y:S01]  /*e380*/  IADD3 R2, P0, R2, R10, RZ ;  /* 0x0000000a02027210 */ /* 0x000fe20007f1e0ff */
[----:B----4-:R-:W-:Y:S01]  /*e390*/  IMAD.X R17, R3, 0x1, R8, P1 ;  /* 0x0000000103117824 */ /* 0x010fe200008e0608 */
[----:B------:R-:W-:-:S03]  /*e3a0*/  ISETP.GE.AND P1, PT, R76, c[0x0][0x1d4], PT ;  /* 0x000075004c007a0c */ /* 0x000fc60003f26270 */
[----:B------:R-:W-:Y:S01]  /*e3b0*/  IMAD.X R3, R3, 0x1, R9, P0 ;  /* 0x0000000103037824 */ /* 0x000fe200000e0609 */
[C---:B------:R-:W-:Y:S01]  /*e3c0*/  ISETP.LT.OR P0, PT, R68.reuse, 0x1, P1 ;  /* 0x000000014400780c */ /* 0x040fe20000f01670 */
[----:B------:R-:W1:Y:S04]  /*e3d0*/  LDSM.16.M88.4 R20, [R188] ;  /* 0x00000000bc14783b */ /* 0x000e680000000200 */
[----:B------:R-:W-:Y:S04]  /*e3e0*/  LDSM.16.M88.4 R36, [R188+0x800] ;  /* 0x00080000bc24783b */ /* 0x000fe80000000200 */
[----:B------:R-:W2:Y:S04]  /*e3f0*/  LDSM.16.M88.4 R40, [R188+0x1000] ;  /* 0x00100000bc28783b */ /* 0x000ea80000000200 */
        /* <DEDUP_REMOVED lines=27> */
[----:B------:R-:W-:Y:S01]  /*e5b0*/  HMMA.16816.F32.BF16 R44, R136, R90, R20 ;  /* 0x0000005a882c723c */ /* 0x000fe20000041814 */
[----:B--2---:R-:W-:Y:S01]  /*e5c0*/  IMAD.X R15, R5, 0x1, R8, P0 ;  /* 0x00000001050f7824 */ /* 0x004fe200000e0608 */
[C---:B------:R-:W-:Y:S02]  /*e5d0*/  ISETP.LT.OR P0, PT, R68.reuse, 0x21, P1 ;  /* 0x000000214400780c */ /* 0x040fe40000f01670 */
[----:B------:R-:W-:-:S04]  /*e5e0*/  ISETP.LT.OR P1, PT, R68, 0x41, P1 ;  /* 0x000000414400780c */ /* 0x000fc80000f21670 */
[----:B------:R-:W-:Y:S07]  /*e5f0*/  HMMA.16816.F32.BF16 R20, R136, R110, R40 ;  /* 0x0000006e8814723c */ /* 0x000fee0000041828 */
[----:B------:R1:W-:Y:S01]  /*e600*/  LDGSTS.E.BYPASS.LTC128B.128 [R210+0x1100], [R16.64], !P0 ;  /* 0x0110000010d27fae */ /* 0x0003e2000c101d48 */
[----:B------:R-:W-:-:S05]  /*e610*/  IADD3 R4, P0, R4, R10, RZ ;  /* 0x0000000a04047210 */ /* 0x000fca0007f1e0ff */
[----:B------:R-:W-:Y:S01]  /*e620*/  IMAD.X R5, R5, 0x1, R9, P0 ;  /* 0x0000000105057824 */ /* 0x000fe200000e0609 */
[C---:B------:R-:W-:Y:S11]  /*e630*/  ISETP.LT.OR P0, PT, R68.reuse, 0x21, P3 ;  /* 0x000000214400780c */ /* 0x040ff60001f01670 */
[----:B------:R-:W-:Y:S02]  /*e640*/  @!UPT UIADD3 URZ, URZ, URZ, URZ ;  /* 0x0000003f3f3ff290 */ /* 0x000fe4000fffe03f */
[----:B------:R2:W-:Y:S01]  /*e650*/  LDGSTS.E.BYPASS.LTC128B.128 [R210+0x4100], [R2.64], !P0 ;  /* 0x0410000002d27fae */ /* 0x0005e2000c101d48 */
[----:B------:R-:W-:Y:S02]  /*e660*/  ISETP.LT.OR P0, PT, R68, 0x41, P3 ;  /* 0x000000414400780c */ /* 0x000fe40001f01670 */
[----:B------:R-:W-:Y:S01]  /*e670*/  HMMA.16816.F32.BF16 R68, R136, R64, R32 ;  /* 0x000000408844723c */ /* 0x000fe20000041820 */
[----:B------:R3:W-:Y:S07]  /*e680*/  LDGSTS.E.BYPASS.LTC128B.128 [R210+0x2100], [R14.64], !P1 ;  /* 0x021000000ed27fae */ /* 0x0007ee000c901d48 */
[----:B-1----:R-:W-:Y:S03]  /*e690*/  HMMA.16816.F32.BF16 R16, R132, R36, RZ ;  /* 0x000000248410723c */ /* 0x002fe600000418ff */
[----:B------:R1:W-:Y:S01]  /*e6a0*/  LDGSTS.E.BYPASS.LTC128B.128 [R210+0x5100], [R4.64], !P0 ;  /* 0x0510000004d27fae */ /* 0x0003e2000c101d48 */
[----:B------:R-:W-:-:S03]  /*e6b0*/  ISETP.GT.AND P0, PT, R126, R242, PT ;  /* 0x000000f27e00720c */ /* 0x000fc60003f04270 */
[----:B------:R-:W0:Y:S01]  /*e6c0*/  LDGDEPBAR ;  /* 0x00000000000079af */ /* 0x000e220000000000 */
[----:B------:R-:W-:Y:S01]  /*e6d0*/  HMMA.16816.F32.BF16 R36, R132, R38, RZ ;  /* 0x000000268424723c */ /* 0x000fe200000418ff */
[----:B--2---:R-:W-:-:S07]  /*e6e0*/  IMAD.MOV.U32 R2, RZ, RZ, 0x40 ;  /* 0x00000040ff027424 */ /* 0x004fce00078e00ff */
[----:B------:R-:W-:Y:S01]  /*e6f0*/  HMMA.16816.F32.BF16 R64, R136, R66, R28 ;  /* 0x000000428840723c */ /* 0x000fe2000004181c */
[----:B------:R-:W-:-:S07]  /*e700*/  SEL R2, R2, 0xffffffc0, !P2 ;  /* 0xffffffc002027807 */ /* 0x000fce0005000000 */
[----:B------:R-:W-:Y:S01]  /*e710*/  HMMA.16816.F32.BF16 R104, R136, R52, R16 ;  /* 0x000000348868723c */ /* 0x000fe20000041810 */
[--C-:B------:R-:W-:Y:S02]  /*e720*/  IMAD.IADD R103, R188, 0x1, R2.reuse ;  /* 0x00000001bc677824 */ /* 0x100fe400078e0202 */
[----:B---3--:R-:W-:-:S03]  /*e730*/  IMAD.IADD R15, R194, 0x1, R2 ;  /* 0x00000001c20f7824 */ /* 0x008fc600078e0202 */
[----:B------:R-:W2:Y:S02]  /*e740*/  LDSM.16.M88.4 R72, [R103+0x800] ;  /* 0x000800006748783b */ /* 0x000ea40000000200 */
[C---:B------:R-:W-:Y:S02]  /*e750*/  HMMA.16816.F32.BF16 R16, R132.reuse, R48, RZ ;  /* 0x000000308410723c */ /* 0x040fe400000418ff */
[----:B------:R-:W-:Y:S04]  /*e760*/  LDSM.16.M88.4 R80, [R103] ;  /* 0x000000006750783b */ /* 0x000fe80000000200 */
[----:B------:R-:W-:Y:S02]  /*e770*/  LDSM.16.M88.4 R32, [R103+0x1800] ;  /* 0x001800006720783b */ /* 0x000fe40000000200 */
[C---:B------:R-:W-:Y:S02]  /*e780*/  HMMA.16816.F32.BF16 R48, R132.reuse, R56, RZ ;  /* 0x000000388430723c */ /* 0x040fe400000418ff */
[----:B------:R-:W-:Y:S04]  /*e790*/  LDSM.16.M88.4 R28, [R103+0x2000] ;  /* 0x00200000671c783b */ /* 0x000fe80000000200 */
[----:B------:R-:W-:Y:S02]  /*e7a0*/  LDSM.16.M88.4 R40, [R103+0x2800] ;  /* 0x002800006728783b */ /* 0x000fe40000000200 */
[----:B------:R-:W-:Y:S08]  /*e7b0*/  HMMA.16816.F32.BF16 R56, R132, R58, RZ ;  /* 0x0000003a8438723c */ /* 0x000ff000000418ff */
[C---:B------:R-:W-:Y:S01]  /*e7c0*/  HMMA.16816.F32.BF16 R84, R136.reuse, R54, R36 ;  /* 0x000000368854723c */ /* 0x040fe20000041824 */
[----:B------:R-:W3:Y:S07]  /*e7d0*/  LDSM.16.M88.4 R36, [R103+0x1000] ;  /* 0x001000006724783b */ /* 0x000eee0000000200 */
[C---:B------:R-:W-:Y:S08]  /*e7e0*/  HMMA.16816.F32.BF16 R52, R136.reuse, R88, R24 ;  /* 0x000000588834723c */ /* 0x040ff00000041818 */
[C---:B------:R-:W-:Y:S08]  /*e7f0*/  HMMA.16816.F32.BF16 R24, R136.reuse, R108, R16 ;  /* 0x0000006c8818723c */ /* 0x040ff00000041810 */
[C---:B------:R-:W-:Y:S08]  /*e800*/  HMMA.16816.F32.BF16 R16, R136.reuse, R112, R48 ;  /* 0x000000708810723c */ /* 0x040ff00000041830 */
[----:B------:R-:W-:Y:S01]  /*e810*/  HMMA.16816.F32.BF16 R88, R136, R114, R56 ;  /* 0x000000728858723c */ /* 0x000fe20000041838 */
[----:B------:R-:W-:Y:S07]  /*e820*/  LDSM.16.M88.4 R56, [R15+-0x2000] ;  /* 0xffe000000f38783b */ /* 0x000fee0000000200 */
[C---:B--2---:R-:W-:Y:S08]  /*e830*/  HMMA.16816.F32.BF16 R112, R164.reuse, R72, R104 ;  /* 0x00000048a470723c */ /* 0x044ff00000041868 */
[C---:B------:R-:W-:Y:S01]  /*e840*/  HMMA.16816.F32.BF16 R108, R164.reuse, R74, R84 ;  /* 0x0000004aa46c723c */ /* 0x040fe20000041854 */
[----:B------:R-:W-:Y:S07]  /*e850*/  LDSM.16.M88.4 R72, [R15+-0x2800] ;  /* 0xffd800000f48783b */ /* 0x000fee0000000200 */
[C---:B---3--:R-:W-:Y:S08]  /*e860*/  HMMA.16816.F32.BF16 R104, R164.reuse, R36, R68 ;  /* 0x00000024a468723c */ /* 0x048ff00000041844 */
[C---:B------:R-:W-:Y:S08]  /*e870*/  HMMA.16816.F32.BF16 R92, R164.reuse, R80, R92 ;  /* 0x00000050a45c723c */ /* 0x040ff0000004185c */
[C---:B------:R-:W-:Y:S01]  /*e880*/  HMMA.16816.F32.BF16 R96, R164.reuse, R82, R96 ;  /* 0x00000052a460723c */ /* 0x040fe20000041860 */
[----:B------:R-:W2:Y:S07]  /*e890*/  LDSM.16.M88.4 R80, [R15+-0x3000] ;  /* 0xffd000000f50783b */ /* 0x000eae0000000200 */
[C---:B------:R-:W-:Y:S01]  /*e8a0*/  HMMA.16816.F32.BF16 R84, R164.reuse, R38, R64 ;  /* 0x00000026a454723c */ /* 0x040fe20000041840 */
[----:B------:R-:W-:Y:S07]  /*e8b0*/  LDSM.16.M88.4 R36, [R15+-0x800] ;  /* 0xfff800000f24783b */ /* 0x000fee0000000200 */
[C---:B------:R-:W-:Y:S08]  /*e8c0*/  HMMA.16816.F32.BF16 R68, R164.reuse, R32, R52 ;  /* 0x00000020a444723c */ /* 0x040ff00000041834 */
[C---:B------:R-:W-:Y:S01]  /*e8d0*/  HMMA.16816.F32.BF16 R64, R164.reuse, R34, R44 ;  /* 0x00000022a440723c */ /* 0x040fe2000004182c */
[----:B------:R-:W3:Y:S07]  /*e8e0*/  LDSM.16.M88.4 R44, [R15+-0x1800] ;  /* 0xffe800000f2c783b */ /* 0x000eee0000000200 */
[C---:B------:R-:W-:Y:S01]  /*e8f0*/  HMMA.16816.F32.BF16 R52, R164.reuse, R28, R24 ;  /* 0x0000001ca434723c */ /* 0x040fe20000041818 */
[----:B------:R-:W-:Y:S07]  /*e900*/  LDSM.16.M88.4 R24, [R188+0x3000] ;  /* 0x00300000bc18783b */ /* 0x000fee0000000200 */
[C---:B------:R-:W-:Y:S08]  /*e910*/  HMMA.16816.F32.BF16 R48, R164.reuse, R30, R20 ;  /* 0x0000001ea430723c */ /* 0x040ff00000041814 */
[C---:B------:R-:W-:Y:S08]  /*e920*/  HMMA.16816.F32.BF16 R32, R164.reuse, R40, R16 ;  /* 0x00000028a420723c */ /* 0x040ff00000041810 */
[----:B------:R-:W-:Y:S01]  /*e930*/  HMMA.16816.F32.BF16 R28, R164, R42, R88 ;  /* 0x0000002aa41c723c */ /* 0x000fe20000041858 */
[----:B------:R-:W4:Y:S07]  /*e940*/  LDSM.16.M88.4 R40, [R15+-0x1000] ;  /* 0xfff000000f28783b */ /* 0x000f2e0000000200 */
[C---:B--2---:R-:W-:Y:S08]  /*e950*/  HMMA.16816.F32.BF16 R20, R168.reuse, R80, R92 ;  /* 0x00000050a814723c */ /* 0x044ff0000004185c */
[C---:B------:R-:W-:Y:S08]  /*e960*/  HMMA.16816.F32.BF16 R16, R168.reuse, R82, R96 ;  /* 0x00000052a810723c */ /* 0x040ff00000041860 */
[C---:B------:R-:W-:Y:S01]  /*e970*/  HMMA.16816.F32.BF16 R80, R168.reuse, R72, R112 ;  /* 0x00000048a850723c */ /* 0x040fe20000041870 */
[----:B------:R-:W2:Y:S07]  /*e980*/  LDSM.16.M88.4 R112, [R188+0x3800] ;  /* 0x00380000bc70783b */ /* 0x000eae0000000200 */
[C---:B---3--:R-:W-:Y:S08]  /*e990*/  HMMA.16816.F32.BF16 R96, R168.reuse, R44, R68 ;  /* 0x0000002ca860723c */ /* 0x048ff00000041844 */
[C---:B------:R-:W-:Y:S01]  /*e9a0*/  HMMA.16816.F32.BF16 R88, R168.reuse, R56, R104 ;  /* 0x00000038a858723c */ /* 0x040fe20000041868 */
[----:B------:R-:W3:Y:S07]  /*e9b0*/  LDSM.16.M88.4 R104, [R188+0x4000] ;  /* 0x00400000bc68783b */ /* 0x000eee0000000200 */
[C---:B------:R-:W-:Y:S08]  /*e9c0*/  HMMA.16816.F32.BF16 R84, R168.reuse, R58, R84 ;  /* 0x0000003aa854723c */ /* 0x040ff00000041854 */
[C---:B----4-:R-:W-:Y:S08]  /*e9d0*/  HMMA.16816.F32.BF16 R68, R168.reuse, R40, R52 ;  /* 0x00000028a844723c */ /* 0x050ff00000041834 */
[C---:B------:R-:W-:Y:S08]  /*e9e0*/  HMMA.16816.F32.BF16 R56, R168.reuse, R42, R48 ;  /* 0x0000002aa838723c */ /* 0x040ff00000041830 */
[C---:B------:R-:W-:Y:S01]  /*e9f0*/  HMMA.16816.F32.BF16 R52, R168.reuse, R36, R32 ;  /* 0x00000024a834723c */ /* 0x040fe20000041820 */
[----:B------:R-:W4:Y:S07]  /*ea00*/  LDSM.16.M88.4 R32, [R188+0x5000] ;  /* 0x00500000bc20783b */ /* 0x000f2e0000000200 */
[C---:B------:R-:W-:Y:S01]  /*ea10*/  HMMA.16816.F32.BF16 R48, R168.reuse, R38, R28 ;  /* 0x00000026a830723c */ /* 0x040fe2000004181c */
[----:B------:R-:W5:Y:S04]  /*ea20*/  LDSM.16.M88.4 R28, [R188+0x5800] ;  /* 0x00580000bc1c783b */ /* 0x000f680000000200 */
[----:B------:R-:W-:Y:S03]  /*ea30*/  LDSM.16.M88.4 R36, [R195] ;  /* 0x00000000c324783b */ /* 0x000fe60000000200 */
[C---:B------:R-:W-:Y:S01]  /*ea40*/  HMMA.16816.F32.BF16 R92, R168.reuse, R74, R108 ;  /* 0x0000004aa85c723c */ /* 0x040fe2000004186c */
[----:B------:R-:W1:Y:S07]  /*ea50*/  LDSM.16.M88.4 R108, [R188+0x4800] ;  /* 0x00480000bc6c783b */ /* 0x000e6e0000000200 */
[----:B------:R-:W-:Y:S08]  /*ea60*/  HMMA.16816.F32.BF16 R72, R168, R46, R64 ;  /* 0x0000002ea848723c */ /* 0x000ff00000041840 */
[C---:B------:R-:W-:Y:S08]  /*ea70*/  HMMA.16816.F32.BF16 R44, R172.reuse, R24, R20 ;  /* 0x00000018ac2c723c */ /* 0x040ff00000041814 */
[C---:B------:R-:W-:Y:S01]  /*ea80*/  HMMA.16816.F32.BF16 R20, R172.reuse, R26, R16 ;  /* 0x0000001aac14723c */ /* 0x040fe20000041810 */
[----:B------:R-:W1:Y:S07]  /*ea90*/  LDSM.16.M88.4 R24, [R194] ;  /* 0x00000000c218783b */ /* 0x000e6e0000000200 */
[C---:B--2---:R-:W-:Y:S08]  /*eaa0*/  HMMA.16816.F32.BF16 R40, R172.reuse, R114, R92 ;  /* 0x00000072ac28723c */ /* 0x044ff0000004185c */
[C---:B---3--:R-:W-:Y:S08]  /*eab0*/  HMMA.16816.F32.BF16 R64, R172.reuse, R104, R88 ;  /* 0x00000068ac40723c */ /* 0x048ff00000041858 */
[C---:B------:R-:W-:Y:S01]  /*eac0*/  HMMA.16816.F32.BF16 R92, R172.reuse, R106, R84 ;  /* 0x0000006aac5c723c */ /* 0x040fe20000041854 */
[----:B------:R-:W2:Y:S04]  /*ead0*/  LDSM.16.M88.4 R104, [R197] ;  /* 0x00000000c568783b */ /* 0x000ea80000000200 */
[----:B------:R-:W-:Y:S03]  /*eae0*/  LDSM.16.M88.4 R84, [R196] ;  /* 0x00000000c454783b */ /* 0x000fe60000000200 */
[C---:B------:R-:W-:Y:S08]  /*eaf0*/  HMMA.16816.F32.BF16 R16, R172.reuse, R112, R80 ;  /* 0x00000070ac10723c */ /* 0x040ff00000041850 */
[C---:B----4-:R-:W-:Y:S01]  /*eb00*/  HMMA.16816.F32.BF16 R116, R172.reuse, R34, R56 ;  /* 0x00000022ac74723c */ /* 0x050fe20000041838 */
[----:B------:R-:W3:Y:S07]  /*eb10*/  LDSM.16.M88.4 R56, [R198] ;  /* 0x00000000c638783b */ /* 0x000eee0000000200 */
[C---:B-----5:R-:W-:Y:S01]  /*eb20*/  HMMA.16816.F32.BF16 R112, R172.reuse, R28, R52 ;  /* 0x0000001cac70723c */ /* 0x060fe20000041834 */
[----:B------:R-:W4:Y:S07]  /*eb30*/  LDSM.16.M88.4 R52, [R199] ;  /* 0x00000000c734783b */ /* 0x000f2e0000000200 */
[C---:B-1----:R-:W-:Y:S08]  /*eb40*/  HMMA.16816.F32.BF16 R96, R172.reuse, R108, R96 ;  /* 0x0000006cac60723c */ /* 0x042ff00000041860 */
[C---:B------:R-:W-:Y:S08]  /*eb50*/  HMMA.16816.F32.BF16 R108, R172.reuse, R110, R72 ;  /* 0x0000006eac6c723c */ /* 0x040ff00000041848 */
[----:B------:R-:W-:Y:S01]  /*eb60*/  HMMA.16816.F32.BF16 R88, R172, R30, R48 ;  /* 0x0000001eac58723c */ /* 0x000fe20000041830 */
[----:B------:R-:W1:Y:S07]  /*eb70*/  LDSM.16.M88.4 R48, [R103+0x3000] ;  /* 0x003000006730783b */ /* 0x000e6e0000000200 */
[----:B------:R-:W-:Y:S01]  /*eb80*/  HMMA.16816.F32.BF16 R80, R176, R24, R44 ;  /* 0x00000018b050723c */ /* 0x000fe2000004182c */
[----:B------:R-:W5:Y:S07]  /*eb90*/  LDSM.16.M88.4 R44, [R103+0x3800] ;  /* 0x00380000672c783b */ /* 0x000f6e0000000200 */
[----:B------:R-:W-:Y:S08]  /*eba0*/  HMMA.16816.F32.BF16 R120, R172, R32, R68 ;  /* 0x00000020ac78723c */ /* 0x000ff00000041844 */
[C---:B------:R-:W-:Y:S08]  /*ebb0*/  HMMA.16816.F32.BF16 R68, R176.reuse, R36, R16 ;  /* 0x00000024b044723c */ /* 0x040ff00000041810 */
[C---:B------:R-:W-:Y:S01]  /*ebc0*/  HMMA.16816.F32.BF16 R32, R176.reuse, R38, R40 ;  /* 0x00000026b020723c */ /* 0x040fe20000041828 */
[----:B------:R-:W1:Y:S04]  /*ebd0*/  LDSM.16.M88.4 R40, [R103+0x4000] ;  /* 0x004000006728783b */ /* 0x000e680000000200 */
[----:B------:R-:W1:Y:S03]  /*ebe0*/  LDSM.16.M88.4 R36, [R103+0x4800] ;  /* 0x004800006724783b */ /* 0x000e660000000200 */
[C---:B------:R-:W-:Y:S08]  /*ebf0*/  HMMA.16816.F32.BF16 R72, R176.reuse, R26, R20 ;  /* 0x0000001ab048723c */ /* 0x040ff00000041814 */
[C---:B--2---:R-:W-:Y:S08]  /*ec00*/  HMMA.16816.F32.BF16 R16, R176.reuse, R106, R108 ;  /* 0x0000006ab010723c */ /* 0x044ff0000004186c */
[C---:B---3--:R-:W-:Y:S08]  /*ec10*/  HMMA.16816.F32.BF16 R108, R176.reuse, R58, R116 ;  /* 0x0000003ab06c723c */ /* 0x048ff00000041874 */
[C---:B------:R-:W-:Y:S08]  /*ec20*/  HMMA.16816.F32.BF16 R28, R176.reuse, R84, R64 ;  /* 0x00000054b01c723c */ /* 0x040ff00000041840 */
[C---:B------:R-:W-:Y:S08]  /*ec30*/  HMMA.16816.F32.BF16 R24, R176.reuse, R86, R92 ;  /* 0x00000056b018723c */ /* 0x040ff0000004185c */
[C---:B------:R-:W-:Y:S01]  /*ec40*/  HMMA.16816.F32.BF16 R20, R176.reuse, R104, R96 ;  /* 0x00000068b014723c */ /* 0x040fe20000041860 */
[----:B------:R-:W2:Y:S07]  /*ec50*/  LDSM.16.M88.4 R96, [R103+0x5000] ;  /* 0x005000006760783b */ /* 0x000eae0000000200 */
[C---:B----4-:R-:W-:Y:S01]  /*ec60*/  HMMA.16816.F32.BF16 R116, R176.reuse, R54, R88 ;  /* 0x00000036b074723c */ /* 0x050fe20000041858 */
[----:B------:R-:W3:Y:S07]  /*ec70*/  LDSM.16.M88.4 R88, [R103+0x5800] ;  /* 0x005800006758783b */ /* 0x000eee0000000200 */
[C---:B------:R-:W-:Y:S01]  /*ec80*/  HMMA.16816.F32.BF16 R64, R176.reuse, R56, R120 ;  /* 0x00000038b040723c */ /* 0x040fe20000041878 */
[----:B------:R-:W-:Y:S07]  /*ec90*/  LDSM.16.M88.4 R56, [R15] ;  /* 0x000000000f38783b */ /* 0x000fee0000000200 */
[----:B------:R-:W-:Y:S01]  /*eca0*/  HMMA.16816.F32.BF16 R120, R176, R52, R112 ;  /* 0x00000034b078723c */ /* 0x000fe20000041870 */
        /* <DEDUP_REMOVED lines=8> */
[C---:B------:R-:W-:Y:S01]  /*ed30*/  HMMA.16816.F32.BF16 R72, R180.reuse, R42, R24 ;  /* 0x0000002ab448723c */ /* 0x040fe20000041818 */
[----:B------:R-:W1:Y:S07]  /*ed40*/  LDSM.16.M88.4 R40, [R15+0x2000] ;  /* 0x002000000f28783b */ /* 0x000e6e0000000200 */
[C---:B------:R-:W-:Y:S08]  /*ed50*/  HMMA.16816.F32.BF16 R68, R180.reuse, R36, R20 ;  /* 0x00000024b444723c */ /* 0x040ff00000041814 */
[----:B------:R-:W-:Y:S01]  /*ed60*/  HMMA.16816.F32.BF16 R32, R180, R38, R16 ;  /* 0x00000026b420723c */ /* 0x000fe20000041810 */
[----:B------:R-:W1:Y:S01]  /*ed70*/  LDSM.16.M88.4 R36, [R15+0x2800] ;  /* 0x002800000f24783b */ /* 0x000e620000000200 */
[----:B------:R-:W-:-:S06]  /*ed80*/  DEPBAR.LE SB0, 0x0 ;  /* 0x000080000000791a */ /* 0x000fcc0000000000 */
[C---:B--2---:R-:W-:Y:S08]  /*ed90*/  HMMA.16816.F32.BF16 R28, R180.reuse, R96, R64 ;  /* 0x00000060b41c723c */ /* 0x044ff00000041840 */
[C---:B---3--:R-:W-:Y:S08]  /*eda0*/  HMMA.16816.F32.BF16 R20, R180.reuse, R88, R120 ;  /* 0x00000058b414723c */ /* 0x048ff00000041878 */
        /* <DEDUP_REMOVED lines=19> */
[----:B------:R-:W-:-:S02]  /*eee0*/  IADD3 R3, R0, R125, R130 ;  /* 0x0000007d00037210 */ /* 0x000fc40007ffe082 */
[----:B------:R-:W-:Y:S02]  /*eef0*/  ISETP.GT.AND P4, PT, R0, 0x5f, PT ;  /* 0x0000005f0000780c */ /* 0x000fe40003f84270 */
        /* <DEDUP_REMOVED lines=26> */
.L_x_2929:
        /* <DEDUP_REMOVED lines=8> */
[C-C-:B--2---:R-:W-:Y:S01]  /*f120*/  IMAD.X R19, R14.reuse, 0x1, R8.reuse, P0 ;  /* 0x000000010e137824 */ /* 0x144fe200000e0608 */
[----:B----4-:R-:W-:Y:S01]  /*f130*/  IADD3 R2, P0, R5, R6, RZ ;  /* 0x0000000605027210 */ /* 0x010fe20007f1e0ff */
[--C-:B------:R-:W-:Y:S01]  /*f140*/  IMAD.X R17, R14, 0x1, R9.reuse, P2 ;  /* 0x000000010e117824 */ /* 0x100fe200010e0609 */
[----:B------:R-:W-:Y:S02]  /*f150*/  SEL R14, RZ, 0x10, P1 ;  /* 0x00000010ff0e7807 */ /* 0x000fe40000800000 */
[----:B------:R2:W-:Y:S01]  /*f160*/  LDGSTS.E.BYPASS.LTC128B.128 [R210+0x8100], [R18.64], !P3 ;  /* 0x0810000012d27fae */ /* 0x0005e2000d901d48 */
[----:B-----5:R-:W-:Y:S01]  /*f170*/  IMAD.X R3, R21, 0x1, R8, P0 ;  /* 0x0000000115037824 */ /* 0x020fe200000e0608 */
[----:B------:R-:W-:Y:S02]  /*f180*/  IADD3 R20, P0, R5, R10, RZ ;  /* 0x0000000a05147210 */ /* 0x000fe40007f1e0ff */
[----:B------:R3:W-:Y:S03]  /*f190*/  LDGSTS.E.BYPASS.LTC128B.128 [R210+0xb100], [R16.64], !P1 ;  /* 0x0b10000010d27fae */ /* 0x0007e6000c901d48 */
[----:B------:R-:W-:Y:S01]  /*f1a0*/  IMAD.X R21, R21, 0x1, R9, P0 ;  /* 0x0000000115157824 */ /* 0x000fe200000e0609 */
[----:B------:R4:W-:Y:S04]  /*f1b0*/  LDGSTS.E.BYPASS.LTC128B.128 [R210+0x9100], [R2.64], !P3 ;  /* 0x0910000002d27fae */ /* 0x0009e8000d901d48 */
[----:B------:R2:W-:Y:S04]  /*f1c0*/  LDGSTS.E.BYPASS.LTC128B.128 [R210+0xc100], [R20.64], !P1 ;  /* 0x0c10000014d27fae */ /* 0x0005e8000c901d48 */
[----:B---3--:R2:W3:Y:S01]  /*f1d0*/  SHFL.IDX PT, R17, R4, 0x2, 0x181f ;  /* 0x00581f0004117f89 */ /* 0x0084e200000e0000 */
[----:B------:R-:W-:-:S03]  /*f1e0*/  SEL R16, RZ, 0x10, P3 ;  /* 0x00000010ff107807 */ /* 0x000fc60001800000 */
[----:B----4-:R2:W4:Y:S04]  /*f1f0*/  SHFL.IDX PT, R2, R11, 0x2, 0x181f ;  /* 0x00581f000b027f89 */ /* 0x01052800000e0000 */
.L_x_2930:
[----:B------:R-:W-:Y:S02]  /*f200*/  IADD3 R3, -R16, 0x10, RZ ;  /* 0x0000001010037810 */ /* 0x000fe40007ffe1ff */
[----:B------:R-:W-:Y:S02]  /*f210*/  IADD3 R5, -R14, 0x10, RZ ;  /* 0x000000100e057810 */ /* 0x000fe40007ffe1ff */
[----:B------:R-:W-:Y:S02]  /*f220*/  LOP3.LUT R3, R3, 0xf, RZ, 0xc0, !PT ;  /* 0x0000000f03037812 */ /* 0x000fe400078ec0ff */
[----:B------:R-:W-:Y:S02]  /*f230*/  ISETP.NE.U32.AND P2, PT, R16, RZ, PT ;  /* 0x000000ff1000720c */ /* 0x000fe40003f45070 */
[----:B-12-4-:R-:W-:Y:S02]  /*f240*/  IADD3 R4, P1, P0, R3, R2, R6 ;  /* 0x0000000203047210 */ /* 0x016fe4000783e006 */
        /* <DEDUP_REMOVED lines=10> */
.L_x_2786:
[----:B------:R-:W-:Y:S05]  /*f2f0*/  BSYNC B0 ;  /* 0x0000000000007941 */ /* 0x000fea0003800000 */
.L_x_2785:
        /* <DEDUP_REMOVED lines=19> */
.L_x_2931:
        /* <DEDUP_REMOVED lines=17> */
.L_x_2792:
[----:B------:R-:W-:-:S04]  /*f540*/  MOV R5, c[0x0][0x32c] ;  /* 0x0000cb0000057a02 */ /* 0x000fc80000000f00 */
[----:B------:R-:W-:-:S13]  /*f550*/  ISETP.NE.AND P0, PT, R5, 0x1, PT ;  /* 0x000000010500780c */ /* 0x000fda0003f05270 */
[----:B------:R-:W-:-:S05]  /*f560*/  @P0 IMAD.HI.U32 R5, R4, c[0x0][0x330], RZ ;  /* 0x0000cc0004050a27 */ /* 0x000fca00078e00ff */
[----:B------:R-:W-:Y:S02]  /*f570*/  @P0 SHF.R.U32.HI R4, RZ, c[0x0][0x334], R5 ;  /* 0x0000cd00ff040a19 */ /* 0x000fe40000011605 */
.L_x_2793:
[----:B------:R-:W-:Y:S05]  /*f580*/  BSYNC B0 ;  /* 0x0000000000007941 */ /* 0x000fea0003800000 */
.L_x_2791:
[----:B------:R-:W-:-:S05]  /*f590*/  IMAD R4, R4, c[0x0][0x32c], R11 ;  /* 0x0000cb0004047a24 */ /* 0x000fca00078e020b */
[----:B------:R-:W-:Y:S02]  /*f5a0*/  IADD3 R5, R4, c[0x0][0x32c], RZ ;  /* 0x0000cb0004057a10 */ /* 0x000fe40007ffe0ff */
[----:B------:R-:W-:Y:S02]  /*f5b0*/  IMNMX R2, R2, R4, !PT ;  /* 0x0000000402027217 */ /* 0x000fe40007800200 */
[----:B------:R-:W-:Y:S02]  /*f5c0*/  IMNMX R3, R3, R5, PT ;  /* 0x0000000503037217 */ /* 0x000fe40003800200 */
.L_x_2790:
        /* <DEDUP_REMOVED lines=134> */
.L_x_2932:
        /* <DEDUP_REMOVED lines=17> */
.L_x_2797:
[----:B------:R-:W-:-:S04]  /*ff40*/  MOV R5, c[0x0][0x32c] ;  /* 0x0000cb0000057a02 */ /* 0x000fc80000000f00 */
[----:B------:R-:W-:-:S13]  /*ff50*/  ISETP.NE.AND P0, PT, R5, 0x1, PT ;  /* 0x000000010500780c */ /* 0x000fda0003f05270 */
[----:B------:R-:W-:-:S05]  /*ff60*/  @P0 IMAD.HI.U32 R5, R4, c[0x0][0x330], RZ ;  /* 0x0000cc0004050a27 */ /* 0x000fca00078e00ff */
[----:B------:R-:W-:Y:S02]  /*ff70*/  @P0 SHF.R.U32.HI R4, RZ, c[0x0][0x334], R5 ;  /* 0x0000cd00ff040a19 */ /* 0x000fe40000011605 */
.L_x_2798:
[----:B------:R-:W-:Y:S05]  /*ff80*/  BSYNC B0 ;  /* 0x0000000000007941 */ /* 0x000fea0003800000 */
.L_x_2796:
[----:B------:R-:W-:-:S05]  /*ff90*/  IMAD R4, R4, c[0x0][0x32c], R11 ;  /* 0x0000cb0004047a24 */ /* 0x000fca00078e020b */
[----:B------:R-:W-:Y:S02]  /*ffa0*/  IADD3 R5, R4, c[0x0][0x32c], RZ ;  /* 0x0000cb0004057a10 */ /* 0x000fe40007ffe0ff */
[----:B------:R-:W-:Y:S02]  /*ffb0*/  IMNMX R2, R2, R4, !PT ;  /* 0x0000000402027217 */ /* 0x000fe40007800200 */
[----:B------:R-:W-:Y:S02]  /*ffc0*/  IMNMX R3, R3, R5, PT ;  /* 0x0000000503037217 */ /* 0x000fe40003800200 */
.L_x_2795:
        /* <DEDUP_REMOVED lines=138> */
.L_x_2933:
[----:B-12---:R-:W-:Y:S01]  /*10870*/  FMNMX.FTZ R5, R5, R2, !PT ;  /* 0x0000000205057209 */ /* 0x006fe20007810000 */
[----:B------:R-:W-:Y:S05]  /*10880*/  BRA.DIV ~URZ, `(.L_x_2800) ;  /* 0x000118827f007947 */ /* 0x000fea000b800000 */
[----:B------:R-:W1:Y:S04]  /*10890*/  SHFL.BFLY PT, R2, R6, 0x2, 0x1f ;  /* 0x0c401f0006027f89 */ /* 0x000e6800000e0000 */
[----:B------:R-:W2:Y:S01]  /*108a0*/  SHFL.BFLY PT, R3, R5, 0x1, 0x1f ;  /* 0x0c201f0005037f89 */ /* 0x000ea200000e0000 */
[----:B-1----:R-:W-:Y:S02]  /*108b0*/  FMNMX.FTZ R4, R6, R2, !PT ;  /* 0x0000000206047209 */ /* 0x002fe40007810000 */
[----:B--2---:R-:W-:-:S03]  /*108c0*/  FMNMX.FTZ R5, R5, R3, !PT ;  /* 0x0000000305057209 */ /* 0x004fc60007810000 */
[----:B------:R1:W2:Y:S04]  /*108d0*/  SHFL.BFLY PT, R6, R4, 0x1, 0x1f ;  /* 0x0c201f0004067f89 */ /* 0x0002a800000e0000 */
.L_x_2934:
        /* <DEDUP_REMOVED lines=109> */
[--C-:B------:R-:W-:Y:S02]  /*10fb0*/  FFMA.FTZ R14, R66, c[0x0][0x2d0], -R2.reuse ;  /* 0x0000b400420e7a23 */ /* 0x100fe40000010802 */
[----:B------:R-:W-:-:S02]  /*10fc0*/  FFMA.FTZ R59, R85, c[0x0][0x2d0], -R2 ;  /* 0x0000b400553b7a23 */ /* 0x000fc40000010802 */
[----:B------:R-:W-:Y:S02]  /*10fd0*/  FFMA.FTZ R62, R81, c[0x0][0x2d0], -R2 ;  /* 0x0000b400513e7a23 */ /* 0x000fe40000010802 */
[----:B------:R-:W-:Y:S01]  /*10fe0*/  FADD.FTZ R4, R110, R4 ;  /* 0x000000046e047221 */ /* 0x000fe20000010000 */
        /* <DEDUP_REMOVED lines=19> */
[----:B----4-:R-:W-:-:S05]  /*11120*/  FFMA.FTZ R10, R64, c[0x0][0x2d0], -R2 ;  /* 0x0000b400400a7a23 */ /* 0x010fca0000010802 */
[----:B------:R-:W-:Y:S07]  /*11130*/  MUFU.EX2 R11, R11 ;  /* 0x0000000b000b7308 */ /* 0x000fee0000000800 */
[----:B------:R-:W-:Y:S01]  /*11140*/  HMMA.16816.F32.BF16 R92, R28, R26, R16 ;  /* 0x0000001a1c5c723c */ /* 0x000fe20000041810 */
[--C-:B--2---:R-:W-:Y:S01]  /*11150*/  FFMA.FTZ R9, R61, c[0x0][0x2d0], -R2.reuse ;  /* 0x0000b4003d097a23 */ /* 0x104fe20000010802 */
[----:B------:R-:W1:Y:S01]  /*11160*/  MUFU.EX2 R17, R36 ;  /* 0x0000002400117308 */ /* 0x000e620000000800 */
[----:B------:R-:W-:-:S02]  /*11170*/  FFMA.FTZ R61, R75, c[0x0][0x2d0], -R2 ;  /* 0x0000b4004b3d7a23 */ /* 0x000fc40000010802 */
        /* <DEDUP_REMOVED lines=206> */
.L_x_2803:
[----:B------:R-:W-:-:S04]  /*11e60*/  MOV R2, 0x1 ;  /* 0x0000000100027802 */ /* 0x000fc80000000f00 */
[----:B------:R-:W-:-:S13]  /*11e70*/  ISETP.NE.AND P0, PT, R2, c[0x0][0x32c], PT ;  /* 0x0000cb0002007a0c */ /* 0x000fda0003f05270 */
[----:B------:R-:W-:-:S05]  /*11e80*/  @P0 IMAD.HI.U32 R2, R3, c[0x0][0x330], RZ ;  /* 0x0000cc0003020a27 */ /* 0x000fca00078e00ff */
[----:B------:R-:W-:Y:S02]  /*11e90*/  @P0 SHF.R.U32.HI R3, RZ, c[0x0][0x334], R2 ;  /* 0x0000cd00ff030a19 */ /* 0x000fe40000011602 */
.L_x_2804:
[----:B------:R-:W-:Y:S05]  /*11ea0*/  BSYNC B0 ;  /* 0x0000000000007941 */ /* 0x000fea0003800000 */
.L_x_2802:
[----:B------:R-:W-:-:S05]  /*11eb0*/  MOV R2, c[0x0][0x32c] ;  /* 0x0000cb0000027a02 */ /* 0x000fca0000000f00 */
[----:B------:R-:W-:-:S05]  /*11ec0*/  IMAD R3, R3, R2, c[0x0][0x32c] ;  /* 0x0000cb0003037624 */ /* 0x000fca00078e0202 */
[----:B------:R-:W-:-:S05]  /*11ed0*/  IMNMX R4, R4, R3, PT ;  /* 0x0000000304047217 */ /* 0x000fca0003800200 */
.L_x_2801:
        /* <DEDUP_REMOVED lines=8> */
.L_x_2826:
        /* <DEDUP_REMOVED lines=37> */
.L_x_2935:
[----:B------:R-:W-:-:S05]  /*121b0*/  BRA.DIV ~URZ, `(.L_x_2809) ;  /* 0x000100b27f007947 */ /* 0x000fca000b800000 */
[----:B------:R-:W5:Y:S01]  /*121c0*/  SHFL.IDX PT, R2, R8, RZ, 0x181f ;  /* 0x00181fff08027589 */ /* 0x000f6200000e0000 */
[----:B------:R-:W-:Y:S02]  /*121d0*/  ISETP.GE.AND P2, PT, R76, c[0x0][0x1d4], PT ;  /* 0x000075004c007a0c */ /* 0x000fe40003f46270 */
[----:B------:R-:W-:Y:S01]  /*121e0*/  ISETP.GE.AND P1, PT, R211, c[0x0][0x1d4], PT ;  /* 0x00007500d3007a0c */ /* 0x000fe20003f26270 */
[----:B------:R-:W-:Y:S01]  /*121f0*/  SHFL.IDX PT, R5, R8, 0x2, 0x181f ;  /* 0x00581f0008057f89 */ /* 0x000fe200000e0000 */
[C---:B-----5:R-:W-:Y:S05]  /*12200*/  IADD3 R22, P0, R2.reuse, R9, RZ ;  /* 0x0000000902167210 */ /* 0x060fea0007f1e0ff */
[C---:B---3--:R-:W-:Y:S01]  /*12210*/  IMAD.X R23, R21.reuse, 0x1, R10, P0 ;  /* 0x0000000115177824 */ /* 0x048fe200000e060a */
[----:B------:R-:W-:Y:S04]  /*12220*/  IADD3 R2, P0, R2, R11, RZ ;  /* 0x0000000b02027210 */ /* 0x000fe80007f1e0ff */
[----:B------:R-:W-:Y:S01]  /*12230*/  @!PT LDS RZ, [RZ] ;  /* 0x00000000fffff984 */ /* 0x000fe20000000800 */
[----:B------:R3:W-:Y:S01]  /*12240*/  LDGSTS.E.BYPASS.LTC128B.128 [R210+0x100], [R22.64], !P2 ;  /* 0x0010000016d27fae */ /* 0x0007e2000d101d48 */
[----:B------:R-:W-:Y:S01]  /*12250*/  IMAD.X R3, R21, 0x1, R20, P0 ;  /* 0x0000000115037824 */ /* 0x000fe200000e0614 */
[----:B------:R-:W-:Y:S04]  /*12260*/  SEL R21, RZ, 0x10, P2 ;  /* 0x00000010ff157807 */ /* 0x000fe80001000000 */
[----:B------:R5:W-:Y:S04]  /*12270*/  LDGSTS.E.BYPASS.LTC128B.128 [R210+0x3100], [R2.64], !P1 ;  /* 0x0310000002d27fae */ /* 0x000be8000c901d48 */
[----:B-----5:R-:W3:Y:S04]  /*12280*/  SHFL.IDX PT, R2, R8, 0x1, 0x181f ;  /* 0x00381f0008027f89 */ /* 0x020ee800000e0000 */
[----:B------:R-:W5:Y:S04]  /*12290*/  SHFL.IDX PT, R3, R4, 0x1, 0x181f ;  /* 0x00381f0004037f89 */ /* 0x000f6800000e0000 */
[----:B--2---:R-:W2:Y:S01]  /*122a0*/  SHFL.IDX PT, R4, R4, 0x2, 0x181f ;  /* 0x00581f0004047f89 */ /* 0x004ea200000e0000 */
[C---:B---3--:R-:W-:Y:S05]  /*122b0*/  IADD3 R22, P0, R2.reuse, R9, RZ ;  /* 0x0000000902167210 */ /* 0x048fea0007f1e0ff */
[C---:B-----5:R-:W-:Y:S01]  /*122c0*/  IMAD.X R23, R3.reuse, 0x1, R10, P0 ;  /* 0x0000000103177824 */ /* 0x060fe200000e060a */
[----:B------:R-:W-:Y:S04]  /*122d0*/  IADD3 R2, P0, R2, R11, RZ ;  /* 0x0000000b02027210 */ /* 0x000fe80007f1e0ff */
[----:B------:R3:W-:Y:S01]  /*122e0*/  LDGSTS.E.BYPASS.LTC128B.128 [R210+0x1100], [R22.64], !P2 ;  /* 0x0110000016d27fae */ /* 0x0007e2000d101d48 */
[----:B------:R-:W-:Y:S05]  /*122f0*/  IMAD.X R3, R3, 0x1, R20, P0 ;  /* 0x0000000103037824 */ /* 0x000fea00000e0614 */
[----:B------:R4:W-:Y:S01]  /*12300*/  LDGSTS.E.BYPASS.LTC128B.128 [R210+0x4100], [R2.64], !P1 ;  /* 0x0410000002d27fae */ /* 0x0009e2000c901d48 */
[----:B---3--:R-:W-:Y:S03]  /*12310*/  SEL R22, RZ, 0x10, P1 ;  /* 0x00000010ff167807 */ /* 0x008fe60000800000 */
.L_x_2936:
[C---:B--2-4-:R-:W-:Y:S02]  /*12320*/  IADD3 R2, -R21.reuse, 0x10, RZ ;  /* 0x0000001015027810 */ /* 0x054fe40007ffe1ff */
        /* <DEDUP_REMOVED lines=12> */
[----:B------:R-:W-:Y:S05]  /*123f0*/  IADD3.X R3, RZ, R4, R20, P1, P0 ;  /* 0x00000004ff037210 */ /* 0x000fea0000fe0414 */
[----:B------:R2:W-:Y:S04]  /*12400*/  LDGSTS.E.BYPASS.LTC128B.128.ZFILL [R210+0x5100], [R2.64], P2 ;  /* 0x0510000002d27fae */ /* 0x0005e80009141d48 */
.L_x_2807:
[----:B--23--:R-:W-:Y:S05]  /*12410*/  BSYNC B0 ;  /* 0x0000000000007941 */ /* 0x00cfea0003800000 */
.L_x_2806:
        /* <DEDUP_REMOVED lines=141> */
[----:B------:R-:W2:Y:S01]  /*12cf0*/  LDL R2, [R1+0x10] ;  /* 0x0000100001027983 */ /* 0x000ea20000100800 */
[----:B------:R-:W-:Y:S01]  /*12d00*/  IMAD.MOV.U32 R213, RZ, RZ, RZ ;  /* 0x000000ffffd57224 */ /* 0x000fe200078e00ff */
[----:B------:R-:W-:Y:S01]  /*12d10*/  ISETP.GT.AND P1, PT, R0, 0x5f, PT ;  /* 0x0000005f0000780c */ /* 0x000fe20003f24270 */
[----:B------:R-:W-:Y:S01]  /*12d20*/  IMAD.SHL.U32 R143, R211, 0x2, RZ ;  /* 0x00000002d38f7824 */ /* 0x000fe200078e00ff */
[----:B------:R-:W3:Y:S01]  /*12d30*/  LDL.64 R218, [R1] ;  /* 0x0000000001da7983 */ /* 0x000ee20000100a00 */
[C---:B------:R-:W-:Y:S01]  /*12d40*/  IMAD.SHL.U32 R141, R76.reuse, 0x2, RZ ;  /* 0x000000024c8d7824 */ /* 0x040fe200078e00ff */
[----:B------:R-:W-:Y:S02]  /*12d50*/  ISETP.NE.AND P2, PT, R3, 0x1, PT ;  /* 0x000000010300780c */ /* 0x000fe40003f45270 */
[----:B------:R-:W-:Y:S02]  /*12d60*/  SHF.L.U64.HI R144, R211, 0x1, R237 ;  /* 0x00000001d3907819 */ /* 0x000fe400000102ed */
[----:B------:R-:W4:Y:S01]  /*12d70*/  LDL R216, [R1+0x8] ;  /* 0x0000080001d87983 */ /* 0x000f220000100800 */
[----:B------:R-:W-:Y:S01]  /*12d80*/  SHF.L.U64.HI R142, R76, 0x1, R77 ;  /* 0x000000014c8e7819 */ /* 0x000fe2000001024d */
[----:B--2---:R-:W-:Y:S05]  /*12d90*/  IMAD R3, R212, 0x60, R2 ;  /* 0x00000060d4037824 */ /* 0x004fea00078e0202 */
[----:B------:R-:W-:Y:S05]  /*12da0*/  IADD3 R3, R3, -0x60, R0 ;  /* 0xffffffa003037810 */ /* 0x000fea0007ffe000 */
[----:B------:R-:W-:Y:S04]  /*12db0*/  @P2 IMAD.HI.U32 R4, R3, c[0x0][0x2bc], RZ ;  /* 0x0000af0003042a27 */ /* 0x000fe800078e00ff */
[--C-:B------:R-:W-:Y:S01]  /*12dc0*/  IMAD.MOV.U32 R2, RZ, RZ, R3.reuse ;  /* 0x000000ffff027224 */ /* 0x100fe200078e0003 */
[----:B------:R-:W-:Y:S04]  /*12dd0*/  @P2 SHF.R.U32.HI R2, RZ, c[0x0][0x2c0], R4 ;  /* 0x0000b000ff022a19 */ /* 0x000fe80000011604 */
[C---:B---3--:R-:W-:Y:S04]  /*12de0*/  @!P1 IADD3 R5, P0, R2.reuse, R218, RZ ;  /* 0x000000da02059210 */ /* 0x048fe80007f1e0ff */
[----:B----4-:R-:W-:Y:S01]  /*12df0*/  @!P1 LEA.HI.X.SX32 R140, R2, R216, 0x1, P0 ;  /* 0x000000d8028c9211 */ /* 0x010fe200000f0eff */
[----:B------:R-:W-:Y:S01]  /*12e00*/  IMAD.MOV R2, RZ, RZ, -R2 ;  /* 0x000000ffff027224 */ /* 0x000fe200078e0a02 */
[C---:B------:R-:W-:Y:S03]  /*12e10*/  @!P1 LEA R4, P0, R5.reuse, c[0x0][0x2a0], 0x2 ;  /* 0x0000a80005049a11 */ /* 0x040fe600078010ff */
[----:B------:R-:W-:Y:S01]  /*12e20*/  IMAD R214, R2, c[0x0][0x2b8], R3 ;  /* 0x0000ae0002d67a24 */ /* 0x000fe200078e0203 */
[----:B------:R-:W-:Y:S04]  /*12e30*/  @!P1 LEA.HI.X R5, R5, c[0x0][0x2a4], R140, 0x2, P0 ;  /* 0x0000a90005059a11 */ /* 0x000fe800000f148c */
[----:B------:R-:W-:Y:S01]  /*12e40*/  SHF.R.S32.HI R2, RZ, 0x1f, R214 ;  /* 0x0000001fff027819 */ /* 0x000fe200000114d6 */
[----:B------:R1:W2:Y:S04]  /*12e50*/  @!P1 LDG.E R213, [R4.64] ;  /* 0x0000000804d59981 */ /* 0x0002a8000c1e1900 */
[----:B-1----:R-:W-:Y:S02]  /*12e60*/  IMAD R4, R2, c[0x0][0x1e0], RZ ;  /* 0x0000780002047a24 */ /* 0x002fe400078e02ff */
[C---:B------:R-:W-:Y:S04]  /*12e70*/  IMAD.WIDE.U32 R2, R214.reuse, c[0x0][0x1e0], RZ ;  /* 0x00007800d6027a25 */ /* 0x040fe800078e00ff */
        /* <DEDUP_REMOVED lines=12> */
.L_x_2937:
[----:B------:R-:W-:-:S05]  /*12f40*/  BRA.DIV ~URZ, `(.L_x_2813) ;  /* 0x0000f7127f007947 */ /* 0x000fca000b800000 */
[----:B------:R-:W3:Y:S01]  /*12f50*/  SHFL.IDX PT, R2, R140, RZ, 0x181f ;  /* 0x00181fff8c027589 */ /* 0x000ee200000e0000 */
[----:B------:R-:W-:Y:S02]  /*12f60*/  ISETP.GE.AND P2, PT, R76, c[0x0][0x1d4], PT ;  /* 0x000075004c007a0c */ /* 0x000fe40003f46270 */
[----:B------:R-:W-:Y:S01]  /*12f70*/  ISETP.GE.AND P1, PT, R211, c[0x0][0x1d4], PT ;  /* 0x00007500d3007a0c */ /* 0x000fe20003f26270 */
[----:B------:R-:W-:Y:S01]  /*12f80*/  SHFL.IDX PT, R5, R140, 0x2, 0x181f ;  /* 0x00581f008c057f89 */ /* 0x000fe200000e0000 */
[C---:B---3--:R-:W-:Y:S05]  /*12f90*/  IADD3 R146, P0, R2.reuse, R141, RZ ;  /* 0x0000008d02927210 */ /* 0x048fea0007f1e0ff */
[C---:B--2---:R-:W-:Y:S01]  /*12fa0*/  IMAD.X R147, R145.reuse, 0x1, R142, P0 ;  /* 0x0000000191937824 */ /* 0x044fe200000e068e */
[----:B------:R-:W-:Y:S04]  /*12fb0*/  IADD3 R2, P0, R2, R143, RZ ;  /* 0x0000008f02027210 */ /* 0x000fe80007f1e0ff */
[----:B------:R-:W-:Y:S01]  /*12fc0*/  @!PT LDS RZ, [RZ] ;  /* 0x00000000fffff984 */ /* 0x000fe20000000800 */
[----:B------:R2:W-:Y:S01]  /*12fd0*/  LDGSTS.E.BYPASS.LTC128B.128 [R210+0x8100], [R146.64], !P2 ;  /* 0x0810000092d27fae */ /* 0x0005e2000d101d48 */
[----:B------:R-:W-:Y:S01]  /*12fe0*/  IMAD.X R3, R145, 0x1, R144, P0 ;  /* 0x0000000191037824 */ /* 0x000fe200000e0690 */
[----:B------:R-:W-:Y:S04]  /*12ff0*/  SEL R145, RZ, 0x10, P2 ;  /* 0x00000010ff917807 */ /* 0x000fe80001000000 */
[----:B------:R3:W-:Y:S04]  /*13000*/  LDGSTS.E.BYPASS.LTC128B.128 [R210+0xb100], [R2.64], !P1 ;  /* 0x0b10000002d27fae */ /* 0x0007e8000c901d48 */
[----:B---3--:R-:W2:Y:S04]  /*13010*/  SHFL.IDX PT, R2, R140, 0x1, 0x181f ;  /* 0x00381f008c027f89 */ /* 0x008ea800000e0000 */
[----:B------:R-:W3:Y:S04]  /*13020*/  SHFL.IDX PT, R3, R4, 0x1, 0x181f ;  /* 0x00381f0004037f89 */ /* 0x000ee800000e0000 */
[----:B-1----:R-:W1:Y:S01]  /*13030*/  SHFL.IDX PT, R4, R4, 0x2, 0x181f ;  /* 0x00581f0004047f89 */ /* 0x002e6200000e0000 */
[C---:B--2---:R-:W-:Y:S05]  /*13040*/  IADD3 R146, P0, R2.reuse, R141, RZ ;  /* 0x0000008d02927210 */ /* 0x044fea0007f1e0ff */
[C---:B---3--:R-:W-:Y:S01]  /*13050*/  IMAD.X R147, R3.reuse, 0x1, R142, P0 ;  /* 0x0000000103937824 */ /* 0x048fe200000e068e */
[----:B------:R-:W-:Y:S04]  /*13060*/  IADD3 R2, P0, R2, R143, RZ ;  /* 0x0000008f02027210 */ /* 0x000fe80007f1e0ff */
[----:B------:R2:W-:Y:S01]  /*13070*/  LDGSTS.E.BYPASS.LTC128B.128 [R210+0x9100], [R146.64], !P2 ;  /* 0x0910000092d27fae */ /* 0x0005e2000d101d48 */
[----:B------:R-:W-:Y:S05]  /*13080*/  IMAD.X R3, R3, 0x1, R144, P0 ;  /* 0x0000000103037824 */ /* 0x000fea00000e0690 */
[----:B------:R3:W-:Y:S01]  /*13090*/  LDGSTS.E.BYPASS.LTC128B.128 [R210+0xc100], [R2.64], !P1 ;  /* 0x0c10000002d27fae */ /* 0x0007e2000c901d48 */
[----:B--2---:R-:W-:Y:S03]  /*130a0*/  SEL R146, RZ, 0x10, P1 ;  /* 0x00000010ff927807 */ /* 0x004fe60000800000 */
.L_x_2938:
[C---:B-1-3--:R-:W-:Y:S02]  /*130b0*/  IADD3 R2, -R145.reuse, 0x10, RZ ;  /* 0x0000001091027810 */ /* 0x04afe40007ffe1ff */
        /* <DEDUP_REMOVED lines=14> */
.L_x_2811:
[----:B------:R-:W-:Y:S05]  /*131a0*/  BSYNC B0 ;  /* 0x0000000000007941 */ /* 0x000fea0003800000 */
.L_x_2810:
        /* <DEDUP_REMOVED lines=15> */
.L_x_2939:
        /* <DEDUP_REMOVED lines=19> */
.L_x_2817:
[----:B------:R-:W-:Y:S04]  /*133d0*/  MOV R143, c[0x0][0x32c] ;  /* 0x0000cb00008f7a02 */ /* 0x000fe80000000f00 */
[----:B------:R-:W-:Y:S11]  /*133e0*/  ISETP.NE.AND P0, PT, R143, 0x1, PT ;  /* 0x000000018f00780c */ /* 0x000ff60003f05270 */
[----:B------:R-:W-:Y:S02]  /*133f0*/  @!UPT UIADD3 URZ, URZ, URZ, URZ ;  /* 0x0000003f3f3ff290 */ /* 0x000fe4000fffe03f */
[----:B------:R-:W-:Y:S05]  /*13400*/  @P0 IMAD.HI.U32 R143, R5, c[0x0][0x330], RZ ;  /* 0x0000cc00058f0a27 */ /* 0x000fea00078e00ff */
[----:B------:R-:W-:Y:S02]  /*13410*/  @P0 SHF.R.U32.HI R5, RZ, c[0x0][0x334], R143 ;  /* 0x0000cd00ff050a19 */ /* 0x000fe4000001168f */
.L_x_2818:
[----:B------:R-:W-:Y:S05]  /*13420*/  BSYNC B0 ;  /* 0x0000000000007941 */ /* 0x000fea0003800000 */
.L_x_2816:
[----:B------:R-:W-:Y:S04]  /*13430*/  IMAD.IADD R143, R4, 0x1, -R245 ;  /* 0x00000001048f7824 */ /* 0x000fe800078e0af5 */
[----:B------:R-:W-:Y:S05]  /*13440*/  IMAD R5, R5, c[0x0][0x32c], R143 ;  /* 0x0000cb0005057a24 */ /* 0x000fea00078e028f */
[----:B------:R-:W-:Y:S02]  /*13450*/  IMNMX R2, R2, R5, !PT ;  /* 0x0000000502027217 */ /* 0x000fe40007800200 */
[----:B------:R-:W-:Y:S04]  /*13460*/  IADD3 R5, R5, c[0x0][0x32c], RZ ;  /* 0x0000cb0005057a10 */ /* 0x000fe80007ffe0ff */
[----:B------:R-:W-:Y:S02]  /*13470*/  IMNMX R3, R3, R5, PT ;  /* 0x0000000503037217 */ /* 0x000fe40003800200 */
.L_x_2815:
        /* <DEDUP_REMOVED lines=135> */
.L_x_2940:
        /* <DEDUP_REMOVED lines=19> */
.L_x_2822:
[----:B------:R-:W-:Y:S04]  /*13e20*/  MOV R8, c[0x0][0x32c] ;  /* 0x0000cb0000087a02 */ /* 0x000fe80000000f00 */
[----:B------:R-:W-:Y:S11]  /*13e30*/  ISETP.NE.AND P0, PT, R8, 0x1, PT ;  /* 0x000000010800780c */ /* 0x000ff60003f05270 */
[----:B------:R-:W-:Y:S02]  /*13e40*/  @!UPT UIADD3 URZ, URZ, URZ, URZ ;  /* 0x0000003f3f3ff290 */ /* 0x000fe4000fffe03f */
[----:B------:R-:W-:Y:S05]  /*13e50*/  @P0 IMAD.HI.U32 R8, R5, c[0x0][0x330], RZ ;  /* 0x0000cc0005080a27 */ /* 0x000fea00078e00ff */
[----:B------:R-:W-:Y:S02]  /*13e60*/  @P0 SHF.R.U32.HI R5, RZ, c[0x0][0x334], R8 ;  /* 0x0000cd00ff050a19 */ /* 0x000fe40000011608 */
.L_x_2823:
[----:B------:R-:W-:Y:S05]  /*13e70*/  BSYNC B0 ;  /* 0x0000000000007941 */ /* 0x000fea0003800000 */
.L_x_2821:
[----:B------:R-:W-:Y:S04]  /*13e80*/  IMAD.IADD R4, R4, 0x1, -R245 ;  /* 0x0000000104047824 */ /* 0x000fe800078e0af5 */
[----:B------:R-:W-:Y:S05]  /*13e90*/  IMAD R5, R5, c[0x0][0x32c], R4 ;  /* 0x0000cb0005057a24 */ /* 0x000fea00078e0204 */
[----:B------:R-:W-:Y:S02]  /*13ea0*/  IMNMX R2, R2, R5, !PT ;  /* 0x0000000502027217 */ /* 0x000fe40007800200 */
[----:B------:R-:W-:Y:S04]  /*13eb0*/  IADD3 R5, R5, c[0x0][0x32c], RZ ;  /* 0x0000cb0005057a10 */ /* 0x000fe80007ffe0ff */
[----:B------:R-:W-:Y:S02]  /*13ec0*/  IMNMX R3, R3, R5, PT ;  /* 0x0000000503037217 */ /* 0x000fe40003800200 */
.L_x_2820:
        /* <DEDUP_REMOVED lines=69> */
[C---:B------:R-:W-:Y:S02]  /*14320*/  ISETP.GT.AND P0, PT, R2.reuse, 0x41, !P6 ;  /* 0x000000410200780c */ /* 0x040fe40007704270 */
[----:B------:R-:W-:Y:S02]  /*14330*/  LOP3.LUT P6, RZ, R209, 0x20000, RZ, 0xc0, !PT ;  /* 0x00020000d1ff7812 */ /* 0x000fe400078cc0ff */
        /* <DEDUP_REMOVED lines=8> */
[----:B------:R-:W-:Y:S02]  /*143c0*/  ISETP.GT.AND P0, PT, R2, 0x50, !P3 ;  /* 0x000000500200780c */ /* 0x000fe40005f04270 */
        /* <DEDUP_REMOVED lines=60> */
.L_x_2941:
[----:B---34-:R-:W-:Y:S01]  /*14790*/  FMNMX.FTZ R4, R4, R2, !PT ;  /* 0x0000000204047209 */ /* 0x018fe20007810000 */
[----:B------:R-:W-:-:S05]  /*147a0*/  BRA.DIV ~URZ, `(.L_x_2825) ;  /* 0x0000e3427f007947 */ /* 0x000fca000b800000 */
[----:B------:R-:W3:Y:S02]  /*147b0*/  SHFL.BFLY PT, R2, R4, 0x1, 0x1f ;  /* 0x0c201f0004027f89 */ /* 0x000ee400000e0000 */
[----:B---3--:R-:W-:Y:S02]  /*147c0*/  FMNMX.FTZ R5, R4, R2, !PT ;  /* 0x0000000204057209 */ /* 0x008fe40007810000 */
[----:B------:R-:W3:Y:S02]  /*147d0*/  SHFL.BFLY PT, R2, R8, 0x2, 0x1f ;  /* 0x0c401f0008027f89 */ /* 0x000ee400000e0000 */
[----:B---3--:R-:W-:Y:S05]  /*147e0*/  FMNMX.FTZ R4, R8, R2, !PT ;  /* 0x0000000208047209 */ /* 0x008fea0007810000 */
[----:B------:R3:W4:Y:S02]  /*147f0*/  SHFL.BFLY PT, R2, R4, 0x1, 0x1f ;  /* 0x0c201f0004027f89 */ /* 0x00072400000e0000 */
.L_x_2942:
[C---:B------:R-:W-:Y:S01]  /*14800*/  FSETP.NEU.FTZ.AND P0, PT, R5.reuse, -INF , PT ;  /* 0xff8000000500780b */ /* 0x040fe20003f1d000 */
[C---:B------:R-:W-:Y:S01]  /*14810*/  FMUL.FTZ R3, R5.reuse, c[0x0][0x2d0] ;  /* 0x0000b40005037a20 */ /* 0x040fe20000410000 */
[----:B---34-:R-:W-:Y:S01]  /*14820*/  FMNMX.FTZ R4, R2, R4, !PT ;  /* 0x0000000402047209 */ /* 0x018fe20007810000 */
[----:B------:R-:W-:Y:S01]  /*14830*/  WARPSYNC 0xffffffff ;  /* 0xffffffff00007948 */ /* 0x000fe20003800000 */
[----:B------:R-:W-:Y:S02]  /*14840*/  FSEL R2, R5, RZ, P0 ;  /* 0x000000ff05027208 */ /* 0x000fe40000000000 */
[----:B------:R-:W-:Y:S02]  /*14850*/  FSEL R3, R3, RZ, P0 ;  /* 0x000000ff03037208 */ /* 0x000fe40000000000 */
[----:B------:R-:W-:Y:S01]  /*14860*/  FSETP.NEU.FTZ.AND P0, PT, R4, -INF , PT ;  /* 0xff8000000400780b */ /* 0x000fe20003f1d000 */
[----:B------:R-:W-:Y:S02]  /*14870*/  FADD.FTZ R2, -R2, R6 ;  /* 0x0000000602027221 */ /* 0x000fe40000010100 */
[--C-:B------:R-:W-:Y:S02]  /*14880*/  FFMA.FTZ R6, R152, c[0x0][0x2d0], -R3.reuse ;  /* 0x0000b40098067a23 */ /* 0x100fe40000010803 */
[----:B------:R-:W-:Y:S02]  /*14890*/  FMUL.FTZ R2, R2, c[0x0][0x2d0] ;  /* 0x0000b40002027a20 */ /* 0x000fe40000410000 */
        /* <DEDUP_REMOVED lines=27> */
[----:B-123--:R-:W-:Y:S01]  /*14a50*/  F2FP.BF16.PACK_AB R140, R6, R38 ;  /* 0x00000026068c723e */ /* 0x00efe200000010ff */
[C---:B------:R-:W-:Y:S02]  /*14a60*/  FFMA.FTZ R3, R2.reuse, R215, R38 ;  /* 0x000000d702037223 */ /* 0x040fe40000010026 */
        /* <DEDUP_REMOVED lines=9> */
[----:B------:R-:W-:Y:S01]  /*14b00*/  FMUL.FTZ R3, R3, c[0x0][0x2d0] ;  /* 0x0000b40003037a20 */ /* 0x000fe20000410000 */
[----:B------:R-:W-:Y:S01]  /*14b10*/  MUFU.EX2 R92, R155 ;  /* 0x0000009b005c7308 */ /* 0x000fe20000000800 */
[--C-:B------:R-:W-:Y:S01]  /*14b20*/  FFMA.FTZ R8, R28, c[0x0][0x2d0], -R6.reuse ;  /* 0x0000b4001c087a23 */ /* 0x100fe20000010806 */
[----:B------:R-:W-:Y:S01]  /*14b30*/  IADD3 R212, R212, -0x1, RZ ;  /* 0xffffffffd4d47810 */ /* 0x000fe20007ffe0ff */
        /* <DEDUP_REMOVED lines=19> */
[C---:B-1----:R-:W-:Y:S02]  /*14c70*/  FMUL.FTZ R58, R3.reuse, R82 ;  /* 0x00000052033a7220 */ /* 0x042fe40000410000 */
[----:B------:R-:W-:Y:S02]  /*14c80*/  FMUL.FTZ R59, R3, R83 ;  /* 0x00000053033b7220 */ /* 0x000fe40000410000 */
[----:B------:R-:W1:Y:S01]  /*14c90*/  LDSM.16.MT88.4 R80, [R189] ;  /* 0x00000000bd50783b */ /* 0x000e620000004200 */
[----:B------:R-:W4:Y:S01]  /*14ca0*/  MUFU.EX2 R10, R14 ;  /* 0x0000000e000a7308 */ /* 0x000f220000000800 */
[--C-:B------:R-:W-:Y:S02]  /*14cb0*/  FFMA.FTZ R149, R29, c[0x0][0x2d0], -R6.reuse ;  /* 0x0000b4001d957a23 */ /* 0x100fe40000010806 */
[--C-:B------:R-:W-:Y:S02]  /*14cc0*/  FFMA.FTZ R151, R30, c[0x0][0x2d0], -R6.reuse ;  /* 0x0000b4001e977a23 */ /* 0x100fe40000010806 */
[----:B--2---:R-:W-:Y:S02]  /*14cd0*/  FADD.FTZ R8, R34, R31 ;  /* 0x0000001f22087221 */ /* 0x004fe40000010000 */
[--C-:B------:R-:W-:Y:S02]  /*14ce0*/  FFMA.FTZ R162, R23, c[0x0][0x2d0], -R6.reuse ;  /* 0x0000b40017a27a23 */ /* 0x100fe40000010806 */
[--C-:B------:R-:W-:Y:S01]  /*14cf0*/  FFMA.FTZ R215, R22, c[0x0][0x2d0], -R6.reuse ;  /* 0x0000b40016d77a23 */ /* 0x100fe20000010806 */
[----:B------:R-:W-:Y:S01]  /*14d00*/  MUFU.EX2 R14, R159 ;  /* 0x0000009f000e7308 */ /* 0x000fe20000000800 */
[--C-:B------:R-:W-:Y:S02]  /*14d10*/  FFMA.FTZ R216, R21, c[0x0][0x2d0], -R6.reuse ;  /* 0x0000b40015d87a23 */ /* 0x100fe40000010806 */
[----:B------:R-:W-:Y:S01]  /*14d20*/  FFMA.FTZ R221, R20, c[0x0][0x2d0], -R6 ;  /* 0x0000b40014dd7a23 */ /* 0x000fe20000010806 */
[C---:B---3--:R-:W-:Y:S01]  /*14d30*/  F2FP.BF16.PACK_AB R142, R28.reuse, R34 ;  /* 0x000000221c8e723e */ /* 0x048fe200000010ff */
[----:B------:R-:W-:Y:S02]  /*14d40*/  FMUL.FTZ R34, R3, R110 ;  /* 0x0000006e03227220 */ /* 0x000fe40000410000 */
[----:B------:R-:W-:Y:S02]  /*14d50*/  FADD.FTZ R145, R28, R8 ;  /* 0x000000081c917221 */ /* 0x000fe40000010000 */
[----:B------:R-:W-:Y:S01]  /*14d60*/  FMUL.FTZ R28, R2, R112 ;  /* 0x00000070021c7220 */ /* 0x000fe20000410000 */
[----:B------:R-:W-:Y:S01]  /*14d70*/  MUFU.EX2 R110, R143 ;  /* 0x0000008f006e7308 */ /* 0x000fe20000000800 */
[----:B------:R-:W-:Y:S02]  /*14d80*/  FFMA.FTZ R6, R9, c[0x0][0x2d0], -R6 ;  /* 0x0000b40009067a23 */ /* 0x000fe40000010806 */
[C---:B------:R-:W-:Y:S01]  /*14d90*/  FFMA.FTZ R9, R3.reuse, R236, R11 ;  /* 0x000000ec03097223 */ /* 0x040fe2000001000b */
[----:B----4-:R-:W-:Y:S01]  /*14da0*/  F2FP.BF16.PACK_AB R141, R10, R11 ;  /* 0x0000000b0a8d723e */ /* 0x010fe200000010ff */
[----:B------:R-:W-:Y:S02]  /*14db0*/  FMUL.FTZ R8, R2, R128 ;  /* 0x0000008002087220 */ /* 0x000fe40000410000 */
[----:B------:R-:W-:Y:S02]  /*14dc0*/  FADD.FTZ R236, R10, R9 ;  /* 0x000000090aec7221 */ /* 0x000fe40000010000 */
        /* <DEDUP_REMOVED lines=20> */
[----:B------:R-:W-:Y:S01]  /*14f10*/  LDSM.16.MT88.4 R116, [R190+0x2800] ;  /* 0x00280000be74783b */ /* 0x000fe20000004200 */
[C---:B------:R-:W-:Y:S01]  /*14f20*/  FMUL.FTZ R35, R3.reuse, R111 ;  /* 0x0000006f03237220 */ /* 0x040fe20000410000 */
[C---:B-1----:R-:W-:Y:S01]  /*14f30*/  HMMA.16816.F32.BF16 R8, R140.reuse, R80, R8 ;  /* 0x000000508c08723c */ /* 0x042fe20000041808 */
[----:B------:R-:W-:Y:S04]  /*14f40*/  MUFU.EX2 R240, R147 ;  /* 0x0000009300f07308 */ /* 0x000fe80000000800 */
[C---:B------:R-:W-:Y:S02]  /*14f50*/  FMUL.FTZ R38, R3.reuse, R106 ;  /* 0x0000006a03267220 */ /* 0x040fe40000410000 */
[C---:B------:R-:W-:Y:S01]  /*14f60*/  FMUL.FTZ R39, R3.reuse, R107 ;  /* 0x0000006b03277220 */ /* 0x040fe20000410000 */
[C---:B------:R-:W-:Y:S01]  /*14f70*/  HMMA.16816.F32.BF16 R16, R140.reuse, R82, R16 ;  /* 0x000000528c10723c */ /* 0x040fe20000041810 */
[----:B------:R-:W1:Y:S02]  /*14f80*/  LDSM.16.MT88.4 R80, [R190] ;  /* 0x00000000be50783b */ /* 0x000e640000004200 */
[----:B------:R-:W-:Y:S01]  /*14f90*/  MUFU.EX2 R147, R224 ;  /* 0x000000e000937308 */ /* 0x000fe20000000800 */
[C---:B------:R-:W-:Y:S02]  /*14fa0*/  FMUL.FTZ R40, R2.reuse, R96 ;  /* 0x0000006002287220 */ /* 0x040fe40000410000 */
[C---:B------:R-:W-:Y:S02]  /*14fb0*/  FMUL.FTZ R41, R2.reuse, R97 ;  /* 0x0000006102297220 */ /* 0x040fe40000410000 */
[C---:B------:R-:W-:Y:S04]  /*14fc0*/  FMUL.FTZ R42, R3.reuse, R98 ;  /* 0x00000062032a7220 */ /* 0x040fe80000410000 */
        /* <DEDUP_REMOVED lines=18> */
[C---:B------:R-:W-:Y:S01]  /*150f0*/  FMUL.FTZ R33, R2.reuse, R109 ;  /* 0x0000006d02217220 */ /* 0x040fe20000410000 */
[C---:B-1----:R-:W-:Y:S03]  /*15100*/  HMMA.16816.F32.BF16 R20, R140.reuse, R80, R20 ;  /* 0x000000508c14723c */ /* 0x042fe60000041814 */
[C---:B------:R-:W-:Y:S01]  /*15110*/  FMUL.FTZ R36, R2.reuse, R104 ;  /* 0x0000006802247220 */ /* 0x040fe20000410000 */
        /* <DEDUP_REMOVED lines=25> */
[C---:B------:R-:W-:Y:S01]  /*152b0*/  FMUL.FTZ R72, R2.reuse, R72 ;  /* 0x0000004802487220 */ /* 0x040fe20000410000 */
[C---:B-1----:R-:W-:Y:S03]  /*152c0*/  HMMA.16816.F32.BF16 R28, R140.reuse, R80, R28 ;  /* 0x000000508c1c723c */ /* 0x042fe6000004181c */
[----:B------:R-:W-:Y:S03]  /*152d0*/  FMUL.FTZ R73, R2, R73 ;  /* 0x0000004902497220 */ /* 0x000fe60000410000 */
[----:B------:R-:W-:Y:S01]  /*152e0*/  MUFU.EX2 R104, R217 ;  /* 0x000000d900687308 */ /* 0x000fe20000000800 */
[----:B------:R-:W-:Y:S01]  /*152f0*/  FADD.FTZ R2, R14, R145 ;  /* 0x000000910e027221 */ /* 0x000fe20000010000 */
[C---:B------:R-:W-:Y:S01]  /*15300*/  HMMA.16816.F32.BF16 R32, R140.reuse, R82, R32 ;  /* 0x000000528c20723c */ /* 0x040fe20000041820 */
[----:B------:R-:W1:Y:S07]  /*15310*/  LDSM.16.MT88.4 R80, [R191] ;  /* 0x00000000bf50783b */ /* 0x000e6e0000004200 */
        /* <DEDUP_REMOVED lines=9> */
[----:B------:R-:W2:Y:S10]  /*153b0*/  MUFU.EX2 R3, R158 ;  /* 0x0000009e00037308 */ /* 0x000eb40000000800 */
[----:B------:R-:W-:Y:S10]  /*153c0*/  MUFU.EX2 R158, R151 ;  /* 0x00000097009e7308 */ /* 0x000ff40000000800 */
[----:B------:R-:W-:Y:S01]  /*153d0*/  MUFU.EX2 R151, R216 ;  /* 0x000000d800977308 */ /* 0x000fe20000000800 */
[C---:B-1----:R-:W-:Y:S03]  /*153e0*/  HMMA.16816.F32.BF16 R44, R140.reuse, R80, R44 ;  /* 0x000000508c2c723c */ /* 0x042fe6000004182c */
[----:B--2---:R-:W-:Y:S04]  /*153f0*/  FADD.FTZ R2, R3, R2 ;  /* 0x0000000203027221 */ /* 0x004fe80000010000 */
[----:B------:R-:W-:Y:S01]  /*15400*/  FADD.FTZ R2, R89, R2 ;  /* 0x0000000259027221 */ /* 0x000fe20000010000 */
[C---:B------:R-:W-:Y:S01]  /*15410*/  HMMA.16816.F32.BF16 R48, R140.reuse, R82, R48 ;  /* 0x000000528c30723c */ /* 0x040fe20000041830 */
[----:B------:R-:W1:Y:S01]  /*15420*/  LDSM.16.MT88.4 R80, [R190+0x3000] ;  /* 0x00300000be50783b */ /* 0x000e620000004200 */
[----:B------:R-:W2:Y:S02]  /*15430*/  MUFU.EX2 R159, R149 ;  /* 0x00000095009f7308 */ /* 0x000ea40000000800 */
[C---:B------:R-:W-:Y:S08]  /*15440*/  FADD.FTZ R2, R88.reuse, R2 ;  /* 0x0000000258027221 */ /* 0x040ff00000010000 */
[----:B------:R-:W-:Y:S10]  /*15450*/  MUFU.EX2 R149, R222 ;  /* 0x000000de00957308 */ /* 0x000ff40000000800 */
[----:B------:R-:W-:Y:S10]  /*15460*/  MUFU.EX2 R146, R229 ;  /* 0x000000e500927308 */ /* 0x000ff40000000800 */
[----:B------:R-:W3:Y:S01]  /*15470*/  MUFU.EX2 R145, R230 ;  /* 0x000000e600917308 */ /* 0x000ee20000000800 */
[C---:B-1----:R-:W-:Y:S09]  /*15480*/  HMMA.16816.F32.BF16 R52, R140.reuse, R80, R52 ;  /* 0x000000508c34723c */ /* 0x042ff20000041834 */
[----:B------:R-:W-:Y:S01]  /*15490*/  MUFU.EX2 R144, R232 ;  /* 0x000000e800907308 */ /* 0x000fe20000000800 */
[C---:B------:R-:W-:Y:S01]  /*154a0*/  HMMA.16816.F32.BF16 R56, R140.reuse, R82, R56 ;  /* 0x000000528c38723c */ /* 0x040fe20000041838 */
[----:B------:R-:W1:Y:S08]  /*154b0*/  LDSM.16.MT88.4 R80, [R192+0x3000] ;  /* 0x00300000c050783b */ /* 0x000e700000004200 */
        /* <DEDUP_REMOVED lines=12> */
[----:B--2---:R-:W-:Y:S02]  /*15580*/  F2FP.BF16.PACK_AB R83, R159, R238 ;  /* 0x000000ee9f53723e */ /* 0x004fe400000010ff */
[----:B---3--:R-:W-:Y:S02]  /*15590*/  F2FP.BF16.PACK_AB R141, R145, R146 ;  /* 0x00000092918d723e */ /* 0x008fe400000010ff */
[----:B----4-:R-:W-:Y:S03]  /*155a0*/  F2FP.BF16.PACK_AB R143, R6, R144 ;  /* 0x00000090068f723e */ /* 0x010fe600000010ff */
[C---:B------:R-:W-:Y:S05]  /*155b0*/  HMMA.16816.F32.BF16 R8, R80.reuse, R84, R8 ;  /* 0x000000545008723c */ /* 0x040fea0000041808 */
[----:B-1----:R-:W-:Y:S03]  /*155c0*/  FADD.FTZ R2, R14, R2 ;  /* 0x000000020e027221 */ /* 0x002fe60000010000 */
[C---:B------:R-:W-:Y:S01]  /*155d0*/  HMMA.16816.F32.BF16 R16, R80.reuse, R86, R16 ;  /* 0x000000565010723c */ /* 0x040fe20000041810 */
[----:B------:R-:W1:Y:S03]  /*155e0*/  LDSM.16.MT88.4 R84, [R192+0x800] ;  /* 0x00080000c054783b */ /* 0x000e660000004200 */
[----:B------:R-:W-:Y:S04]  /*155f0*/  FADD.FTZ R2, R3, R2 ;  /* 0x0000000203027221 */ /* 0x000fe80000010000 */
[----:B------:R-:W-:Y:S04]  /*15600*/  FADD.FTZ R2, R93, R2 ;  /* 0x000000025d027221 */ /* 0x000fe80000010000 */
[C---:B------:R-:W-:Y:S01]  /*15610*/  FADD.FTZ R2, R92.reuse, R2 ;  /* 0x000000025c027221 */ /* 0x040fe20000010000 */
[C---:B-----5:R-:W-:Y:S08]  /*15620*/  HMMA.16816.F32.BF16 R20, R80.reuse, R88, R20 ;  /* 0x000000585014723c */ /* 0x060ff00000041814 */
        /* <DEDUP_REMOVED lines=96> */
[----:B------:R-:W-:Y:S01]  /*15c30*/  FADD.FTZ R2, R14, R2 ;  /* 0x000000020e027221 */ /* 0x000fe20000010000 */
[-C--:B------:R-:W-:Y:S02]  /*15c40*/  MOV R14, R4.reuse ;  /* 0x00000004000e7202 */ /* 0x080fe40000000f00 */
[C---:B---3--:R-:W-:Y:S01]  /*15c50*/  HMMA.16816.F32.BF16 R8, R80.reuse, R92, R8 ;  /* 0x0000005c5008723c */ /* 0x048fe20000041808 */
[----:B------:R-:W2:Y:S04]  /*15c60*/  LDSM.16.MT88.4 R88, [R189+0x5000] ;  /* 0x00500000bd58783b */ /* 0x000ea80000004200 */
        /* <DEDUP_REMOVED lines=11> */
[C---:B-1----:R-:W-:Y:S01]  /*15d20*/  HMMA.16816.F32.BF16 R36, R80.reuse, R84, R36 ;  /* 0x000000545024723c */ /* 0x042fe20000041824 */
[----:B------:R-:W1:Y:S07]  /*15d30*/  MUFU.EX2 R85, R234 ;  /* 0x000000ea00557308 */ /* 0x000e6e0000000800 */
[C---:B------:R-:W-:Y:S03]  /*15d40*/  HMMA.16816.F32.BF16 R40, R80.reuse, R86, R40 ;  /* 0x000000565028723c */ /* 0x040fe60000041828 */
[----:B------:R-:W4:Y:S05]  /*15d50*/  MUFU.EX2 R84, R235 ;  /* 0x000000eb00547308 */ /* 0x000f2a0000000800 */
[C---:B--2---:R-:W-:Y:S08]  /*15d60*/  HMMA.16816.F32.BF16 R44, R80.reuse, R88, R44 ;  /* 0x00000058502c723c */ /* 0x044ff0000004182c */
[C---:B------:R-:W-:Y:S01]  /*15d70*/  HMMA.16816.F32.BF16 R48, R80.reuse, R90, R48 ;  /* 0x0000005a5030723c */ /* 0x040fe20000041830 */
[----:B------:R-:W-:Y:S03]  /*15d80*/  LDSM.16.MT88.4 R88, [R189+0x5800] ;  /* 0x00580000bd58783b */ /* 0x000fe60000004200 */
[----:B-1----:R-:W-:Y:S04]  /*15d90*/  FADD.FTZ R2, R85, R2 ;  /* 0x0000000255027221 */ /* 0x002fe80000010000 */
        /* <DEDUP_REMOVED lines=52> */
.L_x_2805:
        /* <DEDUP_REMOVED lines=22> */
.L_x_2829:
[----:B------:R-:W-:-:S04]  /*16240*/  MOV R4, 0x1 ;  /* 0x0000000100047802 */ /* 0x000fc80000000f00 */
[----:B------:R-:W-:-:S13]  /*16250*/  ISETP.NE.AND P0, PT, R4, c[0x0][0x32c], PT ;  /* 0x0000cb0004007a0c */ /* 0x000fda0003f05270 */
[----:B------:R-:W-:-:S05]  /*16260*/  @P0 IMAD.HI.U32 R4, R2, c[0x0][0x330], RZ ;  /* 0x0000cc0002040a27 */ /* 0x000fca00078e00ff */
[----:B------:R-:W-:Y:S02]  /*16270*/  @P0 SHF.R.U32.HI R2, RZ, c[0x0][0x334], R4 ;  /* 0x0000cd00ff020a19 */ /* 0x000fe40000011604 */
.L_x_2830:
[----:B------:R-:W-:Y:S05]  /*16280*/  BSYNC B0 ;  /* 0x0000000000007941 */ /* 0x000fea0003800000 */
.L_x_2828:
[----:B------:R-:W-:-:S05]  /*16290*/  IMAD R2, R2, c[0x0][0x32c], RZ ;  /* 0x0000cb0002027a24 */ /* 0x000fca00078e02ff */
[----:B------:R-:W-:-:S04]  /*162a0*/  IMNMX R3, R3, R2, !PT ;  /* 0x0000000203037217 */ /* 0x000fc80007800200 */
.L_x_2827:
        /* <DEDUP_REMOVED lines=9> */
.L_x_2842:
        /* <DEDUP_REMOVED lines=37> */
.L_x_2943:
        /* <DEDUP_REMOVED lines=23> */
.L_x_2944:
        /* <DEDUP_REMOVED lines=15> */
.L_x_2833:
[----:B--23--:R-:W-:Y:S05]  /*167f0*/  BSYNC B0 ;  /* 0x0000000000007941 */ /* 0x00cfea0003800000 */
.L_x_2832:
        /* <DEDUP_REMOVED lines=178> */
.L_x_2945:
        /* <DEDUP_REMOVED lines=23> */
.L_x_2946:
        /* <DEDUP_REMOVED lines=15> */
.L_x_2837:
[----:B------:R-:W-:Y:S05]  /*17580*/  BSYNC B0 ;  /* 0x0000000000007941 */ /* 0x000fea0003800000 */
.L_x_2836:
        /* <DEDUP_REMOVED lines=51> */
.L_x_2947:
[----:B-12---:R-:W-:Y:S01]  /*178c0*/  FMNMX.FTZ R4, R4, R2, !PT ;  /* 0x0000000204047209 */ /* 0x006fe20007810000 */
[----:B------:R-:W-:-:S05]  /*178d0*/  BRA.DIV ~URZ, `(.L_x_2841) ;  /* 0x0000bb227f007947 */ /* 0x000fca000b800000 */
[----:B------:R-:W1:Y:S02]  /*178e0*/  SHFL.BFLY PT, R2, R4, 0x1, 0x1f ;  /* 0x0c201f0004027f89 */ /* 0x000e6400000e0000 */
[----:B-1----:R-:W-:Y:S02]  /*178f0*/  FMNMX.FTZ R5, R4, R2, !PT ;  /* 0x0000000204057209 */ /* 0x002fe40007810000 */
[----:B------:R-:W1:Y:S02]  /*17900*/  SHFL.BFLY PT, R2, R140, 0x2, 0x1f ;  /* 0x0c401f008c027f89 */ /* 0x000e6400000e0000 */
[----:B-1----:R-:W-:Y:S05]  /*17910*/  FMNMX.FTZ R4, R140, R2, !PT ;  /* 0x000000028c047209 */ /* 0x002fea0007810000 */
[----:B------:R1:W2:Y:S02]  /*17920*/  SHFL.BFLY PT, R2, R4, 0x1, 0x1f ;  /* 0x0c201f0004027f89 */ /* 0x0002a400000e0000 */
.L_x_2948:
[----:B-12---:R-:W-:Y:S01]  /*17930*/  FMNMX.FTZ R4, R2, R4, !PT ;  /* 0x0000000402047209 */ /* 0x006fe20007810000 */
[C---:B------:R-:W-:Y:S01]  /*17940*/  FADD.FTZ R2, -R5.reuse, R6 ;  /* 0x0000000605027221 */ /* 0x040fe20000010100 */
[----:B------:R-:W-:Y:S01]  /*17950*/  WARPSYNC 0xffffffff ;  /* 0xffffffff00007948 */ /* 0x000fe20003800000 */
[----:B------:R-:W-:Y:S01]  /*17960*/  FMUL.FTZ R6, R5, c[0x0][0x2d0] ;  /* 0x0000b40005067a20 */ /* 0x000fe20000410000 */
[----:B------:R-:W-:Y:S01]  /*17970*/  ISETP.GT.AND P0, PT, R212, R246, PT ;  /* 0x000000f6d400720c */ /* 0x000fe20003f04270 */
[----:B------:R-:W-:Y:S01]  /*17980*/  FMUL.FTZ R2, R2, c[0x0][0x2d0] ;  /* 0x0000b40002027a20 */ /* 0x000fe20000410000 */
[----:B------:R-:W-:Y:S01]  /*17990*/  IADD3 R212, R212, -0x1, RZ ;  /* 0xffffffffd4d47810 */ /* 0x000fe20007ffe0ff */
        /* <DEDUP_REMOVED lines=57> */
[----:B-1----:R-:W-:Y:S02]  /*17d30*/  FMUL.FTZ R58, R2, R82 ;  /* 0x00000052023a7220 */ /* 0x002fe40000410000 */
        /* <DEDUP_REMOVED lines=8> */
[----:B------:R-:W-:Y:S01]  /*17dc0*/  FFMA.FTZ R6, R59, c[0x0][0x2d0], -R6 ;  /* 0x0000b4003b067a23 */ /* 0x000fe20000010806 */
[----:B------:R-:W2:Y:S01]  /*17dd0*/  MUFU.EX2 R11, R11 ;  /* 0x0000000b000b7308 */ /* 0x000ea20000000800 */
[C---:B------:R-:W-:Y:S02]  /*17de0*/  FMUL.FTZ R59, R2.reuse, R83 ;  /* 0x00000053023b7220 */ /* 0x040fe40000410000 */
[----:B------:R-:W3:Y:S01]  /*17df0*/  LDSM.16.MT88.4 R80, [R189] ;  /* 0x00000000bd50783b */ /* 0x000ee20000004200 */
[C---:B------:R-:W-:Y:S02]  /*17e00*/  FMUL.FTZ R29, R3.reuse, R113 ;  /* 0x00000071031d7220 */ /* 0x040fe40000410000 */
[----:B------:R-:W-:Y:S02]  /*17e10*/  FMUL.FTZ R34, R2, R110 ;  /* 0x0000006e02227220 */ /* 0x000fe40000410000 */
[----:B------:R-:W-:Y:S02]  /*17e20*/  FADD.FTZ R8, R16, R8 ;  /* 0x0000000810087221 */ /* 0x000fe40000010000 */
[----:B------:R-:W-:Y:S01]  /*17e30*/  MUFU.EX2 R110, R143 ;  /* 0x0000008f006e7308 */ /* 0x000fe20000000800 */
[----:B------:R-:W-:Y:S02]  /*17e40*/  FMUL.FTZ R28, R3, R112 ;  /* 0x00000070031c7220 */ /* 0x000fe40000410000 */
[----:B------:R-:W-:Y:S02]  /*17e50*/  FADD.FTZ R148, R9, R8 ;  /* 0x0000000809947221 */ /* 0x000fe40000010000 */
[C---:B-1----:R-:W-:Y:S02]  /*17e60*/  FFMA.FTZ R10, R2.reuse, R236, R14 ;  /* 0x000000ec020a7223 */ /* 0x042fe4000001000e */
[C---:B------:R-:W-:Y:S02]  /*17e70*/  FMUL.FTZ R8, R3.reuse, R128 ;  /* 0x0000008003087220 */ /* 0x040fe40000410000 */
[C---:B------:R-:W-:Y:S01]  /*17e80*/  FMUL.FTZ R9, R3.reuse, R129 ;  /* 0x0000008103097220 */ /* 0x040fe20000410000 */
[----:B------:R-:W1:Y:S01]  /*17e90*/  MUFU.EX2 R113, R144 ;  /* 0x0000009000717308 */ /* 0x000e620000000800 */
[C---:B------:R-:W-:Y:S02]  /*17ea0*/  FMUL.FTZ R16, R3.reuse, R124 ;  /* 0x0000007c03107220 */ /* 0x040fe40000410000 */
[----:B------:R-:W-:Y:S01]  /*17eb0*/  FMUL.FTZ R17, R3, R125 ;  /* 0x0000007d03117220 */ /* 0x000fe20000410000 */
[C---:B--2---:R-:W-:Y:S01]  /*17ec0*/  F2FP.BF16.PACK_AB R141, R11.reuse, R14 ;  /* 0x0000000e0b8d723e */ /* 0x044fe200000010ff */
[----:B------:R-:W-:Y:S02]  /*17ed0*/  FADD.FTZ R112, R11, R10 ;  /* 0x0000000a0b707221 */ /* 0x000fe40000010000 */
        /* <DEDUP_REMOVED lines=12> */
[----:B-1----:R-:W-:Y:S01]  /*17fa0*/  F2FP.BF16.PACK_AB R143, R113, R110 ;  /* 0x0000006e718f723e */ /* 0x002fe200000010ff */
[C---:B------:R-:W-:Y:S02]  /*17fb0*/  FMUL.FTZ R25, R3.reuse, R117 ;  /* 0x0000007503197220 */ /* 0x040fe40000410000 */
[C---:B------:R-:W-:Y:S02]  /*17fc0*/  FMUL.FTZ R26, R2.reuse, R118 ;  /* 0x00000076021a7220 */ /* 0x040fe40000410000 */
[C---:B------:R-:W-:Y:S01]  /*17fd0*/  FMUL.FTZ R27, R2.reuse, R119 ;  /* 0x00000077021b7220 */ /* 0x040fe20000410000 */
[----:B------:R-:W-:Y:S01]  /*17fe0*/  MUFU.EX2 R153, R162 ;  /* 0x000000a200997308 */ /* 0x000fe20000000800 */
[C---:B---3--:R-:W-:Y:S01]  /*17ff0*/  HMMA.16816.F32.BF16 R8, R140.reuse, R80, R8 ;  /* 0x000000508c08723c */ /* 0x048fe20000041808 */
        /* <DEDUP_REMOVED lines=56> */
[C---:B-1----:R-:W-:Y:S03]  /*18380*/  HMMA.16816.F32.BF16 R28, R140.reuse, R80, R28 ;  /* 0x000000508c1c723c */ /* 0x042fe6000004181c */
[C---:B------:R-:W-:Y:S03]  /*18390*/  FMUL.FTZ R74, R2.reuse, R74 ;  /* 0x0000004a024a7220 */ /* 0x040fe60000410000 */
[----:B------:R-:W-:Y:S01]  /*183a0*/  MUFU.EX2 R105, R218 ;  /* 0x000000da00697308 */ /* 0x000fe20000000800 */
[----:B------:R-:W-:Y:S01]  /*183b0*/  FMUL.FTZ R75, R2, R75 ;  /* 0x0000004b024b7220 */ /* 0x000fe20000410000 */
[C---:B------:R-:W-:Y:S01]  /*183c0*/  HMMA.16816.F32.BF16 R32, R140.reuse, R82, R32 ;  /* 0x000000528c20723c */ /* 0x040fe20000041820 */
[----:B------:R-:W1:Y:S03]  /*183d0*/  LDSM.16.MT88.4 R80, [R191] ;  /* 0x00000000bf50783b */ /* 0x000e660000004200 */
[----:B--2---:R-:W-:Y:S04]  /*183e0*/  FADD.FTZ R2, R14, R148 ;  /* 0x000000940e027221 */ /* 0x004fe80000010000 */
        /* <DEDUP_REMOVED lines=23> */
[C---:B--2---:R-:W-:Y:S08]  /*18560*/  HMMA.16816.F32.BF16 R52, R140.reuse, R80, R52 ;  /* 0x000000508c34723c */ /* 0x044ff00000041834 */
[C---:B------:R-:W-:Y:S01]  /*18570*/  HMMA.16816.F32.BF16 R56, R140.reuse, R82, R56 ;  /* 0x000000528c38723c */ /* 0x040fe20000041838 */
[----:B------:R-:W2:Y:S01]  /*18580*/  LDSM.16.MT88.4 R80, [R192+0x3000] ;  /* 0x00300000c050783b */ /* 0x000ea20000004200 */
[----:B------:R-:W3:Y:S06]  /*18590*/  MUFU.EX2 R6, R6 ;  /* 0x0000000600067308 */ /* 0x000eec0000000800 */
        /* <DEDUP_REMOVED lines=11> */
[----:B------:R-:W-:Y:S02]  /*18650*/  F2FP.BF16.PACK_AB R83, R236, R238 ;  /* 0x000000eeec53723e */ /* 0x000fe400000010ff */
[----:B-1----:R-:W-:Y:S02]  /*18660*/  F2FP.BF16.PACK_AB R141, R145, R146 ;  /* 0x00000092918d723e */ /* 0x002fe400000010ff */
[----:B---3--:R-:W-:Y:S03]  /*18670*/  F2FP.BF16.PACK_AB R143, R6, R144 ;  /* 0x00000090068f723e */ /* 0x008fe600000010ff */
        /* <DEDUP_REMOVED lines=179> */
.L_x_2831:
[----:B------:R-:W-:-:S13]  /*191b0*/  ISETP.GE.AND P0, PT, R212, R242, PT ;  /* 0x000000f2d400720c */ /* 0x000fda0003f06270 */
[----:B------:R-:W-:Y:S05]  /*191c0*/  @!P0 BRA `(.L_x_2843) ;  /* 0x0000408000008947 */ /* 0x000fea0003800000 */
[----:B------:R-:W-:Y:S02]  /*191d0*/  MOV R14, R8 ;  /* 0x00000008000e7202 */ /* 0x000fe40000000f00 */
[----:B------:R-:W-:Y:S02]  /*191e0*/  MOV R6, R5 ;  /* 0x0000000500067202 */ /* 0x000fe40000000f00 */
.L_x_2861:
        /* <DEDUP_REMOVED lines=9> */
[----:B------:R-:W-:Y:S01]  /*19280*/  IMAD.WIDE.U32 R2, R214, c[0x0][0x208], RZ ;  /* 0x00008200d6027a25 */ /* 0x000fe200078e00ff */
        /* <DEDUP_REMOVED lines=24> */
.L_x_2949:
        /* <DEDUP_REMOVED lines=16> */
[----:B------:R-:W-:Y:S05]  /*19510*/  IADD3.X R53, RZ, R3, R23, P1, P0 ;  /* 0x00000003ff357210 */ /* 0x000fea0000fe0417 */
[----:B------:R5:W4:Y:S01]  /*19520*/  SHFL.IDX PT, R3, R8, 0x1, 0x181f ;  /* 0x00381f0008037f89 */ /* 0x000b2200000e0000 */
[C---:B--2---:R-:W-:Y:S05]  /*19530*/  IADD3 R30, P0, R2.reuse, R20, RZ ;  /* 0x00000014021e7210 */ /* 0x044fea0007f1e0ff */
[C---:B---3--:R-:W-:Y:S01]  /*19540*/  IMAD.X R31, R5.reuse, 0x1, R21, P0 ;  /* 0x00000001051f7824 */ /* 0x048fe200000e0615 */
[C---:B-----5:R-:W-:Y:S03]  /*19550*/  HMMA.16816.F32.BF16 R8, R132.reuse, R16, RZ ;  /* 0x000000108408723c */ /* 0x060fe600000418ff */
[----:B------:R-:W-:Y:S01]  /*19560*/  IADD3 R28, P0, R2, R22, RZ ;  /* 0x00000016021c7210 */ /* 0x000fe20007f1e0ff */
[----:B------:R2:W-:Y:S04]  /*19570*/  LDGSTS.E.BYPASS.LTC128B.128 [R241+0x100], [R30.64], !P3 ;  /* 0x001000001ef17fae */ /* 0x0005e8000d901d48 */
[C---:B------:R-:W-:Y:S01]  /*19580*/  HMMA.16816.F32.BF16 R16, R132.reuse, R18, RZ ;  /* 0x000000128410723c */ /* 0x040fe200000418ff */
[----:B------:R-:W-:Y:S03]  /*19590*/  IMAD.X R29, R5, 0x1, R23, P0 ;  /* 0x00000001051d7824 */ /* 0x000fe600000e0617 */
[C---:B----4-:R-:W-:Y:S02]  /*195a0*/  IADD3 R4, P0, R3.reuse, R20, RZ ;  /* 0x0000001403047210 */ /* 0x050fe40007f1e0ff */
[----:B------:R2:W-:Y:S03]  /*195b0*/  LDGSTS.E.BYPASS.LTC128B.128 [R241+0x3100], [R28.64], !P2 ;  /* 0x031000001cf17fae */ /* 0x0005e6000d101d48 */
[C---:B------:R-:W-:Y:S03]  /*195c0*/  IMAD.X R5, R36.reuse, 0x1, R21, P0 ;  /* 0x0000000124057824 */ /* 0x040fe600000e0615 */
[----:B------:R-:W-:Y:S02]  /*195d0*/  IADD3 R2, P0, R3, R22, RZ ;  /* 0x0000001603027210 */ /* 0x000fe40007f1e0ff */
[----:B------:R3:W-:Y:S03]  /*195e0*/  LDGSTS.E.BYPASS.LTC128B.128 [R241+0x1100], [R4.64], !P3 ;  /* 0x0110000004f17fae */ /* 0x0007e6000d901d48 */
[----:B------:R-:W-:Y:S01]  /*195f0*/  IMAD.X R3, R36, 0x1, R23, P0 ;  /* 0x0000000124037824 */ /* 0x000fe200000e0617 */
[----:B------:R-:W-:Y:S01]  /*19600*/  ISETP.NE.U32.AND P0, PT, R37, RZ, PT ;  /* 0x000000ff2500720c */ /* 0x000fe20003f05070 */
[C---:B------:R-:W-:Y:S03]  /*19610*/  HMMA.16816.F32.BF16 R20, R132.reuse, R24, RZ ;  /* 0x000000188414723c */ /* 0x040fe600000418ff */
[----:B------:R3:W-:Y:S05]  /*19620*/  LDGSTS.E.BYPASS.LTC128B.128 [R241+0x4100], [R2.64], !P2 ;  /* 0x0410000002f17fae */ /* 0x0007ea000d101d48 */
[C---:B------:R-:W-:Y:S04]  /*19630*/  HMMA.16816.F32.BF16 R24, R132.reuse, R26, RZ ;  /* 0x0000001a8418723c */ /* 0x040fe800000418ff */
[----:B------:R4:W-:Y:S01]  /*19640*/  LDGSTS.E.BYPASS.LTC128B.128.ZFILL [R241+0x2100], [R38.64], P0 ;  /* 0x0210000026f17fae */ /* 0x0009e20008141d48 */
[----:B------:R-:W-:Y:S03]  /*19650*/  ISETP.NE.U32.AND P0, PT, R44, RZ, PT ;  /* 0x000000ff2c00720c */ /* 0x000fe60003f05070 */
[C---:B--2---:R-:W-:Y:S08]  /*19660*/  HMMA.16816.F32.BF16 R28, R132.reuse, R32, RZ ;  /* 0x00000020841c723c */ /* 0x044ff000000418ff */
[C---:B------:R-:W-:Y:S02]  /*19670*/  HMMA.16816.F32.BF16 R32, R132.reuse, R34, RZ ;  /* 0x000000228420723c */ /* 0x040fe400000418ff */
[----:B------:R2:W-:Y:S01]  /*19680*/  LDGSTS.E.BYPASS.LTC128B.128.ZFILL [R241+0x5100], [R52.64], P0 ;  /* 0x0510000034f17fae */ /* 0x0005e20008141d48 */
[----:B------:R-:W-:Y:S06]  /*19690*/  ISETP.GT.AND P0, PT, R212, R242, PT ;  /* 0x000000f2d400720c */ /* 0x000fec0003f04270 */
[----:B------:R-:W0:Y:S01]  /*196a0*/  LDGDEPBAR ;  /* 0x00000000000079af */ /* 0x000e220000000000 */
[C---:B-1--4-:R-:W-:Y:S08]  /*196b0*/  HMMA.16816.F32.BF16 R36, R132.reuse, R40, RZ ;  /* 0x000000288424723c */ /* 0x052ff000000418ff */
[C---:B------:R-:W-:Y:S08]  /*196c0*/  HMMA.16816.F32.BF16 R40, R132.reuse, R42, RZ ;  /* 0x0000002a8428723c */ /* 0x040ff000000418ff */
[C---:B------:R-:W-:Y:S08]  /*196d0*/  HMMA.16816.F32.BF16 R44, R132.reuse, R48, RZ ;  /* 0x00000030842c723c */ /* 0x040ff000000418ff */
        /* <DEDUP_REMOVED lines=61> */
[----:B------:R-:W5:Y:S07]  /*19ab0*/  LDSM.16.M88.4 R152, [R194] ;  /* 0x00000000c298783b */ /* 0x000f6e0000000200 */
[C---:B---3--:R-:W-:Y:S08]  /*19ac0*/  HMMA.16816.F32.BF16 R28, R172.reuse, R156, R28 ;  /* 0x0000009cac1c723c */ /* 0x048ff0000004181c */
[C---:B------:R-:W-:Y:S01]  /*19ad0*/  HMMA.16816.F32.BF16 R32, R172.reuse, R158, R32 ;  /* 0x0000009eac20723c */ /* 0x040fe20000041820 */
[----:B------:R-:W3:Y:S07]  /*19ae0*/  LDSM.16.M88.4 R156, [R195] ;  /* 0x00000000c39c783b */ /* 0x000eee0000000200 */
[C---:B-1----:R-:W-:Y:S08]  /*19af0*/  HMMA.16816.F32.BF16 R36, R172.reuse, R140, R36 ;  /* 0x0000008cac24723c */ /* 0x042ff00000041824 */
[C---:B------:R-:W-:Y:S01]  /*19b00*/  HMMA.16816.F32.BF16 R40, R172.reuse, R142, R40 ;  /* 0x0000008eac28723c */ /* 0x040fe20000041828 */
[----:B------:R-:W1:Y:S07]  /*19b10*/  LDSM.16.M88.4 R140, [R196] ;  /* 0x00000000c48c783b */ /* 0x000e6e0000000200 */
[C---:B--2---:R-:W-:Y:S08]  /*19b20*/  HMMA.16816.F32.BF16 R44, R172.reuse, R144, R44 ;  /* 0x00000090ac2c723c */ /* 0x044ff0000004182c */
[C---:B------:R-:W-:Y:S01]  /*19b30*/  HMMA.16816.F32.BF16 R48, R172.reuse, R146, R48 ;  /* 0x00000092ac30723c */ /* 0x040fe20000041830 */
[----:B------:R-:W2:Y:S07]  /*19b40*/  LDSM.16.M88.4 R144, [R197] ;  /* 0x00000000c590783b */ /* 0x000eae0000000200 */
[C---:B----4-:R-:W-:Y:S08]  /*19b50*/  HMMA.16816.F32.BF16 R52, R172.reuse, R148, R52 ;  /* 0x00000094ac34723c */ /* 0x050ff00000041834 */
[----:B------:R-:W-:Y:S01]  /*19b60*/  HMMA.16816.F32.BF16 R56, R172, R150, R56 ;  /* 0x00000096ac38723c */ /* 0x000fe20000041838 */
[----:B------:R-:W4:Y:S07]  /*19b70*/  LDSM.16.M88.4 R148, [R198] ;  /* 0x00000000c694783b */ /* 0x000f2e0000000200 */
[C---:B-----5:R-:W-:Y:S08]  /*19b80*/  HMMA.16816.F32.BF16 R8, R176.reuse, R152, R8 ;  /* 0x00000098b008723c */ /* 0x060ff00000041808 */
[C---:B------:R-:W-:Y:S01]  /*19b90*/  HMMA.16816.F32.BF16 R16, R176.reuse, R154, R16 ;  /* 0x0000009ab010723c */ /* 0x040fe20000041810 */
[----:B------:R-:W5:Y:S07]  /*19ba0*/  LDSM.16.M88.4 R152, [R199] ;  /* 0x00000000c798783b */ /* 0x000f6e0000000200 */
        /* <DEDUP_REMOVED lines=33> */
[C---:B-1----:R-:W-:Y:S08]  /*19dc0*/  HMMA.16816.F32.BF16 R8, R184.reuse, R140, R8 ;  /* 0x0000008cb808723c */ /* 0x042ff00000041808 */
[C---:B------:R-:W-:Y:S01]  /*19dd0*/  HMMA.16816.F32.BF16 R16, R184.reuse, R142, R16 ;  /* 0x0000008eb810723c */ /* 0x040fe20000041810 */
[----:B------:R-:W1:Y:S01]  /*19de0*/  LDSM.16.M88.4 R140, [R15+0x2800] ;  /* 0x002800000f8c783b */ /* 0x000e620000000200 */
[----:B------:R-:W-:Y:S06]  /*19df0*/  DEPBAR.LE SB0, 0x0 ;  /* 0x000080000000791a */ /* 0x000fec0000000000 */
[C---:B--2---:R-:W-:Y:S01]  /*19e00*/  HMMA.16816.F32.BF16 R20, R184.reuse, R144, R20 ;  /* 0x00000090b814723c */ /* 0x044fe20000041814 */
[----:B------:R-:W-:Y:S07]  /*19e10*/  BAR.SYNC.DEFER_BLOCKING 0x0 ;  /* 0x0000000000007b1d */ /* 0x000fee0000010000 */
[C---:B------:R-:W-:Y:S08]  /*19e20*/  HMMA.16816.F32.BF16 R24, R184.reuse, R146, R24 ;  /* 0x00000092b818723c */ /* 0x040ff00000041818 */
[C---:B----4-:R-:W-:Y:S08]  /*19e30*/  HMMA.16816.F32.BF16 R28, R184.reuse, R148, R28 ;  /* 0x00000094b81c723c */ /* 0x050ff0000004181c */
[C---:B------:R-:W-:Y:S08]  /*19e40*/  HMMA.16816.F32.BF16 R32, R184.reuse, R150, R32 ;  /* 0x00000096b820723c */ /* 0x040ff00000041820 */
[C---:B-----5:R-:W-:Y:S08]  /*19e50*/  HMMA.16816.F32.BF16 R36, R184.reuse, R152, R36 ;  /* 0x00000098b824723c */ /* 0x060ff00000041824 */
[C---:B------:R-:W-:Y:S08]  /*19e60*/  HMMA.16816.F32.BF16 R40, R184.reuse, R154, R40 ;  /* 0x0000009ab828723c */ /* 0x040ff00000041828 */
[C---:B---3--:R-:W-:Y:S08]  /*19e70*/  HMMA.16816.F32.BF16 R44, R184.reuse, R156, R44 ;  /* 0x0000009cb82c723c */ /* 0x048ff0000004182c */
        /* <DEDUP_REMOVED lines=9> */
[C---:B------:R-:W-:Y:S01]  /*19f10*/  IMAD.SHL.U32 R143, R211.reuse, 0x2, RZ ;  /* 0x00000002d38f7824 */ /* 0x040fe200078e00ff */
[----:B------:R-:W3:Y:S01]  /*19f20*/  LDL.64 R218, [R1] ;  /* 0x0000000001da7983 */ /* 0x000ee20000100a00 */
[----:B------:R-:W-:Y:S01]  /*19f30*/  IMAD.SHL.U32 R141, R76, 0x2, RZ ;  /* 0x000000024c8d7824 */ /* 0x000fe200078e00ff */
        /* <DEDUP_REMOVED lines=31> */
.L_x_2950:
[----:B------:R-:W-:-:S05]  /*1a130*/  BRA.DIV ~URZ, `(.L_x_2848) ;  /* 0x000094727f007947 */ /* 0x000fca000b800000 */
[----:B------:R-:W3:Y:S04]  /*1a140*/  SHFL.IDX PT, R2, R140, RZ, 0x181f ;  /* 0x00181fff8c027589 */ /* 0x000ee800000e0000 */
[----:B------:R-:W-:Y:S01]  /*1a150*/  SHFL.IDX PT, R5, R140, 0x2, 0x181f ;  /* 0x00581f008c057f89 */ /* 0x000fe200000e0000 */
[C---:B---3--:R-:W-:Y:S05]  /*1a160*/  IADD3 R146, P0, R2.reuse, R141, RZ ;  /* 0x0000008d02927210 */ /* 0x048fea0007f1e0ff */
[C---:B--2---:R-:W-:Y:S01]  /*1a170*/  IMAD.X R147, R145.reuse, 0x1, R142, P0 ;  /* 0x0000000191937824 */ /* 0x044fe200000e068e */
[----:B------:R-:W-:Y:S04]  /*1a180*/  IADD3 R2, P0, R2, R143, RZ ;  /* 0x0000008f02027210 */ /* 0x000fe80007f1e0ff */
[----:B------:R-:W-:Y:S01]  /*1a190*/  @!PT LDS RZ, [RZ] ;  /* 0x00000000fffff984 */ /* 0x000fe20000000800 */
[----:B------:R2:W-:Y:S01]  /*1a1a0*/  LDGSTS.E.BYPASS.LTC128B.128 [R210+0x8100], [R146.64], !P3 ;  /* 0x0810000092d27fae */ /* 0x0005e2000d901d48 */
[----:B------:R-:W-:Y:S05]  /*1a1b0*/  IMAD.X R3, R145, 0x1, R144, P0 ;  /* 0x0000000191037824 */ /* 0x000fea00000e0690 */
        /* <DEDUP_REMOVED lines=9> */
[----:B------:R2:W-:Y:S03]  /*1a250*/  LDGSTS.E.BYPASS.LTC128B.128 [R210+0xc100], [R2.64], !P2 ;  /* 0x0c10000002d27fae */ /* 0x0005e6000d101d48 */
.L_x_2951:
[C---:B-12---:R-:W-:Y:S05]  /*1a260*/  IADD3 R2, P0, R5.reuse, R141, RZ ;  /* 0x0000008d05027210 */ /* 0x046fea0007f1e0ff */
        /* <DEDUP_REMOVED lines=8> */
.L_x_2846:
[----:B------:R-:W-:Y:S05]  /*1a2f0*/  BSYNC B0 ;  /* 0x0000000000007941 */ /* 0x000fea0003800000 */
.L_x_2845:
        /* <DEDUP_REMOVED lines=15> */
.L_x_2952:
        /* <DEDUP_REMOVED lines=19> */
.L_x_2852:
[----:B------:R-:W-:Y:S04]  /*1a520*/  MOV R143, c[0x0][0x32c] ;  /* 0x0000cb00008f7a02 */ /* 0x000fe80000000f00 */
[----:B------:R-:W-:Y:S11]  /*1a530*/  ISETP.NE.AND P0, PT, R143, 0x1, PT ;  /* 0x000000018f00780c */ /* 0x000ff60003f05270 */
[----:B------:R-:W-:Y:S02]  /*1a540*/  @!UPT UIADD3 URZ, URZ, URZ, URZ ;  /* 0x0000003f3f3ff290 */ /* 0x000fe4000fffe03f */
[----:B------:R-:W-:Y:S05]  /*1a550*/  @P0 IMAD.HI.U32 R143, R5, c[0x0][0x330], RZ ;  /* 0x0000cc00058f0a27 */ /* 0x000fea00078e00ff */
[----:B------:R-:W-:Y:S02]  /*1a560*/  @P0 SHF.R.U32.HI R5, RZ, c[0x0][0x334], R143 ;  /* 0x0000cd00ff050a19 */ /* 0x000fe4000001168f */
.L_x_2853:
[----:B------:R-:W-:Y:S05]  /*1a570*/  BSYNC B0 ;  /* 0x0000000000007941 */ /* 0x000fea0003800000 */
.L_x_2851:
[----:B------:R-:W-:Y:S04]  /*1a580*/  IMAD.IADD R143, R4, 0x1, -R245 ;  /* 0x00000001048f7824 */ /* 0x000fe800078e0af5 */
[----:B------:R-:W-:Y:S05]  /*1a590*/  IMAD R5, R5, c[0x0][0x32c], R143 ;  /* 0x0000cb0005057a24 */ /* 0x000fea00078e028f */
[----:B------:R-:W-:Y:S02]  /*1a5a0*/  IMNMX R2, R2, R5, !PT ;  /* 0x0000000502027217 */ /* 0x000fe40007800200 */
[----:B------:R-:W-:Y:S04]  /*1a5b0*/  IADD3 R5, R5, c[0x0][0x32c], RZ ;  /* 0x0000cb0005057a10 */ /* 0x000fe80007ffe0ff */
[----:B------:R-:W-:Y:S02]  /*1a5c0*/  IMNMX R3, R3, R5, PT ;  /* 0x0000000503037217 */ /* 0x000fe40003800200 */
.L_x_2850:
        /* <DEDUP_REMOVED lines=135> */
.L_x_2953:
        /* <DEDUP_REMOVED lines=19> */
.L_x_2857:
[----:B------:R-:W-:Y:S04]  /*1af70*/  MOV R8, c[0x0][0x32c] ;  /* 0x0000cb0000087a02 */ /* 0x000fe80000000f00 */
[----:B------:R-:W-:Y:S11]  /*1af80*/  ISETP.NE.AND P0, PT, R8, 0x1, PT ;  /* 0x000000010800780c */ /* 0x000ff60003f05270 */
[----:B------:R-:W-:Y:S02]  /*1af90*/  @!UPT UIADD3 URZ, URZ, URZ, URZ ;  /* 0x0000003f3f3ff290 */ /* 0x000fe4000fffe03f */
[----:B------:R-:W-:Y:S05]  /*1afa0*/  @P0 IMAD.HI.U32 R8, R5, c[0x0][0x330], RZ ;  /* 0x0000cc0005080a27 */ /* 0x000fea00078e00ff */
[----:B------:R-:W-:Y:S02]  /*1afb0*/  @P0 SHF.R.U32.HI R5, RZ, c[0x0][0x334], R8 ;  /* 0x0000cd00ff050a19 */ /* 0x000fe40000011608 */
.L_x_2858:
[----:B------:R-:W-:Y:S05]  /*1afc0*/  BSYNC B0 ;  /* 0x0000000000007941 */ /* 0x000fea0003800000 */
.L_x_2856:
[----:B------:R-:W-:Y:S04]  /*1afd0*/  IMAD.IADD R4, R4, 0x1, -R245 ;  /* 0x0000000104047824 */ /* 0x000fe800078e0af5 */
[----:B------:R-:W-:Y:S05]  /*1afe0*/  IMAD R5, R5, c[0x0][0x32c], R4 ;  /* 0x0000cb0005057a24 */ /* 0x000fea00078e0204 */
[----:B------:R-:W-:Y:S02]  /*1aff0*/  IMNMX R2, R2, R5, !PT ;  /* 0x0000000502027217 */ /* 0x000fe40007800200 */
[----:B------:R-:W-:Y:S04]  /*1b000*/  IADD3 R5, R5, c[0x0][0x32c], RZ ;  /* 0x0000cb0005057a10 */ /* 0x000fe80007ffe0ff */
[----:B------:R-:W-:Y:S02]  /*1b010*/  IMNMX R3, R3, R5, PT ;  /* 0x0000000503037217 */ /* 0x000fe40003800200 */
.L_x_2855:
        /* <DEDUP_REMOVED lines=140> */
.L_x_2954:
[----:B---34-:R-:W-:Y:S01]  /*1b8e0*/  FMNMX.FTZ R4, R4, R2, !PT ;  /* 0x0000000204047209 */ /* 0x018fe20007810000 */
[----:B------:R-:W-:-:S05]  /*1b8f0*/  BRA.DIV ~URZ, `(.L_x_2860) ;  /* 0x000080a27f007947 */ /* 0x000fca000b800000 */
[----:B------:R-:W3:Y:S02]  /*1b900*/  SHFL.BFLY PT, R2, R4, 0x1, 0x1f ;  /* 0x0c201f0004027f89 */ /* 0x000ee400000e0000 */
[----:B---3--:R-:W-:Y:S02]  /*1b910*/  FMNMX.FTZ R5, R4, R2, !PT ;  /* 0x0000000204057209 */ /* 0x008fe40007810000 */
[----:B------:R-:W3:Y:S02]  /*1b920*/  SHFL.BFLY PT, R2, R8, 0x2, 0x1f ;  /* 0x0c401f0008027f89 */ /* 0x000ee400000e0000 */
[----:B---3--:R-:W-:Y:S05]  /*1b930*/  FMNMX.FTZ R4, R8, R2, !PT ;  /* 0x0000000208047209 */ /* 0x008fea0007810000 */
[----:B------:R3:W4:Y:S02]  /*1b940*/  SHFL.BFLY PT, R2, R4, 0x1, 0x1f ;  /* 0x0c201f0004027f89 */ /* 0x00072400000e0000 */
.L_x_2955:
        /* <DEDUP_REMOVED lines=400> */
.L_x_2843:
[----:B------:R-:W-:Y:S05]  /*1d250*/  BRA.DIV ~URZ, `(.L_x_2862) ;  /* 0x000068227f007947 */ /* 0x000fea000b800000 */
[----:B------:R1:W2:Y:S02]  /*1d260*/  SHFL.BFLY PT, R2, R215, 0x2, 0x1f ;  /* 0x0c401f00d7027f89 */ /* 0x0002a400000e0000 */
.L_x_2956:
[----:B--2---:R-:W-:Y:S01]  /*1d270*/  FADD.FTZ R6, R2, R215 ;  /* 0x000000d702067221 */ /* 0x004fe20000010000 */
[----:B------:R-:W-:Y:S05]  /*1d280*/  BRA.DIV ~URZ, `(.L_x_2863) ;  /* 0x000068527f007947 */ /* 0x000fea000b800000 */
[----:B------:R-:W2:Y:S04]  /*1d290*/  SHFL.BFLY PT, R2, R236, 0x2, 0x1f ;  /* 0x0c401f00ec027f89 */ /* 0x000ea800000e0000 */
[----:B------:R-:W3:Y:S01]  /*1d2a0*/  SHFL.BFLY PT, R3, R6, 0x1, 0x1f ;  /* 0x0c201f0006037f89 */ /* 0x000ee200000e0000 */
[----:B--2---:R-:W-:-:S02]  /*1d2b0*/  FADD.FTZ R4, R2, R236 ;  /* 0x000000ec02047221 */ /* 0x004fc40000010000 */
[----:B---3--:R-:W-:-:S03]  /*1d2c0*/  FADD.FTZ R6, R6, R3 ;  /* 0x0000000306067221 */ /* 0x008fc60000010000 */
[----:B------:R2:W3:Y:S04]  /*1d2d0*/  SHFL.BFLY PT, R2, R4, 0x1, 0x1f ;  /* 0x0c201f0004027f89 */ /* 0x0004e800000e0000 */
.L_x_2957:
        /* <DEDUP_REMOVED lines=85> */
.L_x_2748:
        /* <DEDUP_REMOVED lines=19> */
.L_x_2865:
[----:B--2---:R-:W-:Y:S05]  /*1d960*/  BSYNC B0 ;  /* 0x0000000000007941 */ /* 0x004fea0003800000 */
.L_x_2864:
        /* <DEDUP_REMOVED lines=100> */
.L_x_2868:
        /* <DEDUP_REMOVED lines=109> */
[----:B------:R-:W-:Y:S02]  /*1e680*/  LEA R9, P0, R2, c[0x0][0x380], 0x1 ;  /* 0x0000e00002097a11 */ /* 0x000fe400078008ff */
[----:B------:R-:W-:Y:S02]  /*1e690*/  IADD3 R6, R101, R71, RZ ;  /* 0x0000004765067210 */ /* 0x000fe40007ffe0ff */
[----:B------:R-:W-:-:S04]  /*1e6a0*/  IADD3 R3, R3, R5, RZ ;  /* 0x0000000503037210 */ /* 0x000fc80007ffe0ff */
[----:B------:R-:W-:Y:S01]  /*1e6b0*/  LEA.HI.X R8, R2, c[0x0][0x384], R3, 0x1, P0 ;  /* 0x0000e10002087a11 */ /* 0x000fe200000f0c03 */
[----:B------:R-:W-:Y:S05]  /*1e6c0*/  BRA.DIV ~URZ, `(.L_x_2870) ;  /* 0x000055027f007947 */ /* 0x000fea000b800000 */
[----:B--234-:R2:W3:Y:S02]  /*1e6d0*/  SHFL.IDX PT, R14, R8, RZ, 0x181f ;  /* 0x00181fff080e7589 */ /* 0x01c4e400000e0000 */
.L_x_2958:
[----:B------:R-:W-:Y:S05]  /*1e6e0*/  BRA.DIV ~URZ, `(.L_x_2871) ;  /* 0x000055527f007947 */ /* 0x000fea000b800000 */
[----:B------:R4:W2:Y:S02]  /*1e6f0*/  SHFL.IDX PT, R2, R9, RZ, 0x181f ;  /* 0x00181fff09027589 */ /* 0x0008a400000e0000 */
.L_x_2959:
        /* <DEDUP_REMOVED lines=11> */
.L_x_2873:
[----:B------:R-:W-:Y:S05]  /*1e7b0*/  BSYNC B0 ;  /* 0x0000000000007941 */ /* 0x000fea0003800000 */
.L_x_2872:
[----:B------:R-:W-:Y:S05]  /*1e7c0*/  BRA.DIV ~URZ, `(.L_x_2874) ;  /* 0x000054e27f007947 */ /* 0x000fea000b800000 */
[----:B---3--:R3:W4:Y:S04]  /*1e7d0*/  SHFL.IDX PT, R14, R8, 0x1, 0x181f ;  /* 0x00381f00080e7f89 */ /* 0x00872800000e0000 */
[----:B--2---:R3:W2:Y:S02]  /*1e7e0*/  SHFL.IDX PT, R2, R9, 0x1, 0x181f ;  /* 0x00381f0009027f89 */ /* 0x0046a400000e0000 */
.L_x_2960:
        /* <DEDUP_REMOVED lines=12> */
.L_x_2876:
[----:B------:R-:W-:Y:S05]  /*1e8b0*/  BSYNC B0 ;  /* 0x0000000000007941 */ /* 0x000fea0003800000 */
.L_x_2875:
[----:B------:R-:W-:Y:S05]  /*1e8c0*/  BRA.DIV ~URZ, `(.L_x_2877) ;  /* 0x000054b27f007947 */ /* 0x000fea000b800000 */
[----:B----4-:R4:W3:Y:S02]  /*1e8d0*/  SHFL.IDX PT, R14, R8, 0x2, 0x181f ;  /* 0x00581f00080e7f89 */ /* 0x0108e400000e0000 */
.L_x_2961:
[----:B------:R-:W-:Y:S05]  /*1e8e0*/  BRA.DIV ~URZ, `(.L_x_2878) ;  /* 0x000055027f007947 */ /* 0x000fea000b800000 */
[----:B--2---:R2:W4:Y:S02]  /*1e8f0*/  SHFL.IDX PT, R2, R9, 0x2, 0x181f ;  /* 0x00581f0009027f89 */ /* 0x00452400000e0000 */
.L_x_2962:
        /* <DEDUP_REMOVED lines=12> */
.L_x_2880:
[----:B------:R-:W-:Y:S05]  /*1e9c0*/  BSYNC B0 ;  /* 0x0000000000007941 */ /* 0x000fea0003800000 */
.L_x_2879:
[----:B------:R-:W-:Y:S05]  /*1e9d0*/  BRA.DIV ~URZ, `(.L_x_2881) ;  /* 0x000054827f007947 */ /* 0x000fea000b800000 */
[----:B---34-:R-:W3:Y:S04]  /*1e9e0*/  SHFL.IDX PT, R8, R8, 0x3, 0x181f ;  /* 0x00781f0008087f89 */ /* 0x018ee800000e0000 */
[----:B------:R4:W2:Y:S02]  /*1e9f0*/  SHFL.IDX PT, R5, R9, 0x3, 0x181f ;  /* 0x00781f0009057f89 */ /* 0x0008a400000e0000 */
.L_x_2963:
[----:B------:R-:W-:-:S04]  /*1ea00*/  IADD3 R2, R6, 0x60, RZ ;  /* 0x0000006006027810 */ /* 0x000fc80007ffe0ff */
[----:B------:R-:W-:-:S13]  /*1ea10*/  ISETP.GE.AND P0, PT, R2, R4, PT ;  /* 0x000000040200720c */ /* 0x000fda0003f06270 */
[----:B------:R-:W-:Y:S05]  /*1ea20*/  @P0 BRA `(.L_x_2882) ;  /* 0x00001ca000000947 */ /* 0x000fea0003800000 */
[----:B------:R-:W-:-:S13]  /*1ea30*/  ISETP.GE.AND P0, PT, R76, c[0x0][0x3c8], PT ;  /* 0x0000f2004c007a0c */ /* 0x000fda0003f06270 */
[----:B--2---:R-:W-:-:S04]  /*1ea40*/  @!P0 LEA R2, P1, R76, R5, 0x1 ;  /* 0x000000054c028211 */ /* 0x004fc800078208ff */
[----:B---3--:R-:W-:-:S05]  /*1ea50*/  @!P0 LEA.HI.X R3, R76, R8, R77, 0x1, P1 ;  /* 0x000000084c038211 */ /* 0x008fca00008f0c4d */
[----:B-1----:R1:W-:Y:S01]  /*1ea60*/  @!P0 ST.E.128 [R2.64], R44 ;  /* 0x0000002c02008985 */ /* 0x0023e2000c101d08 */
[----:B------:R-:W-:-:S13]  /*1ea70*/  ISETP.GE.AND P0, PT, R211, c[0x0][0x3c8], PT ;  /* 0x0000f200d3007a0c */ /* 0x000fda0003f06270 */
[----:B------:R-:W-:Y:S05]  /*1ea80*/  @P0 BRA `(.L_x_2882) ;  /* 0x00001c4000000947 */ /* 0x000fea0003800000 */
[----:B-1----:R-:W-:-:S04]  /*1ea90*/  LEA R2, P0, R211, R5, 0x1 ;  /* 0x00000005d3027211 */ /* 0x002fc800078008ff */
[----:B------:R-:W-:-:S05]  /*1eaa0*/  LEA.HI.X R3, R211, R8, R237, 0x1, P0 ;  /* 0x00000008d3037211 */ /* 0x000fca00000f0ced */
[----:B------:R1:W-:Y:S01]  /*1eab0*/  ST.E.128 [R2.64], R40 ;  /* 0x0000002802007985 */ /* 0x0003e2000c101d08 */
[----:B------:R-:W-:Y:S05]  /*1eac0*/  BRA `(.L_x_2882) ;  /* 0x00001c0000007947 */ /* 0x000fea0003800000 */
.L_x_2869:
        /* <DEDUP_REMOVED lines=34> */
.L_x_2964:
[----:B------:R-:W-:Y:S05]  /*1ecf0*/  BRA.DIV ~URZ, `(.L_x_2884) ;  /* 0x000052927f007947 */ /* 0x000fea000b800000 */
[----:B------:R3:W4:Y:S02]  /*1ed00*/  SHFL.IDX PT, R2, R16, RZ, 0x1c1f ;  /* 0x001c1fff10027589 */ /* 0x00072400000e0000 */
.L_x_2965:
        /* <DEDUP_REMOVED lines=105> */
[-C--:B--2---:R-:W-:Y:S02]  /*1f3a0*/  @!P1 LEA R8, P5, R19, R2.reuse, 0x2 ;  /* 0x0000000213089211 */ /* 0x084fe400078a10ff */
[----:B------:R-:W-:Y:S02]  /*1f3b0*/  @!P0 LEA R2, P3, R5, R2, 0x2 ;  /* 0x0000000205028211 */ /* 0x000fe400078610ff */
[-C--:B------:R-:W-:Y:S02]  /*1f3c0*/  @!P1 LEA.HI.X R9, R19, R4.reuse, R20, 0x2, P5 ;  /* 0x0000000413099211 */ /* 0x080fe400028f1414 */
[----:B------:R-:W-:-:S03]  /*1f3d0*/  @!P0 LEA.HI.X R3, R5, R4, R18, 0x2, P3 ;  /* 0x0000000405038211 */ /* 0x000fc600018f1412 */
[----:B------:R4:W-:Y:S04]  /*1f3e0*/  @!P1 ST.E.64 [R8.64], R48 ;  /* 0x0000003008009985 */ /* 0x0009e8000c101b08 */
[----:B------:R4:W-:Y:S02]  /*1f3f0*/  @!P0 ST.E.64 [R2.64], R26 ;  /* 0x0000001a02008985 */ /* 0x0009e4000c101b08 */
.L_x_2886:
[----:B------:R-:W-:Y:S05]  /*1f400*/  BSYNC B0 ;  /* 0x0000000000007941 */ /* 0x000fea0003800000 */
.L_x_2885:
[----:B------:R-:W-:Y:S05]  /*1f410*/  BRA.DIV ~URZ, `(.L_x_2887) ;  /* 0x00004be27f007947 */ /* 0x000fea000b800000 */
[----:B--2---:R2:W1:Y:S04]  /*1f420*/  SHFL.IDX PT, R4, R6, 0x1, 0x1c1f ;  /* 0x003c1f0006047f89 */ /* 0x00446800000e0000 */
[----:B----4-:R2:W4:Y:S02]  /*1f430*/  SHFL.IDX PT, R2, R16, 0x1, 0x1c1f ;  /* 0x003c1f0010027f89 */ /* 0x01052400000e0000 */
.L_x_2966:
        /* <DEDUP_REMOVED lines=16> */
[----:B------:R-:W-:Y:S01]  /*1f540*/  IADD3 R5, R245, 0x18, RZ ;  /* 0x00000018f5057810 */ /* 0x000fe20007ffe0ff */
[----:B------:R1:W-:Y:S01]  /*1f550*/  @!P2 ST.E.64 [R14.64], R88 ;  /* 0x000000580e00a985 */ /* 0x0003e2000c101b08 */
[C---:B------:R-:W-:Y:S02]  /*1f560*/  @!P0 LEA R8, P6, R6.reuse, R2, 0x2 ;  /* 0x0000000206088211 */ /* 0x040fe400078c10ff */
[----:B------:R-:W-:Y:S01]  /*1f570*/  SHF.R.S32.HI R18, RZ, 0x1f, R18 ;  /* 0x0000001fff127819 */ /* 0x000fe20000011412 */
[----:B------:R2:W-:Y:S01]  /*1f580*/  @!P1 ST.E.64 [R10.64], R68 ;  /* 0x000000440a009985 */ /* 0x0005e2000c101b08 */
[----:B------:R-:W-:Y:S02]  /*1f590*/  ISETP.GE.AND P5, PT, R5, c[0x0][0x3c8], PT ;  /* 0x0000f20005007a0c */ /* 0x000fe40003fa6270 */
[----:B------:R-:W-:Y:S02]  /*1f5a0*/  @!P0 LEA.HI.X R9, R6, R4, R18, 0x2, P6 ;  /* 0x0000000406098211 */ /* 0x000fe400030f1412 */
[----:B---3--:R-:W-:-:S02]  /*1f5b0*/  IADD3 R16, R245, 0x28, RZ ;  /* 0x00000028f5107810 */ /* 0x008fc40007ffe0ff */
        /* <DEDUP_REMOVED lines=95> */
.L_x_2867:
        /* <DEDUP_REMOVED lines=20> */
.L_x_2888:
        /* <DEDUP_REMOVED lines=59> */
.L_x_2890:
[----:B------:R-:W-:Y:S05]  /*200a0*/  BSYNC B0 ;  /* 0x0000000000007941 */ /* 0x000fea0003800000 */
.L_x_2889:
        /* <DEDUP_REMOVED lines=27> */
[----:B------:R-:W-:Y:S01]  /*20260*/  IMAD R4, R4, c[0x0][0x3d8], RZ ;  /* 0x0000f60004047a24 */ /* 0x000fe200078e02ff */
[----:B------:R-:W-:-:S03]  /*20270*/  IADD3 R8, R101, R10, RZ ;  /* 0x0000000a65087210 */ /* 0x000fc60007ffe0ff */
[----:B------:R-:W-:-:S04]  /*20280*/  IMAD.WIDE.U32 R2, R6, c[0x0][0x3d8], R2 ;  /* 0x0000f60006027a25 */ /* 0x000fc800078e0002 */
[----:B------:R-:W-:Y:S01]  /*20290*/  IMAD R6, R6, c[0x0][0x3dc], R4 ;  /* 0x0000f70006067a24 */ /* 0x000fe200078e0204 */
[----:B------:R-:W-:-:S04]  /*202a0*/  LEA R9, P0, R2, c[0x0][0x380], 0x1 ;  /* 0x0000e00002097a11 */ /* 0x000fc800078008ff */
[----:B------:R-:W-:-:S04]  /*202b0*/  IADD3 R6, R3, R6, RZ ;  /* 0x0000000603067210 */ /* 0x000fc80007ffe0ff */
[----:B------:R-:W-:Y:S01]  /*202c0*/  LEA.HI.X R6, R2, c[0x0][0x384], R6, 0x1, P0 ;  /* 0x0000e10002067a11 */ /* 0x000fe200000f0c06 */
[----:B------:R-:W-:Y:S05]  /*202d0*/  BRA.DIV ~URZ, `(.L_x_2891) ;  /* 0x00003df27f007947 */ /* 0x000fea000b800000 */
[----:B------:R1:W2:Y:S02]  /*202e0*/  SHFL.IDX PT, R14, R6, RZ, 0x181f ;  /* 0x00181fff060e7589 */ /* 0x0002a400000e0000 */
.L_x_2967:
[----:B------:R-:W-:Y:S05]  /*202f0*/  BRA.DIV ~URZ, `(.L_x_2892) ;  /* 0x00003e427f007947 */ /* 0x000fea000b800000 */
[----:B------:R3:W4:Y:S02]  /*20300*/  SHFL.IDX PT, R2, R9, RZ, 0x181f ;  /* 0x00181fff09027589 */ /* 0x00072400000e0000 */
.L_x_2968:
        /* <DEDUP_REMOVED lines=12> */
.L_x_2894:
[----:B------:R-:W-:Y:S05]  /*203d0*/  BSYNC B0 ;  /* 0x0000000000007941 */ /* 0x000fea0003800000 */
.L_x_2893:
[----:B------:R-:W-:Y:S05]  /*203e0*/  BRA.DIV ~URZ, `(.L_x_2895) ;  /* 0x00003dc27f007947 */ /* 0x000fea000b800000 */
[----:B--2---:R2:W1:Y:S04]  /*203f0*/  SHFL.IDX PT, R14, R6, 0x1, 0x181f ;  /* 0x00381f00060e7f89 */ /* 0x00446800000e0000 */
[----:B----4-:R2:W4:Y:S02]  /*20400*/  SHFL.IDX PT, R2, R9, 0x1, 0x181f ;  /* 0x00381f0009027f89 */ /* 0x01052400000e0000 */
.L_x_2969:
        /* <DEDUP_REMOVED lines=12> */
.L_x_2897:
[----:B------:R-:W-:Y:S05]  /*204d0*/  BSYNC B0 ;  /* 0x0000000000007941 */ /* 0x000fea0003800000 */
.L_x_2896:
[----:B------:R-:W-:Y:S05]  /*204e0*/  BRA.DIV ~URZ, `(.L_x_2898) ;  /* 0x00003d927f007947 */ /* 0x000fea000b800000 */
[----:B-1----:R1:W2:Y:S02]  /*204f0*/  SHFL.IDX PT, R14, R6, 0x2, 0x181f ;  /* 0x00581f00060e7f89 */ /* 0x0022a400000e0000 */
.L_x_2970:
[----:B------:R-:W-:Y:S05]  /*20500*/  BRA.DIV ~URZ, `(.L_x_2899) ;  /* 0x00003de27f007947 */ /* 0x000fea000b800000 */
[----:B----4-:R4:W1:Y:S02]  /*20510*/  SHFL.IDX PT, R2, R9, 0x2, 0x181f ;  /* 0x00581f0009027f89 */ /* 0x01086400000e0000 */
.L_x_2971:
        /* <DEDUP_REMOVED lines=12> */
.L_x_2901:
[----:B------:R-:W-:Y:S05]  /*205e0*/  BSYNC B0 ;  /* 0x0000000000007941 */ /* 0x000fea0003800000 */
.L_x_2900:
[----:B------:R-:W-:Y:S05]  /*205f0*/  BRA.DIV ~URZ, `(.L_x_2902) ;  /* 0x00003d627f007947 */ /* 0x000fea000b800000 */
[----:B-12---:R-:W1:Y:S04]  /*20600*/  SHFL.IDX PT, R6, R6, 0x3, 0x181f ;  /* 0x00781f0006067f89 */ /* 0x006e6800000e0000 */
[----:B------:R2:W3:Y:S02]  /*20610*/  SHFL.IDX PT, R2, R9, 0x3, 0x181f ;  /* 0x00781f0009027f89 */ /* 0x0004e400000e0000 */
.L_x_2972:
[----:B------:R-:W-:-:S04]  /*20620*/  IADD3 R8, R8, 0x60, RZ ;  /* 0x0000006008087810 */ /* 0x000fc80007ffe0ff */
[----:B------:R-:W-:-:S13]  /*20630*/  ISETP.GE.AND P0, PT, R8, R4, PT ;  /* 0x000000040800720c */ /* 0x000fda0003f06270 */
[----:B------:R-:W-:Y:S05]  /*20640*/  @P0 BRA `(.L_x_2882) ;  /* 0x0000008000000947 */ /* 0x000fea0003800000 */
[----:B------:R-:W-:Y:S02]  /*20650*/  ISETP.GE.AND P1, PT, R76, c[0x0][0x3c8], PT ;  /* 0x0000f2004c007a0c */ /* 0x000fe40003f26270 */
[----:B------:R-:W-:-:S11]  /*20660*/  ISETP.GE.AND P0, PT, R211, c[0x0][0x3c8], PT ;  /* 0x0000f200d3007a0c */ /* 0x000fd60003f06270 */
[CC--:B---3--:R-:W-:Y:S02]  /*20670*/  @!P1 LEA R4, P3, R76.reuse, R2.reuse, 0x1 ;  /* 0x000000024c049211 */ /* 0x0c8fe400078608ff */
[C---:B------:R-:W-:Y:S02]  /*20680*/  @!P0 LEA R2, P2, R211.reuse, R2, 0x1 ;  /* 0x00000002d3028211 */ /* 0x040fe400078408ff */
[-C--:B-1----:R-:W-:Y:S02]  /*20690*/  @!P1 LEA.HI.X R5, R76, R6.reuse, R77, 0x1, P3 ;  /* 0x000000064c059211 */ /* 0x082fe400018f0c4d */
[----:B------:R-:W-:-:S03]  /*206a0*/  @!P0 LEA.HI.X R3, R211, R6, R237, 0x1, P2 ;  /* 0x00000006d3038211 */ /* 0x000fc600010f0ced */
[----:B------:R1:W-:Y:S04]  /*206b0*/  @!P1 ST.E.128 [R4.64], RZ ;  /* 0x000000ff04009985 */ /* 0x0003e8000c101d08 */
[----:B------:R1:W-:Y:S02]  /*206c0*/  @!P0 ST.E.128 [R2.64], RZ ;  /* 0x000000ff02008985 */ /* 0x0003e4000c101d08 */
.L_x_2882:
[----:B------:R-:W-:Y:S05]  /*206d0*/  BSYNC B1 ;  /* 0x0000000000017941 */ /* 0x000fea0003800000 */
.L_x_2866:
        /* <DEDUP_REMOVED lines=15> */
.L_x_2973:
[----:B------:R-:W-:Y:S05]  /*207d0*/  BRA.DIV ~URZ, `(.L_x_2905) ;  /* 0x00003cc27f007947 */ /* 0x000fea000b800000 */
[----:B------:R3:W4:Y:S02]  /*207e0*/  SHFL.IDX PT, R9, R70, 0x1, 0x1f ;  /* 0x00201f0046097f89 */ /* 0x00072400000e0000 */
.L_x_2974:
        /* <DEDUP_REMOVED lines=19> */
.L_x_2975:
        /* <DEDUP_REMOVED lines=16> */
.L_x_2976:
[----:B---3--:R-:W-:Y:S01]  /*20a20*/  IMAD R2, R2, c[0x0][0x538], RZ ;  /* 0x00014e0002027a24 */ /* 0x008fe200078e02ff */
[----:B------:R-:W-:Y:S04]  /*20a30*/  BSSY B1, `(.L_x_2908) ;  /* 0x00000cf000017945 */ /* 0x000fe80003800000 */
[----:B----4-:R-:W-:-:S04]  /*20a40*/  IADD3 R9, R2, R9, RZ ;  /* 0x0000000902097210 */ /* 0x010fc80007ffe0ff */
[----:B--2---:R-:W-:-:S13]  /*20a50*/  ISETP.GT.AND P0, PT, R9, R10, PT ;  /* 0x0000000a0900720c */ /* 0x004fda0003f04270 */
[----:B------:R-:W-:Y:S05]  /*20a60*/  @P0 BRA `(.L_x_2909) ;  /* 0x0000026000000947 */ /* 0x000fea0003800000 */
.L_x_2913:
        /* <DEDUP_REMOVED lines=18> */
.L_x_2977:
        /* <DEDUP_REMOVED lines=16> */
.L_x_2978:
[----:B--2---:R-:W-:-:S05]  /*20c90*/  IMAD R2, R2, c[0x0][0x538], RZ ;  /* 0x00014e0002027a24 */ /* 0x004fca00078e02ff */
[----:B------:R-:W-:-:S04]  /*20ca0*/  IADD3 R9, R2, R9, RZ ;  /* 0x0000000902097210 */ /* 0x000fc80007ffe0ff */
[----:B------:R-:W-:-:S13]  /*20cb0*/  ISETP.GT.AND P0, PT, R9, R10, PT ;  /* 0x0000000a0900720c */ /* 0x000fda0003f04270 */
[----:B-1----:R-:W-:Y:S05]  /*20cc0*/  @!P0 BRA `(.L_x_2913) ;  /* 0xfffffda000008947 */ /* 0x002fea000383ffff */
.L_x_2909:
[----:B------:R-:W-:-:S05]  /*20cd0*/  IADD3 R14, -R2, R9, RZ ;  /* 0x00000009020e7210 */ /* 0x000fca0007ffe1ff */
[----:B------:R-:W-:-:S05]  /*20ce0*/  IMAD R2, R4, c[0x0][0x538], R14 ;  /* 0x00014e0004027a24 */ /* 0x000fca00078e020e */
[----:B------:R-:W-:Y:S01]  /*20cf0*/  ISETP.GT.AND P0, PT, R2, R10, PT ;  /* 0x0000000a0200720c */ /* 0x000fe20003f04270 */
[----:B------:R-:W-:-:S12]  /*20d00*/  BRA.DIV ~URZ, `(.L_x_2914) ;  /* 0x00003be27f007947 */ /* 0x000fd8000b800000 */
[----:B------:R-:W-:-:S03]  /*20d10*/  VOTE.ANY R15, PT, !P0 ;  /* 0x00000000000f7806 */ /* 0x000fc600040e0100 */
.L_x_2979:
[----:B------:R-:W2:Y:S01]  /*20d20*/  LDL.LU R2, [R1+0x24] ;  /* 0x0000240001027983 */ /* 0x000ea20000300800 */
[----:B------:R-:W2:Y:S02]  /*20d30*/  POPC R9, R15 ;  /* 0x0000000f00097309 */ /* 0x000ea40000000000 */
[----:B--2---:R-:W-:-:S05]  /*20d40*/  IADD3 R2, R9, R2, RZ ;  /* 0x0000000209027210 */ /* 0x004fca0007ffe0ff */
[----:B------:R2:W-:Y:S01]  /*20d50*/  STL [R1+0x24], R2 ;  /* 0x0000240201007387 */ /* 0x0005e20000100800 */
[----:B------:R-:W-:Y:S05]  /*20d60*/  BRA.DIV ~URZ, `(.L_x_2915) ;  /* 0x00003bc27f007947 */ /* 0x000fea000b800000 */
[----:B------:R3:W4:Y:S04]  /*20d70*/  SHFL.IDX PT, R11, R6, R9, 0x1f ;  /* 0x00001f09060b7589 */ /* 0x00072800000e0000 */
[----:B------:R3:W1:Y:S02]  /*20d80*/  SHFL.IDX PT, R6, R8, R9, 0x1f ;  /* 0x00001f0908067589 */ /* 0x00066400000e0000 */
.L_x_2980:
[----:B------:R-:W-:Y:S01]  /*20d90*/  ISETP.NE.AND P0, PT, R15, RZ, PT ;  /* 0x000000ff0f00720c */ /* 0x000fe20003f05270 */
[----:B------:R-:W-:-:S12]  /*20da0*/  BSSY B0, `(.L_x_2916) ;  /* 0x0000005000007945 */ /* 0x000fd80003800000 */
[----:B------:R-:W-:Y:S05]  /*20db0*/  @!P0 BRA `(.L_x_2917) ;  /* 0x0000003000008947 */ /* 0x000fea0003800000 */
[----:B---3--:R-:W-:Y:S01]  /*20dc0*/  IADD3 R9, R9, -0x1, RZ ;  /* 0xffffffff09097810 */ /* 0x008fe20007ffe0ff */
[----:B------:R-:W-:Y:S05]  /*20dd0*/  BRA.DIV ~URZ, `(.L_x_2918) ;  /* 0x00003c227f007947 */ /* 0x000fea000b800000 */
[----:B------:R3:W2:Y:S02]  /*20de0*/  SHFL.IDX PT, R16, R4, R9, 0x1f ;  /* 0x00001f0904107589 */ /* 0x0006a400000e0000 */
.L_x_2917:
[----:B------:R-:W-:Y:S05]  /*20df0*/  BSYNC B0 ;  /* 0x0000000000007941 */ /* 0x000fea0003800000 */
.L_x_2916:
[----:B--2---:R-:W-:Y:S01]  /*20e00*/  IMAD R2, R16, c[0x0][0x538], R14 ;  /* 0x00014e0010027a24 */ /* 0x004fe200078e020e */
        /* <DEDUP_REMOVED lines=10> */
[----:B------:R1:W2:Y:S02]  /*20eb0*/  F2I.FTZ.U32.TRUNC.NTZ R5, R2 ;  /* 0x0000000200057305 */ /* 0x0002a4000021f000 */
[----:B-1----:R-:W-:Y:S01]  /*20ec0*/  IABS R2, R6 ;  /* 0x0000000600027213 */ /* 0x002fe20000000000 */
[----:B--23--:R-:W-:-:S04]  /*20ed0*/  IMAD.MOV R4, RZ, RZ, -R5 ;  /* 0x000000ffff047224 */ /* 0x00cfc800078e0a05 */
[----:B------:R-:W-:Y:S01]  /*20ee0*/  IMAD.MOV.U32 R8, RZ, RZ, R2 ;  /* 0x000000ffff087224 */ /* 0x000fe200078e0002 */
[----:B------:R-:W-:Y:S01]  /*20ef0*/  IABS R2, R10 ;  /* 0x0000000a00027213 */ /* 0x000fe20000000000 */
[----:B------:R-:W-:Y:S02]  /*20f00*/  IMAD R9, R4, R3, RZ ;  /* 0x0000000304097224 */ /* 0x000fe400078e02ff */
[----:B------:R-:W-:Y:S01]  /*20f10*/  IMAD.MOV.U32 R4, RZ, RZ, RZ ;  /* 0x000000ffff047224 */ /* 0x000fe200078e00ff */
[----:B------:R-:W1:Y:S03]  /*20f20*/  I2F.RP R15, R8 ;  /* 0x00000008000f7306 */ /* 0x000e660000209400 */
        /* <DEDUP_REMOVED lines=16> */
[----:B------:R-:W-:Y:S01]  /*21030*/  @P2 IADD3 R2, R2, 0x1, RZ ;  /* 0x0000000102022810 */ /* 0x000fe20007ffe0ff */
[----:B-1----:R-:W-:-:S05]  /*21040*/  IMAD.MOV R3, RZ, RZ, -R5 ;  /* 0x000000ffff037224 */ /* 0x002fca00078e0a05 */
[----:B------:R-:W-:Y:S01]  /*21050*/  @!P1 IMAD.MOV R2, RZ, RZ, -R2 ;  /* 0x000000ffff029224 */ /* 0x000fe200078e0a02 */
[----:B------:R-:W-:Y:S02]  /*21060*/  MOV R4, R3 ;  /* 0x0000000300047202 */ /* 0x000fe40000000f00 */
[----:B------:R-:W-:Y:S02]  /*21070*/  @!P0 LOP3.LUT R2, RZ, R11, RZ, 0x33, !PT ;  /* 0x0000000bff028212 */ /* 0x000fe400078e33ff */
[----:B------:R-:W-:Y:S01]  /*21080*/  IABS R3, R6 ;  /* 0x0000000600037213 */ /* 0x000fe20000000000 */
[----:B------:R-:W-:Y:S01]  /*21090*/  IMAD R9, R4, R8, RZ ;  /* 0x0000000804097224 */ /* 0x000fe200078e02ff */
[----:B------:R-:W-:Y:S01]  /*210a0*/  IABS R15, R2 ;  /* 0x00000002000f7213 */ /* 0x000fe20000000000 */
[----:B------:R-:W-:Y:S02]  /*210b0*/  IMAD.MOV.U32 R4, RZ, RZ, RZ ;  /* 0x000000ffff047224 */ /* 0x000fe400078e00ff */
[----:B------:R-:W-:-:S02]  /*210c0*/  IMAD.MOV R14, RZ, RZ, -R3 ;  /* 0x000000ffff0e7224 */ /* 0x000fc400078e0a03 */
        /* <DEDUP_REMOVED lines=23> */
.L_x_2920:
        /* <DEDUP_REMOVED lines=68> */
.L_x_2921:
[----:B------:R-:W-:Y:S05]  /*21680*/  BSYNC B0 ;  /* 0x0000000000007941 */ /* 0x000fea0003800000 */
.L_x_2919:
[----:B------:R-:W-:-:S04]  /*21690*/  LOP3.LUT R3, RZ, R3, RZ, 0x33, !PT ;  /* 0x00000003ff037212 */ /* 0x000fc800078e33ff */
[----:B-1----:R-:W-:-:S05]  /*216a0*/  IADD3 R2, R3, R11, RZ ;  /* 0x0000000b03027210 */ /* 0x002fca0007ffe0ff */
[----:B------:R1:W-:Y:S01]  /*216b0*/  STL [R1+0x1c], R2 ;  /* 0x00001c0201007387 */ /* 0x0003e20000100800 */
[----:B------:R-:W-:Y:S05]  /*216c0*/  BRA `(.L_x_2922) ;  /* 0x0000005000007947 */ /* 0x000fea0003800000 */
.L_x_2910:
[----:B------:R-:W-:Y:S01]  /*216d0*/  MOV R2, c[0x0][0x53c] ;  /* 0x00014f0000027a02 */ /* 0x000fe20000000f00 */
[----:B------:R2:W-:Y:S04]  /*216e0*/  STL [R1+0x18], R10 ;  /* 0x0000180a01007387 */ /* 0x0005e80000100800 */
[----:B------:R2:W-:Y:S04]  /*216f0*/  STL [R1+0x1c], RZ ;  /* 0x00001cff01007387 */ /* 0x0005e80000100800 */
[----:B------:R2:W-:Y:S04]  /*21700*/  STL [R1+0x20], RZ ;  /* 0x000020ff01007387 */ /* 0x0005e80000100800 */
[----:B------:R2:W-:Y:S02]  /*21710*/  STL [R1+0x24], R2 ;  /* 0x0000240201007387 */ /* 0x0005e40000100800 */
.L_x_2922:
[----:B------:R-:W-:Y:S05]  /*21720*/  BSYNC B1 ;  /* 0x0000000000017941 */ /* 0x000fea0003800000 */
.L_x_2908:
        /* <DEDUP_REMOVED lines=9> */
.L_x_2903:
[----:B-1----:R-:W3:Y:S02]  /*217c0*/  LDL R2, [R1+0x24] ;  /* 0x0000240001027983 */ /* 0x002ee40000100800 */
[----:B---3--:R-:W-:-:S13]  /*217d0*/  ISETP.GE.AND P0, PT, R2, c[0x0][0x53c], PT ;  /* 0x00014f0002007a0c */ /* 0x008fda0003f06270 */
[----:B--2---:R-:W-:Y:S01]  /*217e0*/  @P0 CALL.REL.NOINC `(.L_x_2923) ;  /* 0x0000001000000944 */ /* 0x004fe20003c00000 */
[----:B------:R-:W-:Y:S05]  /*217f0*/  BRA `(.L_x_2924) ;  /* 0xfffe053000007947 */ /* 0x000fea000383ffff */
.L_x_2923:
[----:B------:R-:W-:Y:S05]  /*21800*/  EXIT ;  /* 0x000000000000794d */ /* 0x000fea0003800000 */
.L_x_2677:
[----:B------:R-:W-:Y:S02]  /*21810*/  MOV R3, 0x1 ;  /* 0x0000000100037802 */ /* 0x000fe40000000f00 */
[----:B------:R-:W-:Y:S02]  /*21820*/  MOV R4, 0x21840 ;  /* 0x0002184000047802 */ /* 0x000fe40000000f00 */
[----:B------:R-:W-:Y:S05]  /*21830*/  CALL.REL.NOINC `($__internal_44_$__cuda_sm70_shflsync_up_p) ;  /* 0x000032f000007944 */ /* 0x000fea0003c00000 */
[----:B------:R-:W-:Y:S01]  /*21840*/  MOV R0, R3 ;  /* 0x0000000300007202 */ /* 0x000fe20000000f00 */
[----:B------:R-:W-:Y:S05]  /*21850*/  BRA `(.L_x_2925) ;  /* 0xfffdec0000007947 */ /* 0x000fea000383ffff */
.L_x_2678:
[----:B------:R-:W-:Y:S02]  /*21860*/  MOV R3, 0x2 ;  /* 0x0000000200037802 */ /* 0x000fe40000000f00 */
[----:B------:R-:W-:Y:S02]  /*21870*/  MOV R4, 0x21890 ;  /* 0x0002189000047802 */ /* 0x000fe40000000f00 */
[----:B------:R-:W-:Y:S05]  /*21880*/  CALL.REL.NOINC `($__internal_44_$__cuda_sm70_shflsync_up_p) ;  /* 0x000032a000007944 */ /* 0x000fea0003c00000 */
[----:B------:R-:W-:Y:S02]  /*21890*/  SEL R0, R3, RZ, P4 ;  /* 0x000000ff03007207 */ /* 0x000fe40002000000 */
[----:B------:R-:W-:Y:S02]  /*218a0*/  MOV R3, 0x4 ;  /* 0x0000000400037802 */ /* 0x000fe40000000f00 */
[----:B------:R-:W-:Y:S01]  /*218b0*/  MOV R4, 0x218f0 ;  /* 0x000218f000047802 */ /* 0x000fe20000000f00 */
[----:B------:R-:W-:-:S04]  /*218c0*/  IMAD.IADD R0, R2, 0x1, R0 ;  /* 0x0000000102007824 */ /* 0x000fc800078e0200 */
[----:B------:R-:W-:Y:S02]  /*218d0*/  IMAD.MOV.U32 R2, RZ, RZ, R0 ;  /* 0x000000ffff027224 */ /* 0x000fe400078e0000 */
[----:B------:R-:W-:Y:S05]  /*218e0*/  CALL.REL.NOINC `($__internal_44_$__cuda_sm70_shflsync_up_p) ;  /* 0x0000324000007944 */ /* 0x000fea0003c00000 */
[----:B------:R-:W-:Y:S02]  /*218f0*/  SEL R3, R3, RZ, P3 ;  /* 0x000000ff03037207 */ /* 0x000fe40001800000 */
[----:B------:R-:W-:-:S03]  /*21900*/  MOV R4, 0x21950 ;  /* 0x0002195000047802 */ /* 0x000fc60000000f00 */
[----:B------:R-:W-:Y:S01]  /*21910*/  IMAD.IADD R0, R0, 0x1, R3 ;  /* 0x0000000100007824 */ /* 0x000fe200078e0203 */
[----:B------:R-:W-:-:S03]  /*21920*/  MOV R3, 0x8 ;  /* 0x0000000800037802 */ /* 0x000fc60000000f00 */
        /* <DEDUP_REMOVED lines=8> */
[----:B------:R-:W-:Y:S01]  /*219b0*/  SEL R3, R3, RZ, P1 ;  /* 0x000000ff03037207 */ /* 0x000fe20000800000 */
[----:B------:R-:W-:Y:S01]  /*219c0*/  IMAD.MOV.U32 R2, RZ, RZ, 0x1f ;  /* 0x0000001fff027424 */ /* 0x000fe200078e00ff */
[----:B------:R-:W-:-:S03]  /*219d0*/  MOV R216, 0x1f ;  /* 0x0000001f00d87802 */ /* 0x000fc60000000f00 */
[----:B------:R-:W-:Y:S01]  /*219e0*/  IMAD.IADD R4, R0, 0x1, R3 ;  /* 0x0000000100047824 */ /* 0x000fe200078e0203 */
[----:B------:R-:W-:-:S03]  /*219f0*/  MOV R3, 0x21a20 ;  /* 0x00021a2000037802 */ /* 0x000fc60000000f00 */
[----:B------:R-:W-:Y:S02]  /*21a00*/  IMAD.MOV.U32 R5, RZ, RZ, R4 ;  /* 0x000000ffff057224 */ /* 0x000fe400078e0004 */
[----:B------:R-:W-:Y:S05]  /*21a10*/  CALL.REL.NOINC `($__internal_43_$__cuda_sm70_shflsync_idx_p) ;  /* 0x000030b000007944 */ /* 0x000fea0003c00000 */
[----:B------:R-:W-:Y:S01]  /*21a20*/  MOV R0, R5 ;  /* 0x0000000500007202 */ /* 0x000fe20000000f00 */
[----:B------:R-:W-:Y:S05]  /*21a30*/  BRA `(.L_x_2926) ;  /* 0xfffdeb2000007947 */ /* 0x000fea000383ffff */
.L_x_2680:
[----:B------:R-:W-:Y:S02]  /*21a40*/  SEL R2, RZ, 0x1, P0 ;  /* 0x00000001ff027807 */ /* 0x000fe40000000000 */
[----:B------:R-:W-:Y:S02]  /*21a50*/  MOV R3, 0x21a70 ;  /* 0x00021a7000037802 */ /* 0x000fe40000000f00 */
[----:B------:R-:W-:Y:S05]  /*21a60*/  CALL.REL.NOINC `($__internal_45_$__cuda_sm70_votesync_ballot) ;  /* 0x0000312000007944 */ /* 0x000fea0003c00000 */
[----:B------:R-:W-:Y:S05]  /*21a70*/  BRA `(.L_x_2927) ;  /* 0xfffdeb7000007947 */ /* 0x000fea000383ffff */
.L_x_2681:
[----:B------:R-:W-:Y:S01]  /*21a80*/  IMAD.MOV.U32 R5, RZ, RZ, R9 ;  /* 0x000000ffff057224 */ /* 0x000fe200078e0009 */
[----:B-1----:R-:W-:Y:S01]  /*21a90*/  MOV R2, R0 ;  /* 0x0000000000027202 */ /* 0x002fe20000000f00 */
[----:B------:R-:W-:Y:S01]  /*21aa0*/  IMAD.MOV.U32 R216, RZ, RZ, 0x1f ;  /* 0x0000001fffd87424 */ /* 0x000fe200078e00ff */
[----:B------:R-:W-:Y:S02]  /*21ab0*/  MOV R3, 0x21ad0 ;  /* 0x00021ad000037802 */ /* 0x000fe40000000f00 */
[----:B------:R-:W-:Y:S05]  /*21ac0*/  CALL.REL.NOINC `($__internal_43_$__cuda_sm70_shflsync_idx_p) ;  /* 0x0000300000007944 */ /* 0x000fea0003c00000 */
[----:B------:R-:W-:Y:S01]  /*21ad0*/  IMAD.MOV.U32 R12, RZ, RZ, R5 ;  /* 0x000000ffff0c7224 */ /* 0x000fe200078e0005 */
[----:B------:R-:W-:Y:S01]  /*21ae0*/  MOV R5, R8 ;  /* 0x0000000800057202 */ /* 0x000fe20000000f00 */
[----:B------:R-:W-:Y:S01]  /*21af0*/  IMAD.MOV.U32 R6, RZ, RZ, RZ ;  /* 0x000000ffff067224 */ /* 0x000fe200078e00ff */
[----:B------:R-:W-:Y:S01]  /*21b00*/  MOV R2, R0 ;  /* 0x0000000000027202 */ /* 0x000fe20000000f00 */
[----:B------:R-:W-:Y:S01]  /*21b10*/  IMAD.MOV.U32 R216, RZ, RZ, 0x1f ;  /* 0x0000001fffd87424 */ /* 0x000fe200078e00ff */
[----:B------:R-:W-:-:S02]  /*21b20*/  MOV R3, 0x21b40 ;  /* 0x00021b4000037802 */ /* 0x000fc40000000f00 */
[----:B------:R-:W-:Y:S05]  /*21b30*/  CALL.REL.NOINC `($__internal_43_$__cuda_sm70_shflsync_idx_p) ;  /* 0x00002f9000007944 */ /* 0x000fea0003c00000 */
[----:B------:R-:W-:Y:S01]  /*21b40*/  MOV R9, R5 ;  /* 0x0000000500097202 */ /* 0x000fe20000000f00 */
[----:B------:R-:W-:Y:S05]  /*21b50*/  BRA `(.L_x_2928) ;  /* 0xfffdeb0000007947 */ /* 0x000fea000383ffff */
.L_x_2684:
[----:B------:R-:W-:Y:S01]  /*21b60*/  IMAD.MOV.U32 R5, RZ, RZ, R4 ;  /* 0x000000ffff057224 */ /* 0x000fe200078e0004 */
[----:B-1----:R-:W-:Y:S01]  /*21b70*/  MOV R2, R0 ;  /* 0x0000000000027202 */ /* 0x002fe20000000f00 */
[----:B------:R-:W-:Y:S01]  /*21b80*/  IMAD.MOV.U32 R216, RZ, RZ, 0x1f ;  /* 0x0000001fffd87424 */ /* 0x000fe200078e00ff */
[----:B------:R-:W-:-:S02]  /*21b90*/  MOV R3, 0x21bb0 ;  /* 0x00021bb000037802 */ /* 0x000fc40000000f00 */
[----:B---34-:R-:W-:Y:S05]  /*21ba0*/  CALL.REL.NOINC `($__internal_43_$__cuda_sm70_shflsync_idx_p) ;  /* 0x00002f2000007944 */ /* 0x018fea0003c00000 */
[----:B------:R-:W-:Y:S01]  /*21bb0*/  MOV R6, R5 ;  /* 0x0000000500067202 */ /* 0x000fe20000000f00 */
[----:B------:R-:W-:Y:S05]  /*21bc0*/  BRA `(.L_x_2683) ;  /* 0xfffdeaf000007947 */ /* 0x000fea000383ffff */
.L_x_2787:
[----:B------:R-:W-:Y:S01]  /*21bd0*/  IMAD.MOV.U32 R5, RZ, RZ, R4 ;  /* 0x000000ffff057224 */ /* 0x000fe200078e0004 */
[----:B------:R-:W-:Y:S01]  /*21be0*/  MOV R2, RZ ;  /* 0x000000ff00027202 */ /* 0x000fe20000000f00 */
[----:B------:R-:W-:Y:S01]  /*21bf0*/  IMAD.MOV.U32 R216, RZ, RZ, 0x181f ;  /* 0x0000181fffd87424 */ /* 0x000fe200078e00ff */
[----:B------:R-:W-:-:S02]  /*21c00*/  MOV R3, 0x21c20 ;  /* 0x00021c2000037802 */ /* 0x000fc40000000f00 */
[----:B------:R-:W-:Y:S05]  /*21c10*/  CALL.REL.NOINC `($__internal_43_$__cuda_sm70_shflsync_idx_p) ;  /* 0x00002eb000007944 */ /* 0x000fea0003c00000 */
[----:B------:R-:W-:Y:S01]  /*21c20*/  MOV R14, R5 ;  /* 0x00000005000e7202 */ /* 0x000fe20000000f00 */
[----:B------:R-:W-:Y:S05]  /*21c30*/  BRA `(.L_x_2929) ;  /* 0xfffed46000007947 */ /* 0x000fea000383ffff */
.L_x_2788:
[----:B------:R-:W-:Y:S01]  /*21c40*/  IMAD.MOV.U32 R5, RZ, RZ, R11 ;  /* 0x000000ffff057224 */ /* 0x000fe200078e000b */
[----:B------:R-:W-:Y:S01]  /*21c50*/  MOV R2, RZ ;  /* 0x000000ff00027202 */ /* 0x000fe20000000f00 */
[----:B------:R-:W-:Y:S01]  /*21c60*/  IMAD.MOV.U32 R216, RZ, RZ, 0x181f ;  /* 0x0000181fffd87424 */ /* 0x000fe200078e00ff */
[----:B------:R-:W-:-:S02]  /*21c70*/  MOV R3, 0x21c90 ;  /* 0x00021c9000037802 */ /* 0x000fc40000000f00 */
[----:B-12---:R-:W-:Y:S05]  /*21c80*/  CALL.REL.NOINC `($__internal_43_$__cuda_sm70_shflsync_idx_p) ;  /* 0x00002e4000007944 */ /* 0x006fea0003c00000 */
[----:B------:R-:W-:Y:S01]  /*21c90*/  ISETP.GE.AND P1, PT, R76, c[0x0][0x1d4], PT ;  /* 0x000075004c007a0c */ /* 0x000fe20003f26270 */
[----:B------:R-:W-:Y:S01]  /*21ca0*/  IMAD.MOV.U32 R216, RZ, RZ, 0x181f ;  /* 0x0000181fffd87424 */ /* 0x000fe200078e00ff */
[----:B------:R-:W-:-:S02]  /*21cb0*/  IADD3 R2, P0, R5, R6, RZ ;  /* 0x0000000605027210 */ /* 0x000fc40007f1e0ff */
        /* <DEDUP_REMOVED lines=8> */
[----:B------:R-:W-:-:S04]  /*21d40*/  IMAD.MOV.U32 R5, RZ, RZ, R4 ;  /* 0x000000ffff057224 */ /* 0x000fc800078e0004 */
[----:B------:R-:W-:Y:S01]  /*21d50*/  IMAD.X R3, R14, 0x1, R9, P2 ;  /* 0x000000010e037824 */ /* 0x000fe200010e0609 */
[----:B------:R-:W-:-:S04]  /*21d60*/  SEL R14, RZ, 0x10, P0 ;  /* 0x00000010ff0e7807 */ /* 0x000fc80000000000 */
[----:B------:R1:W-:Y:S02]  /*21d70*/  LDGSTS.E.BYPASS.LTC128B.128 [R210+0xb100], [R2.64], !P0 ;  /* 0x0b10000002d27fae */ /* 0x0003e4000c101d48 */
[----:B-1----:R-:W-:Y:S01]  /*21d80*/  IMAD.MOV.U32 R2, RZ, RZ, 0x1 ;  /* 0x00000001ff027424 */ /* 0x002fe200078e00ff */
[----:B------:R-:W-:Y:S02]  /*21d90*/  MOV R3, 0x21db0 ;  /* 0x00021db000037802 */ /* 0x000fe40000000f00 */
[----:B------:R-:W-:Y:S05]  /*21da0*/  CALL.REL.NOINC `($__internal_43_$__cuda_sm70_shflsync_idx_p) ;  /* 0x00002d2000007944 */ /* 0x000fea0003c00000 */
[----:B------:R-:W-:Y:S01]  /*21db0*/  IMAD.MOV.U32 R17, RZ, RZ, R5 ;  /* 0x000000ffff117224 */ /* 0x000fe200078e0005 */
[----:B------:R-:W-:Y:S01]  /*21dc0*/  MOV R2, 0x1 ;  /* 0x0000000100027802 */ /* 0x000fe20000000f00 */
[----:B------:R-:W-:Y:S01]  /*21dd0*/  IMAD.MOV.U32 R5, RZ, RZ, R11 ;  /* 0x000000ffff057224 */ /* 0x000fe200078e000b */
[----:B------:R-:W-:Y:S02]  /*21de0*/  MOV R216, 0x181f ;  /* 0x0000181f00d87802 */ /* 0x000fe40000000f00 */
[----:B------:R-:W-:Y:S02]  /*21df0*/  MOV R3, 0x21e10 ;  /* 0x00021e1000037802 */ /* 0x000fe40000000f00 */
[----:B------:R-:W-:Y:S05]  /*21e00*/  CALL.REL.NOINC `($__internal_43_$__cuda_sm70_shflsync_idx_p) ;  /* 0x00002cc000007944 */ /* 0x000fea0003c00000 */
        /* <DEDUP_REMOVED lines=26> */
[----:B------:R-:W-:Y:S01]  /*21fb0*/  MOV R2, R5 ;  /* 0x0000000500027202 */ /* 0x000fe20000000f00 */
[----:B------:R-:W-:Y:S05]  /*21fc0*/  BRA `(.L_x_2930) ;  /* 0xfffed23000007947 */ /* 0x000fea000383ffff */
.L_x_2789:
[----:B------:R-:W-:Y:S01]  /*21fd0*/  IMAD.MOV.U32 R5, RZ, RZ, R6 ;  /* 0x000000ffff057224 */ /* 0x000fe200078e0006 */
[----:B------:R-:W-:Y:S01]  /*21fe0*/  MOV R2, RZ ;  /* 0x000000ff00027202 */ /* 0x000fe20000000f00 */
[----:B------:R-:W-:Y:S01]  /*21ff0*/  IMAD.MOV.U32 R216, RZ, RZ, 0x1c1f ;  /* 0x00001c1fffd87424 */ /* 0x000fe200078e00ff */
[----:B------:R-:W-:-:S02]  /*22000*/  MOV R3, 0x22020 ;  /* 0x0002202000037802 */ /* 0x000fc40000000f00 */
[----:B------:R-:W-:Y:S05]  /*22010*/  CALL.REL.NOINC `($__internal_43_$__cuda_sm70_shflsync_idx_p) ;  /* 0x00002ab000007944 */ /* 0x000fea0003c00000 */
[----:B------:R-:W-:Y:S01]  /*22020*/  MOV R4, R5 ;  /* 0x0000000500047202 */ /* 0x000fe20000000f00 */
[----:B------:R-:W-:Y:S05]  /*22030*/  BRA `(.L_x_2931) ;  /* 0xfffed3f000007947 */ /* 0x000fea000383ffff */
.L_x_2794:
[----:B------:R-:W-:Y:S01]  /*22040*/  IMAD.MOV.U32 R5, RZ, RZ, R6 ;  /* 0x000000ffff057224 */ /* 0x000fe200078e0006 */
[----:B------:R-:W-:Y:S01]  /*22050*/  MOV R2, 0x1 ;  /* 0x0000000100027802 */ /* 0x000fe20000000f00 */
[----:B------:R-:W-:Y:S01]  /*22060*/  IMAD.MOV.U32 R216, RZ, RZ, 0x1c1f ;  /* 0x00001c1fffd87424 */ /* 0x000fe200078e00ff */
[----:B------:R-:W-:-:S02]  /*22070*/  MOV R3, 0x22090 ;  /* 0x0002209000037802 */ /* 0x000fc40000000f00 */
[----:B-1----:R-:W-:Y:S05]  /*22080*/  CALL.REL.NOINC `($__internal_43_$__cuda_sm70_shflsync_idx_p) ;  /* 0x00002a4000007944 */ /* 0x002fea0003c00000 */
[----:B------:R-:W-:Y:S01]  /*22090*/  MOV R4, R5 ;  /* 0x0000000500047202 */ /* 0x000fe20000000f00 */
[----:B------:R-:W-:Y:S05]  /*220a0*/  BRA `(.L_x_2932) ;  /* 0xfffedd8000007947 */ /* 0x000fea000383ffff */
.L_x_2799:
[----:B------:R-:W-:Y:S01]  /*220b0*/  IMAD.MOV.U32 R4, RZ, RZ, R5 ;  /* 0x000000ffff047224 */ /* 0x000fe200078e0005 */
[----:B------:R-:W-:-:S02]  /*220c0*/  MOV R3, 0x2 ;  /* 0x0000000200037802 */ /* 0x000fc40000000f00 */
[----:B------:R-:W-:Y:S02]  /*220d0*/  MOV R2, 0x220f0 ;  /* 0x000220f000027802 */ /* 0x000fe40000000f00 */
[----:B------:R-:W-:Y:S05]  /*220e0*/  CALL.REL.NOINC `($__internal_42_$__cuda_sm70_shflsync_bfly_p) ;  /* 0x0000298000007944 */ /* 0x000fea0003c00000 */
[----:B------:R-:W-:Y:S01]  /*220f0*/  MOV R2, R141 ;  /* 0x0000008d00027202 */ /* 0x000fe20000000f00 */
[----:B------:R-:W-:Y:S05]  /*22100*/  BRA `(.L_x_2933) ;  /* 0xfffee76000007947 */ /* 0x000fea000383ffff */
.L_x_2800:
[----:B------:R-:W-:Y:S01]  /*22110*/  IMAD.MOV.U32 R4, RZ, RZ, R5 ;  /* 0x000000ffff047224 */ /* 0x000fe200078e0005 */
[----:B------:R-:W-:Y:S02]  /*22120*/  MOV R3, 0x1 ;  /* 0x0000000100037802 */ /* 0x000fe40000000f00 */
[----:B------:R-:W-:Y:S02]  /*22130*/  MOV R2, 0x22150 ;  /* 0x0002215000027802 */ /* 0x000fe40000000f00 */
[----:B------:R-:W-:Y:S05]  /*22140*/  CALL.REL.NOINC `($__internal_42_$__cuda_sm70_shflsync_bfly_p) ;  /* 0x0000292000007944 */ /* 0x000fea0003c00000 */
[----:B------:R-:W-:Y:S01]  /*22150*/  FMNMX.FTZ R5, R5, R141, !PT ;  /* 0x0000008d05057209 */ /* 0x000fe20007810000 */
[----:B------:R-:W-:Y:S01]  /*22160*/  IMAD.MOV.U32 R4, RZ, RZ, R6 ;  /* 0x000000ffff047224 */ /* 0x000fe200078e0006 */
[----:B------:R-:W-:Y:S01]  /*22170*/  MOV R2, 0x221a0 ;  /* 0x000221a000027802 */ /* 0x000fe20000000f00 */
[----:B------:R-:W-:Y:S02]  /*22180*/  IMAD.MOV.U32 R3, RZ, RZ, 0x2 ;  /* 0x00000002ff037424 */ /* 0x000fe400078e00ff */
[----:B------:R-:W-:Y:S05]  /*22190*/  CALL.REL.NOINC `($__internal_42_$__cuda_sm70_shflsync_bfly_p) ;  /* 0x000028d000007944 */ /* 0x000fea0003c00000 */
[----:B------:R-:W-:Y:S01]  /*221a0*/  FMNMX.FTZ R4, R6, R141, !PT ;  /* 0x0000008d06047209 */ /* 0x000fe20007810000 */
[----:B------:R-:W-:Y:S01]  /*221b0*/  IMAD.MOV.U32 R3, RZ, RZ, 0x1 ;  /* 0x00000001ff037424 */ /* 0x000fe200078e00ff */
[----:B------:R-:W-:Y:S02]  /*221c0*/  MOV R2, 0x221e0 ;  /* 0x000221e000027802 */ /* 0x000fe40000000f00 */
[----:B------:R-:W-:Y:S05]  /*221d0*/  CALL.REL.NOINC `($__internal_42_$__cuda_sm70_shflsync_bfly_p) ;  /* 0x0000289000007944 */ /* 0x000fea0003c00000 */
[----:B------:R-:W-:Y:S01]  /*221e0*/  MOV R6, R141 ;  /* 0x0000008d00067202 */ /* 0x000fe20000000f00 */
[----:B------:R-:W-:Y:S05]  /*221f0*/  BRA `(.L_x_2934) ;  /* 0xfffee6e000007947 */ /* 0x000fea000383ffff */
.L_x_2808:
[----:B------:R-:W-:Y:S01]  /*22200*/  MOV R2, RZ ;  /* 0x000000ff00027202 */ /* 0x000fe20000000f00 */
[----:B------:R-:W-:Y:S01]  /*22210*/  IMAD.MOV.U32 R5, RZ, RZ, R4 ;  /* 0x000000ffff057224 */ /* 0x000fe200078e0004 */
[----:B------:R-:W-:Y:S01]  /*22220*/  MOV R3, 0x22250 ;  /* 0x0002225000037802 */ /* 0x000fe20000000f00 */
[----:B------:R-:W-:Y:S02]  /*22230*/  IMAD.MOV.U32 R216, RZ, RZ, 0x181f ;  /* 0x0000181fffd87424 */ /* 0x000fe400078e00ff */
[----:B-1--4-:R-:W-:Y:S05]  /*22240*/  CALL.REL.NOINC `($__internal_43_$__cuda_sm70_shflsync_idx_p) ;  /* 0x0000288000007944 */ /* 0x012fea0003c00000 */
[----:B------:R-:W-:Y:S01]  /*22250*/  MOV R21, R5 ;  /* 0x0000000500157202 */ /* 0x000fe20000000f00 */
[----:B------:R-:W-:-:S05]  /*22260*/  BRA `(.L_x_2935) ;  /* 0xfffeff4000007947 */ /* 0x000fca000383ffff */
.L_x_2809:
[----:B------:R-:W-:Y:S01]  /*22270*/  MOV R2, RZ ;  /* 0x000000ff00027202 */ /* 0x000fe20000000f00 */
[----:B------:R-:W-:Y:S01]  /*22280*/  IMAD.MOV.U32 R5, RZ, RZ, R8 ;  /* 0x000000ffff057224 */ /* 0x000fe200078e0008 */
[----:B------:R-:W-:Y:S01]  /*22290*/  MOV R3, 0x222c0 ;  /* 0x000222c000037802 */ /* 0x000fe20000000f00 */
[----:B------:R-:W-:Y:S02]  /*222a0*/  IMAD.MOV.U32 R216, RZ, RZ, 0x181f ;  /* 0x0000181fffd87424 */ /* 0x000fe400078e00ff */
[----:B-1234-:R-:W-:Y:S05]  /*222b0*/  CALL.REL.NOINC `($__internal_43_$__cuda_sm70_shflsync_idx_p) ;  /* 0x0000281000007944 */ /* 0x01efea0003c00000 */
        /* <DEDUP_REMOVED lines=17> */
[----:B------:R-:W-:Y:S05]  /*223d0*/  CALL.REL.NOINC `($__internal_43_$__cuda_sm70_shflsync_idx_p) ;  /* 0x000026f000007944 */ /* 0x000fea0003c00000 */
[----:B------:R-:W-:Y:S01]  /*223e0*/  MOV R2, 0x1 ;  /* 0x0000000100027802 */ /* 0x000fe20000000f00 */
[----:B------:R-:W-:Y:S01]  /*223f0*/  IMAD.MOV.U32 R23, RZ, RZ, R5 ;  /* 0x000000ffff177224 */ /* 0x000fe200078e0005 */
[----:B------:R-:W-:Y:S01]  /*22400*/  MOV R216, 0x181f ;  /* 0x0000181f00d87802 */ /* 0x000fe20000000f00 */
[----:B------:R-:W-:Y:S01]  /*22410*/  IMAD.MOV.U32 R5, RZ, RZ, R8 ;  /* 0x000000ffff057224 */ /* 0x000fe200078e0008 */
[----:B------:R-:W-:Y:S02]  /*22420*/  MOV R3, 0x22440 ;  /* 0x0002244000037802 */ /* 0x000fe40000000f00 */
[----:B------:R-:W-:Y:S05]  /*22430*/  CALL.REL.NOINC `($__internal_43_$__cuda_sm70_shflsync_idx_p) ;  /* 0x0000269000007944 */ /* 0x000fea0003c00000 */
        /* <DEDUP_REMOVED lines=19> */
[----:B------:R-:W-:Y:S05]  /*22570*/  CALL.REL.NOINC `($__internal_43_$__cuda_sm70_shflsync_idx_p) ;  /* 0x0000255000007944 */ /* 0x000fea0003c00000 */
[----:B------:R-:W-:Y:S01]  /*22580*/  MOV R2, 0x2 ;  /* 0x0000000200027802 */ /* 0x000fe20000000f00 */
[----:B------:R-:W-:Y:S01]  /*22590*/  IMAD.MOV.U32 R4, RZ, RZ, R5 ;  /* 0x000000ffff047224 */ /* 0x000fe200078e0005 */
[----:B------:R-:W-:Y:S01]  /*225a0*/  MOV R216, 0x181f ;  /* 0x0000181f00d87802 */ /* 0x000fe20000000f00 */
[----:B------:R-:W-:Y:S01]  /*225b0*/  IMAD.MOV.U32 R5, RZ, RZ, R8 ;  /* 0x000000ffff057224 */ /* 0x000fe200078e0008 */
[----:B------:R-:W-:Y:S02]  /*225c0*/  MOV R3, 0x225e0 ;  /* 0x000225e000037802 */ /* 0x000fe40000000f00 */
[----:B------:R-:W-:Y:S05]  /*225d0*/  CALL.REL.NOINC `($__internal_43_$__cuda_sm70_shflsync_idx_p) ;  /* 0x000024f000007944 */ /* 0x000fea0003c00000 */
[----:B------:R-:W-:-:S05]  /*225e0*/  BRA `(.L_x_2936) ;  /* 0xfffefd3000007947 */ /* 0x000fca000383ffff */
.L_x_2812:
[----:B------:R-:W-:Y:S01]  /*225f0*/  MOV R2, RZ ;  /* 0x000000ff00027202 */ /* 0x000fe20000000f00 */
[----:B------:R-:W-:Y:S01]  /*22600*/  IMAD.MOV.U32 R5, RZ, RZ, R4 ;  /* 0x000000ffff057224 */ /* 0x000fe200078e0004 */
[----:B------:R-:W-:Y:S01]  /*22610*/  MOV R3, 0x22640 ;  /* 0x0002264000037802 */ /* 0x000fe20000000f00 */
[----:B------:R-:W-:Y:S02]  /*22620*/  IMAD.MOV.U32 R216, RZ, RZ, 0x181f ;  /* 0x0000181fffd87424 */ /* 0x000fe400078e00ff */
[----:B------:R-:W-:Y:S05]  /*22630*/  CALL.REL.NOINC `($__internal_43_$__cuda_sm70_shflsync_idx_p) ;  /* 0x0000249000007944 */ /* 0x000fea0003c00000 */
[----:B------:R-:W-:Y:S01]  /*22640*/  MOV R145, R5 ;  /* 0x0000000500917202 */ /* 0x000fe20000000f00 */
[----:B------:R-:W-:-:S05]  /*22650*/  BRA `(.L_x_2937) ;  /* 0xffff08e000007947 */ /* 0x000fca000383ffff */
.L_x_2813:
[----:B------:R-:W-:Y:S01]  /*22660*/  MOV R2, RZ ;  /* 0x000000ff00027202 */ /* 0x000fe20000000f00 */
[----:B------:R-:W-:Y:S01]  /*22670*/  IMAD.MOV.U32 R5, RZ, RZ, R140 ;  /* 0x000000ffff057224 */ /* 0x000fe200078e008c */
[----:B------:R-:W-:Y:S01]  /*22680*/  MOV R3, 0x226b0 ;  /* 0x000226b000037802 */ /* 0x000fe20000000f00 */
[----:B------:R-:W-:Y:S02]  /*22690*/  IMAD.MOV.U32 R216, RZ, RZ, 0x181f ;  /* 0x0000181fffd87424 */ /* 0x000fe400078e00ff */
[----:B-12---:R-:W-:Y:S05]  /*226a0*/  CALL.REL.NOINC `($__internal_43_$__cuda_sm70_shflsync_idx_p) ;  /* 0x0000242000007944 */ /* 0x006fea0003c00000 */
        /* <DEDUP_REMOVED lines=51> */
.L_x_2814:
[----:B------:R-:W-:Y:S01]  /*229e0*/  MOV R2, RZ ;  /* 0x000000ff00027202 */ /* 0x000fe20000000f00 */
[----:B------:R-:W-:Y:S01]  /*229f0*/  IMAD.MOV.U32 R5, RZ, RZ, R140 ;  /* 0x000000ffff057224 */ /* 0x000fe200078e008c */
[----:B------:R-:W-:Y:S01]  /*22a00*/  MOV R3, 0x22a30 ;  /* 0x00022a3000037802 */ /* 0x000fe20000000f00 */
[----:B------:R-:W-:Y:S02]  /*22a10*/  IMAD.MOV.U32 R216, RZ, RZ, 0x1c1f ;  /* 0x00001c1fffd87424 */ /* 0x000fe400078e00ff */
[----:B------:R-:W-:Y:S05]  /*22a20*/  CALL.REL.NOINC `($__internal_43_$__cuda_sm70_shflsync_idx_p) ;  /* 0x000020a000007944 */ /* 0x000fea0003c00000 */
[----:B------:R-:W-:-:S05]  /*22a30*/  BRA `(.L_x_2939) ;  /* 0xffff086000007947 */ /* 0x000fca000383ffff */
.L_x_2819:
[----:B------:R-:W-:Y:S01]  /*22a40*/  MOV R2, 0x1 ;  /* 0x0000000100027802 */ /* 0x000fe20000000f00 */
[----:B------:R-:W-:Y:S01]  /*22a50*/  IMAD.MOV.U32 R5, RZ, RZ, R140 ;  /* 0x000000ffff057224 */ /* 0x000fe200078e008c */
[----:B------:R-:W-:Y:S01]  /*22a60*/  MOV R3, 0x22a90 ;  /* 0x00022a9000037802 */ /* 0x000fe20000000f00 */
[----:B------:R-:W-:Y:S02]  /*22a70*/  IMAD.MOV.U32 R216, RZ, RZ, 0x1c1f ;  /* 0x00001c1fffd87424 */ /* 0x000fe400078e00ff */
[----:B-1----:R-:W-:Y:S05]  /*22a80*/  CALL.REL.NOINC `($__internal_43_$__cuda_sm70_shflsync_idx_p) ;  /* 0x0000204000007944 */ /* 0x002fea0003c00000 */
[----:B------:R-:W-:-:S05]  /*22a90*/  BRA `(.L_x_2940) ;  /* 0xffff125000007947 */ /* 0x000fca000383ffff */
.L_x_2824:
[----:B------:R-:W-:Y:S02]  /*22aa0*/  MOV R3, 0x2 ;  /* 0x0000000200037802 */ /* 0x000fe40000000f00 */
[----:B------:R-:W-:Y:S02]  /*22ab0*/  MOV R2, 0x22ad0 ;  /* 0x00022ad000027802 */ /* 0x000fe40000000f00 */
[----:B-12---:R-:W-:Y:S05]  /*22ac0*/  CALL.REL.NOINC `($__internal_42_$__cuda_sm70_shflsync_bfly_p) ;  /* 0x00001fa000007944 */ /* 0x006fea0003c00000 */
[----:B------:R-:W-:Y:S01]  /*22ad0*/  MOV R2, R141 ;  /* 0x0000008d00027202 */ /* 0x000fe20000000f00 */
[----:B------:R-:W-:-:S05]  /*22ae0*/  BRA `(.L_x_2941) ;  /* 0xffff1ca000007947 */ /* 0x000fca000383ffff */
.L_x_2825:
[----:B------:R-:W-:Y:S02]  /*22af0*/  MOV R3, 0x1 ;  /* 0x0000000100037802 */ /* 0x000fe40000000f00 */
[----:B------:R-:W-:Y:S02]  /*22b00*/  MOV R2, 0x22b20 ;  /* 0x00022b2000027802 */ /* 0x000fe40000000f00 */
[----:B-12---:R-:W-:Y:S05]  /*22b10*/  CALL.REL.NOINC `($__internal_42_$__cuda_sm70_shflsync_bfly_p) ;  /* 0x00001f5000007944 */ /* 0x006fea0003c00000 */
[----:B------:R-:W-:Y:S01]  /*22b20*/  IMAD.MOV.U32 R3, RZ, RZ, 0x2 ;  /* 0x00000002ff037424 */ /* 0x000fe200078e00ff */
[----:B------:R-:W-:Y:S01]  /*22b30*/  FMNMX.FTZ R5, R4, R141, !PT ;  /* 0x0000008d04057209 */ /* 0x000fe20007810000 */
[----:B------:R-:W-:Y:S01]  /*22b40*/  IMAD.MOV.U32 R4, RZ, RZ, R8 ;  /* 0x000000ffff047224 */ /* 0x000fe200078e0008 */
[----:B------:R-:W-:Y:S02]  /*22b50*/  MOV R2, 0x22b70 ;  /* 0x00022b7000027802 */ /* 0x000fe40000000f00 */
[----:B------:R-:W-:Y:S05]  /*22b60*/  CALL.REL.NOINC `($__internal_42_$__cuda_sm70_shflsync_bfly_p) ;  /* 0x00001f0000007944 */ /* 0x000fea0003c00000 */
[----:B------:R-:W-:Y:S01]  /*22b70*/  FMNMX.FTZ R4, R8, R141, !PT ;  /* 0x0000008d08047209 */ /* 0x000fe20007810000 */
[----:B------:R-:W-:Y:S01]  /*22b80*/  IMAD.MOV.U32 R3, RZ, RZ, 0x1 ;  /* 0x00000001ff037424 */ /* 0x000fe200078e00ff */
[----:B------:R-:W-:Y:S02]  /*22b90*/  MOV R2, 0x22bb0 ;  /* 0x00022bb000027802 */ /* 0x000fe40000000f00 */
[----:B------:R-:W-:Y:S05]  /*22ba0*/  CALL.REL.NOINC `($__internal_42_$__cuda_sm70_shflsync_bfly_p) ;  /* 0x00001ec000007944 */ /* 0x000fea0003c00000 */
[----:B------:R-:W-:Y:S01]  /*22bb0*/  MOV R2, R141 ;  /* 0x0000008d00027202 */ /* 0x000fe20000000f00 */
[----:B------:R-:W-:-:S05]  /*22bc0*/  BRA `(.L_x_2942) ;  /* 0xffff1c3000007947 */ /* 0x000fca000383ffff */
.L_x_2834:
[----:B------:R-:W-:Y:S01]  /*22bd0*/  MOV R2, RZ ;  /* 0x000000ff00027202 */ /* 0x000fe20000000f00 */
[----:B------:R-:W-:Y:S01]  /*22be0*/  IMAD.MOV.U32 R5, RZ, RZ, R4 ;  /* 0x000000ffff057224 */ /* 0x000fe200078e0004 */
[----:B------:R-:W-:Y:S01]  /*22bf0*/  MOV R3, 0x22c20 ;  /* 0x00022c2000037802 */ /* 0x000fe20000000f00 */
[----:B------:R-:W-:Y:S02]  /*22c00*/  IMAD.MOV.U32 R216, RZ, RZ, 0x181f ;  /* 0x0000181fffd87424 */ /* 0x000fe400078e00ff */
[----:B-1--4-:R-:W-:Y:S05]  /*22c10*/  CALL.REL.NOINC `($__internal_43_$__cuda_sm70_shflsync_idx_p) ;  /* 0x00001eb000007944 */ /* 0x012fea0003c00000 */
[----:B------:R-:W-:Y:S01]  /*22c20*/  MOV R21, R5 ;  /* 0x0000000500157202 */ /* 0x000fe20000000f00 */
[----:B------:R-:W-:-:S05]  /*22c30*/  BRA `(.L_x_2943) ;  /* 0xffff395000007947 */ /* 0x000fca000383ffff */
.L_x_2835:
        /* <DEDUP_REMOVED lines=56> */
.L_x_2838:
[----:B------:R-:W-:Y:S01]  /*22fc0*/  MOV R2, RZ ;  /* 0x000000ff00027202 */ /* 0x000fe20000000f00 */
[----:B------:R-:W-:Y:S01]  /*22fd0*/  IMAD.MOV.U32 R5, RZ, RZ, R4 ;  /* 0x000000ffff057224 */ /* 0x000fe200078e0004 */
[----:B------:R-:W-:Y:S01]  /*22fe0*/  MOV R3, 0x23010 ;  /* 0x0002301000037802 */ /* 0x000fe20000000f00 */
[----:B------:R-:W-:Y:S02]  /*22ff0*/  IMAD.MOV.U32 R216, RZ, RZ, 0x181f ;  /* 0x0000181fffd87424 */ /* 0x000fe400078e00ff */
[----:B------:R-:W-:Y:S05]  /*23000*/  CALL.REL.NOINC `($__internal_43_$__cuda_sm70_shflsync_idx_p) ;  /* 0x00001ac000007944 */ /* 0x000fea0003c00000 */
[----:B------:R-:W-:Y:S01]  /*23010*/  MOV R145, R5 ;  /* 0x0000000500917202 */ /* 0x000fe20000000f00 */
[----:B------:R-:W-:-:S05]  /*23020*/  BRA `(.L_x_2945) ;  /* 0xffff42f000007947 */ /* 0x000fca000383ffff */
.L_x_2839:
        /* <DEDUP_REMOVED lines=56> */
.L_x_2840:
[----:B------:R-:W-:Y:S02]  /*233b0*/  MOV R3, 0x2 ;  /* 0x0000000200037802 */ /* 0x000fe40000000f00 */
[----:B------:R-:W-:Y:S02]  /*233c0*/  MOV R2, 0x233e0 ;  /* 0x000233e000027802 */ /* 0x000fe40000000f00 */
[----:B------:R-:W-:Y:S05]  /*233d0*/  CALL.REL.NOINC `($__internal_42_$__cuda_sm70_shflsync_bfly_p) ;  /* 0x0000169000007944 */ /* 0x000fea0003c00000 */
[----:B------:R-:W-:Y:S01]  /*233e0*/  MOV R2, R141 ;  /* 0x0000008d00027202 */ /* 0x000fe20000000f00 */
[----:B------:R-:W-:-:S05]  /*233f0*/  BRA `(.L_x_2947) ;  /* 0xffff44c000007947 */ /* 0x000fca000383ffff */
.L_x_2841:
[----:B------:R-:W-:Y:S02]  /*23400*/  MOV R3, 0x1 ;  /* 0x0000000100037802 */ /* 0x000fe40000000f00 */
[----:B------:R-:W-:Y:S02]  /*23410*/  MOV R2, 0x23430 ;  /* 0x0002343000027802 */ /* 0x000fe40000000f00 */
[----:B------:R-:W-:Y:S05]  /*23420*/  CALL.REL.NOINC `($__internal_42_$__cuda_sm70_shflsync_bfly_p) ;  /* 0x0000164000007944 */ /* 0x000fea0003c00000 */
        /* <DEDUP_REMOVED lines=11> */
.L_x_2844:
[----:B--23--:R-:W-:Y:S01]  /*234e0*/  MOV R2, RZ ;  /* 0x000000ff00027202 */ /* 0x00cfe20000000f00 */
[----:B------:R-:W-:Y:S01]  /*234f0*/  IMAD.MOV.U32 R5, RZ, RZ, R4 ;  /* 0x000000ffff057224 */ /* 0x000fe200078e0004 */
[----:B------:R-:W-:Y:S01]  /*23500*/  MOV R3, 0x23530 ;  /* 0x0002353000037802 */ /* 0x000fe20000000f00 */
[----:B------:R-:W-:Y:S02]  /*23510*/  IMAD.MOV.U32 R216, RZ, RZ, 0x181f ;  /* 0x0000181fffd87424 */ /* 0x000fe400078e00ff */
[----:B-1--4-:R-:W-:Y:S05]  /*23520*/  CALL.REL.NOINC `($__internal_43_$__cuda_sm70_shflsync_idx_p) ;  /* 0x000015a000007944 */ /* 0x012fea0003c00000 */
[----:B------:R-:W-:-:S05]  /*23530*/  BRA `(.L_x_2949) ;  /* 0xffff5ed000007947 */ /* 0x000fca000383ffff */
.L_x_2847:
[----:B------:R-:W-:Y:S01]  /*23540*/  MOV R2, RZ ;  /* 0x000000ff00027202 */ /* 0x000fe20000000f00 */
[----:B------:R-:W-:Y:S01]  /*23550*/  IMAD.MOV.U32 R5, RZ, RZ, R4 ;  /* 0x000000ffff057224 */ /* 0x000fe200078e0004 */
[----:B------:R-:W-:Y:S01]  /*23560*/  MOV R3, 0x23590 ;  /* 0x0002359000037802 */ /* 0x000fe20000000f00 */
[----:B------:R-:W-:Y:S02]  /*23570*/  IMAD.MOV.U32 R216, RZ, RZ, 0x181f ;  /* 0x0000181fffd87424 */ /* 0x000fe400078e00ff */
[----:B------:R-:W-:Y:S05]  /*23580*/  CALL.REL.NOINC `($__internal_43_$__cuda_sm70_shflsync_idx_p) ;  /* 0x0000154000007944 */ /* 0x000fea0003c00000 */
[----:B------:R-:W-:Y:S01]  /*23590*/  MOV R145, R5 ;  /* 0x0000000500917202 */ /* 0x000fe20000000f00 */
[----:B------:R-:W-:-:S05]  /*235a0*/  BRA `(.L_x_2950) ;  /* 0xffff6b8000007947 */ /* 0x000fca000383ffff */
.L_x_2848:
[----:B------:R-:W-:Y:S01]  /*235b0*/  MOV R2, RZ ;  /* 0x000000ff00027202 */ /* 0x000fe20000000f00 */
[----:B------:R-:W-:Y:S01]  /*235c0*/  IMAD.MOV.U32 R5, RZ, RZ, R140 ;  /* 0x000000ffff057224 */ /* 0x000fe200078e008c */
[----:B------:R-:W-:Y:S01]  /*235d0*/  MOV R3, 0x23600 ;  /* 0x0002360000037802 */ /* 0x000fe20000000f00 */
[----:B------:R-:W-:Y:S02]  /*235e0*/  IMAD.MOV.U32 R216, RZ, RZ, 0x181f ;  /* 0x0000181fffd87424 */ /* 0x000fe400078e00ff */
[----:B-12---:R-:W-:Y:S05]  /*235f0*/  CALL.REL.NOINC `($__internal_43_$__cuda_sm70_shflsync_idx_p) ;  /* 0x000014d000007944 */ /* 0x006fea0003c00000 */
        /* <DEDUP_REMOVED lines=13> */
[----:B-1----:R-:W-:Y:S05]  /*236d0*/  CALL.REL.NOINC `($__internal_43_$__cuda_sm70_shflsync_idx_p) ;  /* 0x000013f000007944 */ /* 0x002fea0003c00000 */
[----:B------:R-:W-:Y:S01]  /*236e0*/  MOV R2, 0x1 ;  /* 0x0000000100027802 */ /* 0x000fe20000000f00 */
[----:B------:R-:W-:Y:S01]  /*236f0*/  IMAD.MOV.U32 R145, RZ, RZ, R5 ;  /* 0x000000ffff917224 */ /* 0x000fe200078e0005 */
[----:B------:R-:W-:Y:S01]  /*23700*/  MOV R216, 0x181f ;  /* 0x0000181f00d87802 */ /* 0x000fe20000000f00 */
[----:B------:R-:W-:Y:S01]  /*23710*/  IMAD.MOV.U32 R5, RZ, RZ, R140 ;  /* 0x000000ffff057224 */ /* 0x000fe200078e008c */
[----:B------:R-:W-:Y:S02]  /*23720*/  MOV R3, 0x23740 ;  /* 0x0002374000037802 */ /* 0x000fe40000000f00 */
[----:B------:R-:W-:Y:S05]  /*23730*/  CALL.REL.NOINC `($__internal_43_$__cuda_sm70_shflsync_idx_p) ;  /* 0x0000139000007944 */ /* 0x000fea0003c00000 */
        /* <DEDUP_REMOVED lines=20> */
[----:B------:R-:W-:-:S05]  /*23880*/  BRA `(.L_x_2951) ;  /* 0xffff69d000007947 */ /* 0x000fca000383ffff */
.L_x_2849:
[----:B------:R-:W-:Y:S01]  /*23890*/  MOV R2, RZ ;  /* 0x000000ff00027202 */ /* 0x000fe20000000f00 */
[----:B------:R-:W-:Y:S01]  /*238a0*/  IMAD.MOV.U32 R5, RZ, RZ, R140 ;  /* 0x000000ffff057224 */ /* 0x000fe200078e008c */
[----:B------:R-:W-:Y:S01]  /*238b0*/  MOV R3, 0x238e0 ;  /* 0x000238e000037802 */ /* 0x000fe20000000f00 */
[----:B------:R-:W-:Y:S02]  /*238c0*/  IMAD.MOV.U32 R216, RZ, RZ, 0x1c1f ;  /* 0x00001c1fffd87424 */ /* 0x000fe400078e00ff */
[----:B------:R-:W-:Y:S05]  /*238d0*/  CALL.REL.NOINC `($__internal_43_$__cuda_sm70_shflsync_idx_p) ;  /* 0x000011f000007944 */ /* 0x000fea0003c00000 */
[----:B------:R-:W-:-:S05]  /*238e0*/  BRA `(.L_x_2952) ;  /* 0xffff6b0000007947 */ /* 0x000fca000383ffff */
.L_x_2854:
[----:B------:R-:W-:Y:S01]  /*238f0*/  MOV R2, 0x1 ;  /* 0x0000000100027802 */ /* 0x000fe20000000f00 */
[----:B------:R-:W-:Y:S01]  /*23900*/  IMAD.MOV.U32 R5, RZ, RZ, R140 ;  /* 0x000000ffff057224 */ /* 0x000fe200078e008c */
[----:B------:R-:W-:Y:S01]  /*23910*/  MOV R3, 0x23940 ;  /* 0x0002394000037802 */ /* 0x000fe20000000f00 */
[----:B------:R-:W-:Y:S02]  /*23920*/  IMAD.MOV.U32 R216, RZ, RZ, 0x1c1f ;  /* 0x00001c1fffd87424 */ /* 0x000fe400078e00ff */
[----:B-1----:R-:W-:Y:S05]  /*23930*/  CALL.REL.NOINC `($__internal_43_$__cuda_sm70_shflsync_idx_p) ;  /* 0x0000119000007944 */ /* 0x002fea0003c00000 */
[----:B------:R-:W-:-:S05]  /*23940*/  BRA `(.L_x_2953) ;  /* 0xffff74f000007947 */ /* 0x000fca000383ffff */
.L_x_2859:
[----:B------:R-:W-:Y:S02]  /*23950*/  MOV R3, 0x2 ;  /* 0x0000000200037802 */ /* 0x000fe40000000f00 */
[----:B------:R-:W-:Y:S02]  /*23960*/  MOV R2, 0x23980 ;  /* 0x0002398000027802 */ /* 0x000fe40000000f00 */
[----:B-12---:R-:W-:Y:S05]  /*23970*/  CALL.REL.NOINC `($__internal_42_$__cuda_sm70_shflsync_bfly_p) ;  /* 0x000010f000007944 */ /* 0x006fea0003c00000 */
[----:B------:R-:W-:Y:S01]  /*23980*/  MOV R2, R141 ;  /* 0x0000008d00027202 */ /* 0x000fe20000000f00 */
[----:B------:R-:W-:-:S05]  /*23990*/  BRA `(.L_x_2954) ;  /* 0xffff7f4000007947 */ /* 0x000fca000383ffff */
.L_x_2860:
        /* <DEDUP_REMOVED lines=14> */
.L_x_2862:
[----:B------:R-:W-:Y:S01]  /*23a80*/  IMAD.MOV.U32 R4, RZ, RZ, R215 ;  /* 0x000000ffff047224 */ /* 0x000fe200078e00d7 */
[----:B------:R-:W-:-:S02]  /*23a90*/  MOV R3, 0x2 ;  /* 0x0000000200037802 */ /* 0x000fc40000000f00 */
[----:B------:R-:W-:Y:S02]  /*23aa0*/  MOV R2, 0x23ac0 ;  /* 0x00023ac000027802 */ /* 0x000fe40000000f00 */
[----:B------:R-:W-:Y:S05]  /*23ab0*/  CALL.REL.NOINC `($__internal_42_$__cuda_sm70_shflsync_bfly_p) ;  /* 0x00000fb000007944 */ /* 0x000fea0003c00000 */
[----:B------:R-:W-:Y:S01]  /*23ac0*/  MOV R2, R141 ;  /* 0x0000008d00027202 */ /* 0x000fe20000000f00 */
[----:B------:R-:W-:Y:S05]  /*23ad0*/  BRA `(.L_x_2956) ;  /* 0xffff979000007947 */ /* 0x000fea000383ffff */
.L_x_2863:
[----:B------:R-:W-:Y:S01]  /*23ae0*/  IMAD.MOV.U32 R4, RZ, RZ, R6 ;  /* 0x000000ffff047224 */ /* 0x000fe200078e0006 */
[----:B------:R-:W-:Y:S02]  /*23af0*/  MOV R3, 0x1 ;  /* 0x0000000100037802 */ /* 0x000fe40000000f00 */
[----:B------:R-:W-:Y:S02]  /*23b00*/  MOV R2, 0x23b20 ;  /* 0x00023b2000027802 */ /* 0x000fe40000000f00 */
[----:B-1----:R-:W-:Y:S05]  /*23b10*/  CALL.REL.NOINC `($__internal_42_$__cuda_sm70_shflsync_bfly_p) ;  /* 0x00000f5000007944 */ /* 0x002fea0003c00000 */
[----:B------:R-:W-:Y:S01]  /*23b20*/  FADD.FTZ R6, R6, R141 ;  /* 0x0000008d06067221 */ /* 0x000fe20000010000 */
[----:B------:R-:W-:Y:S02]  /*23b30*/  MOV R4, R236 ;  /* 0x000000ec00047202 */ /* 0x000fe40000000f00 */
[----:B------:R-:W-:Y:S02]  /*23b40*/  MOV R3, 0x2 ;  /* 0x0000000200037802 */ /* 0x000fe40000000f00 */
[----:B------:R-:W-:Y:S02]  /*23b50*/  MOV R2, 0x23b70 ;  /* 0x00023b7000027802 */ /* 0x000fe40000000f00 */
[----:B------:R-:W-:Y:S05]  /*23b60*/  CALL.REL.NOINC `($__internal_42_$__cuda_sm70_shflsync_bfly_p) ;  /* 0x00000f0000007944 */ /* 0x000fea0003c00000 */
[----:B------:R-:W-:Y:S01]  /*23b70*/  FADD.FTZ R4, R236, R141 ;  /* 0x0000008dec047221 */ /* 0x000fe20000010000 */
[----:B------:R-:W-:-:S02]  /*23b80*/  MOV R3, 0x1 ;  /* 0x0000000100037802 */ /* 0x000fc40000000f00 */
[----:B------:R-:W-:Y:S02]  /*23b90*/  MOV R2, 0x23bb0 ;  /* 0x00023bb000027802 */ /* 0x000fe40000000f00 */
[----:B------:R-:W-:Y:S05]  /*23ba0*/  CALL.REL.NOINC `($__internal_42_$__cuda_sm70_shflsync_bfly_p) ;  /* 0x00000ec000007944 */ /* 0x000fea0003c00000 */
[----:B------:R-:W-:Y:S01]  /*23bb0*/  MOV R2, R141 ;  /* 0x0000008d00027202 */ /* 0x000fe20000000f00 */
[----:B------:R-:W-:Y:S05]  /*23bc0*/  BRA `(.L_x_2957) ;  /* 0xffff971000007947 */ /* 0x000fea000383ffff */
.L_x_2870:
[----:B--234-:R-:W-:Y:S01]  /*23bd0*/  IMAD.MOV.U32 R5, RZ, RZ, R8 ;  /* 0x000000ffff057224 */ /* 0x01cfe200078e0008 */
[----:B------:R-:W-:Y:S01]  /*23be0*/  MOV R2, RZ ;  /* 0x000000ff00027202 */ /* 0x000fe20000000f00 */
[----:B------:R-:W-:Y:S01]  /*23bf0*/  IMAD.MOV.U32 R216, RZ, RZ, 0x181f ;  /* 0x0000181fffd87424 */ /* 0x000fe200078e00ff */
[----:B------:R-:W-:Y:S02]  /*23c00*/  MOV R3, 0x23c20 ;  /* 0x00023c2000037802 */ /* 0x000fe40000000f00 */
[----:B-1----:R-:W-:Y:S05]  /*23c10*/  CALL.REL.NOINC `($__internal_43_$__cuda_sm70_shflsync_idx_p) ;  /* 0x00000eb000007944 */ /* 0x002fea0003c00000 */
[----:B------:R-:W-:Y:S01]  /*23c20*/  MOV R14, R5 ;  /* 0x00000005000e7202 */ /* 0x000fe20000000f00 */
[----:B------:R-:W-:Y:S05]  /*23c30*/  BRA `(.L_x_2958) ;  /* 0xffffaaa000007947 */ /* 0x000fea000383ffff */
.L_x_2871:
[----:B------:R-:W-:Y:S01]  /*23c40*/  IMAD.MOV.U32 R5, RZ, RZ, R9 ;  /* 0x000000ffff057224 */ /* 0x000fe200078e0009 */
[----:B------:R-:W-:Y:S01]  /*23c50*/  MOV R2, RZ ;  /* 0x000000ff00027202 */ /* 0x000fe20000000f00 */
[----:B------:R-:W-:Y:S01]  /*23c60*/  IMAD.MOV.U32 R216, RZ, RZ, 0x181f ;  /* 0x0000181fffd87424 */ /* 0x000fe200078e00ff */
[----:B------:R-:W-:Y:S02]  /*23c70*/  MOV R3, 0x23c90 ;  /* 0x00023c9000037802 */ /* 0x000fe40000000f00 */
[----:B-123--:R-:W-:Y:S05]  /*23c80*/  CALL.REL.NOINC `($__internal_43_$__cuda_sm70_shflsync_idx_p) ;  /* 0x00000e4000007944 */ /* 0x00efea0003c00000 */
[----:B------:R-:W-:Y:S01]  /*23c90*/  MOV R2, R5 ;  /* 0x0000000500027202 */ /* 0x000fe20000000f00 */
[----:B------:R-:W-:Y:S05]  /*23ca0*/  BRA `(.L_x_2959) ;  /* 0xffffaa5000007947 */ /* 0x000fea000383ffff */
.L_x_2874:
[----:B------:R-:W-:Y:S01]  /*23cb0*/  IMAD.MOV.U32 R5, RZ, RZ, R8 ;  /* 0x000000ffff057224 */ /* 0x000fe200078e0008 */
[----:B--2---:R-:W-:Y:S01]  /*23cc0*/  MOV R2, 0x1 ;  /* 0x0000000100027802 */ /* 0x004fe20000000f00 */
[----:B------:R-:W-:Y:S01]  /*23cd0*/  IMAD.MOV.U32 R216, RZ, RZ, 0x181f ;  /* 0x0000181fffd87424 */ /* 0x000fe200078e00ff */
[----:B------:R-:W-:-:S02]  /*23ce0*/  MOV R3, 0x23d00 ;  /* 0x00023d0000037802 */ /* 0x000fc40000000f00 */
[----:B-1-34-:R-:W-:Y:S05]  /*23cf0*/  CALL.REL.NOINC `($__internal_43_$__cuda_sm70_shflsync_idx_p) ;  /* 0x00000dd000007944 */ /* 0x01afea0003c00000 */
[----:B------:R-:W-:Y:S01]  /*23d00*/  IMAD.MOV.U32 R14, RZ, RZ, R5 ;  /* 0x000000ffff0e7224 */ /* 0x000fe200078e0005 */
[----:B------:R-:W-:Y:S01]  /*23d10*/  MOV R2, 0x1 ;  /* 0x0000000100027802 */ /* 0x000fe20000000f00 */
[----:B------:R-:W-:Y:S01]  /*23d20*/  IMAD.MOV.U32 R5, RZ, RZ, R9 ;  /* 0x000000ffff057224 */ /* 0x000fe200078e0009 */
[----:B------:R-:W-:-:S02]  /*23d30*/  MOV R216, 0x181f ;  /* 0x0000181f00d87802 */ /* 0x000fc40000000f00 */
[----:B------:R-:W-:Y:S02]  /*23d40*/  MOV R3, 0x23d60 ;  /* 0x00023d6000037802 */ /* 0x000fe40000000f00 */
[----:B------:R-:W-:Y:S05]  /*23d50*/  CALL.REL.NOINC `($__internal_43_$__cuda_sm70_shflsync_idx_p) ;  /* 0x00000d7000007944 */ /* 0x000fea0003c00000 */
[----:B------:R-:W-:Y:S01]  /*23d60*/  MOV R2, R5 ;  /* 0x0000000500027202 */ /* 0x000fe20000000f00 */
[----:B------:R-:W-:Y:S05]  /*23d70*/  BRA `(.L_x_2960) ;  /* 0xffffaa7000007947 */ /* 0x000fea000383ffff */
.L_x_2877:
[----:B------:R-:W-:Y:S01]  /*23d80*/  IMAD.MOV.U32 R5, RZ, RZ, R8 ;  /* 0x000000ffff057224 */ /* 0x000fe200078e0008 */
[----:B--2---:R-:W-:Y:S01]  /*23d90*/  MOV R2, 0x2 ;  /* 0x0000000200027802 */ /* 0x004fe20000000f00 */
[----:B------:R-:W-:Y:S01]  /*23da0*/  IMAD.MOV.U32 R216, RZ, RZ, 0x181f ;  /* 0x0000181fffd87424 */ /* 0x000fe200078e00ff */
[----:B------:R-:W-:Y:S02]  /*23db0*/  MOV R3, 0x23dd0 ;  /* 0x00023dd000037802 */ /* 0x000fe40000000f00 */
[----:B-1-34-:R-:W-:Y:S05]  /*23dc0*/  CALL.REL.NOINC `($__internal_43_$__cuda_sm70_shflsync_idx_p) ;  /* 0x00000d0000007944 */ /* 0x01afea0003c00000 */
[----:B------:R-:W-:Y:S01]  /*23dd0*/  MOV R14, R5 ;  /* 0x00000005000e7202 */ /* 0x000fe20000000f00 */
[----:B------:R-:W-:Y:S05]  /*23de0*/  BRA `(.L_x_2961) ;  /* 0xffffaaf000007947 */ /* 0x000fea000383ffff */
.L_x_2878:
[----:B------:R-:W-:Y:S01]  /*23df0*/  IMAD.MOV.U32 R5, RZ, RZ, R9 ;  /* 0x000000ffff057224 */ /* 0x000fe200078e0009 */
[----:B--2---:R-:W-:Y:S01]  /*23e00*/  MOV R2, 0x2 ;  /* 0x0000000200027802 */ /* 0x004fe20000000f00 */
[----:B------:R-:W-:Y:S01]  /*23e10*/  IMAD.MOV.U32 R216, RZ, RZ, 0x181f ;  /* 0x0000181fffd87424 */ /* 0x000fe200078e00ff */
[----:B------:R-:W-:Y:S02]  /*23e20*/  MOV R3, 0x23e40 ;  /* 0x00023e4000037802 */ /* 0x000fe40000000f00 */
[----:B-1-34-:R-:W-:Y:S05]  /*23e30*/  CALL.REL.NOINC `($__internal_43_$__cuda_sm70_shflsync_idx_p) ;  /* 0x00000c9000007944 */ /* 0x01afea0003c00000 */
[----:B------:R-:W-:Y:S01]  /*23e40*/  MOV R2, R5 ;  /* 0x0000000500027202 */ /* 0x000fe20000000f00 */
[----:B------:R-:W-:Y:S05]  /*23e50*/  BRA `(.L_x_2962) ;  /* 0xffffaaa000007947 */ /* 0x000fea000383ffff */
.L_x_2881:
[----:B------:R-:W-:Y:S01]  /*23e60*/  IMAD.MOV.U32 R5, RZ, RZ, R8 ;  /* 0x000000ffff057224 */ /* 0x000fe200078e0008 */
[----:B---34-:R-:W-:Y:S01]  /*23e70*/  MOV R2, 0x3 ;  /* 0x0000000300027802 */ /* 0x018fe20000000f00 */
[----:B------:R-:W-:Y:S01]  /*23e80*/  IMAD.MOV.U32 R216, RZ, RZ, 0x181f ;  /* 0x0000181fffd87424 */ /* 0x000fe200078e00ff */
[----:B------:R-:W-:-:S02]  /*23e90*/  MOV R3, 0x23eb0 ;  /* 0x00023eb000037802 */ /* 0x000fc40000000f00 */
[----:B-12---:R-:W-:Y:S05]  /*23ea0*/  CALL.REL.NOINC `($__internal_43_$__cuda_sm70_shflsync_idx_p) ;  /* 0x00000c2000007944 */ /* 0x006fea0003c00000 */
[----:B------:R-:W-:Y:S01]  /*23eb0*/  IMAD.MOV.U32 R8, RZ, RZ, R5 ;  /* 0x000000ffff087224 */ /* 0x000fe200078e0005 */
[----:B------:R-:W-:Y:S01]  /*23ec0*/  MOV R2, 0x3 ;  /* 0x0000000300027802 */ /* 0x000fe20000000f00 */
[----:B------:R-:W-:Y:S01]  /*23ed0*/  IMAD.MOV.U32 R5, RZ, RZ, R9 ;  /* 0x000000ffff057224 */ /* 0x000fe200078e0009 */
[----:B------:R-:W-:-:S02]  /*23ee0*/  MOV R216, 0x181f ;  /* 0x0000181f00d87802 */ /* 0x000fc40000000f00 */
[----:B------:R-:W-:Y:S02]  /*23ef0*/  MOV R3, 0x23f10 ;  /* 0x00023f1000037802 */ /* 0x000fe40000000f00 */
[----:B------:R-:W-:Y:S05]  /*23f00*/  CALL.REL.NOINC `($__internal_43_$__cuda_sm70_shflsync_idx_p) ;  /* 0x00000bc000007944 */ /* 0x000fea0003c00000 */
[----:B------:R-:W-:Y:S05]  /*23f10*/  BRA `(.L_x_2963) ;  /* 0xffffaae000007947 */ /* 0x000fea000383ffff */
.L_x_2883:
[----:B------:R-:W-:Y:S01]  /*23f20*/  IMAD.MOV.U32 R5, RZ, RZ, R6 ;  /* 0x000000ffff057224 */ /* 0x000fe200078e0006 */
[----:B------:R-:W-:Y:S01]  /*23f30*/  MOV R2, RZ ;  /* 0x000000ff00027202 */ /* 0x000fe20000000f00 */
[----:B------:R-:W-:Y:S01]  /*23f40*/  IMAD.MOV.U32 R216, RZ, RZ, 0x1c1f ;  /* 0x00001c1fffd87424 */ /* 0x000fe200078e00ff */
[----:B------:R-:W-:Y:S02]  /*23f50*/  MOV R3, 0x23f70 ;  /* 0x00023f7000037802 */ /* 0x000fe40000000f00 */
[----:B------:R-:W-:Y:S05]  /*23f60*/  CALL.REL.NOINC `($__internal_43_$__cuda_sm70_shflsync_idx_p) ;  /* 0x00000b6000007944 */ /* 0x000fea0003c00000 */
[----:B------:R-:W-:Y:S01]  /*23f70*/  MOV R4, R5 ;  /* 0x0000000500047202 */ /* 0x000fe20000000f00 */
[----:B------:R-:W-:Y:S05]  /*23f80*/  BRA `(.L_x_2964) ;  /* 0xffffad6000007947 */ /* 0x000fea000383ffff */
.L_x_2884:
[----:B------:R-:W-:Y:S01]  /*23f90*/  IMAD.MOV.U32 R5, RZ, RZ, R16 ;  /* 0x000000ffff057224 */ /* 0x000fe200078e0010 */
[----:B------:R-:W-:Y:S01]  /*23fa0*/  MOV R2, RZ ;  /* 0x000000ff00027202 */ /* 0x000fe20000000f00 */
[----:B------:R-:W-:Y:S01]  /*23fb0*/  IMAD.MOV.U32 R216, RZ, RZ, 0x1c1f ;  /* 0x00001c1fffd87424 */ /* 0x000fe200078e00ff */
[----:B------:R-:W-:Y:S02]  /*23fc0*/  MOV R3, 0x23fe0 ;  /* 0x00023fe000037802 */ /* 0x000fe40000000f00 */
[----:B-12---:R-:W-:Y:S05]  /*23fd0*/  CALL.REL.NOINC `($__internal_43_$__cuda_sm70_shflsync_idx_p) ;  /* 0x00000af000007944 */ /* 0x006fea0003c00000 */
[----:B------:R-:W-:Y:S01]  /*23fe0*/  MOV R2, R5 ;  /* 0x0000000500027202 */ /* 0x000fe20000000f00 */
[----:B------:R-:W-:Y:S05]  /*23ff0*/  BRA `(.L_x_2965) ;  /* 0xffffad1000007947 */ /* 0x000fea000383ffff */
.L_x_2887:
[----:B------:R-:W-:Y:S01]  /*24000*/  IMAD.MOV.U32 R5, RZ, RZ, R6 ;  /* 0x000000ffff057224 */ /* 0x000fe200078e0006 */
[----:B----4-:R-:W-:Y:S01]  /*24010*/  MOV R2, 0x1 ;  /* 0x0000000100027802 */ /* 0x010fe20000000f00 */
[----:B------:R-:W-:Y:S01]  /*24020*/  IMAD.MOV.U32 R216, RZ, RZ, 0x1c1f ;  /* 0x00001c1fffd87424 */ /* 0x000fe200078e00ff */
[----:B------:R-:W-:-:S02]  /*24030*/  MOV R3, 0x24050 ;  /* 0x0002405000037802 */ /* 0x000fc40000000f00 */
[----:B-123--:R-:W-:Y:S05]  /*24040*/  CALL.REL.NOINC `($__internal_43_$__cuda_sm70_shflsync_idx_p) ;  /* 0x00000a8000007944 */ /* 0x00efea0003c00000 */
        /* <DEDUP_REMOVED lines=8> */
.L_x_2891:
[----:B------:R-:W-:Y:S01]  /*240d0*/  IMAD.MOV.U32 R5, RZ, RZ, R6 ;  /* 0x000000ffff057224 */ /* 0x000fe200078e0006 */
[----:B------:R-:W-:Y:S01]  /*240e0*/  MOV R2, RZ ;  /* 0x000000ff00027202 */ /* 0x000fe20000000f00 */
[----:B------:R-:W-:Y:S01]  /*240f0*/  IMAD.MOV.U32 R216, RZ, RZ, 0x181f ;  /* 0x0000181fffd87424 */ /* 0x000fe200078e00ff */
[----:B------:R-:W-:Y:S02]  /*24100*/  MOV R3, 0x24120 ;  /* 0x0002412000037802 */ /* 0x000fe40000000f00 */
[----:B------:R-:W-:Y:S05]  /*24110*/  CALL.REL.NOINC `($__internal_43_$__cuda_sm70_shflsync_idx_p) ;  /* 0x000009b000007944 */ /* 0x000fea0003c00000 */
[----:B------:R-:W-:Y:S01]  /*24120*/  MOV R14, R5 ;  /* 0x00000005000e7202 */ /* 0x000fe20000000f00 */
[----:B------:R-:W-:Y:S05]  /*24130*/  BRA `(.L_x_2967) ;  /* 0xffffc1b000007947 */ /* 0x000fea000383ffff */
.L_x_2892:
[----:B------:R-:W-:Y:S01]  /*24140*/  IMAD.MOV.U32 R5, RZ, RZ, R9 ;  /* 0x000000ffff057224 */ /* 0x000fe200078e0009 */
[----:B------:R-:W-:Y:S01]  /*24150*/  MOV R2, RZ ;  /* 0x000000ff00027202 */ /* 0x000fe20000000f00 */
[----:B------:R-:W-:Y:S01]  /*24160*/  IMAD.MOV.U32 R216, RZ, RZ, 0x181f ;  /* 0x0000181fffd87424 */ /* 0x000fe200078e00ff */
[----:B------:R-:W-:Y:S02]  /*24170*/  MOV R3, 0x24190 ;  /* 0x0002419000037802 */ /* 0x000fe40000000f00 */
[----:B-12---:R-:W-:Y:S05]  /*24180*/  CALL.REL.NOINC `($__internal_43_$__cuda_sm70_shflsync_idx_p) ;  /* 0x0000094000007944 */ /* 0x006fea0003c00000 */
[----:B------:R-:W-:Y:S01]  /*24190*/  MOV R2, R5 ;  /* 0x0000000500027202 */ /* 0x000fe20000000f00 */
[----:B------:R-:W-:Y:S05]  /*241a0*/  BRA `(.L_x_2968) ;  /* 0xffffc16000007947 */ /* 0x000fea000383ffff */
.L_x_2895:
[----:B------:R-:W-:Y:S01]  /*241b0*/  IMAD.MOV.U32 R5, RZ, RZ, R6 ;  /* 0x000000ffff057224 */ /* 0x000fe200078e0006 */
[----:B--2-4-:R-:W-:Y:S01]  /*241c0*/  MOV R2, 0x1 ;  /* 0x0000000100027802 */ /* 0x014fe20000000f00 */
[----:B------:R-:W-:Y:S01]  /*241d0*/  IMAD.MOV.U32 R216, RZ, RZ, 0x181f ;  /* 0x0000181fffd87424 */ /* 0x000fe200078e00ff */
[----:B------:R-:W-:-:S02]  /*241e0*/  MOV R3, 0x24200 ;  /* 0x0002420000037802 */ /* 0x000fc40000000f00 */
[----:B-1-3--:R-:W-:Y:S05]  /*241f0*/  CALL.REL.NOINC `($__internal_43_$__cuda_sm70_shflsync_idx_p) ;  /* 0x000008d000007944 */ /* 0x00afea0003c00000 */
        /* <DEDUP_REMOVED lines=8> */
.L_x_2898:
[----:B------:R-:W-:Y:S01]  /*24280*/  IMAD.MOV.U32 R5, RZ, RZ, R6 ;  /* 0x000000ffff057224 */ /* 0x000fe200078e0006 */
[----:B-1--4-:R-:W-:Y:S01]  /*24290*/  MOV R2, 0x2 ;  /* 0x0000000200027802 */ /* 0x012fe20000000f00 */
[----:B------:R-:W-:Y:S01]  /*242a0*/  IMAD.MOV.U32 R216, RZ, RZ, 0x181f ;  /* 0x0000181fffd87424 */ /* 0x000fe200078e00ff */
[----:B------:R-:W-:Y:S02]  /*242b0*/  MOV R3, 0x242d0 ;  /* 0x000242d000037802 */ /* 0x000fe40000000f00 */
[----:B--23--:R-:W-:Y:S05]  /*242c0*/  CALL.REL.NOINC `($__internal_43_$__cuda_sm70_shflsync_idx_p) ;  /* 0x0000080000007944 */ /* 0x00cfea0003c00000 */
[----:B------:R-:W-:Y:S01]  /*242d0*/  MOV R14, R5 ;  /* 0x00000005000e7202 */ /* 0x000fe20000000f00 */
[----:B------:R-:W-:Y:S05]  /*242e0*/  BRA `(.L_x_2970) ;  /* 0xffffc21000007947 */ /* 0x000fea000383ffff */
.L_x_2899:
[----:B------:R-:W-:Y:S01]  /*242f0*/  IMAD.MOV.U32 R5, RZ, RZ, R9 ;  /* 0x000000ffff057224 */ /* 0x000fe200078e0009 */
[----:B----4-:R-:W-:Y:S01]  /*24300*/  MOV R2, 0x2 ;  /* 0x0000000200027802 */ /* 0x010fe20000000f00 */
[----:B------:R-:W-:Y:S01]  /*24310*/  IMAD.MOV.U32 R216, RZ, RZ, 0x181f ;  /* 0x0000181fffd87424 */ /* 0x000fe200078e00ff */
[----:B------:R-:W-:Y:S02]  /*24320*/  MOV R3, 0x24340 ;  /* 0x0002434000037802 */ /* 0x000fe40000000f00 */
[----:B-123--:R-:W-:Y:S05]  /*24330*/  CALL.REL.NOINC `($__internal_43_$__cuda_sm70_shflsync_idx_p) ;  /* 0x0000079000007944 */ /* 0x00efea0003c00000 */
[----:B------:R-:W-:Y:S01]  /*24340*/  MOV R2, R5 ;  /* 0x0000000500027202 */ /* 0x000fe20000000f00 */
[----:B------:R-:W-:Y:S05]  /*24350*/  BRA `(.L_x_2971) ;  /* 0xffffc1c000007947 */ /* 0x000fea000383ffff */
.L_x_2902:
[----:B------:R-:W-:Y:S01]  /*24360*/  IMAD.MOV.U32 R5, RZ, RZ, R6 ;  /* 0x000000ffff057224 */ /* 0x000fe200078e0006 */
[----:B-1----:R-:W-:Y:S01]  /*24370*/  MOV R2, 0x3 ;  /* 0x0000000300027802 */ /* 0x002fe20000000f00 */
[----:B------:R-:W-:Y:S01]  /*24380*/  IMAD.MOV.U32 R216, RZ, RZ, 0x181f ;  /* 0x0000181fffd87424 */ /* 0x000fe200078e00ff */
[----:B------:R-:W-:-:S02]  /*24390*/  MOV R3, 0x243b0 ;  /* 0x000243b000037802 */ /* 0x000fc40000000f00 */
[----:B--234-:R-:W-:Y:S05]  /*243a0*/  CALL.REL.NOINC `($__internal_43_$__cuda_sm70_shflsync_idx_p) ;  /* 0x0000072000007944 */ /* 0x01cfea0003c00000 */
        /* <DEDUP_REMOVED lines=8> */
.L_x_2904:
[----:B------:R-:W-:Y:S01]  /*24430*/  IMAD.MOV.U32 R5, RZ, RZ, R70 ;  /* 0x000000ffff057224 */ /* 0x000fe200078e0046 */
[----:B------:R-:W-:Y:S01]  /*24440*/  MOV R2, RZ ;  /* 0x000000ff00027202 */ /* 0x000fe20000000f00 */
[----:B------:R-:W-:Y:S01]  /*24450*/  IMAD.MOV.U32 R216, RZ, RZ, 0x1f ;  /* 0x0000001fffd87424 */ /* 0x000fe200078e00ff */
[----:B------:R-:W-:Y:S02]  /*24460*/  MOV R3, 0x24480 ;  /* 0x0002448000037802 */ /* 0x000fe40000000f00 */
[----:B------:R-:W-:Y:S05]  /*24470*/  CALL.REL.NOINC `($__internal_43_$__cuda_sm70_shflsync_idx_p) ;  /* 0x0000065000007944 */ /* 0x000fea0003c00000 */
[----:B------:R-:W-:Y:S01]  /*24480*/  MOV R10, R5 ;  /* 0x00000005000a7202 */ /* 0x000fe20000000f00 */
[----:B------:R-:W-:Y:S05]  /*24490*/  BRA `(.L_x_2973) ;  /* 0xffffc33000007947 */ /* 0x000fea000383ffff */
.L_x_2905:
[----:B------:R-:W-:Y:S01]  /*244a0*/  IMAD.MOV.U32 R5, RZ, RZ, R70 ;  /* 0x000000ffff057224 */ /* 0x000fe200078e0046 */
[----:B------:R-:W-:Y:S01]  /*244b0*/  MOV R2, 0x1 ;  /* 0x0000000100027802 */ /* 0x000fe20000000f00 */
[----:B------:R-:W-:Y:S01]  /*244c0*/  IMAD.MOV.U32 R216, RZ, RZ, 0x1f ;  /* 0x0000001fffd87424 */ /* 0x000fe200078e00ff */
[----:B------:R-:W-:Y:S02]  /*244d0*/  MOV R3, 0x244f0 ;  /* 0x000244f000037802 */ /* 0x000fe40000000f00 */
[----:B-12---:R-:W-:Y:S05]  /*244e0*/  CALL.REL.NOINC `($__internal_43_$__cuda_sm70_shflsync_idx_p) ;  /* 0x000005e000007944 */ /* 0x006fea0003c00000 */
[----:B------:R-:W-:Y:S01]  /*244f0*/  MOV R9, R5 ;  /* 0x0000000500097202 */ /* 0x000fe20000000f00 */
[----:B------:R-:W-:Y:S05]  /*24500*/  BRA `(.L_x_2974) ;  /* 0xffffc2e000007947 */ /* 0x000fea000383ffff */
.L_x_2906:
[----:B------:R-:W-:Y:S02]  /*24510*/  MOV R3, 0x1 ;  /* 0x0000000100037802 */ /* 0x000fe40000000f00 */
[----:B------:R-:W-:-:S02]  /*24520*/  MOV R4, 0x24540 ;  /* 0x0002454000047802 */ /* 0x000fc40000000f00 */
[----:B-1234-:R-:W-:Y:S05]  /*24530*/  CALL.REL.NOINC `($__internal_44_$__cuda_sm70_shflsync_up_p) ;  /* 0x000005f000007944 */ /* 0x01efea0003c00000 */
[----:B------:R-:W-:Y:S05]  /*24540*/  BRA `(.L_x_2975) ;  /* 0xffffc3d000007947 */ /* 0x000fea000383ffff */
.L_x_2907:
[----:B------:R-:W-:Y:S02]  /*24550*/  MOV R3, 0x2 ;  /* 0x0000000200037802 */ /* 0x000fe40000000f00 */
[----:B------:R-:W-:-:S02]  /*24560*/  MOV R4, 0x24580 ;  /* 0x0002458000047802 */ /* 0x000fc40000000f00 */
[----:B--2-4-:R-:W-:Y:S05]  /*24570*/  CALL.REL.NOINC `($__internal_44_$__cuda_sm70_shflsync_up_p) ;  /* 0x000005b000007944 */ /* 0x014fea0003c00000 */
[----:B------:R-:W-:Y:S02]  /*24580*/  SEL R3, R3, RZ, P1 ;  /* 0x000000ff03037207 */ /* 0x000fe40000800000 */
[----:B------:R-:W-:-:S03]  /*24590*/  MOV R4, 0x245d0 ;  /* 0x000245d000047802 */ /* 0x000fc60000000f00 */
[----:B------:R-:W-:Y:S02]  /*245a0*/  IMAD.IADD R2, R2, 0x1, R3 ;  /* 0x0000000102027824 */ /* 0x000fe400078e0203 */
[----:B------:R-:W-:Y:S02]  /*245b0*/  IMAD.MOV.U32 R3, RZ, RZ, 0x4 ;  /* 0x00000004ff037424 */ /* 0x000fe400078e00ff */
[----:B------:R-:W-:Y:S05]  /*245c0*/  CALL.REL.NOINC `($__internal_44_$__cuda_sm70_shflsync_up_p) ;  /* 0x0000056000007944 */ /* 0x000fea0003c00000 */
        /* <DEDUP_REMOVED lines=12> */
[----:B------:R-:W-:Y:S01]  /*24690*/  IMAD.IADD R4, R3, 0x1, R2 ;  /* 0x0000000103047824 */ /* 0x000fe200078e0202 */
[----:B------:R-:W-:Y:S01]  /*246a0*/  MOV R3, 0x246e0 ;  /* 0x000246e000037802 */ /* 0x000fe20000000f00 */
[----:B------:R-:W-:Y:S02]  /*246b0*/  IMAD.MOV.U32 R2, RZ, RZ, 0x1f ;  /* 0x0000001fff027424 */ /* 0x000fe400078e00ff */
[----:B------:R-:W-:Y:S02]  /*246c0*/  IMAD.MOV.U32 R5, RZ, RZ, R4 ;  /* 0x000000ffff057224 */ /* 0x000fe400078e0004 */
[----:B------:R-:W-:Y:S05]  /*246d0*/  CALL.REL.NOINC `($__internal_43_$__cuda_sm70_shflsync_idx_p) ;  /* 0x000003f000007944 */ /* 0x000fea0003c00000 */
[----:B------:R-:W-:Y:S01]  /*246e0*/  MOV R2, R5 ;  /* 0x0000000500027202 */ /* 0x000fe20000000f00 */
[----:B------:R-:W-:Y:S05]  /*246f0*/  BRA `(.L_x_2976) ;  /* 0xffffc32000007947 */ /* 0x000fea000383ffff */
.L_x_2911:
[----:B------:R-:W-:Y:S02]  /*24700*/  MOV R3, 0x1 ;  /* 0x0000000100037802 */ /* 0x000fe40000000f00 */
[----:B------:R-:W-:Y:S02]  /*24710*/  MOV R4, 0x24730 ;  /* 0x0002473000047802 */ /* 0x000fe40000000f00 */
[----:B------:R-:W-:Y:S05]  /*24720*/  CALL.REL.NOINC `($__internal_44_$__cuda_sm70_shflsync_up_p) ;  /* 0x0000040000007944 */ /* 0x000fea0003c00000 */
[----:B------:R-:W-:Y:S05]  /*24730*/  BRA `(.L_x_2977) ;  /* 0xffffc45000007947 */ /* 0x000fea000383ffff */
.L_x_2912:
[----:B------:R-:W-:Y:S02]  /*24740*/  MOV R3, 0x2 ;  /* 0x0000000200037802 */ /* 0x000fe40000000f00 */
[----:B------:R-:W-:Y:S02]  /*24750*/  MOV R4, 0x24770 ;  /* 0x0002477000047802 */ /* 0x000fe40000000f00 */
        /* <DEDUP_REMOVED lines=25> */
.L_x_2914:
[----:B------:R-:W-:Y:S02]  /*248f0*/  SEL R2, RZ, 0x1, P0 ;  /* 0x00000001ff027807 */ /* 0x000fe40000000000 */
[----:B------:R-:W-:Y:S02]  /*24900*/  MOV R3, 0x24920 ;  /* 0x0002492000037802 */ /* 0x000fe40000000f00 */
[----:B-1----:R-:W-:Y:S05]  /*24910*/  CALL.REL.NOINC `($__internal_45_$__cuda_sm70_votesync_ballot) ;  /* 0x0000027000007944 */ /* 0x002fea0003c00000 */
[----:B------:R-:W-:Y:S05]  /*24920*/  BRA `(.L_x_2979) ;  /* 0xffffc3f000007947 */ /* 0x000fea000383ffff */
.L_x_2915:
[----:B------:R-:W-:Y:S01]  /*24930*/  IMAD.MOV.U32 R5, RZ, RZ, R6 ;  /* 0x000000ffff057224 */ /* 0x000fe200078e0006 */
[----:B--2---:R-:W-:Y:S01]  /*24940*/  MOV R2, R9 ;  /* 0x0000000900027202 */ /* 0x004fe20000000f00 */
[----:B------:R-:W-:Y:S01]  /*24950*/  IMAD.MOV.U32 R216, RZ, RZ, 0x1f ;  /* 0x0000001fffd87424 */ /* 0x000fe200078e00ff */
[----:B------:R-:W-:-:S02]  /*24960*/  MOV R3, 0x24980 ;  /* 0x0002498000037802 */ /* 0x000fc40000000f00 */
[----:B-1----:R-:W-:Y:S05]  /*24970*/  CALL.REL.NOINC `($__internal_43_$__cuda_sm70_shflsync_idx_p) ;  /* 0x0000015000007944 */ /* 0x002fea0003c00000 */
[----:B------:R-:W-:Y:S01]  /*24980*/  IMAD.MOV.U32 R11, RZ, RZ, R5 ;  /* 0x000000ffff0b7224 */ /* 0x000fe200078e0005 */
[----:B------:R-:W-:Y:S01]  /*24990*/  MOV R2, R9 ;  /* 0x0000000900027202 */ /* 0x000fe20000000f00 */
[----:B------:R-:W-:Y:S01]  /*249a0*/  IMAD.MOV.U32 R5, RZ, RZ, R8 ;  /* 0x000000ffff057224 */ /* 0x000fe200078e0008 */
[----:B------:R-:W-:-:S02]  /*249b0*/  MOV R216, 0x1f ;  /* 0x0000001f00d87802 */ /* 0x000fc40000000f00 */
[----:B------:R-:W-:Y:S02]  /*249c0*/  MOV R3, 0x249e0 ;  /* 0x000249e000037802 */ /* 0x000fe40000000f00 */
[----:B------:R-:W-:Y:S05]  /*249d0*/  CALL.REL.NOINC `($__internal_43_$__cuda_sm70_shflsync_idx_p) ;  /* 0x000000f000007944 */ /* 0x000fea0003c00000 */
[----:B------:R-:W-:Y:S01]  /*249e0*/  MOV R6, R5 ;  /* 0x0000000500067202 */ /* 0x000fe20000000f00 */
[----:B------:R-:W-:Y:S05]  /*249f0*/  BRA `(.L_x_2980) ;  /* 0xffffc39000007947 */ /* 0x000fea000383ffff */
.L_x_2918:
[----:B------:R-:W-:Y:S01]  /*24a00*/  IMAD.MOV.U32 R5, RZ, RZ, R4 ;  /* 0x000000ffff057224 */ /* 0x000fe200078e0004 */
[----:B--2---:R-:W-:Y:S01]  /*24a10*/  MOV R2, R9 ;  /* 0x0000000900027202 */ /* 0x004fe20000000f00 */
[----:B------:R-:W-:Y:S01]  /*24a20*/  IMAD.MOV.U32 R216, RZ, RZ, 0x1f ;  /* 0x0000001fffd87424 */ /* 0x000fe200078e00ff */
[----:B------:R-:W-:Y:S02]  /*24a30*/  MOV R3, 0x24a50 ;  /* 0x00024a5000037802 */ /* 0x000fe40000000f00 */
[----:B-1--4-:R-:W-:Y:S05]  /*24a40*/  CALL.REL.NOINC `($__internal_43_$__cuda_sm70_shflsync_idx_p) ;  /* 0x0000008000007944 */ /* 0x012fea0003c00000 */
[----:B------:R-:W-:Y:S01]  /*24a50*/  MOV R16, R5 ;  /* 0x0000000500107202 */ /* 0x000fe20000000f00 */
[----:B------:R-:W-:Y:S05]  /*24a60*/  BRA `(.L_x_2917) ;  /* 0xffffc38000007947 */ /* 0x000fea000383ffff */
        .weak           $__internal_42_$__cuda_sm70_shflsync_bfly_p
        .type           $__internal_42_$__cuda_sm70_shflsync_bfly_p,@function
        .size           $__internal_42_$__cuda_sm70_shflsync_bfly_p,($__internal_43_$__cuda_sm70_shflsync_idx_p - $__internal_42_$__cuda_sm70_shflsync_bfly_p)
$__internal_42_$__cuda_sm70_shflsync_bfly_p:
[----:B------:R-:W-:Y:S02]  /*24a70*/  MOV R141, 0x1f ;  /* 0x0000001f008d7802 */ /* 0x000fe40000000f00 */
[----:B------:R-:W-:-:S04]  /*24a80*/  MOV R142, 0xffffffff ;  /* 0xffffffff008e7802 */ /* 0x000fc80000000f00 */
[----:B------:R-:W-:Y:S04]  /*24a90*/  WARPSYNC R142 ;  /* 0x0000008e00007348 */ /* 0x000fe80003800000 */
[----:B------:R1:W2:Y:S02]  /*24aa0*/  SHFL.BFLY PT, R141, R4, R3, R141 ;  /* 0x0c000003048d7389 */ /* 0x0002a400000e008d */
[----:B-1----:R-:W-:-:S04]  /*24ab0*/  MOV R3, 0x0 ;  /* 0x0000000000037802 */ /* 0x002fc80000000f00 */
[----:B--2---:R-:W-:Y:S05]  /*24ac0*/  RET.REL.NODEC R2 `(_ZN7cutlass13device_kernelIN5flash19enable_sm80_to_sm89INS1_16FlashAttnFwdSm80INS1_25CollectiveMainloopFwdSm80ILi8ELi1ELb1EN4cute5tupleIJNS5_1CILi128EEENS7_ILi96EEES8_EEELi128ENS_10bfloat16_tEfNS_4arch4Sm80ELb0ELb1ELb0ELb1ELb1ELb1ELb1ELb1EEENS1_21CollectiveEpilogueFwdINS6_IJS8_S8_S9_EEENS6_IJNS7_ILi1EEESH_SH_EEESB_SD_Li256ELb1ELb1ELb1ELb0EEENS1_36VarlenDynamicPersistentTileSchedulerILi128ELi96ELi256ELi256ELb1ELb1ELb0ELb1ELb0ELb1EEEEEEEEEvNT_6ParamsE) ;  /* 0xfffdb53002007950 */ /* 0x004fea0003c3ffff */
        .weak           $__internal_43_$__cuda_sm70_shflsync_idx_p
        .type           $__internal_43_$__cuda_sm70_shflsync_idx_p,@function
        .size           $__internal_43_$__cuda_sm70_shflsync_idx_p,($__internal_44_$__cuda_sm70_shflsync_up_p - $__internal_43_$__cuda_sm70_shflsync_idx_p)
$__internal_43_$__cuda_sm70_shflsync_idx_p:
[----:B------:R-:W-:-:S04]  /*24ad0*/  MOV R217, 0xffffffff ;  /* 0xffffffff00d97802 */ /* 0x000fc80000000f00 */
[----:B------:R-:W-:Y:S04]  /*24ae0*/  WARPSYNC R217 ;  /* 0x000000d900007348 */ /* 0x000fe80003800000 */
[----:B------:R1:W2:Y:S02]  /*24af0*/  SHFL.IDX PT, R5, R5, R2, R216 ;  /* 0x0000000205057389 */ /* 0x0002a400000e00d8 */
[----:B-1----:R-:W-:Y:S02]  /*24b00*/  MOV R2, R3 ;  /* 0x0000000300027202 */ /* 0x002fe40000000f00 */
[----:B------:R-:W-:-:S04]  /*24b10*/  MOV R3, 0x0 ;  /* 0x0000000000037802 */ /* 0x000fc80000000f00 */
[----:B--2---:R-:W-:Y:S05]  /*24b20*/  RET.REL.NODEC R2 `(_ZN7cutlass13device_kernelIN5flash19enable_sm80_to_sm89INS1_16FlashAttnFwdSm80INS1_25CollectiveMainloopFwdSm80ILi8ELi1ELb1EN4cute5tupleIJNS5_1CILi128EEENS7_ILi96EEES8_EEELi128ENS_10bfloat16_tEfNS_4arch4Sm80ELb0ELb1ELb0ELb1ELb1ELb1ELb1ELb1EEENS1_21CollectiveEpilogueFwdINS6_IJS8_S8_S9_EEENS6_IJNS7_ILi1EEESH_SH_EEESB_SD_Li256ELb1ELb1ELb1ELb0EEENS1_36VarlenDynamicPersistentTileSchedulerILi128ELi96ELi256ELi256ELb1ELb1ELb0ELb1ELb0ELb1EEEEEEEEEvNT_6ParamsE) ;  /* 0xfffdb4d002007950 */ /* 0x004fea0003c3ffff */
        .weak           $__internal_44_$__cuda_sm70_shflsync_up_p
        .type           $__internal_44_$__cuda_sm70_shflsync_up_p,@function
        .size           $__internal_44_$__cuda_sm70_shflsync_up_p,($__internal_45_$__cuda_sm70_votesync_ballot - $__internal_44_$__cuda_sm70_shflsync_up_p)
$__internal_44_$__cuda_sm70_shflsync_up_p:
[----:B------:R-:W-:Y:S02]  /*24b30*/  MOV R11, 0xffffffff ;  /* 0xffffffff000b7802 */ /* 0x000fe40000000f00 */
[----:B------:R-:W-:Y:S02]  /*24b40*/  MOV R5, RZ ;  /* 0x000000ff00057202 */ /* 0x000fe40000000f00 */
[----:B------:R-:W-:Y:S04]  /*24b50*/  WARPSYNC R11 ;  /* 0x0000000b00007348 */ /* 0x000fe80003800000 */
[----:B------:R1:W2:Y:S02]  /*24b60*/  SHFL.UP PT, R3, R2, R3, R5 ;  /* 0x0400000302037389 */ /* 0x0002a400000e0005 */
[----:B-1----:R-:W-:-:S04]  /*24b70*/  MOV R5, 0x0 ;  /* 0x0000000000057802 */ /* 0x002fc80000000f00 */
[----:B--2---:R-:W-:Y:S05]  /*24b80*/  RET.REL.NODEC R4 `(_ZN7cutlass13device_kernelIN5flash19enable_sm80_to_sm89INS1_16FlashAttnFwdSm80INS1_25CollectiveMainloopFwdSm80ILi8ELi1ELb1EN4cute5tupleIJNS5_1CILi128EEENS7_ILi96EEES8_EEELi128ENS_10bfloat16_tEfNS_4arch4Sm80ELb0ELb1ELb0ELb1ELb1ELb1ELb1ELb1EEENS1_21CollectiveEpilogueFwdINS6_IJS8_S8_S9_EEENS6_IJNS7_ILi1EEESH_SH_EEESB_SD_Li256ELb1ELb1ELb1ELb0EEENS1_36VarlenDynamicPersistentTileSchedulerILi128ELi96ELi256ELi256ELb1ELb1ELb0ELb1ELb0ELb1EEEEEEEEEvNT_6ParamsE) ;  /* 0xfffdb47004007950 */ /* 0x004fea0003c3ffff */
        .weak           $__internal_45_$__cuda_sm70_votesync_ballot
        .type           $__internal_45_$__cuda_sm70_votesync_ballot,@function
        .size           $__internal_45_$__cuda_sm70_votesync_ballot,(.L_x_3630 - $__internal_45_$__cuda_sm70_votesync_ballot)
$__internal_45_$__cuda_sm70_votesync_ballot:
[----:B------:R-:W-:Y:S01]  /*24b90*/  ISETP.NE.U32.AND P0, PT, R2, 0x1, PT ;  /* 0x000000010200780c */ /* 0x000fe20003f05070 */
[----:B------:R-:W-:-:S04]  /*24ba0*/  IMAD.MOV.U32 R5, RZ, RZ, -0x1 ;  /* 0xffffffffff057424 */ /* 0x000fc800078e00ff */
[----:B------:R-:W-:Y:S08]  /*24bb0*/  WARPSYNC R5 ;  /* 0x0000000500007348 */ /* 0x000ff00003800000 */
[----:B------:R-:W-:-:S04]  /*24bc0*/  VOTE.ANY R2, PT, !P0 ;  /* 0x0000000000027806 */ /* 0x000fc800040e0100 */
[----:B------:R-:W-:Y:S01]  /*24bd0*/  LOP3.LUT R15, R2, R5, RZ, 0xc0, !PT ;  /* 0x00000005020f7212 */ /* 0x000fe200078ec0ff */
[----:B------:R-:W-:Y:S02]  /*24be0*/  IMAD.MOV.U32 R2, RZ, RZ, R3 ;  /* 0x000000ffff027224 */ /* 0x000fe400078e0003 */
[----:B------:R-:W-:-:S04]  /*24bf0*/  IMAD.MOV.U32 R3, RZ, RZ, 0x0 ;  /* 0x00000000ff037424 */ /* 0x000fc800078e00ff */
[----:B------:R-:W-:Y:S05]  /*24c00*/  RET.REL.NODEC R2 `(_ZN7cutlass13device_kernelIN5flash19enable_sm80_to_sm89INS1_16FlashAttnFwdSm80INS1_25CollectiveMainloopFwdSm80ILi8ELi1ELb1EN4cute5tupleIJNS5_1CILi128EEENS7_ILi96EEES8_EEELi128ENS_10bfloat16_tEfNS_4arch4Sm80ELb0ELb1ELb0ELb1ELb1ELb1ELb1ELb1EEENS1_21CollectiveEpilogueFwdINS6_IJS8_S8_S9_EEENS6_IJNS7_ILi1EEESH_SH_EEESB_SD_Li256ELb1ELb1ELb1ELb0EEENS1_36VarlenDynamicPersistentTileSchedulerILi128ELi96ELi256ELi256ELb1ELb1ELb0ELb1ELb0ELb1EEEEEEEEEvNT_6ParamsE) ;  /* 0xfffdb3f002007950 */ /* 0x000fea0003c3ffff */
.L_x_2981:
        /* <DEDUP_REMOVED lines=15> */
.L_x_3630:


//--------------------- .text._ZN7cutlass13device_kernelIN5flash19enable_sm80_to_sm89INS1_16FlashAttnFwdSm80INS1_25CollectiveMainloopFwdSm80ILi4ELi1ELb0EN4cute5tupleIJNS5_1CILi128EEENS7_ILi64EEES8_EEELi128ENS_10bfloat16_tEfNS_4arch4Sm80ELb1ELb0ELb0ELb0ELb1ELb0ELb1ELb1EEENS1_21CollectiveEpilogueFwdINS6_IJS8_S8_S9_EEENS6_IJNS7_ILi1EEESH_SH_EEESB_SD_Li128ELb0ELb1ELb1ELb0EEENS1_30DynamicPersistentTileSchedulerILi128ELi128ELb1ELb1ELb0EEEEEEEEEvNT_6ParamsE --------------------------
	.section	.text._ZN7cutlass13device_kernelIN5flash19enable_sm80_to_sm89INS1_16FlashAttnFwdSm80INS1_25CollectiveMainloopFwdSm80ILi4ELi1ELb0EN4cute5tupleIJNS5_1CILi128EEENS7_ILi64EEES8_EEELi128ENS_10bfloat16_tEfNS_4arch4Sm80ELb1ELb0ELb0ELb0ELb1ELb0ELb1ELb1EEENS1_21CollectiveEpilogueFwdINS6_IJS8_S8_S9_EEENS6_IJNS7_ILi1EEESH_SH_EEESB_SD_Li128ELb0ELb1ELb1ELb0EEENS1_30DynamicPersistentTileSchedulerILi128ELi128ELb1ELb1ELb0EEEEEEEEEvNT_6ParamsE,"ax",@progbits
	.sectioninfo	@"SHI_REGISTERS=255"
	.align	128
.text._ZN7cutlass13device_kernelIN5flash19enable_sm80_to_sm89INS1_16FlashAttnFwdSm80INS1_25CollectiveMainloopFwdSm80ILi4ELi1ELb0EN4cute5tupleIJNS5_1CILi128EEENS7_ILi64EEES8_EEELi128ENS_10bfloat16_tEfNS_4arch4Sm80ELb1ELb0ELb0ELb0ELb1ELb0ELb1ELb1EEENS1_21CollectiveEpilogueFwdINS6_IJS8_S8_S9_EEENS6_IJNS7_ILi1EEESH_SH_EEESB_SD_Li128ELb0ELb1ELb1ELb0EEENS1_30DynamicPersistentTileSchedulerILi128ELi128ELb1ELb1ELb0EEEEEEEEEvNT_6ParamsE:
        .type           _ZN7cutlass13device_kernelIN5flash19enable_sm80_to_sm89INS1_16FlashAttnFwdSm80INS1_25CollectiveMainloopFwdSm80ILi4ELi1ELb0EN4cute5tupleIJNS5_1CILi128EEENS7_ILi64EEES8_EEELi128ENS_10bfloat16_tEfNS_4arch4Sm80ELb1ELb0ELb0ELb0ELb1ELb0ELb1ELb1EEENS1_21CollectiveEpilogueFwdINS6_IJS8_S8_S9_EEENS6_IJNS7_ILi1EEESH_SH_EEESB_SD_Li128ELb0ELb1ELb1ELb0EEENS1_30DynamicPersistentTileSchedulerILi128ELi128ELb1ELb1ELb0EEEEEEEEEvNT_6ParamsE,@function
        .size           _ZN7cutlass13device_kernelIN5flash19enable_sm80_to_sm89INS1_16FlashAttnFwdSm80INS1_25CollectiveMainloopFwdSm80ILi4ELi1ELb0EN4cute5tupleIJNS5_1CILi128EEENS7_ILi64EEES8_EEELi128ENS_10bfloat16_tEfNS_4arch4Sm80ELb1ELb0ELb0ELb0ELb1ELb0ELb1ELb1EEENS1_21CollectiveEpilogueFwdINS6_IJS8_S8_S9_EEENS6_IJNS7_ILi1EEESH_SH_EEESB_SD_Li128ELb0ELb1ELb1ELb0EEENS1_30DynamicPersistentTileSchedulerILi128ELi128ELb1ELb1ELb0EEEEEEEEEvNT_6ParamsE,(.L_x_3635 - _ZN7cutlass13device_kernelIN5flash19enable_sm80_to_sm89INS1_16FlashAttnFwdSm80INS1_25CollectiveMainloopFwdSm80ILi4ELi1ELb0EN4cute5tupleIJNS5_1CILi128EEENS7_ILi64EEES8_EEELi128ENS_10bfloat16_tEfNS_4arch4Sm80ELb1ELb0ELb0ELb0ELb1ELb0ELb1ELb1EEENS1_21CollectiveEpilogueFwdINS6_IJS8_S8_S9_EEENS6_IJNS7_ILi1EEESH_SH_EEESB_SD_Li128ELb0ELb1ELb1ELb0EEENS1_30DynamicPersistentTileSchedulerILi128ELi128ELb1ELb1ELb0EEEEEEEEEvNT_6ParamsE)
        .other          _ZN7cutlass13device_kernelIN5flash19enable_sm80_to_sm89INS1_16FlashAttnFwdSm80INS1_25CollectiveMainloopFwdSm80ILi4ELi1ELb0EN4cute5tupleIJNS5_1CILi128EEENS7_ILi64EEES8_EEELi128ENS_10bfloat16_tEfNS_4arch4Sm80ELb1ELb0ELb0ELb0ELb1ELb0ELb1ELb1EEENS1_21CollectiveEpilogueFwdINS6_IJS8_S8_S9_EEENS6_IJNS7_ILi1EEESH_SH_EEESB_SD_Li128ELb0ELb1ELb1ELb0EEENS1_30DynamicPersistentTileSchedulerILi128ELi128ELb1ELb1ELb0EEEEEEEEEvNT_6ParamsE,@"STO_CUDA_ENTRY STV_DEFAULT"
_ZN7cutlass13device_kernelIN5flash19enable_sm80_to_sm89INS1_16FlashAttnFwdSm80INS1_25CollectiveMainloopFwdSm80ILi4ELi1ELb0EN4cute5tupleIJNS5_1CILi128EEENS7_ILi64EEES8_EEELi128ENS_10bfloat16_tEfNS_4arch4Sm80ELb1ELb0ELb0ELb0ELb1ELb0ELb1ELb1EEENS1_21CollectiveEpilogueFwdINS6_IJS8_S8_S9_EEENS6_IJNS7_ILi1EEESH_SH_EEESB_SD_Li128ELb0ELb1ELb1ELb0EEENS1_30DynamicPersistentTileSchedulerILi128ELi128ELb1ELb1ELb0EEEEEEEEEvNT_6ParamsE:
        /* <DEDUP_REMOVED lines=14> */
[----:B------:R-:W-:Y:S02]  /*00e0*/  ULDC.64 UR8, c[0x0][0x118] ;  /* 0x0000460000087ab9 */ /* 0x000fe40000000a00 */
[CC--:B------:R-:W-:Y:S02]  /*00f0*/  LEA.HI R12, R14.reuse, R19.reuse, RZ, 0x3 ;  /* 0x000000130e0c7211 */ /* 0x0c0fe400078f18ff */
[CC--:B------:R-:W-:Y:S02]  /*0100*/  LEA.HI R0, R14.reuse, R19.reuse, RZ, 0x2 ;  /* 0x000000130e007211 */ /* 0x0c0fe400078f10ff */
[----:B------:R-:W-:Y:S02]  /*0110*/  LEA.HI R4, R14, R19, RZ, 0x4 ;  /* 0x000000130e047211 */ /* 0x000fe400078f20ff */
[----:B------:R-:W-:-:S02]  /*0120*/  SHF.R.S32.HI R3, RZ, 0x3, R12 ;  /* 0x00000003ff037819 */ /* 0x000fc4000001140c */
[----:B------:R-:W-:Y:S02]  /*0130*/  LOP3.LUT R6, R12, 0xfffffff8, RZ, 0xc0, !PT ;  /* 0xfffffff80c067812 */ /* 0x000fe400078ec0ff */
[----:B------:R-:W-:Y:S01]  /*0140*/  LOP3.LUT R2, R0, 0xfffffffc, RZ, 0xc0, !PT ;  /* 0xfffffffc00027812 */ /* 0x000fe200078ec0ff */
[----:B------:R-:W-:Y:S01]  /*0150*/  IMAD.SHL.U32 R3, R3, 0x40, RZ ;  /* 0x0000004003037824 */ /* 0x000fe200078e00ff */
[C---:B------:R-:W-:Y:S01]  /*0160*/  LOP3.LUT R0, R4.reuse, 0xfffffff0, RZ, 0xc0, !PT ;  /* 0xfffffff004007812 */ /* 0x040fe200078ec0ff */
[C---:B------:R-:W-:Y:S01]  /*0170*/  IMAD.IADD R9, R19.reuse, 0x1, -R6 ;  /* 0x0000000113097824 */ /* 0x040fe200078e0a06 */
[----:B------:R-:W-:Y:S01]  /*0180*/  SHF.R.S32.HI R5, RZ, 0x4, R4 ;  /* 0x00000004ff057819 */ /* 0x000fe20000011404 */
[----:B------:R-:W-:Y:S01]  /*0190*/  IMAD.IADD R2, R19, 0x1, -R2 ;  /* 0x0000000113027824 */ /* 0x000fe200078e0a02 */
[----:B------:R-:W-:Y:S01]  /*01a0*/  LOP3.LUT R3, R3, 0x1c0, RZ, 0xc0, !PT ;  /* 0x000001c003037812 */ /* 0x000fe200078ec0ff */
[----:B------:R-:W-:Y:S01]  /*01b0*/  IMAD.IADD R0, R19, 0x1, -R0 ;  /* 0x0000000113007824 */ /* 0x000fe200078e0a00 */
[----:B------:R-:W-:Y:S01]  /*01c0*/  LEA.HI R4, R4, R5, RZ, 0x1 ;  /* 0x0000000504047211 */ /* 0x000fe200078f08ff */
[----:B------:R-:W-:Y:S01]  /*01d0*/  IMAD.SHL.U32 R18, R9, 0x8, RZ ;  /* 0x0000000809127824 */ /* 0x000fe200078e00ff */
[----:B------:R-:W-:-:S02]  /*01e0*/  LEA.HI R8, R2, R2, RZ, 0x1 ;  /* 0x0000000202087211 */ /* 0x000fc400078f08ff */
[----:B------:R-:W-:Y:S02]  /*01f0*/  SHF.R.S32.HI R10, RZ, 0x1f, R0 ;  /* 0x0000001fff0a7819 */ /* 0x000fe40000011400 */
[----:B------:R-:W-:Y:S01]  /*0200*/  LOP3.LUT R7, R4, 0xfffffffe, RZ, 0xc0, !PT ;  /* 0xfffffffe04077812 */ /* 0x000fe200078ec0ff */
[----:B------:R-:W-:Y:S01]  /*0210*/  STL [R1+0xc], R18 ;  /* 0x00000c1201007387 */ /* 0x000fe20000100800 */
[----:B------:R-:W-:Y:S02]  /*0220*/  SHF.R.U32.HI R6, RZ, 0x3, R3 ;  /* 0x00000003ff067819 */ /* 0x000fe40000011603 */
[----:B------:R-:W-:Y:S01]  /*0230*/  LOP3.LUT R4, R3, 0x38, R18, 0xf8, !PT ;  /* 0x0000003803047812 */ /* 0x000fe200078ef812 */
[----:B------:R-:W-:Y:S01]  /*0240*/  IMAD.IADD R11, R5, 0x1, -R7 ;  /* 0x00000001050b7824 */ /* 0x000fe200078e0a07 */
[----:B------:R-:W-:Y:S02]  /*0250*/  LOP3.LUT R3, R8, 0x1ffffffe, RZ, 0xc0, !PT ;  /* 0x1ffffffe08037812 */ /* 0x000fe400078ec0ff */
[----:B------:R-:W-:-:S02]  /*0260*/  LEA.HI R10, R10, R0, RZ, 0x3 ;  /* 0x000000000a0a7211 */ /* 0x000fc400078f18ff */
[----:B------:R-:W-:Y:S01]  /*0270*/  LOP3.LUT R7, R4, R6, RZ, 0x3c, !PT ;  /* 0x0000000604077212 */ /* 0x000fe200078e3cff */
[----:B------:R-:W-:Y:S01]  /*0280*/  IMAD.IADD R13, R2, 0x1, -R3 ;  /* 0x00000001020d7824 */ /* 0x000fe200078e0a03 */
[----:B------:R-:W-:Y:S01]  /*0290*/  LOP3.LUT R4, R10, 0xfffffff8, RZ, 0xc0, !PT ;  /* 0xfffffff80a047812 */ /* 0x000fe200078ec0ff */
[----:B------:R-:W-:Y:S01]  /*02a0*/  IMAD.SHL.U32 R2, R9, 0x40, RZ ;  /* 0x0000004009027824 */ /* 0x000fe200078e00ff */
[CC--:B------:R-:W-:Y:S02]  /*02b0*/  LEA.HI R5, R14.reuse, R19.reuse, RZ, 0x5 ;  /* 0x000000130e057211 */ /* 0x0c0fe400078f28ff */
[----:B------:R-:W-:Y:S01]  /*02c0*/  LEA.HI R3, R14, R19, RZ, 0x6 ;  /* 0x000000130e037211 */ /* 0x000fe200078f30ff */
[----:B------:R-:W-:Y:S01]  /*02d0*/  IMAD.IADD R9, R0, 0x1, -R4 ;  /* 0x0000000100097824 */ /* 0x000fe200078e0a04 */
[----:B------:R-:W-:Y:S02]  /*02e0*/  LOP3.LUT R0, R2, 0x1c0, RZ, 0xc0, !PT ;  /* 0x000001c002007812 */ /* 0x000fe400078ec0ff */
[--C-:B------:R-:W-:Y:S01]  /*02f0*/  SHF.R.S32.HI R239, RZ, 0x5, R5.reuse ;  /* 0x00000005ffef7819 */ /* 0x100fe20000011405 */
[----:B------:R-:W-:Y:S01]  /*0300*/  IMAD.SHL.U32 R3, R3, 0x8, RZ ;  /* 0x0000000803037824 */ /* 0x000fe200078e00ff */
[----:B------:R-:W-:-:S02]  /*0310*/  SHF.R.S32.HI R2, RZ, 0x1f, R5 ;  /* 0x0000001fff027819 */ /* 0x000fc40000011405 */
[----:B------:R-:W-:Y:S02]  /*0320*/  LOP3.LUT R6, R0, 0x8, R12, 0xf8, !PT ;  /* 0x0000000800067812 */ /* 0x000fe400078ef80c */
[----:B------:R-:W-:Y:S02]  /*0330*/  SHF.R.U32.HI R4, RZ, 0x3, R0 ;  /* 0x00000003ff047819 */ /* 0x000fe40000011600 */
[----:B------:R-:W-:Y:S01]  /*0340*/  LEA.HI R0, R2, R239, RZ, 0x2 ;  /* 0x000000ef02007211 */ /* 0x000fe200078f10ff */
[----:B------:R-:W-:Y:S01]  /*0350*/  IMAD.SHL.U32 R2, R9, 0x40, RZ ;  /* 0x0000004009027824 */ /* 0x000fe200078e00ff */
[----:B------:R-:W-:Y:S02]  /*0360*/  LOP3.LUT R5, R5, 0xffffffe0, RZ, 0xc0, !PT ;  /* 0xffffffe005057812 */ /* 0x000fe400078ec0ff */
[----:B------:R-:W-:Y:S02]  /*0370*/  LOP3.LUT R0, R0, 0xffffffc, RZ, 0xc0, !PT ;  /* 0x0ffffffc00007812 */ /* 0x000fe400078ec0ff */
[----:B------:R-:W-:Y:S01]  /*0380*/  LOP3.LUT R12, R6, R4, RZ, 0x3c, !PT ;  /* 0x00000004060c7212 */ /* 0x000fe200078e3cff */
[----:B------:R-:W-:Y:S01]  /*0390*/  IMAD.IADD R17, R19, 0x1, -R5 ;  /* 0x0000000113117824 */ /* 0x000fe200078e0a05 */
[----:B------:R-:W-:Y:S01]  /*03a0*/  LOP3.LUT R7, R7, 0x7ffffe00, R3, 0xf8, !PT ;  /* 0x7ffffe0007077812 */ /* 0x000fe200078ef803 */
[----:B------:R-:W-:Y:S01]  /*03b0*/  IMAD.IADD R6, R239, 0x1, -R0 ;  /* 0x00000001ef067824 */ /* 0x000fe200078e0a00 */
[----:B------:R-:W-:Y:S01]  /*03c0*/  LOP3.LUT R0, R2, 0x1c0, RZ, 0xc0, !PT ;  /* 0x000001c002007812 */ /* 0x000fe200078ec0ff */
[----:B------:R-:W-:Y:S01]  /*03d0*/  IMAD.SHL.U32 R3, R11, 0x8, RZ ;  /* 0x000000080b037824 */ /* 0x000fe200078e00ff */
[----:B------:R-:W-:Y:S01]  /*03e0*/  SHF.R.S32.HI R5, RZ, 0x1f, R17 ;  /* 0x0000001fff057819 */ /* 0x000fe20000011411 */
[----:B------:R-:W-:Y:S01]  /*03f0*/  IMAD.SHL.U32 R2, R10, 0x40, RZ ;  /* 0x000000400a027824 */ /* 0x000fe200078e00ff */
[----:B------:R-:W-:Y:S01]  /*0400*/  SHF.R.U32.HI R235, RZ, 0x3, R0 ;  /* 0x00000003ffeb7819 */ /* 0x000fe20000011600 */
[----:B------:R-:W-:Y:S01]  /*0410*/  IMAD.SHL.U32 R4, R8, 0x20, RZ ;  /* 0x0000002008047824 */ /* 0x000fe200078e00ff */
[----:B------:R-:W-:Y:S01]  /*0420*/  LOP3.LUT R3, R0, 0x8, R3, 0xf8, !PT ;  /* 0x0000000800037812 */ /* 0x000fe200078ef803 */
[----:B------:R-:W-:Y:S01]  /*0430*/  IMAD.SHL.U32 R252, R7, 0x2, RZ ;  /* 0x0000000207fc7824 */ /* 0x000fe200078e00ff */
[----:B------:R-:W-:-:S02]  /*0440*/  LOP3.LUT R2, R2, 0xfffffe00, RZ, 0xc0, !PT ;  /* 0xfffffe0002027812 */ /* 0x000fc400078ec0ff */
[----:B------:R-:W-:Y:S02]  /*0450*/  LEA.HI R5, R5, R17, RZ, 0x2 ;  /* 0x0000001105057211 */ /* 0x000fe400078f10ff */
[----:B------:R-:W-:Y:S01]  /*0460*/  LOP3.LUT R235, R3, R235, RZ, 0x3c, !PT ;  /* 0x000000eb03eb7212 */ /* 0x000fe200078e3cff */
[----:B------:R-:W-:Y:S01]  /*0470*/  IMAD R239, R239, 0x400, R2 ;  /* 0x00000400efef7824 */ /* 0x000fe200078e0202 */
[----:B------:R-:W-:Y:S02]  /*0480*/  SHF.R.S32.HI R0, RZ, 0x2, R5 ;  /* 0x00000002ff007819 */ /* 0x000fe40000011405 */
[----:B------:R-:W-:Y:S01]  /*0490*/  LEA.HI R3, R14, R19, RZ, 0x7 ;  /* 0x000000130e037211 */ /* 0x000fe200078f38ff */
[----:B------:R-:W-:Y:S01]  /*04a0*/  IMAD.IADD R239, R239, 0x1, R235 ;  /* 0x00000001efef7824 */ /* 0x000fe200078e02eb */
[----:B------:R-:W-:Y:S01]  /*04b0*/  LOP3.LUT R4, R4, 0xffffffc0, RZ, 0xc0, !PT ;  /* 0xffffffc004047812 */ /* 0x000fe200078ec0ff */
[----:B------:R-:W-:Y:S01]  /*04c0*/  IMAD R16, R6, 0x10, R0 ;  /* 0x0000001006107824 */ /* 0x000fe200078e0200 */
[----:B------:R-:W-:Y:S01]  /*04d0*/  LOP3.LUT R235, R235, R2, RZ, 0xfc, !PT ;  /* 0x00000002ebeb7212 */ /* 0x000fe200078efcff */
[----:B------:R-:W-:Y:S01]  /*04e0*/  IMAD R0, R11, 0x200, R12 ;  /* 0x000002000b007824 */ /* 0x000fe200078e020c */
[----:B------:R-:W-:Y:S01]  /*04f0*/  LOP3.LUT R2, R5, 0x7ffffffc, RZ, 0xc0, !PT ;  /* 0x7ffffffc05027812 */ /* 0x000fe200078ec0ff */
[----:B------:R-:W-:Y:S01]  /*0500*/  IMAD R4, R13, 0x8, R4 ;  /* 0x000000080d047824 */ /* 0x000fe200078e0204 */
[----:B------:R-:W-:Y:S01]  /*0510*/  IADD3 R8, R18, 0x40, RZ ;  /* 0x0000004012087810 */ /* 0x000fe20007ffe0ff */
[----:B------:R-:W-:Y:S01]  /*0520*/  STL [R1+0x100], R16 ;  /* 0x0001001001007387 */ /* 0x000fe20000100800 */
[----:B------:R-:W-:Y:S01]  /*0530*/  SHF.R.S32.HI R5, RZ, 0x7, R3 ;  /* 0x00000007ff057819 */ /* 0x000fe20000011403 */
[----:B------:R-:W-:Y:S01]  /*0540*/  IMAD.IADD R2, R17, 0x1, -R2 ;  /* 0x0000000111027824 */ /* 0x000fe200078e0a02 */
[----:B------:R-:W-:Y:S01]  /*0550*/  SHF.R.S32.HI R3, RZ, 0x1f, R18 ;  /* 0x0000001fff037819 */ /* 0x000fe20000011412 */
[----:B------:R1:W-:Y:S01]  /*0560*/  STL [R1+0xb0], R15 ;  /* 0x0000b00f01007387 */ /* 0x0003e20000100800 */
[----:B------:R-:W-:Y:S01]  /*0570*/  SHF.R.S32.HI R5, RZ, 0x1f, R8 ;  /* 0x0000001fff057819 */ /* 0x000fe20000011408 */
[----:B------:R-:W-:Y:S01]  /*0580*/  IMAD.SHL.U32 R2, R2, 0x2, RZ ;  /* 0x0000000202027824 */ /* 0x000fe200078e00ff */
[----:B------:R-:W-:Y:S01]  /*0590*/  R2P PR, R9, 0x6 ;  /* 0x0000000609007804 */ /* 0x000fe20000000000 */
[----:B------:R2:W-:Y:S01]  /*05a0*/  STL [R1+0x1c], R8 ;  /* 0x00001c0801007387 */ /* 0x0005e20000100800 */
[----:B------:R-:W-:Y:S01]  /*05b0*/  IMAD.MOV.U32 R6, RZ, RZ, 0x20 ;  /* 0x00000020ff067424 */ /* 0x000fe200078e00ff */
[----:B------:R-:W-:-:S02]  /*05c0*/  LEA R232, R0, 0x4100, 0x1 ;  /* 0x0000410000e87811 */ /* 0x000fc400078e08ff */
[----:B------:R3:W-:Y:S01]  /*05d0*/  STL [R1+0xf8], R3 ;  /* 0x0000f80301007387 */ /* 0x0007e20000100800 */
[C---:B------:R-:W-:Y:S02]  /*05e0*/  IADD3 R14, R2.reuse, 0x18, RZ ;  /* 0x00000018020e7810 */ /* 0x040fe40007ffe0ff */
[C---:B------:R-:W-:Y:S01]  /*05f0*/  IADD3 R13, R2.reuse, 0x20, RZ ;  /* 0x00000020020d7810 */ /* 0x040fe20007ffe0ff */
[----:B------:R4:W-:Y:S01]  /*0600*/  STL [R1+0xf4], R5 ;  /* 0x0000f40501007387 */ /* 0x0009e20000100800 */
[C---:B------:R-:W-:Y:S02]  /*0610*/  IADD3 R12, R2.reuse, 0x28, RZ ;  /* 0x00000028020c7810 */ /* 0x040fe40007ffe0ff */
[C---:B------:R-:W-:Y:S02]  /*0620*/  IADD3 R11, R2.reuse, 0x30, RZ ;  /* 0x00000030020b7810 */ /* 0x040fe40007ffe0ff */
[C---:B------:R-:W-:Y:S02]  /*0630*/  IADD3 R10, R2.reuse, 0x38, RZ ;  /* 0x00000038020a7810 */ /* 0x040fe40007ffe0ff */
[----:B------:R-:W-:-:S02]  /*0640*/  IADD3 R9, R2, 0x40, RZ ;  /* 0x0000004002097810 */ /* 0x000fc40007ffe0ff */
[----:B------:R-:W-:Y:S02]  /*0650*/  SEL R0, R6, 0xffffffe0, !P1 ;  /* 0xffffffe006007807 */ /* 0x000fe40004800000 */
[C---:B------:R-:W-:Y:S02]  /*0660*/  IADD3 R7, R2.reuse, 0x50, RZ ;  /* 0x0000005002077810 */ /* 0x040fe40007ffe0ff */
[C---:B-1----:R-:W-:Y:S02]  /*0670*/  IADD3 R15, R2.reuse, 0x10, RZ ;  /* 0x00000010020f7810 */ /* 0x042fe40007ffe0ff */
[C---:B------:R-:W-:Y:S02]  /*0680*/  IADD3 R6, R2.reuse, 0x58, RZ ;  /* 0x0000005802067810 */ /* 0x040fe40007ffe0ff */
[----:B--2---:R-:W-:Y:S02]  /*0690*/  IADD3 R8, R2, 0x48, RZ ;  /* 0x0000004802087810 */ /* 0x004fe40007ffe0ff */
[----:B------:R-:W-:Y:S01]  /*06a0*/  LEA R239, R239, 0x8100, 0x1 ;  /* 0x00008100efef7811 */ /* 0x000fe200078e08ff */
[----:B---3--:R-:W-:Y:S01]  /*06b0*/  IMAD.IADD R3, R16, 0x1, R4 ;  /* 0x0000000110037824 */ /* 0x008fe200078e0204 */
[----:B------:R-:W-:-:S02]  /*06c0*/  IADD3 R16, R2, 0x8, RZ ;  /* 0x0000000802107810 */ /* 0x000fc40007ffe0ff */
[C---:B------:R-:W-:Y:S01]  /*06d0*/  IADD3 R4, R2.reuse, 0x68, RZ ;  /* 0x0000006802047810 */ /* 0x040fe20007ffe0ff */
[----:B------:R-:W-:Y:S01]  /*06e0*/  IMAD.IADD R241, R239, 0x1, R0 ;  /* 0x00000001eff17824 */ /* 0x000fe200078e0200 */
[----:B------:R1:W-:Y:S01]  /*06f0*/  STL [R1+0xfc], R3 ;  /* 0x0000fc0301007387 */ /* 0x0003e20000100800 */
[----:B----4-:R-:W-:Y:S02]  /*0700*/  IADD3 R5, R2, 0x60, RZ ;  /* 0x0000006002057810 */ /* 0x010fe40007ffe0ff */
[----:B------:R-:W-:Y:S01]  /*0710*/  SEL R237, R237, 0xffffffc0, !P2 ;  /* 0xffffffc0eded7807 */ /* 0x000fe20005000000 */
[----:B------:R-:W-:Y:S01]  /*0720*/  STL [R1+0x60], R2 ;  /* 0x0000600201007387 */ /* 0x000fe20000100800 */
[----:B------:R-:W-:-:S03]  /*0730*/  LEA R235, R235, 0x100, 0x1 ;  /* 0x00000100ebeb7811 */ /* 0x000fc600078e08ff */
[----:B------:R-:W-:Y:S02]  /*0740*/  IMAD.IADD R240, R239, 0x1, R237 ;  /* 0x00000001eff07824 */ /* 0x000fe400078e02ed */
[C-C-:B------:R-:W-:Y:S02]  /*0750*/  IMAD.IADD R236, R0.reuse, 0x1, R235.reuse ;  /* 0x0000000100ec7824 */ /* 0x140fe400078e02eb */
[----:B------:R-:W-:Y:S02]  /*0760*/  IMAD.IADD R238, R237, 0x1, R235 ;  /* 0x00000001edee7824 */ /* 0x000fe400078e02eb */
[----:B------:R-:W-:Y:S02]  /*0770*/  IMAD.IADD R242, R241, 0x1, R237 ;  /* 0x00000001f1f27824 */ /* 0x000fe400078e02ed */
[----:B------:R-:W-:Y:S02]  /*0780*/  IMAD.IADD R248, R0, 0x1, R240 ;  /* 0x0000000100f87824 */ /* 0x000fe400078e02f0 */
[----:B------:R-:W-:Y:S01]  /*0790*/  IMAD.IADD R237, R237, 0x1, R236 ;  /* 0x00000001eded7824 */ /* 0x000fe200078e02ec */
[----:B-1----:R-:W-:-:S05]  /*07a0*/  SHF.R.S32.HI R3, RZ, 0x1f, R2 ;  /* 0x0000001fff037819 */ /* 0x002fca0000011402 */
        /* <DEDUP_REMOVED lines=48> */
.L_x_3057:
        /* <DEDUP_REMOVED lines=19> */
.L_x_2983:
[----:B------:R-:W-:-:S04]  /*0be0*/  MOV R0, c[0x0][0x554] ;  /* 0x0001550000007a02 */ /* 0x000fc80000000f00 */
[----:B------:R-:W-:Y:S02]  /*0bf0*/  ISETP.NE.AND P0, PT, R0, 0x1, PT ;  /* 0x000000010000780c */ /* 0x000fe40003f05270 */
[----:B------:R-:W-:-:S11]  /*0c00*/  MOV R0, R2 ;  /* 0x0000000200007202 */ /* 0x000fd60000000f00 */
[----:B------:R-:W-:-:S05]  /*0c10*/  @P0 IMAD.HI.U32 R4, R2, c[0x0][0x558], RZ ;  /* 0x0001560002040a27 */ /* 0x000fca00078e00ff */
[----:B------:R-:W-:-:S05]  /*0c20*/  @P0 SHF.R.U32.HI R0, RZ, c[0x0][0x55c], R4 ;  /* 0x00015700ff000a19 */ /* 0x000fca0000011604 */
[----:B------:R-:W-:Y:S02]  /*0c30*/  IMAD R4, R0, c[0x0][0x554], RZ ;  /* 0x0001550000047a24 */ /* 0x000fe400078e02ff */
.L_x_2984:
[----:B------:R-:W-:Y:S05]  /*0c40*/  BSYNC B0 ;  /* 0x0000000000007941 */ /* 0x000fea0003800000 */
.L_x_2982:
        /* <DEDUP_REMOVED lines=16> */
[----:B------:R-:W-:-:S05]  /*0d50*/  IMAD.MOV.U32 R5, RZ, RZ, 0x40 ;  /* 0x00000040ff057424 */ /* 0x000fca00078e00ff */
[----:B------:R-:W-:Y:S01]  /*0d60*/  IADD3 R5, R5, -c[0x0][0x168], RZ ;  /* 0x80005a0005057a10 */ /* 0x000fe20007ffe0ff */
[----:B--2---:R-:W-:-:S05]  /*0d70*/  IMAD.MOV.U32 R2, RZ, RZ, c[0x0][0x53c] ;  /* 0x00014f00ff027624 */ /* 0x004fca00078e00ff */
[----:B------:R-:W-:Y:S02]  /*0d80*/  ISETP.NE.AND P0, PT, R2, 0x1, PT ;  /* 0x000000010200780c */ /* 0x000fe40003f05270 */
[----:B------:R-:W-:-:S11]  /*0d90*/  LOP3.LUT R2, R0, 0x1ffffff, RZ, 0x3c, !PT ;  /* 0x01ffffff00027812 */ /* 0x000fd600078e3cff */
[----:B------:R-:W-:Y:S01]  /*0da0*/  @P0 IMAD.HI.U32 R3, R0, c[0x0][0x540], RZ ;  /* 0x0001500000030a27 */ /* 0x000fe200078e00ff */
[----:B------:R-:W-:Y:S02]  /*0db0*/  IADD3 R0, R2, c[0x0][0x53c], RZ ;  /* 0x00014f0002007a10 */ /* 0x000fe40007ffe0ff */
[----:B------:R-:W-:Y:S02]  /*0dc0*/  MOV R2, c[0x0][0x2c4] ;  /* 0x0000b10000027a02 */ /* 0x000fe40000000f00 */
[----:B------:R-:W-:Y:S02]  /*0dd0*/  @P0 SHF.R.U32.HI R14, RZ, c[0x0][0x544], R3 ;  /* 0x00015100ff0e0a19 */ /* 0x000fe40000011603 */
[----:B------:R-:W-:Y:S01]  /*0de0*/  ISETP.NE.AND P4, PT, R2, 0x1, PT ;  /* 0x000000010200780c */ /* 0x000fe20003f85270 */
[----:B------:R-:W-:Y:S02]  /*0df0*/  IMAD.MOV.U32 R2, RZ, RZ, c[0x0][0x2ac] ;  /* 0x0000ab00ff027624 */ /* 0x000fe400078e00ff */
[----:B------:R-:W-:Y:S01]  /*0e00*/  IMAD R0, R14, c[0x0][0x53c], R0 ;  /* 0x00014f000e007a24 */ /* 0x000fe200078e0200 */
[----:B------:R1:W-:Y:S01]  /*0e10*/  STL [R1+0x6c], R14 ;  /* 0x00006c0e01007387 */ /* 0x0003e20000100800 */
[----:B------:R-:W-:-:S02]  /*0e20*/  IMAD R222, R2, c[0x0][0x1d0], RZ ;  /* 0x0000740002de7a24 */ /* 0x000fc400078e02ff */
[----:B------:R-:W-:Y:S02]  /*0e30*/  IMAD.SHL.U32 R13, R0, 0x80, RZ ;  /* 0x00000080000d7824 */ /* 0x000fe400078e00ff */
[----:B------:R-:W-:Y:S01]  /*0e40*/  IMAD R2, R2, c[0x0][0x1d0], R5 ;  /* 0x0000740002027a24 */ /* 0x000fe200078e0205 */
[----:B------:R-:W-:Y:S02]  /*0e50*/  IADD3 R5, R222, 0x3f, RZ ;  /* 0x0000003fde057810 */ /* 0x000fe40007ffe0ff */
        /* <DEDUP_REMOVED lines=23> */
[----:B-1----:R-:W-:Y:S02]  /*0fd0*/  IADD3 R6, R0, -0x1, R7 ;  /* 0xffffffff00067810 */ /* 0x002fe40007ffe007 */
[----:B------:R-:W1:Y:S02]  /*0fe0*/  I2F.RP R4, R3 ;  /* 0x0000000300047306 */ /* 0x000e640000209400 */
[----:B------:R-:W-:Y:S02]  /*0ff0*/  IABS R10, R6 ;  /* 0x00000006000a7213 */ /* 0x000fe40000000000 */
[----:B------:R-:W-:-:S04]  /*1000*/  LOP3.LUT R6, R6, R0, RZ, 0x3c, !PT ;  /* 0x0000000006067212 */ /* 0x000fc800078e3cff */
[----:B------:R-:W-:Y:S01]  /*1010*/  ISETP.GE.AND P0, PT, R6, RZ, PT ;  /* 0x000000ff0600720c */ /* 0x000fe20003f06270 */
[----:B-1----:R-:W1:Y:S02]  /*1020*/  MUFU.RCP R4, R4 ;  /* 0x0000000400047308 */ /* 0x002e640000001000 */
[----:B-1----:R-:W-:-:S06]  /*1030*/  IADD3 R4, R4, 0xffffffe, RZ ;  /* 0x0ffffffe04047810 */ /* 0x002fcc0007ffe0ff */
[----:B------:R-:W1:Y:S02]  /*1040*/  F2I.FTZ.U32.TRUNC.NTZ R5, R4 ;  /* 0x0000000400057305 */ /* 0x000e64000021f000 */
[----:B-1----:R-:W-:Y:S02]  /*1050*/  IMAD.MOV R2, RZ, RZ, -R5 ;  /* 0x000000ffff027224 */ /* 0x002fe400078e0a05 */
        /* <DEDUP_REMOVED lines=18> */
.L_x_2986:
[----:B------:R-:W-:Y:S05]  /*1180*/  BSYNC B0 ;  /* 0x0000000000007941 */ /* 0x000fea0003800000 */
.L_x_2985:
        /* <DEDUP_REMOVED lines=74> */
[----:B--2---:R-:W2:Y:S01]  /*1630*/  S2R R3, SR_TID.X ;  /* 0x0000000000037919 */ /* 0x004ea20000002100 */
[----:B------:R-:W-:-:S03]  /*1640*/  ISETP.NE.U32.AND P1, PT, RZ, c[0x0][0x340], PT ;  /* 0x0000d000ff007a0c */ /* 0x000fc60003f25070 */
[----:B------:R-:W3:Y:S01]  /*1650*/  LDL R8, [R1+0x1c] ;  /* 0x00001c0001087983 */ /* 0x000ee20000100800 */
[----:B------:R-:W-:-:S03]  /*1660*/  ISETP.NE.AND.EX P1, PT, RZ, c[0x0][0x344], PT, P1 ;  /* 0x0000d100ff007a0c */ /* 0x000fc60003f25310 */
[----:B------:R-:W4:Y:S01]  /*1670*/  LDL R9, [R1+0xc] ;  /* 0x00000c0001097983 */ /* 0x000f220000100800 */
[----:B--2---:R-:W-:-:S04]  /*1680*/  SHF.R.S32.HI R4, RZ, 0x1f, R3 ;  /* 0x0000001fff047819 */ /* 0x004fc80000011403 */
[----:B------:R-:W-:-:S05]  /*1690*/  LEA.HI R4, R4, R3, RZ, 0x3 ;  /* 0x0000000304047211 */ /* 0x000fca00078f18ff */
[----:B------:R-:W-:Y:S01]  /*16a0*/  @P1 IMAD.MOV.U32 R2, RZ, RZ, 0x4 ;  /* 0x00000004ff021424 */ /* 0x000fe200078e00ff */
[----:B------:R-:W-:Y:S02]  /*16b0*/  SHF.R.S32.HI R5, RZ, 0x1f, R3 ;  /* 0x0000001fff057819 */ /* 0x000fe40000011403 */
[----:B------:R-:W-:Y:S02]  /*16c0*/  LOP3.LUT R4, R4, 0xfffffff8, RZ, 0xc0, !PT ;  /* 0xfffffff804047812 */ /* 0x000fe400078ec0ff */
[----:B------:R-:W-:-:S03]  /*16d0*/  LEA.HI R5, R5, R3, RZ, 0x3 ;  /* 0x0000000305057211 */ /* 0x000fc600078f18ff */
[----:B------:R-:W-:Y:S02]  /*16e0*/  IMAD.IADD R4, R3, 0x1, -R4 ;  /* 0x0000000103047824 */ /* 0x000fe400078e0a04 */
[----:B------:R-:W-:-:S05]  /*16f0*/  @P1 IMAD.WIDE R2, R11, R2, c[0x0][0x340] ;  /* 0x0000d0000b021625 */ /* 0x000fca00078e0202 */
[----:B------:R2:W5:Y:S01]  /*1700*/  @P1 LDG.E R10, [R2.64] ;  /* 0x00000008020a1981 */ /* 0x000562000c1e1900 */
[----:B------:R-:W-:Y:S02]  /*1710*/  SHF.R.S32.HI R5, RZ, 0x3, R5 ;  /* 0x00000003ff057819 */ /* 0x000fe40000011405 */
[----:B------:R-:W-:Y:S02]  /*1720*/  SHF.R.S32.HI R21, RZ, 0x1f, R12 ;  /* 0x0000001fff157819 */ /* 0x000fe4000001140c */
[----:B------:R-:W-:-:S03]  /*1730*/  LEA R4, R4, R5, 0x4 ;  /* 0x0000000504047211 */ /* 0x000fc600078e20ff */
[----:B------:R-:W-:Y:S02]  /*1740*/  IMAD R0, R21, c[0x0][0x1b8], RZ ;  /* 0x00006e0015007a24 */ /* 0x000fe400078e02ff */
[----:B------:R-:W-:Y:S01]  /*1750*/  IMAD.IADD R4, R13, 0x1, R4 ;  /* 0x000000010d047824 */ /* 0x000fe200078e0204 */
[----:B-1----:R-:W-:Y:S01]  /*1760*/  SHF.R.S32.HI R6, RZ, 0x1f, R11 ;  /* 0x0000001fff067819 */ /* 0x002fe2000001140b */
[----:B------:R-:W-:Y:S02]  /*1770*/  IMAD R5, R12, c[0x0][0x1bc], R0 ;  /* 0x00006f000c057a24 */ /* 0x000fe400078e0200 */
[----:B------:R-:W-:Y:S01]  /*1780*/  @P4 IMAD.HI.U32 R7, R4, c[0x0][0x2c8], RZ ;  /* 0x0000b20004074a27 */ /* 0x000fe200078e00ff */
[----:B------:R-:W-:-:S04]  /*1790*/  MOV R0, R4 ;  /* 0x0000000400007202 */ /* 0x000fc80000000f00 */
[----:B------:R-:W-:Y:S01]  /*17a0*/  @P4 SHF.R.U32.HI R0, RZ, c[0x0][0x2cc], R7 ;  /* 0x0000b300ff004a19 */ /* 0x000fe20000011607 */
[----:B--2---:R-:W-:-:S04]  /*17b0*/  IMAD.WIDE.U32 R2, R12, c[0x0][0x1b8], RZ ;  /* 0x00006e000c027a25 */ /* 0x004fc800078e00ff */
[----:B------:R-:W-:Y:S02]  /*17c0*/  IMAD.IADD R3, R3, 0x1, R5 ;  /* 0x0000000103037824 */ /* 0x000fe400078e0205 */
[----:B------:R-:W-:Y:S01]  /*17d0*/  IMAD R5, R6, c[0x0][0x1c0], RZ ;  /* 0x0000700006057a24 */ /* 0x000fe200078e02ff */
[----:B------:R-:W-:-:S03]  /*17e0*/  SHF.R.S32.HI R7, RZ, 0x1f, R0 ;  /* 0x0000001fff077819 */ /* 0x000fc60000011400 */
[C---:B------:R-:W-:Y:S01]  /*17f0*/  IMAD R6, R11.reuse, c[0x0][0x1c4], R5 ;  /* 0x000071000b067a24 */ /* 0x040fe200078e0205 */
[----:B------:R-:W-:Y:S01]  /*1800*/  IADD3 R5, -R0, RZ, RZ ;  /* 0x000000ff00057210 */ /* 0x000fe20007ffe1ff */
[----:B------:R-:W-:-:S04]  /*1810*/  IMAD.WIDE.U32 R2, R11, c[0x0][0x1c0], R2 ;  /* 0x000070000b027a25 */ /* 0x000fc800078e0002 */
[----:B------:R-:W-:Y:S02]  /*1820*/  IMAD R4, R5, c[0x0][0x2c4], R4 ;  /* 0x0000b10005047a24 */ /* 0x000fe400078e0204 */
[----:B------:R-:W-:Y:S02]  /*1830*/  IMAD.IADD R3, R3, 0x1, R6 ;  /* 0x0000000103037824 */ /* 0x000fe400078e0206 */
[----:B------:R-:W-:Y:S02]  /*1840*/  IMAD R5, R7, c[0x0][0x1b0], RZ ;  /* 0x00006c0007057a24 */ /* 0x000fe400078e02ff */
[----:B------:R-:W-:-:S04]  /*1850*/  IMAD.WIDE.U32 R2, R0, c[0x0][0x1b0], R2 ;  /* 0x00006c0000027a25 */ /* 0x000fc800078e0002 */
[----:B------:R-:W-:Y:S01]  /*1860*/  IMAD R6, R0, c[0x0][0x1b4], R5 ;  /* 0x00006d0000067a24 */ /* 0x000fe200078e0205 */
[----:B------:R-:W-:-:S04]  /*1870*/  SHF.R.S32.HI R5, RZ, 0x1f, R4 ;  /* 0x0000001fff057819 */ /* 0x000fc80000011404 */
[----:B------:R-:W-:Y:S01]  /*1880*/  IADD3 R3, R3, R6, RZ ;  /* 0x0000000603037210 */ /* 0x000fe20007ffe0ff */
[----:B------:R-:W-:-:S04]  /*1890*/  IMAD R0, R5, c[0x0][0x1a8], RZ ;  /* 0x00006a0005007a24 */ /* 0x000fc800078e02ff */
[C---:B------:R-:W-:Y:S02]  /*18a0*/  IMAD R0, R4.reuse, c[0x0][0x1ac], R0 ;  /* 0x00006b0004007a24 */ /* 0x040fe400078e0200 */
[----:B------:R-:W-:-:S04]  /*18b0*/  IMAD.WIDE.U32 R2, R4, c[0x0][0x1a8], R2 ;  /* 0x00006a0004027a25 */ /* 0x000fc800078e0002 */
[----:B------:R-:W-:Y:S01]  /*18c0*/  IMAD.IADD R7, R3, 0x1, R0 ;  /* 0x0000000103077824 */ /* 0x000fe200078e0200 */
[----:B------:R-:W-:Y:S02]  /*18d0*/  IADD3 R58, R221, -0x1, RZ ;  /* 0xffffffffdd3a7810 */ /* 0x000fe40007ffe0ff */
[----:B---3--:R-:W-:Y:S02]  /*18e0*/  ISETP.GE.AND P3, PT, R8, c[0x0][0x198], PT ;  /* 0x0000660008007a0c */ /* 0x008fe40003f66270 */
[C---:B------:R-:W-:Y:S02]  /*18f0*/  LEA R8, P0, R2.reuse, c[0x0][0x160], 0x1 ;  /* 0x0000580002087a11 */ /* 0x040fe400078008ff */
[----:B----4-:R-:W-:Y:S02]  /*1900*/  ISETP.GE.AND P5, PT, R9, c[0x0][0x198], PT ;  /* 0x0000660009007a0c */ /* 0x010fe40003fa6270 */
[----:B------:R-:W-:Y:S02]  /*1910*/  LEA.HI.X R7, R2, c[0x0][0x164], R7, 0x1, P0 ;  /* 0x0000590002077a11 */ /* 0x000fe400000f0c07 */
[----:B------:R-:W-:Y:S01]  /*1920*/  @!P1 MOV R10, R11 ;  /* 0x0000000b000a9202 */ /* 0x000fe20000000f00 */
[----:B------:R-:W-:Y:S06]  /*1930*/  BRA.DIV ~URZ, `(.L_x_2988) ;  /* 0x00010cb27f007947 */ /* 0x000fec000b800000 */
[----:B------:R1:W2:Y:S02]  /*1940*/  SHFL.IDX PT, R9, R7, RZ, 0x181f ;  /* 0x00181fff07097589 */ /* 0x0002a400000e0000 */
.L_x_3058:
[----:B------:R-:W-:Y:S05]  /*1950*/  BRA.DIV ~URZ, `(.L_x_2989) ;  /* 0x00010d027f007947 */ /* 0x000fea000b800000 */
[----:B------:R3:W4:Y:S02]  /*1960*/  SHFL.IDX PT, R0, R8, RZ, 0x181f ;  /* 0x00181fff08007589 */ /* 0x00072400000e0000 */
.L_x_3059:
        /* <DEDUP_REMOVED lines=13> */
[----:B--2---:R-:W2:Y:S04]  /*1a40*/  LDL R15, [R1+0xf8] ;  /* 0x0000f800010f7983 */ /* 0x004ea80000100800 */
        /* <DEDUP_REMOVED lines=10> */
.L_x_2991:
[----:B------:R-:W-:Y:S05]  /*1af0*/  BSYNC B0 ;  /* 0x0000000000007941 */ /* 0x000fea0003800000 */
.L_x_2990:
[----:B------:R-:W-:Y:S05]  /*1b00*/  BRA.DIV ~URZ, `(.L_x_2992) ;  /* 0x00010bc27f007947 */ /* 0x000fea000b800000 */
[----:B--2---:R2:W3:Y:S04]  /*1b10*/  SHFL.IDX PT, R9, R7, 0x1, 0x181f ;  /* 0x00381f0007097f89 */ /* 0x0044e800000e0000 */
[----:B----4-:R2:W4:Y:S02]  /*1b20*/  SHFL.IDX PT, R0, R8, 0x1, 0x181f ;  /* 0x00381f0008007f89 */ /* 0x01052400000e0000 */
.L_x_3060:
[----:B-1----:R-:W-:Y:S01]  /*1b30*/  IADD3 R2, R6, 0x10, RZ ;  /* 0x0000001006027810 */ /* 0x002fe20007ffe0ff */
[----:B------:R-:W-:Y:S03]  /*1b40*/  BSSY B0, `(.L_x_2993) ;  /* 0x0000010000007945 */ /* 0x000fe60003800000 */
[----:B------:R-:W-:-:S13]  /*1b50*/  ISETP.GE.AND P0, PT, R2, R11, PT ;  /* 0x0000000b0200720c */ /* 0x000fda0003f06270 */
[----:B------:R-:W-:Y:S05]  /*1b60*/  @P0 BRA `(.L_x_2994) ;  /* 0x000000d000000947 */ /* 0x000fea0003800000 */
[----:B--2---:R-:W2:Y:S04]  /*1b70*/  LDL R14, [R1+0xc] ;  /* 0x00000c00010e7983 */ /* 0x004ea80000100800 */
[----:B----4-:R-:W4:Y:S04]  /*1b80*/  LDL R12, [R1+0x1c] ;  /* 0x00001c00010c7983 */ /* 0x010f280000100800 */
[----:B---3--:R-:W3:Y:S04]  /*1b90*/  LDL R15, [R1+0xf8] ;  /* 0x0000f800010f7983 */ /* 0x008ee80000100800 */
[----:B------:R-:W3:Y:S01]  /*1ba0*/  LDL R13, [R1+0xf4] ;  /* 0x0000f400010d7983 */ /* 0x000ee20000100800 */
[----:B--2---:R-:W-:-:S02]  /*1bb0*/  LEA R4, P1, R14, R0, 0x1 ;  /* 0x000000000e047211 */ /* 0x004fc400078208ff */
        /* <DEDUP_REMOVED lines=8> */
.L_x_2994:
[----:B------:R-:W-:Y:S05]  /*1c40*/  BSYNC B0 ;  /* 0x0000000000007941 */ /* 0x000fea0003800000 */
.L_x_2993:
[----:B------:R-:W-:Y:S05]  /*1c50*/  BRA.DIV ~URZ, `(.L_x_2995) ;  /* 0x00010b627f007947 */ /* 0x000fea000b800000 */
[----:B---3--:R3:W1:Y:S02]  /*1c60*/  SHFL.IDX PT, R9, R7, 0x2, 0x181f ;  /* 0x00581f0007097f89 */ /* 0x00866400000e0000 */
.L_x_3061:
[----:B------:R-:W-:Y:S05]  /*1c70*/  BRA.DIV ~URZ, `(.L_x_2996) ;  /* 0x00010bc27f007947 */ /* 0x000fea000b800000 */
[----:B----4-:R4:W2:Y:S02]  /*1c80*/  SHFL.IDX PT, R0, R8, 0x2, 0x181f ;  /* 0x00581f0008007f89 */ /* 0x0108a400000e0000 */
.L_x_3062:
[----:B-1----:R-:W-:Y:S01]  /*1c90*/  IADD3 R2, R6, 0x20, RZ ;  /* 0x0000002006027810 */ /* 0x002fe20007ffe0ff */
[----:B------:R-:W-:Y:S03]  /*1ca0*/  BSSY B0, `(.L_x_2997) ;  /* 0x0000010000007945 */ /* 0x000fe60003800000 */
[----:B------:R-:W-:-:S13]  /*1cb0*/  ISETP.GE.AND P0, PT, R2, R11, PT ;  /* 0x0000000b0200720c */ /* 0x000fda0003f06270 */
[----:B------:R-:W-:Y:S05]  /*1cc0*/  @P0 BRA `(.L_x_2998) ;  /* 0x000000d000000947 */ /* 0x000fea0003800000 */
[----:B---3--:R-:W3:Y:S04]  /*1cd0*/  LDL R14, [R1+0xc] ;  /* 0x00000c00010e7983 */ /* 0x008ee80000100800 */
        /* <DEDUP_REMOVED lines=12> */
.L_x_2998:
[----:B------:R-:W-:Y:S05]  /*1da0*/  BSYNC B0 ;  /* 0x0000000000007941 */ /* 0x000fea0003800000 */
.L_x_2997:
[----:B------:R-:W-:Y:S05]  /*1db0*/  BRA.DIV ~URZ, `(.L_x_2999) ;  /* 0x00010b027f007947 */ /* 0x000fea000b800000 */
[----:B------:R1:W3:Y:S04]  /*1dc0*/  SHFL.IDX PT, R9, R7, 0x3, 0x181f ;  /* 0x00781f0007097f89 */ /* 0x0002e800000e0000 */
[----:B--2---:R1:W2:Y:S02]  /*1dd0*/  SHFL.IDX PT, R0, R8, 0x3, 0x181f ;  /* 0x00781f0008007f89 */ /* 0x0042a400000e0000 */
.L_x_3063:
[----:B-1----:R-:W-:Y:S01]  /*1de0*/  IADD3 R2, R6, 0x30, RZ ;  /* 0x0000003006027810 */ /* 0x002fe20007ffe0ff */
[----:B------:R-:W-:Y:S03]  /*1df0*/  BSSY B0, `(.L_x_3000) ;  /* 0x0000010000007945 */ /* 0x000fe60003800000 */
[----:B------:R-:W-:-:S13]  /*1e00*/  ISETP.GE.AND P0, PT, R2, R11, PT ;  /* 0x0000000b0200720c */ /* 0x000fda0003f06270 */
[----:B------:R-:W-:Y:S05]  /*1e10*/  @P0 BRA `(.L_x_3001) ;  /* 0x000000d000000947 */ /* 0x000fea0003800000 */
[----:B----4-:R-:W4:Y:S04]  /*1e20*/  LDL R14, [R1+0xc] ;  /* 0x00000c00010e7983 */ /* 0x010f280000100800 */
[----:B---3--:R-:W3:Y:S04]  /*1e30*/  LDL R12, [R1+0x1c] ;  /* 0x00001c00010c7983 */ /* 0x008ee80000100800 */
[----:B--2---:R-:W2:Y:S04]  /*1e40*/  LDL R15, [R1+0xf8] ;  /* 0x0000f800010f7983 */ /* 0x004ea80000100800 */
        /* <DEDUP_REMOVED lines=10> */
.L_x_3001:
[----:B------:R-:W-:Y:S05]  /*1ef0*/  BSYNC B0 ;  /* 0x0000000000007941 */ /* 0x000fea0003800000 */
.L_x_3000:
[----:B------:R-:W-:Y:S05]  /*1f00*/  BRA.DIV ~URZ, `(.L_x_3002) ;  /* 0x00010aa27f007947 */ /* 0x000fea000b800000 */
[----:B---3--:R3:W1:Y:S02]  /*1f10*/  SHFL.IDX PT, R9, R7, 0x4, 0x181f ;  /* 0x00981f0007097f89 */ /* 0x00866400000e0000 */
.L_x_3064:
[----:B------:R-:W-:Y:S05]  /*1f20*/  BRA.DIV ~URZ, `(.L_x_3003) ;  /* 0x00010b027f007947 */ /* 0x000fea000b800000 */
[----:B--2---:R2:W3:Y:S02]  /*1f30*/  SHFL.IDX PT, R0, R8, 0x4, 0x181f ;  /* 0x00981f0008007f89 */ /* 0x0044e400000e0000 */
.L_x_3065:
        /* <DEDUP_REMOVED lines=17> */
.L_x_3005:
[----:B------:R-:W-:Y:S05]  /*2050*/  BSYNC B0 ;  /* 0x0000000000007941 */ /* 0x000fea0003800000 */
.L_x_3004:
[----:B------:R-:W-:Y:S05]  /*2060*/  BRA.DIV ~URZ, `(.L_x_3006) ;  /* 0x00010a427f007947 */ /* 0x000fea000b800000 */
[----:B------:R1:W2:Y:S04]  /*2070*/  SHFL.IDX PT, R9, R7, 0x5, 0x181f ;  /* 0x00b81f0007097f89 */ /* 0x0002a800000e0000 */
[----:B---3--:R1:W3:Y:S02]  /*2080*/  SHFL.IDX PT, R0, R8, 0x5, 0x181f ;  /* 0x00b81f0008007f89 */ /* 0x0082e400000e0000 */
.L_x_3066:
        /* <DEDUP_REMOVED lines=17> */
.L_x_3008:
[----:B------:R-:W-:Y:S05]  /*21a0*/  BSYNC B0 ;  /* 0x0000000000007941 */ /* 0x000fea0003800000 */
.L_x_3007:
[----:B------:R-:W-:Y:S05]  /*21b0*/  BRA.DIV ~URZ, `(.L_x_3009) ;  /* 0x000109e27f007947 */ /* 0x000fea000b800000 */
[----:B--2---:R2:W1:Y:S02]  /*21c0*/  SHFL.IDX PT, R9, R7, 0x6, 0x181f ;  /* 0x00d81f0007097f89 */ /* 0x00446400000e0000 */
.L_x_3067:
[----:B------:R-:W-:Y:S05]  /*21d0*/  BRA.DIV ~URZ, `(.L_x_3010) ;  /* 0x00010a427f007947 */ /* 0x000fea000b800000 */
[----:B---3--:R3:W2:Y:S02]  /*21e0*/  SHFL.IDX PT, R0, R8, 0x6, 0x181f ;  /* 0x00d81f0008007f89 */ /* 0x0086a400000e0000 */
.L_x_3068:
        /* <DEDUP_REMOVED lines=17> */
.L_x_3012:
[----:B------:R-:W-:Y:S05]  /*2300*/  BSYNC B0 ;  /* 0x0000000000007941 */ /* 0x000fea0003800000 */
.L_x_3011:
[----:B------:R-:W-:Y:S05]  /*2310*/  BRA.DIV ~URZ, `(.L_x_3013) ;  /* 0x000109827f007947 */ /* 0x000fea000b800000 */
[----:B--2---:R-:W2:Y:S04]  /*2320*/  SHFL.IDX PT, R7, R7, 0x7, 0x181f ;  /* 0x00f81f0007077f89 */ /* 0x004ea800000e0000 */
[----:B------:R1:W3:Y:S02]  /*2330*/  SHFL.IDX PT, R0, R8, 0x7, 0x181f ;  /* 0x00f81f0008007f89 */ /* 0x0002e400000e0000 */
.L_x_3069:
[----:B----4-:R-:W4:Y:S04]  /*2340*/  LDL R23, [R1+0xc] ;  /* 0x00000c0001177983 */ /* 0x010f280000100800 */
[----:B---3--:R-:W3:Y:S04]  /*2350*/  LDL R30, [R1+0x1c] ;  /* 0x00001c00011e7983 */ /* 0x008ee80000100800 */
[----:B--2---:R-:W2:Y:S04]  /*2360*/  LDL R24, [R1+0xf8] ;  /* 0x0000f80001187983 */ /* 0x004ea80000100800 */
[----:B------:R-:W2:Y:S01]  /*2370*/  LDL R22, [R1+0xf4] ;  /* 0x0000f40001167983 */ /* 0x000ea20000100800 */
[----:B------:R-:W-:-:S04]  /*2380*/  IADD3 R6, R6, 0x70, RZ ;  /* 0x0000007006067810 */ /* 0x000fc80007ffe0ff */
[----:B------:R-:W-:Y:S01]  /*2390*/  ISETP.GE.AND P2, PT, R6, R11, PT ;  /* 0x0000000b0600720c */ /* 0x000fe20003f46270 */
[----:B------:R-:W1:Y:S01]  /*23a0*/  S2R R9, SR_TID.X ;  /* 0x0000000000097919 */ /* 0x000e620000002100 */
[----:B-----5:R-:W-:-:S05]  /*23b0*/  IMAD.WIDE.U32 R156, R10, c[0x0][0x2b0], RZ ;  /* 0x0000ac000a9c7a25 */ /* 0x020fca00078e00ff */
[----:B------:R2:W-:Y:S01]  /*23c0*/  STL.64 [R1+0x40], R156 ;  /* 0x0000409c01007387 */ /* 0x0005e20000100a00 */
[--C-:B-1----:R-:W-:Y:S02]  /*23d0*/  SHF.R.S32.HI R25, RZ, 0x1f, R9.reuse ;  /* 0x0000001fff197819 */ /* 0x102fe40000011409 */
[----:B------:R-:W-:Y:S02]  /*23e0*/  SHF.R.S32.HI R8, RZ, 0x1f, R9 ;  /* 0x0000001fff087819 */ /* 0x000fe40000011409 */
[-C--:B------:R-:W-:Y:S02]  /*23f0*/  LEA.HI R25, R25, R9.reuse, RZ, 0x3 ;  /* 0x0000000919197211 */ /* 0x080fe400078f18ff */
[----:B------:R-:W-:Y:S02]  /*2400*/  LEA.HI R8, R8, R9, RZ, 0x3 ;  /* 0x0000000908087211 */ /* 0x000fe400078f18ff */
[----:B------:R-:W-:Y:S02]  /*2410*/  LOP3.LUT R25, R25, 0xfffffff8, RZ, 0xc0, !PT ;  /* 0xfffffff819197812 */ /* 0x000fe400078ec0ff */
[----:B------:R-:W-:-:S03]  /*2420*/  SHF.R.S32.HI R8, RZ, 0x3, R8 ;  /* 0x00000003ff087819 */ /* 0x000fc60000011408 */
[----:B------:R-:W-:-:S04]  /*2430*/  IMAD.IADD R25, R9, 0x1, -R25 ;  /* 0x0000000109197824 */ /* 0x000fc800078e0a19 */
[----:B------:R-:W-:Y:S01]  /*2440*/  IMAD R59, R25, 0x10, R8 ;  /* 0x00000010193b7824 */ /* 0x000fe200078e0208 */
[-C--:B----4-:R-:W-:Y:S02]  /*2450*/  @!P2 LEA R4, P1, R23, R0.reuse, 0x1 ;  /* 0x000000001704a211 */ /* 0x090fe400078208ff */
[----:B---3--:R-:W-:Y:S02]  /*2460*/  @!P2 LEA R2, P0, R30, R0, 0x1 ;  /* 0x000000001e02a211 */ /* 0x008fe400078008ff */
[----:B------:R-:W-:-:S05]  /*2470*/  SHF.R.S32.HI R0, RZ, 0x1f, R10 ;  /* 0x0000001fff007819 */ /* 0x000fca000001140a */
[----:B------:R-:W-:-:S04]  /*2480*/  IMAD R0, R0, c[0x0][0x2b0], RZ ;  /* 0x0000ac0000007a24 */ /* 0x000fc800078e02ff */
[----:B------:R-:W-:-:S04]  /*2490*/  IMAD R0, R10, c[0x0][0x2b4], R0 ;  /* 0x0000ad000a007a24 */ /* 0x000fc800078e0200 */
[----:B------:R-:W-:-:S05]  /*24a0*/  IMAD.IADD R154, R157, 0x1, R0 ;  /* 0x000000019d9a7824 */ /* 0x000fca00078e0200 */
[----:B------:R1:W-:Y:S01]  /*24b0*/  STL [R1+0x58], R154 ;  /* 0x0000589a01007387 */ /* 0x0003e20000100800 */
        /* <DEDUP_REMOVED lines=10> */
[----:B------:R-:W-:-:S02]  /*2560*/  IMAD.MOV.U32 R0, RZ, RZ, c[0x0][0x2b8] ;  /* 0x0000ae00ff007624 */ /* 0x000fc400078e00ff */
[----:B-1----:R-:W-:Y:S01]  /*2570*/  IMAD R2, R58, 0x40, R59 ;  /* 0x000000403a027824 */ /* 0x002fe200078e023b */
[----:B------:R-:W3:Y:S02]  /*2580*/  LDL R27, [R1+0x68] ;  /* 0x00006800011b7983 */ /* 0x000ee40000100800 */
[----:B------:R-:W-:Y:S02]  /*2590*/  ISETP.NE.AND P3, PT, R0, 0x1, PT ;  /* 0x000000010000780c */ /* 0x000fe40003f65270 */
[----:B------:R-:W-:-:S04]  /*25a0*/  ISETP.GE.AND P1, PT, R2, R222, PT ;  /* 0x000000de0200720c */ /* 0x000fc80003f26270 */
[----:B------:R-:W-:Y:S01]  /*25b0*/  ISETP.GT.OR P1, PT, R59, 0x3f, P1 ;  /* 0x0000003f3b00780c */ /* 0x000fe20000f24670 */
[----:B------:R-:W-:Y:S01]  /*25c0*/  IMAD.MOV.U32 R26, RZ, RZ, RZ ;  /* 0x000000ffff1a7224 */ /* 0x000fe200078e00ff */
[----:B------:R-:W-:Y:S01]  /*25d0*/  BAR.SYNC.DEFER_BLOCKING 0x0 ;  /* 0x0000000000007b1d */ /* 0x000fe20000010000 */
[----:B--2---:R-:W-:-:S04]  /*25e0*/  IMAD.IADD R2, R2, 0x1, R155 ;  /* 0x0000000102027824 */ /* 0x004fc800078e029b */
        /* <DEDUP_REMOVED lines=9> */
[----:B------:R-:W-:-:S05]  /*2680*/  IMAD R14, R0, c[0x0][0x2b8], R2 ;  /* 0x0000ae00000e7a24 */ /* 0x000fca00078e0202 */
[----:B------:R-:W-:Y:S01]  /*2690*/  SHF.R.S32.HI R13, RZ, 0x1f, R14 ;  /* 0x0000001fff0d7819 */ /* 0x000fe2000001140e */
[----:B------:R-:W-:-:S04]  /*26a0*/  IMAD.WIDE.U32 R2, R14, c[0x0][0x1e0], RZ ;  /* 0x000078000e027a25 */ /* 0x000fc800078e00ff */
[----:B------:R-:W-:-:S04]  /*26b0*/  IMAD R0, R13, c[0x0][0x1e0], RZ ;  /* 0x000078000d007a24 */ /* 0x000fc800078e02ff */
[----:B------:R-:W-:-:S04]  /*26c0*/  IMAD R0, R14, c[0x0][0x1e4], R0 ;  /* 0x000079000e007a24 */ /* 0x000fc800078e0200 */
[----:B------:R-:W-:Y:S02]  /*26d0*/  IMAD.IADD R3, R3, 0x1, R0 ;  /* 0x0000000103037824 */ /* 0x000fe400078e0200 */
[----:B------:R-:W-:Y:S02]  /*26e0*/  IMAD R0, R21, c[0x0][0x1e8], RZ ;  /* 0x00007a0015007a24 */ /* 0x000fe400078e02ff */
[----:B---3--:R-:W-:-:S04]  /*26f0*/  IMAD.WIDE.U32 R152, R27, c[0x0][0x1e8], RZ ;  /* 0x00007a001b987a25 */ /* 0x008fc800078e00ff */
[----:B------:R-:W-:-:S04]  /*2700*/  IMAD R0, R27, c[0x0][0x1ec], R0 ;  /* 0x00007b001b007a24 */ /* 0x000fc800078e0200 */
[----:B------:R-:W-:Y:S02]  /*2710*/  IMAD.IADD R151, R153, 0x1, R0 ;  /* 0x0000000199977824 */ /* 0x000fe400078e0200 */
[----:B------:R-:W-:-:S04]  /*2720*/  IMAD R148, R58, -0x40, R222 ;  /* 0xffffffc03a947824 */ /* 0x000fc800078e02de */
[----:B------:R-:W-:-:S05]  /*2730*/  IMAD.IADD R28, R148, 0x1, -R8 ;  /* 0x00000001941c7824 */ /* 0x000fca00078e0a08 */
[C---:B------:R-:W-:Y:S02]  /*2740*/  ISETP.GE.AND P5, PT, R28.reuse, 0x1, PT ;  /* 0x000000011c00780c */ /* 0x040fe40003fa6270 */
[----:B------:R-:W-:-:S11]  /*2750*/  ISETP.GE.AND P2, PT, R28, 0x11, PT ;  /* 0x000000111c00780c */ /* 0x000fd60003f46270 */
[C---:B------:R-:W-:Y:S01]  /*2760*/  @P5 ISETP.GE.AND P1, PT, R23.reuse, c[0x0][0x1d4], PT ;  /* 0x0000750017005a0c */ /* 0x040fe20003f26270 */
[----:B------:R-:W-:Y:S01]  /*2770*/  STL [R1+0x8], R14 ;  /* 0x0000080e01007387 */ /* 0x000fe20000100800 */
[C---:B------:R-:W-:Y:S02]  /*2780*/  IMAD.SHL.U32 R149, R23.reuse, 0x2, RZ ;  /* 0x0000000217957824 */ /* 0x040fe400078e00ff */
[----:B------:R-:W-:Y:S01]  /*2790*/  IMAD.SHL.U32 R150, R30, 0x2, RZ ;  /* 0x000000021e967824 */ /* 0x000fe200078e00ff */
[----:B------:R-:W-:Y:S02]  /*27a0*/  SHF.L.U64.HI R57, R23, 0x1, R24 ;  /* 0x0000000117397819 */ /* 0x000fe40000010218 */
[----:B------:R-:W-:Y:S02]  /*27b0*/  IADD3 R243, R232, 0x20, RZ ;  /* 0x00000020e8f37810 */ /* 0x000fe40007ffe0ff */
        /* <DEDUP_REMOVED lines=9> */
[----:B------:R-:W1:Y:S04]  /*2850*/  SHFL.IDX PT, R4, R0, RZ, 0x181f ;  /* 0x00181fff00047589 */ /* 0x000e6800000e0000 */
[----:B------:R-:W2:Y:S04]  /*2860*/  SHFL.IDX PT, R7, R12, RZ, 0x181f ;  /* 0x00181fff0c077589 */ /* 0x000ea800000e0000 */
[----:B------:R-:W3:Y:S04]  /*2870*/  SHFL.IDX PT, R5, R0, 0x1, 0x181f ;  /* 0x00381f0000057f89 */ /* 0x000ee800000e0000 */
[----:B------:R-:W4:Y:S04]  /*2880*/  SHFL.IDX PT, R10, R12, 0x1, 0x181f ;  /* 0x00381f000c0a7f89 */ /* 0x000f2800000e0000 */
[----:B------:R-:W5:Y:S01]  /*2890*/  SHFL.IDX PT, R9, R0, 0x2, 0x181f ;  /* 0x00581f0000097f89 */ /* 0x000f6200000e0000 */
[----:B-1----:R-:W-:-:S04]  /*28a0*/  @P5 LEA R2, P0, R23, R4, 0x1 ;  /* 0x0000000417025211 */ /* 0x002fc800078008ff */
[C---:B--2---:R-:W-:Y:S01]  /*28b0*/  @P5 LEA.HI.X R3, R23.reuse, R7, R24, 0x1, P0 ;  /* 0x0000000717035211 */ /* 0x044fe200000f0c18 */
[----:B------:R-:W1:Y:S04]  /*28c0*/  SHFL.IDX PT, R11, R12, 0x2, 0x181f ;  /* 0x00581f000c0b7f89 */ /* 0x000e6800000e0000 */
[----:B------:R2:W-:Y:S01]  /*28d0*/  @P5 LDGSTS.E.BYPASS.LTC128B.128 [R252+0x4100], [R2.64], !P1 ;  /* 0x0410000002fc5fae */ /* 0x0005e2000c901d48 */
[----:B---3--:R-:W-:Y:S02]  /*28e0*/  @P2 LEA R6, P6, R23, R5, 0x1 ;  /* 0x0000000517062211 */ /* 0x008fe400078c08ff */
[C---:B------:R-:W-:Y:S01]  /*28f0*/  @P5 ISETP.GE.AND P0, PT, R30.reuse, c[0x0][0x1d4], PT ;  /* 0x000075001e005a0c */ /* 0x040fe20003f06270 */
[----:B------:R-:W3:Y:S04]  /*2900*/  SHFL.IDX PT, R8, R0, 0x3, 0x181f ;  /* 0x00781f0000087f89 */ /* 0x000ee800000e0000 */
[----:B------:R-:W1:Y:S01]  /*2910*/  SHFL.IDX PT, R0, R12, 0x3, 0x181f ;  /* 0x00781f000c007f89 */ /* 0x000e6200000e0000 */
[----:B--2---:R-:W-:-:S04]  /*2920*/  @P5 LEA R2, P1, R30, R4, 0x1 ;  /* 0x000000041e025211 */ /* 0x004fc800078208ff */
[----:B------:R-:W-:Y:S02]  /*2930*/  @P5 LEA.HI.X R3, R30, R7, R22, 0x1, P1 ;  /* 0x000000071e035211 */ /* 0x000fe400008f0c16 */
[C---:B----4-:R-:W-:Y:S02]  /*2940*/  @P2 LEA.HI.X R7, R23.reuse, R10, R24, 0x1, P6 ;  /* 0x0000000a17072211 */ /* 0x050fe400030f0c18 */
[----:B------:R-:W-:Y:S01]  /*2950*/  ISETP.GE.AND P6, PT, R28, 0x21, PT ;  /* 0x000000211c00780c */ /* 0x000fe20003fc6270 */
[----:B------:R5:W-:Y:S01]  /*2960*/  @P5 LDGSTS.E.BYPASS.LTC128B.128 [R252+0x6100], [R2.64], !P0 ;  /* 0x0610000002fc5fae */ /* 0x000be2000c101d48 */
[----:B------:R-:W-:Y:S02]  /*2970*/  @P2 ISETP.GE.AND P1, PT, R23, c[0x0][0x1d4], PT ;  /* 0x0000750017002a0c */ /* 0x000fe40003f26270 */
[----:B------:R-:W-:-:S04]  /*2980*/  @P2 LEA R4, P0, R30, R5, 0x1 ;  /* 0x000000051e042211 */ /* 0x000fc800078008ff */
[----:B------:R-:W-:-:S07]  /*2990*/  @P2 LEA.HI.X R5, R30, R10, R22, 0x1, P0 ;  /* 0x0000000a1e052211 */ /* 0x000fce00000f0c16 */
[----:B------:R2:W-:Y:S01]  /*29a0*/  @P2 LDGSTS.E.BYPASS.LTC128B.128 [R252+0x4900], [R6.64], !P1 ;  /* 0x0490000006fc2fae */ /* 0x0005e2000c901d48 */
[----:B------:R-:W-:Y:S02]  /*29b0*/  @P2 ISETP.GE.AND P1, PT, R30, c[0x0][0x1d4], PT ;  /* 0x000075001e002a0c */ /* 0x000fe40003f26270 */
[C---:B------:R-:W-:Y:S02]  /*29c0*/  @P6 ISETP.GE.AND P0, PT, R23.reuse, c[0x0][0x1d4], PT ;  /* 0x0000750017006a0c */ /* 0x040fe40003f06270 */
[----:B-----5:R-:W-:-:S09]  /*29d0*/  @P6 LEA R2, P5, R23, R9, 0x1 ;  /* 0x0000000917026211 */ /* 0x020fd200078a08ff */
[----:B------:R3:W-:Y:S01]  /*29e0*/  @P2 LDGSTS.E.BYPASS.LTC128B.128 [R252+0x6900], [R4.64], !P1 ;  /* 0x0690000004fc2fae */ /* 0x0007e2000c901d48 */
[----:B-1----:R-:W-:Y:S02]  /*29f0*/  @P6 LEA.HI.X R3, R23, R11, R24, 0x1, P5 ;  /* 0x0000000b17036211 */ /* 0x002fe400028f0c18 */
[----:B------:R-:W-:-:S03]  /*2a00*/  ISETP.GE.AND P5, PT, R28, 0x31, PT ;  /* 0x000000311c00780c */ /* 0x000fc60003fa6270 */
[----:B------:R1:W-:Y:S01]  /*2a10*/  @P6 LDGSTS.E.BYPASS.LTC128B.128 [R252+0x5100], [R2.64], !P0 ;  /* 0x0510000002fc6fae */ /* 0x0003e2000c101d48 */
[----:B--2---:R-:W-:-:S04]  /*2a20*/  @P6 LEA R6, P2, R30, R9, 0x1 ;  /* 0x000000091e066211 */ /* 0x004fc800078408ff */
[C---:B------:R-:W-:Y:S02]  /*2a30*/  @P6 LEA.HI.X R7, R30.reuse, R11, R22, 0x1, P2 ;  /* 0x0000000b1e076211 */ /* 0x040fe400010f0c16 */
[----:B------:R-:W-:-:S03]  /*2a40*/  @P6 ISETP.GE.AND P2, PT, R30, c[0x0][0x1d4], PT ;  /* 0x000075001e006a0c */ /* 0x000fc60003f46270 */
[----:B---3--:R-:W-:-:S04]  /*2a50*/  @P5 LEA R4, P1, R23, R8, 0x1 ;  /* 0x0000000817045211 */ /* 0x008fc800078208ff */
[----:B------:R-:W-:-:S06]  /*2a60*/  @P5 LEA.HI.X R5, R23, R0, R24, 0x1, P1 ;  /* 0x0000000017055211 */ /* 0x000fcc00008f0c18 */
[----:B------:R2:W-:Y:S01]  /*2a70*/  @P6 LDGSTS.E.BYPASS.LTC128B.128 [R252+0x7100], [R6.64], !P2 ;  /* 0x0710000006fc6fae */ /* 0x0005e2000d101d48 */
[C---:B-1----:R-:W-:Y:S02]  /*2a80*/  @P5 LEA R2, P0, R30.reuse, R8, 0x1 ;  /* 0x000000081e025211 */ /* 0x042fe400078008ff */
[----:B------:R-:W-:Y:S02]  /*2a90*/  @P5 ISETP.GE.AND P1, PT, R23, c[0x0][0x1d4], PT ;  /* 0x0000750017005a0c */ /* 0x000fe40003f26270 */
[C---:B------:R-:W-:Y:S02]  /*2aa0*/  @P5 LEA.HI.X R3, R30.reuse, R0, R22, 0x1, P0 ;  /* 0x000000001e035211 */ /* 0x040fe400000f0c16 */
[----:B------:R-:W-:-:S09]  /*2ab0*/  @P5 ISETP.GE.AND P0, PT, R30, c[0x0][0x1d4], PT ;  /* 0x000075001e005a0c */ /* 0x000fd20003f06270 */
[----:B------:R2:W-:Y:S04]  /*2ac0*/  @P5 LDGSTS.E.BYPASS.LTC128B.128 [R252+0x5900], [R4.64], !P1 ;  /* 0x0590000004fc5fae */ /* 0x0005e8000c901d48 */
[----:B------:R1:W-:Y:S04]  /*2ad0*/  @P5 LDGSTS.E.BYPASS.LTC128B.128 [R252+0x7900], [R2.64], !P0 ;  /* 0x0790000002fc5fae */ /* 0x0003e8000c101d48 */
[----:B------:R-:W0:Y:S01]  /*2ae0*/  LDGDEPBAR ;  /* 0x00000000000079af */ /* 0x000e220000000000 */
[----:B------:R-:W-:-:S04]  /*2af0*/  IMAD R0, R13, c[0x0][0x208], RZ ;  /* 0x000082000d007a24 */ /* 0x000fc800078e02ff */
[----:B------:R-:W-:Y:S01]  /*2b00*/  IMAD R0, R14, c[0x0][0x20c], R0 ;  /* 0x000083000e007a24 */ /* 0x000fe200078e0200 */
[----:B------:R-:W-:-:S04]  /*2b10*/  DEPBAR.LE SB0, 0x1 ;  /* 0x000080400000791a */ /* 0x000fc80000000000 */
[----:B------:R-:W-:-:S04]  /*2b20*/  DEPBAR.LE SB0, 0x0 ;  /* 0x000080000000791a */ /* 0x000fc80000000000 */
[----:B------:R-:W-:Y:S01]  /*2b30*/  BAR.SYNC.DEFER_BLOCKING 0x0 ;  /* 0x0000000000007b1d */ /* 0x000fe20000010000 */
[----:B-1----:R-:W-:-:S04]  /*2b40*/  IMAD.WIDE.U32 R2, R14, c[0x0][0x208], RZ ;  /* 0x000082000e027a25 */ /* 0x002fc800078e00ff */
[----:B------:R-:W-:Y:S02]  /*2b50*/  IMAD.IADD R3, R3, 0x1, R0 ;  /* 0x0000000103037824 */ /* 0x000fe400078e0200 */
[----:B------:R-:W-:Y:S02]  /*2b60*/  IMAD R0, R21, c[0x0][0x210], RZ ;  /* 0x0000840015007a24 */ /* 0x000fe400078e02ff */
[----:B------:R-:W-:-:S04]  /*2b70*/  IMAD.WIDE.U32 R10, R27, c[0x0][0x210], RZ ;  /* 0x000084001b0a7a25 */ /* 0x000fc800078e00ff */
[----:B------:R-:W-:Y:S02]  /*2b80*/  IMAD R0, R27, c[0x0][0x214], R0 ;  /* 0x000085001b007a24 */ /* 0x000fe400078e0200 */
[----:B------:R-:W-:Y:S02]  /*2b90*/  IMAD R8, R20, c[0x0][0x218], RZ ;  /* 0x0000860014087a24 */ /* 0x000fe400078e02ff */
[C---:B------:R-:W-:Y:S01]  /*2ba0*/  IMAD.WIDE.U32 R2, R26.reuse, c[0x0][0x218], R2 ;  /* 0x000086001a027a25 */ /* 0x040fe200078e0002 */
[----:B------:R-:W-:Y:S03]  /*2bb0*/  STL [R1], R26 ;  /* 0x0000001a01007387 */ /* 0x000fe60000100800 */
[----:B------:R-:W-:Y:S01]  /*2bc0*/  IMAD.IADD R9, R11, 0x1, R0 ;  /* 0x000000010b097824 */ /* 0x000fe200078e0200 */
[----:B------:R-:W-:Y:S01]  /*2bd0*/  STL.64 [R1+0x38], R152 ;  /* 0x0000389801007387 */ /* 0x000fe20000100a00 */
[----:B------:R-:W-:Y:S01]  /*2be0*/  IMAD R0, R26, c[0x0][0x21c], R8 ;  /* 0x000087001a007a24 */ /* 0x000fe200078e0208 */
[----:B------:R-:W-:-:S02]  /*2bf0*/  IADD3 R2, P0, R2, R10, RZ ;  /* 0x0000000a02027210 */ /* 0x000fc40007f1e0ff */
[----:B--2---:R-:W-:Y:S04]  /*2c00*/  LDSM.16.M88.4 R4, [R239+0x2000] ;  /* 0x00200000ef04783b */ /* 0x004fe80000000200 */
[----:B------:R-:W-:Y:S04]  /*2c10*/  LDSM.16.M88.4 R16, [R232] ;  /* 0x00000000e810783b */ /* 0x000fe80000000200 */
[----:B------:R-:W-:Y:S01]  /*2c20*/  LDSM.16.M88.4 R12, [R239] ;  /* 0x00000000ef0c783b */ /* 0x000fe20000000200 */
[----:B------:R-:W-:-:S03]  /*2c30*/  IADD3.X R3, R9, R3, R0, P0, !PT ;  /* 0x0000000309037210 */ /* 0x000fc600007fe400 */
[----:B------:R-:W-:Y:S01]  /*2c40*/  STL [R1+0x4c], R151 ;  /* 0x00004c9701007387 */ /* 0x000fe20000100800 */
[----:B------:R-:W-:-:S03]  /*2c50*/  LEA R0, P0, R2, c[0x0][0x1f8], 0x1 ;  /* 0x00007e0002007a11 */ /* 0x000fc600078008ff */
[----:B------:R-:W-:Y:S04]  /*2c60*/  STL.64 [R1+0x50], R10 ;  /* 0x0000500a01007387 */ /* 0x000fe80000100a00 */
[----:B------:R-:W-:Y:S04]  /*2c70*/  STL [R1+0x5c], R9 ;  /* 0x00005c0901007387 */ /* 0x000fe80000100800 */
[----:B------:R-:W2:Y:S01]  /*2c80*/  LDL R158, [R1+0x28] ;  /* 0x00002800019e7983 */ /* 0x000ea20000100800 */
[----:B------:R-:W-:-:S03]  /*2c90*/  LEA.HI.X R20, R2, c[0x0][0x1fc], R3, 0x1, P0 ;  /* 0x00007f0002147a11 */ /* 0x000fc600000f0c03 */
[----:B------:R-:W1:Y:S04]  /*2ca0*/  SHFL.IDX PT, R3, R0, RZ, 0x181f ;  /* 0x00181fff00037589 */ /* 0x000e6800000e0000 */
[----:B------:R-:W3:Y:S04]  /*2cb0*/  SHFL.IDX PT, R2, R0, 0x1, 0x181f ;  /* 0x00381f0000027f89 */ /* 0x000ee800000e0000 */
[----:B------:R-:W4:Y:S04]  /*2cc0*/  SHFL.IDX PT, R8, R20, RZ, 0x181f ;  /* 0x00181fff14087589 */ /* 0x000f2800000e0000 */
[----:B------:R-:W-:Y:S04]  /*2cd0*/  LDSM.16.M88.4 R32, [R232+0x800] ;  /* 0x00080000e820783b */ /* 0x000fe80000000200 */
[----:B------:R-:W-:Y:S04]  /*2ce0*/  LDSM.16.M88.4 R40, [R232+0x1000] ;  /* 0x00100000e828783b */ /* 0x000fe80000000200 */
[----:B------:R-:W-:Y:S04]  /*2cf0*/  LDSM.16.M88.4 R48, [R232+0x1800] ;  /* 0x00180000e830783b */ /* 0x000fe80000000200 */
[----:B------:R-:W-:Y:S01]  /*2d00*/  SHFL.IDX PT, R9, R0, 0x2, 0x181f ;  /* 0x00581f0000097f89 */ /* 0x000fe200000e0000 */
[----:B------:R-:W-:-:S03]  /*2d10*/  R2P PR, R25, 0x6 ;  /* 0x0000000619007804 */ /* 0x000fc60000000000 */
[----:B------:R-:W5:Y:S04]  /*2d20*/  SHFL.IDX PT, R10, R20, 0x1, 0x181f ;  /* 0x00381f00140a7f89 */ /* 0x000f6800000e0000 */
[----:B------:R-:W5:Y:S04]  /*2d30*/  SHFL.IDX PT, R11, R20, 0x2, 0x181f ;  /* 0x00581f00140b7f89 */ /* 0x000f6800000e0000 */
[----:B------:R-:W5:Y:S04]  /*2d40*/  SHFL.IDX PT, R0, R0, 0x3, 0x181f ;  /* 0x00781f0000007f89 */ /* 0x000f6800000e0000 */
[----:B------:R5:W5:Y:S01]  /*2d50*/  SHFL.IDX PT, R29, R20, 0x3, 0x181f ;  /* 0x00781f00141d7f89 */ /* 0x000b6200000e0000 */
[----:B-1----:R-:W-:-:S02]  /*2d60*/  IADD3 R26, P5, R3, R149, RZ ;  /* 0x00000095031a7210 */ /* 0x002fc40007fbe0ff */
[----:B------:R-:W-:Y:S02]  /*2d70*/  @P1 IADD3 R243, R232, -0x20, RZ ;  /* 0xffffffe0e8f31810 */ /* 0x000fe40007ffe0ff */
[-C--:B------:R-:W-:Y:S01]  /*2d80*/  IADD3 R24, P1, R3, R150.reuse, RZ ;  /* 0x0000009603187210 */ /* 0x080fe20007f3e0ff */
[-C--:B------:R-:W-:Y:S01]  /*2d90*/  HMMA.16816.F32.BF16 R52, R4, R16.reuse, RZ ;  /* 0x000000100434723c */ /* 0x080fe200000418ff */
[----:B---3--:R-:W-:Y:S01]  /*2da0*/  IADD3 R22, P6, R2, R149, RZ ;  /* 0x0000009502167210 */ /* 0x008fe20007fde0ff */
[C-C-:B----4-:R-:W-:Y:S01]  /*2db0*/  IMAD.X R27, R8.reuse, 0x1, R57.reuse, P5 ;  /* 0x00000001081b7824 */ /* 0x150fe200028e0639 */
[----:B------:R-:W-:Y:S01]  /*2dc0*/  ISETP.GE.AND P0, PT, R23, c[0x0][0x1d4], PT ;  /* 0x0000750017007a0c */ /* 0x000fe20003f06270 */
[----:B------:R-:W-:Y:S01]  /*2dd0*/  IMAD.X R25, R8, 0x1, R56, P1 ;  /* 0x0000000108197824 */ /* 0x000fe200008e0638 */
[----:B------:R-:W-:Y:S03]  /*2de0*/  LDSM.16.M88.4 R44, [R243] ;  /* 0x00000000f32c783b */ /* 0x000fe60000000200 */
[----:B------:R-:W-:Y:S01]  /*2df0*/  HMMA.16816.F32.BF16 R96, R12, R16, RZ ;  /* 0x000000100c60723c */ /* 0x000fe200000418ff */
[----:B-----5:R-:W-:Y:S01]  /*2e00*/  IMAD.X R23, R10, 0x1, R57, P6 ;  /* 0x000000010a177824 */ /* 0x020fe200030e0639 */
[----:B------:R-:W-:Y:S05]  /*2e10*/  LDSM.16.M88.4 R36, [R243+0x800] ;  /* 0x00080000f324783b */ /* 0x000fea0000000200 */
[----:B------:R-:W-:-:S02]  /*2e20*/  IADD3 R16, P5, R2, R150, RZ ;  /* 0x0000009602107210 */ /* 0x000fc40007fbe0ff */
[CC--:B------:R-:W-:Y:S02]  /*2e30*/  IADD3 R2, P1, R9.reuse, R149.reuse, RZ ;  /* 0x0000009509027210 */ /* 0x0c0fe40007f3e0ff */
[----:B------:R-:W-:Y:S01]  /*2e40*/  IADD3 R20, P6, R9, R150, RZ ;  /* 0x0000009609147210 */ /* 0x000fe20007fde0ff */
[--C-:B------:R-:W-:Y:S01]  /*2e50*/  IMAD.X R17, R10, 0x1, R56.reuse, P5 ;  /* 0x000000010a117824 */ /* 0x100fe200028e0638 */
[----:B------:R-:W-:Y:S01]  /*2e60*/  ISETP.LT.OR P5, PT, R28, 0x1, P0 ;  /* 0x000000011c00780c */ /* 0x000fe200007a1670 */
[-C--:B------:R-:W-:Y:S01]  /*2e70*/  HMMA.16816.F32.BF16 R100, R4, R18.reuse, RZ ;  /* 0x000000120464723c */ /* 0x080fe200000418ff */
[C-C-:B------:R-:W-:Y:S02]  /*2e80*/  IMAD.X R3, R11.reuse, 0x1, R57.reuse, P1 ;  /* 0x000000010b037824 */ /* 0x140fe400008e0639 */
[----:B------:R-:W-:Y:S01]  /*2e90*/  IMAD.X R21, R11, 0x1, R56, P6 ;  /* 0x000000010b157824 */ /* 0x000fe200030e0638 */
[----:B------:R-:W-:Y:S01]  /*2ea0*/  ISETP.GE.AND P6, PT, R30, c[0x0][0x1d4], PT ;  /* 0x000075001e007a0c */ /* 0x000fe20003fc6270 */
[----:B------:R-:W-:Y:S03]  /*2eb0*/  LDSM.16.M88.4 R8, [R241] ;  /* 0x00000000f108783b */ /* 0x000fe60000000200 */
[----:B------:R-:W-:Y:S07]  /*2ec0*/  HMMA.16816.F32.BF16 R80, R12, R18, RZ ;  /* 0x000000120c50723c */ /* 0x000fee00000418ff */
[----:B------:R-:W-:Y:S01]  /*2ed0*/  IADD3 R18, P1, R0, R149, RZ ;  /* 0x0000009500127210 */ /* 0x000fe20007f3e0ff */
[----:B------:R-:W-:Y:S04]  /*2ee0*/  HMMA.16816.F32.BF16 R84, R4, R32, RZ ;  /* 0x000000200454723c */ /* 0x000fe800000418ff */
[----:B------:R-:W-:Y:S01]  /*2ef0*/  IMAD.X R19, R29, 0x1, R57, P1 ;  /* 0x000000011d137824 */ /* 0x000fe200008e0639 */
[----:B------:R-:W-:-:S03]  /*2f00*/  ISETP.LT.OR P1, PT, R28, 0x1, P6 ;  /* 0x000000011c00780c */ /* 0x000fc60003721670 */
[C---:B------:R-:W-:Y:S08]  /*2f10*/  HMMA.16816.F32.BF16 R92, R4.reuse, R40, RZ ;  /* 0x00000028045c723c */ /* 0x040ff000000418ff */
[C---:B------:R-:W-:Y:S08]  /*2f20*/  HMMA.16816.F32.BF16 R88, R4.reuse, R48, RZ ;  /* 0x000000300458723c */ /* 0x040ff000000418ff */
[C---:B------:R-:W-:Y:S08]  /*2f30*/  HMMA.16816.F32.BF16 R108, R4.reuse, R34, RZ ;  /* 0x00000022046c723c */ /* 0x040ff000000418ff */
[C---:B------:R-:W-:Y:S08]  /*2f40*/  HMMA.16816.F32.BF16 R112, R4.reuse, R42, RZ ;  /* 0x0000002a0470723c */ /* 0x040ff000000418ff */
[----:B------:R-:W-:Y:S01]  /*2f50*/  HMMA.16816.F32.BF16 R104, R4, R50, RZ ;  /* 0x000000320468723c */ /* 0x000fe200000418ff */
[----:B------:R-:W1:Y:S07]  /*2f60*/  LDSM.16.M88.4 R4, [R241+0x2000] ;  /* 0x00200000f104783b */ /* 0x000e6e0000000200 */
[C---:B------:R-:W-:Y:S08]  /*2f70*/  HMMA.16816.F32.BF16 R72, R12.reuse, R32, RZ ;  /* 0x000000200c48723c */ /* 0x040ff000000418ff */
[C---:B------:R-:W-:Y:S01]  /*2f80*/  HMMA.16816.F32.BF16 R68, R12.reuse, R34, RZ ;  /* 0x000000220c44723c */ /* 0x040fe200000418ff */
[----:B------:R-:W3:Y:S07]  /*2f90*/  LDSM.16.M88.4 R32, [R243+0x1000] ;  /* 0x00100000f320783b */ /* 0x000eee0000000200 */
[C---:B------:R-:W-:Y:S08]  /*2fa0*/  HMMA.16816.F32.BF16 R64, R12.reuse, R40, RZ ;  /* 0x000000280c40723c */ /* 0x040ff000000418ff */
[----:B------:R-:W-:Y:S01]  /*2fb0*/  HMMA.16816.F32.BF16 R76, R12, R42, RZ ;  /* 0x0000002a0c4c723c */ /* 0x000fe200000418ff */
[----:B------:R-:W4:Y:S04]  /*2fc0*/  LDSM.16.M88.4 R40, [R243+0x1800] ;  /* 0x00180000f328783b */ /* 0x000f280000000200 */
        /* <DEDUP_REMOVED lines=12> */
[----:B------:R-:W-:Y:S01]  /*3090*/  ISETP.LT.OR P6, PT, R28, 0x31, P6 ;  /* 0x000000311c00780c */ /* 0x000fe200037c1670 */
[C---:B------:R-:W-:Y:S04]  /*30a0*/  HMMA.16816.F32.BF16 R60, R12.reuse, R48, RZ ;  /* 0x000000300c3c723c */ /* 0x040fe800000418ff */
[----:B------:R3:W-:Y:S04]  /*30b0*/  LDGSTS.E.BYPASS.LTC128B.128 [R252+0x1100], [R2.64], !P5 ;  /* 0x0110000002fc7fae */ /* 0x0007e8000e901d48 */
[----:B------:R-:W-:Y:S01]  /*30c0*/  HMMA.16816.F32.BF16 R12, R12, R50, RZ ;  /* 0x000000320c0c723c */ /* 0x000fe200000418ff */
[----:B------:R5:W-:Y:S04]  /*30d0*/  LDGSTS.E.BYPASS.LTC128B.128 [R252+0x3100], [R20.64], !P1 ;  /* 0x0310000014fc7fae */ /* 0x000be8000c901d48 */
[----:B------:R4:W-:Y:S01]  /*30e0*/  LDGSTS.E.BYPASS.LTC128B.128 [R252+0x1900], [R18.64], !P0 ;  /* 0x0190000012fc7fae */ /* 0x0009e2000c101d48 */
[----:B-1----:R-:W-:Y:S01]  /*30f0*/  IMAD.MOV.U32 R16, RZ, RZ, 0x40 ;  /* 0x00000040ff107424 */ /* 0x002fe200078e00ff */
[----:B---3--:R-:W-:-:S04]  /*3100*/  IADD3 R2, P5, R0, R150, RZ ;  /* 0x0000009600027210 */ /* 0x008fc80007fbe0ff */
[----:B------:R-:W-:Y:S01]  /*3110*/  SEL R0, R16, 0xffffffc0, !P2 ;  /* 0xffffffc010007807 */ /* 0x000fe20005000000 */
[----:B------:R-:W-:-:S04]  /*3120*/  IMAD.X R3, R29, 0x1, R56, P5 ;  /* 0x000000011d037824 */ /* 0x000fc800028e0638 */
[----:B------:R-:W-:Y:S01]  /*3130*/  IMAD.IADD R234, R232, 0x1, R0 ;  /* 0x00000001e8ea7824 */ /* 0x000fe200078e0200 */
[C---:B------:R-:W-:Y:S01]  /*3140*/  HMMA.16816.F32.BF16 R24, R4.reuse, R44, R52 ;  /* 0x0000002c0418723c */ /* 0x040fe20000041834 */
[----:B------:R1:W-:Y:S04]  /*3150*/  LDGSTS.E.BYPASS.LTC128B.128 [R252+0x3900], [R2.64], !P6 ;  /* 0x0390000002fc7fae */ /* 0x0003e8000f101d48 */
[----:B----4-:R-:W-:Y:S04]  /*3160*/  LDSM.16.M88.4 R16, [R240+0x2000] ;  /* 0x00200000f010783b */ /* 0x010fe80000000200 */
[----:B------:R-:W3:Y:S01]  /*3170*/  LDSM.16.M88.4 R52, [R234] ;  /* 0x00000000ea34783b */ /* 0x000ee20000000200 */
[----:B------:R-:W-:Y:S03]  /*3180*/  HMMA.16816.F32.BF16 R116, R4, R36, R84 ;  /* 0x000000240474723c */ /* 0x000fe60000041854 */
[----:B------:R-:W4:Y:S01]  /*3190*/  LDSM.16.M88.4 R48, [R234+0x800] ;  /* 0x00080000ea30783b */ /* 0x000f220000000200 */
[----:B------:R-:W-:-:S02]  /*31a0*/  IADD3 R244, R243, 0x2000, RZ ;  /* 0x00002000f3f47810 */ /* 0x000fc40007ffe0ff */
[----:B------:R-:W-:Y:S01]  /*31b0*/  IADD3 R245, R243, 0x2800, RZ ;  /* 0x00002800f3f57810 */ /* 0x000fe20007ffe0ff */
[----:B------:R-:W0:Y:S01]  /*31c0*/  LDGDEPBAR ;  /* 0x00000000000079af */ /* 0x000e220000000000 */
[C---:B------:R-:W-:Y:S08]  /*31d0*/  HMMA.16816.F32.BF16 R132, R4.reuse, R32, R92 ;  /* 0x000000200484723c */ /* 0x040ff0000004185c */
[C---:B------:R-:W-:Y:S08]  /*31e0*/  HMMA.16816.F32.BF16 R128, R4.reuse, R40, R88 ;  /* 0x000000280480723c */ /* 0x040ff00000041858 */
[----:B------:R-:W-:Y:S08]  /*31f0*/  HMMA.16816.F32.BF16 R84, R4, R46, R100 ;  /* 0x0000002e0454723c */ /* 0x000ff00000041864 */
[C---:B------:R-:W-:Y:S08]  /*3200*/  HMMA.16816.F32.BF16 R120, R8.reuse, R32, R64 ;  /* 0x000000200878723c */ /* 0x040ff00000041840 */
[----:B------:R-:W-:Y:S08]  /*3210*/  HMMA.16816.F32.BF16 R124, R8, R40, R60 ;  /* 0x00000028087c723c */ /* 0x000ff0000004183c */
[C---:B------:R-:W-:Y:S08]  /*3220*/  HMMA.16816.F32.BF16 R92, R4.reuse, R38, R108 ;  /* 0x00000026045c723c */ /* 0x040ff0000004186c */
[----:B------:R-:W-:Y:S08]  /*3230*/  HMMA.16816.F32.BF16 R100, R4, R42, R104 ;  /* 0x0000002a0464723c */ /* 0x000ff00000041868 */
[C---:B------:R-:W-:Y:S08]  /*3240*/  HMMA.16816.F32.BF16 R96, R8.reuse, R44, R96 ;  /* 0x0000002c0860723c */ /* 0x040ff00000041860 */
[C---:B------:R-:W-:Y:S08]  /*3250*/  HMMA.16816.F32.BF16 R88, R8.reuse, R36, R72 ;  /* 0x000000240858723c */ /* 0x040ff00000041848 */
[C---:B------:R-:W-:Y:S01]  /*3260*/  HMMA.16816.F32.BF16 R64, R8.reuse, R46, R80 ;  /* 0x0000002e0840723c */ /* 0x040fe20000041850 */
[----:B------:R-:W1:Y:S07]  /*3270*/  LDSM.16.M88.4 R44, [R234+0x1000] ;  /* 0x00100000ea2c783b */ /* 0x000e6e0000000200 */
[C---:B------:R-:W-:Y:S01]  /*3280*/  HMMA.16816.F32.BF16 R60, R8.reuse, R38, R68 ;  /* 0x00000026083c723c */ /* 0x040fe20000041844 */
[----:B------:R-:W1:Y:S07]  /*3290*/  LDSM.16.M88.4 R36, [R234+0x1800] ;  /* 0x00180000ea24783b */ /* 0x000e6e0000000200 */
[----:B------:R-:W-:Y:S01]  /*32a0*/  HMMA.16816.F32.BF16 R40, R8, R42, R12 ;  /* 0x0000002a0828723c */ /* 0x000fe2000004180c */
[----:B------:R-:W1:Y:S01]  /*32b0*/  LDSM.16.M88.4 R12, [R240] ;  /* 0x00000000f00c783b */ /* 0x000e620000000200 */
[----:B------:R-:W-:-:S05]  /*32c0*/  IMAD.IADD R233, R244, 0x1, R0 ;  /* 0x00000001f4e97824 */ /* 0x000fca00078e0200 */
[----:B------:R-:W-:Y:S01]  /*32d0*/  LDSM.16.M88.4 R28, [R233+-0x1800] ;  /* 0xffe80000e91c783b */ /* 0x000fe20000000200 */
[-C--:B------:R-:W-:Y:S03]  /*32e0*/  HMMA.16816.F32.BF16 R112, R4, R34.reuse, R112 ;  /* 0x000000220470723c */ /* 0x080fe60000041870 */
[----:B------:R-:W-:Y:S04]  /*32f0*/  LDSM.16.M88.4 R4, [R242+0x2000] ;  /* 0x00200000f204783b */ /* 0x000fe80000000200 */
[----:B-----5:R-:W-:Y:S01]  /*3300*/  LDSM.16.M88.4 R20, [R233+-0x800] ;  /* 0xfff80000e914783b */ /* 0x020fe20000000200 */
[----:B------:R-:W-:Y:S03]  /*3310*/  HMMA.16816.F32.BF16 R72, R8, R34, R76 ;  /* 0x000000220848723c */ /* 0x000fe6000004184c */
[----:B------:R-:W5:Y:S04]  /*3320*/  LDSM.16.M88.4 R32, [R233+-0x2000] ;  /* 0xffe00000e920783b */ /* 0x000f680000000200 */
[----:B------:R-:W-:Y:S01]  /*3330*/  LDSM.16.M88.4 R8, [R242] ;  /* 0x00000000f208783b */ /* 0x000fe20000000200 */
[C---:B---3--:R-:W-:Y:S03]  /*3340*/  HMMA.16816.F32.BF16 R76, R16.reuse, R52, R24 ;  /* 0x00000034104c723c */ /* 0x048fe60000041818 */
[----:B------:R-:W3:Y:S05]  /*3350*/  LDSM.16.M88.4 R24, [R233+-0x1000] ;  /* 0xfff00000e918783b */ /* 0x000eea0000000200 */
[C---:B----4-:R-:W-:Y:S08]  /*3360*/  HMMA.16816.F32.BF16 R116, R16.reuse, R48, R116 ;  /* 0x000000301074723c */ /* 0x050ff00000041874 */
[C---:B------:R-:W-:Y:S08]  /*3370*/  HMMA.16816.F32.BF16 R84, R16.reuse, R54, R84 ;  /* 0x000000361054723c */ /* 0x040ff00000041854 */
[C---:B------:R-:W-:Y:S08]  /*3380*/  HMMA.16816.F32.BF16 R92, R16.reuse, R50, R92 ;  /* 0x00000032105c723c */ /* 0x040ff0000004185c */
[C---:B-1----:R-:W-:Y:S08]  /*3390*/  HMMA.16816.F32.BF16 R104, R16.reuse, R44, R132 ;  /* 0x0000002c1068723c */ /* 0x042ff00000041884 */
[C---:B------:R-:W-:Y:S08]  /*33a0*/  HMMA.16816.F32.BF16 R108, R16.reuse, R36, R128 ;  /* 0x00000024106c723c */ /* 0x040ff00000041880 */
        /* <DEDUP_REMOVED lines=12> */
[----:B------:R-:W1:Y:S04]  /*3470*/  LDSM.16.M88.4 R12, [R239+0x6000] ;  /* 0x00600000ef0c783b */ /* 0x000e680000000200 */
[----:B------:R-:W4:Y:S03]  /*3480*/  LDSM.16.M88.4 R36, [R232+0x3000] ;  /* 0x00300000e824783b */ /* 0x000f260000000200 */
[C---:B-----5:R-:W-:Y:S08]  /*3490*/  HMMA.16816.F32.BF16 R64, R4.reuse, R32, R76 ;  /* 0x000000200440723c */ /* 0x060ff0000004184c */
[C---:B------:R-:W-:Y:S08]  /*34a0*/  HMMA.16816.F32.BF16 R72, R4.reuse, R34, R84 ;  /* 0x000000220448723c */ /* 0x040ff00000041854 */
[C---:B---3--:R-:W-:Y:S08]  /*34b0*/  HMMA.16816.F32.BF16 R140, R4.reuse, R24, R104 ;  /* 0x00000018048c723c */ /* 0x048ff00000041868 */
[C---:B------:R-:W-:Y:S08]  /*34c0*/  HMMA.16816.F32.BF16 R76, R4.reuse, R28, R116 ;  /* 0x0000001c044c723c */ /* 0x040ff00000041874 */
[C---:B------:R-:W-:Y:S08]  /*34d0*/  HMMA.16816.F32.BF16 R84, R4.reuse, R30, R92 ;  /* 0x0000001e0454723c */ /* 0x040ff0000004185c */
[C---:B------:R-:W-:Y:S08]  /*34e0*/  HMMA.16816.F32.BF16 R136, R4.reuse, R26, R112 ;  /* 0x0000001a0488723c */ /* 0x040ff00000041870 */
[----:B------:R-:W-:Y:S08]  /*34f0*/  HMMA.16816.F32.BF16 R132, R4, R20, R108 ;  /* 0x000000140484723c */ /* 0x000ff0000004186c */
[C---:B------:R-:W-:Y:S08]  /*3500*/  HMMA.16816.F32.BF16 R120, R8.reuse, R34, R80 ;  /* 0x000000220878723c */ /* 0x040ff00000041850 */
[C---:B------:R-:W-:Y:S01]  /*3510*/  HMMA.16816.F32.BF16 R104, R8.reuse, R22, R16 ;  /* 0x000000160868723c */ /* 0x040fe20000041810 */
[----:B------:R-:W3:Y:S07]  /*3520*/  LDSM.16.M88.4 R16, [R232+0x3800] ;  /* 0x00380000e810783b */ /* 0x000eee0000000200 */
[C---:B------:R-:W-:Y:S01]  /*3530*/  HMMA.16816.F32.BF16 R124, R8.reuse, R32, R96 ;  /* 0x00000020087c723c */ /* 0x040fe20000041860 */
[C---:B------:R-:W-:Y:S01]  /*3540*/  IADD3 R246, R243.reuse, 0x3000, RZ ;  /* 0x00003000f3f67810 */ /* 0x040fe20007ffe0ff */
[----:B------:R-:W-:Y:S06]  /*3550*/  LDSM.16.M88.4 R32, [R244] ;  /* 0x00000000f420783b */ /* 0x000fec0000000200 */
[C---:B------:R-:W-:Y:S08]  /*3560*/  HMMA.16816.F32.BF16 R116, R8.reuse, R28, R88 ;  /* 0x0000001c0874723c */ /* 0x040ff00000041858 */
[C---:B------:R-:W-:Y:S01]  /*3570*/  HMMA.16816.F32.BF16 R112, R8.reuse, R30, R68 ;  /* 0x0000001e0870723c */ /* 0x040fe20000041844 */
[----:B------:R-:W-:Y:S07]  /*3580*/  LDSM.16.M88.4 R28, [R245] ;  /* 0x00000000f51c783b */ /* 0x000fee0000000200 */
[C---:B------:R-:W-:Y:S08]  /*3590*/  HMMA.16816.F32.BF16 R108, R8.reuse, R24, R60 ;  /* 0x00000018086c723c */ /* 0x040ff0000004183c */
[C---:B------:R-:W-:Y:S01]  /*35a0*/  HMMA.16816.F32.BF16 R80, R8.reuse, R26, R52 ;  /* 0x0000001a0850723c */ /* 0x040fe20000041834 */
[----:B------:R-:W-:Y:S07]  /*35b0*/  LDSM.16.M88.4 R24, [R246] ;  /* 0x00000000f618783b */ /* 0x000fee0000000200 */
[----:B------:R-:W-:Y:S01]  /*35c0*/  HMMA.16816.F32.BF16 R92, R8, R20, R48 ;  /* 0x00000014085c723c */ /* 0x000fe20000041830 */
[----:B------:R-:W5:Y:S07]  /*35d0*/  LDSM.16.M88.4 R8, [R239+0x4000] ;  /* 0x00400000ef08783b */ /* 0x000f6e0000000200 */
[----:B------:R-:W-:Y:S01]  /*35e0*/  HMMA.16816.F32.BF16 R128, R4, R22, R100 ;  /* 0x000000160480723c */ /* 0x000fe20000041864 */
[----:B------:R-:W2:Y:S04]  /*35f0*/  LDSM.16.M88.4 R4, [R241+0x6000] ;  /* 0x00600000f104783b */ /* 0x000ea80000000200 */
[----:B------:R-:W2:Y:S01]  /*3600*/  LDSM.16.M88.4 R20, [R241+0x4000] ;  /* 0x00400000f114783b */ /* 0x000ea20000000200 */
[----:B------:R-:W-:-:S02]  /*3610*/  IADD3 R247, R243, 0x3800, RZ ;  /* 0x00003800f3f77810 */ /* 0x000fc40007ffe0ff */
[C---:B-1----:R-:W-:Y:S03]  /*3620*/  HMMA.16816.F32.BF16 R60, R12.reuse, R40, R76 ;  /* 0x000000280c3c723c */ /* 0x042fe6000004184c */
[----:B------:R-:W1:Y:S05]  /*3630*/  LDSM.16.M88.4 R52, [R247] ;  /* 0x00000000f734783b */ /* 0x000e6a0000000200 */
[C---:B------:R-:W-:Y:S08]  /*3640*/  HMMA.16816.F32.BF16 R48, R12.reuse, R42, R84 ;  /* 0x0000002a0c30723c */ /* 0x040ff00000041854 */
[C---:B------:R-:W-:Y:S08]  /*3650*/  HMMA.16816.F32.BF16 R88, R12.reuse, R44, R64 ;  /* 0x0000002c0c58723c */ /* 0x040ff00000041840 */
[C---:B------:R-:W-:Y:S08]  /*3660*/  HMMA.16816.F32.BF16 R68, R12.reuse, R46, R72 ;  /* 0x0000002e0c44723c */ /* 0x040ff00000041848 */
[C---:B----4-:R-:W-:Y:S08]  /*3670*/  HMMA.16816.F32.BF16 R84, R12.reuse, R36, R140 ;  /* 0x000000240c54723c */ /* 0x050ff0000004188c */
[C---:B------:R-:W-:Y:S08]  /*3680*/  HMMA.16816.F32.BF16 R100, R12.reuse, R38, R136 ;  /* 0x000000260c64723c */ /* 0x040ff00000041888 */
[C---:B---3--:R-:W-:Y:S08]  /*3690*/  HMMA.16816.F32.BF16 R96, R12.reuse, R16, R132 ;  /* 0x000000100c60723c */ /* 0x048ff00000041884 */
[----:B------:R-:W-:Y:S08]  /*36a0*/  HMMA.16816.F32.BF16 R76, R12, R18, R128 ;  /* 0x000000120c4c723c */ /* 0x000ff00000041880 */
[C---:B-----5:R-:W-:Y:S08]  /*36b0*/  HMMA.16816.F32.BF16 R72, R8.reuse, R44, R124 ;  /* 0x0000002c0848723c */ /* 0x060ff0000004187c */
[C---:B------:R-:W-:Y:S08]  /*36c0*/  HMMA.16816.F32.BF16 R64, R8.reuse, R46, R120 ;  /* 0x0000002e0840723c */ /* 0x040ff00000041878 */
[C---:B------:R-:W-:Y:S08]  /*36d0*/  HMMA.16816.F32.BF16 R12, R8.reuse, R36, R108 ;  /* 0x00000024080c723c */ /* 0x040ff0000004186c */
[C---:B------:R-:W-:Y:S08]  /*36e0*/  HMMA.16816.F32.BF16 R44, R8.reuse, R40, R116 ;  /* 0x00000028082c723c */ /* 0x040ff00000041874 */
[C---:B------:R-:W-:Y:S08]  /*36f0*/  HMMA.16816.F32.BF16 R40, R8.reuse, R42, R112 ;  /* 0x0000002a0828723c */ /* 0x040ff00000041870 */
[C---:B------:R-:W-:Y:S01]  /*3700*/  HMMA.16816.F32.BF16 R80, R8.reuse, R38, R80 ;  /* 0x000000260850723c */ /* 0x040fe20000041850 */
[----:B------:R-:W-:Y:S07]  /*3710*/  LDSM.16.M88.4 R36, [R234+0x3800] ;  /* 0x00380000ea24783b */ /* 0x000fee0000000200 */
[C---:B------:R-:W-:Y:S08]  /*3720*/  HMMA.16816.F32.BF16 R92, R8.reuse, R16, R92 ;  /* 0x00000010085c723c */ /* 0x040ff0000004185c */
[----:B------:R-:W-:Y:S01]  /*3730*/  HMMA.16816.F32.BF16 R104, R8, R18, R104 ;  /* 0x000000120868723c */ /* 0x000fe20000041868 */
[----:B------:R-:W-:Y:S04]  /*3740*/  LDSM.16.M88.4 R16, [R240+0x6000] ;  /* 0x00600000f010783b */ /* 0x000fe80000000200 */
[----:B------:R-:W-:Y:S03]  /*3750*/  LDSM.16.M88.4 R8, [R242+0x4000] ;  /* 0x00400000f208783b */ /* 0x000fe60000000200 */
[----:B--2---:R-:W-:Y:S01]  /*3760*/  HMMA.16816.F32.BF16 R136, R4, R30, R48 ;  /* 0x0000001e0488723c */ /* 0x004fe20000041830 */
[----:B------:R-:W2:Y:S07]  /*3770*/  LDSM.16.M88.4 R48, [R234+0x2000] ;  /* 0x00200000ea30783b */ /* 0x000eae0000000200 */
[C---:B------:R-:W-:Y:S01]  /*3780*/  HMMA.16816.F32.BF16 R112, R20.reuse, R24, R12 ;  /* 0x000000181470723c */ /* 0x040fe2000004180c */
[----:B------:R-:W3:Y:S07]  /*3790*/  LDSM.16.M88.4 R12, [R240+0x4000] ;  /* 0x00400000f00c783b */ /* 0x000eee0000000200 */
[C---:B------:R-:W-:Y:S01]  /*37a0*/  HMMA.16816.F32.BF16 R120, R20.reuse, R28, R44 ;  /* 0x0000001c1478723c */ /* 0x040fe2000004182c */
[----:B------:R-:W4:Y:S07]  /*37b0*/  LDSM.16.M88.4 R44, [R234+0x2800] ;  /* 0x00280000ea2c783b */ /* 0x000f2e0000000200 */
[----:B------:R-:W-:Y:S01]  /*37c0*/  HMMA.16816.F32.BF16 R116, R20, R30, R40 ;  /* 0x0000001e1474723c */ /* 0x000fe20000041828 */
[----:B------:R-:W5:Y:S07]  /*37d0*/  LDSM.16.M88.4 R40, [R234+0x3000] ;  /* 0x00300000ea28783b */ /* 0x000f6e0000000200 */
[C---:B------:R-:W-:Y:S01]  /*37e0*/  HMMA.16816.F32.BF16 R140, R4.reuse, R28, R60 ;  /* 0x0000001c048c723c */ /* 0x040fe2000004183c */
[----:B------:R-:W-:Y:S07]  /*37f0*/  LDSM.16.M88.4 R28, [R233+0x800] ;  /* 0x00080000e91c783b */ /* 0x000fee0000000200 */
[C---:B------:R-:W-:Y:S08]  /*3800*/  HMMA.16816.F32.BF16 R88, R4.reuse, R32, R88 ;  /* 0x000000200458723c */ /* 0x040ff00000041858 */
[----:B------:R-:W-:Y:S08]  /*3810*/  HMMA.16816.F32.BF16 R144, R4, R34, R68 ;  /* 0x000000220490723c */ /* 0x000ff00000041844 */
[C---:B------:R-:W-:Y:S08]  /*3820*/  HMMA.16816.F32.BF16 R124, R20.reuse, R32, R72 ;  /* 0x00000020147c723c */ /* 0x040ff00000041848 */
[----:B------:R-:W-:Y:S01]  /*3830*/  HMMA.16816.F32.BF16 R60, R20, R34, R64 ;  /* 0x00000022143c723c */ /* 0x000fe20000041840 */
[----:B------:R-:W-:Y:S07]  /*3840*/  LDSM.16.M88.4 R32, [R233] ;  /* 0x00000000e920783b */ /* 0x000fee0000000200 */
[C---:B------:R-:W-:Y:S08]  /*3850*/  HMMA.16816.F32.BF16 R132, R4.reuse, R24, R84 ;  /* 0x000000180484723c */ /* 0x040ff00000041854 */
[C---:B------:R-:W-:Y:S08]  /*3860*/  HMMA.16816.F32.BF16 R84, R4.reuse, R26, R100 ;  /* 0x0000001a0454723c */ /* 0x040ff00000041864 */
[C---:B-1----:R-:W-:Y:S08]  /*3870*/  HMMA.16816.F32.BF16 R128, R4.reuse, R52, R96 ;  /* 0x000000340480723c */ /* 0x042ff00000041860 */
[----:B------:R-:W-:Y:S01]  /*3880*/  HMMA.16816.F32.BF16 R68, R4, R54, R76 ;  /* 0x000000360444723c */ /* 0x000fe2000004184c */
[----:B------:R-:W1:Y:S07]  /*3890*/  LDSM.16.M88.4 R4, [R248+0x6000] ;  /* 0x00600000f804783b */ /* 0x000e6e0000000200 */
[C---:B------:R-:W-:Y:S01]  /*38a0*/  HMMA.16816.F32.BF16 R108, R20.reuse, R26, R80 ;  /* 0x0000001a146c723c */ /* 0x040fe20000041850 */
[----:B------:R-:W1:Y:S07]  /*38b0*/  LDSM.16.M88.4 R24, [R233+0x1000] ;  /* 0x00100000e918783b */ /* 0x000e6e0000000200 */
[C---:B------:R-:W-:Y:S08]  /*38c0*/  HMMA.16816.F32.BF16 R76, R20.reuse, R52, R92 ;  /* 0x00000034144c723c */ /* 0x040ff0000004185c */
[----:B------:R-:W-:Y:S01]  /*38d0*/  HMMA.16816.F32.BF16 R72, R20, R54, R104 ;  /* 0x000000361448723c */ /* 0x000fe20000041868 */
[----:B------:R-:W1:Y:S01]  /*38e0*/  LDSM.16.M88.4 R20, [R233+0x1800] ;  /* 0x00180000e914783b */ /* 0x000e620000000200 */
[----:B------:R-:W-:Y:S01]  /*38f0*/  ISETP.GT.AND P0, PT, R58, R158, PT ;  /* 0x0000009e3a00720c */ /* 0x000fe20003f04270 */
[----:B------:R-:W-:-:S05]  /*3900*/  DEPBAR.LE SB0, 0x0 ;  /* 0x000080000000791a */ /* 0x000fca0000000000 */
[C---:B--2---:R-:W-:Y:S08]  /*3910*/  HMMA.16816.F32.BF16 R104, R16.reuse, R48, R88 ;  /* 0x000000301068723c */ /* 0x044ff00000041858 */
[----:B------:R-:W-:Y:S08]  /*3920*/  HMMA.16816.F32.BF16 R100, R16, R50, R144 ;  /* 0x000000321064723c */ /* 0x000ff00000041890 */
[C---:B---3--:R-:W-:Y:S08]  /*3930*/  HMMA.16816.F32.BF16 R64, R12.reuse, R48, R124 ;  /* 0x000000300c40723c */ /* 0x048ff0000004187c */
[----:B------:R-:W-:Y:S08]  /*3940*/  HMMA.16816.F32.BF16 R60, R12, R50, R60 ;  /* 0x000000320c3c723c */ /* 0x000ff0000004183c */
[C---:B----4-:R-:W-:Y:S08]  /*3950*/  HMMA.16816.F32.BF16 R96, R16.reuse, R44, R140 ;  /* 0x0000002c1060723c */ /* 0x050ff0000004188c */
[----:B------:R-:W-:Y:S08]  /*3960*/  HMMA.16816.F32.BF16 R92, R16, R46, R136 ;  /* 0x0000002e105c723c */ /* 0x000ff00000041888 */
[C---:B------:R-:W-:Y:S08]  /*3970*/  HMMA.16816.F32.BF16 R52, R12.reuse, R44, R120 ;  /* 0x0000002c0c34723c */ /* 0x040ff00000041878 */
[----:B------:R-:W-:Y:S08]  /*3980*/  HMMA.16816.F32.BF16 R48, R12, R46, R116 ;  /* 0x0000002e0c30723c */ /* 0x000ff00000041874 */
[C---:B-----5:R-:W-:Y:S08]  /*3990*/  HMMA.16816.F32.BF16 R88, R16.reuse, R40, R132 ;  /* 0x000000281058723c */ /* 0x060ff00000041884 */
[C---:B------:R-:W-:Y:S08]  /*39a0*/  HMMA.16816.F32.BF16 R84, R16.reuse, R42, R84 ;  /* 0x0000002a1054723c */ /* 0x040ff00000041854 */
[C---:B------:R-:W-:Y:S08]  /*39b0*/  HMMA.16816.F32.BF16 R80, R16.reuse, R36, R128 ;  /* 0x000000241050723c */ /* 0x040ff00000041880 */
[----:B------:R-:W-:Y:S08]  /*39c0*/  HMMA.16816.F32.BF16 R68, R16, R38, R68 ;  /* 0x000000261044723c */ /* 0x000ff00000041844 */
[C---:B------:R-:W-:Y:S08]  /*39d0*/  HMMA.16816.F32.BF16 R44, R12.reuse, R40, R112 ;  /* 0x000000280c2c723c */ /* 0x040ff00000041870 */
[C---:B------:R-:W-:Y:S08]  /*39e0*/  HMMA.16816.F32.BF16 R40, R12.reuse, R42, R108 ;  /* 0x0000002a0c28723c */ /* 0x040ff0000004186c */
[C---:B------:R-:W-:Y:S08]  /*39f0*/  HMMA.16816.F32.BF16 R16, R12.reuse, R36, R76 ;  /* 0x000000240c10723c */ /* 0x040ff0000004184c */
[----:B------:R-:W-:Y:S01]  /*3a00*/  HMMA.16816.F32.BF16 R12, R12, R38, R72 ;  /* 0x000000260c0c723c */ /* 0x000fe20000041848 */
[----:B------:R-:W-:Y:S01]  /*3a10*/  BSSY B0, `(.L_x_3014) ;  /* 0x0000065000007945 */ /* 0x000fe20003800000 */
[----:B------:R-:W-:-:S02]  /*3a20*/  ISETP.GT.AND P1, PT, R59, 0x3f, PT ;  /* 0x0000003f3b00780c */ /* 0x000fc40003f24270 */
[----:B------:R-:W-:-:S04]  /*3a30*/  IADD3 R251, R243, 0x1800, RZ ;  /* 0x00001800f3fb7810 */ /* 0x000fc80007ffe0ff */
[----:B-1----:R-:W-:Y:S01]  /*3a40*/  HMMA.16816.F32.BF16 R96, R4, R28, R96 ;  /* 0x0000001c0460723c */ /* 0x002fe20000041860 */
[C---:B------:R-:W-:Y:S02]  /*3a50*/  IADD3 R250, R243.reuse, 0x1000, RZ ;  /* 0x00001000f3fa7810 */ /* 0x040fe40007ffe0ff */
[----:B------:R-:W-:-:S05]  /*3a60*/  IADD3 R249, R243, 0x800, RZ ;  /* 0x00000800f3f97810 */ /* 0x000fca0007ffe0ff */
[C---:B------:R-:W-:Y:S08]  /*3a70*/  HMMA.16816.F32.BF16 R92, R4.reuse, R30, R92 ;  /* 0x0000001e045c723c */ /* 0x040ff0000004185c */
[C---:B------:R-:W-:Y:S08]  /*3a80*/  HMMA.16816.F32.BF16 R72, R4.reuse, R24, R88 ;  /* 0x000000180448723c */ /* 0x040ff00000041858 */
[----:B------:R-:W-:Y:S08]  /*3a90*/  HMMA.16816.F32.BF16 R84, R4, R26, R84 ;  /* 0x0000001a0454723c */ /* 0x000ff00000041854 */
[C---:B------:R-:W-:Y:S08]  /*3aa0*/  HMMA.16816.F32.BF16 R52, R8.reuse, R28, R52 ;  /* 0x0000001c0834723c */ /* 0x040ff00000041834 */
        /* <DEDUP_REMOVED lines=32> */
[----:B------:R-:W-:Y:S01]  /*3cb0*/  IADD3 R3, R3, R0, RZ ;  /* 0x0000000003037210 */ /* 0x000fe20007ffe0ff */
[----:B--2---:R1:W-:Y:S01]  /*3cc0*/  STL [R1], R6 ;  /* 0x0000000601007387 */ /* 0x0043e20000100800 */
[----:B------:R-:W-:-:S03]  /*3cd0*/  SHF.R.S32.HI R0, RZ, 0x1f, R6 ;  /* 0x0000001fff007819 */ /* 0x000fc60000011406 */
        /* <DEDUP_REMOVED lines=8> */
[----:B------:R2:W3:Y:S02]  /*3d60*/  SHFL.IDX PT, R8, R0, RZ, 0x181f ;  /* 0x00181fff00087589 */ /* 0x0004e400000e0000 */
.L_x_3070:
[----:B------:R-:W-:Y:S05]  /*3d70*/  BRA.DIV ~URZ, `(.L_x_3017) ;  /* 0x0000f0827f007947 */ /* 0x000fea000b800000 */
[----:B-1----:R-:W4:Y:S04]  /*3d80*/  LDL R7, [R1+0xc] ;  /* 0x00000c0001077983 */ /* 0x002f280000100800 */
[----:B------:R-:W5:Y:S04]  /*3d90*/  LDL R3, [R1+0x1c] ;  /* 0x00001c0001037983 */ /* 0x000f680000100800 */
[----:B------:R-:W1:Y:S04]  /*3da0*/  SHFL.IDX PT, R2, R4, RZ, 0x181f ;  /* 0x00181fff04027589 */ /* 0x000e6800000e0000 */
[----:B------:R-:W2:Y:S04]  /*3db0*/  SHFL.IDX PT, R5, R4, 0x1, 0x181f ;  /* 0x00381f0004057f89 */ /* 0x000ea800000e0000 */
[----:B------:R-:W3:Y:S04]  /*3dc0*/  SHFL.IDX PT, R9, R0, 0x1, 0x181f ;  /* 0x00381f0000097f89 */ /* 0x000ee800000e0000 */
[----:B------:R-:W2:Y:S04]  /*3dd0*/  SHFL.IDX PT, R12, R4, 0x2, 0x181f ;  /* 0x00581f00040c7f89 */ /* 0x000ea800000e0000 */
[----:B------:R-:W2:Y:S01]  /*3de0*/  SHFL.IDX PT, R13, R0, 0x2, 0x181f ;  /* 0x00581f00000d7f89 */ /* 0x000ea200000e0000 */
[----:B-1----:R-:W-:-:S02]  /*3df0*/  IADD3 R6, P6, R2, R149, RZ ;  /* 0x0000009502067210 */ /* 0x002fc40007fde0ff */
[-C--:B------:R-:W-:Y:S02]  /*3e00*/  IADD3 R2, P5, R2, R150.reuse, RZ ;  /* 0x0000009602027210 */ /* 0x080fe40007fbe0ff */
[----:B----4-:R-:W-:Y:S01]  /*3e10*/  ISETP.GE.AND P2, PT, R7, c[0x0][0x1d4], PT ;  /* 0x0000750007007a0c */ /* 0x010fe20003f46270 */
[C-C-:B---3--:R-:W-:Y:S01]  /*3e20*/  IMAD.X R7, R8.reuse, 0x1, R57.reuse, P6 ;  /* 0x0000000108077824 */ /* 0x148fe200030e0639 */
[----:B--2---:R-:W-:Y:S02]  /*3e30*/  IADD3 R10, P6, R5, R149, RZ ;  /* 0x00000095050a7210 */ /* 0x004fe40007fde0ff */
[----:B-----5:R-:W-:Y:S01]  /*3e40*/  ISETP.GE.AND P0, PT, R3, c[0x0][0x1d4], PT ;  /* 0x0000750003007a0c */ /* 0x020fe20003f06270 */
[----:B------:R-:W-:Y:S01]  /*3e50*/  IMAD.X R3, R8, 0x1, R56, P5 ;  /* 0x0000000108037824 */ /* 0x000fe200028e0638 */
[----:B------:R-:W-:Y:S01]  /*3e60*/  IADD3 R8, P5, R5, R150, RZ ;  /* 0x0000009605087210 */ /* 0x000fe20007fbe0ff */
[----:B------:R-:W-:Y:S01]  /*3e70*/  IMAD.X R11, R9, 0x1, R57, P6 ;  /* 0x00000001090b7824 */ /* 0x000fe200030e0639 */
[----:B------:R-:W-:-:S03]  /*3e80*/  SEL R5, RZ, 0x10, P0 ;  /* 0x00000010ff057807 */ /* 0x000fc60000000000 */
[----:B------:R-:W-:Y:S02]  /*3e90*/  IMAD.X R9, R9, 0x1, R56, P5 ;  /* 0x0000000109097824 */ /* 0x000fe400028e0638 */
[----:B------:R1:W-:Y:S04]  /*3ea0*/  LDGSTS.E.BYPASS.LTC128B.128 [R252+0x4100], [R6.64], !P2 ;  /* 0x0410000006fc7fae */ /* 0x0003e8000d101d48 */
[----:B------:R2:W-:Y:S04]  /*3eb0*/  LDGSTS.E.BYPASS.LTC128B.128 [R252+0x6100], [R2.64], !P0 ;  /* 0x0610000002fc7fae */ /* 0x0005e8000c101d48 */
[----:B------:R3:W-:Y:S04]  /*3ec0*/  LDGSTS.E.BYPASS.LTC128B.128 [R252+0x4900], [R10.64], !P2 ;  /* 0x049000000afc7fae */ /* 0x0007e8000d101d48 */
[----:B------:R4:W-:Y:S01]  /*3ed0*/  LDGSTS.E.BYPASS.LTC128B.128 [R252+0x6900], [R8.64], !P0 ;  /* 0x0690000008fc7fae */ /* 0x0009e2000c101d48 */
[----:B-1----:R-:W-:-:S02]  /*3ee0*/  IADD3 R6, P5, R12, R150, RZ ;  /* 0x000000960c067210 */ /* 0x002fc40007fbe0ff */
[----:B--2---:R-:W-:-:S03]  /*3ef0*/  IADD3 R2, P6, R12, R149, RZ ;  /* 0x000000950c027210 */ /* 0x004fc60007fde0ff */
[C---:B------:R-:W-:Y:S02]  /*3f00*/  IMAD.X R7, R13.reuse, 0x1, R56, P5 ;  /* 0x000000010d077824 */ /* 0x040fe400028e0638 */
[----:B------:R-:W-:Y:S01]  /*3f10*/  IMAD.X R3, R13, 0x1, R57, P6 ;  /* 0x000000010d037824 */ /* 0x000fe200030e0639 */
[----:B----4-:R3:W1:Y:S04]  /*3f20*/  SHFL.IDX PT, R8, R0, 0x3, 0x181f ;  /* 0x00781f0000087f89 */ /* 0x01066800000e0000 */
[----:B------:R3:W2:Y:S04]  /*3f30*/  SHFL.IDX PT, R0, R4, 0x3, 0x181f ;  /* 0x00781f0004007f89 */ /* 0x0006a800000e0000 */
[----:B------:R3:W-:Y:S04]  /*3f40*/  LDGSTS.E.BYPASS.LTC128B.128 [R252+0x5100], [R2.64], !P2 ;  /* 0x0510000002fc7fae */ /* 0x0007e8000d101d48 */
[----:B------:R4:W-:Y:S02]  /*3f50*/  LDGSTS.E.BYPASS.LTC128B.128 [R252+0x7100], [R6.64], !P0 ;  /* 0x0710000006fc7fae */ /* 0x0009e4000c101d48 */
[----:B----4-:R-:W-:-:S04]  /*3f60*/  SEL R6, RZ, 0x10, P2 ;  /* 0x00000010ff067807 */ /* 0x010fc80001000000 */
.L_x_3071:
[----:B-123--:R-:W-:Y:S02]  /*3f70*/  IADD3 R2, -R6, 0x10, RZ ;  /* 0x0000001006027810 */ /* 0x00efe40007ffe1ff */
[----:B------:R-:W-:-:S02]  /*3f80*/  IADD3 R3, -R5, 0x10, RZ ;  /* 0x0000001005037810 */ /* 0x000fc40007ffe1ff */
[----:B------:R-:W-:Y:S02]  /*3f90*/  LOP3.LUT R2, R2, 0xf, RZ, 0xc0, !PT ;  /* 0x0000000f02027812 */ /* 0x000fe400078ec0ff */
[----:B------:R-:W-:Y:S02]  /*3fa0*/  ISETP.NE.U32.AND P6, PT, R6, RZ, PT ;  /* 0x000000ff0600720c */ /* 0x000fe40003fc5070 */
[----:B------:R-:W-:Y:S02]  /*3fb0*/  IADD3 R4, P2, P0, R2, R0, R149 ;  /* 0x0000000002047210 */ /* 0x000fe4000785e095 */
        /* <DEDUP_REMOVED lines=10> */
.L_x_3015:
[----:B------:R-:W-:Y:S05]  /*4060*/  BSYNC B0 ;  /* 0x0000000000007941 */ /* 0x000fea0003800000 */
.L_x_3014:
[----:B-1----:R-:W2:Y:S04]  /*4070*/  LDL R3, [R1+0xac] ;  /* 0x0000ac0001037983 */ /* 0x002ea80000100800 */
[----:B------:R-:W2:Y:S04]  /*4080*/  LDL R0, [R1+0xfc] ;  /* 0x0000fc0001007983 */ /* 0x000ea80000100800 */
[----:B------:R-:W3:Y:S01]  /*4090*/  LDL R6, [R1+0x60] ;  /* 0x0000600001067983 */ /* 0x000ee20000100800 */
[----:B------:R-:W-:Y:S02]  /*40a0*/  MOV R2, 0xffffffc0 ;  /* 0xffffffc000027802 */ /* 0x000fe40000000f00 */
[----:B------:R-:W-:Y:S01]  /*40b0*/  MOV R4, c[0x0][0x2ac] ;  /* 0x0000ab0000047a02 */ /* 0x000fe20000000f00 */
[----:B------:R-:W0:Y:S02]  /*40c0*/  LDGDEPBAR ;  /* 0x00000000000079af */ /* 0x000e240000000000 */
[----:B------:R-:W-:-:S04]  /*40d0*/  IMAD R2, R58, R2, 0x1 ;  /* 0x000000013a027424 */ /* 0x000fc800078e0202 */
[----:B------:R-:W-:Y:S01]  /*40e0*/  IMAD R2, R4, c[0x0][0x1d0], R2 ;  /* 0x0000740004027a24 */ /* 0x000fe200078e0202 */
[----:B--2---:R-:W-:Y:S02]  /*40f0*/  IADD3 R0, R0, R3, RZ ;  /* 0x0000000300007210 */ /* 0x004fe40007ffe0ff */
[----:B---3--:R-:W-:-:S03]  /*4100*/  IADD3 R5, -R6, R148, RZ ;  /* 0x0000009406057210 */ /* 0x008fc60007ffe1ff */
[----:B------:R-:W-:Y:S01]  /*4110*/  @P4 IMAD.HI.U32 R3, R0, c[0x0][0x2c8], RZ ;  /* 0x0000b20000034a27 */ /* 0x000fe200078e00ff */
[----:B------:R1:W-:Y:S01]  /*4120*/  STL [R1+0x2c], R0 ;  /* 0x00002c0001007387 */ /* 0x0003e20000100800 */
[----:B------:R-:W-:-:S03]  /*4130*/  IADD3 R4, R2, -c[0x0][0x168], -R6 ;  /* 0x80005a0002047a10 */ /* 0x000fc60007ffe806 */
[----:B-1----:R-:W-:Y:S01]  /*4140*/  @P4 SHF.R.U32.HI R0, RZ, c[0x0][0x2cc], R3 ;  /* 0x0000b300ff004a19 */ /* 0x002fe20000011603 */
[----:B------:R-:W-:Y:S05]  /*4150*/  BRA.DIV ~URZ, `(.L_x_3018) ;  /* 0x0000f2527f007947 */ /* 0x000fea000b800000 */
[----:B------:R1:W2:Y:S02]  /*4160*/  SHFL.IDX PT, R2, R0, RZ, 0x1c1f ;  /* 0x001c1fff00027589 */ /* 0x0002a400000e0000 */
.L_x_3072:
        /* <DEDUP_REMOVED lines=37> */
[----:B-1----:R-:W1:Y:S01]  /*43c0*/  SHFL.IDX PT, R0, R0, 0x3, 0x1c1f ;  /* 0x007c1f0000007f89 */ /* 0x002e6200000e0000 */
[----:B--2---:R-:W-:-:S02]  /*43d0*/  IMAD.IADD R3, R4, 0x1, R3 ;  /* 0x0000000104037824 */ /* 0x004fc400078e0203 */
[----:B---3--:R-:W-:-:S03]  /*43e0*/  IMAD.IADD R2, R4, 0x1, R2 ;  /* 0x0000000104027824 */ /* 0x008fc600078e0202 */
[----:B------:R-:W-:Y:S01]  /*43f0*/  IMNMX R3, R5, R3, PT ;  /* 0x0000000305037217 */ /* 0x000fe20003800200 */
[----:B-1----:R-:W-:-:S03]  /*4400*/  IMAD.IADD R0, R4, 0x1, R0 ;  /* 0x0000000104007824 */ /* 0x002fc600078e0200 */
[C---:B------:R-:W-:Y:S02]  /*4410*/  ISETP.GT.AND P0, PT, R3.reuse, 0x9, PT ;  /* 0x000000090300780c */ /* 0x040fe40003f04270 */
[----:B------:R-:W-:Y:S02]  /*4420*/  ISETP.GT.AND P5, PT, R3, 0x1, PT ;  /* 0x000000010300780c */ /* 0x000fe40003fa4270 */
[----:B------:R-:W-:Y:S02]  /*4430*/  FSEL R16, R63, -INF , P0 ;  /* 0xff8000003f107808 */ /* 0x000fe40000000000 */
[----:B------:R-:W-:Y:S02]  /*4440*/  ISETP.GT.AND P0, PT, R3, 0x19, PT ;  /* 0x000000190300780c */ /* 0x000fe40003f04270 */
[----:B------:R-:W-:Y:S02]  /*4450*/  FSEL R10, R67, -INF , P5 ;  /* 0xff800000430a7808 */ /* 0x000fe40002800000 */
[----:B------:R-:W-:-:S02]  /*4460*/  FSEL R25, R51, -INF , P0 ;  /* 0xff80000033197808 */ /* 0x000fc40000000000 */
[C---:B------:R-:W-:Y:S02]  /*4470*/  ISETP.GT.AND P0, PT, R3.reuse, 0x29, PT ;  /* 0x000000290300780c */ /* 0x040fe40003f04270 */
[----:B------:R-:W-:Y:S02]  /*4480*/  ISETP.GT.AND P5, PT, R3, 0x11, PT ;  /* 0x000000110300780c */ /* 0x000fe40003fa4270 */
[----:B------:R-:W-:Y:S02]  /*4490*/  FSEL R60, R43, -INF , P0 ;  /* 0xff8000002b3c7808 */ /* 0x000fe40000000000 */
[C---:B------:R-:W-:Y:S02]  /*44a0*/  ISETP.GT.AND P2, PT, R3.reuse, 0x8, PT ;  /* 0x000000080300780c */ /* 0x040fe40003f44270 */
[----:B------:R-:W-:Y:S02]  /*44b0*/  ISETP.GT.AND P0, PT, R3, 0x31, PT ;  /* 0x000000310300780c */ /* 0x000fe40003f04270 */
[----:B------:R-:W-:-:S02]  /*44c0*/  IMNMX R2, R5, R2, PT ;  /* 0x0000000205027217 */ /* 0x000fc40003800200 */
[----:B------:R-:W-:Y:S02]  /*44d0*/  FSEL R19, R55, -INF , P5 ;  /* 0xff80000037137808 */ /* 0x000fe40002800000 */
[----:B------:R-:W-:Y:S02]  /*44e0*/  FSEL R14, R62, -INF , P2 ;  /* 0xff8000003e0e7808 */ /* 0x000fe40001000000 */
[----:B------:R-:W-:Y:S02]  /*44f0*/  ISETP.GT.AND P5, PT, R3, 0x21, PT ;  /* 0x000000210300780c */ /* 0x000fe40003fa4270 */
[----:B------:R-:W-:Y:S02]  /*4500*/  FSEL R51, R31, -INF , P0 ;  /* 0xff8000001f337808 */ /* 0x000fe40000000000 */
[----:B------:R-:W-:Y:S02]  /*4510*/  ISETP.GT.AND P2, PT, R3, 0x18, PT ;  /* 0x000000180300780c */ /* 0x000fe40003f44270 */
[----:B------:R-:W-:-:S02]  /*4520*/  ISETP.GT.AND P0, PT, R2, RZ, PT ;  /* 0x000000ff0200720c */ /* 0x000fc40003f04270 */
[----:B------:R-:W-:Y:S02]  /*4530*/  IMNMX R0, R5, R0, PT ;  /* 0x0000000005007217 */ /* 0x000fe40003800200 */
[----:B------:R-:W-:Y:S02]  /*4540*/  FSEL R63, R47, -INF , P5 ;  /* 0xff8000002f3f7808 */ /* 0x000fe40002800000 */
[----:B------:R-:W-:Y:S02]  /*4550*/  FSEL R23, R50, -INF , P2 ;  /* 0xff80000032177808 */ /* 0x000fe40001000000 */
[C---:B------:R-:W-:Y:S02]  /*4560*/  ISETP.GT.AND P5, PT, R3.reuse, 0x38, PT ;  /* 0x000000380300780c */ /* 0x040fe40003fa4270 */
[----:B------:R-:W-:Y:S02]  /*4570*/  FSEL R20, R104, -INF , P0 ;  /* 0xff80000068147808 */ /* 0x000fe40000000000 */
[----:B------:R-:W-:-:S02]  /*4580*/  ISETP.GT.AND P2, PT, R3, 0x28, PT ;  /* 0x000000280300780c */ /* 0x000fc40003f44270 */
[----:B------:R-:W-:Y:S02]  /*4590*/  ISETP.GT.AND P0, PT, R0, 0x1, PT ;  /* 0x000000010000780c */ /* 0x000fe40003f04270 */
[----:B------:R-:W-:Y:S02]  /*45a0*/  FSEL R50, R26, -INF , P5 ;  /* 0xff8000001a327808 */ /* 0x000fe40002800000 */
[----:B------:R-:W-:Y:S02]  /*45b0*/  ISETP.GT.AND P6, PT, R3, RZ, PT ;  /* 0x000000ff0300720c */ /* 0x000fe40003fc4270 */
[----:B------:R-:W-:Y:S02]  /*45c0*/  FSEL R62, R42, -INF , P2 ;  /* 0xff8000002a3e7808 */ /* 0x000fe40001000000 */
[----:B------:R-:W-:Y:S02]  /*45d0*/  FSEL R26, R107, -INF , P0 ;  /* 0xff8000006b1a7808 */ /* 0x000fe40000000000 */
[----:B------:R-:W-:-:S02]  /*45e0*/  ISETP.GT.AND P2, PT, R3, 0x39, PT ;  /* 0x000000390300780c */ /* 0x000fc40003f44270 */
[----:B------:R-:W-:Y:S02]  /*45f0*/  ISETP.GT.AND P0, PT, R2, 0x9, PT ;  /* 0x000000090200780c */ /* 0x000fe40003f04270 */
[----:B------:R-:W-:Y:S02]  /*4600*/  FSEL R9, R66, -INF , P6 ;  /* 0xff80000042097808 */ /* 0x000fe40003000000 */
[----:B------:R-:W-:Y:S02]  /*4610*/  ISETP.GT.AND P6, PT, R3, 0x10, PT ;  /* 0x000000100300780c */ /* 0x000fe40003fc4270 */
        /* <DEDUP_REMOVED lines=8> */
[----:B------:R-:W-:-:S02]  /*46a0*/  ISETP.GT.AND P5, PT, R0, RZ, PT ;  /* 0x000000ff0000720c */ /* 0x000fc40003fa4270 */
[----:B------:R-:W-:Y:S02]  /*46b0*/  ISETP.GT.AND P2, PT, R2, 0x8, PT ;  /* 0x000000080200780c */ /* 0x000fe40003f44270 */
[----:B------:R-:W-:Y:S02]  /*46c0*/  ISETP.GT.AND P0, PT, R0, 0x11, PT ;  /* 0x000000110000780c */ /* 0x000fe40003f04270 */
[----:B------:R-:W-:Y:S02]  /*46d0*/  FSEL R64, R46, -INF , P6 ;  /* 0xff8000002e407808 */ /* 0x000fe40003000000 */
[----:B------:R-:W-:Y:S02]  /*46e0*/  ISETP.GT.AND P6, PT, R3, 0x30, PT ;  /* 0x000000300300780c */ /* 0x000fe40003fc4270 */
[----:B------:R-:W-:Y:S02]  /*46f0*/  FSEL R24, R106, -INF , P5 ;  /* 0xff8000006a187808 */ /* 0x000fe40002800000 */
[----:B------:R-:W-:-:S02]  /*4700*/  FSEL R27, R100, -INF , P2 ;  /* 0xff800000641b7808 */ /* 0x000fc40001000000 */
[----:B------:R-:W-:Y:S02]  /*4710*/  FSEL R36, R99, -INF , P0 ;  /* 0xff80000063247808 */ /* 0x000fe40000000000 */
[C---:B------:R-:W-:Y:S02]  /*4720*/  ISETP.GT.AND P5, PT, R0.reuse, 0x8, PT ;  /* 0x000000080000780c */ /* 0x040fe40003fa4270 */
[----:B------:R-:W-:Y:S02]  /*4730*/  ISETP.GT.AND P2, PT, R0, 0x9, PT ;  /* 0x000000090000780c */ /* 0x000fe40003f44270 */
[----:B------:R-:W-:Y:S02]  /*4740*/  ISETP.GT.AND P0, PT, R2, 0x19, PT ;  /* 0x000000190200780c */ /* 0x000fe40003f04270 */
[----:B------:R-:W-:Y:S02]  /*4750*/  FSEL R58, R30, -INF , P6 ;  /* 0xff8000001e3a7808 */ /* 0x000fe40003000000 */
[----:B------:R-:W-:-:S02]  /*4760*/  FSEL R30, R102, -INF , P5 ;  /* 0xff800000661e7808 */ /* 0x000fc40002800000 */
[----:B------:R-:W-:Y:S02]  /*4770*/  FSEL R32, R103, -INF , P2 ;  /* 0xff80000067207808 */ /* 0x000fe40001000000 */
[----:B------:R-:W-:Y:S02]  /*4780*/  FSEL R34, R93, -INF , P0 ;  /* 0xff8000005d227808 */ /* 0x000fe40000000000 */
[----:B------:R-:W-:Y:S02]  /*4790*/  ISETP.GT.AND P5, PT, R2, 0x11, PT ;  /* 0x000000110200780c */ /* 0x000fe40003fa4270 */
[C---:B------:R-:W-:Y:S02]  /*47a0*/  ISETP.GT.AND P2, PT, R0.reuse, 0x10, PT ;  /* 0x000000100000780c */ /* 0x040fe40003f44270 */
[----:B------:R-:W-:Y:S02]  /*47b0*/  ISETP.GT.AND P0, PT, R0, 0x18, PT ;  /* 0x000000180000780c */ /* 0x000fe40003f04270 */
[----:B------:R-:W-:-:S02]  /*47c0*/  FSEL R31, R97, -INF , P5 ;  /* 0xff800000611f7808 */ /* 0x000fc40002800000 */
[----:B------:R-:W-:Y:S02]  /*47d0*/  FSEL R35, R98, -INF , P2 ;  /* 0xff80000062237808 */ /* 0x000fe40001000000 */
[----:B------:R-:W-:Y:S02]  /*47e0*/  FSEL R40, R94, -INF , P0 ;  /* 0xff8000005e287808 */ /* 0x000fe40000000000 */
[C---:B------:R-:W-:Y:S02]  /*47f0*/  ISETP.GT.AND P5, PT, R2.reuse, 0x18, PT ;  /* 0x000000180200780c */ /* 0x040fe40003fa4270 */
[----:B------:R-:W-:Y:S02]  /*4800*/  ISETP.GT.AND P2, PT, R2, 0x20, PT ;  /* 0x000000200200780c */ /* 0x000fe40003f44270 */
[----:B------:R-:W-:Y:S02]  /*4810*/  ISETP.GT.AND P0, PT, R0, 0x21, PT ;  /* 0x000000210000780c */ /* 0x000fe40003f04270 */
[----:B------:R-:W-:-:S02]  /*4820*/  FSEL R33, R92, -INF , P5 ;  /* 0xff8000005c217808 */ /* 0x000fc40002800000 */
[----:B------:R-:W-:Y:S02]  /*4830*/  FSEL R61, R72, -INF , P2 ;  /* 0xff800000483d7808 */ /* 0x000fe40001000000 */
[----:B------:R-:W-:Y:S02]  /*4840*/  FSEL R67, R75, -INF , P0 ;  /* 0xff8000004b437808 */ /* 0x000fe40000000000 */
[C---:B------:R-:W-:Y:S02]  /*4850*/  ISETP.GT.AND P5, PT, R0.reuse, 0x19, PT ;  /* 0x000000190000780c */ /* 0x040fe40003fa4270 */
[----:B------:R-:W-:Y:S02]  /*4860*/  ISETP.GT.AND P2, PT, R0, 0x20, PT ;  /* 0x000000200000780c */ /* 0x000fe40003f44270 */
        /* <DEDUP_REMOVED lines=10> */
[----:B------:R-:W-:Y:S02]  /*4910*/  FMNMX.FTZ R3, R7, R8, !PT ;  /* 0x0000000807037209 */ /* 0x000fe40007810000 */
[----:B------:R-:W-:Y:S02]  /*4920*/  FSEL R89, R84, -INF , P5 ;  /* 0xff80000054597808 */ /* 0x000fe40002800000 */
[----:B------:R-:W-:Y:S02]  /*4930*/  FSEL R120, R85, -INF , P2 ;  /* 0xff80000055787808 */ /* 0x000fe40001000000 */
[----:B------:R-:W-:-:S02]  /*4940*/  FSEL R74, R87, -INF , P0 ;  /* 0xff800000574a7808 */ /* 0x000fc40000000000 */
[C---:B------:R-:W-:Y:S02]  /*4950*/  ISETP.GT.AND P5, PT, R2.reuse, 0x31, PT ;  /* 0x000000310200780c */ /* 0x040fe40003fa4270 */
[----:B------:R-:W-:Y:S02]  /*4960*/  ISETP.GT.AND P2, PT, R2, 0x38, PT ;  /* 0x000000380200780c */ /* 0x000fe40003f44270 */
[----:B------:R-:W-:Y:S02]  /*4970*/  FSEL R75, R86, -INF , P6 ;  /* 0xff800000564b7808 */ /* 0x000fe40003000000 */
[----:B------:R-:W-:Y:S02]  /*4980*/  ISETP.GT.AND P0, PT, R0, 0x30, PT ;  /* 0x000000300000780c */ /* 0x000fe40003f04270 */
[----:B------:R-:W-:Y:S02]  /*4990*/  ISETP.GT.AND P6, PT, R2, 0x39, PT ;  /* 0x000000390200780c */ /* 0x000fe40003fc4270 */
[----:B------:R-:W-:-:S02]  /*49a0*/  FMNMX.FTZ R2, R11, R3, !PT ;  /* 0x000000030b027209 */ /* 0x000fc40007810000 */
[----:B------:R-:W-:Y:S02]  /*49b0*/  FSEL R88, R81, -INF , P5 ;  /* 0xff80000051587808 */ /* 0x000fe40002800000 */
[----:B------:R-:W-:Y:S02]  /*49c0*/  FSEL R90, R68, -INF , P2 ;  /* 0xff800000445a7808 */ /* 0x000fe40001000000 */
[----:B------:R-:W-:Y:S02]  /*49d0*/  FSEL R72, R82, -INF , P0 ;  /* 0xff80000052487808 */ /* 0x000fe40000000000 */
[C---:B------:R-:W-:Y:S02]  /*49e0*/  ISETP.GT.AND P5, PT, R0.reuse, 0x31, PT ;  /* 0x000000310000780c */ /* 0x040fe40003fa4270 */
[C---:B------:R-:W-:Y:S02]  /*49f0*/  ISETP.GT.AND P2, PT, R0.reuse, 0x38, PT ;  /* 0x000000380000780c */ /* 0x040fe40003f44270 */
[----:B------:R-:W-:-:S02]  /*4a00*/  ISETP.GT.AND P0, PT, R0, 0x39, PT ;  /* 0x000000390000780c */ /* 0x000fc40003f04270 */
        /* <DEDUP_REMOVED lines=52> */
[----:B------:R-:W-:Y:S02]  /*4d50*/  FSEL R57, R70, -INF , P2 ;  /* 0xff80000046397808 */ /* 0x000fe40001000000 */
[----:B------:R-:W-:-:S02]  /*4d60*/  FMNMX.FTZ R0, R121, R0, !PT ;  /* 0x0000000079007209 */ /* 0x000fc40007810000 */
[----:B------:R-:W-:Y:S02]  /*4d70*/  FMNMX.FTZ R135, R50, R135, !PT ;  /* 0x0000008732877209 */ /* 0x000fe40007810000 */
[----:B------:R-:W-:Y:S02]  /*4d80*/  FMNMX.FTZ R3, R73, R3, !PT ;  /* 0x0000000349037209 */ /* 0x000fe40007810000 */
[----:B------:R-:W-:Y:S02]  /*4d90*/  FMNMX.FTZ R134, R48, R2, !PT ;  /* 0x0000000230867209 */ /* 0x000fe40007810000 */
[----:B------:R-:W-:Y:S02]  /*4da0*/  FMNMX.FTZ R0, R65, R0, !PT ;  /* 0x0000000041007209 */ /* 0x000fe40007810000 */
[----:B------:R-:W-:Y:S01]  /*4db0*/  FMNMX.FTZ R135, R49, R135, !PT ;  /* 0x0000008731877209 */ /* 0x000fe20007810000 */
[----:B------:R-:W1:Y:S01]  /*4dc0*/  SHFL.BFLY PT, R5, R134, 0x2, 0x1f ;  /* 0x0c401f0086057f89 */ /* 0x000e6200000e0000 */
[----:B------:R-:W-:-:S02]  /*4dd0*/  FSEL R56, R71, -INF , P0 ;  /* 0xff80000047387808 */ /* 0x000fc40000000000 */
        /* <DEDUP_REMOVED lines=15> */
[----:B---3--:R-:W-:-:S03]  /*4ed0*/  FMNMX.FTZ R135, R135, R3, !PT ;  /* 0x0000000387877209 */ /* 0x008fc60007810000 */
.L_x_3073:
[C---:B------:R-:W-:Y:S01]  /*4ee0*/  FMUL.FTZ R4, R136.reuse, c[0x0][0x2d0] ;  /* 0x0000b40088047a20 */ /* 0x040fe20000410000 */
[----:B------:R-:W-:Y:S01]  /*4ef0*/  FSETP.NEU.FTZ.AND P0, PT, R136, -INF , PT ;  /* 0xff8000008800780b */ /* 0x000fe20003f1d000 */
[----:B------:R-:W-:Y:S01]  /*4f00*/  FMUL.FTZ R3, R135, c[0x0][0x2d0] ;  /* 0x0000b40087037a20 */ /* 0x000fe20000410000 */
[----:B----4-:R-:W-:Y:S01]  /*4f10*/  FMNMX.FTZ R133, R133, R6, !PT ;  /* 0x0000000685857209 */ /* 0x010fe20007810000 */
[----:B------:R-:W-:Y:S01]  /*4f20*/  WARPSYNC 0xffffffff ;  /* 0xffffffff00007948 */ /* 0x000fe20003800000 */
[----:B------:R-:W-:Y:S01]  /*4f30*/  FSEL R4, R4, RZ, P0 ;  /* 0x000000ff04047208 */ /* 0x000fe20000000000 */
[----:B------:R-:W-:Y:S01]  /*4f40*/  LDSM.16.MT88.4 R68, [R235] ;  /* 0x00000000eb44783b */ /* 0x000fe20000004200 */
[----:B------:R-:W-:-:S03]  /*4f50*/  FSETP.NEU.FTZ.AND P0, PT, R135, -INF , PT ;  /* 0xff8000008700780b */ /* 0x000fc60003f1d000 */
[--C-:B------:R-:W-:Y:S01]  /*4f60*/  FFMA.FTZ R0, R7, c[0x0][0x2d0], -R4.reuse ;  /* 0x0000b40007007a23 */ /* 0x100fe20000010804 */
[----:B------:R-:W-:Y:S01]  /*4f70*/  FSEL R3, R3, RZ, P0 ;  /* 0x000000ff03037208 */ /* 0x000fe20000000000 */
[----:B------:R-:W-:Y:S01]  /*4f80*/  FFMA.FTZ R2, R18, c[0x0][0x2d0], -R4 ;  /* 0x0000b40012027a23 */ /* 0x000fe20000010804 */
[----:B------:R-:W-:Y:S01]  /*4f90*/  FSETP.NEU.FTZ.AND P0, PT, R134, -INF , PT ;  /* 0xff8000008600780b */ /* 0x000fe20003f1d000 */
[----:B------:R1:W-:Y:S01]  /*4fa0*/  MUFU.EX2 R144, R0 ;  /* 0x0000000000907308 */ /* 0x0003e20000000800 */
[----:B------:R-:W-:Y:S01]  /*4fb0*/  LDSM.16.MT88.4 R92, [R236] ;  /* 0x00000000ec5c783b */ /* 0x000fe20000004200 */
[----:B------:R-:W-:-:S03]  /*4fc0*/  FFMA.FTZ R5, R23, c[0x0][0x2d0], -R3 ;  /* 0x0000b40017057a23 */ /* 0x000fc60000010803 */
[----:B------:R-:W2:Y:S03]  /*4fd0*/  LDSM.16.MT88.4 R96, [R238] ;  /* 0x00000000ee60783b */ /* 0x000ea60000004200 */
[----:B------:R3:W-:Y:S01]  /*4fe0*/  MUFU.EX2 R191, R2 ;  /* 0x0000000200bf7308 */ /* 0x0007e20000000800 */
[----:B------:R-:W-:Y:S04]  /*4ff0*/  LDSM.16.MT88.4 R76, [R235+0x800] ;  /* 0x00080000eb4c783b */ /* 0x000fe80000004200 */
[----:B------:R-:W-:Y:S01]  /*5000*/  LDSM.16.MT88.4 R116, [R235+0x2000] ;  /* 0x00200000eb74783b */ /* 0x000fe20000004200 */
[----:B-1----:R-:W-:Y:S02]  /*5010*/  FFMA.FTZ R0, R8, c[0x0][0x2d0], -R4 ;  /* 0x0000b40008007a23 */ /* 0x002fe40000010804 */
[----:B------:R1:W-:Y:S01]  /*5020*/  MUFU.EX2 R189, R5 ;  /* 0x0000000500bd7308 */ /* 0x0003e20000000800 */
[----:B------:R-:W-:Y:S04]  /*5030*/  LDSM.16.MT88.4 R84, [R236+0x800] ;  /* 0x00080000ec54783b */ /* 0x000fe80000004200 */
[----:B------:R-:W-:Y:S01]  /*5040*/  LDSM.16.MT88.4 R100, [R237] ;  /* 0x00000000ed64783b */ /* 0x000fe20000004200 */
[----:B---3--:R-:W-:-:S02]  /*5050*/  FMUL.FTZ R2, R134, c[0x0][0x2d0] ;  /* 0x0000b40086027a20 */ /* 0x008fc40000410000 */
[----:B------:R3:W-:Y:S01]  /*5060*/  MUFU.EX2 R143, R0 ;  /* 0x00000000008f7308 */ /* 0x0007e20000000800 */
[----:B------:R-:W4:Y:S02]  /*5070*/  LDSM.16.MT88.4 R104, [R238+0x800] ;  /* 0x00080000ee68783b */ /* 0x000f240000004200 */
[----:B------:R-:W-:Y:S02]  /*5080*/  FSEL R2, R2, RZ, P0 ;  /* 0x000000ff02027208 */ /* 0x000fe40000000000 */
[----:B------:R-:W-:Y:S01]  /*5090*/  LDSM.16.MT88.4 R112, [R235+0x2800] ;  /* 0x00280000eb70783b */ /* 0x000fe20000004200 */
[----:B------:R-:W-:Y:S02]  /*50a0*/  FSETP.NEU.FTZ.AND P0, PT, R133, -INF , PT ;  /* 0xff8000008500780b */ /* 0x000fe40003f1d000 */
[--C-:B-1----:R-:W-:Y:S01]  /*50b0*/  FFMA.FTZ R5, R33, c[0x0][0x2d0], -R2.reuse ;  /* 0x0000b40021057a23 */ /* 0x102fe20000010802 */
[----:B------:R-:W-:Y:S01]  /*50c0*/  LDSM.16.MT88.4 R80, [R236+0x2000] ;  /* 0x00200000ec50783b */ /* 0x000fe20000004200 */
[----:B------:R-:W-:-:S02]  /*50d0*/  FFMA.FTZ R61, R61, c[0x0][0x2d0], -R2 ;  /* 0x0000b4003d3d7a23 */ /* 0x000fc40000010802 */
[----:B------:R1:W-:Y:S01]  /*50e0*/  MUFU.EX2 R183, R5 ;  /* 0x0000000500b77308 */ /* 0x0003e20000000800 */
[----:B------:R-:W5:Y:S01]  /*50f0*/  LDSM.16.MT88.4 R108, [R237+0x800] ;  /* 0x00080000ed6c783b */ /* 0x000f620000004200 */
[----:B------:R-:W-:Y:S02]  /*5100*/  FFMA.FTZ R48, R48, c[0x0][0x2d0], -R2 ;  /* 0x0000b40030307a23 */ /* 0x000fe40000010802 */
[----:B---3--:R-:W-:Y:S01]  /*5110*/  FFMA.FTZ R0, R11, c[0x0][0x2d0], -R4 ;  /* 0x0000b4000b007a23 */ /* 0x008fe20000010804 */
[----:B------:R-:W3:Y:S03]  /*5120*/  LDSM.16.MT88.4 R52, [R236+0x2800] ;  /* 0x00280000ec34783b */ /* 0x000ee60000004200 */
[----:B------:R2:W-:Y:S01]  /*5130*/  MUFU.EX2 R146, R0 ;  /* 0x0000000000927308 */ /* 0x0005e20000000800 */
[----:B-1----:R-:W-:-:S07]  /*5140*/  FFMA.FTZ R5, R34, c[0x0][0x2d0], -R2 ;  /* 0x0000b40022057a23 */ /* 0x002fce0000010802 */
[----:B------:R-:W-:Y:S01]  /*5150*/  MUFU.EX2 R188, R5 ;  /* 0x0000000500bc7308 */ /* 0x000fe20000000800 */
[----:B--2---:R-:W-:-:S07]  /*5160*/  FFMA.FTZ R0, R12, c[0x0][0x2d0], -R4 ;  /* 0x0000b4000c007a23 */ /* 0x004fce0000010804 */
[----:B------:R1:W-:Y:S02]  /*5170*/  MUFU.EX2 R153, R0 ;  /* 0x0000000000997308 */ /* 0x0003e40000000800 */
[----:B-1----:R-:W-:-:S06]  /*5180*/  FFMA.FTZ R0, R13, c[0x0][0x2d0], -R4 ;  /* 0x0000b4000d007a23 */ /* 0x002fcc0000010804 */
[----:B------:R1:W-:Y:S02]  /*5190*/  MUFU.EX2 R155, R0 ;  /* 0x00000000009b7308 */ /* 0x0003e40000000800 */
[----:B-1----:R-:W-:-:S06]  /*51a0*/  FFMA.FTZ R0, R15, c[0x0][0x2d0], -R4 ;  /* 0x0000b4000f007a23 */ /* 0x002fcc0000010804 */
[----:B------:R1:W-:Y:S02]  /*51b0*/  MUFU.EX2 R160, R0 ;  /* 0x0000000000a07308 */ /* 0x0003e40000000800 */
[----:B-1----:R-:W-:-:S06]  /*51c0*/  FFMA.FTZ R0, R21, c[0x0][0x2d0], -R4 ;  /* 0x0000b40015007a23 */ /* 0x002fcc0000010804 */
[----:B------:R1:W2:Y:S02]  /*51d0*/  MUFU.EX2 R220, R0 ;  /* 0x0000000000dc7308 */ /* 0x0002a40000000800 */
[----:B-1----:R-:W-:Y:S01]  /*51e0*/  FFMA.FTZ R0, R9, c[0x0][0x2d0], -R3 ;  /* 0x0000b40009007a23 */ /* 0x002fe20000010803 */
[----:B--2---:R-:W-:-:S05]  /*51f0*/  F2FP.BF16.PACK_AB R18, R220, R191 ;  /* 0x000000bfdc12723e */ /* 0x004fca00000010ff */
[----:B------:R1:W-:Y:S02]  /*5200*/  MUFU.EX2 R138, R0 ;  /* 0x00000000008a7308 */ /* 0x0003e40000000800 */
[----:B-1----:R-:W-:-:S06]  /*5210*/  FFMA.FTZ R0, R10, c[0x0][0x2d0], -R3 ;  /* 0x0000b4000a007a23 */ /* 0x002fcc0000010803 */
[----:B------:R1:W2:Y:S02]  /*5220*/  MUFU.EX2 R137, R0 ;  /* 0x0000000000897308 */ /* 0x0002a40000000800 */
[----:B-1----:R-:W-:Y:S01]  /*5230*/  FFMA.FTZ R0, R14, c[0x0][0x2d0], -R3 ;  /* 0x0000b4000e007a23 */ /* 0x002fe20000010803 */
[----:B------:R-:W-:-:S05]  /*5240*/  F2FP.BF16.PACK_AB R14, R188, R183 ;  /* 0x000000b7bc0e723e */ /* 0x000fca00000010ff */
[----:B------:R1:W-:Y:S02]  /*5250*/  MUFU.EX2 R140, R0 ;  /* 0x00000000008c7308 */ /* 0x0003e40000000800 */
[----:B-1----:R-:W-:Y:S01]  /*5260*/  FFMA.FTZ R0, R16, c[0x0][0x2d0], -R3 ;  /* 0x0000b40010007a23 */ /* 0x002fe20000010803 */
[----:B------:R-:W-:-:S05]  /*5270*/  F2FP.BF16.PACK_AB R16, R160, R155 ;  /* 0x0000009ba010723e */ /* 0x000fca00000010ff */
[----:B------:R1:W-:Y:S02]  /*5280*/  MUFU.EX2 R145, R0 ;  /* 0x0000000000917308 */ /* 0x0003e40000000800 */
[----:B-1----:R-:W-:-:S06]  /*5290*/  FFMA.FTZ R0, R17, c[0x0][0x2d0], -R3 ;  /* 0x0000b40011007a23 */ /* 0x002fcc0000010803 */
[----:B------:R1:W-:Y:S02]  /*52a0*/  MUFU.EX2 R152, R0 ;  /* 0x0000000000987308 */ /* 0x0003e40000000800 */
[----:B-1----:R-:W-:-:S06]  /*52b0*/  FFMA.FTZ R0, R19, c[0x0][0x2d0], -R3 ;  /* 0x0000b40013007a23 */ /* 0x002fcc0000010803 */
[----:B------:R1:W1:Y:S02]  /*52c0*/  MUFU.EX2 R154, R0 ;  /* 0x00000000009a7308 */ /* 0x0002640000000800 */
[----:B-1----:R-:W-:Y:S01]  /*52d0*/  FFMA.FTZ R0, R25, c[0x0][0x2d0], -R3 ;  /* 0x0000b40019007a23 */ /* 0x002fe20000010803 */
[----:B--2---:R-:W-:Y:S02]  /*52e0*/  F2FP.BF16.PACK_AB R25, R137, R138 ;  /* 0x0000008a8919723e */ /* 0x004fe400000010ff */
[----:B------:R-:W-:-:S03]  /*52f0*/  F2FP.BF16.PACK_AB R17, R154, R152 ;  /* 0x000000989a11723e */ /* 0x000fc600000010ff */
[----:B------:R1:W2:Y:S02]  /*5300*/  MUFU.EX2 R190, R0 ;  /* 0x0000000000be7308 */ /* 0x0002a40000000800 */
[----:B-1----:R-:W-:Y:S01]  /*5310*/  FFMA.FTZ R0, R20, c[0x0][0x2d0], -R2 ;  /* 0x0000b40014007a23 */ /* 0x002fe20000010802 */
[----:B--2---:R-:W-:-:S05]  /*5320*/  F2FP.BF16.PACK_AB R19, R190, R189 ;  /* 0x000000bdbe13723e */ /* 0x004fca00000010ff */
[----:B------:R1:W-:Y:S02]  /*5330*/  MUFU.EX2 R129, R0 ;  /* 0x0000000000817308 */ /* 0x0003e40000000800 */
[----:B-1----:R-:W-:-:S06]  /*5340*/  FFMA.FTZ R0, R22, c[0x0][0x2d0], -R2 ;  /* 0x0000b40016007a23 */ /* 0x002fcc0000010802 */
[----:B------:R1:W2:Y:S02]  /*5350*/  MUFU.EX2 R128, R0 ;  /* 0x0000000000807308 */ /* 0x0002a40000000800 */
[----:B-1----:R-:W-:Y:S01]  /*5360*/  FFMA.FTZ R0, R27, c[0x0][0x2d0], -R2 ;  /* 0x0000b4001b007a23 */ /* 0x002fe20000010802 */
[----:B--2---:R-:W-:Y:S02]  /*5370*/  F2FP.BF16.PACK_AB R20, R128, R129 ;  /* 0x000000818014723e */ /* 0x004fe400000010ff */
[----:B------:R-:W-:-:S03]  /*5380*/  F2FP.BF16.PACK_AB R27, R145, R140 ;  /* 0x0000008c911b723e */ /* 0x000fc600000010ff */
        /* <DEDUP_REMOVED lines=8> */
[----:B-1----:R-:W-:Y:S01]  /*5410*/  FMUL.FTZ R0, R133, c[0x0][0x2d0] ;  /* 0x0000b40085007a20 */ /* 0x002fe20000410000 */
[----:B--2---:R-:W-:-:S04]  /*5420*/  F2FP.BF16.PACK_AB R12, R147, R142 ;  /* 0x0000008e930c723e */ /* 0x004fc800000010ff */
[----:B------:R-:W-:-:S05]  /*5430*/  FSEL R0, R0, RZ, P0 ;  /* 0x000000ff00007208 */ /* 0x000fca0000000000 */
[--C-:B------:R-:W-:Y:S01]  /*5440*/  FFMA.FTZ R5, R24, c[0x0][0x2d0], -R0.reuse ;  /* 0x0000b40018057a23 */ /* 0x100fe20000010800 */
[----:B------:R-:W-:Y:S01]  /*5450*/  F2FP.BF16.PACK_AB R24, R143, R144 ;  /* 0x000000908f18723e */ /* 0x000fe200000010ff */
[--C-:B------:R-:W-:Y:S02]  /*5460*/  FFMA.FTZ R67, R67, c[0x0][0x2d0], -R0.reuse ;  /* 0x0000b40043437a23 */ /* 0x100fe40000010800 */
[----:B------:R1:W-:Y:S01]  /*5470*/  MUFU.EX2 R7, R5 ;  /* 0x0000000500077308 */ /* 0x0003e20000000800 */
[--C-:B------:R-:W-:Y:S02]  /*5480*/  FFMA.FTZ R72, R72, c[0x0][0x2d0], -R0.reuse ;  /* 0x0000b40048487a23 */ /* 0x100fe40000010800 */
[--C-:B------:R-:W-:Y:S02]  /*5490*/  FFMA.FTZ R73, R73, c[0x0][0x2d0], -R0.reuse ;  /* 0x0000b40049497a23 */ /* 0x100fe40000010800 */
[----:B-1----:R-:W-:Y:S01]  /*54a0*/  FFMA.FTZ R5, R26, c[0x0][0x2d0], -R0 ;  /* 0x0000b4001a057a23 */ /* 0x002fe20000010800 */
[----:B------:R-:W-:-:S03]  /*54b0*/  F2FP.BF16.PACK_AB R26, R153, R146 ;  /* 0x00000092991a723e */ /* 0x000fc600000010ff */
[----:B------:R1:W2:Y:S04]  /*54c0*/  MUFU.EX2 R6, R5 ;  /* 0x0000000500067308 */ /* 0x0002a80000000800 */
[----:B------:R-:W-:Y:S01]  /*54d0*/  HMMA.16816.F32.BF16 R44, R24, R96, RZ ;  /* 0x00000060182c723c */ /* 0x000fe200000418ff */
[----:B-1----:R-:W-:Y:S01]  /*54e0*/  FFMA.FTZ R5, R30, c[0x0][0x2d0], -R0 ;  /* 0x0000b4001e057a23 */ /* 0x002fe20000010800 */
[----:B--2---:R-:W-:-:S03]  /*54f0*/  F2FP.BF16.PACK_AB R21, R6, R7 ;  /* 0x000000070615723e */ /* 0x004fc600000010ff */
[----:B------:R1:W-:Y:S11]  /*5500*/  MUFU.EX2 R130, R5 ;  /* 0x0000000500827308 */ /* 0x0003f60000000800 */
[----:B------:R-:W-:Y:S08]  /*5510*/  @!UPT UIADD3 URZ, URZ, URZ, URZ ;  /* 0x0000003f3f3ff290 */ /* 0x000ff0000fffe03f */
[----:B----4-:R-:W-:Y:S01]  /*5520*/  HMMA.16816.F32.BF16 R192, R16, R104, R44 ;  /* 0x0000006810c0723c */ /* 0x010fe2000004182c */
[----:B------:R-:W2:Y:S01]  /*5530*/  LDSM.16.MT88.4 R44, [R238+0x2000] ;  /* 0x00200000ee2c783b */ /* 0x000ea20000004200 */
[----:B-1----:R-:W-:-:S04]  /*5540*/  FFMA.FTZ R5, R32, c[0x0][0x2d0], -R0 ;  /* 0x0000b40020057a23 */ /* 0x002fc80000010800 */
[----:B------:R1:W4:Y:S02]  /*5550*/  MUFU.EX2 R132, R5 ;  /* 0x0000000500847308 */ /* 0x0003240000000800 */
[--C-:B-1----:R-:W-:Y:S01]  /*5560*/  FFMA.FTZ R5, R35, c[0x0][0x2d0], -R0.reuse ;  /* 0x0000b40023057a23 */ /* 0x102fe20000010800 */
[----:B----4-:R-:W-:Y:S01]  /*5570*/  F2FP.BF16.PACK_AB R23, R132, R130 ;  /* 0x000000828417723e */ /* 0x010fe200000010ff */
[----:B------:R-:W-:Y:S04]  /*5580*/  HMMA.16816.F32.BF16 R32, R24, R92, RZ ;  /* 0x0000005c1820723c */ /* 0x000fe800000418ff */
[----:B------:R1:W-:Y:S04]  /*5590*/  MUFU.EX2 R141, R5 ;  /* 0x00000005008d7308 */ /* 0x0003e80000000800 */
[C---:B------:R-:W-:Y:S08]  /*55a0*/  HMMA.16816.F32.BF16 R28, R20.reuse, R68, RZ ;  /* 0x00000044141c723c */ /* 0x040ff000000418ff */
[----:B------:R-:W-:Y:S01]  /*55b0*/  HMMA.16816.F32.BF16 R8, R20, R92, RZ ;  /* 0x0000005c1408723c */ /* 0x000fe200000418ff */
[----:B-1----:R-:W-:-:S04]  /*55c0*/  FFMA.FTZ R5, R36, c[0x0][0x2d0], -R0 ;  /* 0x0000b40024057a23 */ /* 0x002fc80000010800 */
[----:B------:R-:W1:Y:S03]  /*55d0*/  MUFU.EX2 R180, R5 ;  /* 0x0000000500b47308 */ /* 0x000e660000000800 */
[----:B------:R-:W-:Y:S07]  /*55e0*/  HMMA.16816.F32.BF16 R36, R24, R68, RZ ;  /* 0x000000441824723c */ /* 0x000fee00000418ff */
[--C-:B------:R-:W-:Y:S01]  /*55f0*/  FFMA.FTZ R68, R75, c[0x0][0x2d0], -R0.reuse ;  /* 0x0000b4004b447a23 */ /* 0x100fe20000010800 */
[----:B------:R-:W-:Y:S01]  /*5600*/  HMMA.16816.F32.BF16 R184, R16, R84, R32 ;  /* 0x0000005410b8723c */ /* 0x000fe20000041820 */
[----:B------:R-:W-:-:S02]  /*5610*/  FFMA.FTZ R69, R74, c[0x0][0x2d0], -R0 ;  /* 0x0000b4004a457a23 */ /* 0x000fc40000010800 */
[--C-:B------:R-:W-:Y:S02]  /*5620*/  FFMA.FTZ R74, R57, c[0x0][0x2d0], -R0.reuse ;  /* 0x0000b400394a7a23 */ /* 0x100fe40000010800 */
[--C-:B------:R-:W-:Y:S01]  /*5630*/  FFMA.FTZ R75, R56, c[0x0][0x2d0], -R0.reuse ;  /* 0x0000b400384b7a23 */ /* 0x100fe20000010800 */
[----:B-1----:R-:W-:Y:S01]  /*5640*/  F2FP.BF16.PACK_AB R13, R180, R141 ;  /* 0x0000008db40d723e */ /* 0x002fe200000010ff */
[--C-:B------:R-:W-:Y:S01]  /*5650*/  FFMA.FTZ R5, R40, c[0x0][0x2d0], -R0.reuse ;  /* 0x0000b40028057a23 */ /* 0x100fe20000010800 */
[----:B------:R-:W-:Y:S03]  /*5660*/  HMMA.16816.F32.BF16 R32, R20, R100, RZ ;  /* 0x000000641420723c */ /* 0x000fe600000418ff */
[----:B------:R1:W-:Y:S05]  /*5670*/  MUFU.EX2 R182, R5 ;  /* 0x0000000500b67308 */ /* 0x0003ea0000000800 */
[----:B------:R-:W-:Y:S08]  /*5680*/  HMMA.16816.F32.BF16 R176, R16, R76, R36 ;  /* 0x0000004c10b0723c */ /* 0x000ff00000041824 */
[----:B------:R-:W-:Y:S01]  /*5690*/  HMMA.16816.F32.BF16 R36, R24, R100, RZ ;  /* 0x000000641824723c */ /* 0x000fe200000418ff */
[----:B-1----:R-:W-:-:S04]  /*56a0*/  FFMA.FTZ R5, R41, c[0x0][0x2d0], -R0 ;  /* 0x0000b40029057a23 */ /* 0x002fc80000010800 */
[----:B------:R-:W1:Y:S03]  /*56b0*/  MUFU.EX2 R181, R5 ;  /* 0x0000000500b57308 */ /* 0x000e660000000800 */
[----:B------:R-:W-:Y:S01]  /*56c0*/  HMMA.16816.F32.BF16 R40, R20, R96, RZ ;  /* 0x000000601428723c */ /* 0x000fe200000418ff */
[----:B-1----:R-:W-:Y:S11]  /*56d0*/  F2FP.BF16.PACK_AB R15, R181, R182 ;  /* 0x000000b6b50f723e */ /* 0x002ff600000010ff */
[----:B------:R-:W-:Y:S04]  /*56e0*/  @!UPT UIADD3 URZ, URZ, URZ, URZ ;  /* 0x0000003f3f3ff290 */ /* 0x000fe8000fffe03f */
[----:B-----5:R-:W-:Y:S07]  /*56f0*/  HMMA.16816.F32.BF16 R200, R16, R108, R36 ;  /* 0x0000006c10c8723c */ /* 0x020fee0000041824 */
[----:B------:R-:W-:Y:S01]  /*5700*/  FFMA.FTZ R39, R60, c[0x0][0x2d0], -R3 ;  /* 0x0000b4003c277a23 */ /* 0x000fe20000010803 */
[----:B------:R-:W-:Y:S01]  /*5710*/  HMMA.16816.F32.BF16 R172, R12, R76, R28 ;  /* 0x0000004c0cac723c */ /* 0x000fe2000004181c */
[----:B------:R-:W-:Y:S02]  /*5720*/  FFMA.FTZ R60, R66, c[0x0][0x2d0], -R2 ;  /* 0x0000b400423c7a23 */ /* 0x000fe40000010802 */
[----:B------:R-:W-:-:S02]  /*5730*/  FFMA.FTZ R66, R59, c[0x0][0x2d0], -R0 ;  /* 0x0000b4003b427a23 */ /* 0x000fc40000010800 */
[--C-:B------:R-:W-:Y:S01]  /*5740*/  FFMA.FTZ R37, R122, c[0x0][0x2d0], -R4.reuse ;  /* 0x0000b4007a257a23 */ /* 0x100fe20000010804 */
[----:B------:R-:W-:Y:S01]  /*5750*/  MUFU.EX2 R39, R39 ;  /* 0x0000002700277308 */ /* 0x000fe20000000800 */
[----:B------:R-:W-:Y:S01]  /*5760*/  FFMA.FTZ R36, R121, c[0x0][0x2d0], -R4 ;  /* 0x0000b40079247a23 */ /* 0x000fe20000010804 */
[----:B------:R-:W-:Y:S01]  /*5770*/  HMMA.16816.F32.BF16 R28, R24, R116, RZ ;  /* 0x00000074181c723c */ /* 0x000fe200000418ff */
[--C-:B------:R-:W-:Y:S02]  /*5780*/  FFMA.FTZ R38, R62, c[0x0][0x2d0], -R3.reuse ;  /* 0x0000b4003e267a23 */ /* 0x100fe40000010803 */
[----:B------:R-:W-:Y:S02]  /*5790*/  FFMA.FTZ R62, R49, c[0x0][0x2d0], -R3 ;  /* 0x0000b400313e7a23 */ /* 0x000fe40000010803 */
[----:B------:R-:W-:Y:S02]  /*57a0*/  FFMA.FTZ R49, R90, c[0x0][0x2d0], -R2 ;  /* 0x0000b4005a317a23 */ /* 0x000fe40000010802 */
[----:B------:R-:W-:Y:S01]  /*57b0*/  FADD.FTZ R0, R129, R128 ;  /* 0x0000008081007221 */ /* 0x000fe20000010000 */
[----:B------:R-:W-:Y:S03]  /*57c0*/  HMMA.16816.F32.BF16 R148, R12, R108, R32 ;  /* 0x0000006c0c94723c */ /* 0x000fe60000041820 */
[----:B------:R-:W-:-:S04]  /*57d0*/  FADD.FTZ R0, R131, R0 ;  /* 0x0000000083007221 */ /* 0x000fc80000010000 */
[--C-:B------:R-:W-:Y:S01]  /*57e0*/  FFMA.FTZ R35, R65, c[0x0][0x2d0], -R4.reuse ;  /* 0x0000b40041237a23 */ /* 0x100fe20000010804 */
[----:B------:R-:W-:Y:S01]  /*57f0*/  HMMA.16816.F32.BF16 R164, R12, R84, R8 ;  /* 0x000000540ca4723c */ /* 0x000fe20000041808 */
[--C-:B------:R-:W-:Y:S01]  /*5800*/  FFMA.FTZ R65, R58, c[0x0][0x2d0], -R3.reuse ;  /* 0x0000b4003a417a23 */ /* 0x100fe20000010803 */
[----:B------:R-:W-:Y:S01]  /*5810*/  MUFU.EX2 R85, R36 ;  /* 0x0000002400557308 */ /* 0x000fe20000000800 */
[----:B------:R-:W1:Y:S01]  /*5820*/  LDSM.16.MT88.4 R56, [R238+0x2800] ;  /* 0x00280000ee38783b */ /* 0x000e620000004200 */
[----:B------:R-:W-:Y:S02]  /*5830*/  FFMA.FTZ R32, R127, c[0x0][0x2d0], -R4 ;  /* 0x0000b4007f207a23 */ /* 0x000fe40000010804 */
[--C-:B------:R-:W-:Y:S02]  /*5840*/  FFMA.FTZ R34, R64, c[0x0][0x2d0], -R3.reuse ;  /* 0x0000b40040227a23 */ /* 0x100fe40000010803 */
[----:B------:R-:W-:Y:S01]  /*5850*/  HMMA.16816.F32.BF16 R208, R16, R112, R28 ;  /* 0x0000007010d0723c */ /* 0x000fe2000004181c */
[--C-:B------:R-:W-:Y:S01]  /*5860*/  FFMA.FTZ R33, R63, c[0x0][0x2d0], -R3.reuse ;  /* 0x0000b4003f217a23 */ /* 0x100fe20000010803 */
[----:B------:R-:W-:Y:S01]  /*5870*/  MUFU.EX2 R36, R60 ;  /* 0x0000003c00247308 */ /* 0x000fe20000000800 */
[----:B------:R-:W-:-:S02]  /*5880*/  FFMA.FTZ R64, R51, c[0x0][0x2d0], -R3 ;  /* 0x0000b40033407a23 */ /* 0x000fc40000010803 */
[----:B------:R-:W-:Y:S02]  /*5890*/  FFMA.FTZ R63, R50, c[0x0][0x2d0], -R3 ;  /* 0x0000b400323f7a23 */ /* 0x000fe40000010803 */
[----:B------:R-:W-:Y:S01]  /*58a0*/  FADD.FTZ R3, R144, R143 ;  /* 0x0000008f90037221 */ /* 0x000fe20000010000 */
[----:B------:R-:W-:Y:S01]  /*58b0*/  HMMA.16816.F32.BF16 R28, R24, R80, RZ ;  /* 0x00000050181c723c */ /* 0x000fe200000418ff */
[--C-:B------:R-:W-:Y:S02]  /*58c0*/  FFMA.FTZ R51, R91, c[0x0][0x2d0], -R2.reuse ;  /* 0x0000b4005b337a23 */ /* 0x100fe40000010802 */
[----:B------:R-:W-:Y:S01]  /*58d0*/  FFMA.FTZ R50, R88, c[0x0][0x2d0], -R2 ;  /* 0x0000b40058327a23 */ /* 0x000fe20000010802 */
[----:B------:R-:W-:Y:S01]  /*58e0*/  MUFU.EX2 R63, R63 ;  /* 0x0000003f003f7308 */ /* 0x000fe20000000800 */
[----:B------:R-:W-:Y:S02]  /*58f0*/  FADD.FTZ R3, R146, R3 ;  /* 0x0000000392037221 */ /* 0x000fe40000010000 */
[----:B------:R-:W-:Y:S01]  /*5900*/  FADD.FTZ R0, R139, R0 ;  /* 0x000000008b007221 */ /* 0x000fe20000010000 */
[----:B------:R-:W-:Y:S01]  /*5910*/  HMMA.16816.F32.BF16 R8, R20, R116, RZ ;  /* 0x000000741408723c */ /* 0x000fe200000418ff */
[----:B------:R-:W-:-:S02]  /*5920*/  FADD.FTZ R3, R153, R3 ;  /* 0x0000000399037221 */ /* 0x000fc40000010000 */
[----:B------:R-:W-:Y:S01]  /*5930*/  FADD.FTZ R0, R142, R0 ;  /* 0x000000008e007221 */ /* 0x000fe20000010000 */
[----:B------:R-:W-:Y:S01]  /*5940*/  MUFU.EX2 R51, R51 ;  /* 0x0000003300337308 */ /* 0x000fe20000000800 */
[----:B------:R-:W-:-:S03]  /*5950*/  FADD.FTZ R3, R155, R3 ;  /* 0x000000039b037221 */ /* 0x000fc60000010000 */
[----:B------:R-:W-:Y:S04]  /*5960*/  HMMA.16816.F32.BF16 R156, R12, R104, R40 ;  /* 0x000000680c9c723c */ /* 0x000fe80000041828 */
[----:B------:R-:W4:Y:S03]  /*5970*/  MUFU.EX2 R50, R50 ;  /* 0x0000003200327308 */ /* 0x000f260000000800 */
[----:B------:R-:W-:Y:S01]  /*5980*/  FADD.FTZ R40, R7, R6 ;  /* 0x0000000607287221 */ /* 0x000fe20000010000 */
[----:B---3--:R-:W-:Y:S07]  /*5990*/  HMMA.16816.F32.BF16 R216, R16, R52, R28 ;  /* 0x0000003410d8723c */ /* 0x008fee000004181c */
[--C-:B------:R-:W-:Y:S01]  /*59a0*/  FFMA.FTZ R31, R126, c[0x0][0x2d0], -R4.reuse ;  /* 0x0000b4007e1f7a23 */ /* 0x100fe20000010804 */
[----:B------:R-:W-:Y:S01]  /*59b0*/  HMMA.16816.F32.BF16 R204, R12, R112, R8 ;  /* 0x000000700ccc723c */ /* 0x000fe20000041808 */
[----:B------:R-:W-:-:S02]  /*59c0*/  FFMA.FTZ R30, R125, c[0x0][0x2d0], -R4 ;  /* 0x0000b4007d1e7a23 */ /* 0x000fc40000010804 */
[--C-:B------:R-:W-:Y:S01]  /*59d0*/  FFMA.FTZ R29, R124, c[0x0][0x2d0], -R4.reuse ;  /* 0x0000b4007c1d7a23 */ /* 0x100fe20000010804 */
[----:B------:R-:W-:Y:S01]  /*59e0*/  MUFU.EX2 R76, R31 ;  /* 0x0000001f004c7308 */ /* 0x000fe20000000800 */
[----:B------:R-:W-:Y:S01]  /*59f0*/  FFMA.FTZ R28, R123, c[0x0][0x2d0], -R4 ;  /* 0x0000b4007b1c7a23 */ /* 0x000fe20000010804 */
[----:B----4-:R-:W-:Y:S02]  /*5a00*/  F2FP.BF16.PACK_AB R124, R50, R51 ;  /* 0x00000033327c723e */ /* 0x010fe400000010ff */
[C---:B--2---:R-:W-:Y:S04]  /*5a10*/  HMMA.16816.F32.BF16 R4, R20.reuse, R44, RZ ;  /* 0x0000002c1404723c */ /* 0x044fe800000418ff */
[----:B------:R-:W-:Y:S04]  /*5a20*/  MUFU.EX2 R31, R33 ;  /* 0x00000021001f7308 */ /* 0x000fe80000000800 */
[----:B------:R-:W-:Y:S04]  /*5a30*/  HMMA.16816.F32.BF16 R8, R20, R80, RZ ;  /* 0x000000501408723c */ /* 0x000fe800000418ff */
[----:B------:R-:W-:Y:S08]  /*5a40*/  MUFU.EX2 R80, R32 ;  /* 0x0000002000507308 */ /* 0x000ff00000000800 */
[----:B------:R2:W-:Y:S04]  /*5a50*/  MUFU.EX2 R77, R29 ;  /* 0x0000001d004d7308 */ /* 0x0005e80000000800 */
[C---:B-1----:R-:W-:Y:S04]  /*5a60*/  HMMA.16816.F32.BF16 R196, R12.reuse, R56, R4 ;  /* 0x000000380cc4723c */ /* 0x042fe80000041804 */
[----:B------:R1:W-:Y:S03]  /*5a70*/  MUFU.EX2 R88, R28 ;  /* 0x0000001c00587308 */ /* 0x0003e60000000800 */
[----:B------:R-:W-:Y:S01]  /*5a80*/  FADD.FTZ R4, R130, R40 ;  /* 0x0000002882047221 */ /* 0x000fe20000010000 */
[----:B------:R-:W-:Y:S01]  /*5a90*/  HMMA.16816.F32.BF16 R212, R12, R52, R8 ;  /* 0x000000340cd4723c */ /* 0x000fe20000041808 */
[----:B------:R-:W3:Y:S02]  /*5aa0*/  LDSM.16.MT88.4 R40, [R237+0x2000] ;  /* 0x00200000ed28783b */ /* 0x000ee40000004200 */
[----:B------:R-:W-:Y:S01]  /*5ab0*/  FADD.FTZ R4, R132, R4 ;  /* 0x0000000484047221 */ /* 0x000fe20000010000 */
[----:B------:R-:W-:Y:S03]  /*5ac0*/  MUFU.EX2 R84, R30 ;  /* 0x0000001e00547308 */ /* 0x000fe60000000800 */
[----:B------:R-:W-:Y:S01]  /*5ad0*/  FFMA.FTZ R53, R89, c[0x0][0x2d0], -R2 ;  /* 0x0000b40059357a23 */ /* 0x000fe20000010802 */
[----:B------:R-:W-:Y:S01]  /*5ae0*/  HMMA.16816.F32.BF16 R8, R24, R44, RZ ;  /* 0x0000002c1808723c */ /* 0x000fe200000418ff */
[----:B--2---:R-:W-:-:S02]  /*5af0*/  FADD.FTZ R29, R141, R4 ;  /* 0x000000048d1d7221 */ /* 0x004fc40000010000 */
[----:B------:R-:W-:Y:S01]  /*5b00*/  FFMA.FTZ R52, R120, c[0x0][0x2d0], -R2 ;  /* 0x0000b40078347a23 */ /* 0x000fe20000010802 */
[----:B------:R-:W2:Y:S01]  /*5b10*/  MUFU.EX2 R89, R35 ;  /* 0x0000002300597308 */ /* 0x000ea20000000800 */
[----:B------:R-:W-:Y:S02]  /*5b20*/  FADD.FTZ R2, R138, R137 ;  /* 0x000000898a027221 */ /* 0x000fe40000010000 */
[----:B-1----:R-:W-:Y:S02]  /*5b30*/  FADD.FTZ R28, R160, R3 ;  /* 0x00000003a01c7221 */ /* 0x002fe40000010000 */
[----:B------:R-:W-:-:S03]  /*5b40*/  FADD.FTZ R2, R140, R2 ;  /* 0x000000028c027221 */ /* 0x000fc60000010000 */
[----:B------:R1:W-:Y:S01]  /*5b50*/  MUFU.EX2 R44, R34 ;  /* 0x00000022002c7308 */ /* 0x0003e20000000800 */
[----:B------:R-:W-:-:S04]  /*5b60*/  FADD.FTZ R2, R145, R2 ;  /* 0x0000000291027221 */ /* 0x000fc80000010000 */
[----:B------:R-:W-:-:S03]  /*5b70*/  FADD.FTZ R2, R152, R2 ;  /* 0x0000000298027221 */ /* 0x000fc60000010000 */
[----:B------:R-:W-:Y:S01]  /*5b80*/  MUFU.EX2 R45, R38 ;  /* 0x00000026002d7308 */ /* 0x000fe20000000800 */
[----:B------:R-:W-:Y:S01]  /*5b90*/  FADD.FTZ R3, R154, R2 ;  /* 0x000000029a037221 */ /* 0x000fe20000010000 */
[----:B--2---:R-:W-:Y:S01]  /*5ba0*/  F2FP.BF16.PACK_AB R130, R89, R85 ;  /* 0x000000555982723e */ /* 0x004fe200000010ff */
[----:B------:R-:W-:Y:S01]  /*5bb0*/  FADD.FTZ R2, R147, R0 ;  /* 0x0000000093027221 */ /* 0x000fe20000010000 */
[----:B------:R-:W-:Y:S01]  /*5bc0*/  HMMA.16816.F32.BF16 R168, R16, R56, R8 ;  /* 0x0000003810a8723c */ /* 0x000fe20000041808 */
[----:B------:R-:W-:Y:S02]  /*5bd0*/  FADD.FTZ R0, R191, R28 ;  /* 0x0000001cbf007221 */ /* 0x000fe40000010000 */
[----:B------:R-:W-:Y:S01]  /*5be0*/  FADD.FTZ R2, R183, R2 ;  /* 0x00000002b7027221 */ /* 0x000fe20000010000 */
[----:B-1----:R-:W1:Y:S01]  /*5bf0*/  LDSM.16.MT88.4 R32, [R237+0x2800] ;  /* 0x00280000ed20783b */ /* 0x002e620000004200 */
[----:B------:R-:W-:Y:S01]  /*5c00*/  FADD.FTZ R0, R220, R0 ;  /* 0x00000000dc007221 */ /* 0x000fe20000010000 */
[----:B------:R-:W-:Y:S01]  /*5c10*/  MUFU.EX2 R38, R61 ;  /* 0x0000003d00267308 */ /* 0x000fe20000000800 */
[----:B------:R-:W-:Y:S01]  /*5c20*/  FADD.FTZ R3, R189, R3 ;  /* 0x00000003bd037221 */ /* 0x000fe20000010000 */
[----:B---3--:R-:W-:Y:S01]  /*5c30*/  HMMA.16816.F32.BF16 R4, R20, R40, RZ ;  /* 0x000000281404723c */ /* 0x008fe200000418ff */
[----:B------:R-:W-:-:S02]  /*5c40*/  FADD.FTZ R0, R80, R0 ;  /* 0x0000000050007221 */ /* 0x000fc40000010000 */
[----:B------:R-:W-:Y:S02]  /*5c50*/  FADD.FTZ R3, R190, R3 ;  /* 0x00000003be037221 */ /* 0x000fe40000010000 */
[----:B------:R-:W-:Y:S01]  /*5c60*/  FADD.FTZ R0, R76, R0 ;  /* 0x000000004c007221 */ /* 0x000fe20000010000 */
[----:B------:R-:W2:Y:S02]  /*5c70*/  MUFU.EX2 R81, R37 ;  /* 0x0000002500517308 */ /* 0x000ea40000000800 */
[----:B------:R-:W-:Y:S01]  /*5c80*/  HMMA.16816.F32.BF16 R8, R24, R40, RZ ;  /* 0x000000281808723c */ /* 0x000fe200000418ff */
[----:B------:R-:W-:-:S05]  /*5c90*/  FADD.FTZ R0, R84, R0 ;  /* 0x0000000054007221 */ /* 0x000fca0000010000 */
[----:B------:R-:W-:Y:S08]  /*5ca0*/  MUFU.EX2 R37, R53 ;  /* 0x0000003500257308 */ /* 0x000ff00000000800 */
[----:B------:R-:W3:Y:S01]  /*5cb0*/  MUFU.EX2 R30, R52 ;  /* 0x00000034001e7308 */ /* 0x000ee20000000800 */
[----:B--2---:R-:W-:-:S07]  /*5cc0*/  F2FP.BF16.PACK_AB R128, R81, R88 ;  /* 0x000000585180723e */ /* 0x004fce00000010ff */
[----:B------:R-:W-:Y:S01]  /*5cd0*/  MUFU.EX2 R56, R65 ;  /* 0x0000004100387308 */ /* 0x000fe20000000800 */
[-C--:B-1----:R-:W-:Y:S07]  /*5ce0*/  HMMA.16816.F32.BF16 R160, R12, R32.reuse, R4 ;  /* 0x000000200ca0723c */ /* 0x082fee0000041804 */
[----:B------:R-:W-:Y:S01]  /*5cf0*/  MUFU.EX2 R52, R49 ;  /* 0x0000003100347308 */ /* 0x000fe20000000800 */
[----:B------:R-:W-:Y:S01]  /*5d00*/  FADD.FTZ R4, R180, R29 ;  /* 0x0000001db4047221 */ /* 0x000fe20000010000 */
[----:B------:R-:W-:Y:S01]  /*5d10*/  HMMA.16816.F32.BF16 R152, R16, R32, R8 ;  /* 0x000000201098723c */ /* 0x000fe20000041808 */
[----:B------:R-:W-:-:S02]  /*5d20*/  FADD.FTZ R6, R188, R2 ;  /* 0x00000002bc067221 */ /* 0x000fc40000010000 */
[----:B------:R-:W-:-:S03]  /*5d30*/  FADD.FTZ R2, R182, R4 ;  /* 0x00000004b6027221 */ /* 0x000fc60000010000 */
[----:B------:R-:W1:Y:S01]  /*5d40*/  MUFU.EX2 R49, R48 ;  /* 0x0000003000317308 */ /* 0x000e620000000800 */
[----:B------:R-:W-:Y:S01]  /*5d50*/  FADD.FTZ R5, R77, R0 ;  /* 0x000000004d057221 */ /* 0x000fe20000010000 */
[----:B------:R-:W-:Y:S01]  /*5d60*/  F2FP.BF16.PACK_AB R4, R36, R38 ;  /* 0x000000262404723e */ /* 0x000fe200000010ff */
[----:B------:R-:W-:Y:S01]  /*5d70*/  FADD.FTZ R28, R181, R2 ;  /* 0x00000002b51c7221 */ /* 0x000fe20000010000 */
[----:B------:R-:W-:Y:S01]  /*5d80*/  F2FP.BF16.PACK_AB R9, R31, R44 ;  /* 0x0000002c1f09723e */ /* 0x000fe200000010ff */
[----:B------:R-:W-:Y:S01]  /*5d90*/  FADD.FTZ R2, R44, R3 ;  /* 0x000000032c027221 */ /* 0x000fe20000010000 */
[----:B------:R-:W-:Y:S02]  /*5da0*/  F2FP.BF16.PACK_AB R11, R39, R45 ;  /* 0x0000002d270b723e */ /* 0x000fe400000010ff */
[----:B------:R-:W2:Y:S01]  /*5db0*/  MUFU.EX2 R48, R66 ;  /* 0x0000004200307308 */ /* 0x000ea20000000800 */
[----:B------:R-:W-:Y:S01]  /*5dc0*/  FADD.FTZ R2, R31, R2 ;  /* 0x000000021f027221 */ /* 0x000fe20000010000 */
[----:B------:R-:W-:-:S02]  /*5dd0*/  F2FP.BF16.PACK_AB R8, R76, R80 ;  /* 0x000000504c08723e */ /* 0x000fc400000010ff */
[----:B------:R-:W-:Y:S01]  /*5de0*/  F2FP.BF16.PACK_AB R10, R77, R84 ;  /* 0x000000544d0a723e */ /* 0x000fe200000010ff */
[----:B------:R-:W-:Y:S02]  /*5df0*/  FADD.FTZ R0, R45, R2 ;  /* 0x000000022d007221 */ /* 0x000fe40000010000 */
[----:B------:R-:W-:Y:S01]  /*5e00*/  FADD.FTZ R2, R38, R6 ;  /* 0x0000000626027221 */ /* 0x000fe20000010000 */
[----:B------:R-:W4:Y:S01]  /*5e10*/  MUFU.EX2 R41, R64 ;  /* 0x0000004000297308 */ /* 0x000f220000000800 */
[----:B------:R-:W-:Y:S01]  /*5e20*/  FADD.FTZ R3, R39, R0 ;  /* 0x0000000027037221 */ /* 0x000fe20000010000 */
[----:B---3--:R-:W-:Y:S01]  /*5e30*/  F2FP.BF16.PACK_AB R6, R30, R37 ;  /* 0x000000251e06723e */ /* 0x008fe200000010ff */
[----:B------:R-:W-:Y:S01]  /*5e40*/  FADD.FTZ R0, R36, R2 ;  /* 0x0000000224007221 */ /* 0x000fe20000010000 */
[----:B-1----:R-:W-:Y:S01]  /*5e50*/  F2FP.BF16.PACK_AB R126, R49, R52 ;  /* 0x00000034317e723e */ /* 0x002fe200000010ff */
[----:B------:R-:W-:Y:S02]  /*5e60*/  FADD.FTZ R2, R56, R3 ;  /* 0x0000000338027221 */ /* 0x000fe40000010000 */
[----:B------:R-:W-:Y:S01]  /*5e70*/  FADD.FTZ R0, R37, R0 ;  /* 0x0000000025007221 */ /* 0x000fe20000010000 */
[----:B------:R-:W1:Y:S03]  /*5e80*/  MUFU.EX2 R40, R67 ;  /* 0x0000004300287308 */ /* 0x000e660000000800 */
[----:B------:R-:W-:-:S02]  /*5e90*/  FADD.FTZ R7, R30, R0 ;  /* 0x000000001e077221 */ /* 0x000fc40000010000 */
[----:B------:R-:W-:Y:S02]  /*5ea0*/  FADD.FTZ R0, R88, R5 ;  /* 0x0000000558007221 */ /* 0x000fe40000010000 */
[----:B--2---:R-:W-:Y:S01]  /*5eb0*/  FADD.FTZ R5, R48, R28 ;  /* 0x0000001c30057221 */ /* 0x004fe20000010000 */
[----:B------:R-:W2:Y:S01]  /*5ec0*/  MUFU.EX2 R33, R68 ;  /* 0x0000004400217308 */ /* 0x000ea20000000800 */
[----:B------:R-:W-:Y:S01]  /*5ed0*/  FADD.FTZ R0, R81, R0 ;  /* 0x0000000051007221 */ /* 0x000fe20000010000 */
[C---:B----4-:R-:W-:Y:S01]  /*5ee0*/  F2FP.BF16.PACK_AB R129, R41.reuse, R56 ;  /* 0x000000382981723e */ /* 0x050fe200000010ff */
[----:B------:R-:W-:Y:S02]  /*5ef0*/  FADD.FTZ R3, R41, R2 ;  /* 0x0000000229037221 */ /* 0x000fe40000010000 */
[----:B------:R-:W-:Y:S02]  /*5f00*/  FADD.FTZ R2, R85, R0 ;  /* 0x0000000055027221 */ /* 0x000fe40000010000 */
[----:B------:R-:W-:Y:S01]  /*5f10*/  FADD.FTZ R0, R63, R3 ;  /* 0x000000033f007221 */ /* 0x000fe20000010000 */
[----:B------:R-:W3:Y:S01]  /*5f20*/  MUFU.EX2 R57, R62 ;  /* 0x0000003e00397308 */ /* 0x000ee20000000800 */
[----:B-1----:R-:W-:-:S02]  /*5f30*/  FADD.FTZ R5, R40, R5 ;  /* 0x0000000528057221 */ /* 0x002fc40000010000 */
[----:B------:R-:W-:Y:S02]  /*5f40*/  FADD.FTZ R28, R89, R2 ;  /* 0x00000002591c7221 */ /* 0x000fe40000010000 */
[----:B------:R-:W-:Y:S01]  /*5f50*/  FADD.FTZ R2, R51, R7 ;  /* 0x0000000733027221 */ /* 0x000fe20000010000 */
[----:B------:R-:W-:Y:S02]  /*5f60*/  HMMA.16816.F32.BF16 R88, R20, R70, RZ ;  /* 0x000000461458723c */ /* 0x000fe400000418ff */
[----:B------:R-:W1:Y:S01]  /*5f70*/  MUFU.EX2 R31, R69 ;  /* 0x00000045001f7308 */ /* 0x000e620000000800 */
[----:B--2---:R-:W-:Y:S01]  /*5f80*/  FADD.FTZ R3, R33, R5 ;  /* 0x0000000521037221 */ /* 0x004fe20000010000 */
[----:B------:R2:W-:Y:S06]  /*5f90*/  STL [R1+0x18], R28 ;  /* 0x0000181c01007387 */ /* 0x0005ec0000100800 */
[----:B------:R-:W4:Y:S01]  /*5fa0*/  MUFU.EX2 R32, R72 ;  /* 0x0000004800207308 */ /* 0x000f220000000800 */
[C---:B---3--:R-:W-:Y:S01]  /*5fb0*/  FADD.FTZ R5, R57.reuse, R0 ;  /* 0x0000000039057221 */ /* 0x048fe20000010000 */
[----:B------:R-:W-:Y:S01]  /*5fc0*/  F2FP.BF16.PACK_AB R131, R57, R63 ;  /* 0x0000003f3983723e */ /* 0x000fe200000010ff */
[----:B------:R-:W-:-:S05]  /*5fd0*/  FADD.FTZ R0, R50, R2 ;  /* 0x0000000232007221 */ /* 0x000fca0000010000 */
[----:B------:R-:W-:Y:S01]  /*5fe0*/  MUFU.EX2 R29, R74 ;  /* 0x0000004a001d7308 */ /* 0x000fe20000000800 */
[C---:B-1----:R-:W-:Y:S01]  /*5ff0*/  FADD.FTZ R2, R31.reuse, R3 ;  /* 0x000000031f027221 */ /* 0x042fe20000010000 */
[----:B------:R1:W-:Y:S01]  /*6000*/  STL [R1+0x14], R5 ;  /* 0x0000140501007387 */ /* 0x0003e20000100800 */
[----:B------:R-:W-:Y:S01]  /*6010*/  FADD.FTZ R0, R52, R0 ;  /* 0x0000000034007221 */ /* 0x000fe20000010000 */
[----:B------:R-:W-:-:S04]  /*6020*/  F2FP.BF16.PACK_AB R7, R31, R33 ;  /* 0x000000211f07723e */ /* 0x000fc800000010ff */
[----:B------:R-:W3:Y:S01]  /*6030*/  MUFU.EX2 R30, R73 ;  /* 0x00000049001e7308 */ /* 0x000ee20000000800 */
[----:B----4-:R-:W-:-:S07]  /*6040*/  FADD.FTZ R2, R32, R2 ;  /* 0x0000000220027221 */ /* 0x010fce0000010000 */
[----:B--2---:R-:W2:Y:S01]  /*6050*/  MUFU.EX2 R28, R75 ;  /* 0x0000004b001c7308 */ /* 0x004ea20000000800 */
[----:B------:R-:W-:Y:S01]  /*6060*/  FADD.FTZ R0, R49, R0 ;  /* 0x0000000031007221 */ /* 0x000fe20000010000 */
[C---:B------:R-:W-:Y:S04]  /*6070*/  HMMA.16816.F32.BF16 R64, R20.reuse, R98, RZ ;  /* 0x000000621440723c */ /* 0x040fe800000418ff */
[----:B------:R4:W-:Y:S01]  /*6080*/  STL [R1+0x20], R0 ;  /* 0x0000200001007387 */ /* 0x0009e20000100800 */
[C---:B---3--:R-:W-:Y:S01]  /*6090*/  FADD.FTZ R2, R30.reuse, R2 ;  /* 0x000000021e027221 */ /* 0x048fe20000010000 */
[----:B------:R-:W-:Y:S02]  /*60a0*/  F2FP.BF16.PACK_AB R125, R30, R32 ;  /* 0x000000201e7d723e */ /* 0x000fe400000010ff */
[C---:B------:R-:W-:Y:S01]  /*60b0*/  HMMA.16816.F32.BF16 R60, R20.reuse, R102, RZ ;  /* 0x00000066143c723c */ /* 0x040fe200000418ff */
[----:B-1----:R-:W-:Y:S01]  /*60c0*/  F2FP.BF16.PACK_AB R5, R40, R48 ;  /* 0x000000302805723e */ /* 0x002fe200000010ff */
[----:B------:R-:W-:Y:S01]  /*60d0*/  FADD.FTZ R2, R29, R2 ;  /* 0x000000021d027221 */ /* 0x000fe20000010000 */
[----:B------:R-:W3:Y:S03]  /*60e0*/  LDL R132, [R1+0x28] ;  /* 0x0000280001847983 */ /* 0x000ee60000100800 */
[C---:B--2---:R-:W-:Y:S01]  /*60f0*/  FADD.FTZ R2, R28.reuse, R2 ;  /* 0x000000021c027221 */ /* 0x044fe20000010000 */
[----:B------:R-:W-:Y:S01]  /*6100*/  F2FP.BF16.PACK_AB R127, R28, R29 ;  /* 0x0000001d1c7f723e */ /* 0x000fe200000010ff */
[C---:B------:R-:W-:Y:S08]  /*6110*/  HMMA.16816.F32.BF16 R72, R20.reuse, R94, RZ ;  /* 0x0000005e1448723c */ /* 0x040ff000000418ff */
[C---:B------:R-:W-:Y:S01]  /*6120*/  HMMA.16816.F32.BF16 R48, R20.reuse, R118, RZ ;  /* 0x000000761430723c */ /* 0x040fe200000418ff */
[----:B----4-:R-:W2:Y:S07]  /*6130*/  LDL R0, [R1+0xac] ;  /* 0x0000ac0001007983 */ /* 0x010eae0000100800 */
[C---:B------:R-:W-:Y:S08]  /*6140*/  HMMA.16816.F32.BF16 R36, R20.reuse, R82, RZ ;  /* 0x000000521424723c */ /* 0x040ff000000418ff */
[C---:B------:R-:W-:Y:S08]  /*6150*/  HMMA.16816.F32.BF16 R28, R20.reuse, R46, RZ ;  /* 0x0000002e141c723c */ /* 0x040ff000000418ff */
[----:B------:R-:W-:Y:S08]  /*6160*/  HMMA.16816.F32.BF16 R20, R20, R42, RZ ;  /* 0x0000002a1414723c */ /* 0x000ff000000418ff */
        /* <DEDUP_REMOVED lines=8> */
[----:B------:R-:W-:Y:S11]  /*61f0*/  HMMA.16816.F32.BF16 R12, R24, R70, RZ ;  /* 0x00000046180c723c */ /* 0x000ff600000418ff */
[----:B------:R-:W-:Y:S11]  /*6200*/  @!UPT UIADD3 URZ, URZ, URZ, URZ ;  /* 0x0000003f3f3ff290 */ /* 0x000ff6000fffe03f */
[----:B------:R-:W-:Y:S02]  /*6210*/  @!UPT UIADD3 URZ, URZ, URZ, URZ ;  /* 0x0000003f3f3ff290 */ /* 0x000fe4000fffe03f */
[----:B------:R-:W-:Y:S01]  /*6220*/  HMMA.16816.F32.BF16 R180, R16, R78, R12 ;  /* 0x0000004e10b4723c */ /* 0x000fe2000004180c */
[----:B------:R-:W-:Y:S04]  /*6230*/  STL [R1+0x24], R2 ;  /* 0x0000240201007387 */ /* 0x000fe80000100800 */
[----:B------:R-:W-:Y:S03]  /*6240*/  LDSM.16.MT88.4 R76, [R235+0x3800] ;  /* 0x00380000eb4c783b */ /* 0x000fe60000004200 */
[----:B------:R-:W-:Y:S01]  /*6250*/  HMMA.16816.F32.BF16 R12, R24, R94, RZ ;  /* 0x0000005e180c723c */ /* 0x000fe200000418ff */
[----:B------:R-:W-:Y:S11]  /*6260*/  LDSM.16.MT88.4 R92, [R236+0x3800] ;  /* 0x00380000ec5c783b */ /* 0x000ff60000004200 */
[----:B------:R-:W-:Y:S11]  /*6270*/  @!UPT UIADD3 URZ, URZ, URZ, URZ ;  /* 0x0000003f3f3ff290 */ /* 0x000ff6000fffe03f */
[----:B------:R-:W-:Y:S01]  /*6280*/  @!UPT UIADD3 URZ, URZ, URZ, URZ ;  /* 0x0000003f3f3ff290 */ /* 0x000fe2000fffe03f */
[----:B------:R-:W-:Y:S08]  /*6290*/  HMMA.16816.F32.BF16 R188, R16, R86, R12 ;  /* 0x0000005610bc723c */ /* 0x000ff0000004180c */
[----:B------:R-:W-:Y:S11]  /*62a0*/  HMMA.16816.F32.BF16 R12, R24, R98, RZ ;  /* 0x00000062180c723c */ /* 0x000ff600000418ff */
[----:B------:R-:W-:Y:S11]  /*62b0*/  @!UPT UIADD3 URZ, URZ, URZ, URZ ;  /* 0x0000003f3f3ff290 */ /* 0x000ff6000fffe03f */
[----:B------:R-:W-:Y:S02]  /*62c0*/  @!UPT UIADD3 URZ, URZ, URZ, URZ ;  /* 0x0000003f3f3ff290 */ /* 0x000fe4000fffe03f */
[----:B------:R-:W-:Y:S08]  /*62d0*/  HMMA.16816.F32.BF16 R104, R16, R106, R12 ;  /* 0x0000006a1068723c */ /* 0x000ff0000004180c */
[----:B------:R-:W-:Y:S11]  /*62e0*/  HMMA.16816.F32.BF16 R12, R24, R102, RZ ;  /* 0x00000066180c723c */ /* 0x000ff600000418ff */
[----:B------:R-:W-:Y:S11]  /*62f0*/  @!UPT UIADD3 URZ, URZ, URZ, URZ ;  /* 0x0000003f3f3ff290 */ /* 0x000ff6000fffe03f */
[----:B------:R-:W-:Y:S02]  /*6300*/  @!UPT UIADD3 URZ, URZ, URZ, URZ ;  /* 0x0000003f3f3ff290 */ /* 0x000fe4000fffe03f */
[----:B------:R-:W-:Y:S01]  /*6310*/  HMMA.16816.F32.BF16 R20, R16, R110, R12 ;  /* 0x0000006e1014723c */ /* 0x000fe2000004180c */
[----:B------:R-:W-:Y:S07]  /*6320*/  LDSM.16.MT88.4 R108, [R238+0x3800] ;  /* 0x00380000ee6c783b */ /* 0x000fee0000004200 */
[----:B------:R-:W-:Y:S11]  /*6330*/  HMMA.16816.F32.BF16 R12, R24, R118, RZ ;  /* 0x00000076180c723c */ /* 0x000ff600000418ff */
[----:B------:R-:W-:Y:S11]  /*6340*/  @!UPT UIADD3 URZ, URZ, URZ, URZ ;  /* 0x0000003f3f3ff290 */ /* 0x000ff6000fffe03f */
[----:B------:R-:W-:Y:S02]  /*6350*/  @!UPT UIADD3 URZ, URZ, URZ, URZ ;  /* 0x0000003f3f3ff290 */ /* 0x000fe4000fffe03f */
[----:B------:R-:W-:Y:S08]  /*6360*/  HMMA.16816.F32.BF16 R36, R16, R114, R12 ;  /* 0x000000721024723c */ /* 0x000ff0000004180c */
[----:B------:R-:W-:Y:S11]  /*6370*/  HMMA.16816.F32.BF16 R12, R24, R82, RZ ;  /* 0x00000052180c723c */ /* 0x000ff600000418ff */
[----:B------:R-:W-:Y:S11]  /*6380*/  @!UPT UIADD3 URZ, URZ, URZ, URZ ;  /* 0x0000003f3f3ff290 */ /* 0x000ff6000fffe03f */
[----:B------:R-:W-:Y:S02]  /*6390*/  @!UPT UIADD3 URZ, URZ, URZ, URZ ;  /* 0x0000003f3f3ff290 */ /* 0x000fe4000fffe03f */
[----:B------:R-:W-:Y:S08]  /*63a0*/  HMMA.16816.F32.BF16 R52, R16, R54, R12 ;  /* 0x000000361034723c */ /* 0x000ff0000004180c */
[C---:B------:R-:W-:Y:S08]  /*63b0*/  HMMA.16816.F32.BF16 R12, R24.reuse, R46, RZ ;  /* 0x0000002e180c723c */ /* 0x040ff000000418ff */
[----:B------:R-:W-:Y:S11]  /*63c0*/  HMMA.16816.F32.BF16 R24, R24, R42, RZ ;  /* 0x0000002a1818723c */ /* 0x000ff600000418ff */
[----:B------:R-:W-:Y:S05]  /*63d0*/  @!UPT UIADD3 URZ, URZ, URZ, URZ ;  /* 0x0000003f3f3ff290 */ /* 0x000fea000fffe03f */
[C---:B------:R-:W-:Y:S01]  /*63e0*/  HMMA.16816.F32.BF16 R56, R16.reuse, R58, R12 ;  /* 0x0000003a1038723c */ /* 0x040fe2000004180c */
[----:B------:R-:W1:Y:S07]  /*63f0*/  LDSM.16.MT88.4 R12, [R236+0x1000] ;  /* 0x00100000ec0c783b */ /* 0x000e6e0000004200 */
[----:B------:R-:W-:Y:S01]  /*6400*/  HMMA.16816.F32.BF16 R24, R16, R34, R24 ;  /* 0x000000221018723c */ /* 0x000fe20000041818 */
[----:B------:R-:W4:Y:S07]  /*6410*/  LDSM.16.MT88.4 R16, [R235+0x1000] ;  /* 0x00100000eb10783b */ /* 0x000f2e0000004200 */
[C---:B-1----:R-:W-:Y:S08]  /*6420*/  HMMA.16816.F32.BF16 R184, R8.reuse, R12, R184 ;  /* 0x0000000c08b8723c */ /* 0x042ff000000418b8 */
[-C--:B----4-:R-:W-:Y:S08]  /*6430*/  HMMA.16816.F32.BF16 R176, R8, R16.reuse, R176 ;  /* 0x0000001008b0723c */ /* 0x090ff000000418b0 */
[----:B------:R-:W-:Y:S08]  /*6440*/  HMMA.16816.F32.BF16 R172, R4, R16, R172 ;  /* 0x0000001004ac723c */ /* 0x000ff000000418ac */
[-C--:B------:R-:W-:Y:S08]  /*6450*/  HMMA.16816.F32.BF16 R180, R8, R18.reuse, R180 ;  /* 0x0000001208b4723c */ /* 0x080ff000000418b4 */
[C---:B------:R-:W-:Y:S01]  /*6460*/  HMMA.16816.F32.BF16 R28, R4.reuse, R18, R88 ;  /* 0x00000012041c723c */ /* 0x040fe20000041858 */
[----:B------:R-:W1:Y:S07]  /*6470*/  LDSM.16.MT88.4 R16, [R238+0x1000] ;  /* 0x00100000ee10783b */ /* 0x000e6e0000004200 */
[----:B------:R-:W-:Y:S08]  /*6480*/  HMMA.16816.F32.BF16 R164, R4, R12, R164 ;  /* 0x0000000c04a4723c */ /* 0x000ff000000418a4 */
[-C--:B------:R-:W-:Y:S08]  /*6490*/  HMMA.16816.F32.BF16 R188, R8, R14.reuse, R188 ;  /* 0x0000000e08bc723c */ /* 0x080ff000000418bc */
[----:B------:R-:W-:Y:S01]  /*64a0*/  HMMA.16816.F32.BF16 R32, R4, R14, R72 ;  /* 0x0000000e0420723c */ /* 0x000fe20000041848 */
[----:B------:R-:W4:Y:S07]  /*64b0*/  LDSM.16.MT88.4 R12, [R237+0x1000] ;  /* 0x00100000ed0c783b */ /* 0x000f2e0000004200 */
[-C--:B-1----:R-:W-:Y:S08]  /*64c0*/  HMMA.16816.F32.BF16 R192, R8, R16.reuse, R192 ;  /* 0x0000001008c0723c */ /* 0x082ff000000418c0 */
[----:B------:R-:W-:Y:S08]  /*64d0*/  HMMA.16816.F32.BF16 R156, R4, R16, R156 ;  /* 0x00000010049c723c */ /* 0x000ff0000004189c */
[-C--:B------:R-:W-:Y:S08]  /*64e0*/  HMMA.16816.F32.BF16 R104, R8, R18.reuse, R104 ;  /* 0x000000120868723c */ /* 0x080ff00000041868 */
[----:B------:R-:W-:Y:S01]  /*64f0*/  HMMA.16816.F32.BF16 R40, R4, R18, R64 ;  /* 0x000000120428723c */ /* 0x000fe20000041840 */
[----:B------:R-:W1:Y:S07]  /*6500*/  LDSM.16.MT88.4 R16, [R235+0x3000] ;  /* 0x00300000eb10783b */ /* 0x000e6e0000004200 */
[-C--:B----4-:R-:W-:Y:S08]  /*6510*/  HMMA.16816.F32.BF16 R200, R8, R12.reuse, R200 ;  /* 0x0000000c08c8723c */ /* 0x090ff000000418c8 */
[----:B------:R-:W-:Y:S08]  /*6520*/  HMMA.16816.F32.BF16 R148, R4, R12, R148 ;  /* 0x0000000c0494723c */ /* 0x000ff00000041894 */
[-C--:B------:R-:W-:Y:S08]  /*6530*/  HMMA.16816.F32.BF16 R20, R8, R14.reuse, R20 ;  /* 0x0000000e0814723c */ /* 0x080ff00000041814 */
[C---:B------:R-:W-:Y:S01]  /*6540*/  HMMA.16816.F32.BF16 R44, R4.reuse, R14, R60 ;  /* 0x0000000e042c723c */ /* 0x040fe2000004183c */
[----:B------:R-:W4:Y:S07]  /*6550*/  LDSM.16.MT88.4 R12, [R236+0x3000] ;  /* 0x00300000ec0c783b */ /* 0x000f2e0000004200 */
[----:B-1----:R-:W-:Y:S08]  /*6560*/  HMMA.16816.F32.BF16 R60, R4, R18, R48 ;  /* 0x00000012043c723c */ /* 0x002ff00000041830 */
[C---:B------:R-:W-:Y:S08]  /*6570*/  HMMA.16816.F32.BF16 R68, R8.reuse, R16, R208 ;  /* 0x000000100844723c */ /* 0x040ff000000418d0 */
[-C--:B----4-:R-:W-:Y:S08]  /*6580*/  HMMA.16816.F32.BF16 R84, R8, R12.reuse, R216 ;  /* 0x0000000c0854723c */ /* 0x090ff000000418d8 */
[----:B------:R-:W-:Y:S08]  /*6590*/  HMMA.16816.F32.BF16 R88, R4, R12, R212 ;  /* 0x0000000c0458723c */ /* 0x000ff000000418d4 */
[-C--:B------:R-:W-:Y:S08]  /*65a0*/  HMMA.16816.F32.BF16 R52, R8, R14.reuse, R52 ;  /* 0x0000000e0834723c */ /* 0x080ff00000041834 */
[C---:B------:R-:W-:Y:S01]  /*65b0*/  HMMA.16816.F32.BF16 R48, R4.reuse, R14, R120 ;  /* 0x0000000e0430723c */ /* 0x040fe20000041878 */
[----:B------:R-:W1:Y:S07]  /*65c0*/  LDSM.16.MT88.4 R12, [R237+0x3000] ;  /* 0x00300000ed0c783b */ /* 0x000e6e0000004200 */
[----:B------:R-:W-:Y:S08]  /*65d0*/  HMMA.16816.F32.BF16 R72, R4, R16, R204 ;  /* 0x000000100448723c */ /* 0x000ff000000418cc */
[----:B------:R-:W-:Y:S01]  /*65e0*/  HMMA.16816.F32.BF16 R36, R8, R18, R36 ;  /* 0x000000120824723c */ /* 0x000fe20000041824 */
[----:B------:R-:W4:Y:S01]  /*65f0*/  LDSM.16.MT88.4 R16, [R238+0x3000] ;  /* 0x00300000ee10783b */ /* 0x000f220000004200 */
[----:B--2---:R-:W-:-:S06]  /*6600*/  @P4 IMAD.HI.U32 R2, R0, c[0x0][0x2c8], RZ ;  /* 0x0000b20000024a27 */ /* 0x004fcc00078e00ff */
[----:B-1----:R-:W-:Y:S01]  /*6610*/  HMMA.16816.F32.BF16 R116, R8, R12, R152 ;  /* 0x0000000c0874723c */ /* 0x002fe20000041898 */
[----:B------:R-:W1:Y:S01]  /*6620*/  LDSM.16.MT88.4 R152, [R238+0x1800] ;  /* 0x00180000ee98783b */ /* 0x000e620000004200 */
[----:B------:R-:W-:-:S06]  /*6630*/  @P4 SHF.R.U32.HI R0, RZ, c[0x0][0x2cc], R2 ;  /* 0x0000b300ff004a19 */ /* 0x000fcc0000011602 */
[C---:B------:R-:W-:Y:S08]  /*6640*/  HMMA.16816.F32.BF16 R24, R8.reuse, R14, R24 ;  /* 0x0000000e0818723c */ /* 0x040ff00000041818 */
[C---:B----4-:R-:W-:Y:S01]  /*6650*/  HMMA.16816.F32.BF16 R100, R8.reuse, R16, R168 ;  /* 0x000000100864723c */ /* 0x050fe200000418a8 */
[----:B------:R-:W2:Y:S07]  /*6660*/  LDSM.16.MT88.4 R168, [R235+0x1800] ;  /* 0x00180000eba8783b */ /* 0x000eae0000004200 */
[----:B------:R-:W-:Y:S08]  /*6670*/  HMMA.16816.F32.BF16 R56, R8, R18, R56 ;  /* 0x000000120838723c */ /* 0x000ff00000041838 */
[----:B------:R-:W-:Y:S01]  /*6680*/  HMMA.16816.F32.BF16 R8, R4, R16, R196 ;  /* 0x000000100408723c */ /* 0x000fe200000418c4 */
[----:B------:R-:W-:-:S07]  /*6690*/  IADD3 R0, R0, -c[0x0][0x168], R222 ;  /* 0x80005a0000007a10 */ /* 0x000fce0007ffe0de */
[C---:B------:R-:W-:Y:S01]  /*66a0*/  HMMA.16816.F32.BF16 R16, R4.reuse, R18, R144 ;  /* 0x000000120410723c */ /* 0x040fe20000041890 */
[----:B------:R-:W-:Y:S07]  /*66b0*/  LDSM.16.MT88.4 R144, [R237+0x1800] ;  /* 0x00180000ed90783b */ /* 0x000fee0000004200 */
[C---:B------:R-:W-:Y:S01]  /*66c0*/  HMMA.16816.F32.BF16 R120, R4.reuse, R12, R160 ;  /* 0x0000000c0478723c */ /* 0x040fe200000418a0 */
[----:B------:R-:W4:Y:S07]  /*66d0*/  LDSM.16.MT88.4 R160, [R236+0x1800] ;  /* 0x00180000eca0783b */ /* 0x000f2e0000004200 */
[----:B------:R-:W-:Y:S01]  /*66e0*/  HMMA.16816.F32.BF16 R12, R4, R14, R140 ;  /* 0x0000000e040c723c */ /* 0x000fe2000004188c */
[----:B------:R-:W5:Y:S01]  /*66f0*/  LDSM.16.MT88.4 R4, [R237+0x3800] ;  /* 0x00380000ed04783b */ /* 0x000f620000004200 */
[----:B------:R-:W-:-:S04]  /*6700*/  SHF.R.S32.HI R2, RZ, 0x1f, R0 ;  /* 0x0000001fff027819 */ /* 0x000fc80000011400 */
[----:B------:R-:W-:Y:S02]  /*6710*/  LEA.HI R0, R2, R0, RZ, 0x6 ;  /* 0x0000000002007211 */ /* 0x000fe400078f30ff */
[----:B-1----:R-:W-:Y:S02]  /*6720*/  HMMA.16816.F32.BF16 R196, R128, R154, R104 ;  /* 0x0000009a80c4723c */ /* 0x002fe40000041868 */
[----:B------:R-:W-:Y:S02]  /*6730*/  SHF.R.S32.HI R0, RZ, 0x6, R0 ;  /* 0x00000006ff007819 */ /* 0x000fe40000011400 */
[----:B------:R-:W-:-:S04]  /*6740*/  IADD3 R3, R221, -0x2, RZ ;  /* 0xfffffffedd037810 */ /* 0x000fc80007ffe0ff */
[----:B------:R-:W-:Y:S01]  /*6750*/  HMMA.16816.F32.BF16 R104, R124, R108, R8 ;  /* 0x0000006c7c68723c */ /* 0x000fe20000041808 */
[----:B------:R1:W-:Y:S06]  /*6760*/  STL [R1+0x4], R3 ;  /* 0x0000040301007387 */ /* 0x0003ec0000100800 */
[----:B---3--:R-:W-:-:S05]  /*6770*/  IMNMX R8, R132, R0, !PT ;  /* 0x0000000084087217 */ /* 0x008fca0007800200 */
[----:B------:R1:W-:Y:S01]  /*6780*/  STL [R1+0x30], R8 ;  /* 0x0000300801007387 */ /* 0x0003e20000100800 */
[----:B------:R-:W-:Y:S01]  /*6790*/  ISETP.GE.AND P0, PT, R3, R8, PT ;  /* 0x000000080300720c */ /* 0x000fe20003f06270 */
[-C--:B--2---:R-:W-:Y:S08]  /*67a0*/  HMMA.16816.F32.BF16 R176, R128, R168.reuse, R176 ;  /* 0x000000a880b0723c */ /* 0x084ff000000418b0 */
[----:B------:R-:W-:Y:S08]  /*67b0*/  HMMA.16816.F32.BF16 R172, R124, R168, R172 ;  /* 0x000000a87cac723c */ /* 0x000ff000000418ac */
[C---:B------:R-:W-:Y:S08]  /*67c0*/  HMMA.16816.F32.BF16 R180, R128.reuse, R170, R180 ;  /* 0x000000aa80b4723c */ /* 0x040ff000000418b4 */
[-C--:B----4-:R-:W-:Y:S08]  /*67d0*/  HMMA.16816.F32.BF16 R184, R128, R160.reuse, R184 ;  /* 0x000000a080b8723c */ /* 0x090ff000000418b8 */
[----:B------:R-:W-:Y:S08]  /*67e0*/  HMMA.16816.F32.BF16 R164, R124, R160, R164 ;  /* 0x000000a07ca4723c */ /* 0x000ff000000418a4 */
[C---:B------:R-:W-:Y:S08]  /*67f0*/  HMMA.16816.F32.BF16 R188, R128.reuse, R162, R188 ;  /* 0x000000a280bc723c */ /* 0x040ff000000418bc */
[-C--:B------:R-:W-:Y:S08]  /*6800*/  HMMA.16816.F32.BF16 R192, R128, R152.reuse, R192 ;  /* 0x0000009880c0723c */ /* 0x080ff000000418c0 */
[----:B------:R-:W-:Y:S08]  /*6810*/  HMMA.16816.F32.BF16 R156, R124, R152, R156 ;  /* 0x000000987c9c723c */ /* 0x000ff0000004189c */
[-C--:B------:R-:W-:Y:S08]  /*6820*/  HMMA.16816.F32.BF16 R200, R128, R144.reuse, R200 ;  /* 0x0000009080c8723c */ /* 0x080ff000000418c8 */
[----:B------:R-:W-:Y:S08]  /*6830*/  HMMA.16816.F32.BF16 R148, R124, R144, R148 ;  /* 0x000000907c94723c */ /* 0x000ff00000041894 */
        /* <DEDUP_REMOVED lines=9> */
[C---:B------:R-:W-:Y:S08]  /*68d0*/  HMMA.16816.F32.BF16 R168, R124.reuse, R170, R28 ;  /* 0x000000aa7ca8723c */ /* 0x040ff0000004181c */
[C---:B------:R-:W-:Y:S08]  /*68e0*/  HMMA.16816.F32.BF16 R160, R124.reuse, R162, R32 ;  /* 0x000000a27ca0723c */ /* 0x040ff00000041820 */
[C---:B------:R-:W-:Y:S08]  /*68f0*/  HMMA.16816.F32.BF16 R152, R124.reuse, R154, R40 ;  /* 0x0000009a7c98723c */ /* 0x040ff00000041828 */
[----:B------:R-:W-:Y:S08]  /*6900*/  HMMA.16816.F32.BF16 R144, R124, R146, R44 ;  /* 0x000000927c90723c */ /* 0x000ff0000004182c */
[----:B-----5:R-:W-:Y:S08]  /*6910*/  HMMA.16816.F32.BF16 R116, R128, R4, R116 ;  /* 0x000000048074723c */ /* 0x020ff00000041874 */
[C---:B------:R-:W-:Y:S08]  /*6920*/  HMMA.16816.F32.BF16 R76, R124.reuse, R78, R60 ;  /* 0x0000004e7c4c723c */ /* 0x040ff0000004183c */
[C---:B------:R-:W-:Y:S08]  /*6930*/  HMMA.16816.F32.BF16 R92, R124.reuse, R94, R48 ;  /* 0x0000005e7c5c723c */ /* 0x040ff00000041830 */
[C---:B------:R-:W-:Y:S08]  /*6940*/  HMMA.16816.F32.BF16 R108, R124.reuse, R110, R16 ;  /* 0x0000006e7c6c723c */ /* 0x040ff00000041810 */
[----:B------:R-:W-:Y:S08]  /*6950*/  HMMA.16816.F32.BF16 R120, R124, R4, R120 ;  /* 0x000000047c78723c */ /* 0x000ff00000041878 */
[-C--:B------:R-:W-:Y:S08]  /*6960*/  HMMA.16816.F32.BF16 R128, R128, R6.reuse, R24 ;  /* 0x000000068080723c */ /* 0x080ff00000041818 */
[----:B------:R-:W-:Y:S01]  /*6970*/  HMMA.16816.F32.BF16 R124, R124, R6, R12 ;  /* 0x000000067c7c723c */ /* 0x000fe2000004180c */
[----:B------:R-:W-:Y:S10]  /*6980*/  @!P0 BRA `(.L_x_3020) ;  /* 0x00004e3000008947 */ /* 0x000ff40003800000 */
[----:B-1----:R-:W-:Y:S01]  /*6990*/  IMAD.MOV.U32 R0, RZ, RZ, R3 ;  /* 0x000000ffff007224 */ /* 0x002fe200078e0003 */
[----:B------:R-:W-:Y:S01]  /*69a0*/  MOV R138, R135 ;  /* 0x00000087008a7202 */ /* 0x000fe20000000f00 */
[----:B------:R-:W-:Y:S01]  /*69b0*/  IMAD.MOV.U32 R140, RZ, RZ, R133 ;  /* 0x000000ffff8c7224 */ /* 0x000fe200078e0085 */
[----:B------:R-:W-:-:S02]  /*69c0*/  MOV R137, R136 ;  /* 0x0000008800897202 */ /* 0x000fc40000000f00 */
[----:B------:R1:W-:Y:S01]  /*69d0*/  STL [R1+0x4], R0 ;  /* 0x0000040001007387 */ /* 0x0003e20000100800 */
[----:B------:R-:W-:-:S07]  /*69e0*/  MOV R139, R134 ;  /* 0x00000086008b7202 */ /* 0x000fce0000000f00 */
.L_x_3031:
        /* <DEDUP_REMOVED lines=22> */
[----:B------:R-:W3:Y:S04]  /*6b50*/  LDL R12, [R1] ;  /* 0x00000000010c7983 */ /* 0x000ee80000100800 */
[----:B------:R-:W4:Y:S04]  /*6b60*/  LDL.64 R10, [R1+0x50] ;  /* 0x00005000010a7983 */ /* 0x000f280000100a00 */
[----:B------:R-:W5:Y:S04]  /*6b70*/  LDL R9, [R1+0x5c] ;  /* 0x00005c0001097983 */ /* 0x000f680000100800 */
[----:B------:R-:W4:Y:S04]  /*6b80*/  LDL R6, [R1+0xf4] ;  /* 0x0000f40001067983 */ /* 0x000f280000100800 */
[----:B------:R-:W4:Y:S04]  /*6b90*/  LDL R8, [R1+0x1c] ;  /* 0x00001c0001087983 */ /* 0x000f280000100800 */
[----:B------:R-:W5:Y:S04]  /*6ba0*/  LDL R5, [R1+0xf8] ;  /* 0x0000f80001057983 */ /* 0x000f680000100800 */
[----:B------:R-:W5:Y:S01]  /*6bb0*/  LDL R7, [R1+0xc] ;  /* 0x00000c0001077983 */ /* 0x000f620000100800 */
[----:B--2---:R-:W-:Y:S01]  /*6bc0*/  IMAD.WIDE.U32 R2, R4, c[0x0][0x208], RZ ;  /* 0x0000820004027a25 */ /* 0x004fe200078e00ff */
[----:B------:R-:W-:Y:S05]  /*6bd0*/  SHF.R.S32.HI R0, RZ, 0x1f, R4 ;  /* 0x0000001fff007819 */ /* 0x000fea0000011404 */
[----:B------:R-:W-:Y:S04]  /*6be0*/  IMAD R0, R0, c[0x0][0x208], RZ ;  /* 0x0000820000007a24 */ /* 0x000fe800078e02ff */
[----:B------:R-:W-:Y:S04]  /*6bf0*/  IMAD R0, R4, c[0x0][0x20c], R0 ;  /* 0x0000830004007a24 */ /* 0x000fe800078e0200 */
[----:B------:R-:W-:Y:S01]  /*6c00*/  IMAD.IADD R3, R3, 0x1, R0 ;  /* 0x0000000103037824 */ /* 0x000fe200078e0200 */
[----:B---3--:R-:W-:Y:S03]  /*6c10*/  SHF.R.S32.HI R0, RZ, 0x1f, R12 ;  /* 0x0000001fff007819 */ /* 0x008fe6000001140c */
[----:B------:R-:W-:Y:S01]  /*6c20*/  IMAD.WIDE.U32 R2, R12, c[0x0][0x218], R2 ;  /* 0x000086000c027a25 */ /* 0x000fe200078e0002 */
[C---:B----4-:R-:W-:Y:S02]  /*6c30*/  SHF.L.U64.HI R6, R8.reuse, 0x1, R6 ;  /* 0x0000000108067819 */ /* 0x050fe40000010206 */
[----:B------:R-:W-:Y:S01]  /*6c40*/  SHF.L.U32 R13, R8, 0x1, RZ ;  /* 0x00000001080d7819 */ /* 0x000fe200000006ff */
[----:B------:R-:W-:Y:S01]  /*6c50*/  IMAD R4, R0, c[0x0][0x218], RZ ;  /* 0x0000860000047a24 */ /* 0x000fe200078e02ff */
[----:B------:R-:W-:Y:S03]  /*6c60*/  IADD3 R0, P0, R10, R2, RZ ;  /* 0x000000020a007210 */ /* 0x000fe60007f1e0ff */
[----:B------:R-:W-:Y:S01]  /*6c70*/  IMAD R4, R12, c[0x0][0x21c], R4 ;  /* 0x000087000c047a24 */ /* 0x000fe200078e0204 */
[C---:B-----5:R-:W-:Y:S01]  /*6c80*/  SHF.L.U64.HI R5, R7.reuse, 0x1, R5 ;  /* 0x0000000107057819 */ /* 0x060fe20000010205 */
[----:B------:R-:W-:Y:S03]  /*6c90*/  IMAD.SHL.U32 R12, R7, 0x2, RZ ;  /* 0x00000002070c7824 */ /* 0x000fe600078e00ff */
[----:B------:R-:W-:Y:S02]  /*6ca0*/  IADD3.X R2, R9, R3, R4, P0, !PT ;  /* 0x0000000309027210 */ /* 0x000fe400007fe404 */
[C---:B------:R-:W-:Y:S04]  /*6cb0*/  LEA R4, P0, R0.reuse, c[0x0][0x1f8], 0x1 ;  /* 0x00007e0000047a11 */ /* 0x040fe800078008ff */
[----:B------:R-:W-:Y:S01]  /*6cc0*/  LEA.HI.X R0, R0, c[0x0][0x1fc], R2, 0x1, P0 ;  /* 0x00007f0000007a11 */ /* 0x000fe200000f0c02 */
[----:B------:R-:W-:-:S06]  /*6cd0*/  BRA.DIV ~URZ, `(.L_x_3023) ;  /* 0x0000d5127f007947 */ /* 0x000fcc000b800000 */
[----:B------:R1:W2:Y:S02]  /*6ce0*/  SHFL.IDX PT, R7, R0, RZ, 0x181f ;  /* 0x00181fff00077589 */ /* 0x0002a400000e0000 */
.L_x_3074:
[----:B------:R-:W-:-:S05]  /*6cf0*/  BRA.DIV ~URZ, `(.L_x_3024) ;  /* 0x0000d5627f007947 */ /* 0x000fca000b800000 */
[----:B------:R-:W3:Y:S04]  /*6d00*/  LDL R2, [R1+0xc] ;  /* 0x00000c0001027983 */ /* 0x000ee80000100800 */
[----:B------:R-:W4:Y:S04]  /*6d10*/  LDL R9, [R1+0x1c] ;  /* 0x00001c0001097983 */ /* 0x000f280000100800 */
[----:B------:R-:W5:Y:S01]  /*6d20*/  SHFL.IDX PT, R10, R4, RZ, 0x181f ;  /* 0x00181fff040a7589 */ /* 0x000f6200000e0000 */
[----:B---3--:R-:W-:Y:S02]  /*6d30*/  ISETP.GE.AND P2, PT, R2, c[0x0][0x1d4], PT ;  /* 0x0000750002007a0c */ /* 0x008fe40003f46270 */
[CC--:B-----5:R-:W-:Y:S02]  /*6d40*/  IADD3 R2, P0, R10.reuse, R12.reuse, RZ ;  /* 0x0000000c0a027210 */ /* 0x0e0fe40007f1e0ff */
[-C--:B------:R-:W-:Y:S03]  /*6d50*/  IADD3 R10, P5, R10, R13.reuse, RZ ;  /* 0x0000000d0a0a7210 */ /* 0x080fe60007fbe0ff */
[--C-:B--2---:R-:W-:Y:S01]  /*6d60*/  IMAD.X R3, R7, 0x1, R5.reuse, P0 ;  /* 0x0000000107037824 */ /* 0x104fe200000e0605 */
[----:B----4-:R-:W-:Y:S01]  /*6d70*/  ISETP.GE.AND P0, PT, R9, c[0x0][0x1d4], PT ;  /* 0x0000750009007a0c */ /* 0x010fe20003f06270 */
        /* <DEDUP_REMOVED lines=24> */
.L_x_3075:
        /* <DEDUP_REMOVED lines=15> */
.L_x_3022:
[----:B-1-34-:R-:W-:Y:S05]  /*6ff0*/  BSYNC B0 ;  /* 0x0000000000007941 */ /* 0x01afea0003800000 */
.L_x_3021:
[----:B------:R-:W0:Y:S01]  /*7000*/  LDGDEPBAR ;  /* 0x00000000000079af */ /* 0x000e220000000000 */
[----:B------:R-:W-:Y:S01]  /*7010*/  WARPSYNC 0xffffffff ;  /* 0xffffffff00007948 */ /* 0x000fe20003800000 */
[-C--:B------:R-:W-:Y:S01]  /*7020*/  HMMA.16816.F32.BF16 R4, R64, R16.reuse, RZ ;  /* 0x000000104004723c */ /* 0x080fe200000418ff */
[----:B------:R-:W-:Y:S05]  /*7030*/  BSSY B0, `(.L_x_3025) ;  /* 0x000010e000007945 */ /* 0x000fea0003800000 */
[----:B------:R-:W2:Y:S02]  /*7040*/  LDL R0, [R1+0x28] ;  /* 0x0000280001007983 */ /* 0x000ea40000100800 */
[C---:B------:R-:W-:Y:S02]  /*7050*/  HMMA.16816.F32.BF16 R8, R60.reuse, R16, RZ ;  /* 0x000000103c08723c */ /* 0x040fe400000418ff */
[----:B------:R-:W2:Y:S06]  /*7060*/  LDL R2, [R1+0x4] ;  /* 0x0000040001027983 */ /* 0x000eac0000100800 */
        /* <DEDUP_REMOVED lines=37> */
[C---:B---3--:R-:W-:Y:S08]  /*72c0*/  HMMA.16816.F32.BF16 R8, R220.reuse, R212, R8 ;  /* 0x000000d4dc08723c */ /* 0x048ff00000041808 */
[-C--:B------:R-:W-:Y:S08]  /*72d0*/  HMMA.16816.F32.BF16 R12, R220, R214.reuse, R12 ;  /* 0x000000d6dc0c723c */ /* 0x080ff0000004180c */
[C---:B------:R-:W-:Y:S01]  /*72e0*/  HMMA.16816.F32.BF16 R16, R132.reuse, R214, R16 ;  /* 0x000000d68410723c */ /* 0x040fe20000041810 */
[----:B------:R-:W-:Y:S07]  /*72f0*/  LDSM.16.M88.4 R212, [R233+-0x2000] ;  /* 0xffe00000e9d4783b */ /* 0x000fee0000000200 */
[-C--:B----4-:R-:W-:Y:S08]  /*7300*/  HMMA.16816.F32.BF16 R20, R132, R208.reuse, R20 ;  /* 0x000000d08414723c */ /* 0x090ff00000041814 */
[C---:B------:R-:W-:Y:S08]  /*7310*/  HMMA.16816.F32.BF16 R24, R220.reuse, R208, R24 ;  /* 0x000000d0dc18723c */ /* 0x040ff00000041818 */
[-C--:B------:R-:W-:Y:S03]  /*7320*/  HMMA.16816.F32.BF16 R28, R220, R210.reuse, R28 ;  /* 0x000000d2dc1c723c */ /* 0x080fe6000004181c */
[----:B--2---:R-:W-:Y:S05]  /*7330*/  ISETP.GT.AND P0, PT, R2, R0, PT ;  /* 0x000000000200720c */ /* 0x004fea0003f04270 */
        /* <DEDUP_REMOVED lines=98> */
[----:B------:R-:W-:Y:S07]  /*7960*/  LDSM.16.M88.4 R220, [R233+0x1000] ;  /* 0x00100000e9dc783b */ /* 0x000fee0000000200 */
[----:B------:R-:W-:Y:S01]  /*7970*/  HMMA.16816.F32.BF16 R64, R132, R226, R64 ;  /* 0x000000e28440723c */ /* 0x000fe20000041840 */
[----:B------:R-:W2:Y:S07]  /*7980*/  LDSM.16.M88.4 R132, [R233+0x800] ;  /* 0x00080000e984783b */ /* 0x000eae0000000200 */
[-C--:B-1----:R-:W-:Y:S01]  /*7990*/  HMMA.16816.F32.BF16 R4, R208, R212.reuse, R4 ;  /* 0x000000d4d004723c */ /* 0x082fe20000041804 */
[----:B------:R-:W1:Y:S01]  /*79a0*/  LDSM.16.M88.4 R224, [R233+0x1800] ;  /* 0x00180000e9e0783b */ /* 0x000e620000000200 */
[----:B------:R-:W-:Y:S06]  /*79b0*/  DEPBAR.LE SB0, 0x0 ;  /* 0x000080000000791a */ /* 0x000fec0000000000 */
[C---:B---3--:R-:W-:Y:S01]  /*79c0*/  HMMA.16816.F32.BF16 R8, R216.reuse, R212, R8 ;  /* 0x000000d4d808723c */ /* 0x048fe20000041808 */
[----:B------:R-:W-:Y:S07]  /*79d0*/  BAR.SYNC.DEFER_BLOCKING 0x0 ;  /* 0x0000000000007b1d */ /* 0x000fee0000010000 */
[-C--:B------:R-:W-:Y:S08]  /*79e0*/  HMMA.16816.F32.BF16 R12, R216, R214.reuse, R12 ;  /* 0x000000d6d80c723c */ /* 0x080ff0000004180c */
[C---:B------:R-:W-:Y:S08]  /*79f0*/  HMMA.16816.F32.BF16 R16, R208.reuse, R214, R16 ;  /* 0x000000d6d010723c */ /* 0x040ff00000041810 */
[-C--:B--2---:R-:W-:Y:S08]  /*7a00*/  HMMA.16816.F32.BF16 R20, R208, R132.reuse, R20 ;  /* 0x00000084d014723c */ /* 0x084ff00000041814 */
        /* <DEDUP_REMOVED lines=11> */
[----:B------:R-:W-:Y:S07]  /*7ac0*/  @!UPT UIADD3 URZ, URZ, URZ, URZ ;  /* 0x0000003f3f3ff290 */ /* 0x000fee000fffe03f */
[----:B------:R-:W-:-:S11]  /*7ad0*/  @!P0 BRA `(.L_x_3026) ;  /* 0x0000063000008947 */ /* 0x000fd60003800000 */
[----:B------:R-:W2:Y:S04]  /*7ae0*/  LDL R3, [R1+0x48] ;  /* 0x0000480001037983 */ /* 0x000ea80000100800 */
[----:B------:R-:W3:Y:S04]  /*7af0*/  LDL.64 R228, [R1+0x40] ;  /* 0x0000400001e47983 */ /* 0x000ee80000100a00 */
[----:B------:R-:W4:Y:S04]  /*7b00*/  LDL R143, [R1+0x58] ;  /* 0x00005800018f7983 */ /* 0x000f280000100800 */
[----:B------:R-:W1:Y:S04]  /*7b10*/  S2R R136, SR_TID.X ;  /* 0x0000000000887919 */ /* 0x000e680000002100 */
[----:B------:R-:W5:Y:S04]  /*7b20*/  LDL.64 R208, [R1+0x38] ;  /* 0x0000380001d07983 */ /* 0x000f680000100a00 */
[----:B------:R-:W4:Y:S04]  /*7b30*/  LDL R142, [R1+0x4c] ;  /* 0x00004c00018e7983 */ /* 0x000f280000100800 */
[----:B------:R-:W5:Y:S04]  /*7b40*/  LDL R134, [R1+0xf4] ;  /* 0x0000f40001867983 */ /* 0x000f680000100800 */
[----:B------:R-:W5:Y:S04]  /*7b50*/  LDL R141, [R1+0x1c] ;  /* 0x00001c00018d7983 */ /* 0x000f680000100800 */
[----:B------:R-:W5:Y:S01]  /*7b60*/  LDL R135, [R1+0xf8] ;  /* 0x0000f80001877983 */ /* 0x000f620000100800 */
        /* <DEDUP_REMOVED lines=16> */
[----:B------:R-:W-:Y:S01]  /*7c70*/  IMAD.MOV.U32 R143, RZ, RZ, RZ ;  /* 0x000000ffff8f7224 */ /* 0x000fe200078e00ff */
[----:B------:R-:W-:Y:S01]  /*7c80*/  @!P1 LEA R132, P0, R3, c[0x0][0x2a0], 0x2 ;  /* 0x0000a80003849a11 */ /* 0x000fe200078010ff */
[----:B------:R-:W-:Y:S01]  /*7c90*/  IMAD.MOV R0, RZ, RZ, -R0 ;  /* 0x000000ffff007224 */ /* 0x000fe200078e0a00 */
[----:B-----5:R-:W-:Y:S03]  /*7ca0*/  SHF.L.U64.HI R134, R141, 0x1, R134 ;  /* 0x000000018d867819 */ /* 0x020fe60000010286 */
[----:B------:R-:W-:Y:S01]  /*7cb0*/  IMAD R210, R0, c[0x0][0x2b8], R2 ;  /* 0x0000ae0000d27a24 */ /* 0x000fe200078e0202 */
[----:B------:R-:W-:Y:S03]  /*7cc0*/  @!P1 LEA.HI.X R133, R3, c[0x0][0x2a4], R133, 0x2, P0 ;  /* 0x0000a90003859a11 */ /* 0x000fe600000f1485 */
[----:B------:R-:W-:Y:S01]  /*7cd0*/  IMAD.WIDE.U32 R2, R210, c[0x0][0x1e0], RZ ;  /* 0x00007800d2027a25 */ /* 0x000fe200078e00ff */
[----:B------:R-:W-:Y:S01]  /*7ce0*/  SHF.R.S32.HI R0, RZ, 0x1f, R210 ;  /* 0x0000001fff007819 */ /* 0x000fe200000114d2 */
[----:B------:R1:W2:Y:S04]  /*7cf0*/  @!P1 LDG.E R143, [R132.64] ;  /* 0x00000008848f9981 */ /* 0x0002a8000c1e1900 */
[----:B------:R-:W-:Y:S01]  /*7d00*/  IMAD R0, R0, c[0x0][0x1e0], RZ ;  /* 0x0000780000007a24 */ /* 0x000fe200078e02ff */
[----:B------:R3:W-:Y:S03]  /*7d10*/  STL [R1+0x8], R210 ;  /* 0x000008d201007387 */ /* 0x0007e60000100800 */
[----:B------:R-:W-:Y:S04]  /*7d20*/  IMAD R0, R210, c[0x0][0x1e4], R0 ;  /* 0x00007900d2007a24 */ /* 0x000fe800078e0200 */
[----:B------:R-:W-:Y:S01]  /*7d30*/  IMAD.IADD R3, R3, 0x1, R0 ;  /* 0x0000000103037824 */ /* 0x000fe200078e0200 */
[C---:B-1----:R-:W-:Y:S01]  /*7d40*/  SHF.L.U64.HI R133, R136.reuse, 0x1, R135 ;  /* 0x0000000188857819 */ /* 0x042fe20000010287 */
[----:B---3--:R-:W-:Y:S02]  /*7d50*/  IMAD.SHL.U32 R210, R141, 0x2, RZ ;  /* 0x000000028dd27824 */ /* 0x008fe400078e00ff */
[----:B------:R-:W-:Y:S01]  /*7d60*/  IMAD.SHL.U32 R141, R136, 0x2, RZ ;  /* 0x00000002888d7824 */ /* 0x000fe200078e00ff */
[----:B--2---:R-:W-:Y:S01]  /*7d70*/  SHF.R.S32.HI R132, RZ, 0x1f, R143 ;  /* 0x0000001fff847819 */ /* 0x004fe2000001148f */
[----:B------:R1:W-:Y:S01]  /*7d80*/  STL [R1], R143 ;  /* 0x0000008f01007387 */ /* 0x0003e20000100800 */
        /* <DEDUP_REMOVED lines=9> */
.L_x_3076:
[----:B------:R-:W-:-:S05]  /*7e20*/  BRA.DIV ~URZ, `(.L_x_3028) ;  /* 0x0000ca527f007947 */ /* 0x000fca000b800000 */
[----:B------:R-:W4:Y:S04]  /*7e30*/  LDL R2, [R1+0xc] ;  /* 0x00000c0001027983 */ /* 0x000f280000100800 */
[----:B------:R-:W5:Y:S04]  /*7e40*/  LDL R142, [R1+0x1c] ;  /* 0x00001c00018e7983 */ /* 0x000f680000100800 */
[----:B------:R-:W1:Y:S04]  /*7e50*/  SHFL.IDX PT, R208, R132, RZ, 0x181f ;  /* 0x00181fff84d07589 */ /* 0x000e6800000e0000 */
[----:B------:R-:W-:Y:S01]  /*7e60*/  SHFL.IDX PT, R136, R0, 0x2, 0x181f ;  /* 0x00581f0000887f89 */ /* 0x000fe200000e0000 */
[----:B----4-:R-:W-:Y:S02]  /*7e70*/  ISETP.GE.AND P2, PT, R2, c[0x0][0x1d4], PT ;  /* 0x0000750002007a0c */ /* 0x010fe40003f46270 */
[CC--:B-1----:R-:W-:Y:S02]  /*7e80*/  IADD3 R2, P0, R208.reuse, R141.reuse, RZ ;  /* 0x0000008dd0027210 */ /* 0x0c2fe40007f1e0ff */
[-C--:B------:R-:W-:Y:S03]  /*7e90*/  IADD3 R208, P5, R208, R210.reuse, RZ ;  /* 0x000000d2d0d07210 */ /* 0x080fe60007fbe0ff */
[C-C-:B---3--:R-:W-:Y:S01]  /*7ea0*/  IMAD.X R3, R135.reuse, 0x1, R133.reuse, P0 ;  /* 0x0000000187037824 */ /* 0x148fe200000e0685 */
[----:B-----5:R-:W-:Y:S01]  /*7eb0*/  ISETP.GE.AND P0, PT, R142, c[0x0][0x1d4], PT ;  /* 0x000075008e007a0c */ /* 0x020fe20003f06270 */
[--C-:B------:R-:W-:Y:S02]  /*7ec0*/  IMAD.X R209, R135, 0x1, R134.reuse, P5 ;  /* 0x0000000187d17824 */ /* 0x100fe400028e0686 */
[----:B------:R-:W-:Y:S04]  /*7ed0*/  SHFL.IDX PT, R135, R132, 0x2, 0x181f ;  /* 0x00581f0084877f89 */ /* 0x000fe800000e0000 */
[----:B------:R1:W-:Y:S06]  /*7ee0*/  LDGSTS.E.BYPASS.LTC128B.128 [R252+0x4100], [R2.64], !P2 ;  /* 0x0410000002fc7fae */ /* 0x0003ec000d101d48 */
[----:B------:R3:W-:Y:S04]  /*7ef0*/  LDGSTS.E.BYPASS.LTC128B.128 [R252+0x6100], [R208.64], !P0 ;  /* 0x06100000d0fc7fae */ /* 0x0007e8000c101d48 */
[----:B-1----:R-:W1:Y:S04]  /*7f00*/  SHFL.IDX PT, R2, R132, 0x1, 0x181f ;  /* 0x00381f0084027f89 */ /* 0x002e6800000e0000 */
[----:B------:R-:W4:Y:S04]  /*7f10*/  SHFL.IDX PT, R3, R0, 0x1, 0x181f ;  /* 0x00381f0000037f89 */ /* 0x000f2800000e0000 */
[----:B--2---:R-:W2:Y:S04]  /*7f20*/  SHFL.IDX PT, R0, R0, 0x3, 0x181f ;  /* 0x00781f0000007f89 */ /* 0x004ea800000e0000 */
[----:B------:R-:W2:Y:S01]  /*7f30*/  SHFL.IDX PT, R132, R132, 0x3, 0x181f ;  /* 0x00781f0084847f89 */ /* 0x000ea200000e0000 */
[CC--:B-1----:R-:W-:Y:S02]  /*7f40*/  IADD3 R142, P6, R2.reuse, R141.reuse, RZ ;  /* 0x0000008d028e7210 */ /* 0x0c2fe40007fde0ff */
[-C--:B------:R-:W-:Y:S03]  /*7f50*/  IADD3 R2, P5, R2, R210.reuse, RZ ;  /* 0x000000d202027210 */ /* 0x080fe60007fbe0ff */
[C-C-:B----4-:R-:W-:Y:S02]  /*7f60*/  IMAD.X R143, R3.reuse, 0x1, R133.reuse, P6 ;  /* 0x00000001038f7824 */ /* 0x150fe400030e0685 */
[--C-:B------:R-:W-:Y:S03]  /*7f70*/  IMAD.X R3, R3, 0x1, R134.reuse, P5 ;  /* 0x0000000103037824 */ /* 0x100fe600028e0686 */
[----:B------:R3:W-:Y:S04]  /*7f80*/  LDGSTS.E.BYPASS.LTC128B.128 [R252+0x4900], [R142.64], !P2 ;  /* 0x049000008efc7fae */ /* 0x0007e8000d101d48 */
[----:B------:R1:W-:Y:S02]  /*7f90*/  LDGSTS.E.BYPASS.LTC128B.128 [R252+0x6900], [R2.64], !P0 ;  /* 0x0690000002fc7fae */ /* 0x0003e4000c101d48 */
[C---:B-1----:R-:W-:Y:S05]  /*7fa0*/  IADD3 R2, P5, R135.reuse, R141, RZ ;  /* 0x0000008d87027210 */ /* 0x042fea0007fbe0ff */
[C---:B------:R-:W-:Y:S05]  /*7fb0*/  IMAD.X R3, R136.reuse, 0x1, R133, P5 ;  /* 0x0000000188037824 */ /* 0x040fea00028e0685 */
[----:B------:R1:W-:Y:S02]  /*7fc0*/  LDGSTS.E.BYPASS.LTC128B.128 [R252+0x5100], [R2.64], !P2 ;  /* 0x0510000002fc7fae */ /* 0x0003e4000d101d48 */
[----:B-1----:R-:W-:Y:S02]  /*7fd0*/  IADD3 R2, P5, R135, R210, RZ ;  /* 0x000000d287027210 */ /* 0x002fe40007fbe0ff */
[----:B------:R-:W-:Y:S03]  /*7fe0*/  SEL R135, RZ, 0x10, P2 ;  /* 0x00000010ff877807 */ /* 0x000fe60001000000 */
[----:B------:R-:W-:Y:S01]  /*7ff0*/  IMAD.X R3, R136, 0x1, R134, P5 ;  /* 0x0000000188037824 */ /* 0x000fe200028e0686 */
[----:B------:R-:W-:Y:S04]  /*8000*/  SEL R136, RZ, 0x10, P0 ;  /* 0x00000010ff887807 */ /* 0x000fe80000000000 */
[----:B------:R3:W-:Y:S03]  /*8010*/  LDGSTS.E.BYPASS.LTC128B.128 [R252+0x7100], [R2.64], !P0 ;  /* 0x0710000002fc7fae */ /* 0x0007e6000c101d48 */
.L_x_3077:
[C---:B--2---:R-:W-:Y:S02]  /*8020*/  ISETP.NE.U32.AND P5, PT, R135.reuse, RZ, PT ;  /* 0x000000ff8700720c */ /* 0x044fe40003fa5070 */
        /* <DEDUP_REMOVED lines=14> */
.L_x_3026:
[----:B------:R-:W-:Y:S05]  /*8110*/  BSYNC B0 ;  /* 0x0000000000007941 */ /* 0x000fea0003800000 */
.L_x_3025:
[----:B------:R-:W2:Y:S01]  /*8120*/  LDL R132, [R1+0x2c] ;  /* 0x00002c0001847983 */ /* 0x000ea20000100800 */
[----:B------:R-:W-:Y:S03]  /*8130*/  MOV R133, 0xffffffc0 ;  /* 0xffffffc000857802 */ /* 0x000fe60000000f00 */
[----:B-1----:R-:W3:Y:S04]  /*8140*/  LDL R3, [R1+0x4] ;  /* 0x0000040001037983 */ /* 0x002ee80000100800 */
[----:B------:R-:W4:Y:S04]  /*8150*/  LDL R2, [R1+0x60] ;  /* 0x0000600001027983 */ /* 0x000f280000100800 */
[----:B------:R-:W0:Y:S01]  /*8160*/  LDGDEPBAR ;  /* 0x00000000000079af */ /* 0x000e220000000000 */
[----:B--2---:R-:W-:Y:S04]  /*8170*/  @P4 IMAD.HI.U32 R0, R132, c[0x0][0x2c8], RZ ;  /* 0x0000b20084004a27 */ /* 0x004fe800078e00ff */
[----:B---3--:R-:W-:Y:S01]  /*8180*/  IMAD R133, R3, R133, 0x1 ;  /* 0x0000000103857424 */ /* 0x008fe200078e0285 */
[----:B------:R-:W-:Y:S02]  /*8190*/  @P4 SHF.R.U32.HI R132, RZ, c[0x0][0x2cc], R0 ;  /* 0x0000b300ff844a19 */ /* 0x000fe40000011600 */
[----:B------:R-:W-:Y:S02]  /*81a0*/  MOV R0, c[0x0][0x2ac] ;  /* 0x0000ab0000007a02 */ /* 0x000fe40000000f00 */
[----:B----4-:R-:W-:Y:S05]  /*81b0*/  IADD3 R133, -R2, R133, RZ ;  /* 0x0000008502857210 */ /* 0x010fea0007ffe1ff */
[----:B------:R-:W-:Y:S05]  /*81c0*/  IMAD R133, R0, c[0x0][0x1d0], R133 ;  /* 0x0000740000857a24 */ /* 0x000fea00078e0285 */
[----:B------:R-:W-:Y:S01]  /*81d0*/  IADD3 R133, R133, -c[0x0][0x168], RZ ;  /* 0x80005a0085857a10 */ /* 0x000fe20007ffe0ff */
[----:B------:R-:W-:-:S05]  /*81e0*/  BRA.DIV ~URZ, `(.L_x_3029) ;  /* 0x0000cc427f007947 */ /* 0x000fca000b800000 */
[----:B------:R1:W2:Y:S02]  /*81f0*/  SHFL.IDX PT, R0, R132, RZ, 0x1c1f ;  /* 0x001c1fff84007589 */ /* 0x0002a400000e0000 */
.L_x_3078:
        /* <DEDUP_REMOVED lines=34> */
[----:B------:R-:W-:Y:S01]  /*8420*/  FMNMX.FTZ R136, R4, R137, !PT ;  /* 0x0000008904887209 */ /* 0x000fe20007810000 */
[----:B------:R-:W2:Y:S03]  /*8430*/  SHFL.IDX PT, R2, R132, 0x1, 0x1c1f ;  /* 0x003c1f0084027f89 */ /* 0x000ea600000e0000 */
[----:B------:R-:W-:Y:S04]  /*8440*/  FMNMX.FTZ R136, R142, R136, !PT ;  /* 0x000000888e887209 */ /* 0x000fe80007810000 */
[----:B------:R-:W-:Y:S01]  /*8450*/  FMNMX.FTZ R136, R5, R136, !PT ;  /* 0x0000008805887209 */ /* 0x000fe20007810000 */
[----:B------:R-:W3:Y:S03]  /*8460*/  SHFL.IDX PT, R0, R132, 0x2, 0x1c1f ;  /* 0x005c1f0084007f89 */ /* 0x000ee600000e0000 */
[----:B------:R-:W-:Y:S04]  /*8470*/  FMNMX.FTZ R136, R141, R136, !PT ;  /* 0x000000888d887209 */ /* 0x000fe80007810000 */
[----:B------:R-:W-:Y:S01]  /*8480*/  FMNMX.FTZ R136, R20, R136, !PT ;  /* 0x0000008814887209 */ /* 0x000fe20007810000 */
[----:B------:R-:W4:Y:S03]  /*8490*/  SHFL.IDX PT, R3, R132, 0x3, 0x1c1f ;  /* 0x007c1f0084037f89 */ /* 0x000f2600000e0000 */
[----:B------:R-:W-:Y:S04]  /*84a0*/  FMNMX.FTZ R136, R21, R136, !PT ;  /* 0x0000008815887209 */ /* 0x000fe80007810000 */
[----:B------:R-:W-:Y:S04]  /*84b0*/  FMNMX.FTZ R136, R32, R136, !PT ;  /* 0x0000008820887209 */ /* 0x000fe80007810000 */
[----:B------:R-:W-:Y:S04]  /*84c0*/  FMNMX.FTZ R136, R33, R136, !PT ;  /* 0x0000008821887209 */ /* 0x000fe80007810000 */
[----:B------:R-:W-:Y:S04]  /*84d0*/  FMNMX.FTZ R136, R36, R136, !PT ;  /* 0x0000008824887209 */ /* 0x000fe80007810000 */
[----:B------:R-:W-:Y:S04]  /*84e0*/  FMNMX.FTZ R136, R37, R136, !PT ;  /* 0x0000008825887209 */ /* 0x000fe80007810000 */
[----:B------:R-:W-:Y:S01]  /*84f0*/  FMNMX.FTZ R136, R48, R136, !PT ;  /* 0x0000008830887209 */ /* 0x000fe20007810000 */
[C---:B--2---:R-:W-:Y:S02]  /*8500*/  IMAD.IADD R2, R133.reuse, 0x1, R2 ;  /* 0x0000000185027824 */ /* 0x044fe400078e0202 */
[----:B---3--:R-:W-:Y:S01]  /*8510*/  IMAD.IADD R0, R133, 0x1, R0 ;  /* 0x0000000185007824 */ /* 0x008fe200078e0200 */
[----:B------:R-:W-:Y:S01]  /*8520*/  FMNMX.FTZ R136, R49, R136, !PT ;  /* 0x0000008831887209 */ /* 0x000fe20007810000 */
[----:B----4-:R-:W-:Y:S01]  /*8530*/  IMAD.IADD R133, R133, 0x1, R3 ;  /* 0x0000000185857824 */ /* 0x010fe200078e0203 */
        /* <DEDUP_REMOVED lines=32> */
[C---:B------:R-:W-:Y:S02]  /*8740*/  ISETP.GT.AND P6, PT, R0.reuse, RZ, PT ;  /* 0x000000ff0000720c */ /* 0x040fe40003fc4270 */
[----:B------:R-:W-:Y:S02]  /*8750*/  ISETP.GT.AND P5, PT, R0, 0x1, PT ;  /* 0x000000010000780c */ /* 0x000fe40003fa4270 */
[C---:B------:R-:W-:Y:S02]  /*8760*/  ISETP.GT.AND P2, PT, R133.reuse, RZ, PT ;  /* 0x000000ff8500720c */ /* 0x040fe40003f44270 */
[----:B------:R-:W-:Y:S02]  /*8770*/  ISETP.GT.AND P0, PT, R133, 0x1, PT ;  /* 0x000000018500780c */ /* 0x000fe40003f04270 */
[----:B------:R-:W-:Y:S02]  /*8780*/  FSEL R16, R8, -INF , P6 ;  /* 0xff80000008107808 */ /* 0x000fe40003000000 */
[----:B------:R-:W-:Y:S02]  /*8790*/  FSEL R9, R9, -INF , P5 ;  /* 0xff80000009097808 */ /* 0x000fe40002800000 */
[----:B------:R-:W-:Y:S02]  /*87a0*/  FSEL R10, R10, -INF , P2 ;  /* 0xff8000000a0a7808 */ /* 0x000fe40001000000 */
[----:B------:R-:W-:Y:S02]  /*87b0*/  FSEL R11, R11, -INF , P0 ;  /* 0xff8000000b0b7808 */ /* 0x000fe40000000000 */
[C---:B------:R-:W-:Y:S02]  /*87c0*/  ISETP.GT.AND P6, PT, R0.reuse, 0x8, PT ;  /* 0x000000080000780c */ /* 0x040fe40003fc4270 */
[----:B------:R-:W-:Y:S02]  /*87d0*/  ISETP.GT.AND P5, PT, R0, 0x9, PT ;  /* 0x000000090000780c */ /* 0x000fe40003fa4270 */
[C---:B------:R-:W-:Y:S02]  /*87e0*/  ISETP.GT.AND P2, PT, R133.reuse, 0x8, PT ;  /* 0x000000088500780c */ /* 0x040fe40003f44270 */
        /* <DEDUP_REMOVED lines=9> */
[----:B------:R-:W-:Y:S02]  /*8880*/  FMNMX.FTZ R136, R52, R136, !PT ;  /* 0x0000008834887209 */ /* 0x000fe40007810000 */
        /* <DEDUP_REMOVED lines=37> */
[----:B------:R-:W-:Y:S01]  /*8ae0*/  FMNMX.FTZ R135, R18, R135, !PT ;  /* 0x0000008712877209 */ /* 0x000fe20007810000 */
[----:B------:R-:W2:Y:S01]  /*8af0*/  SHFL.BFLY PT, R0, R136, 0x2, 0x1f ;  /* 0x0c401f0088007f89 */ /* 0x000ea200000e0000 */
        /* <DEDUP_REMOVED lines=12> */
[----:B--2---:R-:W-:Y:S02]  /*8bc0*/  FMNMX.FTZ R136, R0, R136, !PT ;  /* 0x0000008800887209 */ /* 0x004fe40007810000 */
[----:B------:R-:W-:Y:S02]  /*8bd0*/  FMNMX.FTZ R135, R39, R135, !PT ;  /* 0x0000008727877209 */ /* 0x000fe40007810000 */
        /* <DEDUP_REMOVED lines=13> */
[----:B------:R-:W-:Y:S02]  /*8cb0*/  FMNMX.FTZ R134, R45, R134, !PT ;  /* 0x000000862d867209 */ /* 0x000fe40007810000 */
[----:B--2---:R-:W-:Y:S02]  /*8cc0*/  FMNMX.FTZ R136, R136, R0, !PT ;  /* 0x0000000088887209 */ /* 0x004fe40007810000 */
[----:B------:R-:W-:Y:S01]  /*8cd0*/  FSEL R57, R57, -INF , P5 ;  /* 0xff80000039397808 */ /* 0x000fe20002800000 */
[----:B------:R-:W2:Y:S01]  /*8ce0*/  SHFL.BFLY PT, R0, R135, 0x2, 0x1f ;  /* 0x0c401f0087007f89 */ /* 0x000ea200000e0000 */
[----:B------:R-:W-:Y:S02]  /*8cf0*/  FMNMX.FTZ R134, R56, R134, !PT ;  /* 0x0000008638867209 */ /* 0x000fe40007810000 */
[----:B------:R-:W-:Y:S02]  /*8d00*/  FSEL R60, R60, -INF , P2 ;  /* 0xff8000003c3c7808 */ /* 0x000fe40001000000 */
[----:B------:R-:W-:Y:S02]  /*8d10*/  FMNMX.FTZ R134, R57, R134, !PT ;  /* 0x0000008639867209 */ /* 0x000fe40007810000 */
[----:B------:R-:W-:Y:S02]  /*8d20*/  FSEL R61, R61, -INF , P0 ;  /* 0xff8000003d3d7808 */ /* 0x000fe40000000000 */
[----:B------:R-:W-:Y:S02]  /*8d30*/  FMNMX.FTZ R134, R60, R134, !PT ;  /* 0x000000863c867209 */ /* 0x000fe40007810000 */
[----:B------:R-:W-:Y:S02]  /*8d40*/  ISETP.GT.AND P6, PT, R133, 0x30, PT ;  /* 0x000000308500780c */ /* 0x000fe40003fc4270 */
[----:B------:R-:W-:Y:S02]  /*8d50*/  FMNMX.FTZ R134, R61, R134, !PT ;  /* 0x000000863d867209 */ /* 0x000fe40007810000 */
[C---:B------:R-:W-:Y:S02]  /*8d60*/  ISETP.GT.AND P5, PT, R133.reuse, 0x31, PT ;  /* 0x000000318500780c */ /* 0x040fe40003fa4270 */
[----:B------:R-:W-:Y:S02]  /*8d70*/  FSEL R58, R58, -INF , P6 ;  /* 0xff8000003a3a7808 */ /* 0x000fe40003000000 */
[----:B------:R-:W-:Y:S02]  /*8d80*/  ISETP.GT.AND P2, PT, R133, 0x38, PT ;  /* 0x000000388500780c */ /* 0x000fe40003f44270 */
[----:B------:R-:W-:Y:S02]  /*8d90*/  FSEL R59, R59, -INF , P5 ;  /* 0xff8000003b3b7808 */ /* 0x000fe40002800000 */
[----:B------:R-:W-:Y:S02]  /*8da0*/  ISETP.GT.AND P0, PT, R133, 0x39, PT ;  /* 0x000000398500780c */ /* 0x000fe40003f04270 */
[----:B--2---:R-:W-:Y:S02]  /*8db0*/  FMNMX.FTZ R135, R135, R0, !PT ;  /* 0x0000000087877209 */ /* 0x004fe40007810000 */
[----:B------:R-:W-:Y:S02]  /*8dc0*/  FSEL R62, R62, -INF , P2 ;  /* 0xff8000003e3e7808 */ /* 0x000fe40001000000 */
[----:B------:R-:W-:Y:S01]  /*8dd0*/  FSEL R63, R63, -INF , P0 ;  /* 0xff8000003f3f7808 */ /* 0x000fe20000000000 */
[----:B------:R-:W2:Y:S02]  /*8de0*/  SHFL.BFLY PT, R0, R135, 0x1, 0x1f ;  /* 0x0c201f0087007f89 */ /* 0x000ea400000e0000 */
[----:B--2---:R-:W-:Y:S06]  /*8df0*/  FMNMX.FTZ R135, R135, R0, !PT ;  /* 0x0000000087877209 */ /* 0x004fec0007810000 */
        /* <DEDUP_REMOVED lines=23> */
.L_x_3079:
[----:B------:R-:W3:Y:S01]  /*8f70*/  LDL.LU R7, [R1+0x18] ;  /* 0x0000180001077983 */ /* 0x000ee20000300800 */
[C---:B------:R-:W-:Y:S01]  /*8f80*/  FSETP.NEU.FTZ.AND P0, PT, R136.reuse, -INF , PT ;  /* 0xff8000008800780b */ /* 0x040fe20003f1d000 */
[----:B------:R-:W-:Y:S01]  /*8f90*/  FMUL.FTZ R2, R136, c[0x0][0x2d0] ;  /* 0x0000b40088027a20 */ /* 0x000fe20000410000 */
[----:B--2---:R-:W-:Y:S01]  /*8fa0*/  FMNMX.FTZ R133, R0, R132, !PT ;  /* 0x0000008400857209 */ /* 0x004fe20007810000 */
[----:B------:R-:W2:Y:S01]  /*8fb0*/  LDL.LU R210, [R1+0x14] ;  /* 0x0000140001d27983 */ /* 0x000ea20000300800 */
[----:B------:R-:W-:Y:S01]  /*8fc0*/  FSEL R0, R136, RZ, P0 ;  /* 0x000000ff88007208 */ /* 0x000fe20000000000 */
[----:B------:R-:W-:Y:S01]  /*8fd0*/  WARPSYNC 0xffffffff ;  /* 0xffffffff00007948 */ /* 0x000fe20003800000 */
[----:B------:R-:W-:Y:S02]  /*8fe0*/  FSEL R2, R2, RZ, P0 ;  /* 0x000000ff02027208 */ /* 0x000fe40000000000 */
[----:B------:R-:W-:Y:S01]  /*8ff0*/  FSETP.NEU.FTZ.AND P0, PT, R135, -INF , PT ;  /* 0xff8000008700780b */ /* 0x000fe20003f1d000 */
[----:B------:R-:W-:Y:S02]  /*9000*/  FADD.FTZ R0, -R0, R137 ;  /* 0x0000008900007221 */ /* 0x000fe40000010100 */
[--C-:B------:R-:W-:Y:S02]  /*9010*/  FFMA.FTZ R3, R4, c[0x0][0x2d0], -R2.reuse ;  /* 0x0000b40004037a23 */ /* 0x100fe40000010802 */
[----:B------:R-:W-:Y:S02]  /*9020*/  FMUL.FTZ R0, R0, c[0x0][0x2d0] ;  /* 0x0000b40000007a20 */ /* 0x000fe40000410000 */
[--C-:B------:R-:W-:Y:S02]  /*9030*/  FFMA.FTZ R4, R142, c[0x0][0x2d0], -R2.reuse ;  /* 0x0000b4008e047a23 */ /* 0x100fe40000010802 */
[----:B-1----:R-:W-:Y:S01]  /*9040*/  MUFU.EX2 R132, R0 ;  /* 0x0000000000847308 */ /* 0x002fe20000000800 */
        /* <DEDUP_REMOVED lines=14> */
[--C-:B------:R-:W-:Y:S01]  /*9130*/  FFMA.FTZ R141, R65, c[0x0][0x2d0], -R2.reuse ;  /* 0x0000b400418d7a23 */ /* 0x100fe20000010802 */
[----:B------:R-:W-:Y:S01]  /*9140*/  MOV R65, R212 ;  /* 0x000000d400417202 */ /* 0x000fe20000000f00 */
[----:B------:R-:W-:Y:S02]  /*9150*/  FFMA.FTZ R215, R64, c[0x0][0x2d0], -R2 ;  /* 0x0000b40040d77a23 */ /* 0x000fe40000010802 */
[----:B------:R-:W-:Y:S01]  /*9160*/  FMUL.FTZ R2, R135, c[0x0][0x2d0] ;  /* 0x0000b40087027a20 */ /* 0x000fe20000410000 */
[----:B------:R-:W-:Y:S04]  /*9170*/  MUFU.EX2 R8, R8 ;  /* 0x0000000800087308 */ /* 0x000fe80000000800 */
[----:B------:R-:W-:Y:S05]  /*9180*/  FSEL R2, R2, RZ, P0 ;  /* 0x000000ff02027208 */ /* 0x000fea0000000000 */
        /* <DEDUP_REMOVED lines=14> */
[--C-:B------:R-:W-:Y:S01]  /*9270*/  FFMA.FTZ R64, R55, c[0x0][0x2d0], -R2.reuse ;  /* 0x0000b40037407a23 */ /* 0x100fe20000010802 */
[----:B-1----:R-:W-:Y:S01]  /*9280*/  F2FP.BF16.PACK_AB R208, R4, R3 ;  /* 0x0000000304d0723e */ /* 0x002fe200000010ff */
        /* <DEDUP_REMOVED lines=16> */
[----:B---3--:R-:W-:Y:S02]  /*9390*/  FFMA.FTZ R0, R132, R7, R3 ;  /* 0x0000000784007223 */ /* 0x008fe40000010003 */
[----:B------:R-:W-:Y:S02]  /*93a0*/  FFMA.FTZ R3, R6, c[0x0][0x2d0], -R2 ;  /* 0x0000b40006037a23 */ /* 0x000fe40000010802 */
[----:B------:R-:W-:Y:S01]  /*93b0*/  FADD.FTZ R7, R4, R0 ;  /* 0x0000000004077221 */ /* 0x000fe20000010000 */
[----:B------:R-:W-:Y:S01]  /*93c0*/  FSEL R0, R135, RZ, P0 ;  /* 0x000000ff87007208 */ /* 0x000fe20000000000 */
[--C-:B------:R-:W-:Y:S01]  /*93d0*/  FFMA.FTZ R4, R17, c[0x0][0x2d0], -R2.reuse ;  /* 0x0000b40011047a23 */ /* 0x100fe20000010802 */
[----:B------:R-:W-:Y:S01]  /*93e0*/  MUFU.EX2 R209, R3 ;  /* 0x0000000300d17308 */ /* 0x000fe20000000800 */
[----:B------:R-:W-:Y:S01]  /*93f0*/  FSETP.NEU.FTZ.AND P0, PT, R134, -INF , PT ;  /* 0xff8000008600780b */ /* 0x000fe20003f1d000 */
[----:B------:R-:W-:Y:S02]  /*9400*/  FFMA.FTZ R6, R18, c[0x0][0x2d0], -R2 ;  /* 0x0000b40012067a23 */ /* 0x000fe40000010802 */
[----:B------:R-:W-:Y:S02]  /*9410*/  FADD.FTZ R0, -R0, R138 ;  /* 0x0000008a00007221 */ /* 0x000fe40000010100 */
[----:B------:R-:W-:Y:S02]  /*9420*/  FFMA.FTZ R138, R66, c[0x0][0x2d0], -R2 ;  /* 0x0000b400428a7a23 */ /* 0x000fe40000010802 */
[----:B------:R-:W-:Y:S02]  /*9430*/  FMUL.FTZ R0, R0, c[0x0][0x2d0] ;  /* 0x0000b40000007a20 */ /* 0x000fe40000410000 */
[----:B------:R-:W-:Y:S01]  /*9440*/  MUFU.EX2 R4, R4 ;  /* 0x0000000400047308 */ /* 0x000fe20000000800 */
[----:B------:R-:W-:Y:S05]  /*9450*/  FMUL.FTZ R2, R134, c[0x0][0x2d0] ;  /* 0x0000b40086027a20 */ /* 0x000fea0000410000 */
[----:B------:R-:W-:Y:S04]  /*9460*/  FSEL R2, R2, RZ, P0 ;  /* 0x000000ff02027208 */ /* 0x000fe80000000000 */
[----:B------:R-:W2:Y:S01]  /*9470*/  MUFU.EX2 R3, R0 ;  /* 0x0000000000037308 */ /* 0x000ea20000000800 */
[--C-:B------:R-:W-:Y:S02]  /*9480*/  FFMA.FTZ R32, R12, c[0x0][0x2d0], -R2.reuse ;  /* 0x0000b4000c207a23 */ /* 0x100fe40000010802 */
[--C-:B------:R-:W-:Y:S01]  /*9490*/  FFMA.FTZ R54, R57, c[0x0][0x2d0], -R2.reuse ;  /* 0x0000b40039367a23 */ /* 0x100fe20000010802 */
[----:B------:R-:W3:Y:S01]  /*94a0*/  LDL.LU R12, [R1+0x20] ;  /* 0x00002000010c7983 */ /* 0x000ee20000300800 */
        /* <DEDUP_REMOVED lines=12> */
[----:B--2---:R-:W-:Y:S01]  /*9570*/  FFMA.FTZ R0, R3, R210, R209 ;  /* 0x000000d203007223 */ /* 0x004fe200000100d1 */
[C---:B------:R-:W-:Y:S01]  /*9580*/  F2FP.BF16.PACK_AB R209, R4.reuse, R209 ;  /* 0x000000d104d1723e */ /* 0x040fe200000010ff */
[----:B------:R-:W-:Y:S02]  /*9590*/  FFMA.FTZ R51, R45, c[0x0][0x2d0], -R2 ;  /* 0x0000b4002d337a23 */ /* 0x000fe40000010802 */
[----:B------:R-:W-:Y:S01]  /*95a0*/  FADD.FTZ R33, R4, R0 ;  /* 0x0000000004217221 */ /* 0x000fe20000010000 */
[----:B------:R-:W-:Y:S01]  /*95b0*/  FSEL R0, R134, RZ, P0 ;  /* 0x000000ff86007208 */ /* 0x000fe20000000000 */
[--C-:B------:R-:W-:Y:S01]  /*95c0*/  FFMA.FTZ R4, R16, c[0x0][0x2d0], -R2.reuse ;  /* 0x0000b40010047a23 */ /* 0x100fe20000010802 */
[----:B------:R1:W-:Y:S01]  /*95d0*/  MUFU.EX2 R210, R5 ;  /* 0x0000000500d27308 */ /* 0x0003e20000000800 */
[----:B------:R-:W-:Y:S01]  /*95e0*/  FSETP.NEU.FTZ.AND P0, PT, R133, -INF , PT ;  /* 0xff8000008500780b */ /* 0x000fe20003f1d000 */
[--C-:B------:R-:W-:Y:S02]  /*95f0*/  FFMA.FTZ R60, R60, c[0x0][0x2d0], -R2.reuse ;  /* 0x0000b4003c3c7a23 */ /* 0x100fe40000010802 */
[----:B------:R-:W-:Y:S01]  /*9600*/  FADD.FTZ R0, -R0, R139 ;  /* 0x0000008b00007221 */ /* 0x000fe20000010100 */
[----:B------:R-:W-:Y:S01]  /*9610*/  MOV R139, R214 ;  /* 0x000000d6008b7202 */ /* 0x000fe20000000f00 */
[C---:B------:R-:W-:Y:S02]  /*9620*/  FMUL.FTZ R70, R3.reuse, R70 ;  /* 0x0000004603467220 */ /* 0x040fe40000410000 */
[----:B------:R-:W-:Y:S02]  /*9630*/  FMUL.FTZ R0, R0, c[0x0][0x2d0] ;  /* 0x0000b40000007a20 */ /* 0x000fe40000410000 */
[----:B------:R2:W-:Y:S01]  /*9640*/  MUFU.EX2 R21, R4 ;  /* 0x0000000400157308 */ /* 0x0005e20000000800 */
[C---:B------:R-:W-:Y:S02]  /*9650*/  FMUL.FTZ R71, R3.reuse, R71 ;  /* 0x0000004703477220 */ /* 0x040fe40000410000 */
[C---:B------:R-:W-:Y:S02]  /*9660*/  FMUL.FTZ R82, R3.reuse, R82 ;  /* 0x0000005203527220 */ /* 0x040fe40000410000 */
[C---:B------:R-:W-:Y:S02]  /*9670*/  FMUL.FTZ R83, R3.reuse, R83 ;  /* 0x0000005303537220 */ /* 0x040fe40000410000 */
[C---:B------:R-:W-:Y:S02]  /*9680*/  FMUL.FTZ R86, R3.reuse, R86 ;  /* 0x0000005603567220 */ /* 0x040fe40000410000 */
[C---:B------:R-:W-:Y:S01]  /*9690*/  FMUL.FTZ R87, R3.reuse, R87 ;  /* 0x0000005703577220 */ /* 0x040fe20000410000 */
[----:B------:R-:W4:Y:S01]  /*96a0*/  MUFU.EX2 R0, R0 ;  /* 0x0000000000007308 */ /* 0x000f220000000800 */
[C---:B------:R-:W-:Y:S02]  /*96b0*/  FMUL.FTZ R98, R3.reuse, R98 ;  /* 0x0000006203627220 */ /* 0x040fe40000410000 */
[----:B------:R-:W-:Y:S02]  /*96c0*/  FMUL.FTZ R99, R3, R99 ;  /* 0x0000006303637220 */ /* 0x000fe40000410000 */
[----:B-1----:R-:W-:Y:S01]  /*96d0*/  FFMA.FTZ R5, R9, c[0x0][0x2d0], -R2 ;  /* 0x0000b40009057a23 */ /* 0x002fe20000010802 */
[----:B------:R-:W-:Y:S01]  /*96e0*/  FSEL R2, R133, RZ, P0 ;  /* 0x000000ff85027208 */ /* 0x000fe20000000000 */
[C---:B------:R-:W-:Y:S01]  /*96f0*/  FMUL.FTZ R102, R3.reuse, R102 ;  /* 0x0000006603667220 */ /* 0x040fe20000410000 */
[----:B------:R-:W-:Y:S01]  /*9700*/  MOV R9, R215 ;  /* 0x000000d700097202 */ /* 0x000fe20000000f00 */
[C---:B------:R-:W-:Y:S01]  /*9710*/  FMUL.FTZ R103, R3.reuse, R103 ;  /* 0x0000006703677220 */ /* 0x040fe20000410000 */
[----:B------:R1:W5:Y:S01]  /*9720*/  MUFU.EX2 R20, R5 ;  /* 0x0000000500147308 */ /* 0x0003620000000800 */
[----:B------:R-:W-:Y:S01]  /*9730*/  FADD.FTZ R2, -R2, R140 ;  /* 0x0000008c02027221 */ /* 0x000fe20000010100 */
[----:B------:R-:W-:Y:S01]  /*9740*/  MOV R140, R9 ;  /* 0x00000009008c7202 */ /* 0x000fe20000000f00 */
[----:B------:R-:W-:Y:S02]  /*9750*/  FMUL.FTZ R114, R3, R114 ;  /* 0x0000007203727220 */ /* 0x000fe40000410000 */
[----:B--2---:R-:W-:Y:S02]  /*9760*/  FMUL.FTZ R4, R133, c[0x0][0x2d0] ;  /* 0x0000b40085047a20 */ /* 0x004fe40000410000 */
[----:B------:R-:W-:Y:S02]  /*9770*/  FMUL.FTZ R2, R2, c[0x0][0x2d0] ;  /* 0x0000b40002027a20 */ /* 0x000fe40000410000 */
[C---:B------:R-:W-:Y:S01]  /*9780*/  FMUL.FTZ R115, R3.reuse, R115 ;  /* 0x0000007303737220 */ /* 0x040fe20000410000 */
[----:B------:R-:W-:Y:S01]  /*9790*/  FSEL R4, R4, RZ, P0 ;  /* 0x000000ff04047208 */ /* 0x000fe20000000000 */
[----:B------:R-:W-:Y:S02]  /*97a0*/  FMUL.FTZ R118, R3, R118 ;  /* 0x0000007603767220 */ /* 0x000fe40000410000 */
[----:B------:R-:W-:Y:S01]  /*97b0*/  MUFU.EX2 R2, R2 ;  /* 0x0000000200027308 */ /* 0x000fe20000000800 */
[----:B----4-:R-:W-:Y:S02]  /*97c0*/  FMUL.FTZ R9, R0, R173 ;  /* 0x000000ad00097220 */ /* 0x010fe40000410000 */
[----:B------:R-:W2:Y:S01]  /*97d0*/  LDL.LU R173, [R1+0x24] ;  /* 0x0000240001ad7983 */ /* 0x000ea20000300800 */
[--C-:B------:R-:W-:Y:S02]  /*97e0*/  FFMA.FTZ R10, R10, c[0x0][0x2d0], -R4.reuse ;  /* 0x0000b4000a0a7a23 */ /* 0x100fe40000010804 */
[--C-:B------:R-:W-:Y:S02]  /*97f0*/  FFMA.FTZ R46, R46, c[0x0][0x2d0], -R4.reuse ;  /* 0x0000b4002e2e7a23 */ /* 0x100fe40000010804 */
[--C-:B------:R-:W-:Y:S02]  /*9800*/  FFMA.FTZ R22, R43, c[0x0][0x2d0], -R4.reuse ;  /* 0x0000b4002b167a23 */ /* 0x100fe40000010804 */
[--C-:B------:R-:W-:Y:S02]  /*9810*/  FFMA.FTZ R23, R62, c[0x0][0x2d0], -R4.reuse ;  /* 0x0000b4003e177a23 */ /* 0x100fe40000010804 */
[----:B-1----:R-:W-:Y:S01]  /*9820*/  FADD.FTZ R5, R210, R7 ;  /* 0x00000007d2057221 */ /* 0x002fe20000010000 */
[----:B------:R-:W-:Y:S01]  /*9830*/  F2FP.BF16.PACK_AB R210, R8, R210 ;  /* 0x000000d208d2723e */ /* 0x000fe200000010ff */
[--C-:B------:R-:W-:Y:S01]  /*9840*/  FFMA.FTZ R214, R30, c[0x0][0x2d0], -R4.reuse ;  /* 0x0000b4001ed67a23 */ /* 0x100fe20000010804 */
[----:B------:R-:W-:Y:S01]  /*9850*/  MOV R7, R60 ;  /* 0x0000003c00077202 */ /* 0x000fe20000000f00 */
[----:B------:R-:W-:Y:S01]  /*9860*/  FADD.FTZ R212, R8, R5 ;  /* 0x0000000508d47221 */ /* 0x000fe20000010000 */
[----:B------:R-:W-:Y:S01]  /*9870*/  MOV R5, R55 ;  /* 0x0000003700057202 */ /* 0x000fe20000000f00 */
[--C-:B------:R-:W-:Y:S01]  /*9880*/  FFMA.FTZ R213, R31, c[0x0][0x2d0], -R4.reuse ;  /* 0x0000b4001fd57a23 */ /* 0x100fe20000010804 */
[----:B------:R-:W-:Y:S01]  /*9890*/  MOV R55, R141 ;  /* 0x0000008d00377202 */ /* 0x000fe20000000f00 */
        /* <DEDUP_REMOVED lines=11> */
[----:B------:R-:W-:Y:S02]  /*9950*/  FFMA.FTZ R67, R63, c[0x0][0x2d0], -R4 ;  /* 0x0000b4003f437a23 */ /* 0x000fe40000010804 */
        /* <DEDUP_REMOVED lines=15> */
[----:B------:R-:W1:Y:S01]  /*9a50*/  MUFU.EX2 R161, R32 ;  /* 0x0000002000a17308 */ /* 0x000e620000000800 */
[C---:B------:R-:W-:Y:S01]  /*9a60*/  FMUL.FTZ R45, R0.reuse, R153 ;  /* 0x00000099002d7220 */ /* 0x040fe20000410000 */
[----:B------:R-:W-:Y:S01]  /*9a70*/  MOV R153, R140 ;  /* 0x0000008c00997202 */ /* 0x000fe20000000f00 */
[----:B------:R-:W-:Y:S01]  /*9a80*/  FMUL.FTZ R56, R0, R148 ;  /* 0x0000009400387220 */ /* 0x000fe20000410000 */
[----:B-----5:R-:W-:Y:S01]  /*9a90*/  F2FP.BF16.PACK_AB R140, R20, R21 ;  /* 0x00000015148c723e */ /* 0x020fe200000010ff */
        /* <DEDUP_REMOVED lines=18> */
[----:B------:R-:W-:Y:S01]  /*9bc0*/  FMUL.FTZ R92, R0, R92 ;  /* 0x0000005c005c7220 */ /* 0x000fe20000410000 */
        /* <DEDUP_REMOVED lines=11> */
[C---:B------:R-:W-:Y:S02]  /*9c80*/  FMUL.FTZ R30, R2.reuse, R162 ;  /* 0x000000a2021e7220 */ /* 0x040fe40000410000 */
[----:B------:R1:W5:Y:S01]  /*9c90*/  MUFU.EX2 R162, R36 ;  /* 0x0000002400a27308 */ /* 0x0003620000000800 */
[C---:B------:R-:W-:Y:S02]  /*9ca0*/  FMUL.FTZ R31, R2.reuse, R163 ;  /* 0x000000a3021f7220 */ /* 0x040fe40000410000 */
[----:B------:R-:W-:Y:S02]  /*9cb0*/  FMUL.FTZ R43, R2, R159 ;  /* 0x0000009f022b7220 */ /* 0x000fe40000410000 */
[----:B------:R-:W-:Y:S02]  /*9cc0*/  FADD.FTZ R157, R6, R33 ;  /* 0x00000021069d7221 */ /* 0x000fe40000010000 */
[C---:B------:R-:W-:Y:S02]  /*9cd0*/  FMUL.FTZ R7, R3.reuse, R179 ;  /* 0x000000b303077220 */ /* 0x040fe40000410000 */
[C---:B------:R-:W-:Y:S01]  /*9ce0*/  FMUL.FTZ R10, R2.reuse, R174 ;  /* 0x000000ae020a7220 */ /* 0x040fe20000410000 */
[----:B------:R5:W-:Y:S01]  /*9cf0*/  MUFU.EX2 R159, R18 ;  /* 0x00000012009f7308 */ /* 0x000be20000000800 */
[C---:B------:R-:W-:Y:S01]  /*9d00*/  FMUL.FTZ R11, R2.reuse, R175 ;  /* 0x000000af020b7220 */ /* 0x040fe20000410000 */
[----:B------:R-:W-:Y:S01]  /*9d10*/  MOV R174, R145 ;  /* 0x0000009100ae7202 */ /* 0x000fe20000000f00 */
[C---:B------:R-:W-:Y:S01]  /*9d20*/  FMUL.FTZ R14, R2.reuse, R170 ;  /* 0x000000aa020e7220 */ /* 0x040fe20000410000 */
[----:B------:R-:W-:Y:S01]  /*9d30*/  MOV R145, R54 ;  /* 0x0000003600917202 */ /* 0x000fe20000000f00 */
[----:B------:R-:W-:Y:S01]  /*9d40*/  FMUL.FTZ R15, R2, R171 ;  /* 0x000000ab020f7220 */ /* 0x000fe20000410000 */
[----:B------:R-:W-:Y:S01]  /*9d50*/  MOV R171, R148 ;  /* 0x0000009400ab7202 */ /* 0x000fe20000000f00 */
[----:B----4-:R-:W-:Y:S01]  /*9d60*/  FMUL.FTZ R17, R132, R181 ;  /* 0x000000b584117220 */ /* 0x010fe20000410000 */
[----:B------:R-:W-:Y:S01]  /*9d70*/  MOV R148, R52 ;  /* 0x0000003400947202 */ /* 0x000fe20000000f00 */
[C---:B------:R-:W-:Y:S01]  /*9d80*/  FMUL.FTZ R19, R3.reuse, R183 ;  /* 0x000000b703137220 */ /* 0x040fe20000410000 */
[----:B------:R4:W4:Y:S01]  /*9d90*/  MUFU.EX2 R163, R16 ;  /* 0x0000001000a37308 */ /* 0x0009220000000800 */
[----:B------:R-:W-:Y:S01]  /*9da0*/  MOV R175, R165 ;  /* 0x000000a500af7202 */ /* 0x000fe20000000f00 */
[----:B------:R-:W-:Y:S01]  /*9db0*/  FMUL.FTZ R26, R2, R166 ;  /* 0x000000a6021a7220 */ /* 0x000fe20000410000 */
[----:B------:R-:W-:Y:S01]  /*9dc0*/  MOV R170, R153 ;  /* 0x0000009900aa7202 */ /* 0x000fe20000000f00 */
[----:B-1----:R-:W-:Y:S01]  /*9dd0*/  LDSM.16.MT88.4 R36, [R236] ;  /* 0x00000000ec24783b */ /* 0x002fe20000004200 */
[----:B-----5:R-:W-:Y:S01]  /*9de0*/  F2FP.BF16.PACK_AB R211, R162, R6 ;  /* 0x00000006a2d3723e */ /* 0x020fe200000010ff */
[C---:B------:R-:W-:Y:S01]  /*9df0*/  FMUL.FTZ R6, R3.reuse, R178 ;  /* 0x000000b203067220 */ /* 0x040fe20000410000 */
[----:B------:R-:W-:Y:S01]  /*9e00*/  MOV R153, R48 ;  /* 0x0000003000997202 */ /* 0x000fe20000000f00 */
[----:B------:R-:W-:Y:S01]  /*9e10*/  FMUL.FTZ R27, R2, R167 ;  /* 0x000000a7021b7220 */ /* 0x000fe20000410000 */
[----:B------:R-:W-:Y:S01]  /*9e20*/  MOV R166, R175 ;  /* 0x000000af00a67202 */ /* 0x000fe20000000f00 */
[C---:B------:R-:W-:Y:S01]  /*9e30*/  FMUL.FTZ R32, R132.reuse, R188 ;  /* 0x000000bc84207220 */ /* 0x040fe20000410000 */
[----:B------:R-:W-:Y:S01]  /*9e40*/  MOV R175, R51 ;  /* 0x0000003300af7202 */ /* 0x000fe20000000f00 */
[----:B------:R-:W-:Y:S01]  /*9e50*/  FMUL.FTZ R33, R132, R189 ;  /* 0x000000bd84217220 */ /* 0x000fe20000410000 */
[----:B------:R-:W-:Y:S01]  /*9e60*/  MOV R188, R148 ;  /* 0x0000009400bc7202 */ /* 0x000fe20000000f00 */
[----:B------:R-:W-:Y:S01]  /*9e70*/  FMUL.FTZ R18, R3, R182 ;  /* 0x000000b603127220 */ /* 0x000fe20000410000 */
[----:B------:R-:W-:Y:S01]  /*9e80*/  MOV R189, R138 ;  /* 0x0000008a00bd7202 */ /* 0x000fe20000000f00 */
[C---:B------:R-:W-:Y:S01]  /*9e90*/  FMUL.FTZ R62, R2.reuse, R146 ;  /* 0x00000092023e7220 */ /* 0x040fe20000410000 */
[----:B------:R-:W-:Y:S01]  /*9ea0*/  MUFU.EX2 R138, R225 ;  /* 0x000000e1008a7308 */ /* 0x000fe20000000800 */
[C---:B------:R-:W-:Y:S01]  /*9eb0*/  FMUL.FTZ R63, R2.reuse, R147 ;  /* 0x00000093023f7220 */ /* 0x040fe20000410000 */
[----:B------:R-:W-:Y:S01]  /*9ec0*/  MOV R167, R170 ;  /* 0x000000aa00a77202 */ /* 0x000fe20000000f00 */
[C---:B------:R-:W-:Y:S01]  /*9ed0*/  FMUL.FTZ R46, R2.reuse, R154 ;  /* 0x0000009a022e7220 */ /* 0x040fe20000410000 */
[----:B------:R-:W-:Y:S01]  /*9ee0*/  MOV R182, R153 ;  /* 0x0000009900b67202 */ /* 0x000fe20000000f00 */
[----:B------:R-:W-:Y:S01]  /*9ef0*/  FMUL.FTZ R47, R2, R155 ;  /* 0x0000009b022f7220 */ /* 0x000fe20000410000 */
[----:B------:R-:W-:Y:S01]  /*9f00*/  MOV R178, R152 ;  /* 0x0000009800b27202 */ /* 0x000fe20000000f00 */
[C---:B----4-:R-:W-:Y:S01]  /*9f10*/  FMUL.FTZ R16, R132.reuse, R180 ;  /* 0x000000b484107220 */ /* 0x050fe20000410000 */
[----:B------:R-:W-:Y:S01]  /*9f20*/  F2FP.BF16.PACK_AB R143, R163, R160 ;  /* 0x000000a0a38f723e */ /* 0x000fe200000010ff */
[C---:B------:R-:W-:Y:S01]  /*9f30*/  FMUL.FTZ R48, R132.reuse, R196 ;  /* 0x000000c484307220 */ /* 0x040fe20000410000 */
[----:B------:R-:W-:Y:S01]  /*9f40*/  MOV R180, R145 ;  /* 0x0000009100b47202 */ /* 0x000fe20000000f00 */
[C---:B------:R-:W-:Y:S01]  /*9f50*/  FMUL.FTZ R51, R3.reuse, R199 ;  /* 0x000000c703337220 */ /* 0x040fe20000410000 */
[----:B------:R-:W-:Y:S01]  /*9f60*/  MOV R196, R49 ;  /* 0x0000003100c47202 */ /* 0x000fe20000000f00 */
[----:B------:R-:W-:Y:S01]  /*9f70*/  FMUL.FTZ R49, R132, R197 ;  /* 0x000000c584317220 */ /* 0x000fe20000410000 */
[----:B------:R-:W-:Y:S01]  /*9f80*/  MOV R197, R50 ;  /* 0x0000003200c57202 */ /* 0x000fe20000000f00 */
[C---:B------:R-:W-:Y:S01]  /*9f90*/  FMUL.FTZ R50, R3.reuse, R198 ;  /* 0x000000c603327220 */ /* 0x040fe20000410000 */
[----:B------:R-:W-:Y:S01]  /*9fa0*/  MOV R199, R65 ;  /* 0x0000004100c77202 */ /* 0x000fe20000000f00 */
[C---:B------:R-:W-:Y:S01]  /*9fb0*/  FMUL.FTZ R58, R2.reuse, R150 ;  /* 0x00000096023a7220 */ /* 0x040fe20000410000 */
[----:B------:R-:W-:Y:S01]  /*9fc0*/  MOV R198, R171 ;  /* 0x000000ab00c67202 */ /* 0x000fe20000000f00 */
[----:B------:R-:W-:Y:S01]  /*9fd0*/  FMUL.FTZ R59, R2, R151 ;  /* 0x00000097023b7220 */ /* 0x000fe20000410000 */
[----:B------:R-:W-:Y:S01]  /*9fe0*/  MUFU.EX2 R171, R217 ;  /* 0x000000d900ab7308 */ /* 0x000fe20000000800 */
[----:B------:R-:W-:Y:S01]  /*9ff0*/  FMUL.FTZ R65, R132, R205 ;  /* 0x000000cd84417220 */ /* 0x000fe20000410000 */
        /* <DEDUP_REMOVED lines=20> */
[----:B------:R-:W-:Y:S02]  /*a140*/  FMUL.FTZ R127, R2, R127 ;  /* 0x0000007f027f7220 */ /* 0x000fe40000410000 */
[C---:B------:R-:W-:Y:S02]  /*a150*/  FMUL.FTZ R130, R3.reuse, R130 ;  /* 0x0000008203827220 */ /* 0x040fe40000410000 */
[C---:B------:R-:W-:Y:S02]  /*a160*/  FMUL.FTZ R131, R3.reuse, R131 ;  /* 0x0000008303837220 */ /* 0x040fe40000410000 */
[C---:B---3--:R-:W-:Y:S02]  /*a170*/  FFMA.FTZ R4, R0.reuse, R12, R21 ;  /* 0x0000000c00047223 */ /* 0x048fe40000010015 */
[----:B------:R-:W-:Y:S01]  /*a180*/  FMUL.FTZ R12, R0, R168 ;  /* 0x000000a8000c7220 */ /* 0x000fe20000410000 */
[----:B------:R-:W-:Y:S01]  /*a190*/  MOV R0, R22 ;  /* 0x0000001600007202 */ /* 0x000fe20000000f00 */
[----:B------:R-:W-:Y:S01]  /*a1a0*/  FADD.FTZ R158, R20, R4 ;  /* 0x00000004149e7221 */ /* 0x000fe20000010000 */
[----:B------:R-:W-:Y:S01]  /*a1b0*/  MOV R168, R5 ;  /* 0x0000000500a87202 */ /* 0x000fe20000000f00 */
[C---:B------:R-:W-:Y:S01]  /*a1c0*/  FMUL.FTZ R4, R132.reuse, R176 ;  /* 0x000000b084047220 */ /* 0x040fe20000410000 */
[----:B------:R-:W-:Y:S01]  /*a1d0*/  MOV R176, R67 ;  /* 0x0000004300b07202 */ /* 0x000fe20000000f00 */
[----:B------:R-:W-:Y:S01]  /*a1e0*/  FMUL.FTZ R5, R132, R177 ;  /* 0x000000b184057220 */ /* 0x000fe20000410000 */
[----:B------:R-:W-:Y:S01]  /*a1f0*/  MOV R165, R168 ;  /* 0x000000a800a57202 */ /* 0x000fe20000000f00 */
[----:B------:R-:W-:Y:S01]  /*a200*/  FMUL.FTZ R67, R3, R207 ;  /* 0x000000cf03437220 */ /* 0x000fe20000410000 */
[----:B------:R-:W-:Y:S01]  /*a210*/  MOV R168, R53 ;  /* 0x0000003500a87202 */ /* 0x000fe20000000f00 */
[----:B------:R-:W-:Y:S10]  /*a220*/  MUFU.EX2 R216, R176 ;  /* 0x000000b000d87308 */ /* 0x000ff40000000800 */
[----:B------:R-:W-:Y:S01]  /*a230*/  MUFU.EX2 R168, R168 ;  /* 0x000000a800a87308 */ /* 0x000fe20000000800 */
[----:B--2---:R-:W-:Y:S01]  /*a240*/  FFMA.FTZ R156, R2, R173, R141 ;  /* 0x000000ad029c7223 */ /* 0x004fe2000001008d */
[----:B------:R-:W-:Y:S08]  /*a250*/  MOV R173, R172 ;  /* 0x000000ac00ad7202 */ /* 0x000ff00000000f00 */
[----:B------:R-:W1:Y:S01]  /*a260*/  MUFU.EX2 R2, R227 ;  /* 0x000000e300027308 */ /* 0x000e620000000800 */
[----:B------:R-:W-:Y:S02]  /*a270*/  MOV R172, R23 ;  /* 0x0000001700ac7202 */ /* 0x000fe40000000f00 */
[----:B------:R-:W2:Y:S01]  /*a280*/  LDSM.16.MT88.4 R20, [R235] ;  /* 0x00000000eb14783b */ /* 0x000ea20000004200 */
[----:B------:R-:W-:Y:S02]  /*a290*/  F2FP.BF16.PACK_AB R141, R159, R141 ;  /* 0x0000008d9f8d723e */ /* 0x000fe400000010ff */
[----:B------:R-:W-:Y:S04]  /*a2a0*/  MOV R177, R172 ;  /* 0x000000ac00b17202 */ /* 0x000fe80000000f00 */
[----:B------:R-:W-:Y:S10]  /*a2b0*/  MUFU.EX2 R172, R223 ;  /* 0x000000df00ac7308 */ /* 0x000ff40000000800 */
[----:B------:R-:W-:Y:S01]  /*a2c0*/  MUFU.EX2 R217, R177 ;  /* 0x000000b100d97308 */ /* 0x000fe20000000800 */
[-C--:B--2---:R-:W-:Y:S08]  /*a2d0*/  HMMA.16816.F32.BF16 R4, R208, R20.reuse, R4 ;  /* 0x00000014d004723c */ /* 0x084ff00000041804 */
[C---:B------:R-:W-:Y:S07]  /*a2e0*/  HMMA.16816.F32.BF16 R8, R140.reuse, R20, R8 ;  /* 0x000000148c08723c */ /* 0x040fee0000041808 */
[C---:B------:R-:W-:Y:S01]  /*a2f0*/  FMUL.FTZ R20, R132.reuse, R184 ;  /* 0x000000b884147220 */ /* 0x040fe20000410000 */
[-C--:B------:R-:W-:Y:S01]  /*a300*/  HMMA.16816.F32.BF16 R12, R140, R22.reuse, R12 ;  /* 0x000000168c0c723c */ /* 0x080fe2000004180c */
[----:B------:R-:W-:Y:S03]  /*a310*/  MUFU.EX2 R184, R222 ;  /* 0x000000de00b87308 */ /* 0x000fe60000000800 */
[----:B------:R-:W-:Y:S01]  /*a320*/  FMUL.FTZ R21, R132, R185 ;  /* 0x000000b984157220 */ /* 0x000fe20000410000 */
[----:B------:R-:W-:Y:S02]  /*a330*/  MOV R185, R0 ;  /* 0x0000000000b97202 */ /* 0x000fe40000000f00 */
[----:B------:R-:W-:Y:S01]  /*a340*/  MOV R0, R55 ;  /* 0x0000003700007202 */ /* 0x000fe20000000f00 */
[C---:B------:R-:W-:Y:S01]  /*a350*/  HMMA.16816.F32.BF16 R16, R208.reuse, R22, R16 ;  /* 0x00000016d010723c */ /* 0x040fe20000041810 */
[----:B------:R-:W2:Y:S03]  /*a360*/  LDSM.16.MT88.4 R52, [R238] ;  /* 0x00000000ee34783b */ /* 0x000ea60000004200 */
[----:B------:R-:W-:Y:S01]  /*a370*/  MOV R183, R0 ;  /* 0x0000000000b77202 */ /* 0x000fe20000000f00 */
[----:B------:R-:W-:Y:S02]  /*a380*/  FADD.FTZ R0, R137, R212 ;  /* 0x000000d489007221 */ /* 0x000fe40000010000 */
[C---:B------:R-:W-:Y:S01]  /*a390*/  FMUL.FTZ R22, R3.reuse, R186 ;  /* 0x000000ba03167220 */ /* 0x040fe20000410000 */
[----:B------:R-:W-:Y:S01]  /*a3a0*/  MOV R186, R149 ;  /* 0x0000009500ba7202 */ /* 0x000fe20000000f00 */
[C---:B------:R-:W-:Y:S03]  /*a3b0*/  FMUL.FTZ R23, R3.reuse, R187 ;  /* 0x000000bb03177220 */ /* 0x040fe60000410000 */
[----:B------:R-:W-:Y:S01]  /*a3c0*/  MOV R149, R34 ;  /* 0x0000002200957202 */ /* 0x000fe20000000f00 */
[C---:B------:R-:W-:Y:S01]  /*a3d0*/  FMUL.FTZ R34, R3.reuse, R190 ;  /* 0x000000be03227220 */ /* 0x040fe20000410000 */
[----:B------:R-:W-:Y:S01]  /*a3e0*/  MOV R190, R139 ;  /* 0x0000008b00be7202 */ /* 0x000fe20000000f00 */
[----:B-1----:R-:W-:Y:S01]  /*a3f0*/  FADD.FTZ R0, R2, R0 ;  /* 0x0000000002007221 */ /* 0x002fe20000010000 */
[-C--:B------:R-:W-:Y:S01]  /*a400*/  HMMA.16816.F32.BF16 R20, R208, R36.reuse, R20 ;  /* 0x00000024d014723c */ /* 0x080fe20000041814 */
[----:B------:R-:W1:Y:S02]  /*a410*/  MUFU.EX2 R139, R226 ;  /* 0x000000e2008b7308 */ /* 0x000e640000000800 */
[----:B------:R-:W-:Y:S02]  /*a420*/  MOV R179, R149 ;  /* 0x0000009500b37202 */ /* 0x000fe40000000f00 */
[----:B------:R-:W-:Y:S01]  /*a430*/  LDSM.16.MT88.4 R148, [R235+0x800] ;  /* 0x00080000eb94783b */ /* 0x000fe20000004200 */
[----:B------:R-:W-:Y:S02]  /*a440*/  MOV R187, R144 ;  /* 0x0000009000bb7202 */ /* 0x000fe40000000f00 */
[C---:B------:R-:W-:Y:S03]  /*a450*/  HMMA.16816.F32.BF16 R24, R140.reuse, R36, R24 ;  /* 0x000000248c18723c */ /* 0x040fe60000041818 */
[----:B------:R-:W-:Y:S01]  /*a460*/  MUFU.EX2 R225, R190 ;  /* 0x000000be00e17308 */ /* 0x000fe20000000800 */
[----:B------:R-:W-:Y:S01]  /*a470*/  MOV R144, R35 ;  /* 0x0000002300907202 */ /* 0x000fe20000000f00 */
[C---:B------:R-:W-:Y:S01]  /*a480*/  FMUL.FTZ R35, R3.reuse, R191 ;  /* 0x000000bf03237220 */ /* 0x040fe20000410000 */
[----:B------:R-:W-:Y:S01]  /*a490*/  MOV R191, R66 ;  /* 0x0000004200bf7202 */ /* 0x000fe20000000f00 */
[----:B------:R-:W-:Y:S01]  /*a4a0*/  FMUL.FTZ R66, R3, R206 ;  /* 0x000000ce03427220 */ /* 0x000fe20000410000 */
[-C--:B------:R-:W-:Y:S04]  /*a4b0*/  HMMA.16816.F32.BF16 R28, R140, R38.reuse, R28 ;  /* 0x000000268c1c723c */ /* 0x080fe8000004181c */
[----:B------:R-:W-:Y:S01]  /*a4c0*/  MOV R181, R144 ;  /* 0x0000009000b57202 */ /* 0x000fe20000000f00 */
[----:B------:R-:W-:Y:S01]  /*a4d0*/  MUFU.EX2 R226, R189 ;  /* 0x000000bd00e27308 */ /* 0x000fe20000000800 */
[----:B------:R-:W3:Y:S01]  /*a4e0*/  LDSM.16.MT88.4 R144, [R237] ;  /* 0x00000000ed90783b */ /* 0x000ee20000004200 */
[C---:B------:R-:W-:Y:S01]  /*a4f0*/  FMUL.FTZ R36, R132.reuse, R192 ;  /* 0x000000c084247220 */ /* 0x040fe20000410000 */
[C---:B------:R-:W-:Y:S04]  /*a500*/  HMMA.16816.F32.BF16 R32, R208.reuse, R38, R32 ;  /* 0x00000026d020723c */ /* 0x040fe80000041820 */
[C---:B------:R-:W-:Y:S02]  /*a510*/  FMUL.FTZ R37, R132.reuse, R193 ;  /* 0x000000c184257220 */ /* 0x040fe40000410000 */
[----:B-1----:R-:W-:Y:S01]  /*a520*/  FADD.FTZ R0, R139, R0 ;  /* 0x000000008b007221 */ /* 0x002fe20000010000 */
[----:B------:R-:W-:Y:S01]  /*a530*/  MUFU.EX2 R192, R214 ;  /* 0x000000d600c07308 */ /* 0x000fe20000000800 */
[C---:B------:R-:W-:Y:S04]  /*a540*/  FMUL.FTZ R38, R3.reuse, R194 ;  /* 0x000000c203267220 */ /* 0x040fe80000410000 */
[C---:B------:R-:W-:Y:S05]  /*a550*/  FMUL.FTZ R39, R3.reuse, R195 ;  /* 0x000000c303277220 */ /* 0x040fea0000410000 */
[----:B------:R-:W-:Y:S02]  /*a560*/  MUFU.EX2 R195, R213 ;  /* 0x000000d500c37308 */ /* 0x000fe40000000800 */
[-C--:B--2---:R-:W-:Y:S08]  /*a570*/  HMMA.16816.F32.BF16 R36, R208, R52.reuse, R36 ;  /* 0x00000034d024723c */ /* 0x084ff00000041824 */
[C---:B------:R-:W-:Y:S01]  /*a580*/  HMMA.16816.F32.BF16 R40, R140.reuse, R52, R40 ;  /* 0x000000348c28723c */ /* 0x040fe20000041828 */
[----:B------:R-:W-:Y:S06]  /*a590*/  MUFU.EX2 R194, R220 ;  /* 0x000000dc00c27308 */ /* 0x000fec0000000800 */
[C---:B------:R-:W-:Y:S01]  /*a5a0*/  FMUL.FTZ R52, R132.reuse, R200 ;  /* 0x000000c884347220 */ /* 0x040fe20000410000 */
[-C--:B------:R-:W-:Y:S03]  /*a5b0*/  HMMA.16816.F32.BF16 R44, R140, R54.reuse, R44 ;  /* 0x000000368c2c723c */ /* 0x080fe6000004182c */
[----:B------:R-:W1:Y:S01]  /*a5c0*/  MUFU.EX2 R200, R221 ;  /* 0x000000dd00c87308 */ /* 0x000e620000000800 */
[C---:B------:R-:W-:Y:S01]  /*a5d0*/  FMUL.FTZ R53, R132.reuse, R201 ;  /* 0x000000c984357220 */ /* 0x040fe20000410000 */
[----:B------:R-:W-:Y:S01]  /*a5e0*/  MOV R201, R64 ;  /* 0x0000004000c97202 */ /* 0x000fe20000000f00 */
[----:B------:R-:W-:Y:S02]  /*a5f0*/  FMUL.FTZ R64, R132, R204 ;  /* 0x000000cc84407220 */ /* 0x000fe40000410000 */
[C---:B------:R-:W-:Y:S01]  /*a600*/  HMMA.16816.F32.BF16 R48, R208.reuse, R54, R48 ;  /* 0x00000036d030723c */ /* 0x040fe20000041830 */
[----:B------:R-:W-:Y:S03]  /*a610*/  LDSM.16.MT88.4 R204, [R237+0x1800] ;  /* 0x00180000edcc783b */ /* 0x000fe60000004200 */
[----:B------:R-:W-:Y:S01]  /*a620*/  FADD.FTZ R132, R162, R157 ;  /* 0x0000009da2847221 */ /* 0x000fe20000010000 */
[----:B------:R-:W2:Y:S02]  /*a630*/  MUFU.EX2 R193, R219 ;  /* 0x000000db00c17308 */ /* 0x000ea40000000800 */
[C---:B------:R-:W-:Y:S02]  /*a640*/  FMUL.FTZ R54, R3.reuse, R202 ;  /* 0x000000ca03367220 */ /* 0x040fe40000410000 */
[----:B------:R-:W-:Y:S03]  /*a650*/  FMUL.FTZ R55, R3, R203 ;  /* 0x000000cb03377220 */ /* 0x000fe60000410000 */
[----:B------:R-:W-:Y:S03]  /*a660*/  FADD.FTZ R3, R161, R158 ;  /* 0x0000009ea1037221 */ /* 0x000fe60000010000 */
[----:B------:R-:W-:Y:S01]  /*a670*/  MUFU.EX2 R161, R198 ;  /* 0x000000c600a17308 */ /* 0x000fe20000000800 */
[-C--:B---3--:R-:W-:Y:S08]  /*a680*/  HMMA.16816.F32.BF16 R52, R208, R144.reuse, R52 ;  /* 0x00000090d034723c */ /* 0x088ff00000041834 */
[C---:B------:R-:W-:Y:S01]  /*a690*/  HMMA.16816.F32.BF16 R56, R140.reuse, R144, R56 ;  /* 0x000000908c38723c */ /* 0x040fe20000041838 */
[----:B------:R-:W-:Y:S07]  /*a6a0*/  MUFU.EX2 R219, R178 ;  /* 0x000000b200db7308 */ /* 0x000fee0000000800 */
[-C--:B------:R-:W-:Y:S03]  /*a6b0*/  HMMA.16816.F32.BF16 R60, R140, R146.reuse, R60 ;  /* 0x000000928c3c723c */ /* 0x080fe6000004183c */
[----:B------:R-:W-:Y:S05]  /*a6c0*/  MUFU.EX2 R186, R186 ;  /* 0x000000ba00ba7308 */ /* 0x000fea0000000800 */
[C---:B------:R-:W-:Y:S01]  /*a6d0*/  HMMA.16816.F32.BF16 R64, R208.reuse, R146, R64 ;  /* 0x00000092d040723c */ /* 0x040fe20000041840 */
[----:B------:R-:W3:Y:S04]  /*a6e0*/  LDSM.16.MT88.4 R144, [R235+0x2000] ;  /* 0x00200000eb90783b */ /* 0x000ee80000004200 */
        /* <DEDUP_REMOVED lines=19> */
[----:B------:R-:W-:Y:S01]  /*a820*/  F2FP.BF16.PACK_AB R145, R215, R170 ;  /* 0x000000aad791723e */ /* 0x000fe200000010ff */
[-C--:B------:R-:W-:Y:S04]  /*a830*/  HMMA.16816.F32.BF16 R124, R140, R146.reuse, R124 ;  /* 0x000000928c7c723c */ /* 0x080fe8000004187c */
[----:B------:R-:W-:Y:S03]  /*a840*/  F2FP.BF16.PACK_AB R144, R171, R218 ;  /* 0x000000daab90723e */ /* 0x000fe600000010ff */
[----:B------:R-:W-:Y:S01]  /*a850*/  F2FP.BF16.PACK_AB R140, R2, R137 ;  /* 0x00000089028c723e */ /* 0x000fe200000010ff */
[----:B------:R-:W-:Y:S04]  /*a860*/  HMMA.16816.F32.BF16 R128, R208, R146, R128 ;  /* 0x00000092d080723c */ /* 0x000fe80000041880 */
[C---:B------:R-:W-:Y:S01]  /*a870*/  F2FP.BF16.PACK_AB R142, R138.reuse, R139 ;  /* 0x0000008b8a8e723e */ /* 0x040fe200000010ff */
[----:B------:R-:W-:Y:S01]  /*a880*/  FADD.FTZ R2, R138, R0 ;  /* 0x000000008a027221 */ /* 0x000fe20000010000 */
[----:B------:R-:W-:Y:S01]  /*a890*/  F2FP.BF16.PACK_AB R141, R172, R224 ;  /* 0x000000e0ac8d723e */ /* 0x000fe200000010ff */
[----:B------:R-:W-:Y:S01]  /*a8a0*/  FADD.FTZ R0, R159, R156 ;  /* 0x0000009c9f007221 */ /* 0x000fe20000010000 */
[----:B-1----:R-:W-:Y:S01]  /*a8b0*/  F2FP.BF16.PACK_AB R143, R200, R184 ;  /* 0x000000b8c88f723e */ /* 0x002fe200000010ff */
[----:B------:R-:W1:Y:S01]  /*a8c0*/  LDSM.16.MT88.4 R156, [R238+0x800] ;  /* 0x00080000ee9c783b */ /* 0x000e620000004200 */
[----:B------:R-:W-:Y:S02]  /*a8d0*/  MUFU.EX2 R138, R199 ;  /* 0x000000c7008a7308 */ /* 0x000fe40000000800 */
[----:B--2---:R-:W-:Y:S01]  /*a8e0*/  F2FP.BF16.PACK_AB R146, R194, R193 ;  /* 0x000000c1c292723e */ /* 0x004fe200000010ff */
[----:B------:R-:W-:Y:S01]  /*a8f0*/  FADD.FTZ R137, R160, R0 ;  /* 0x00000000a0897221 */ /* 0x000fe20000010000 */
[----:B------:R-:W-:Y:S01]  /*a900*/  F2FP.BF16.PACK_AB R147, R195, R192 ;  /* 0x000000c0c393723e */ /* 0x000fe200000010ff */
[-C--:B------:R-:W-:Y:S05]  /*a910*/  HMMA.16816.F32.BF16 R4, R140, R148.reuse, R4 ;  /* 0x000000948c04723c */ /* 0x080fea0000041804 */
[----:B------:R2:W-:Y:S01]  /*a920*/  MUFU.EX2 R160, R197 ;  /* 0x000000c500a07308 */ /* 0x0005e20000000800 */
[----:B------:R-:W-:Y:S01]  /*a930*/  FADD.FTZ R137, R163, R137 ;  /* 0x00000089a3897221 */ /* 0x000fe20000010000 */
[----:B------:R-:W-:Y:S01]  /*a940*/  F2FP.BF16.PACK_AB R211, R216, R217 ;  /* 0x000000d9d8d3723e */ /* 0x000fe200000010ff */
[C---:B------:R-:W-:Y:S07]  /*a950*/  HMMA.16816.F32.BF16 R8, R144.reuse, R148, R8 ;  /* 0x000000949008723c */ /* 0x040fee0000041808 */
[----:B------:R-:W3:Y:S01]  /*a960*/  MUFU.EX2 R139, R201 ;  /* 0x000000c9008b7308 */ /* 0x000ee20000000800 */
[-C--:B------:R-:W-:Y:S08]  /*a970*/  HMMA.16816.F32.BF16 R12, R144, R150.reuse, R12 ;  /* 0x00000096900c723c */ /* 0x080ff0000004180c */
[C---:B------:R-:W-:Y:S01]  /*a980*/  HMMA.16816.F32.BF16 R16, R140.reuse, R150, R16 ;  /* 0x000000968c10723c */ /* 0x040fe20000041810 */
[----:B------:R-:W4:Y:S01]  /*a990*/  LDSM.16.MT88.4 R148, [R237+0x800] ;  /* 0x00080000ed94783b */ /* 0x000f220000004200 */
[----:B------:R5:W-:Y:S02]  /*a9a0*/  MUFU.EX2 R201, R196 ;  /* 0x000000c400c97308 */ /* 0x000be40000000800 */
[----:B--2---:R-:W-:Y:S04]  /*a9b0*/  MOV R197, R185 ;  /* 0x000000b900c57202 */ /* 0x004fe80000000f00 */
[-C--:B------:R-:W-:Y:S04]  /*a9c0*/  HMMA.16816.F32.BF16 R20, R140, R152.reuse, R20 ;  /* 0x000000988c14723c */ /* 0x080fe80000041814 */
[----:B------:R-:W-:Y:S01]  /*a9d0*/  MUFU.EX2 R230, R197 ;  /* 0x000000c500e67308 */ /* 0x000fe20000000800 */
[----:B---3--:R-:W-:Y:S03]  /*a9e0*/  FADD.FTZ R0, R139, R2 ;  /* 0x000000028b007221 */ /* 0x008fe60000010000 */
[C---:B------:R-:W-:Y:S04]  /*a9f0*/  HMMA.16816.F32.BF16 R24, R144.reuse, R152, R24 ;  /* 0x000000989018723c */ /* 0x040fe80000041818 */
[----:B------:R-:W-:Y:S02]  /*aa00*/  FADD.FTZ R0, R138, R0 ;  /* 0x000000008a007221 */ /* 0x000fe40000010000 */
[----:B------:R-:W-:Y:S02]  /*aa10*/  MUFU.EX2 R185, R231 ;  /* 0x000000e700b97308 */ /* 0x000fe40000000800 */
[-C--:B------:R-:W-:Y:S04]  /*aa20*/  HMMA.16816.F32.BF16 R28, R144, R154.reuse, R28 ;  /* 0x0000009a901c723c */ /* 0x080fe8000004181c */
[----:B------:R-:W-:Y:S01]  /*aa30*/  FADD.FTZ R0, R161, R0 ;  /* 0x00000000a1007221 */ /* 0x000fe20000010000 */
[----:B-----5:R-:W-:Y:S03]  /*aa40*/  MOV R196, R173 ;  /* 0x000000ad00c47202 */ /* 0x020fe60000000f00 */
[C---:B------:R-:W-:Y:S01]  /*aa50*/  HMMA.16816.F32.BF16 R32, R140.reuse, R154, R32 ;  /* 0x0000009a8c20723c */ /* 0x040fe20000041820 */
[----:B------:R-:W2:Y:S01]  /*aa60*/  LDSM.16.MT88.4 R152, [R235+0x2800] ;  /* 0x00280000eb98783b */ /* 0x000ea20000004200 */
[----:B------:R-:W-:Y:S02]  /*aa70*/  MUFU.EX2 R173, R229 ;  /* 0x000000e500ad7308 */ /* 0x000fe40000000800 */
[----:B------:R-:W-:Y:S02]  /*aa80*/  FADD.FTZ R2, R160, R0 ;  /* 0x00000000a0027221 */ /* 0x000fe40000010000 */
[----:B------:R-:W-:Y:S02]  /*aa90*/  FADD.FTZ R0, R164, R3 ;  /* 0x00000003a4007221 */ /* 0x000fe40000010000 */
[-C--:B-1----:R-:W-:Y:S04]  /*aaa0*/  HMMA.16816.F32.BF16 R36, R140, R156.reuse, R36 ;  /* 0x0000009c8c24723c */ /* 0x082fe80000041824 */
[----:B------:R1:W-:Y:S01]  /*aab0*/  MUFU.EX2 R229, R196 ;  /* 0x000000c400e57308 */ /* 0x0003e20000000800 */
[----:B------:R-:W-:Y:S02]  /*aac0*/  FADD.FTZ R3, R224, R132 ;  /* 0x00000084e0037221 */ /* 0x000fe40000010000 */
[----:B------:R-:W-:Y:S01]  /*aad0*/  FADD.FTZ R132, R218, R0 ;  /* 0x00000000da847221 */ /* 0x000fe20000010000 */
[C---:B------:R-:W-:Y:S04]  /*aae0*/  HMMA.16816.F32.BF16 R40, R144.reuse, R156, R40 ;  /* 0x0000009c9028723c */ /* 0x040fe80000041828 */
[----:B------:R-:W-:Y:S02]  /*aaf0*/  FADD.FTZ R0, R169, R2 ;  /* 0x00000002a9007221 */ /* 0x000fe40000010000 */
[----:B------:R-:W3:Y:S01]  /*ab00*/  MUFU.EX2 R218, R179 ;  /* 0x000000b300da7308 */ /* 0x000ee20000000800 */
[----:B------:R-:W-:Y:S01]  /*ab10*/  FADD.FTZ R3, R172, R3 ;  /* 0x00000003ac037221 */ /* 0x000fe20000010000 */
[-C--:B------:R-:W-:Y:S04]  /*ab20*/  HMMA.16816.F32.BF16 R44, R144, R158.reuse, R44 ;  /* 0x0000009e902c723c */ /* 0x080fe8000004182c */
[----:B------:R-:W-:Y:S02]  /*ab30*/  FADD.FTZ R0, R168, R0 ;  /* 0x00000000a8007221 */ /* 0x000fe40000010000 */
[----:B------:R-:W-:Y:S02]  /*ab40*/  FADD.FTZ R132, R171, R132 ;  /* 0x00000084ab847221 */ /* 0x000fe40000010000 */
[C---:B------:R-:W-:Y:S01]  /*ab50*/  HMMA.16816.F32.BF16 R48, R140.reuse, R158, R48 ;  /* 0x0000009e8c30723c */ /* 0x040fe20000041830 */
[----:B------:R-:W5:Y:S01]  /*ab60*/  LDSM.16.MT88.4 R156, [R236+0x2800] ;  /* 0x00280000ec9c783b */ /* 0x000f620000004200 */
[----:B------:R-:W-:Y:S02]  /*ab70*/  MUFU.EX2 R231, R228 ;  /* 0x000000e400e77308 */ /* 0x000fe40000000800 */
[----:B-1----:R-:W-:Y:S02]  /*ab80*/  MOV R196, R183 ;  /* 0x000000b700c47202 */ /* 0x002fe40000000f00 */
[----:B------:R-:W-:Y:S02]  /*ab90*/  MOV R183, R181 ;  /* 0x000000b500b77202 */ /* 0x000fe40000000f00 */
[-C--:B----4-:R-:W-:Y:S04]  /*aba0*/  HMMA.16816.F32.BF16 R52, R140, R148.reuse, R52 ;  /* 0x000000948c34723c */ /* 0x090fe80000041834 */
[----:B------:R-:W-:Y:S01]  /*abb0*/  MOV R181, R166 ;  /* 0x000000a600b57202 */ /* 0x000fe20000000f00 */
[----:B------:R-:W-:Y:S01]  /*abc0*/  MUFU.EX2 R223, R183 ;  /* 0x000000b700df7308 */ /* 0x000fe20000000800 */
[----:B---3--:R-:W-:Y:S02]  /*abd0*/  F2FP.BF16.PACK_AB R209, R219, R218 ;  /* 0x000000dadbd1723e */ /* 0x008fe400000010ff */
[C---:B------:R-:W-:Y:S07]  /*abe0*/  HMMA.16816.F32.BF16 R56, R144.reuse, R148, R56 ;  /* 0x000000949038723c */ /* 0x040fee0000041838 */
[----:B------:R-:W-:Y:S01]  /*abf0*/  MUFU.EX2 R221, R181 ;  /* 0x000000b500dd7308 */ /* 0x000fe20000000800 */
[-C--:B------:R-:W-:Y:S08]  /*ac00*/  HMMA.16816.F32.BF16 R60, R144, R150.reuse, R60 ;  /* 0x00000096903c723c */ /* 0x080ff0000004183c */
[C---:B------:R-:W-:Y:S01]  /*ac10*/  HMMA.16816.F32.BF16 R64, R140.reuse, R150, R64 ;  /* 0x000000968c40723c */ /* 0x040fe20000041840 */
[----:B------:R-:W1:Y:S01]  /*ac20*/  LDSM.16.MT88.4 R148, [R238+0x2800] ;  /* 0x00280000ee94783b */ /* 0x000e620000004200 */
[----:B------:R3:W-:Y:S06]  /*ac30*/  MUFU.EX2 R228, R191 ;  /* 0x000000bf00e47308 */ /* 0x0007ec0000000800 */
[-C--:B--2---:R-:W-:Y:S08]  /*ac40*/  HMMA.16816.F32.BF16 R68, R140, R152.reuse, R68 ;  /* 0x000000988c44723c */ /* 0x084ff00000041844 */
[C---:B------:R-:W-:Y:S08]  /*ac50*/  HMMA.16816.F32.BF16 R72, R144.reuse, R152, R72 ;  /* 0x000000989048723c */ /* 0x040ff00000041848 */
[-C--:B------:R-:W-:Y:S04]  /*ac60*/  HMMA.16816.F32.BF16 R76, R144, R154.reuse, R76 ;  /* 0x0000009a904c723c */ /* 0x080fe8000004184c */
[----:B---3--:R-:W-:Y:S02]  /*ac70*/  MOV R191, R188 ;  /* 0x000000bc00bf7202 */ /* 0x008fe40000000f00 */
[----:B------:R-:W-:Y:S02]  /*ac80*/  MOV R188, R182 ;  /* 0x000000b600bc7202 */ /* 0x000fe40000000f00 */
[C---:B------:R-:W-:Y:S01]  /*ac90*/  HMMA.16816.F32.BF16 R80, R140.reuse, R154, R80 ;  /* 0x0000009a8c50723c */ /* 0x040fe20000041850 */
[----:B------:R-:W2:Y:S01]  /*aca0*/  LDSM.16.MT88.4 R152, [R237+0x2800] ;  /* 0x00280000ed98783b */ /* 0x000ea20000004200 */
[----:B------:R-:W-:Y:S02]  /*acb0*/  MUFU.EX2 R227, R191 ;  /* 0x000000bf00e37308 */ /* 0x000fe40000000800 */
[----:B------:R-:W-:Y:S02]  /*acc0*/  MOV R182, R180 ;  /* 0x000000b400b67202 */ /* 0x000fe40000000f00 */
[----:B------:R-:W-:Y:S02]  /*acd0*/  MOV R180, R165 ;  /* 0x000000a500b47202 */ /* 0x000fe40000000f00 */
[-C--:B-----5:R-:W-:Y:S04]  /*ace0*/  HMMA.16816.F32.BF16 R84, R140, R156.reuse, R84 ;  /* 0x0000009c8c54723c */ /* 0x0a0fe80000041854 */
[----:B------:R-:W3:Y:S04]  /*acf0*/  MUFU.EX2 R222, R182 ;  /* 0x000000b600de7308 */ /* 0x000ee80000000800 */
[C---:B------:R-:W-:Y:S06]  /*ad00*/  HMMA.16816.F32.BF16 R88, R144.reuse, R156, R88 ;  /* 0x0000009c9058723c */ /* 0x040fec0000041858 */
[----:B------:R4:W5:Y:S02]  /*ad10*/  MUFU.EX2 R220, R180 ;  /* 0x000000b400dc7308 */ /* 0x0009640000000800 */
[-C--:B------:R-:W-:Y:S08]  /*ad20*/  HMMA.16816.F32.BF16 R92, R144, R158.reuse, R92 ;  /* 0x0000009e905c723c */ /* 0x080ff0000004185c */
[C---:B------:R-:W-:Y:S01]  /*ad30*/  HMMA.16816.F32.BF16 R96, R140.reuse, R158, R96 ;  /* 0x0000009e8c60723c */ /* 0x040fe20000041860 */
[----:B------:R-:W2:Y:S01]  /*ad40*/  LDSM.16.MT88.4 R156, [R235+0x1000] ;  /* 0x00100000eb9c783b */ /* 0x000ea20000004200 */
[----:B------:R5:W-:Y:S02]  /*ad50*/  MUFU.EX2 R224, R188 ;  /* 0x000000bc00e07308 */ /* 0x000be40000000800 */
[----:B---3--:R-:W-:Y:S04]  /*ad60*/  F2FP.BF16.PACK_AB R208, R222, R223 ;  /* 0x000000dfded0723e */ /* 0x008fe800000010ff */
[-C--:B-1----:R-:W-:Y:S01]  /*ad70*/  HMMA.16816.F32.BF16 R100, R140, R148.reuse, R100 ;  /* 0x000000948c64723c */ /* 0x082fe20000041864 */
[----:B----4-:R-:W-:Y:S03]  /*ad80*/  LDSM.16.MT88.4 R180, [R235+0x1800] ;  /* 0x00180000ebb4783b */ /* 0x010fe60000004200 */
[----:B-----5:R-:W-:Y:S04]  /*ad90*/  F2FP.BF16.PACK_AB R210, R220, R221 ;  /* 0x000000dddcd2723e */ /* 0x020fe800000010ff */
[C---:B------:R-:W-:Y:S08]  /*ada0*/  HMMA.16816.F32.BF16 R104, R144.reuse, R148, R104 ;  /* 0x000000949068723c */ /* 0x040ff00000041868 */
[-C--:B------:R-:W-:Y:S01]  /*adb0*/  HMMA.16816.F32.BF16 R108, R144, R150.reuse, R108 ;  /* 0x00000096906c723c */ /* 0x080fe2000004186c */
[----:B------:R-:W-:Y:S07]  /*adc0*/  LDSM.16.MT88.4 R188, [R236+0x1800] ;  /* 0x00180000ecbc783b */ /* 0x000fee0000004200 */
[C---:B------:R-:W-:Y:S01]  /*add0*/  HMMA.16816.F32.BF16 R112, R140.reuse, R150, R112 ;  /* 0x000000968c70723c */ /* 0x040fe20000041870 */
[----:B------:R-:W1:Y:S07]  /*ade0*/  LDSM.16.MT88.4 R148, [R236+0x1000] ;  /* 0x00100000ec94783b */ /* 0x000e6e0000004200 */
[-C--:B--2---:R-:W-:Y:S08]  /*adf0*/  HMMA.16816.F32.BF16 R116, R140, R152.reuse, R116 ;  /* 0x000000988c74723c */ /* 0x084ff00000041874 */
[C---:B------:R-:W-:Y:S08]  /*ae00*/  HMMA.16816.F32.BF16 R120, R144.reuse, R152, R120 ;  /* 0x000000989078723c */ /* 0x040ff00000041878 */
[-C--:B------:R-:W-:Y:S07]  /*ae10*/  HMMA.16816.F32.BF16 R124, R144, R154.reuse, R124 ;  /* 0x0000009a907c723c */ /* 0x080fee000004187c */
[----:B------:R-:W-:Y:S01]  /*ae20*/  F2FP.BF16.PACK_AB R146, R160, R161 ;  /* 0x000000a1a092723e */ /* 0x000fe200000010ff */
[----:B------:R-:W-:Y:S01]  /*ae30*/  HMMA.16816.F32.BF16 R128, R140, R154, R128 ;  /* 0x0000009a8c80723c */ /* 0x000fe20000041880 */
[----:B------:R-:W2:Y:S03]  /*ae40*/  LDSM.16.MT88.4 R152, [R238+0x1000] ;  /* 0x00100000ee98783b */ /* 0x000ea60000004200 */
[----:B------:R-:W-:Y:S02]  /*ae50*/  F2FP.BF16.PACK_AB R144, R138, R139 ;  /* 0x0000008b8a90723e */ /* 0x000fe400000010ff */
[----:B------:R-:W-:Y:S01]  /*ae60*/  F2FP.BF16.PACK_AB R145, R186, R201 ;  /* 0x000000c9ba91723e */ /* 0x000fe200000010ff */
[----:B------:R3:W4:Y:S01]  /*ae70*/  MUFU.EX2 R139, R167 ;  /* 0x000000a7008b7308 */ /* 0x0007220000000800 */
[----:B------:R-:W-:Y:S01]  /*ae80*/  F2FP.BF16.PACK_AB R147, R174, R202 ;  /* 0x000000caae93723e */ /* 0x000fe200000010ff */
[----:B------:R-:W-:Y:S03]  /*ae90*/  LDSM.16.MT88.4 R160, [R235+0x3000] ;  /* 0x00300000eba0783b */ /* 0x000fe60000004200 */
[----:B------:R-:W-:Y:S02]  /*aea0*/  F2FP.BF16.PACK_AB R140, R187, R185 ;  /* 0x000000b9bb8c723e */ /* 0x000fe400000010ff */
[----:B------:R-:W-:Y:S01]  /*aeb0*/  F2FP.BF16.PACK_AB R142, R175, R173 ;  /* 0x000000adaf8e723e */ /* 0x000fe200000010ff */
[-C--:B------:R-:W-:Y:S02]  /*aec0*/  HMMA.16816.F32.BF16 R4, R144, R156.reuse, R4 ;  /* 0x0000009c9004723c */ /* 0x080fe40000041804 */
[----:B------:R5:W1:Y:S03]  /*aed0*/  MUFU.EX2 R138, R196 ;  /* 0x000000c4008a7308 */ /* 0x000a660000000800 */
[----:B------:R-:W-:Y:S02]  /*aee0*/  F2FP.BF16.PACK_AB R141, R230, R231 ;  /* 0x000000e7e68d723e */ /* 0x000fe400000010ff */
[----:B------:R-:W-:Y:S07]  /*aef0*/  F2FP.BF16.PACK_AB R143, R228, R229 ;  /* 0x000000e5e48f723e */ /* 0x000fee00000010ff */
[C---:B------:R-:W-:Y:S01]  /*af00*/  HMMA.16816.F32.BF16 R8, R140.reuse, R156, R8 ;  /* 0x0000009c8c08723c */ /* 0x040fe20000041808 */
[----:B---3--:R-:W-:Y:S03]  /*af10*/  LDSM.16.MT88.4 R164, [R236+0x3000] ;  /* 0x00300000eca4783b */ /* 0x008fe60000004200 */
[----:B----4-:R-:W-:Y:S04]  /*af20*/  FADD.FTZ R0, R139, R0 ;  /* 0x000000008b007221 */ /* 0x010fe80000010000 */
[-C--:B------:R-:W-:Y:S01]  /*af30*/  HMMA.16816.F32.BF16 R12, R140, R158.reuse, R12 ;  /* 0x0000009e8c0c723c */ /* 0x080fe2000004180c */
[----:B-----5:R-:W-:Y:S03]  /*af40*/  LDSM.16.MT88.4 R196, [R238+0x1800] ;  /* 0x00180000eec4783b */ /* 0x020fe60000004200 */
[----:B-1----:R-:W-:Y:S04]  /*af50*/  FADD.FTZ R0, R138, R0 ;  /* 0x000000008a007221 */ /* 0x002fe80000010000 */
[C---:B------:R-:W-:Y:S01]  /*af60*/  HMMA.16816.F32.BF16 R16, R144.reuse, R158, R16 ;  /* 0x0000009e9010723c */ /* 0x040fe20000041810 */
[----:B------:R-:W1:Y:S07]  /*af70*/  LDSM.16.MT88.4 R156, [R237+0x1000] ;  /* 0x00100000ed9c783b */ /* 0x000e6e0000004200 */
[-C--:B------:R-:W-:Y:S01]  /*af80*/  HMMA.16816.F32.BF16 R20, R144, R148.reuse, R20 ;  /* 0x000000949014723c */ /* 0x080fe20000041814 */
[----:B------:R3:W-:Y:S07]  /*af90*/  STL [R1+0x18], R0 ;  /* 0x0000180001007387 */ /* 0x0007ee0000100800 */
[C---:B------:R-:W-:Y:S08]  /*afa0*/  HMMA.16816.F32.BF16 R24, R140.reuse, R148, R24 ;  /* 0x000000948c18723c */ /* 0x040ff00000041818 */
[-C--:B------:R-:W-:Y:S08]  /*afb0*/  HMMA.16816.F32.BF16 R28, R140, R150.reuse, R28 ;  /* 0x000000968c1c723c */ /* 0x080ff0000004181c */
[C---:B------:R-:W-:Y:S01]  /*afc0*/  HMMA.16816.F32.BF16 R32, R144.reuse, R150, R32 ;  /* 0x000000969020723c */ /* 0x040fe20000041820 */
[----:B------:R-:W4:Y:S03]  /*afd0*/  LDSM.16.MT88.4 R148, [R238+0x3000] ;  /* 0x00300000ee94783b */ /* 0x000f260000004200 */
[----:B---3--:R-:W-:Y:S01]  /*afe0*/  FADD.FTZ R0, R170, R137 ;  /* 0x00000089aa007221 */ /* 0x008fe20000010000 */
[----:B------:R-:W-:Y:S03]  /*aff0*/  MOV R137, R173 ;  /* 0x000000ad00897202 */ /* 0x000fe60000000f00 */
[-C--:B--2---:R-:W-:Y:S04]  /*b000*/  HMMA.16816.F32.BF16 R36, R144, R152.reuse, R36 ;  /* 0x000000989024723c */ /* 0x084fe80000041824 */
[----:B------:R-:W-:Y:S01]  /*b010*/  FADD.FTZ R2, R215, R0 ;  /* 0x00000000d7027221 */ /* 0x000fe20000010000 */
[----:B------:R-:W-:Y:S01]  /*b020*/  MOV R0, R184 ;  /* 0x000000b800007202 */ /* 0x000fe20000000f00 */
[----:B------:R-:W-:Y:S02]  /*b030*/  LDSM.16.MT88.4 R212, [R235+0x3800] ;  /* 0x00380000ebd4783b */ /* 0x000fe40000004200 */
[C---:B------:R-:W-:Y:S04]  /*b040*/  HMMA.16816.F32.BF16 R40, R140.reuse, R152, R40 ;  /* 0x000000988c28723c */ /* 0x040fe80000041828 */
[----:B------:R-:W-:Y:S04]  /*b050*/  FADD.FTZ R0, R0, R3 ;  /* 0x0000000300007221 */ /* 0x000fe80000010000 */
[-C--:B------:R-:W-:Y:S08]  /*b060*/  HMMA.16816.F32.BF16 R44, R140, R154.reuse, R44 ;  /* 0x0000009a8c2c723c */ /* 0x080ff0000004182c */
[C---:B------:R-:W-:Y:S01]  /*b070*/  HMMA.16816.F32.BF16 R48, R144.reuse, R154, R48 ;  /* 0x0000009a9030723c */ /* 0x040fe20000041830 */
[----:B------:R-:W2:Y:S07]  /*b080*/  LDSM.16.MT88.4 R152, [R237+0x3000] ;  /* 0x00300000ed98783b */ /* 0x000eae0000004200 */
[-C--:B-1----:R-:W-:Y:S08]  /*b090*/  HMMA.16816.F32.BF16 R52, R144, R156.reuse, R52 ;  /* 0x0000009c9034723c */ /* 0x082ff00000041834 */
        /* <DEDUP_REMOVED lines=14> */
[C---:B------:R-:W-:Y:S08]  /*b180*/  HMMA.16816.F32.BF16 R112, R144.reuse, R150, R112 ;  /* 0x000000969070723c */ /* 0x040ff00000041870 */
[-C--:B--2---:R-:W-:Y:S08]  /*b190*/  HMMA.16816.F32.BF16 R116, R144, R152.reuse, R116 ;  /* 0x000000989074723c */ /* 0x084ff00000041874 */
[C---:B------:R-:W-:Y:S08]  /*b1a0*/  HMMA.16816.F32.BF16 R120, R140.reuse, R152, R120 ;  /* 0x000000988c78723c */ /* 0x040ff00000041878 */
[-C--:B------:R-:W-:Y:S07]  /*b1b0*/  HMMA.16816.F32.BF16 R124, R140, R154.reuse, R124 ;  /* 0x0000009a8c7c723c */ /* 0x080fee000004187c */
[----:B------:R-:W-:Y:S01]  /*b1c0*/  F2FP.BF16.PACK_AB R140, R168, R169 ;  /* 0x000000a9a88c723e */ /* 0x000fe200000010ff */
[----:B------:R-:W-:Y:S04]  /*b1d0*/  HMMA.16816.F32.BF16 R128, R144, R154, R128 ;  /* 0x0000009a9080723c */ /* 0x000fe80000041880 */
[----:B------:R-:W-:Y:S02]  /*b1e0*/  F2FP.BF16.PACK_AB R142, R138, R139 ;  /* 0x0000008b8a8e723e */ /* 0x000fe400000010ff */
[----:B------:R-:W-:Y:S02]  /*b1f0*/  F2FP.BF16.PACK_AB R141, R225, R227 ;  /* 0x000000e3e18d723e */ /* 0x000fe400000010ff */
[----:B------:R-:W-:Y:S04]  /*b200*/  F2FP.BF16.PACK_AB R143, R224, R226 ;  /* 0x000000e2e08f723e */ /* 0x000fe800000010ff */
[----:B------:R-:W-:Y:S02]  /*b210*/  MOV R138, R175 ;  /* 0x000000af008a7202 */ /* 0x000fe40000000f00 */
[----:B------:R-:W-:Y:S01]  /*b220*/  MOV R139, R174 ;  /* 0x000000ae008b7202 */ /* 0x000fe20000000f00 */
[-C--:B------:R-:W-:Y:S01]  /*b230*/  HMMA.16816.F32.BF16 R176, R140, R180.reuse, R4 ;  /* 0x000000b48cb0723c */ /* 0x080fe20000041804 */
[----:B------:R-:W1:Y:S07]  /*b240*/  LDSM.16.MT88.4 R4, [R236+0x3800] ;  /* 0x00380000ec04783b */ /* 0x000e6e0000004200 */
[C---:B------:R-:W-:Y:S01]  /*b250*/  HMMA.16816.F32.BF16 R172, R208.reuse, R180, R8 ;  /* 0x000000b4d0ac723c */ /* 0x040fe20000041808 */
[----:B------:R-:W2:Y:S07]  /*b260*/  LDSM.16.MT88.4 R8, [R238+0x3800] ;  /* 0x00380000ee08783b */ /* 0x000eae0000004200 */
[-C--:B------:R-:W-:Y:S01]  /*b270*/  HMMA.16816.F32.BF16 R168, R208, R182.reuse, R12 ;  /* 0x000000b6d0a8723c */ /* 0x080fe2000004180c */
[----:B------:R-:W3:Y:S07]  /*b280*/  LDSM.16.MT88.4 R12, [R237+0x3800] ;  /* 0x00380000ed0c783b */ /* 0x000eee0000004200 */
[C---:B------:R-:W-:Y:S07]  /*b290*/  HMMA.16816.F32.BF16 R180, R140.reuse, R182, R16 ;  /* 0x000000b68cb4723c */ /* 0x040fee0000041810 */
[----:B------:R-:W-:Y:S02]  /*b2a0*/  MOV R18, R187 ;  /* 0x000000bb00127202 */ /* 0x000fe40000000f00 */
[----:B------:R-:W-:Y:S03]  /*b2b0*/  MOV R17, R186 ;  /* 0x000000ba00117202 */ /* 0x000fe60000000f00 */
[----:B------:R-:W-:Y:S02]  /*b2c0*/  MOV R16, R185 ;  /* 0x000000b900107202 */ /* 0x000fe40000000f00 */
[-C--:B------:R-:W-:Y:S03]  /*b2d0*/  HMMA.16816.F32.BF16 R184, R140, R188.reuse, R20 ;  /* 0x000000bc8cb8723c */ /* 0x080fe60000041814 */
[----:B------:R-:W-:Y:S04]  /*b2e0*/  MOV R19, R202 ;  /* 0x000000ca00137202 */ /* 0x000fe80000000f00 */
[----:B------:R-:W-:Y:S01]  /*b2f0*/  MOV R23, R201 ;  /* 0x000000c900177202 */ /* 0x000fe20000000f00 */
        /* <DEDUP_REMOVED lines=8> */
[----:B------:R-:W-:Y:S01]  /*b380*/  MOV R27, R192 ;  /* 0x000000c0001b7202 */ /* 0x000fe20000000f00 */
[----:B------:R-:W-:Y:S02]  /*b390*/  FADD.FTZ R0, R23, R0 ;  /* 0x0000000017007221 */ /* 0x000fe40000010000 */
[----:B------:R-:W-:Y:S01]  /*b3a0*/  FADD.FTZ R3, R26, R132 ;  /* 0x000000841a037221 */ /* 0x000fe20000010000 */
[-C--:B------:R-:W-:Y:S04]  /*b3b0*/  HMMA.16816.F32.BF16 R192, R140, R196.reuse, R36 ;  /* 0x000000c48cc0723c */ /* 0x080fe80000041824 */
[----:B------:R-:W-:Y:S02]  /*b3c0*/  FADD.FTZ R0, R17, R0 ;  /* 0x0000000011007221 */ /* 0x000fe40000010000 */
[----:B------:R-:W-:Y:S02]  /*b3d0*/  FADD.FTZ R3, R21, R3 ;  /* 0x0000000315037221 */ /* 0x000fe40000010000 */
[C---:B------:R-:W-:Y:S04]  /*b3e0*/  HMMA.16816.F32.BF16 R156, R208.reuse, R196, R40 ;  /* 0x000000c4d09c723c */ /* 0x040fe80000041828 */
[----:B------:R-:W-:Y:S02]  /*b3f0*/  FADD.FTZ R0, R19, R0 ;  /* 0x0000000013007221 */ /* 0x000fe40000010000 */
        /* <DEDUP_REMOVED lines=17> */
[----:B------:R-:W-:Y:S04]  /*b510*/  FADD.FTZ R2, R231, R2 ;  /* 0x00000002e7027221 */ /* 0x000fe80000010000 */
[C---:B------:R-:W-:Y:S04]  /*b520*/  HMMA.16816.F32.BF16 R204, R140.reuse, R206, R64 ;  /* 0x000000ce8ccc723c */ /* 0x040fe80000041840 */
[----:B------:R-:W-:Y:S04]  /*b530*/  FADD.FTZ R2, R230, R2 ;  /* 0x00000002e6027221 */ /* 0x000fe80000010000 */
[-C--:B------:R-:W-:Y:S04]  /*b540*/  HMMA.16816.F32.BF16 R68, R140, R212.reuse, R68 ;  /* 0x000000d48c44723c */ /* 0x080fe80000041844 */
[----:B------:R-:W-:Y:S04]  /*b550*/  FADD.FTZ R2, R229, R2 ;  /* 0x00000002e5027221 */ /* 0x000fe80000010000 */
[C---:B------:R-:W-:Y:S04]  /*b560*/  HMMA.16816.F32.BF16 R72, R208.reuse, R212, R72 ;  /* 0x000000d4d048723c */ /* 0x040fe80000041848 */
[----:B------:R-:W-:Y:S04]  /*b570*/  FADD.FTZ R2, R228, R2 ;  /* 0x00000002e4027221 */ /* 0x000fe80000010000 */
[-C--:B------:R-:W-:Y:S04]  /*b580*/  HMMA.16816.F32.BF16 R76, R208, R214.reuse, R76 ;  /* 0x000000d6d04c723c */ /* 0x080fe8000004184c */
[----:B------:R-:W-:Y:S04]  /*b590*/  FADD.FTZ R2, R218, R2 ;  /* 0x00000002da027221 */ /* 0x000fe80000010000 */
[C---:B------:R-:W-:Y:S08]  /*b5a0*/  HMMA.16816.F32.BF16 R80, R140.reuse, R214, R80 ;  /* 0x000000d68c50723c */ /* 0x040ff00000041850 */
[-C--:B-1----:R-:W-:Y:S08]  /*b5b0*/  HMMA.16816.F32.BF16 R84, R140, R4.reuse, R84 ;  /* 0x000000048c54723c */ /* 0x082ff00000041854 */
[C---:B------:R-:W-:Y:S07]  /*b5c0*/  HMMA.16816.F32.BF16 R88, R208.reuse, R4, R88 ;  /* 0x00000004d058723c */ /* 0x040fee0000041858 */
[----:B------:R-:W-:Y:S01]  /*b5d0*/  FADD.FTZ R4, R225, R0 ;  /* 0x00000000e1047221 */ /* 0x000fe20000010000 */
[-C--:B------:R-:W-:Y:S04]  /*b5e0*/  HMMA.16816.F32.BF16 R92, R208, R6.reuse, R92 ;  /* 0x00000006d05c723c */ /* 0x080fe8000004185c */
[----:B------:R-:W-:Y:S02]  /*b5f0*/  FADD.FTZ R4, R226, R4 ;  /* 0x00000004e2047221 */ /* 0x000fe40000010000 */
[----:B------:R-:W-:Y:S02]  /*b600*/  FADD.FTZ R0, R222, R3 ;  /* 0x00000003de007221 */ /* 0x000fe40000010000 */
[C---:B------:R-:W-:Y:S01]  /*b610*/  HMMA.16816.F32.BF16 R96, R140.reuse, R6, R96 ;  /* 0x000000068c60723c */ /* 0x040fe20000041860 */
[----:B------:R-:W4:Y:S03]  /*b620*/  LDL R6, [R1+0x30] ;  /* 0x0000300001067983 */ /* 0x000f260000100800 */
[----:B------:R-:W-:Y:S01]  /*b630*/  FADD.FTZ R4, R224, R4 ;  /* 0x00000004e0047221 */ /* 0x000fe20000010000 */
[----:B------:R-:W5:Y:S01]  /*b640*/  LDL.LU R5, [R1+0x4] ;  /* 0x0000040001057983 */ /* 0x000f620000300800 */
[----:B------:R-:W-:Y:S02]  /*b650*/  FADD.FTZ R3, R219, R2 ;  /* 0x00000002db037221 */ /* 0x000fe40000010000 */
[-C--:B--2---:R-:W-:Y:S01]  /*b660*/  HMMA.16816.F32.BF16 R100, R140, R8.reuse, R100 ;  /* 0x000000088c64723c */ /* 0x084fe20000041864 */
[----:B------:R-:W-:Y:S03]  /*b670*/  STL [R1+0x14], R4 ;  /* 0x0000140401007387 */ /* 0x000fe60000100800 */
[----:B------:R-:W-:Y:S02]  /*b680*/  FADD.FTZ R2, R221, R0 ;  /* 0x00000000dd027221 */ /* 0x000fe40000010000 */
[----:B------:R-:W-:Y:S02]  /*b690*/  FADD.FTZ R0, R217, R3 ;  /* 0x00000003d9007221 */ /* 0x000fe40000010000 */
[C---:B------:R-:W-:Y:S04]  /*b6a0*/  HMMA.16816.F32.BF16 R104, R208.reuse, R8, R104 ;  /* 0x00000008d068723c */ /* 0x040fe80000041868 */
[----:B------:R-:W-:Y:S02]  /*b6b0*/  FADD.FTZ R2, R220, R2 ;  /* 0x00000002dc027221 */ /* 0x000fe40000010000 */
[----:B------:R-:W-:Y:S02]  /*b6c0*/  FADD.FTZ R0, R216, R0 ;  /* 0x00000000d8007221 */ /* 0x000fe40000010000 */
[-C--:B------:R-:W-:Y:S01]  /*b6d0*/  HMMA.16816.F32.BF16 R108, R208, R10.reuse, R108 ;  /* 0x0000000ad06c723c */ /* 0x080fe2000004186c */
[----:B------:R-:W-:Y:S07]  /*b6e0*/  STL [R1+0x20], R2 ;  /* 0x0000200201007387 */ /* 0x000fee0000100800 */
[C---:B------:R-:W-:Y:S08]  /*b6f0*/  HMMA.16816.F32.BF16 R112, R140.reuse, R10, R112 ;  /* 0x0000000a8c70723c */ /* 0x040ff00000041870 */
[-C--:B---3--:R-:W-:Y:S08]  /*b700*/  HMMA.16816.F32.BF16 R116, R140, R12.reuse, R116 ;  /* 0x0000000c8c74723c */ /* 0x088ff00000041874 */
[C---:B------:R-:W-:Y:S08]  /*b710*/  HMMA.16816.F32.BF16 R120, R208.reuse, R12, R120 ;  /* 0x0000000cd078723c */ /* 0x040ff00000041878 */
[-C--:B------:R-:W-:Y:S08]  /*b720*/  HMMA.16816.F32.BF16 R124, R208, R14.reuse, R124 ;  /* 0x0000000ed07c723c */ /* 0x080ff0000004187c */
[----:B------:R-:W-:Y:S07]  /*b730*/  HMMA.16816.F32.BF16 R128, R140, R14, R128 ;  /* 0x0000000e8c80723c */ /* 0x000fee0000041880 */
[----:B------:R-:W-:Y:S02]  /*b740*/  MOV R140, R133 ;  /* 0x00000085008c7202 */ /* 0x000fe40000000f00 */
[C---:B-----5:R-:W-:Y:S02]  /*b750*/  IADD3 R3, R5.reuse, -0x1, RZ ;  /* 0xffffffff05037810 */ /* 0x060fe40007ffe0ff */
[----:B----4-:R-:W-:Y:S03]  /*b760*/  ISETP.GT.AND P0, PT, R5, R6, PT ;  /* 0x000000060500720c */ /* 0x010fe60003f04270 */
[----:B------:R-:W-:Y:S04]  /*b770*/  STL [R1+0x4], R3 ;  /* 0x0000040301007387 */ /* 0x000fe80000100800 */
[----:B------:R1:W-:Y:S02]  /*b780*/  STL [R1+0x24], R0 ;  /* 0x0000240001007387 */ /* 0x0003e40000100800 */
[----:B-1----:R-:W-:Y:S05]  /*b790*/  MOV R0, R3 ;  /* 0x0000000300007202 */ /* 0x002fea0000000f00 */
[----:B------:R1:W-:Y:S02]  /*b7a0*/  STL [R1+0x4], R0 ;  /* 0x0000040001007387 */ /* 0x0003e40000100800 */
[----:B-1----:R-:W-:-:S05]  /*b7b0*/  @P0 BRA `(.L_x_3031) ;  /* 0xffffb23000000947 */ /* 0x002fca000383ffff */
.L_x_3020:
[----:B-1----:R-:W2:Y:S04]  /*b7c0*/  LDL R2, [R1+0x28] ;  /* 0x0000280001027983 */ /* 0x002ea80000100800 */
[----:B------:R-:W2:Y:S02]  /*b7d0*/  LDL R0, [R1+0x4] ;  /* 0x0000040001007983 */ /* 0x000ea40000100800 */
[----:B--2---:R-:W-:-:S13]  /*b7e0*/  ISETP.GE.AND P0, PT, R0, R2, PT ;  /* 0x000000020000720c */ /* 0x004fda0003f06270 */
[----:B------:R-:W-:Y:S05]  /*b7f0*/  @!P0 BRA `(.L_x_3032) ;  /* 0x0000424000008947 */ /* 0x000fea0003800000 */
[----:B------:R-:W-:Y:S01]  /*b800*/  IMAD.MOV.U32 R138, RZ, RZ, R135 ;  /* 0x000000ffff8a7224 */ /* 0x000fe200078e0087 */
[----:B------:R-:W-:Y:S01]  /*b810*/  MOV R140, R133 ;  /* 0x00000085008c7202 */ /* 0x000fe20000000f00 */
[----:B------:R-:W-:Y:S01]  /*b820*/  IMAD.MOV.U32 R137, RZ, RZ, R136 ;  /* 0x000000ffff897224 */ /* 0x000fe200078e0088 */
[----:B------:R-:W-:Y:S02]  /*b830*/  MOV R139, R134 ;  /* 0x00000086008b7202 */ /* 0x000fe40000000f00 */
.L_x_3039:
[----:B------:R-:W2:Y:S01]  /*b840*/  LDL R4, [R1+0x8] ;  /* 0x0000080001047983 */ /* 0x000ea20000100800 */
[----:B------:R-:W-:Y:S04]  /*b850*/  DEPBAR.LE SB0, 0x0 ;  /* 0x000080000000791a */ /* 0x000fe80000000000 */
[----:B------:R-:W3:Y:S01]  /*b860*/  LDL R12, [R1] ;  /* 0x00000000010c7983 */ /* 0x000ee20000100800 */
[----:B------:R-:W-:Y:S03]  /*b870*/  WARPSYNC 0xffffffff ;  /* 0xffffffff00007948 */ /* 0x000fe60003800000 */
[----:B------:R-:W4:Y:S04]  /*b880*/  LDL.64 R10, [R1+0x50] ;  /* 0x00005000010a7983 */ /* 0x000f280000100a00 */
[----:B------:R-:W5:Y:S04]  /*b890*/  LDL R9, [R1+0x5c] ;  /* 0x00005c0001097983 */ /* 0x000f680000100800 */
[----:B------:R-:W4:Y:S04]  /*b8a0*/  LDL R8, [R1+0xf4] ;  /* 0x0000f40001087983 */ /* 0x000f280000100800 */
[----:B------:R-:W4:Y:S04]  /*b8b0*/  LDL R7, [R1+0x1c] ;  /* 0x00001c0001077983 */ /* 0x000f280000100800 */
[----:B------:R-:W5:Y:S04]  /*b8c0*/  LDL R6, [R1+0xf8] ;  /* 0x0000f80001067983 */ /* 0x000f680000100800 */
        /* <DEDUP_REMOVED lines=14> */
[----:B--2---:R-:W-:Y:S01]  /*b9b0*/  IMAD.WIDE.U32 R2, R4, c[0x0][0x208], RZ ;  /* 0x0000820004027a25 */ /* 0x004fe200078e00ff */
[----:B------:R-:W-:Y:S05]  /*b9c0*/  SHF.R.S32.HI R0, RZ, 0x1f, R4 ;  /* 0x0000001fff007819 */ /* 0x000fea0000011404 */
[----:B------:R-:W-:Y:S04]  /*b9d0*/  IMAD R0, R0, c[0x0][0x208], RZ ;  /* 0x0000820000007a24 */ /* 0x000fe800078e02ff */
[----:B------:R-:W-:Y:S01]  /*b9e0*/  IMAD R0, R4, c[0x0][0x20c], R0 ;  /* 0x0000830004007a24 */ /* 0x000fe200078e0200 */
[----:B---3--:R-:W-:Y:S03]  /*b9f0*/  SHF.R.S32.HI R4, RZ, 0x1f, R12 ;  /* 0x0000001fff047819 */ /* 0x008fe6000001140c */
[----:B------:R-:W-:Y:S02]  /*ba00*/  IMAD.IADD R3, R3, 0x1, R0 ;  /* 0x0000000103037824 */ /* 0x000fe400078e0200 */
[----:B------:R-:W-:Y:S02]  /*ba10*/  IMAD R4, R4, c[0x0][0x218], RZ ;  /* 0x0000860004047a24 */ /* 0x000fe400078e02ff */
[C---:B------:R-:W-:Y:S01]  /*ba20*/  IMAD.WIDE.U32 R2, R12.reuse, c[0x0][0x218], R2 ;  /* 0x000086000c027a25 */ /* 0x040fe200078e0002 */
[C---:B----4-:R-:W-:Y:S03]  /*ba30*/  SHF.L.U64.HI R52, R7.reuse, 0x1, R8 ;  /* 0x0000000107347819 */ /* 0x050fe60000010208 */
[----:B------:R-:W-:Y:S01]  /*ba40*/  IMAD R4, R12, c[0x0][0x21c], R4 ;  /* 0x000087000c047a24 */ /* 0x000fe200078e0204 */
[----:B------:R-:W-:Y:S02]  /*ba50*/  IADD3 R36, P0, R10, R2, RZ ;  /* 0x000000020a247210 */ /* 0x000fe40007f1e0ff */
[----:B------:R-:W-:Y:S02]  /*ba60*/  SHF.L.U32 R57, R7, 0x1, RZ ;  /* 0x0000000107397819 */ /* 0x000fe400000006ff */
[----:B-----5:R-:W-:Y:S02]  /*ba70*/  IADD3.X R4, R9, R3, R4, P0, !PT ;  /* 0x0000000309047210 */ /* 0x020fe400007fe404 */
[C---:B------:R-:W-:Y:S01]  /*ba80*/  LEA R0, P0, R36.reuse, c[0x0][0x1f8], 0x1 ;  /* 0x00007e0024007a11 */ /* 0x040fe200078008ff */
[C---:B------:R-:W-:Y:S01]  /*ba90*/  IMAD.SHL.U32 R55, R5.reuse, 0x2, RZ ;  /* 0x0000000205377824 */ /* 0x040fe200078e00ff */
[----:B------:R-:W-:Y:S02]  /*baa0*/  SHF.L.U64.HI R44, R5, 0x1, R6 ;  /* 0x00000001052c7819 */ /* 0x000fe40000010206 */
[----:B------:R-:W-:Y:S01]  /*bab0*/  LEA.HI.X R36, R36, c[0x0][0x1fc], R4, 0x1, P0 ;  /* 0x00007f0024247a11 */ /* 0x000fe200000f0c04 */
[----:B------:R-:W-:-:S06]  /*bac0*/  BRA.DIV ~URZ, `(.L_x_3033) ;  /* 0x0000a1527f007947 */ /* 0x000fcc000b800000 */
[----:B-1----:R1:W2:Y:S02]  /*bad0*/  SHFL.IDX PT, R28, R36, RZ, 0x181f ;  /* 0x00181fff241c7589 */ /* 0x0022a400000e0000 */
.L_x_3080:
[-C--:B------:R-:W-:Y:S01]  /*bae0*/  HMMA.16816.F32.BF16 R4, R64, R16.reuse, RZ ;  /* 0x000000104004723c */ /* 0x080fe200000418ff */
[----:B------:R-:W3:Y:S01]  /*baf0*/  LDL R136, [R1+0xc] ;  /* 0x00000c0001887983 */ /* 0x000ee20000100800 */
[----:B------:R-:W-:Y:S03]  /*bb00*/  BSSY B0, `(.L_x_3034) ;  /* 0x0000131000007945 */ /* 0x000fe60003800000 */
[----:B------:R-:W4:Y:S03]  /*bb10*/  LDL R142, [R1+0x1c] ;  /* 0x00001c00018e7983 */ /* 0x000f260000100800 */
[C---:B------:R-:W-:Y:S01]  /*bb20*/  HMMA.16816.F32.BF16 R8, R60.reuse, R16, RZ ;  /* 0x000000103c08723c */ /* 0x040fe200000418ff */
[----:B------:R-:W5:Y:S07]  /*bb30*/  SHFL.IDX PT, R3, R0, RZ, 0x181f ;  /* 0x00181fff00037589 */ /* 0x000f6e00000e0000 */
[-C--:B------:R-:W-:Y:S01]  /*bb40*/  HMMA.16816.F32.BF16 R12, R60, R18.reuse, RZ ;  /* 0x000000123c0c723c */ /* 0x080fe200000418ff */
[----:B------:R-:W1:Y:S07]  /*bb50*/  SHFL.IDX PT, R40, R0, 0x1, 0x181f ;  /* 0x00381f0000287f89 */ /* 0x000e6e00000e0000 */
[C---:B------:R-:W-:Y:S01]  /*bb60*/  HMMA.16816.F32.BF16 R16, R64.reuse, R18, RZ ;  /* 0x000000124010723c */ /* 0x040fe200000418ff */
[----:B------:R-:W2:Y:S07]  /*bb70*/  SHFL.IDX PT, R37, R36, 0x1, 0x181f ;  /* 0x00381f0024257f89 */ /* 0x000eae00000e0000 */
[-C--:B------:R-:W-:Y:S01]  /*bb80*/  HMMA.16816.F32.BF16 R20, R64, R32.reuse, RZ ;  /* 0x000000204014723c */ /* 0x080fe200000418ff */
[----:B------:R-:W1:Y:S07]  /*bb90*/  SHFL.IDX PT, R45, R0, 0x2, 0x181f ;  /* 0x00581f00002d7f89 */ /* 0x000e6e00000e0000 */
[C---:B------:R-:W-:Y:S01]  /*bba0*/  HMMA.16816.F32.BF16 R24, R60.reuse, R32, RZ ;  /* 0x000000203c18723c */ /* 0x040fe200000418ff */
[----:B------:R-:W1:Y:S08]  /*bbb0*/  SHFL.IDX PT, R46, R36, 0x2, 0x181f ;  /* 0x00581f00242e7f89 */ /* 0x000e7000000e0000 */
[----:B------:R-:W2:Y:S08]  /*bbc0*/  SHFL.IDX PT, R0, R0, 0x3, 0x181f ;  /* 0x00781f0000007f89 */ /* 0x000eb000000e0000 */
[----:B------:R3:W3:Y:S08]  /*bbd0*/  SHFL.IDX PT, R53, R36, 0x3, 0x181f ;  /* 0x00781f0024357f89 */ /* 0x0006f000000e0000 */
[----:B------:R-:W4:Y:S01]  /*bbe0*/  LDL R143, [R1+0x28] ;  /* 0x00002800018f7983 */ /* 0x000f220000100800 */
[C---:B-----5:R-:W-:Y:S02]  /*bbf0*/  IADD3 R2, P4, R3.reuse, R55, RZ ;  /* 0x0000003703027210 */ /* 0x060fe40007f9e0ff */
[----:B------:R-:W-:Y:S03]  /*bc00*/  IADD3 R38, P5, R3, R57, RZ ;  /* 0x0000003903267210 */ /* 0x000fe60007fbe0ff */
[----:B--2---:R-:W-:Y:S01]  /*bc10*/  IMAD.X R3, R28, 0x1, R44, P4 ;  /* 0x000000011c037824 */ /* 0x004fe200020e062c */
[----:B-1----:R-:W-:Y:S01]  /*bc20*/  IADD3 R42, P4, R40, R55, RZ ;  /* 0x00000037282a7210 */ /* 0x002fe20007f9e0ff */
[----:B------:R-:W-:Y:S01]  /*bc30*/  IMAD.X R39, R28, 0x1, R52, P5 ;  /* 0x000000011c277824 */ /* 0x000fe200028e0634 */
[----:B------:R-:W-:Y:S01]  /*bc40*/  IADD3 R40, P5, R40, R57, RZ ;  /* 0x0000003928287210 */ /* 0x000fe20007fbe0ff */
[-C--:B------:R-:W-:Y:S02]  /*bc50*/  HMMA.16816.F32.BF16 R28, R60, R34.reuse, RZ ;  /* 0x000000223c1c723c */ /* 0x080fe400000418ff */
[C---:B------:R-:W-:Y:S02]  /*bc60*/  IMAD.X R43, R37.reuse, 0x1, R44, P4 ;  /* 0x00000001252b7824 */ /* 0x040fe400020e062c */
[----:B------:R-:W-:Y:S04]  /*bc70*/  IMAD.X R41, R37, 0x1, R52, P5 ;  /* 0x0000000125297824 */ /* 0x000fe800028e0634 */
[C---:B------:R-:W-:Y:S02]  /*bc80*/  HMMA.16816.F32.BF16 R32, R64.reuse, R34, RZ ;  /* 0x000000224020723c */ /* 0x040fe400000418ff */
[----:B---3--:R-:W-:Y:S02]  /*bc90*/  ISETP.GE.AND P2, PT, R136, c[0x0][0x1d4], PT ;  /* 0x0000750088007a0c */ /* 0x008fe40003f46270 */
[----:B----4-:R-:W-:Y:S02]  /*bca0*/  ISETP.GE.AND P0, PT, R142, c[0x0][0x1d4], PT ;  /* 0x000075008e007a0c */ /* 0x010fe40003f06270 */
[----:B------:R-:W-:Y:S02]  /*bcb0*/  SEL R141, RZ, 0x10, P2 ;  /* 0x00000010ff8d7807 */ /* 0x000fe40001000000 */
[----:B------:R-:W-:Y:S04]  /*bcc0*/  SEL R56, RZ, 0x10, P0 ;  /* 0x00000010ff387807 */ /* 0x000fe80000000000 */
[C---:B------:R-:W-:Y:S02]  /*bcd0*/  IADD3 R54, -R141.reuse, 0x10, RZ ;  /* 0x000000108d367810 */ /* 0x040fe40007ffe1ff */
[----:B------:R-:W-:Y:S01]  /*bce0*/  ISETP.NE.U32.AND P6, PT, R141, RZ, PT ;  /* 0x000000ff8d00720c */ /* 0x000fe20003fc5070 */
[----:B------:R1:W-:Y:S01]  /*bcf0*/  LDGSTS.E.BYPASS.LTC128B.128 [R252+0x100], [R2.64], !P2 ;  /* 0x0010000002fc7fae */ /* 0x0003e2000d101d48 */
[----:B------:R-:W-:Y:S02]  /*bd00*/  LOP3.LUT R54, R54, 0xf, RZ, 0xc0, !PT ;  /* 0x0000000f36367812 */ /* 0x000fe400078ec0ff */
[C---:B------:R-:W-:Y:S02]  /*bd10*/  ISETP.NE.U32.AND P5, PT, R56.reuse, RZ, PT ;  /* 0x000000ff3800720c */ /* 0x040fe40003fa5070 */
[----:B------:R-:W-:Y:S03]  /*bd20*/  IADD3 R56, -R56, 0x10, RZ ;  /* 0x0000001038387810 */ /* 0x000fe60007ffe1ff */
[----:B------:R2:W-:Y:S01]  /*bd30*/  LDGSTS.E.BYPASS.LTC128B.128 [R252+0x2100], [R38.64], !P0 ;  /* 0x0210000026fc7fae */ /* 0x0005e2000c101d48 */
[----:B------:R-:W-:Y:S07]  /*bd40*/  LOP3.LUT R56, R56, 0xf, RZ, 0xc0, !PT ;  /* 0x0000000f38387812 */ /* 0x000fee00078ec0ff */
[----:B------:R3:W-:Y:S08]  /*bd50*/  LDGSTS.E.BYPASS.LTC128B.128 [R252+0x900], [R42.64], !P2 ;  /* 0x009000002afc7fae */ /* 0x0007f0000d101d48 */
[----:B------:R3:W-:Y:S01]  /*bd60*/  LDGSTS.E.BYPASS.LTC128B.128 [R252+0x2900], [R40.64], !P0 ;  /* 0x0290000028fc7fae */ /* 0x0007e2000c101d48 */
[C---:B-1----:R-:W-:Y:S05]  /*bd70*/  IADD3 R2, P4, R45.reuse, R55, RZ ;  /* 0x000000372d027210 */ /* 0x042fea0007f9e0ff */
[C---:B------:R-:W-:Y:S01]  /*bd80*/  IMAD.X R3, R46.reuse, 0x1, R44, P4 ;  /* 0x000000012e037824 */ /* 0x040fe200020e062c */
[-C--:B--2---:R-:W-:Y:S04]  /*bd90*/  HMMA.16816.F32.BF16 R36, R64, R48.reuse, RZ ;  /* 0x000000304024723c */ /* 0x084fe800000418ff */
[----:B------:R1:W-:Y:S04]  /*bda0*/  LDGSTS.E.BYPASS.LTC128B.128 [R252+0x1100], [R2.64], !P2 ;  /* 0x0110000002fc7fae */ /* 0x0003e8000d101d48 */
[C---:B---3--:R-:W-:Y:S04]  /*bdb0*/  HMMA.16816.F32.BF16 R40, R60.reuse, R48, RZ ;  /* 0x000000303c28723c */ /* 0x048fe800000418ff */
[----:B-1----:R-:W-:Y:S05]  /*bdc0*/  IADD3 R2, P2, R45, R57, RZ ;  /* 0x000000392d027210 */ /* 0x002fea0007f5e0ff */
[----:B------:R-:W-:Y:S03]  /*bdd0*/  IMAD.X R3, R46, 0x1, R52, P2 ;  /* 0x000000012e037824 */ /* 0x000fe600010e0634 */
[-C--:B------:R-:W-:Y:S02]  /*bde0*/  IADD3 R54, P4, P2, R54, R0.reuse, R55 ;  /* 0x0000000036367210 */ /* 0x080fe40007a9e037 */
[----:B------:R1:W-:Y:S02]  /*bdf0*/  LDGSTS.E.BYPASS.LTC128B.128 [R252+0x3100], [R2.64], !P0 ;  /* 0x0310000002fc7fae */ /* 0x0003e4000c101d48 */
[-C--:B------:R-:W-:Y:S02]  /*be00*/  IADD3.X R55, RZ, R53.reuse, R44, P4, P2 ;  /* 0x00000035ff377210 */ /* 0x080fe400027e442c */
[-C--:B------:R-:W-:Y:S01]  /*be10*/  HMMA.16816.F32.BF16 R44, R60, R50.reuse, RZ ;  /* 0x000000323c2c723c */ /* 0x080fe200000418ff */
[----:B------:R-:W-:Y:S03]  /*be20*/  IADD3 R56, P4, P2, R56, R0, R57 ;  /* 0x0000000038387210 */ /* 0x000fe60007a9e039 */
[----:B------:R2:W-:Y:S01]  /*be30*/  LDGSTS.E.BYPASS.LTC128B.128.ZFILL [R252+0x1900], [R54.64], P6 ;  /* 0x0190000036fc7fae */ /* 0x0005e2000b141d48 */
[----:B------:R-:W-:Y:S03]  /*be40*/  IADD3.X R57, RZ, R53, R52, P4, P2 ;  /* 0x00000035ff397210 */ /* 0x000fe600027e4434 */
[C---:B------:R-:W-:Y:S04]  /*be50*/  HMMA.16816.F32.BF16 R48, R64.reuse, R50, RZ ;  /* 0x000000324030723c */ /* 0x040fe800000418ff */
[----:B------:R3:W-:Y:S08]  /*be60*/  LDGSTS.E.BYPASS.LTC128B.128.ZFILL [R252+0x3900], [R56.64], P5 ;  /* 0x0390000038fc7fae */ /* 0x0007f0000a941d48 */
[----:B------:R-:W0:Y:S08]  /*be70*/  LDGDEPBAR ;  /* 0x00000000000079af */ /* 0x000e300000000000 */
[----:B-1----:R-:W4:Y:S01]  /*be80*/  LDL R3, [R1+0x4] ;  /* 0x0000040001037983 */ /* 0x002f220000100800 */
[-C--:B--2---:R-:W-:Y:S08]  /*be90*/  HMMA.16816.F32.BF16 R52, R64, R132.reuse, RZ ;  /* 0x000000844034723c */ /* 0x084ff000000418ff */
[C---:B---3--:R-:W-:Y:S08]  /*bea0*/  HMMA.16816.F32.BF16 R56, R60.reuse, R132, RZ ;  /* 0x000000843c38723c */ /* 0x048ff000000418ff */
        /* <DEDUP_REMOVED lines=28> */
[----:B------:R-:W-:Y:S07]  /*c070*/  LDSM.16.M88.4 R212, [R233+-0x2000] ;  /* 0xffe00000e9d4783b */ /* 0x000fee0000000200 */
[-C--:B---3--:R-:W-:Y:S08]  /*c080*/  HMMA.16816.F32.BF16 R20, R132, R208.reuse, R20 ;  /* 0x000000d08414723c */ /* 0x088ff00000041814 */
        /* <DEDUP_REMOVED lines=17> */
[C---:B--2---:R-:W-:Y:S04]  /*c1a0*/  HMMA.16816.F32.BF16 R8, R216.reuse, R212, R8 ;  /* 0x000000d4d808723c */ /* 0x044fe80000041808 */
[----:B----4-:R-:W-:Y:S04]  /*c1b0*/  ISETP.GT.AND P2, PT, R3, R143, PT ;  /* 0x0000008f0300720c */ /* 0x010fe80003f44270 */
        /* <DEDUP_REMOVED lines=106> */
[----:B------:R-:W2:Y:S01]  /*c860*/  LDL R2, [R1+0x48] ;  /* 0x0000480001027983 */ /* 0x000ea20000100800 */
[----:B------:R-:W-:Y:S02]  /*c870*/  IMAD.MOV.U32 R208, RZ, RZ, RZ ;  /* 0x000000ffffd07224 */ /* 0x000fe400078e00ff */
[----:B------:R-:W-:Y:S01]  /*c880*/  IMAD.SHL.U32 R211, R142, 0x2, RZ ;  /* 0x000000028ed37824 */ /* 0x000fe200078e00ff */
[----:B------:R-:W3:Y:S01]  /*c890*/  LDL.64 R212, [R1+0x40] ;  /* 0x0000400001d47983 */ /* 0x000ee20000100a00 */
[----:B------:R-:W-:Y:S03]  /*c8a0*/  IMAD.SHL.U32 R210, R136, 0x2, RZ ;  /* 0x0000000288d27824 */ /* 0x000fe600078e00ff */
[----:B------:R-:W4:Y:S04]  /*c8b0*/  LDL R231, [R1+0x58] ;  /* 0x0000580001e77983 */ /* 0x000f280000100800 */
[----:B------:R-:W1:Y:S04]  /*c8c0*/  S2R R143, SR_TID.X ;  /* 0x00000000008f7919 */ /* 0x000e680000002100 */
[----:B------:R-:W5:Y:S04]  /*c8d0*/  LDL.64 R228, [R1+0x38] ;  /* 0x0000380001e47983 */ /* 0x000f680000100a00 */
[----:B------:R-:W4:Y:S04]  /*c8e0*/  LDL R134, [R1+0xf4] ;  /* 0x0000f40001867983 */ /* 0x000f280000100800 */
        /* <DEDUP_REMOVED lines=15> */
[----:B---3--:R-:W-:Y:S02]  /*c9e0*/  @!P1 IADD3 R3, P2, R0, R212, RZ ;  /* 0x000000d400039210 */ /* 0x008fe40007f5e0ff */
[----:B----4-:R-:W-:Y:S02]  /*c9f0*/  SHF.L.U64.HI R134, R142, 0x1, R134 ;  /* 0x000000018e867819 */ /* 0x010fe40000010286 */
        /* <DEDUP_REMOVED lines=8> */
[----:B------:R-:W-:Y:S01]  /*ca80*/  IMAD R0, R0, c[0x0][0x1e0], RZ ;  /* 0x0000780000007a24 */ /* 0x000fe200078e02ff */
[----:B------:R1:W-:Y:S03]  /*ca90*/  STL [R1+0x8], R209 ;  /* 0x000008d101007387 */ /* 0x0003e60000100800 */
[----:B------:R-:W-:Y:S04]  /*caa0*/  IMAD R0, R209, c[0x0][0x1e4], R0 ;  /* 0x00007900d1007a24 */ /* 0x000fe800078e0200 */
[----:B------:R-:W-:Y:S01]  /*cab0*/  IMAD.IADD R3, R3, 0x1, R0 ;  /* 0x0000000103037824 */ /* 0x000fe200078e0200 */
[----:B-----5:R-:W-:Y:S02]  /*cac0*/  SHF.L.U64.HI R133, R136, 0x1, R135 ;  /* 0x0000000188857819 */ /* 0x020fe40000010287 */
[----:B--2---:R-:W-:Y:S01]  /*cad0*/  SHF.R.S32.HI R132, RZ, 0x1f, R208 ;  /* 0x0000001fff847819 */ /* 0x004fe200000114d0 */
[----:B------:R1:W-:Y:S01]  /*cae0*/  STL [R1], R208 ;  /* 0x000000d001007387 */ /* 0x0003e20000100800 */
        /* <DEDUP_REMOVED lines=9> */
.L_x_3081:
[----:B------:R-:W-:-:S05]  /*cb80*/  BRA.DIV ~URZ, `(.L_x_3037) ;  /* 0x000091727f007947 */ /* 0x000fca000b800000 */
[----:B------:R-:W4:Y:S01]  /*cb90*/  SHFL.IDX PT, R142, R132, RZ, 0x181f ;  /* 0x00181fff848e7589 */ /* 0x000f2200000e0000 */
[C---:B------:R-:W-:Y:S02]  /*cba0*/  IADD3 R2, -R141.reuse, 0x10, RZ ;  /* 0x000000108d027810 */ /* 0x040fe40007ffe1ff */
[----:B------:R-:W-:Y:S01]  /*cbb0*/  ISETP.NE.U32.AND P2, PT, R141, RZ, PT ;  /* 0x000000ff8d00720c */ /* 0x000fe20003f45070 */
[----:B------:R-:W5:Y:S01]  /*cbc0*/  SHFL.IDX PT, R3, R132, 0x1, 0x181f ;  /* 0x00381f0084037f89 */ /* 0x000f6200000e0000 */
[----:B------:R-:W-:Y:S03]  /*cbd0*/  LOP3.LUT R2, R2, 0xf, RZ, 0xc0, !PT ;  /* 0x0000000f02027812 */ /* 0x000fe600078ec0ff */
[----:B------:R-:W-:Y:S01]  /*cbe0*/  SHFL.IDX PT, R136, R0, 0x2, 0x181f ;  /* 0x00581f0000887f89 */ /* 0x000fe200000e0000 */
[----:B-1--4-:R-:W-:Y:S04]  /*cbf0*/  IADD3 R208, P5, P4, R2, R142, R210 ;  /* 0x0000008e02d07210 */ /* 0x012fe80007cbe0d2 */
[--C-:B---3--:R-:W-:Y:S02]  /*cc00*/  IADD3.X R209, RZ, R135, R133.reuse, P5, P4 ;  /* 0x00000087ffd17210 */ /* 0x108fe40002fe8485 */
[----:B------:R-:W-:Y:S03]  /*cc10*/  IADD3 R142, P4, R142, R211, RZ ;  /* 0x000000d38e8e7210 */ /* 0x000fe60007f9e0ff */
[----:B------:R1:W-:Y:S02]  /*cc20*/  LDGSTS.E.BYPASS.LTC128B.128.ZFILL [R252+0x4100], [R208.64], P2 ;  /* 0x04100000d0fc7fae */ /* 0x0003e40009141d48 */
[----:B------:R-:W-:Y:S02]  /*cc30*/  IMAD.X R143, R135, 0x1, R134, P4 ;  /* 0x00000001878f7824 */ /* 0x000fe400020e0686 */
[----:B------:R-:W3:Y:S04]  /*cc40*/  SHFL.IDX PT, R135, R0, 0x1, 0x181f ;  /* 0x00381f0000877f89 */ /* 0x000ee800000e0000 */
[----:B------:R5:W-:Y:S04]  /*cc50*/  LDGSTS.E.BYPASS.LTC128B.128 [R252+0x6100], [R142.64], !P0 ;  /* 0x061000008efc7fae */ /* 0x000be8000c101d48 */
[----:B--2---:R-:W-:Y:S01]  /*cc60*/  SHFL.IDX PT, R0, R0, 0x3, 0x181f ;  /* 0x00781f0000007f89 */ /* 0x004fe200000e0000 */
[C---:B-----5:R-:W-:Y:S04]  /*cc70*/  IADD3 R142, P5, P4, R2.reuse, R3, R210 ;  /* 0x00000003028e7210 */ /* 0x060fe80007cbe0d2 */
[--C-:B---3--:R-:W-:Y:S05]  /*cc80*/  IADD3.X R143, RZ, R135, R133.reuse, P5, P4 ;  /* 0x00000087ff8f7210 */ /* 0x108fea0002fe8485 */
[----:B------:R2:W-:Y:S02]  /*cc90*/  LDGSTS.E.BYPASS.LTC128B.128.ZFILL [R252+0x4900], [R142.64], P2 ;  /* 0x049000008efc7fae */ /* 0x0005e40009141d48 */
[----:B--2---:R-:W-:Y:S05]  /*cca0*/  IADD3 R142, P4, R3, R211, RZ ;  /* 0x000000d3038e7210 */ /* 0x004fea0007f9e0ff */
[----:B------:R-:W-:Y:S02]  /*ccb0*/  IMAD.X R143, R135, 0x1, R134, P4 ;  /* 0x00000001878f7824 */ /* 0x000fe400020e0686 */
[----:B------:R-:W2:Y:S04]  /*ccc0*/  SHFL.IDX PT, R135, R132, 0x2, 0x181f ;  /* 0x00581f0084877f89 */ /* 0x000ea800000e0000 */
[----:B------:R1:W-:Y:S04]  /*ccd0*/  LDGSTS.E.BYPASS.LTC128B.128 [R252+0x6900], [R142.64], !P0 ;  /* 0x069000008efc7fae */ /* 0x0003e8000c101d48 */
[----:B------:R-:W3:Y:S01]  /*cce0*/  SHFL.IDX PT, R132, R132, 0x3, 0x181f ;  /* 0x00781f0084847f89 */ /* 0x000ee200000e0000 */
[----:B--2---:R-:W-:Y:S04]  /*ccf0*/  IADD3 R2, P5, P4, R2, R135, R210 ;  /* 0x0000008702027210 */ /* 0x004fe80007cbe0d2 */
[----:B------:R-:W-:Y:S05]  /*cd00*/  IADD3.X R3, RZ, R136, R133, P5, P4 ;  /* 0x00000088ff037210 */ /* 0x000fea0002fe8485 */
[----:B------:R2:W-:Y:S02]  /*cd10*/  LDGSTS.E.BYPASS.LTC128B.128.ZFILL [R252+0x5100], [R2.64], P2 ;  /* 0x0510000002fc7fae */ /* 0x0005e40009141d48 */
[----:B--2---:R-:W-:Y:S05]  /*cd20*/  IADD3 R2, P2, R135, R211, RZ ;  /* 0x000000d387027210 */ /* 0x004fea0007f5e0ff */
[----:B------:R-:W-:Y:S05]  /*cd30*/  IMAD.X R3, R136, 0x1, R134, P2 ;  /* 0x0000000188037824 */ /* 0x000fea00010e0686 */
[----:B------:R1:W-:Y:S03]  /*cd40*/  LDGSTS.E.BYPASS.LTC128B.128 [R252+0x7100], [R2.64], !P0 ;  /* 0x0710000002fc7fae */ /* 0x0003e6000c101d48 */
.L_x_3082:
[C---:B-1-3--:R-:W-:Y:S02]  /*cd50*/  IADD3 R2, -R141.reuse, 0x10, RZ ;  /* 0x000000108d027810 */ /* 0x04afe40007ffe1ff */
        /* <DEDUP_REMOVED lines=11> */
.L_x_3035:
[----:B------:R-:W-:Y:S05]  /*ce10*/  BSYNC B0 ;  /* 0x0000000000007941 */ /* 0x000fea0003800000 */
.L_x_3034:
        /* <DEDUP_REMOVED lines=67> */
[----:B-1----:R-:W-:Y:S02]  /*d250*/  FMNMX.FTZ R132, R132, R0, !PT ;  /* 0x0000000084847209 */ /* 0x002fe40007810000 */
[----:B------:R-:W1:Y:S04]  /*d260*/  SHFL.BFLY PT, R0, R135, 0x2, 0x1f ;  /* 0x0c401f0087007f89 */ /* 0x000e6800000e0000 */
[----:B------:R-:W2:Y:S01]  /*d270*/  SHFL.BFLY PT, R136, R132, 0x1, 0x1f ;  /* 0x0c201f0084887f89 */ /* 0x000ea200000e0000 */
[----:B-1----:R-:W-:Y:S02]  /*d280*/  FMNMX.FTZ R135, R135, R0, !PT ;  /* 0x0000000087877209 */ /* 0x002fe40007810000 */
[----:B--2---:R-:W-:Y:S03]  /*d290*/  FMNMX.FTZ R136, R132, R136, !PT ;  /* 0x0000008884887209 */ /* 0x004fe60007810000 */
[----:B------:R-:W1:Y:S04]  /*d2a0*/  SHFL.BFLY PT, R0, R135, 0x1, 0x1f ;  /* 0x0c201f0087007f89 */ /* 0x000e6800000e0000 */
[----:B------:R-:W2:Y:S01]  /*d2b0*/  SHFL.BFLY PT, R132, R133, 0x2, 0x1f ;  /* 0x0c401f0085847f89 */ /* 0x000ea200000e0000 */
[----:B-1----:R-:W-:Y:S03]  /*d2c0*/  FMNMX.FTZ R135, R135, R0, !PT ;  /* 0x0000000087877209 */ /* 0x002fe60007810000 */
[----:B------:R-:W1:Y:S01]  /*d2d0*/  SHFL.BFLY PT, R0, R134, 0x2, 0x1f ;  /* 0x0c401f0086007f89 */ /* 0x000e6200000e0000 */
[----:B--2---:R-:W-:Y:S02]  /*d2e0*/  FMNMX.FTZ R132, R133, R132, !PT ;  /* 0x0000008485847209 */ /* 0x004fe40007810000 */
[----:B-1----:R-:W-:Y:S05]  /*d2f0*/  FMNMX.FTZ R134, R134, R0, !PT ;  /* 0x0000000086867209 */ /* 0x002fea0007810000 */
[----:B------:R-:W1:Y:S02]  /*d300*/  SHFL.BFLY PT, R0, R134, 0x1, 0x1f ;  /* 0x0c201f0086007f89 */ /* 0x000e6400000e0000 */
[----:B-1----:R-:W-:Y:S02]  /*d310*/  FMNMX.FTZ R134, R134, R0, !PT ;  /* 0x0000000086867209 */ /* 0x002fe40007810000 */
[----:B------:R1:W2:Y:S04]  /*d320*/  SHFL.BFLY PT, R0, R132, 0x1, 0x1f ;  /* 0x0c201f0084007f89 */ /* 0x0002a800000e0000 */
.L_x_3083:
[----:B------:R-:W3:Y:S01]  /*d330*/  LDL.LU R3, [R1+0x18] ;  /* 0x0000180001037983 */ /* 0x000ee20000300800 */
[----:B------:R-:W-:Y:S01]  /*d340*/  FMUL.FTZ R2, R136, c[0x0][0x2d0] ;  /* 0x0000b40088027a20 */ /* 0x000fe20000410000 */
[----:B--2---:R-:W-:Y:S01]  /*d350*/  FMNMX.FTZ R133, R0, R132, !PT ;  /* 0x0000008400857209 */ /* 0x004fe20007810000 */
[----:B------:R-:W-:Y:S01]  /*d360*/  FADD.FTZ R0, -R136, R137 ;  /* 0x0000008988007221 */ /* 0x000fe20000010100 */
[----:B------:R-:W2:Y:S01]  /*d370*/  LDL.LU R210, [R1+0x14] ;  /* 0x0000140001d27983 */ /* 0x000ea20000300800 */
[--C-:B------:R-:W-:Y:S01]  /*d380*/  FFMA.FTZ R4, R4, c[0x0][0x2d0], -R2.reuse ;  /* 0x0000b40004047a23 */ /* 0x100fe20000010802 */
[----:B------:R-:W-:Y:S01]  /*d390*/  WARPSYNC 0xffffffff ;  /* 0xffffffff00007948 */ /* 0x000fe20003800000 */
        /* <DEDUP_REMOVED lines=20> */
[----:B------:R-:W-:Y:S01]  /*d4e0*/  FMUL.FTZ R2, R135, c[0x0][0x2d0] ;  /* 0x0000b40087027a20 */ /* 0x000fe20000410000 */
[----:B------:R-:W-:Y:S03]  /*d4f0*/  MUFU.EX2 R20, R16 ;  /* 0x0000001000147308 */ /* 0x000fe60000000800 */
        /* <DEDUP_REMOVED lines=17> */
[----:B------:R-:W-:Y:S09]  /*d610*/  FFMA.FTZ R211, R18, c[0x0][0x2d0], -R2 ;  /* 0x0000b40012d37a23 */ /* 0x000ff20000010802 */
[----:B------:R-:W-:Y:S10]  /*d620*/  MUFU.EX2 R211, R211 ;  /* 0x000000d300d37308 */ /* 0x000ff40000000800 */
[----:B------:R-:W-:Y:S01]  /*d630*/  MUFU.EX2 R137, R137 ;  /* 0x0000008900897308 */ /* 0x000fe20000000800 */
        /* <DEDUP_REMOVED lines=17> */
[----:B---3--:R-:W-:Y:S04]  /*d750*/  FFMA.FTZ R0, R132, R3, R4 ;  /* 0x0000000384007223 */ /* 0x008fe80000010004 */
[C---:B------:R-:W-:Y:S01]  /*d760*/  FADD.FTZ R5, R208.reuse, R0 ;  /* 0x00000000d0057221 */ /* 0x040fe20000010000 */
[----:B------:R-:W-:Y:S01]  /*d770*/  F2FP.BF16.PACK_AB R208, R208, R4 ;  /* 0x00000004d0d0723e */ /* 0x000fe200000010ff */
[----:B------:R-:W-:Y:S02]  /*d780*/  FADD.FTZ R0, -R135, R138 ;  /* 0x0000008a87007221 */ /* 0x000fe40000010100 */
[----:B------:R-:W-:Y:S02]  /*d790*/  FMUL.FTZ R4, R134, c[0x0][0x2d0] ;  /* 0x0000b40086047a20 */ /* 0x000fe40000410000 */
[----:B------:R-:W-:Y:S02]  /*d7a0*/  FMUL.FTZ R0, R0, c[0x0][0x2d0] ;  /* 0x0000b40000007a20 */ /* 0x000fe40000410000 */
[----:B------:R-:W-:Y:S02]  /*d7b0*/  FFMA.FTZ R9, R9, c[0x0][0x2d0], -R4 ;  /* 0x0000b40009097a23 */ /* 0x000fe40000010804 */
[----:B------:R-:W2:Y:S01]  /*d7c0*/  MUFU.EX2 R3, R0 ;  /* 0x0000000000037308 */ /* 0x000ea20000000800 */
[----:B------:R-:W-:Y:S02]  /*d7d0*/  FFMA.FTZ R138, R55, c[0x0][0x2d0], -R2 ;  /* 0x0000b400378a7a23 */ /* 0x000fe40000010802 */
[--C-:B------:R-:W-:Y:S02]  /*d7e0*/  FFMA.FTZ R8, R8, c[0x0][0x2d0], -R4.reuse ;  /* 0x0000b40008087a23 */ /* 0x100fe40000010804 */
[--C-:B------:R-:W-:Y:S02]  /*d7f0*/  FFMA.FTZ R54, R57, c[0x0][0x2d0], -R4.reuse ;  /* 0x0000b40039367a23 */ /* 0x100fe40000010804 */
[--C-:B------:R-:W-:Y:S02]  /*d800*/  FFMA.FTZ R55, R61, c[0x0][0x2d0], -R4.reuse ;  /* 0x0000b4003d377a23 */ /* 0x100fe40000010804 */
[--C-:B------:R-:W-:Y:S01]  /*d810*/  FFMA.FTZ R18, R12, c[0x0][0x2d0], -R4.reuse ;  /* 0x0000b4000c127a23 */ /* 0x100fe20000010804 */
[----:B------:R-:W-:Y:S01]  /*d820*/  MUFU.EX2 R21, R9 ;  /* 0x0000000900157308 */ /* 0x000fe20000000800 */
[--C-:B------:R-:W-:Y:S01]  /*d830*/  FFMA.FTZ R214, R25, c[0x0][0x2d0], -R4.reuse ;  /* 0x0000b40019d67a23 */ /* 0x100fe20000010804 */
[----:B------:R-:W-:Y:S01]  /*d840*/  MOV R12, R212 ;  /* 0x000000d4000c7202 */ /* 0x000fe20000000f00 */
[--C-:B------:R-:W-:Y:S02]  /*d850*/  FFMA.FTZ R230, R41, c[0x0][0x2d0], -R4.reuse ;  /* 0x0000b40029e67a23 */ /* 0x100fe40000010804 */
[--C-:B------:R-:W-:Y:S02]  /*d860*/  FFMA.FTZ R35, R56, c[0x0][0x2d0], -R4.reuse ;  /* 0x0000b40038237a23 */ /* 0x100fe40000010804 */
[--C-:B------:R-:W-:Y:S02]  /*d870*/  FFMA.FTZ R60, R60, c[0x0][0x2d0], -R4.reuse ;  /* 0x0000b4003c3c7a23 */ /* 0x100fe40000010804 */
[--C-:B------:R-:W-:Y:S01]  /*d880*/  FFMA.FTZ R216, R24, c[0x0][0x2d0], -R4.reuse ;  /* 0x0000b40018d87a23 */ /* 0x100fe20000010804 */
[----:B------:R-:W-:Y:S01]  /*d890*/  MUFU.EX2 R22, R8 ;  /* 0x0000000800167308 */ /* 0x000fe20000000800 */
[--C-:B------:R-:W-:Y:S02]  /*d8a0*/  FFMA.FTZ R218, R28, c[0x0][0x2d0], -R4.reuse ;  /* 0x0000b4001cda7a23 */ /* 0x100fe40000010804 */
[----:B------:R-:W-:Y:S02]  /*d8b0*/  FFMA.FTZ R219, R29, c[0x0][0x2d0], -R4 ;  /* 0x0000b4001ddb7a23 */ /* 0x000fe40000010804 */
[----:B--2---:R-:W-:Y:S02]  /*d8c0*/  FFMA.FTZ R0, R3, R210, R6 ;  /* 0x000000d203007223 */ /* 0x004fe40000010006 */
[----:B------:R-:W-:Y:S02]  /*d8d0*/  FFMA.FTZ R231, R40, c[0x0][0x2d0], -R4 ;  /* 0x0000b40028e77a23 */ /* 0x000fe40000010804 */
[----:B------:R-:W-:Y:S01]  /*d8e0*/  FADD.FTZ R32, R7, R0 ;  /* 0x0000000007207221 */ /* 0x000fe20000010000 */
[----:B------:R1:W2:Y:S01]  /*d8f0*/  MUFU.EX2 R210, R17 ;  /* 0x0000001100d27308 */ /* 0x0002a20000000800 */
[----:B------:R-:W-:Y:S02]  /*d900*/  FADD.FTZ R0, -R134, R139 ;  /* 0x0000008b86007221 */ /* 0x000fe40000010100 */
[--C-:B------:R-:W-:Y:S02]  /*d910*/  FFMA.FTZ R229, R44, c[0x0][0x2d0], -R4.reuse ;  /* 0x0000b4002ce57a23 */ /* 0x100fe40000010804 */
[----:B------:R-:W-:Y:S02]  /*d920*/  FMUL.FTZ R0, R0, c[0x0][0x2d0] ;  /* 0x0000b40000007a20 */ /* 0x000fe40000410000 */
[--C-:B------:R-:W-:Y:S02]  /*d930*/  FFMA.FTZ R50, R45, c[0x0][0x2d0], -R4.reuse ;  /* 0x0000b4002d327a23 */ /* 0x100fe40000010804 */
[----:B------:R-:W-:Y:S01]  /*d940*/  FADD.FTZ R5, R20, R5 ;  /* 0x0000000514057221 */ /* 0x000fe20000010000 */
        /* <DEDUP_REMOVED lines=9> */
[----:B-1----:R-:W-:Y:S02]  /*d9e0*/  FFMA.FTZ R17, R13, c[0x0][0x2d0], -R4 ;  /* 0x0000b4000d117a23 */ /* 0x002fe40000010804 */
[----:B------:R-:W4:Y:S01]  /*d9f0*/  LDL.LU R13, [R1+0x20] ;  /* 0x00002000010d7983 */ /* 0x000f220000300800 */
[----:B------:R-:W-:Y:S02]  /*da00*/  FMUL.FTZ R4, R133, c[0x0][0x2d0] ;  /* 0x0000b40085047a20 */ /* 0x000fe40000410000 */
[C---:B--2---:R-:W-:Y:S01]  /*da10*/  FADD.FTZ R220, R210.reuse, R5 ;  /* 0x00000005d2dc7221 */ /* 0x044fe20000010000 */
[----:B------:R-:W-:Y:S01]  /*da20*/  F2FP.BF16.PACK_AB R210, R210, R20 ;  /* 0x00000014d2d2723e */ /* 0x000fe200000010ff */
[----:B------:R-:W-:Y:S01]  /*da30*/  FFMA.FTZ R23, R43, c[0x0][0x2d0], -R4 ;  /* 0x0000b4002b177a23 */ /* 0x000fe20000010804 */
[----:B------:R-:W-:Y:S01]  /*da40*/  MOV R20, R60 ;  /* 0x0000003c00147202 */ /* 0x000fe20000000f00 */
[----:B---3--:R-:W-:Y:S01]  /*da50*/  FMUL.FTZ R9, R2, R173 ;  /* 0x000000ad02097220 */ /* 0x008fe20000410000 */
[----:B------:R-:W-:Y:S01]  /*da60*/  MOV R5, R64 ;  /* 0x0000004000057202 */ /* 0x000fe20000000f00 */
[----:B------:R-:W2:Y:S01]  /*da70*/  LDL.LU R173, [R1+0x24] ;  /* 0x0000240001ad7983 */ /* 0x000ea20000300800 */
[----:B------:R-:W-:Y:S01]  /*da80*/  FADD.FTZ R0, -R133, R140 ;  /* 0x0000008c85007221 */ /* 0x000fe20000010100 */
[----:B------:R-:W-:Y:S01]  /*da90*/  MOV R140, R12 ;  /* 0x0000000c008c7202 */ /* 0x000fe20000000f00 */
[--C-:B------:R-:W-:Y:S01]  /*daa0*/  FFMA.FTZ R213, R30, c[0x0][0x2d0], -R4.reuse ;  /* 0x0000b4001ed57a23 */ /* 0x100fe20000010804 */
[----:B------:R-:W-:Y:S01]  /*dab0*/  MOV R64, R52 ;  /* 0x0000003400407202 */ /* 0x000fe20000000f00 */
[----:B------:R-:W-:Y:S01]  /*dac0*/  FMUL.FTZ R0, R0, c[0x0][0x2d0] ;  /* 0x0000b40000007a20 */ /* 0x000fe20000410000 */
        /* <DEDUP_REMOVED lines=19> */
[C---:B------:R-:W-:Y:S01]  /*dc00*/  FMUL.FTZ R12, R2.reuse, R168 ;  /* 0x000000a8020c7220 */ /* 0x040fe20000410000 */
[----:B------:R-:W-:Y:S01]  /*dc10*/  MOV R168, R20 ;  /* 0x0000001400a87202 */ /* 0x000fe20000000f00 */
[C---:B------:R-:W-:Y:S02]  /*dc20*/  FMUL.FTZ R29, R2.reuse, R161 ;  /* 0x000000a1021d7220 */ /* 0x040fe40000410000 */
[C---:B------:R-:W-:Y:S01]  /*dc30*/  FMUL.FTZ R56, R2.reuse, R148 ;  /* 0x0000009402387220 */ /* 0x040fe20000410000 */
[----:B------:R-:W-:Y:S01]  /*dc40*/  MOV R148, R140 ;  /* 0x0000008c00947202 */ /* 0x000fe20000000f00 */
[C---:B------:R-:W-:Y:S01]  /*dc50*/  FMUL.FTZ R61, R2.reuse, R145 ;  /* 0x00000091023d7220 */ /* 0x040fe20000410000 */
[----:B------:R-:W-:Y:S01]  /*dc60*/  MOV R145, R23 ;  /* 0x0000001700917202 */ /* 0x000fe20000000f00 */
[----:B------:R-:W-:Y:S01]  /*dc70*/  FMUL.FTZ R28, R2, R160 ;  /* 0x000000a0021c7220 */ /* 0x000fe20000410000 */
[----:B------:R-:W-:Y:S01]  /*dc80*/  F2FP.BF16.PACK_AB R140, R21, R22 ;  /* 0x00000016158c723e */ /* 0x000fe200000010ff */
[C---:B-1----:R-:W-:Y:S01]  /*dc90*/  FMUL.FTZ R30, R0.reuse, R162 ;  /* 0x000000a2001e7220 */ /* 0x042fe20000410000 */
[----:B------:R1:W-:Y:S01]  /*dca0*/  MUFU.EX2 R160, R7 ;  /* 0x0000000700a07308 */ /* 0x0003e20000000800 */
[----:B------:R-:W-:Y:S02]  /*dcb0*/  FMUL.FTZ R31, R0, R163 ;  /* 0x000000a3001f7220 */ /* 0x000fe40000410000 */
[----:B------:R-:W-:Y:S02]  /*dcc0*/  FMUL.FTZ R24, R2, R164 ;  /* 0x000000a402187220 */ /* 0x000fe40000410000 */
[C---:B------:R-:W-:Y:S02]  /*dcd0*/  FMUL.FTZ R42, R0.reuse, R158 ;  /* 0x0000009e002a7220 */ /* 0x040fe40000410000 */
[----:B------:R-:W-:Y:S02]  /*dce0*/  FMUL.FTZ R43, R0, R159 ;  /* 0x0000009f002b7220 */ /* 0x000fe40000410000 */
[C---:B------:R-:W-:Y:S01]  /*dcf0*/  FMUL.FTZ R41, R2.reuse, R157 ;  /* 0x0000009d02297220 */ /* 0x040fe20000410000 */
[----:B------:R-:W3:Y:S01]  /*dd00*/  MUFU.EX2 R162, R19 ;  /* 0x0000001300a27308 */ /* 0x000ee20000000800 */
[----:B------:R-:W-:Y:S02]  /*dd10*/  FADD.FTZ R157, R211, R32 ;  /* 0x00000020d39d7221 */ /* 0x000fe40000010000 */
[----:B------:R-:W-:Y:S01]  /*dd20*/  FMUL.FTZ R25, R2, R165 ;  /* 0x000000a502197220 */ /* 0x000fe20000410000 */
[----:B------:R-:W-:Y:S01]  /*dd30*/  MOV R165, R5 ;  /* 0x0000000500a57202 */ /* 0x000fe20000000f00 */
[----:B------:R-:W-:Y:S02]  /*dd40*/  FMUL.FTZ R5, R132, R177 ;  /* 0x000000b184057220 */ /* 0x000fe40000410000 */
[C---:B------:R-:W-:Y:S02]  /*dd50*/  FMUL.FTZ R40, R2.reuse, R156 ;  /* 0x0000009c02287220 */ /* 0x040fe40000410000 */
[C---:B------:R-:W-:Y:S01]  /*dd60*/  FMUL.FTZ R44, R2.reuse, R152 ;  /* 0x00000098022c7220 */ /* 0x040fe20000410000 */
[----:B------:R-:W5:Y:S01]  /*dd70*/  MUFU.EX2 R163, R6 ;  /* 0x0000000600a37308 */ /* 0x000f620000000800 */
[----:B------:R-:W-:Y:S01]  /*dd80*/  MOV R152, R38 ;  /* 0x0000002600987202 */ /* 0x000fe20000000f00 */
[C---:B------:R-:W-:Y:S01]  /*dd90*/  FMUL.FTZ R57, R2.reuse, R149 ;  /* 0x0000009502397220 */ /* 0x040fe20000410000 */
[----:B------:R-:W-:Y:S01]  /*dda0*/  MOV R149, R39 ;  /* 0x0000002700957202 */ /* 0x000fe20000000f00 */
[C---:B-1----:R-:W-:Y:S01]  /*ddb0*/  FMUL.FTZ R7, R3.reuse, R179 ;  /* 0x000000b303077220 */ /* 0x042fe20000410000 */
[----:B------:R-:W-:Y:S01]  /*ddc0*/  MOV R177, R152 ;  /* 0x0000009800b17202 */ /* 0x000fe20000000f00 */
[C---:B------:R-:W-:Y:S01]  /*ddd0*/  FMUL.FTZ R60, R2.reuse, R144 ;  /* 0x00000090023c7220 */ /* 0x040fe20000410000 */
[----:B------:R-:W-:Y:S01]  /*dde0*/  MOV R144, R37 ;  /* 0x0000002500907202 */ /* 0x000fe20000000f00 */
[C---:B------:R-:W-:Y:S01]  /*ddf0*/  FMUL.FTZ R45, R2.reuse, R153 ;  /* 0x00000099022d7220 */ /* 0x040fe20000410000 */
[----:B------:R-:W-:Y:S01]  /*de00*/  MOV R153, R143 ;  /* 0x0000008f00997202 */ /* 0x000fe20000000f00 */
[----:B------:R1:W-:Y:S01]  /*de10*/  MUFU.EX2 R159, R18 ;  /* 0x00000012009f7308 */ /* 0x0003e20000000800 */
[----:B------:R-:W-:Y:S01]  /*de20*/  FMUL.FTZ R8, R2, R172 ;  /* 0x000000ac02087220 */ /* 0x000fe20000410000 */
[----:B------:R-:W-:Y:S01]  /*de30*/  MOV R172, R46 ;  /* 0x0000002e00ac7202 */ /* 0x000fe20000000f00 */
[----:B------:R-:W-:Y:S01]  /*de40*/  FMUL.FTZ R10, R0, R174 ;  /* 0x000000ae000a7220 */ /* 0x000fe20000410000 */
[----:B---3--:R-:W-:Y:S01]  /*de50*/  F2FP.BF16.PACK_AB R211, R162, R211 ;  /* 0x000000d3a2d3723e */ /* 0x008fe200000010ff */
[C---:B------:R-:W-:Y:S01]  /*de60*/  FMUL.FTZ R11, R0.reuse, R175 ;  /* 0x000000af000b7220 */ /* 0x040fe20000410000 */
[----:B------:R-:W-:Y:S01]  /*de70*/  MOV R175, R165 ;  /* 0x000000a500af7202 */ /* 0x000fe20000000f00 */
[C---:B------:R-:W-:Y:S01]  /*de80*/  FMUL.FTZ R14, R0.reuse, R170 ;  /* 0x000000aa000e7220 */ /* 0x040fe20000410000 */
[----:B------:R-:W-:Y:S01]  /*de90*/  MOV R165, R55 ;  /* 0x0000003700a57202 */ /* 0x000fe20000000f00 */
[C---:B------:R-:W-:Y:S01]  /*dea0*/  FMUL.FTZ R15, R0.reuse, R171 ;  /* 0x000000ab000f7220 */ /* 0x040fe20000410000 */
[----:B------:R3:W3:Y:S01]  /*deb0*/  MUFU.EX2 R164, R17 ;  /* 0x0000001100a47308 */ /* 0x0006e20000000800 */
[----:B------:R-:W-:Y:S01]  /*dec0*/  FMUL.FTZ R19, R3, R183 ;  /* 0x000000b703137220 */ /* 0x000fe20000410000 */
[----:B------:R-:W-:Y:S01]  /*ded0*/  MOV R174, R168 ;  /* 0x000000a800ae7202 */ /* 0x000fe20000000f00 */
[C---:B------:R-:W-:Y:S01]  /*dee0*/  FMUL.FTZ R26, R0.reuse, R166 ;  /* 0x000000a6001a7220 */ /* 0x040fe20000410000 */
[----:B-----5:R-:W-:Y:S01]  /*def0*/  F2FP.BF16.PACK_AB R143, R163, R160 ;  /* 0x000000a0a38f723e */ /* 0x020fe200000010ff */
[C---:B------:R-:W-:Y:S01]  /*df00*/  FMUL.FTZ R6, R3.reuse, R178 ;  /* 0x000000b203067220 */ /* 0x040fe20000410000 */
[----:B------:R-:W-:Y:S01]  /*df10*/  MOV R168, R64 ;  /* 0x0000004000a87202 */ /* 0x000fe20000000f00 */
[----:B------:R-:W-:Y:S01]  /*df20*/  FMUL.FTZ R27, R0, R167 ;  /* 0x000000a7001b7220 */ /* 0x000fe20000410000 */
[----:B------:R-:W-:Y:S01]  /*df30*/  MOV R64, R52 ;  /* 0x0000003400407202 */ /* 0x000fe20000000f00 */
[----:B------:R-:W-:Y:S01]  /*df40*/  FMUL.FTZ R32, R132, R188 ;  /* 0x000000bc84207220 */ /* 0x000fe20000410000 */
[----:B------:R5:W2:Y:S01]  /*df50*/  MUFU.EX2 R158, R16 ;  /* 0x00000010009e7308 */ /* 0x000aa20000000800 */
[----:B------:R-:W-:Y:S01]  /*df60*/  MOV R170, R148 ;  /* 0x0000009400aa7202 */ /* 0x000fe20000000f00 */
[----:B------:R-:W-:Y:S01]  /*df70*/  FMUL.FTZ R62, R0, R146 ;  /* 0x00000092003e7220 */ /* 0x000fe20000410000 */
[----:B------:R-:W-:Y:S01]  /*df80*/  MOV R148, R33 ;  /* 0x0000002100947202 */ /* 0x000fe20000000f00 */
[C---:B-1----:R-:W-:Y:S01]  /*df90*/  FMUL.FTZ R18, R3.reuse, R182 ;  /* 0x000000b603127220 */ /* 0x042fe20000410000 */
        /* <DEDUP_REMOVED lines=8> */
[----:B------:R-:W-:Y:S01]  /*e020*/  MOV R175, R67 ;  /* 0x0000004300af7202 */ /* 0x000fe20000000f00 */
[----:B---3--:R-:W-:Y:S01]  /*e030*/  FMUL.FTZ R17, R132, R181 ;  /* 0x000000b584117220 */ /* 0x008fe20000410000 */
[----:B------:R-:W-:Y:S01]  /*e040*/  MOV R183, R148 ;  /* 0x0000009400b77202 */ /* 0x000fe20000000f00 */
[C---:B------:R-:W-:Y:S01]  /*e050*/  FMUL.FTZ R72, R2.reuse, R72 ;  /* 0x0000004802487220 */ /* 0x040fe20000410000 */
[----:B------:R-:W-:Y:S01]  /*e060*/  MOV R189, R138 ;  /* 0x0000008a00bd7202 */ /* 0x000fe20000000f00 */
[C---:B------:R-:W-:Y:S01]  /*e070*/  FMUL.FTZ R73, R2.reuse, R73 ;  /* 0x0000004902497220 */ /* 0x040fe20000410000 */
[----:B------:R-:W-:Y:S01]  /*e080*/  MUFU.EX2 R138, R225 ;  /* 0x000000e1008a7308 */ /* 0x000fe20000000800 */
[C---:B------:R-:W-:Y:S01]  /*e090*/  FMUL.FTZ R76, R2.reuse, R76 ;  /* 0x0000004c024c7220 */ /* 0x040fe20000410000 */
[----:B------:R-:W-:Y:S01]  /*e0a0*/  MOV R181, R153 ;  /* 0x0000009900b57202 */ /* 0x000fe20000000f00 */
[----:B------:R-:W-:Y:S01]  /*e0b0*/  FMUL.FTZ R77, R2, R77 ;  /* 0x0000004d024d7220 */ /* 0x000fe20000410000 */
[----:B------:R-:W-:Y:S01]  /*e0c0*/  LDSM.16.MT88.4 R152, [R236+0x800] ;  /* 0x00080000ec98783b */ /* 0x000fe20000004200 */
[----:B-----5:R-:W-:Y:S02]  /*e0d0*/  FMUL.FTZ R16, R132, R180 ;  /* 0x000000b484107220 */ /* 0x020fe40000410000 */
        /* <DEDUP_REMOVED lines=46> */
[----:B------:R-:W-:Y:S02]  /*e3c0*/  FMUL.FTZ R131, R3, R131 ;  /* 0x0000008303837220 */ /* 0x000fe40000410000 */
[C---:B----4-:R-:W-:Y:S02]  /*e3d0*/  FFMA.FTZ R4, R2.reuse, R13, R22 ;  /* 0x0000000d02047223 */ /* 0x050fe40000010016 */
[----:B------:R-:W-:Y:S01]  /*e3e0*/  FMUL.FTZ R13, R2, R169 ;  /* 0x000000a9020d7220 */ /* 0x000fe20000410000 */
[----:B------:R-:W-:Y:S01]  /*e3f0*/  MOV R169, R142 ;  /* 0x0000008e00a97202 */ /* 0x000fe20000000f00 */
[----:B------:R-:W-:Y:S01]  /*e400*/  FADD.FTZ R161, R21, R4 ;  /* 0x0000000415a17221 */ /* 0x000fe20000010000 */
[----:B------:R-:W-:Y:S01]  /*e410*/  F2FP.BF16.PACK_AB R142, R164, R159 ;  /* 0x0000009fa48e723e */ /* 0x000fe200000010ff */
[----:B------:R-:W1:Y:S01]  /*e420*/  LDSM.16.MT88.4 R20, [R235] ;  /* 0x00000000eb14783b */ /* 0x000e620000004200 */
[----:B------:R-:W-:Y:S01]  /*e430*/  FMUL.FTZ R4, R132, R176 ;  /* 0x000000b084047220 */ /* 0x000fe20000410000 */
[----:B------:R-:W-:Y:S01]  /*e440*/  MOV R176, R139 ;  /* 0x0000008b00b07202 */ /* 0x000fe20000000f00 */
[----:B--2---:R-:W-:Y:S01]  /*e450*/  FFMA.FTZ R156, R0, R173, R141 ;  /* 0x000000ad009c7223 */ /* 0x004fe2000001008d */
[----:B------:R-:W-:Y:S01]  /*e460*/  MOV R173, R36 ;  /* 0x0000002400ad7202 */ /* 0x000fe20000000f00 */
[----:B------:R-:W-:Y:S01]  /*e470*/  FADD.FTZ R161, R159, R161 ;  /* 0x000000a19fa17221 */ /* 0x000fe20000010000 */
[----:B------:R-:W-:Y:S01]  /*e480*/  F2FP.BF16.PACK_AB R141, R158, R141 ;  /* 0x0000008d9e8d723e */ /* 0x000fe200000010ff */
[----:B------:R-:W-:Y:S01]  /*e490*/  MUFU.EX2 R139, R226 ;  /* 0x000000e2008b7308 */ /* 0x000fe20000000800 */
[----:B------:R-:W2:Y:S01]  /*e4a0*/  LDSM.16.MT88.4 R36, [R236] ;  /* 0x00000000ec24783b */ /* 0x000ea20000004200 */
[----:B------:R-:W-:Y:S01]  /*e4b0*/  MOV R2, R65 ;  /* 0x0000004100027202 */ /* 0x000fe20000000f00 */
[----:B------:R-:W-:Y:S01]  /*e4c0*/  FADD.FTZ R0, R137, R220 ;  /* 0x000000dc89007221 */ /* 0x000fe20000010000 */
[----:B------:R-:W-:Y:S01]  /*e4d0*/  MOV R65, R48 ;  /* 0x0000003000417202 */ /* 0x000fe20000000f00 */
[C---:B------:R-:W-:Y:S01]  /*e4e0*/  FMUL.FTZ R48, R132.reuse, R196 ;  /* 0x000000c484307220 */ /* 0x040fe20000410000 */
[----:B------:R-:W-:Y:S01]  /*e4f0*/  MOV R196, R49 ;  /* 0x0000003100c47202 */ /* 0x000fe20000000f00 */
[C---:B------:R-:W-:Y:S01]  /*e500*/  FMUL.FTZ R49, R132.reuse, R197 ;  /* 0x000000c584317220 */ /* 0x040fe20000410000 */
[----:B------:R-:W-:Y:S01]  /*e510*/  MOV R198, R65 ;  /* 0x0000004100c67202 */ /* 0x000fe20000000f00 */
[----:B------:R-:W-:Y:S01]  /*e520*/  FMUL.FTZ R65, R132, R205 ;  /* 0x000000cd84417220 */ /* 0x000fe20000410000 */
[----:B------:R-:W-:Y:S01]  /*e530*/  MOV R197, R170 ;  /* 0x000000aa00c57202 */ /* 0x000fe20000000f00 */
[----:B------:R-:W-:Y:S01]  /*e540*/  MUFU.EX2 R226, R188 ;  /* 0x000000bc00e27308 */ /* 0x000fe20000000800 */
[----:B------:R-:W-:Y:S09]  /*e550*/  MOV R182, R2 ;  /* 0x0000000200b67202 */ /* 0x000ff20000000f00 */
[----:B------:R-:W3:Y:S10]  /*e560*/  MUFU.EX2 R2, R227 ;  /* 0x000000e300027308 */ /* 0x000ef40000000800 */
[----:B------:R-:W4:Y:S01]  /*e570*/  MUFU.EX2 R170, R217 ;  /* 0x000000d900aa7308 */ /* 0x000f220000000800 */
[-C--:B-1----:R-:W-:Y:S08]  /*e580*/  HMMA.16816.F32.BF16 R4, R208, R20.reuse, R4 ;  /* 0x00000014d004723c */ /* 0x082ff00000041804 */
[C---:B------:R-:W-:Y:S01]  /*e590*/  HMMA.16816.F32.BF16 R8, R140.reuse, R20, R8 ;  /* 0x000000148c08723c */ /* 0x040fe20000041808 */
[----:B------:R-:W-:Y:S03]  /*e5a0*/  MUFU.EX2 R173, R173 ;  /* 0x000000ad00ad7308 */ /* 0x000fe60000000800 */
[----:B---3--:R-:W-:Y:S03]  /*e5b0*/  FADD.FTZ R0, R2, R0 ;  /* 0x0000000002007221 */ /* 0x008fe60000010000 */
[C---:B------:R-:W-:Y:S01]  /*e5c0*/  FMUL.FTZ R20, R132.reuse, R184 ;  /* 0x000000b884147220 */ /* 0x040fe20000410000 */
[-C--:B------:R-:W-:Y:S03]  /*e5d0*/  HMMA.16816.F32.BF16 R12, R140, R22.reuse, R12 ;  /* 0x000000168c0c723c */ /* 0x080fe6000004180c */
[----:B------:R-:W-:Y:S01]  /*e5e0*/  MUFU.EX2 R184, R222 ;  /* 0x000000de00b87308 */ /* 0x000fe20000000800 */
[C---:B------:R-:W-:Y:S01]  /*e5f0*/  FMUL.FTZ R21, R132.reuse, R185 ;  /* 0x000000b984157220 */ /* 0x040fe20000410000 */
[----:B------:R-:W-:Y:S01]  /*e600*/  MOV R185, R145 ;  /* 0x0000009100b97202 */ /* 0x000fe20000000f00 */
[----:B------:R-:W-:Y:S01]  /*e610*/  FADD.FTZ R0, R139, R0 ;  /* 0x000000008b007221 */ /* 0x000fe20000010000 */
[----:B------:R-:W-:Y:S01]  /*e620*/  MOV R145, R54 ;  /* 0x0000003600917202 */ /* 0x000fe20000000f00 */
[C---:B------:R-:W-:Y:S04]  /*e630*/  HMMA.16816.F32.BF16 R16, R208.reuse, R22, R16 ;  /* 0x00000016d010723c */ /* 0x040fe80000041810 */
[----:B------:R-:W-:Y:S01]  /*e640*/  MOV R179, R145 ;  /* 0x0000009100b37202 */ /* 0x000fe20000000f00 */
[----:B------:R-:W-:Y:S02]  /*e650*/  MUFU.EX2 R169, R169 ;  /* 0x000000a900a97308 */ /* 0x000fe40000000800 */
[C---:B------:R-:W-:Y:S01]  /*e660*/  FMUL.FTZ R22, R3.reuse, R186 ;  /* 0x000000ba03167220 */ /* 0x040fe20000410000 */
[----:B------:R-:W-:Y:S01]  /*e670*/  MOV R186, R149 ;  /* 0x0000009500ba7202 */ /* 0x000fe20000000f00 */
[C---:B------:R-:W-:Y:S03]  /*e680*/  FMUL.FTZ R23, R3.reuse, R187 ;  /* 0x000000bb03177220 */ /* 0x040fe60000410000 */
[----:B------:R-:W-:Y:S02]  /*e690*/  MOV R187, R144 ;  /* 0x0000009000bb7202 */ /* 0x000fe40000000f00 */
[----:B------:R-:W-:Y:S01]  /*e6a0*/  MOV R144, R35 ;  /* 0x0000002300907202 */ /* 0x000fe20000000f00 */
[C---:B------:R-:W-:Y:S01]  /*e6b0*/  FMUL.FTZ R35, R3.reuse, R191 ;  /* 0x000000bf03237220 */ /* 0x040fe20000410000 */
[-C--:B--2---:R-:W-:Y:S01]  /*e6c0*/  HMMA.16816.F32.BF16 R20, R208, R36.reuse, R20 ;  /* 0x00000024d014723c */ /* 0x084fe20000041814 */
[----:B------:R-:W-:Y:S02]  /*e6d0*/  MUFU.EX2 R217, R176 ;  /* 0x000000b000d97308 */ /* 0x000fe40000000800 */
[----:B------:R-:W-:Y:S02]  /*e6e0*/  MOV R191, R53 ;  /* 0x0000003500bf7202 */ /* 0x000fe40000000f00 */
[----:B------:R-:W1:Y:S01]  /*e6f0*/  LDSM.16.MT88.4 R52, [R238] ;  /* 0x00000000ee34783b */ /* 0x000e620000004200 */
[----:B------:R-:W-:Y:S01]  /*e700*/  MOV R149, R34 ;  /* 0x0000002200957202 */ /* 0x000fe20000000f00 */
[C---:B------:R-:W-:Y:S01]  /*e710*/  FMUL.FTZ R34, R3.reuse, R190 ;  /* 0x000000be03227220 */ /* 0x040fe20000410000 */
[C---:B------:R-:W-:Y:S03]  /*e720*/  HMMA.16816.F32.BF16 R24, R140.reuse, R36, R24 ;  /* 0x000000248c18723c */ /* 0x040fe60000041818 */
[----:B------:R-:W-:Y:S01]  /*e730*/  MUFU.EX2 R186, R186 ;  /* 0x000000ba00ba7308 */ /* 0x000fe20000000800 */
[----:B------:R-:W-:Y:S02]  /*e740*/  MOV R180, R144 ;  /* 0x0000009000b47202 */ /* 0x000fe40000000f00 */
[----:B------:R-:W2:Y:S01]  /*e750*/  LDSM.16.MT88.4 R144, [R237] ;  /* 0x00000000ed90783b */ /* 0x000ea20000004200 */
[----:B------:R-:W-:Y:S01]  /*e760*/  MOV R178, R149 ;  /* 0x0000009500b27202 */ /* 0x000fe20000000f00 */
[-C--:B------:R-:W-:Y:S04]  /*e770*/  HMMA.16816.F32.BF16 R28, R140, R38.reuse, R28 ;  /* 0x000000268c1c723c */ /* 0x080fe8000004181c */
[C---:B------:R-:W-:Y:S01]  /*e780*/  FMUL.FTZ R36, R132.reuse, R192 ;  /* 0x000000c084247220 */ /* 0x040fe20000410000 */
[----:B------:R-:W-:Y:S01]  /*e790*/  MOV R190, R51 ;  /* 0x0000003300be7202 */ /* 0x000fe20000000f00 */
[----:B------:R-:W-:Y:S01]  /*e7a0*/  LDSM.16.MT88.4 R148, [R235+0x800] ;  /* 0x00080000eb94783b */ /* 0x000fe20000004200 */
[----:B------:R-:W-:Y:S01]  /*e7b0*/  MUFU.EX2 R192, R213 ;  /* 0x000000d500c07308 */ /* 0x000fe20000000800 */
[C---:B------:R-:W-:Y:S04]  /*e7c0*/  HMMA.16816.F32.BF16 R32, R208.reuse, R38, R32 ;  /* 0x00000026d020723c */ /* 0x040fe80000041820 */
[C---:B------:R-:W-:Y:S02]  /*e7d0*/  FMUL.FTZ R37, R132.reuse, R193 ;  /* 0x000000c184257220 */ /* 0x040fe40000410000 */
[C---:B------:R-:W-:Y:S01]  /*e7e0*/  FMUL.FTZ R51, R3.reuse, R199 ;  /* 0x000000c703337220 */ /* 0x040fe20000410000 */
[----:B------:R-:W-:Y:S01]  /*e7f0*/  MOV R199, R64 ;  /* 0x0000004000c77202 */ /* 0x000fe20000000f00 */
[C---:B------:R-:W-:Y:S01]  /*e800*/  FMUL.FTZ R38, R3.reuse, R194 ;  /* 0x000000c203267220 */ /* 0x040fe20000410000 */
[----:B------:R-:W-:Y:S03]  /*e810*/  MUFU.EX2 R193, R218 ;  /* 0x000000da00c17308 */ /* 0x000fe60000000800 */
[C---:B------:R-:W-:Y:S02]  /*e820*/  FMUL.FTZ R39, R3.reuse, R195 ;  /* 0x000000c303277220 */ /* 0x040fe40000410000 */
[C---:B------:R-:W-:Y:S02]  /*e830*/  FMUL.FTZ R64, R132.reuse, R204 ;  /* 0x000000cc84407220 */ /* 0x040fe40000410000 */
[----:B------:R-:W-:Y:S03]  /*e840*/  LDSM.16.MT88.4 R204, [R237+0x1800] ;  /* 0x00180000edcc783b */ /* 0x000fe60000004200 */
[----:B------:R-:W-:Y:S01]  /*e850*/  MUFU.EX2 R195, R212 ;  /* 0x000000d400c37308 */ /* 0x000fe20000000800 */
[-C--:B-1----:R-:W-:Y:S08]  /*e860*/  HMMA.16816.F32.BF16 R36, R208, R52.reuse, R36 ;  /* 0x00000034d024723c */ /* 0x082ff00000041824 */
[C---:B------:R-:W-:Y:S01]  /*e870*/  HMMA.16816.F32.BF16 R40, R140.reuse, R52, R40 ;  /* 0x000000348c28723c */ /* 0x040fe20000041828 */
[----:B------:R-:W-:Y:S06]  /*e880*/  MUFU.EX2 R218, R178 ;  /* 0x000000b200da7308 */ /* 0x000fec0000000800 */
[C---:B------:R-:W-:Y:S01]  /*e890*/  FMUL.FTZ R52, R132.reuse, R200 ;  /* 0x000000c884347220 */ /* 0x040fe20000410000 */
[-C--:B------:R-:W-:Y:S03]  /*e8a0*/  HMMA.16816.F32.BF16 R44, R140, R54.reuse, R44 ;  /* 0x000000368c2c723c */ /* 0x080fe6000004182c */
[----:B------:R-:W1:Y:S01]  /*e8b0*/  MUFU.EX2 R200, R221 ;  /* 0x000000dd00c87308 */ /* 0x000e620000000800 */
[----:B------:R-:W-:Y:S04]  /*e8c0*/  FMUL.FTZ R53, R132, R201 ;  /* 0x000000c984357220 */ /* 0x000fe80000410000 */
[C---:B------:R-:W-:Y:S05]  /*e8d0*/  HMMA.16816.F32.BF16 R48, R208.reuse, R54, R48 ;  /* 0x00000036d030723c */ /* 0x040fea0000041830 */
[----:B------:R-:W3:Y:S02]  /*e8e0*/  MUFU.EX2 R194, R219 ;  /* 0x000000db00c27308 */ /* 0x000ee40000000800 */
[C---:B------:R-:W-:Y:S02]  /*e8f0*/  FMUL.FTZ R54, R3.reuse, R202 ;  /* 0x000000ca03367220 */ /* 0x040fe40000410000 */
[----:B------:R-:W-:Y:S06]  /*e900*/  FMUL.FTZ R55, R3, R203 ;  /* 0x000000cb03377220 */ /* 0x000fec0000410000 */
[----:B------:R-:W5:Y:S01]  /*e910*/  MUFU.EX2 R132, R199 ;  /* 0x000000c700847308 */ /* 0x000f620000000800 */
[-C--:B--2---:R-:W-:Y:S08]  /*e920*/  HMMA.16816.F32.BF16 R52, R208, R144.reuse, R52 ;  /* 0x00000090d034723c */ /* 0x084ff00000041834 */
[C---:B------:R-:W-:Y:S01]  /*e930*/  HMMA.16816.F32.BF16 R56, R140.reuse, R144, R56 ;  /* 0x000000908c38723c */ /* 0x040fe20000041838 */
[----:B------:R-:W-:Y:S07]  /*e940*/  MUFU.EX2 R3, R198 ;  /* 0x000000c600037308 */ /* 0x000fee0000000800 */
[-C--:B------:R-:W-:Y:S03]  /*e950*/  HMMA.16816.F32.BF16 R60, R140, R146.reuse, R60 ;  /* 0x000000928c3c723c */ /* 0x080fe6000004183c */
[----:B------:R-:W2:Y:S05]  /*e960*/  MUFU.EX2 R219, R177 ;  /* 0x000000b100db7308 */ /* 0x000eaa0000000800 */
[C---:B------:R-:W-:Y:S01]  /*e970*/  HMMA.16816.F32.BF16 R64, R208.reuse, R146, R64 ;  /* 0x00000092d040723c */ /* 0x040fe20000041840 */
[----:B------:R-:W1:Y:S04]  /*e980*/  LDSM.16.MT88.4 R144, [R235+0x2000] ;  /* 0x00200000eb90783b */ /* 0x000e680000004200 */
[----:B------:R2:W-:Y:S10]  /*e990*/  MUFU.EX2 R201, R191 ;  /* 0x000000bf00c97308 */ /* 0x0005f40000000800 */
[----:B------:R-:W-:Y:S10]  /*e9a0*/  MUFU.EX2 R202, R187 ;  /* 0x000000bb00ca7308 */ /* 0x000ff40000000800 */
[----:B------:R-:W-:Y:S01]  /*e9b0*/  MUFU.EX2 R187, R230 ;  /* 0x000000e600bb7308 */ /* 0x000fe20000000800 */
[----:B--2---:R-:W-:Y:S09]  /*e9c0*/  MOV R191, R172 ;  /* 0x000000ac00bf7202 */ /* 0x004ff20000000f00 */
[----:B------:R-:W-:Y:S01]  /*e9d0*/  MUFU.EX2 R172, R229 ;  /* 0x000000e500ac7308 */ /* 0x000fe20000000800 */
[-C--:B-1----:R-:W-:Y:S09]  /*e9e0*/  HMMA.16816.F32.BF16 R68, R208, R144.reuse, R68 ;  /* 0x00000090d044723c */ /* 0x082ff20000041844 */
[----:B------:R1:W-:Y:S01]  /*e9f0*/  MUFU.EX2 R229, R191 ;  /* 0x000000bf00e57308 */ /* 0x0003e20000000800 */
[C---:B------:R-:W-:Y:S08]  /*ea00*/  HMMA.16816.F32.BF16 R72, R140.reuse, R144, R72 ;  /* 0x000000908c48723c */ /* 0x040ff00000041848 */
[-C--:B------:R-:W-:Y:S08]  /*ea10*/  HMMA.16816.F32.BF16 R76, R140, R146.reuse, R76 ;  /* 0x000000928c4c723c */ /* 0x080ff0000004184c */
[C---:B------:R-:W-:Y:S01]  /*ea20*/  HMMA.16816.F32.BF16 R80, R208.reuse, R146, R80 ;  /* 0x00000092d050723c */ /* 0x040fe20000041850 */
[----:B------:R-:W2:Y:S03]  /*ea30*/  LDSM.16.MT88.4 R144, [R236+0x2000] ;  /* 0x00200000ec90783b */ /* 0x000ea60000004200 */
[----:B-1----:R-:W-:Y:S02]  /*ea40*/  MOV R191, R182 ;  /* 0x000000b600bf7202 */ /* 0x002fe40000000f00 */
[----:B------:R-:W-:Y:S02]  /*ea50*/  MOV R182, R180 ;  /* 0x000000b400b67202 */ /* 0x000fe40000000f00 */
[----:B------:R-:W-:Y:S02]  /*ea60*/  MOV R180, R166 ;  /* 0x000000a600b47202 */ /* 0x000fe40000000f00 */
[----:B------:R-:W-:Y:S10]  /*ea70*/  MUFU.EX2 R223, R182 ;  /* 0x000000b600df7308 */ /* 0x000ff40000000800 */
[----:B------:R-:W-:Y:S01]  /*ea80*/  MUFU.EX2 R221, R180 ;  /* 0x000000b400dd7308 */ /* 0x000fe20000000800 */
[-C--:B--2---:R-:W-:Y:S08]  /*ea90*/  HMMA.16816.F32.BF16 R84, R208, R144.reuse, R84 ;  /* 0x00000090d054723c */ /* 0x084ff00000041854 */
        /* <DEDUP_REMOVED lines=9> */
[-C--:B-1----:R-:W-:Y:S08]  /*eb30*/  HMMA.16816.F32.BF16 R116, R208, R144.reuse, R116 ;  /* 0x00000090d074723c */ /* 0x082ff00000041874 */
[C---:B------:R-:W-:Y:S07]  /*eb40*/  HMMA.16816.F32.BF16 R120, R140.reuse, R144, R120 ;  /* 0x000000908c78723c */ /* 0x040fee0000041878 */
[----:B------:R-:W-:Y:S01]  /*eb50*/  F2FP.BF16.PACK_AB R144, R214, R216 ;  /* 0x000000d8d690723e */ /* 0x000fe200000010ff */
[-C--:B------:R-:W-:Y:S04]  /*eb60*/  HMMA.16816.F32.BF16 R124, R140, R146.reuse, R124 ;  /* 0x000000928c7c723c */ /* 0x080fe8000004187c */
[----:B----4-:R-:W-:Y:S03]  /*eb70*/  F2FP.BF16.PACK_AB R145, R215, R170 ;  /* 0x000000aad791723e */ /* 0x010fe600000010ff */
[----:B------:R-:W-:Y:S01]  /*eb80*/  F2FP.BF16.PACK_AB R140, R2, R137 ;  /* 0x00000089028c723e */ /* 0x000fe200000010ff */
[----:B------:R-:W-:Y:S01]  /*eb90*/  HMMA.16816.F32.BF16 R128, R208, R146, R128 ;  /* 0x00000092d080723c */ /* 0x000fe20000041880 */
[----:B------:R1:W-:Y:S03]  /*eba0*/  MUFU.EX2 R137, R196 ;  /* 0x000000c400897308 */ /* 0x0003e60000000800 */
[C---:B------:R-:W-:Y:S01]  /*ebb0*/  F2FP.BF16.PACK_AB R142, R138.reuse, R139 ;  /* 0x0000008b8a8e723e */ /* 0x040fe200000010ff */
[----:B------:R-:W-:Y:S01]  /*ebc0*/  FADD.FTZ R2, R138, R0 ;  /* 0x000000008a027221 */ /* 0x000fe20000010000 */
[----:B------:R-:W-:Y:S01]  /*ebd0*/  F2FP.BF16.PACK_AB R141, R171, R224 ;  /* 0x000000e0ab8d723e */ /* 0x000fe200000010ff */
[----:B------:R-:W-:Y:S01]  /*ebe0*/  FADD.FTZ R0, R158, R156 ;  /* 0x0000009c9e007221 */ /* 0x000fe20000010000 */
[----:B------:R-:W-:Y:S01]  /*ebf0*/  F2FP.BF16.PACK_AB R143, R200, R184 ;  /* 0x000000b8c88f723e */ /* 0x000fe200000010ff */
[----:B------:R-:W-:Y:S02]  /*ec00*/  FADD.FTZ R138, R162, R157 ;  /* 0x0000009da28a7221 */ /* 0x000fe40000010000 */
[----:B------:R-:W2:Y:S01]  /*ec10*/  LDSM.16.MT88.4 R156, [R238+0x800] ;  /* 0x00080000ee9c783b */ /* 0x000ea20000004200 */
[----:B------:R-:W4:Y:S01]  /*ec20*/  MUFU.EX2 R139, R197 ;  /* 0x000000c5008b7308 */ /* 0x000f220000000800 */
[----:B------:R-:W-:Y:S01]  /*ec30*/  FADD.FTZ R160, R160, R0 ;  /* 0x00000000a0a07221 */ /* 0x000fe20000010000 */
[----:B---3--:R-:W-:Y:S01]  /*ec40*/  F2FP.BF16.PACK_AB R146, R194, R193 ;  /* 0x000000c1c292723e */ /* 0x008fe200000010ff */
[-C--:B------:R-:W-:Y:S05]  /*ec50*/  HMMA.16816.F32.BF16 R4, R140, R148.reuse, R4 ;  /* 0x000000948c04723c */ /* 0x080fea0000041804 */
[----:B------:R-:W-:Y:S01]  /*ec60*/  F2FP.BF16.PACK_AB R147, R195, R192 ;  /* 0x000000c0c393723e */ /* 0x000fe200000010ff */
[----:B-----5:R-:W-:Y:S01]  /*ec70*/  FADD.FTZ R0, R132, R2 ;  /* 0x0000000284007221 */ /* 0x020fe20000010000 */
[----:B------:R-:W-:Y:S05]  /*ec80*/  F2FP.BF16.PACK_AB R209, R219, R218 ;  /* 0x000000dadbd1723e */ /* 0x000fea00000010ff */
[C---:B------:R-:W-:Y:S04]  /*ec90*/  HMMA.16816.F32.BF16 R8, R144.reuse, R148, R8 ;  /* 0x000000949008723c */ /* 0x040fe80000041808 */
[----:B-1----:R-:W-:Y:S01]  /*eca0*/  MOV R196, R185 ;  /* 0x000000b900c47202 */ /* 0x002fe20000000f00 */
[----:B------:R-:W-:Y:S01]  /*ecb0*/  FADD.FTZ R0, R3, R0 ;  /* 0x0000000003007221 */ /* 0x000fe20000010000 */
[----:B------:R-:W-:Y:S02]  /*ecc0*/  MUFU.EX2 R185, R231 ;  /* 0x000000e700b97308 */ /* 0x000fe40000000800 */
[-C--:B------:R-:W-:Y:S04]  /*ecd0*/  HMMA.16816.F32.BF16 R12, R144, R150.reuse, R12 ;  /* 0x00000096900c723c */ /* 0x080fe8000004180c */
[----:B----4-:R-:W-:Y:S04]  /*ece0*/  FADD.FTZ R0, R139, R0 ;  /* 0x000000008b007221 */ /* 0x010fe80000010000 */
[C---:B------:R-:W-:Y:S01]  /*ecf0*/  HMMA.16816.F32.BF16 R16, R140.reuse, R150, R16 ;  /* 0x000000968c10723c */ /* 0x040fe20000041810 */
[----:B------:R-:W1:Y:S01]  /*ed00*/  LDSM.16.MT88.4 R148, [R237+0x800] ;  /* 0x00080000ed94783b */ /* 0x000e620000004200 */
[----:B------:R3:W-:Y:S02]  /*ed10*/  MUFU.EX2 R230, R196 ;  /* 0x000000c400e67308 */ /* 0x0007e40000000800 */
[----:B------:R-:W-:Y:S02]  /*ed20*/  FADD.FTZ R2, R137, R0 ;  /* 0x0000000089027221 */ /* 0x000fe40000010000 */
[----:B------:R-:W-:Y:S02]  /*ed30*/  FADD.FTZ R0, R164, R161 ;  /* 0x000000a1a4007221 */ /* 0x000fe40000010000 */
[-C--:B------:R-:W-:Y:S04]  /*ed40*/  HMMA.16816.F32.BF16 R20, R140, R152.reuse, R20 ;  /* 0x000000988c14723c */ /* 0x080fe80000041814 */
[----:B------:R-:W-:Y:S04]  /*ed50*/  MUFU.EX2 R231, R228 ;  /* 0x000000e400e77308 */ /* 0x000fe80000000800 */
[C---:B------:R-:W-:Y:S06]  /*ed60*/  HMMA.16816.F32.BF16 R24, R144.reuse, R152, R24 ;  /* 0x000000989018723c */ /* 0x040fec0000041818 */
[----:B------:R4:W-:Y:S02]  /*ed70*/  MUFU.EX2 R228, R190 ;  /* 0x000000be00e47308 */ /* 0x0009e40000000800 */
[-C--:B------:R-:W-:Y:S01]  /*ed80*/  HMMA.16816.F32.BF16 R28, R144, R154.reuse, R28 ;  /* 0x0000009a901c723c */ /* 0x080fe2000004181c */
[----:B---3--:R-:W-:Y:S07]  /*ed90*/  LDSM.16.MT88.4 R196, [R238+0x1800] ;  /* 0x00180000eec4783b */ /* 0x008fee0000004200 */
[C---:B------:R-:W-:Y:S01]  /*eda0*/  HMMA.16816.F32.BF16 R32, R140.reuse, R154, R32 ;  /* 0x0000009a8c20723c */ /* 0x040fe20000041820 */
[----:B------:R-:W3:Y:S07]  /*edb0*/  LDSM.16.MT88.4 R152, [R235+0x2800] ;  /* 0x00280000eb98783b */ /* 0x000eee0000004200 */
[-C--:B--2---:R-:W-:Y:S04]  /*edc0*/  HMMA.16816.F32.BF16 R36, R140, R156.reuse, R36 ;  /* 0x0000009c8c24723c */ /* 0x084fe80000041824 */
[----:B----4-:R-:W-:Y:S04]  /*edd0*/  MOV R190, R183 ;  /* 0x000000b700be7202 */ /* 0x010fe80000000f00 */
[C---:B------:R-:W-:Y:S01]  /*ede0*/  HMMA.16816.F32.BF16 R40, R144.reuse, R156, R40 ;  /* 0x0000009c9028723c */ /* 0x040fe20000041828 */
[----:B------:R-:W-:Y:S03]  /*edf0*/  MUFU.EX2 R227, R190 ;  /* 0x000000be00e37308 */ /* 0x000fe60000000800 */
[----:B------:R-:W-:Y:S02]  /*ee00*/  MOV R183, R181 ;  /* 0x000000b500b77202 */ /* 0x000fe40000000f00 */
[----:B------:R-:W-:Y:S02]  /*ee10*/  MOV R181, R179 ;  /* 0x000000b300b57202 */ /* 0x000fe40000000f00 */
[-C--:B------:R-:W-:Y:S04]  /*ee20*/  HMMA.16816.F32.BF16 R44, R144, R158.reuse, R44 ;  /* 0x0000009e902c723c */ /* 0x080fe8000004182c */
[----:B------:R-:W-:Y:S01]  /*ee30*/  MOV R179, R165 ;  /* 0x000000a500b37202 */ /* 0x000fe20000000f00 */
[----:B------:R-:W2:Y:S03]  /*ee40*/  MUFU.EX2 R222, R181 ;  /* 0x000000b500de7308 */ /* 0x000ea60000000800 */
[C---:B------:R-:W-:Y:S01]  /*ee50*/  HMMA.16816.F32.BF16 R48, R140.reuse, R158, R48 ;  /* 0x0000009e8c30723c */ /* 0x040fe20000041830 */
[----:B------:R-:W4:Y:S06]  /*ee60*/  LDSM.16.MT88.4 R156, [R236+0x2800] ;  /* 0x00280000ec9c783b */ /* 0x000f2c0000004200 */
[----:B------:R-:W5:Y:S01]  /*ee70*/  MUFU.EX2 R220, R179 ;  /* 0x000000b300dc7308 */ /* 0x000f620000000800 */
[-C--:B-1----:R-:W-:Y:S08]  /*ee80*/  HMMA.16816.F32.BF16 R52, R140, R148.reuse, R52 ;  /* 0x000000948c34723c */ /* 0x082ff00000041834 */
[C---:B------:R-:W-:Y:S04]  /*ee90*/  HMMA.16816.F32.BF16 R56, R144.reuse, R148, R56 ;  /* 0x000000949038723c */ /* 0x040fe80000041838 */
[----:B--2---:R-:W-:Y:S04]  /*eea0*/  F2FP.BF16.PACK_AB R208, R222, R223 ;  /* 0x000000dfded0723e */ /* 0x004fe800000010ff */
[-C--:B------:R-:W-:Y:S04]  /*eeb0*/  HMMA.16816.F32.BF16 R60, R144, R150.reuse, R60 ;  /* 0x00000096903c723c */ /* 0x080fe8000004183c */
[----:B-----5:R-:W-:Y:S04]  /*eec0*/  F2FP.BF16.PACK_AB R210, R220, R221 ;  /* 0x000000dddcd2723e */ /* 0x020fe800000010ff */
[C---:B------:R-:W-:Y:S01]  /*eed0*/  HMMA.16816.F32.BF16 R64, R140.reuse, R150, R64 ;  /* 0x000000968c40723c */ /* 0x040fe20000041840 */
[----:B------:R-:W1:Y:S07]  /*eee0*/  LDSM.16.MT88.4 R148, [R238+0x2800] ;  /* 0x00280000ee94783b */ /* 0x000e6e0000004200 */
[-C--:B---3--:R-:W-:Y:S08]  /*eef0*/  HMMA.16816.F32.BF16 R68, R140, R152.reuse, R68 ;  /* 0x000000988c44723c */ /* 0x088ff00000041844 */
        /* <DEDUP_REMOVED lines=20> */
[----:B------:R-:W-:Y:S01]  /*f040*/  F2FP.BF16.PACK_AB R146, R137, R139 ;  /* 0x0000008b8992723e */ /* 0x000fe200000010ff */
[----:B------:R-:W-:Y:S01]  /*f050*/  FADD.FTZ R137, R163, R160 ;  /* 0x000000a0a3897221 */ /* 0x000fe20000010000 */
[----:B------:R-:W-:Y:S01]  /*f060*/  F2FP.BF16.PACK_AB R145, R186, R201 ;  /* 0x000000c9ba91723e */ /* 0x000fe200000010ff */
[----:B------:R4:W5:Y:S01]  /*f070*/  MUFU.EX2 R139, R167 ;  /* 0x000000a7008b7308 */ /* 0x0009620000000800 */
[----:B------:R-:W-:Y:S01]  /*f080*/  F2FP.BF16.PACK_AB R147, R173, R202 ;  /* 0x000000caad93723e */ /* 0x000fe200000010ff */
[----:B------:R-:W-:Y:S03]  /*f090*/  LDSM.16.MT88.4 R160, [R235+0x3000] ;  /* 0x00300000eba0783b */ /* 0x000fe60000004200 */
[----:B------:R-:W-:Y:S01]  /*f0a0*/  F2FP.BF16.PACK_AB R140, R187, R185 ;  /* 0x000000b9bb8c723e */ /* 0x000fe200000010ff */
[----:B------:R-:W-:Y:S01]  /*f0b0*/  FADD.FTZ R3, R224, R138 ;  /* 0x0000008ae0037221 */ /* 0x000fe20000010000 */
[-C--:B------:R-:W-:Y:S01]  /*f0c0*/  F2FP.BF16.PACK_AB R142, R174, R172.reuse ;  /* 0x000000acae8e723e */ /* 0x080fe200000010ff */
[-C--:B---3--:R-:W-:Y:S02]  /*f0d0*/  HMMA.16816.F32.BF16 R4, R144, R156.reuse, R4 ;  /* 0x0000009c9004723c */ /* 0x088fe40000041804 */
[----:B------:R3:W-:Y:S03]  /*f0e0*/  MUFU.EX2 R224, R183 ;  /* 0x000000b700e07308 */ /* 0x0007e60000000800 */
[----:B------:R-:W-:Y:S01]  /*f0f0*/  F2FP.BF16.PACK_AB R141, R230, R231 ;  /* 0x000000e7e68d723e */ /* 0x000fe200000010ff */
[----:B------:R-:W-:Y:S01]  /*f100*/  FADD.FTZ R132, R216, R0 ;  /* 0x00000000d8847221 */ /* 0x000fe20000010000 */
[----:B------:R-:W-:Y:S01]  /*f110*/  F2FP.BF16.PACK_AB R143, R228, R229 ;  /* 0x000000e5e48f723e */ /* 0x000fe200000010ff */
[----:B------:R-:W-:Y:S04]  /*f120*/  FADD.FTZ R0, R169, R2 ;  /* 0x00000002a9007221 */ /* 0x000fe80000010000 */
[----:B------:R-:W1:Y:S01]  /*f130*/  MUFU.EX2 R138, R191 ;  /* 0x000000bf008a7308 */ /* 0x000e620000000800 */
[----:B------:R-:W-:Y:S01]  /*f140*/  FADD.FTZ R132, R214, R132 ;  /* 0x00000084d6847221 */ /* 0x000fe20000010000 */
[C---:B------:R-:W-:Y:S01]  /*f150*/  HMMA.16816.F32.BF16 R8, R140.reuse, R156, R8 ;  /* 0x0000009c8c08723c */ /* 0x040fe20000041808 */
[----:B----4-:R-:W-:Y:S03]  /*f160*/  LDSM.16.MT88.4 R164, [R236+0x3000] ;  /* 0x00300000eca4783b */ /* 0x010fe60000004200 */
[----:B------:R-:W-:Y:S02]  /*f170*/  FADD.FTZ R0, R168, R0 ;  /* 0x00000000a8007221 */ /* 0x000fe40000010000 */
[----:B------:R-:W-:Y:S02]  /*f180*/  FADD.FTZ R3, R171, R3 ;  /* 0x00000003ab037221 */ /* 0x000fe40000010000 */
[-C--:B------:R-:W-:Y:S01]  /*f190*/  HMMA.16816.F32.BF16 R12, R140, R158.reuse, R12 ;  /* 0x0000009e8c0c723c */ /* 0x080fe2000004180c */
[----:B------:R-:W4:Y:S01]  /*f1a0*/  MUFU.EX2 R216, R175 ;  /* 0x000000af00d87308 */ /* 0x000f220000000800 */
[----:B---3--:R-:W-:Y:S02]  /*f1b0*/  LDSM.16.MT88.4 R180, [R235+0x1800] ;  /* 0x00180000ebb4783b */ /* 0x008fe40000004200 */
[----:B-----5:R-:W-:Y:S04]  /*f1c0*/  FADD.FTZ R0, R139, R0 ;  /* 0x000000008b007221 */ /* 0x020fe80000010000 */
[C---:B------:R-:W-:Y:S02]  /*f1d0*/  HMMA.16816.F32.BF16 R16, R144.reuse, R158, R16 ;  /* 0x0000009e9010723c */ /* 0x040fe40000041810 */
[----:B------:R-:W3:Y:S02]  /*f1e0*/  LDSM.16.MT88.4 R156, [R237+0x1000] ;  /* 0x00100000ed9c783b */ /* 0x000ee40000004200 */
[----:B-1----:R-:W-:Y:S04]  /*f1f0*/  FADD.FTZ R0, R138, R0 ;  /* 0x000000008a007221 */ /* 0x002fe80000010000 */
[-C--:B------:R-:W-:Y:S02]  /*f200*/  HMMA.16816.F32.BF16 R20, R144, R148.reuse, R20 ;  /* 0x000000949014723c */ /* 0x080fe40000041814 */
[----:B------:R-:W-:Y:S06]  /*f210*/  LDSM.16.MT88.4 R188, [R236+0x1800] ;  /* 0x00180000ecbc783b */ /* 0x000fec0000004200 */
[C---:B------:R-:W-:Y:S02]  /*f220*/  HMMA.16816.F32.BF16 R24, R140.reuse, R148, R24 ;  /* 0x000000948c18723c */ /* 0x040fe40000041818 */
[----:B------:R1:W-:Y:S02]  /*f230*/  STL [R1+0x18], R0 ;  /* 0x0000180001007387 */ /* 0x0003e40000100800 */
[----:B----4-:R-:W-:Y:S04]  /*f240*/  F2FP.BF16.PACK_AB R211, R216, R217 ;  /* 0x000000d9d8d3723e */ /* 0x010fe800000010ff */
[-C--:B------:R-:W-:Y:S08]  /*f250*/  HMMA.16816.F32.BF16 R28, R140, R150.reuse, R28 ;  /* 0x000000968c1c723c */ /* 0x080ff0000004181c */
[C---:B------:R-:W-:Y:S01]  /*f260*/  HMMA.16816.F32.BF16 R32, R144.reuse, R150, R32 ;  /* 0x000000969020723c */ /* 0x040fe20000041820 */
[----:B------:R-:W4:Y:S07]  /*f270*/  LDSM.16.MT88.4 R148, [R238+0x3000] ;  /* 0x00300000ee94783b */ /* 0x000f2e0000004200 */
[-C--:B--2---:R-:W-:Y:S04]  /*f280*/  HMMA.16816.F32.BF16 R36, R144, R152.reuse, R36 ;  /* 0x000000989024723c */ /* 0x084fe80000041824 */
[----:B-1----:R-:W-:Y:S01]  /*f290*/  FADD.FTZ R0, R170, R137 ;  /* 0x00000089aa007221 */ /* 0x002fe20000010000 */
[----:B------:R-:W-:Y:S03]  /*f2a0*/  MOV R137, R172 ;  /* 0x000000ac00897202 */ /* 0x000fe60000000f00 */
[C---:B------:R-:W-:Y:S04]  /*f2b0*/  HMMA.16816.F32.BF16 R40, R140.reuse, R152, R40 ;  /* 0x000000988c28723c */ /* 0x040fe80000041828 */
[----:B------:R-:W-:Y:S01]  /*f2c0*/  FADD.FTZ R2, R215, R0 ;  /* 0x00000000d7027221 */ /* 0x000fe20000010000 */
[----:B------:R-:W-:Y:S01]  /*f2d0*/  MOV R0, R184 ;  /* 0x000000b800007202 */ /* 0x000fe20000000f00 */
[----:B------:R-:W-:Y:S02]  /*f2e0*/  LDSM.16.MT88.4 R212, [R235+0x3800] ;  /* 0x00380000ebd4783b */ /* 0x000fe40000004200 */
[-C--:B------:R-:W-:Y:S04]  /*f2f0*/  HMMA.16816.F32.BF16 R44, R140, R154.reuse, R44 ;  /* 0x0000009a8c2c723c */ /* 0x080fe8000004182c */
[----:B------:R-:W-:Y:S04]  /*f300*/  FADD.FTZ R0, R0, R3 ;  /* 0x0000000300007221 */ /* 0x000fe80000010000 */
[C---:B------:R-:W-:Y:S01]  /*f310*/  HMMA.16816.F32.BF16 R48, R144.reuse, R154, R48 ;  /* 0x0000009a9030723c */ /* 0x040fe20000041830 */
[----:B------:R-:W1:Y:S07]  /*f320*/  LDSM.16.MT88.4 R152, [R237+0x3000] ;  /* 0x00300000ed98783b */ /* 0x000e6e0000004200 */
        /* <DEDUP_REMOVED lines=16> */
[-C--:B-1----:R-:W-:Y:S08]  /*f430*/  HMMA.16816.F32.BF16 R116, R144, R152.reuse, R116 ;  /* 0x000000989074723c */ /* 0x082ff00000041874 */
        /* <DEDUP_REMOVED lines=26> */
[----:B------:R-:W-:Y:S02]  /*f5e0*/  MOV R20, R200 ;  /* 0x000000c800147202 */ /* 0x000fe40000000f00 */
        /* <DEDUP_REMOVED lines=17> */
[----:B------:R-:W-:Y:S01]  /*f700*/  FADD.FTZ R3, R137, R3 ;  /* 0x0000000389037221 */ /* 0x000fe20000010000 */
[----:B------:R-:W-:Y:S01]  /*f710*/  MOV R137, R136 ;  /* 0x0000008800897202 */ /* 0x000fe20000000f00 */
[-C--:B------:R-:W-:Y:S04]  /*f720*/  HMMA.16816.F32.BF16 R200, R140, R204.reuse, R52 ;  /* 0x000000cc8cc8723c */ /* 0x080fe80000041834 */
[----:B------:R-:W-:Y:S02]  /*f730*/  FADD.FTZ R0, R227, R0 ;  /* 0x00000000e3007221 */ /* 0x000fe40000010000 */
[----:B------:R-:W-:Y:S01]  /*f740*/  FADD.FTZ R3, R138, R3 ;  /* 0x000000038a037221 */ /* 0x000fe20000010000 */
[----:B------:R-:W-:Y:S01]  /*f750*/  MOV R138, R135 ;  /* 0x00000087008a7202 */ /* 0x000fe20000000f00 */
        /* <DEDUP_REMOVED lines=25> */
[----:B------:R1:W-:Y:S03]  /*f8f0*/  STL [R1+0x14], R4 ;  /* 0x0000140401007387 */ /* 0x0003e60000100800 */
        /* <DEDUP_REMOVED lines=8> */
[C---:B------:R-:W-:Y:S01]  /*f980*/  HMMA.16816.F32.BF16 R112, R140.reuse, R10, R112 ;  /* 0x0000000a8c70723c */ /* 0x040fe20000041870 */
[----:B------:R1:W-:Y:S07]  /*f990*/  STL [R1+0x20], R3 ;  /* 0x0000200301007387 */ /* 0x0003ee0000100800 */
[-C--:B---3--:R-:W-:Y:S08]  /*f9a0*/  HMMA.16816.F32.BF16 R116, R140, R12.reuse, R116 ;  /* 0x0000000c8c74723c */ /* 0x088ff00000041874 */
[C---:B------:R-:W-:Y:S08]  /*f9b0*/  HMMA.16816.F32.BF16 R120, R208.reuse, R12, R120 ;  /* 0x0000000cd078723c */ /* 0x040ff00000041878 */
[-C--:B------:R-:W-:Y:S08]  /*f9c0*/  HMMA.16816.F32.BF16 R124, R208, R14.reuse, R124 ;  /* 0x0000000ed07c723c */ /* 0x080ff0000004187c */
[----:B------:R-:W-:Y:S07]  /*f9d0*/  HMMA.16816.F32.BF16 R128, R140, R14, R128 ;  /* 0x0000000e8c80723c */ /* 0x000fee0000041880 */
[----:B------:R-:W-:Y:S02]  /*f9e0*/  MOV R140, R133 ;  /* 0x00000085008c7202 */ /* 0x000fe40000000f00 */
[C---:B-----5:R-:W-:Y:S02]  /*f9f0*/  IADD3 R0, R6.reuse, -0x1, RZ ;  /* 0xffffffff06007810 */ /* 0x060fe40007ffe0ff */
[----:B----4-:R-:W-:Y:S03]  /*fa00*/  ISETP.GT.AND P0, PT, R6, R7, PT ;  /* 0x000000070600720c */ /* 0x010fe60003f04270 */
[----:B------:R1:W-:Y:S04]  /*fa10*/  STL [R1+0x4], R0 ;  /* 0x0000040001007387 */ /* 0x0003e80000100800 */
[----:B------:R1:W-:Y:S06]  /*fa20*/  STL [R1+0x24], R2 ;  /* 0x0000240201007387 */ /* 0x0003ec0000100800 */
[----:B-1----:R-:W-:-:S05]  /*fa30*/  @P0 BRA `(.L_x_3039) ;  /* 0xffffbe0000000947 */ /* 0x002fca000383ffff */
.L_x_3032:
[----:B------:R-:W-:Y:S05]  /*fa40*/  BRA.DIV ~URZ, `(.L_x_3040) ;  /* 0x00006a027f007947 */ /* 0x000fea000b800000 */
[----:B------:R-:W2:Y:S04]  /*fa50*/  LDL R0, [R1+0x18] ;  /* 0x0000180001007983 */ /* 0x000ea80000100800 */
[----:B--2---:R1:W2:Y:S02]  /*fa60*/  SHFL.BFLY PT, R7, R0, 0x2, 0x1f ;  /* 0x0c401f0000077f89 */ /* 0x0042a400000e0000 */
.L_x_3084:
[----:B-1----:R-:W3:Y:S02]  /*fa70*/  LDL.LU R0, [R1+0x18] ;  /* 0x0000180001007983 */ /* 0x002ee40000300800 */
[----:B--23--:R-:W-:Y:S01]  /*fa80*/  FADD.FTZ R7, R7, R0 ;  /* 0x0000000007077221 */ /* 0x00cfe20000010000 */
[----:B------:R-:W-:Y:S05]  /*fa90*/  BRA.DIV ~URZ, `(.L_x_3041) ;  /* 0x00006a127f007947 */ /* 0x000fea000b800000 */
[----:B------:R-:W2:Y:S04]  /*faa0*/  LDL.LU R2, [R1+0x14] ;  /* 0x0000140001027983 */ /* 0x000ea80000300800 */
[----:B------:R-:W3:Y:S04]  /*fab0*/  LDL.LU R0, [R1+0x20] ;  /* 0x0000200001007983 */ /* 0x000ee80000300800 */
[----:B------:R-:W4:Y:S04]  /*fac0*/  LDL.LU R9, [R1+0x24] ;  /* 0x0000240001097983 */ /* 0x000f280000300800 */
[----:B--2---:R-:W1:Y:S04]  /*fad0*/  SHFL.BFLY PT, R6, R2, 0x2, 0x1f ;  /* 0x0c401f0002067f89 */ /* 0x004e6800000e0000 */
[----:B---3--:R-:W2:Y:S04]  /*fae0*/  SHFL.BFLY PT, R5, R0, 0x2, 0x1f ;  /* 0x0c401f0000057f89 */ /* 0x008ea800000e0000 */
[----:B----4-:R-:W3:Y:S01]  /*faf0*/  SHFL.BFLY PT, R4, R9, 0x2, 0x1f ;  /* 0x0c401f0009047f89 */ /* 0x010ee200000e0000 */
[----:B-1----:R-:W-:-:S02]  /*fb00*/  FADD.FTZ R6, R6, R2 ;  /* 0x0000000206067221 */ /* 0x002fc40000010000 */
[----:B--2---:R-:W-:-:S03]  /*fb10*/  FADD.FTZ R5, R5, R0 ;  /* 0x0000000005057221 */ /* 0x004fc60000010000 */
[----:B------:R-:W1:Y:S01]  /*fb20*/  SHFL.BFLY PT, R2, R6, 0x1, 0x1f ;  /* 0x0c201f0006027f89 */ /* 0x000e6200000e0000 */
[----:B---3--:R-:W-:-:S03]  /*fb30*/  FADD.FTZ R4, R4, R9 ;  /* 0x0000000904047221 */ /* 0x008fc60000010000 */
[----:B------:R-:W2:Y:S04]  /*fb40*/  SHFL.BFLY PT, R0, R7, 0x1, 0x1f ;  /* 0x0c201f0007007f89 */ /* 0x000ea800000e0000 */
[----:B------:R-:W3:Y:S04]  /*fb50*/  SHFL.BFLY PT, R3, R5, 0x1, 0x1f ;  /* 0x0c201f0005037f89 */ /* 0x000ee800000e0000 */
[----:B------:R4:W4:Y:S01]  /*fb60*/  SHFL.BFLY PT, R8, R4, 0x1, 0x1f ;  /* 0x0c201f0004087f89 */ /* 0x00092200000e0000 */
[----:B-1----:R-:W-:Y:S02]  /*fb70*/  FADD.FTZ R6, R6, R2 ;  /* 0x0000000206067221 */ /* 0x002fe40000010000 */
[----:B--2---:R-:W-:-:S02]  /*fb80*/  FADD.FTZ R7, R7, R0 ;  /* 0x0000000007077221 */ /* 0x004fc40000010000 */
[----:B---3--:R-:W-:-:S03]  /*fb90*/  FADD.FTZ R5, R5, R3 ;  /* 0x0000000305057221 */ /* 0x008fc60000010000 */
.L_x_3085:
[----:B------:R-:W-:Y:S01]  /*fba0*/  FSETP.NE.FTZ.AND P3, PT, R7, RZ, PT ;  /* 0x000000ff0700720b */ /* 0x000fe20003f75000 */
[----:B------:R-:W-:Y:S01]  /*fbb0*/  CS2R R2, SRZ ;  /* 0x0000000000027805 */ /* 0x000fe2000001ff00 */
[----:B------:R-:W-:Y:S01]  /*fbc0*/  MOV R0, RZ ;  /* 0x000000ff00007202 */ /* 0x000fe20000000f00 */
[----:B----4-:R-:W-:Y:S01]  /*fbd0*/  FADD.FTZ R4, R8, R4 ;  /* 0x0000000408047221 */ /* 0x010fe20000010000 */
[----:B------:R-:W-:Y:S02]  /*fbe0*/  FSETP.NE.FTZ.AND P2, PT, R6, RZ, PT ;  /* 0x000000ff0600720b */ /* 0x000fe40003f55000 */
[----:B------:R-:W-:Y:S02]  /*fbf0*/  FSETP.NE.FTZ.AND P1, PT, R5, RZ, PT ;  /* 0x000000ff0500720b */ /* 0x000fe40003f35000 */
[----:B------:R-:W-:Y:S02]  /*fc00*/  FSETP.NE.FTZ.AND P0, PT, R4, RZ, PT ;  /* 0x000000ff0400720b */ /* 0x000fe40003f15000 */
[----:B------:R-:W-:-:S02]  /*fc10*/  MOV R23, 0xff800000 ;  /* 0xff80000000177802 */ /* 0x000fc40000000f00 */
[----:B------:R-:W-:Y:S01]  /*fc20*/  MOV R21, 0xff800000 ;  /* 0xff80000000157802 */ /* 0x000fe20000000f00 */
[----:B------:R-:W1:Y:S01]  /*fc30*/  @P3 MUFU.RCP R0, R7 ;  /* 0x0000000700003308 */ /* 0x000e620000001000 */
[----:B------:R-:W-:Y:S02]  /*fc40*/  MOV R22, 0xff800000 ;  /* 0xff80000000167802 */ /* 0x000fe40000000f00 */
[----:B------:R-:W-:-:S03]  /*fc50*/  MOV R20, 0xff800000 ;  /* 0xff80000000147802 */ /* 0x000fc60000000f00 */
[----:B------:R-:W-:Y:S02]  /*fc60*/  @P1 MOV R10, 0x3f317218 ;  /* 0x3f317218000a1802 */ /* 0x000fe40000000f00 */
[----:B------:R-:W2:Y:S08]  /*fc70*/  @P3 MUFU.LG2 R7, R7 ;  /* 0x0000000700073308 */ /* 0x000eb00000000c00 */
[----:B------:R-:W3:Y:S01]  /*fc80*/  @P2 MUFU.RCP R3, R6 ;  /* 0x0000000600032308 */ /* 0x000ee20000001000 */
[----:B-1----:R-:W-:-:S02]  /*fc90*/  FMUL.FTZ R176, R0, R176 ;  /* 0x000000b000b07220 */ /* 0x002fc40000410000 */
[C---:B------:R-:W-:Y:S02]  /*fca0*/  FMUL.FTZ R177, R0.reuse, R177 ;  /* 0x000000b100b17220 */ /* 0x040fe40000410000 */
[C---:B------:R-:W-:Y:S02]  /*fcb0*/  FMUL.FTZ R180, R0.reuse, R180 ;  /* 0x000000b400b47220 */ /* 0x040fe40000410000 */
[C---:B------:R-:W-:Y:S01]  /*fcc0*/  FMUL.FTZ R181, R0.reuse, R181 ;  /* 0x000000b500b57220 */ /* 0x040fe20000410000 */
[----:B------:R-:W1:Y:S01]  /*fcd0*/  @P1 MUFU.RCP R2, R5 ;  /* 0x0000000500021308 */ /* 0x000e620000001000 */
[C---:B------:R-:W-:Y:S02]  /*fce0*/  FMUL.FTZ R184, R0.reuse, R184 ;  /* 0x000000b800b87220 */ /* 0x040fe40000410000 */
[C---:B------:R-:W-:Y:S02]  /*fcf0*/  FMUL.FTZ R185, R0.reuse, R185 ;  /* 0x000000b900b97220 */ /* 0x040fe40000410000 */
[----:B------:R-:W-:-:S02]  /*fd00*/  FMUL.FTZ R188, R0, R188 ;  /* 0x000000bc00bc7220 */ /* 0x000fc40000410000 */
[C---:B------:R-:W-:Y:S01]  /*fd10*/  FMUL.FTZ R189, R0.reuse, R189 ;  /* 0x000000bd00bd7220 */ /* 0x040fe20000410000 */
[----:B------:R-:W4:Y:S01]  /*fd20*/  @P2 MUFU.LG2 R6, R6 ;  /* 0x0000000600062308 */ /* 0x000f220000000c00 */
[C---:B------:R-:W-:Y:S02]  /*fd30*/  FMUL.FTZ R192, R0.reuse, R192 ;  /* 0x000000c000c07220 */ /* 0x040fe40000410000 */
[C---:B------:R-:W-:Y:S02]  /*fd40*/  FMUL.FTZ R193, R0.reuse, R193 ;  /* 0x000000c100c17220 */ /* 0x040fe40000410000 */
[C---:B------:R-:W-:Y:S02]  /*fd50*/  FMUL.FTZ R196, R0.reuse, R196 ;  /* 0x000000c400c47220 */ /* 0x040fe40000410000 */
[C---:B------:R-:W-:Y:S01]  /*fd60*/  FMUL.FTZ R197, R0.reuse, R197 ;  /* 0x000000c500c57220 */ /* 0x040fe20000410000 */
[----:B------:R-:W5:Y:S01]  /*fd70*/  @P1 MUFU.LG2 R5, R5 ;  /* 0x0000000500051308 */ /* 0x000f620000000c00 */
        /* <DEDUP_REMOVED lines=21> */
[----:B--2---:R-:W-:Y:S02]  /*fed0*/  @P3 FMUL.FTZ R9, R7, 0.69314718246459960938 ;  /* 0x3f31721807093820 */ /* 0x004fe40000410000 */
[C---:B---3--:R-:W-:Y:S02]  /*fee0*/  FMUL.FTZ R178, R3.reuse, R178 ;  /* 0x000000b203b27220 */ /* 0x048fe40000410000 */
[----:B------:R-:W-:Y:S01]  /*fef0*/  @P3 FMUL.FTZ R7, R0, c[0x0][0x2d0] ;  /* 0x0000b40000073a20 */ /* 0x000fe20000410000 */
[----:B------:R-:W-:Y:S01]  /*ff00*/  MOV R0, RZ ;  /* 0x000000ff00007202 */ /* 0x000fe20000000f00 */
[C---:B------:R-:W-:Y:S02]  /*ff10*/  FMUL.FTZ R179, R3.reuse, R179 ;  /* 0x000000b303b37220 */ /* 0x040fe40000410000 */
[----:B------:R-:W-:-:S02]  /*ff20*/  FMUL.FTZ R182, R3, R182 ;  /* 0x000000b603b67220 */ /* 0x000fc40000410000 */
[C---:B------:R-:W-:Y:S01]  /*ff30*/  FMUL.FTZ R183, R3.reuse, R183 ;  /* 0x000000b703b77220 */ /* 0x040fe20000410000 */
[----:B------:R-:W2:Y:S01]  /*ff40*/  @P0 MUFU.RCP R0, R4 ;  /* 0x0000000400000308 */ /* 0x000ea20000001000 */
        /* <DEDUP_REMOVED lines=61> */
[----:B------:R1:W3:Y:S01]  /*10320*/  @P0 MUFU.LG2 R2, R4 ;  /* 0x0000000400020308 */ /* 0x0002e20000000c00 */
[----:B----4-:R-:W-:Y:S02]  /*10330*/  @P2 FMUL.FTZ R8, R6, 0.69314718246459960938 ;  /* 0x3f31721806082820 */ /* 0x010fe40000410000 */
[----:B------:R-:W-:Y:S02]  /*10340*/  @P2 FMUL.FTZ R6, R3, c[0x0][0x2d0] ;  /* 0x0000b40003062a20 */ /* 0x000fe40000410000 */
[----:B-----5:R-:W-:Y:S02]  /*10350*/  @P1 FMUL.FTZ R5, R5, 0.69314718246459960938 ;  /* 0x3f31721805051820 */ /* 0x020fe40000410000 */
[----:B------:R-:W-:Y:S02]  /*10360*/  @P1 FMUL.FTZ R3, R10, c[0x0][0x2d0] ;  /* 0x0000b4000a031a20 */ /* 0x000fe40000410000 */
[----:B--2---:R-:W-:-:S02]  /*10370*/  FMUL.FTZ R174, R0, R174 ;  /* 0x000000ae00ae7220 */ /* 0x004fc40000410000 */
[----:B------:R-:W-:Y:S01]  /*10380*/  @P1 FFMA.FTZ R23, R3, R134, R5 ;  /* 0x0000008603171223 */ /* 0x000fe20000010005 */
[----:B------:R-:W-:Y:S01]  /*10390*/  @P0 MOV R3, 0x3f317218 ;  /* 0x3f31721800030802 */ /* 0x000fe20000000f00 */
[C---:B------:R-:W-:Y:S02]  /*103a0*/  FMUL.FTZ R175, R0.reuse, R175 ;  /* 0x000000af00af7220 */ /* 0x040fe40000410000 */
[----:B------:R-:W-:Y:S01]  /*103b0*/  FMUL.FTZ R170, R0, R170 ;  /* 0x000000aa00aa7220 */ /* 0x000fe20000410000 */
[----:B-1----:R-:W-:Y:S01]  /*103c0*/  MOV R4, 0x1 ;  /* 0x0000000100047802 */ /* 0x002fe20000000f00 */
[----:B---3--:R-:W-:Y:S02]  /*103d0*/  @P0 FMUL.FTZ R2, R2, 0.69314718246459960938 ;  /* 0x3f31721802020820 */ /* 0x008fe40000410000 */
        /* <DEDUP_REMOVED lines=30> */
[----:B------:R-:W-:Y:S01]  /*105c0*/  PRMT R0, R4, 0x7610, R0 ;  /* 0x0000761004007816 */ /* 0x000fe20000000000 */
[----:B------:R-:W-:Y:S02]  /*105d0*/  @P3 FFMA.FTZ R21, R7, R136, R9 ;  /* 0x0000008807153223 */ /* 0x000fe40000010009 */
[----:B------:R-:W-:-:S02]  /*105e0*/  @P2 FFMA.FTZ R22, R6, R135, R8 ;  /* 0x0000008706162223 */ /* 0x000fc40000010008 */
[----:B------:R-:W-:Y:S02]  /*105f0*/  @P0 FFMA.FTZ R20, R3, R133, R2 ;  /* 0x0000008503140223 */ /* 0x000fe40000010002 */
.L_x_2987:
[----:B--2---:R2:W5:Y:S01]  /*10600*/  LDL R7, [R1+0xb0] ;  /* 0x0000b00001077983 */ /* 0x0045620000100800 */
[----:B------:R-:W-:Y:S03]  /*10610*/  BSSY B0, `(.L_x_3042) ;  /* 0x0000012000007945 */ /* 0x000fe60003800000 */
[----:B-1----:R-:W1:Y:S02]  /*10620*/  S2R R6, SR_TID.X ;  /* 0x0000000000067919 */ /* 0x002e640000002100 */
[----:B-1----:R-:W-:-:S13]  /*10630*/  LOP3.LUT P0, RZ, R6, 0x7f, RZ, 0xc0, !PT ;  /* 0x0000007f06ff7812 */ /* 0x002fda000780c0ff */
[----:B------:R-:W-:Y:S05]  /*10640*/  @P0 BRA `(.L_x_3043) ;  /* 0x000000e000000947 */ /* 0x000fea0003800000 */
[----:B--2---:R-:W1:Y:S01]  /*10650*/  S2R R4, SR_LANEID ;  /* 0x0000000000047919 */ /* 0x004e620000000000 */
        /* <DEDUP_REMOVED lines=13> */
.L_x_3043:
[----:B--2---:R-:W-:Y:S05]  /*10730*/  BSYNC B0 ;  /* 0x0000000000007941 */ /* 0x004fea0003800000 */
.L_x_3042:
        /* <DEDUP_REMOVED lines=8> */
[----:B------:R2:W-:Y:S01]  /*107c0*/  STL [R1+0x10], RZ ;  /* 0x000010ff01007387 */ /* 0x0005e20000100800 */
[----:B------:R-:W-:Y:S01]  /*107d0*/  SHF.R.S32.HI R2, RZ, 0x1f, R6 ;  /* 0x0000001fff027819 */ /* 0x000fe20000011406 */
[----:B------:R-:W-:-:S03]  /*107e0*/  IMAD.MOV.U32 R3, RZ, RZ, 0x1f ;  /* 0x0000001fff037424 */ /* 0x000fc600078e00ff */
[----:B------:R-:W-:-:S04]  /*107f0*/  LEA.HI R2, R2, R6, RZ, 0x7 ;  /* 0x0000000602027211 */ /* 0x000fc800078f38ff */
[----:B------:R-:W-:-:S05]  /*10800*/  SHF.R.S32.HI R2, RZ, 0x7, R2 ;  /* 0x00000007ff027819 */ /* 0x000fca0000011402 */
[----:B------:R-:W-:Y:S01]  /*10810*/  IMAD.MOV.U32 R143, RZ, RZ, R2 ;  /* 0x000000ffff8f7224 */ /* 0x000fe200078e0002 */
[----:B------:R-:W-:Y:S02]  /*10820*/  MOV R2, 0x10840 ;  /* 0x0001084000027802 */ /* 0x000fe40000000f00 */
[----:B-12---:R-:W-:Y:S05]  /*10830*/  CALL.REL.NOINC `($__internal_47_$__cuda_sm70_shflsync_idx_p) ;  /* 0x00005fb000007944 */ /* 0x006fea0003c00000 */
.L_x_3046:
[----:B------:R-:W2:Y:S04]  /*10840*/  LDL.LU R3, [R1+0x68] ;  /* 0x0000680001037983 */ /* 0x000ea80000300800 */
[----:B------:R-:W3:Y:S04]  /*10850*/  LDL R8, [R1+0xfc] ;  /* 0x0000fc0001087983 */ /* 0x000ee80000100800 */
[----:B------:R-:W4:Y:S04]  /*10860*/  LDL.LU R13, [R1+0x64] ;  /* 0x00006400010d7983 */ /* 0x000f280000300800 */
[----:B------:R-:W3:Y:S04]  /*10870*/  LDL.LU R16, [R1+0x6c] ;  /* 0x00006c0001107983 */ /* 0x000ee80000300800 */
[----:B------:R-:W3:Y:S01]  /*10880*/  LDL.LU R15, [R1+0xac] ;  /* 0x0000ac00010f7983 */ /* 0x000ee20000300800 */
[----:B-1----:R-:W-:-:S03]  /*10890*/  IMAD.MOV.U32 R7, RZ, RZ, 0x1 ;  /* 0x00000001ff077424 */ /* 0x002fc600078e00ff */
[----:B------:R-:W4:Y:S02]  /*108a0*/  LDL R14, [R1+0x100] ;  /* 0x00010000010e7983 */ /* 0x000f240000100800 */
[----:B------:R-:W-:Y:S02]  /*108b0*/  ISETP.NE.AND P0, PT, R7, c[0x0][0x4e8], PT ;  /* 0x00013a0007007a0c */ /* 0x000fe40003f05270 */
        /* <DEDUP_REMOVED lines=36> */
[----:B--2--5:R-:W-:Y:S01]  /*10b00*/  SHF.R.S32.HI R0, RZ, 0x1f, R3 ;  /* 0x0000001fff007819 */ /* 0x024fe20000011403 */
[----:B------:R-:W-:-:S04]  /*10b10*/  IMAD.WIDE.U32 R4, R3, c[0x0][0x4d0], RZ ;  /* 0x0001340003047a25 */ /* 0x000fc800078e00ff */
[C---:B------:R-:W-:Y:S02]  /*10b20*/  IMAD R2, R0.reuse, c[0x0][0x4d0], RZ ;  /* 0x0001340000027a24 */ /* 0x040fe400078e02ff */
[----:B------:R-:W-:Y:S02]  /*10b30*/  IMAD R0, R0, c[0x0][0x438], RZ ;  /* 0x00010e0000007a24 */ /* 0x000fe400078e02ff */
[C---:B------:R-:W-:Y:S02]  /*10b40*/  IMAD R6, R3.reuse, c[0x0][0x4d4], R2 ;  /* 0x0001350003067a24 */ /* 0x040fe400078e0202 */
[C---:B------:R-:W-:Y:S02]  /*10b50*/  IMAD R0, R3.reuse, c[0x0][0x43c], R0 ;  /* 0x00010f0003007a24 */ /* 0x040fe400078e0200 */
[----:B------:R-:W-:-:S04]  /*10b60*/  IMAD.WIDE.U32 R2, R3, c[0x0][0x438], RZ ;  /* 0x00010e0003027a25 */ /* 0x000fc800078e00ff */
[----:B---3--:R-:W-:Y:S01]  /*10b70*/  IMAD.IADD R8, R8, 0x1, R15 ;  /* 0x0000000108087824 */ /* 0x008fe200078e020f */
[----:B------:R-:W-:Y:S01]  /*10b80*/  IADD3 R3, R3, R0, RZ ;  /* 0x0000000003037210 */ /* 0x000fe20007ffe0ff */
[----:B------:R-:W-:Y:S01]  /*10b90*/  IMAD.IADD R5, R5, 0x1, R6 ;  /* 0x0000000105057824 */ /* 0x000fe200078e0206 */
[----:B----4-:R-:W-:Y:S01]  /*10ba0*/  SHF.R.S32.HI R0, RZ, 0x1f, R13 ;  /* 0x0000001fff007819 */ /* 0x010fe2000001140d */
[----:B------:R-:W-:-:S04]  /*10bb0*/  @P0 IMAD.HI.U32 R10, R8, c[0x0][0x4ec], RZ ;  /* 0x00013b00080a0a27 */ /* 0x000fc800078e00ff */
[C---:B------:R-:W-:Y:S02]  /*10bc0*/  IMAD R7, R0.reuse, c[0x0][0x4d8], RZ ;  /* 0x0001360000077a24 */ /* 0x040fe400078e02ff */
[----:B------:R-:W-:Y:S01]  /*10bd0*/  IMAD R6, R0, c[0x0][0x440], RZ ;  /* 0x0001100000067a24 */ /* 0x000fe200078e02ff */
[----:B------:R-:W-:Y:S01]  /*10be0*/  MOV R0, R8 ;  /* 0x0000000800007202 */ /* 0x000fe20000000f00 */
[C---:B------:R-:W-:Y:S01]  /*10bf0*/  IMAD R11, R13.reuse, c[0x0][0x4dc], R7 ;  /* 0x000137000d0b7a24 */ /* 0x040fe200078e0207 */
[----:B------:R-:W-:Y:S01]  /*10c00*/  @P0 SHF.R.U32.HI R0, RZ, c[0x0][0x4f0], R10 ;  /* 0x00013c00ff000a19 */ /* 0x000fe2000001160a */
[----:B------:R-:W-:-:S04]  /*10c10*/  IMAD.WIDE.U32 R4, R13, c[0x0][0x4d8], R4 ;  /* 0x000136000d047a25 */ /* 0x000fc800078e0004 */
[----:B------:R-:W-:Y:S01]  /*10c20*/  IMAD R12, R13, c[0x0][0x444], R6 ;  /* 0x000111000d0c7a24 */ /* 0x000fe200078e0206 */
[----:B------:R-:W-:Y:S01]  /*10c30*/  SHF.R.S32.HI R6, RZ, 0x1f, R16 ;  /* 0x0000001fff067819 */ /* 0x000fe20000011410 */
[----:B------:R-:W-:Y:S01]  /*10c40*/  @P0 IMAD.HI.U32 R7, R8, c[0x0][0x4ec], RZ ;  /* 0x00013b0008070a27 */ /* 0x000fe200078e00ff */
[----:B------:R-:W-:Y:S02]  /*10c50*/  IADD3 R5, R5, R11, RZ ;  /* 0x0000000b05057210 */ /* 0x000fe40007ffe0ff */
[----:B------:R-:W-:Y:S01]  /*10c60*/  IADD3 R10, -R0, RZ, RZ ;  /* 0x000000ff000a7210 */ /* 0x000fe20007ffe1ff */
[----:B------:R-:W-:Y:S01]  /*10c70*/  IMAD.MOV.U32 R9, RZ, RZ, R8 ;  /* 0x000000ffff097224 */ /* 0x000fe200078e0008 */
[----:B------:R-:W-:Y:S01]  /*10c80*/  @P0 SHF.R.U32.HI R9, RZ, c[0x0][0x4f0], R7 ;  /* 0x00013c00ff090a19 */ /* 0x000fe20000011607 */
[----:B------:R-:W-:-:S04]  /*10c90*/  IMAD.WIDE.U32 R2, R13, c[0x0][0x440], R2 ;  /* 0x000110000d027a25 */ /* 0x000fc800078e0002 */
[C---:B------:R-:W-:Y:S02]  /*10ca0*/  IMAD R7, R6.reuse, c[0x0][0x4e0], RZ ;  /* 0x0001380006077a24 */ /* 0x040fe400078e02ff */
[----:B------:R-:W-:Y:S02]  /*10cb0*/  IMAD R6, R6, c[0x0][0x448], RZ ;  /* 0x0001120006067a24 */ /* 0x000fe400078e02ff */
[----:B------:R-:W-:Y:S02]  /*10cc0*/  IMAD R10, R10, c[0x0][0x4e8], R8 ;  /* 0x00013a000a0a7a24 */ /* 0x000fe400078e0208 */
[----:B------:R-:W-:Y:S01]  /*10cd0*/  IMAD.WIDE.U32 R4, R16, c[0x0][0x4e0], R4 ;  /* 0x0001380010047a25 */ /* 0x000fe200078e0004 */
[----:B------:R-:W-:-:S03]  /*10ce0*/  SHF.R.S32.HI R11, RZ, 0x1f, R0 ;  /* 0x0000001fff0b7819 */ /* 0x000fc60000011400 */
[----:B------:R-:W-:Y:S02]  /*10cf0*/  IMAD.IADD R3, R3, 0x1, R12 ;  /* 0x0000000103037824 */ /* 0x000fe400078e020c */
[C---:B------:R-:W-:Y:S01]  /*10d00*/  IMAD R12, R16.reuse, c[0x0][0x44c], R6 ;  /* 0x00011300100c7a24 */ /* 0x040fe200078e0206 */
[----:B------:R-:W-:Y:S01]  /*10d10*/  SHF.R.S32.HI R6, RZ, 0x1f, R9 ;  /* 0x0000001fff067819 */ /* 0x000fe20000011409 */
[----:B------:R-:W-:Y:S01]  /*10d20*/  IMAD R13, R16, c[0x0][0x4e4], R7 ;  /* 0x00013900100d7a24 */ /* 0x000fe200078e0207 */
[----:B------:R-:W-:Y:S02]  /*10d30*/  SHF.R.S32.HI R7, RZ, 0x1f, R10 ;  /* 0x0000001fff077819 */ /* 0x000fe4000001140a */
[----:B------:R-:W-:Y:S01]  /*10d40*/  IADD3 R4, P0, R0, R4, RZ ;  /* 0x0000000400047210 */ /* 0x000fe20007f1e0ff */
[----:B------:R-:W-:-:S03]  /*10d50*/  IMAD.WIDE.U32 R2, R16, c[0x0][0x448], R2 ;  /* 0x0001120010027a25 */ /* 0x000fc600078e0002 */
[----:B------:R-:W-:Y:S01]  /*10d60*/  IADD3.X R5, R11, R5, R13, P0, !PT ;  /* 0x000000050b057210 */ /* 0x000fe200007fe40d */
[----:B------:R-:W-:Y:S02]  /*10d70*/  IMAD R0, R6, c[0x0][0x430], RZ ;  /* 0x00010c0006007a24 */ /* 0x000fe400078e02ff */
[----:B------:R-:W-:Y:S02]  /*10d80*/  IMAD R6, R7, c[0x0][0x4c8], RZ ;  /* 0x0001320007067a24 */ /* 0x000fe400078e02ff */
[----:B------:R-:W-:Y:S02]  /*10d90*/  IMAD.IADD R3, R3, 0x1, R12 ;  /* 0x0000000103037824 */ /* 0x000fe400078e020c */
[C---:B------:R-:W-:Y:S02]  /*10da0*/  IMAD R12, R10.reuse, c[0x0][0x4cc], R6 ;  /* 0x000133000a0c7a24 */ /* 0x040fe400078e0206 */
[----:B------:R-:W-:-:S04]  /*10db0*/  IMAD.WIDE.U32 R4, R10, c[0x0][0x4c8], R4 ;  /* 0x000132000a047a25 */ /* 0x000fc800078e0004 */
[C---:B------:R-:W-:Y:S01]  /*10dc0*/  IMAD R11, R9.reuse, c[0x0][0x434], R0 ;  /* 0x00010d00090b7a24 */ /* 0x040fe200078e0200 */
[C---:B------:R-:W-:Y:S01]  /*10dd0*/  IADD3 R0, -R9.reuse, RZ, RZ ;  /* 0x000000ff09007210 */ /* 0x040fe20007ffe1ff */
[----:B------:R-:W-:Y:S01]  /*10de0*/  IMAD.WIDE.U32 R6, R9, c[0x0][0x430], R2 ;  /* 0x00010c0009067a25 */ /* 0x000fe200078e0002 */
[----:B------:R-:W-:Y:S02]  /*10df0*/  IADD3 R3, R5, R12, RZ ;  /* 0x0000000c05037210 */ /* 0x000fe40007ffe0ff */
[----:B------:R-:W-:Y:S01]  /*10e00*/  LEA R2, P0, R4, c[0x0][0x4a8], 0x2 ;  /* 0x00012a0004027a11 */ /* 0x000fe200078010ff */
[----:B------:R-:W-:-:S03]  /*10e10*/  IMAD R5, R0, c[0x0][0x4e8], R8 ;  /* 0x00013a0000057a24 */ /* 0x000fc600078e0208 */
[----:B------:R-:W-:Y:S01]  /*10e20*/  LEA.HI.X R0, R4, c[0x0][0x4ac], R3, 0x2, P0 ;  /* 0x00012b0004007a11 */ /* 0x000fe200000f1403 */
[----:B------:R-:W-:Y:S02]  /*10e30*/  IMAD.IADD R3, R14, 0x1, R15 ;  /* 0x000000010e037824 */ /* 0x000fe400078e020f */
[----:B------:R-:W2:Y:S01]  /*10e40*/  S2R R14, SR_TID.X ;  /* 0x00000000000e7919 */ /* 0x000ea20000002100 */
[----:B------:R-:W-:-:S03]  /*10e50*/  IMAD.IADD R7, R7, 0x1, R11 ;  /* 0x0000000107077824 */ /* 0x000fc600078e020b */
[----:B------:R-:W-:Y:S04]  /*10e60*/  SHFL.IDX PT, R12, R2, RZ, 0x1c1f ;  /* 0x001c1fff020c7589 */ /* 0x000fe800000e0000 */
[----:B------:R-:W3:Y:S04]  /*10e70*/  SHFL.IDX PT, R13, R0, RZ, 0x1c1f ;  /* 0x001c1fff000d7589 */ /* 0x000ee800000e0000 */
[----:B------:R-:W-:Y:S01]  /*10e80*/  SHFL.IDX PT, R10, R2, 0x1, 0x1c1f ;  /* 0x003c1f00020a7f89 */ /* 0x000fe200000e0000 */
[----:B--2---:R-:W-:-:S04]  /*10e90*/  SHF.R.S32.HI R16, RZ, 0x1f, R14 ;  /* 0x0000001fff107819 */ /* 0x004fc8000001140e */
[----:B------:R-:W-:Y:S01]  /*10ea0*/  LEA.HI R16, R16, R14, RZ, 0x5 ;  /* 0x0000000e10107211 */ /* 0x000fe200078f28ff */
[----:B------:R-:W2:Y:S03]  /*10eb0*/  SHFL.IDX PT, R11, R0, 0x1, 0x1c1f ;  /* 0x003c1f00000b7f89 */ /* 0x000ea600000e0000 */
[----:B------:R-:W-:-:S04]  /*10ec0*/  LOP3.LUT R16, R16, 0xffffffe0, RZ, 0xc0, !PT ;  /* 0xffffffe010107812 */ /* 0x000fc800078ec0ff */
[----:B------:R-:W-:Y:S02]  /*10ed0*/  IADD3 R16, -R16, R14, RZ ;  /* 0x0000000e10107210 */ /* 0x000fe40007ffe1ff */
[C---:B------:R-:W-:Y:S02]  /*10ee0*/  IADD3 R17, R3.reuse, 0x8, RZ ;  /* 0x0000000803117810 */ /* 0x040fe40007ffe0ff */
[----:B------:R-:W-:Y:S02]  /*10ef0*/  LOP3.LUT P1, RZ, R16, 0x3, RZ, 0xc0, !PT ;  /* 0x0000000310ff7812 */ /* 0x000fe4000782c0ff */
[----:B------:R-:W-:Y:S01]  /*10f00*/  SHF.R.S32.HI R4, RZ, 0x1f, R5 ;  /* 0x0000001fff047819 */ /* 0x000fe20000011405 */
[----:B------:R-:W-:Y:S01]  /*10f10*/  SHFL.IDX PT, R8, R2, 0x2, 0x1c1f ;  /* 0x005c1f0002087f89 */ /* 0x000fe200000e0000 */
[----:B------:R-:W-:Y:S02]  /*10f20*/  ISETP.GE.OR P4, PT, R3, UR4, P1 ;  /* 0x0000000403007c0c */ /* 0x000fe40008f86670 */
[----:B------:R-:W-:Y:S01]  /*10f30*/  ISETP.GE.OR P3, PT, R17, UR4, P1 ;  /* 0x0000000411007c0c */ /* 0x000fe20008f66670 */
[----:B------:R-:W4:Y:S04]  /*10f40*/  SHFL.IDX PT, R9, R0, 0x2, 0x1c1f ;  /* 0x005c1f0000097f89 */ /* 0x000f2800000e0000 */
[----:B------:R-:W-:Y:S04]  /*10f50*/  SHFL.IDX PT, R14, R2, 0x3, 0x1c1f ;  /* 0x007c1f00020e7f89 */ /* 0x000fe800000e0000 */
[----:B------:R1:W4:Y:S01]  /*10f60*/  SHFL.IDX PT, R15, R0, 0x3, 0x1c1f ;  /* 0x007c1f00000f7f89 */ /* 0x00032200000e0000 */
[----:B------:R-:W-:-:S03]  /*10f70*/  IADD3 R16, R3, 0x40, RZ ;  /* 0x0000004003107810 */ /* 0x000fc60007ffe0ff */
[----:B---3--:R3:W-:Y:S01]  /*10f80*/  @!P4 ST.E [R12.64], R21 ;  /* 0x000000150c00c985 */ /* 0x0087e2000c101908 */
[----:B------:R-:W-:-:S03]  /*10f90*/  ISETP.GE.OR P2, PT, R16, UR4, P1 ;  /* 0x0000000410007c0c */ /* 0x000fc60008f46670 */
[----:B--2---:R3:W-:Y:S01]  /*10fa0*/  @!P3 ST.E [R10.64], R22 ;  /* 0x000000160a00b985 */ /* 0x0047e2000c101908 */
[----:B------:R-:W-:Y:S01]  /*10fb0*/  ISETP.GE.AND P3, PT, R3, UR4, PT ;  /* 0x0000000403007c0c */ /* 0x000fe2000bf66270 */
[----:B-1----:R-:W-:-:S04]  /*10fc0*/  IMAD R0, R4, c[0x0][0x428], RZ ;  /* 0x00010a0004007a24 */ /* 0x002fc800078e02ff */
[C---:B------:R-:W-:Y:S02]  /*10fd0*/  IMAD R0, R5.reuse, c[0x0][0x42c], R0 ;  /* 0x00010b0005007a24 */ /* 0x040fe400078e0200 */
[----:B------:R-:W-:Y:S01]  /*10fe0*/  IMAD.WIDE.U32 R4, R5, c[0x0][0x428], R6 ;  /* 0x00010a0005047a25 */ /* 0x000fe200078e0006 */
[----:B------:R-:W-:-:S04]  /*10ff0*/  IADD3 R6, R3, 0x48, RZ ;  /* 0x0000004803067810 */ /* 0x000fc80007ffe0ff */
[----:B------:R-:W-:Y:S02]  /*11000*/  ISETP.GE.OR P1, PT, R6, UR4, P1 ;  /* 0x0000000406007c0c */ /* 0x000fe40008f26670 */
[----:B------:R-:W-:Y:S02]  /*11010*/  IADD3 R0, R5, R0, RZ ;  /* 0x0000000005007210 */ /* 0x000fe40007ffe0ff */
[C---:B------:R-:W-:Y:S01]  /*11020*/  LEA R19, P0, R4.reuse, c[0x0][0x400], 0x2 ;  /* 0x0001000004137a11 */ /* 0x040fe200078010ff */
[----:B----4-:R3:W-:Y:S03]  /*11030*/  @!P2 ST.E [R8.64], R23 ;  /* 0x000000170800a985 */ /* 0x0107e6000c101908 */
[----:B------:R-:W-:Y:S02]  /*11040*/  LEA.HI.X R18, R4, c[0x0][0x404], R0, 0x2, P0 ;  /* 0x0001010004127a11 */ /* 0x000fe400000f1400 */
[----:B------:R3:W1:Y:S01]  /*11050*/  SHFL.IDX PT, R0, R19, RZ, 0x1c1f ;  /* 0x001c1fff13007589 */ /* 0x00066200000e0000 */
[----:B------:R-:W-:-:S02]  /*11060*/  ISETP.GE.AND P2, PT, R17, UR4, PT ;  /* 0x0000000411007c0c */ /* 0x000fc4000bf46270 */
[----:B------:R-:W-:Y:S01]  /*11070*/  ISETP.GE.AND P0, PT, R6, UR4, PT ;  /* 0x0000000406007c0c */ /* 0x000fe2000bf06270 */
[----:B------:R3:W-:Y:S01]  /*11080*/  @!P1 ST.E [R14.64], R20 ;  /* 0x000000140e009985 */ /* 0x0007e2000c101908 */
[----:B------:R-:W-:-:S03]  /*11090*/  ISETP.GE.AND P1, PT, R16, UR4, PT ;  /* 0x0000000410007c0c */ /* 0x000fc6000bf26270 */
[----:B------:R3:W2:Y:S01]  /*110a0*/  SHFL.IDX PT, R2, R18, RZ, 0x1c1f ;  /* 0x001c1fff12027589 */ /* 0x0006a200000e0000 */
[----:B------:R-:W-:Y:S05]  /*110b0*/  @P3 BRA `(.L_x_3048) ;  /* 0x0000041000003947 */ /* 0x000fea0003800000 */
[----:B------:R-:W-:Y:S02]  /*110c0*/  ISETP.GE.AND P5, PT, R55, c[0x0][0x3c8], PT ;  /* 0x0000f20037007a0c */ /* 0x000fe40003fa6270 */
[----:B------:R-:W-:Y:S02]  /*110d0*/  ISETP.GE.AND P4, PT, R53, c[0x0][0x3c8], PT ;  /* 0x0000f20035007a0c */ /* 0x000fe40003f86270 */
[----:B------:R-:W-:-:S09]  /*110e0*/  ISETP.GE.AND P6, PT, R29, c[0x0][0x3c8], PT ;  /* 0x0000f2001d007a0c */ /* 0x000fd20003fc6270 */
[----:B-1----:R-:W-:-:S04]  /*110f0*/  @!P5 LEA R4, P3, R55, R0, 0x2 ;  /* 0x000000003704d211 */ /* 0x002fc800078610ff */
[----:B--2---:R-:W-:Y:S02]  /*11100*/  @!P5 LEA.HI.X R5, R55, R2, R56, 0x2, P3 ;  /* 0x000000023705d211 */ /* 0x004fe400018f1438 */
        /* <DEDUP_REMOVED lines=46> */
[----:B---3--:R-:W-:-:S04]  /*113f0*/  @!P5 LEA R10, P3, R31, R0, 0x2 ;  /* 0x000000001f0ad211 */ /* 0x008fc800078610ff */
[----:B------:R-:W-:Y:S02]  /*11400*/  @!P5 LEA.HI.X R11, R31, R2, R32, 0x2, P3 ;  /* 0x000000021f0bd211 */ /* 0x000fe400018f1420 */
[----:B------:R-:W-:Y:S02]  /*11410*/  ISETP.GE.AND P5, PT, R27, c[0x0][0x3c8], PT ;  /* 0x0000f2001b007a0c */ /* 0x000fe40003fa6270 */
[----:B------:R-:W-:-:S04]  /*11420*/  @!P6 LEA R8, P3, R29, R0, 0x2 ;  /* 0x000000001d08e211 */ /* 0x000fc800078610ff */
[----:B------:R-:W-:-:S07]  /*11430*/  @!P6 LEA.HI.X R9, R29, R2, R30, 0x2, P3 ;  /* 0x000000021d09e211 */ /* 0x000fce00018f141e */
[----:B------:R-:W-:-:S04]  /*11440*/  @!P5 LEA R6, P3, R27, R0, 0x2 ;  /* 0x000000001b06d211 */ /* 0x000fc800078610ff */
[----:B------:R-:W-:Y:S02]  /*11450*/  @!P5 LEA.HI.X R7, R27, R2, R28, 0x2, P3 ;  /* 0x000000021b07d211 */ /* 0x000fe400018f141c */
[----:B-1----:R-:W-:-:S04]  /*11460*/  @!P4 LEA R4, P3, R25, R0, 0x2 ;  /* 0x000000001904c211 */ /* 0x002fc800078610ff */
[----:B------:R-:W-:Y:S02]  /*11470*/  @!P4 LEA.HI.X R5, R25, R2, R26, 0x2, P3 ;  /* 0x000000021905c211 */ /* 0x000fe400018f141a */
[----:B------:R-:W-:-:S13]  /*11480*/  ISETP.GE.AND P3, PT, R31, c[0x0][0x3c8], PT ;  /* 0x0000f2001f007a0c */ /* 0x000fda0003f66270 */
[----:B------:R1:W-:Y:S04]  /*11490*/  @!P3 ST.E.64 [R10.64], R100 ;  /* 0x000000640a00b985 */ /* 0x0003e8000c101b08 */
[----:B------:R1:W-:Y:S04]  /*114a0*/  @!P6 ST.E.64 [R8.64], R112 ;  /* 0x000000700800e985 */ /* 0x0003e8000c101b08 */
[----:B------:R1:W-:Y:S04]  /*114b0*/  @!P5 ST.E.64 [R6.64], R116 ;  /* 0x000000740600d985 */ /* 0x0003e8000c101b08 */
[----:B------:R1:W-:Y:S02]  /*114c0*/  @!P4 ST.E.64 [R4.64], R128 ;  /* 0x000000800400c985 */ /* 0x0003e4000c101b08 */
.L_x_3048:
[----:B------:R-:W-:Y:S05]  /*114d0*/  BSYNC B0 ;  /* 0x0000000000007941 */ /* 0x000fea0003800000 */
.L_x_3047:
[----:B--2---:R2:W4:Y:S01]  /*114e0*/  SHFL.IDX PT, R2, R18, 0x1, 0x1c1f ;  /* 0x003c1f0012027f89 */ /* 0x00452200000e0000 */
[----:B------:R-:W-:Y:S03]  /*114f0*/  BSSY B0, `(.L_x_3049) ;  /* 0x0000043000007945 */ /* 0x000fe60003800000 */
[----:B-1----:R2:W1:Y:S01]  /*11500*/  SHFL.IDX PT, R0, R19, 0x1, 0x1c1f ;  /* 0x003c1f0013007f89 */ /* 0x00246200000e0000 */
[----:B------:R-:W-:Y:S05]  /*11510*/  @P2 BRA `(.L_x_3050) ;  /* 0x0000040000002947 */ /* 0x000fea0003800000 */
[----:B------:R-:W-:Y:S02]  /*11520*/  ISETP.GE.AND P5, PT, R55, c[0x0][0x3c8], PT ;  /* 0x0000f20037007a0c */ /* 0x000fe40003fa6270 */
[----:B------:R-:W-:-:S02]  /*11530*/  ISETP.GE.AND P2, PT, R53, c[0x0][0x3c8], PT ;  /* 0x0000f20035007a0c */ /* 0x000fc40003f46270 */
[----:B------:R-:W-:-:S09]  /*11540*/  ISETP.GE.AND P3, PT, R51, c[0x0][0x3c8], PT ;  /* 0x0000f20033007a0c */ /* 0x000fd20003f66270 */
[----:B-1----:R-:W-:-:S04]  /*11550*/  @!P5 LEA R4, P4, R55, R0, 0x2 ;  /* 0x000000003704d211 */ /* 0x002fc800078810ff */
[----:B----4-:R-:W-:Y:S02]  /*11560*/  @!P5 LEA.HI.X R5, R55, R2, R56, 0x2, P4 ;  /* 0x000000023705d211 */ /* 0x010fe400020f1438 */
        /* <DEDUP_REMOVED lines=8> */
[----:B----4-:R-:W-:-:S03]  /*115f0*/  @!P5 LEA R6, P4, R49, R0, 0x2 ;  /* 0x000000003106d211 */ /* 0x010fc600078810ff */
        /* <DEDUP_REMOVED lines=33> */
[----:B------:R-:W-:Y:S02]  /*11810*/  @!P3 LEA.HI.X R7, R33, R2, R34, 0x2, P4 ;  /* 0x000000022107b211 */ /* 0x000fe400020f1422 */
[----:B------:R-:W-:-:S03]  /*11820*/  ISETP.GE.AND P4, PT, R29, c[0x0][0x3c8], PT ;  /* 0x0000f2001d007a0c */ /* 0x000fc60003f86270 */
[----:B------:R4:W-:Y:S01]  /*11830*/  @!P3 ST.E.64 [R6.64], R98 ;  /* 0x000000620600b985 */ /* 0x0009e2000c101b08 */
[----:B------:R-:W-:Y:S02]  /*11840*/  ISETP.GE.AND P3, PT, R27, c[0x0][0x3c8], PT ;  /* 0x0000f2001b007a0c */ /* 0x000fe40003f66270 */
[----:B-1----:R-:W-:-:S04]  /*11850*/  @!P5 LEA R4, P2, R31, R0, 0x2 ;  /* 0x000000001f04d211 */ /* 0x002fc800078410ff */
[----:B------:R-:W-:Y:S02]  /*11860*/  @!P5 LEA.HI.X R5, R31, R2, R32, 0x2, P2 ;  /* 0x000000021f05d211 */ /* 0x000fe400010f1420 */
[----:B------:R-:W-:-:S03]  /*11870*/  ISETP.GE.AND P2, PT, R25, c[0x0][0x3c8], PT ;  /* 0x0000f20019007a0c */ /* 0x000fc60003f46270 */
[----:B------:R1:W-:Y:S01]  /*11880*/  @!P5 ST.E.64 [R4.64], R102 ;  /* 0x000000660400d985 */ /* 0x0003e2000c101b08 */
[----:B---3--:R-:W-:-:S04]  /*11890*/  @!P4 LEA R8, P5, R29, R0, 0x2 ;  /* 0x000000001d08c211 */ /* 0x008fc800078a10ff */
[----:B------:R-:W-:Y:S02]  /*118a0*/  @!P4 LEA.HI.X R9, R29, R2, R30, 0x2, P5 ;  /* 0x000000021d09c211 */ /* 0x000fe400028f141e */
[----:B----4-:R-:W-:-:S03]  /*118b0*/  @!P3 LEA R6, P5, R27, R0, 0x2 ;  /* 0x000000001b06b211 */ /* 0x010fc600078a10ff */
[----:B------:R3:W-:Y:S01]  /*118c0*/  @!P4 ST.E.64 [R8.64], R114 ;  /* 0x000000720800c985 */ /* 0x0007e2000c101b08 */
[----:B------:R-:W-:-:S05]  /*118d0*/  @!P3 LEA.HI.X R7, R27, R2, R28, 0x2, P5 ;  /* 0x000000021b07b211 */ /* 0x000fca00028f141c */
[----:B------:R3:W-:Y:S01]  /*118e0*/  @!P3 ST.E.64 [R6.64], R118 ;  /* 0x000000760600b985 */ /* 0x0007e2000c101b08 */
[----:B-1----:R-:W-:-:S04]  /*118f0*/  @!P2 LEA R4, P5, R25, R0, 0x2 ;  /* 0x000000001904a211 */ /* 0x002fc800078a10ff */
[----:B------:R-:W-:-:S05]  /*11900*/  @!P2 LEA.HI.X R5, R25, R2, R26, 0x2, P5 ;  /* 0x000000021905a211 */ /* 0x000fca00028f141a */
[----:B------:R3:W-:Y:S04]  /*11910*/  @!P2 ST.E.64 [R4.64], R130 ;  /* 0x000000820400a985 */ /* 0x0007e8000c101b08 */
.L_x_3050:
[----:B------:R-:W-:Y:S05]  /*11920*/  BSYNC B0 ;  /* 0x0000000000007941 */ /* 0x000fea0003800000 */
.L_x_3049:
[----:B----4-:R4:W2:Y:S01]  /*11930*/  SHFL.IDX PT, R2, R18, 0x2, 0x1c1f ;  /* 0x005c1f0012027f89 */ /* 0x0108a200000e0000 */
[----:B------:R-:W-:Y:S03]  /*11940*/  BSSY B0, `(.L_x_3051) ;  /* 0x0000043000007945 */ /* 0x000fe60003800000 */
[----:B-1----:R4:W1:Y:S01]  /*11950*/  SHFL.IDX PT, R0, R19, 0x2, 0x1c1f ;  /* 0x005c1f0013007f89 */ /* 0x00286200000e0000 */
[----:B------:R-:W-:Y:S05]  /*11960*/  @P1 BRA `(.L_x_3052) ;  /* 0x0000040000001947 */ /* 0x000fea0003800000 */
[----:B------:R-:W-:Y:S02]  /*11970*/  ISETP.GE.AND P3, PT, R55, c[0x0][0x3c8], PT ;  /* 0x0000f20037007a0c */ /* 0x000fe40003f66270 */
[----:B------:R-:W-:Y:S02]  /*11980*/  ISETP.GE.AND P5, PT, R53, c[0x0][0x3c8], PT ;  /* 0x0000f20035007a0c */ /* 0x000fe40003fa6270 */
[----:B------:R-:W-:Y:S02]  /*11990*/  ISETP.GE.AND P2, PT, R51, c[0x0][0x3c8], PT ;  /* 0x0000f20033007a0c */ /* 0x000fe40003f46270 */
[----:B------:R-:W-:-:S07]  /*119a0*/  ISETP.GE.AND P1, PT, R49, c[0x0][0x3c8], PT ;  /* 0x0000f20031007a0c */ /* 0x000fce0003f26270 */
[----:B-1-3--:R-:W-:-:S04]  /*119b0*/  @!P3 LEA R4, P4, R55, R0, 0x2 ;  /* 0x000000003704b211 */ /* 0x00afc800078810ff */
[----:B--2---:R-:W-:Y:S02]  /*119c0*/  @!P3 LEA.HI.X R5, R55, R2, R56, 0x2, P4 ;  /* 0x000000023705b211 */ /* 0x004fe400020f1438 */
        /* <DEDUP_REMOVED lines=35> */
[----:B------:R-:W-:Y:S02]  /*11c00*/  ISETP.GE.AND P4, PT, R31, c[0x0][0x3c8], PT ;  /* 0x0000f2001f007a0c */ /* 0x000fe40003f86270 */
[C---:B--2---:R-:W-:Y:S01]  /*11c10*/  @!P2 LEA R6, P3, R35.reuse, R0, 0x2 ;  /* 0x000000002306a211 */ /* 0x044fe200078610ff */
[----:B------:R2:W-:Y:S03]  /*11c20*/  @!P5 ST.E.64 [R8.64], R76 ;  /* 0x0000004c0800d985 */ /* 0x0005e6000c101b08 */
        /* <DEDUP_REMOVED lines=8> */
[----:B------:R-:W-:Y:S02]  /*11cb0*/  ISETP.GE.AND P1, PT, R25, c[0x0][0x3c8], PT ;  /* 0x0000f20019007a0c */ /* 0x000fe40003f26270 */
[----:B------:R-:W-:Y:S02]  /*11cc0*/  @!P4 LEA.HI.X R11, R31, R2, R32, 0x2, P5 ;  /* 0x000000021f0bc211 */ /* 0x000fe400028f1420 */
[----:B--2---:R-:W-:-:S03]  /*11cd0*/  @!P3 LEA R8, P5, R29, R0, 0x2 ;  /* 0x000000001d08b211 */ /* 0x004fc600078a10ff */
[----:B------:R2:W-:Y:S01]  /*11ce0*/  @!P4 ST.E.64 [R10.64], R104 ;  /* 0x000000680a00c985 */ /* 0x0005e2000c101b08 */
[----:B------:R-:W-:Y:S02]  /*11cf0*/  @!P3 LEA.HI.X R9, R29, R2, R30, 0x2, P5 ;  /* 0x000000021d09b211 */ /* 0x000fe400028f141e */
[----:B---3--:R-:W-:-:S03]  /*11d00*/  @!P2 LEA R6, P5, R27, R0, 0x2 ;  /* 0x000000001b06a211 */ /* 0x008fc600078a10ff */
[----:B------:R2:W-:Y:S01]  /*11d10*/  @!P3 ST.E.64 [R8.64], R108 ;  /* 0x0000006c0800b985 */ /* 0x0005e2000c101b08 */
[----:B------:R-:W-:-:S05]  /*11d20*/  @!P2 LEA.HI.X R7, R27, R2, R28, 0x2, P5 ;  /* 0x000000021b07a211 */ /* 0x000fca00028f141c */
[----:B------:R2:W-:Y:S01]  /*11d30*/  @!P2 ST.E.64 [R6.64], R120 ;  /* 0x000000780600a985 */ /* 0x0005e2000c101b08 */
[----:B-1----:R-:W-:-:S04]  /*11d40*/  @!P1 LEA R4, P5, R25, R0, 0x2 ;  /* 0x0000000019049211 */ /* 0x002fc800078a10ff */
[----:B------:R-:W-:-:S05]  /*11d50*/  @!P1 LEA.HI.X R5, R25, R2, R26, 0x2, P5 ;  /* 0x0000000219059211 */ /* 0x000fca00028f141a */
[----:B------:R2:W-:Y:S04]  /*11d60*/  @!P1 ST.E.64 [R4.64], R124 ;  /* 0x0000007c04009985 */ /* 0x0005e8000c101b08 */
.L_x_3052:
[----:B------:R-:W-:Y:S05]  /*11d70*/  BSYNC B0 ;  /* 0x0000000000007941 */ /* 0x000fea0003800000 */
.L_x_3051:
[----:B--2---:R2:W3:Y:S04]  /*11d80*/  SHFL.IDX PT, R2, R18, 0x3, 0x1c1f ;  /* 0x007c1f0012027f89 */ /* 0x0044e800000e0000 */
[----:B-1----:R2:W1:Y:S01]  /*11d90*/  SHFL.IDX PT, R0, R19, 0x3, 0x1c1f ;  /* 0x007c1f0013007f89 */ /* 0x00246200000e0000 */
[----:B------:R-:W-:Y:S05]  /*11da0*/  @P0 BRA `(.L_x_3053) ;  /* 0x000006e000000947 */ /* 0x000fea0003800000 */
[----:B------:R-:W-:Y:S02]  /*11db0*/  ISETP.GE.AND P1, PT, R55, c[0x0][0x3c8], PT ;  /* 0x0000f20037007a0c */ /* 0x000fe40003f26270 */
[----:B------:R-:W-:Y:S02]  /*11dc0*/  ISETP.GE.AND P2, PT, R53, c[0x0][0x3c8], PT ;  /* 0x0000f20035007a0c */ /* 0x000fe40003f46270 */
[----:B------:R-:W-:-:S09]  /*11dd0*/  ISETP.GE.AND P3, PT, R51, c[0x0][0x3c8], PT ;  /* 0x0000f20033007a0c */ /* 0x000fd20003f66270 */
[-C--:B-1-3--:R-:W-:Y:S02]  /*11de0*/  @!P1 LEA R4, P0, R55, R0.reuse, 0x2 ;  /* 0x0000000037049211 */ /* 0x08afe400078010ff */
[----:B------:R-:W-:Y:S02]  /*11df0*/  @!P2 LEA R6, P5, R53, R0, 0x2 ;  /* 0x000000003506a211 */ /* 0x000fe400078a10ff */
[-C--:B------:R-:W-:Y:S02]  /*11e00*/  @!P1 LEA.HI.X R5, R55, R2.reuse, R56, 0x2, P0 ;  /* 0x0000000237059211 */ /* 0x080fe400000f1438 */
[----:B------:R-:W-:Y:S02]  /*11e10*/  ISETP.GE.AND P0, PT, R49, c[0x0][0x3c8], PT ;  /* 0x0000f20031007a0c */ /* 0x000fe40003f06270 */
[----:B------:R-:W-:Y:S01]  /*11e20*/  @!P2 LEA.HI.X R7, R53, R2, R54, 0x2, P5 ;  /* 0x000000023507a211 */ /* 0x000fe200028f1436 */
[----:B------:R1:W-:Y:S01]  /*11e30*/  @!P1 ST.E.64 [R4.64], R174 ;  /* 0x000000ae04009985 */ /* 0x0003e2000c101b08 */
[----:B------:R-:W-:-:S03]  /*11e40*/  ISETP.GE.AND P1, PT, R47, c[0x0][0x3c8], PT ;  /* 0x0000f2002f007a0c */ /* 0x000fc60003f26270 */
[----:B------:R3:W-:Y:S01]  /*11e50*/  @!P2 ST.E.64 [R6.64], R170 ;  /* 0x000000aa0600a985 */ /* 0x0007e2000c101b08 */
[----:B------:R-:W-:Y:S02]  /*11e60*/  ISETP.GE.AND P2, PT, R45, c[0x0][0x3c8], PT ;  /* 0x0000f2002d007a0c */ /* 0x000fe40003f46270 */
[----:B-1----:R-:W-:-:S04]  /*11e70*/  @!P3 LEA R4, P4, R51, R0, 0x2 ;  /* 0x000000003304b211 */ /* 0x002fc800078810ff */
[----:B------:R-:W-:Y:S02]  /*11e80*/  @!P3 LEA.HI.X R5, R51, R2, R52, 0x2, P4 ;  /* 0x000000023305b211 */ /* 0x000fe400020f1434 */
[----:B---3--:R-:W-:Y:S02]  /*11e90*/  @!P0 LEA R6, P5, R49, R0, 0x2 ;  /* 0x0000000031068211 */ /* 0x008fe400078a10ff */
[----:B------:R-:W-:Y:S01]  /*11ea0*/  ISETP.GE.AND P4, PT, R43, c[0x0][0x3c8], PT ;  /* 0x0000f2002b007a0c */ /* 0x000fe20003f86270 */
[----:B------:R1:W-:Y:S01]  /*11eb0*/  @!P3 ST.E.64 [R4.64], R166 ;  /* 0x000000a60400b985 */ /* 0x0003e2000c101b08 */
[----:B------:R-:W-:-:S05]  /*11ec0*/  @!P0 LEA.HI.X R7, R49, R2, R50, 0x2, P5 ;  /* 0x0000000231078211 */ /* 0x000fca00028f1432 */
[----:B------:R3:W-:Y:S01]  /*11ed0*/  @!P0 ST.E.64 [R6.64], R162 ;  /* 0x000000a206008985 */ /* 0x0007e2000c101b08 */
[----:B-1----:R-:W-:-:S04]  /*11ee0*/  @!P1 LEA R4, P3, R47, R0, 0x2 ;  /* 0x000000002f049211 */ /* 0x002fc800078610ff */
[----:B------:R-:W-:Y:S02]  /*11ef0*/  @!P1 LEA.HI.X R5, R47, R2, R48, 0x2, P3 ;  /* 0x000000022f059211 */ /* 0x000fe400018f1430 */
[----:B------:R-:W-:Y:S02]  /*11f00*/  ISETP.GE.AND P3, PT, R41, c[0x0][0x3c8], PT ;  /* 0x0000f20029007a0c */ /* 0x000fe40003f66270 */
[----:B---3--:R-:W-:Y:S01]  /*11f10*/  @!P2 LEA R6, P0, R45, R0, 0x2 ;  /* 0x000000002d06a211 */ /* 0x008fe200078010ff */
[----:B------:R1:W-:Y:S01]  /*11f20*/  @!P1 ST.E.64 [R4.64], R158 ;  /* 0x0000009e04009985 */ /* 0x0003e2000c101b08 */
[----:B------:R-:W-:Y:S02]  /*11f30*/  ISETP.GE.AND P1, PT, R39, c[0x0][0x3c8], PT ;  /* 0x0000f20027007a0c */ /* 0x000fe40003f26270 */
[----:B------:R-:W-:Y:S02]  /*11f40*/  @!P2 LEA.HI.X R7, R45, R2, R46, 0x2, P0 ;  /* 0x000000022d07a211 */ /* 0x000fe400000f142e */
[----:B------:R-:W-:-:S03]  /*11f50*/  ISETP.GE.AND P0, PT, R37, c[0x0][0x3c8], PT ;  /* 0x0000f20025007a0c */ /* 0x000fc60003f06270 */
[----:B------:R3:W-:Y:S02]  /*11f60*/  @!P2 ST.E.64 [R6.64], R154 ;  /* 0x0000009a0600a985 */ /* 0x0007e4000c101b08 */
[----:B------:R-:W-:-:S04]  /*11f70*/  @!P3 LEA R8, P2, R41, R0, 0x2 ;  /* 0x000000002908b211 */ /* 0x000fc800078410ff */
[----:B------:R-:W-:Y:S02]  /*11f80*/  @!P3 LEA.HI.X R9, R41, R2, R42, 0x2, P2 ;  /* 0x000000022909b211 */ /* 0x000fe400010f142a */
[----:B-1----:R-:W-:-:S04]  /*11f90*/  @!P4 LEA R4, P5, R43, R0, 0x2 ;  /* 0x000000002b04c211 */ /* 0x002fc800078a10ff */
[----:B------:R-:W-:Y:S02]  /*11fa0*/  @!P4 LEA.HI.X R5, R43, R2, R44, 0x2, P5 ;  /* 0x000000022b05c211 */ /* 0x000fe400028f142c */
[----:B---3--:R-:W-:-:S03]  /*11fb0*/  @!P0 LEA R6, P2, R37, R0, 0x2 ;  /* 0x0000000025068211 */ /* 0x008fc600078410ff */
[----:B------:R1:W-:Y:S01]  /*11fc0*/  @!P4 ST.E.64 [R4.64], R150 ;  /* 0x000000960400c985 */ /* 0x0003e2000c101b08 */
[----:B------:R-:W-:Y:S02]  /*11fd0*/  ISETP.GE.AND P4, PT, R35, c[0x0][0x3c8], PT ;  /* 0x0000f20023007a0c */ /* 0x000fe40003f86270 */
[----:B------:R-:W-:Y:S01]  /*11fe0*/  @!P0 LEA.HI.X R7, R37, R2, R38, 0x2, P2 ;  /* 0x0000000225078211 */ /* 0x000fe200010f1426 */
[----:B------:R-:W-:Y:S01]  /*11ff0*/  @!P3 ST.E.64 [R8.64], R146 ;  /* 0x000000920800b985 */ /* 0x000fe2000c101b08 */
[----:B------:R-:W-:Y:S02]  /*12000*/  ISETP.GE.AND P3, PT, R33, c[0x0][0x3c8], PT ;  /* 0x0000f20021007a0c */ /* 0x000fe40003f66270 */
[----:B------:R-:W-:Y:S02]  /*12010*/  ISETP.GE.AND P2, PT, R31, c[0x0][0x3c8], PT ;  /* 0x0000f2001f007a0c */ /* 0x000fe40003f46270 */
[----:B-1----:R-:W-:-:S04]  /*12020*/  @!P1 LEA R4, P5, R39, R0, 0x2 ;  /* 0x0000000027049211 */ /* 0x002fc800078a10ff */
[----:B------:R-:W-:-:S05]  /*12030*/  @!P1 LEA.HI.X R5, R39, R2, R40, 0x2, P5 ;  /* 0x0000000227059211 */ /* 0x000fca00028f1428 */
        /* <DEDUP_REMOVED lines=10> */
[----:B---3--:R-:W-:Y:S02]  /*120e0*/  @!P1 LEA R6, P5, R29, R0, 0x2 ;  /* 0x000000001d069211 */ /* 0x008fe400078a10ff */
        /* <DEDUP_REMOVED lines=10> */
[----:B---3--:R-:W-:-:S04]  /*12190*/  LEA R4, P0, R25, R0, 0x2 ;  /* 0x0000000019047211 */ /* 0x008fc800078010ff */
[----:B------:R-:W-:-:S05]  /*121a0*/  LEA.HI.X R5, R25, R2, R26, 0x2, P0 ;  /* 0x0000000219057211 */ /* 0x000fca00000f141a */
[----:B------:R1:W-:Y:S01]  /*121b0*/  ST.E.64 [R4.64], R126 ;  /* 0x0000007e04007985 */ /* 0x0003e2000c101b08 */
[----:B------:R-:W-:Y:S05]  /*121c0*/  BRA `(.L_x_3053) ;  /* 0x000002c000007947 */ /* 0x000fea0003800000 */
.L_x_3045:
        /* <DEDUP_REMOVED lines=13> */
[----:B-1----:R-:W-:Y:S01]  /*122a0*/  @P0 IMAD.HI.U32 R7, R6, c[0x0][0x4ec], RZ ;  /* 0x00013b0006070a27 */ /* 0x002fe200078e00ff */
        /* <DEDUP_REMOVED lines=30> */
.L_x_3053:
[----:B------:R-:W-:Y:S05]  /*12490*/  BSYNC B1 ;  /* 0x0000000000017941 */ /* 0x000fea0003800000 */
.L_x_3044:
[----:B------:R-:W-:-:S13]  /*124a0*/  ISETP.NE.AND P0, PT, RZ, UR6, PT ;  /* 0x00000006ff007c0c */ /* 0x000fda000bf05270 */
[----:B------:R-:W-:Y:S01]  /*124b0*/  @P0 WARPSYNC 0xffffffff ;  /* 0xffffffff00000948 */ /* 0x000fe20003800000 */
[----:B------:R-:W-:Y:S06]  /*124c0*/  @P0 BAR.SYNC.DEFER_BLOCKING 0x5, 0x80 ;  /* 0x0142000000000b1d */ /* 0x000fec0000010000 */
[----:B-1----:R-:W1:Y:S04]  /*124d0*/  @P0 LDS R0, [0x10100] ;  /* 0x01010000ff000984 */ /* 0x002e680000000800 */
[----:B-1----:R1:W-:Y:S04]  /*124e0*/  @P0 STL [R1+0xb0], R0 ;  /* 0x0000b00001000387 */ /* 0x0023e80000100800 */
[----:B------:R-:W-:Y:S06]  /*124f0*/  @P0 BAR.ARV 0x4, 0x80 ;  /* 0x0102000000000b1d */ /* 0x000fec0000002000 */
[----:B------:R-:W-:Y:S05]  /*12500*/  @P0 BRA `(.L_x_3054) ;  /* 0x0000009000000947 */ /* 0x000fea0003800000 */
[----:B------:R-:W-:Y:S05]  /*12510*/  BRA.DIV ~URZ, `(.L_x_3055) ;  /* 0x000042027f007947 */ /* 0x000fea000b800000 */
[----:B-1----:R1:W2:Y:S02]  /*12520*/  SHFL.IDX PT, R0, R24, RZ, 0x1f ;  /* 0x00001fff18007589 */ /* 0x0022a400000e0000 */
.L_x_3086:
[----:B---3--:R-:W3:Y:S01]  /*12530*/  S2R R2, SR_TID.X ;  /* 0x0000000000027919 */ /* 0x008ee20000002100 */
[----:B------:R-:W-:Y:S03]  /*12540*/  WARPSYNC 0xffffffff ;  /* 0xffffffff00007948 */ /* 0x000fe60003800000 */
[----:B------:R-:W-:Y:S06]  /*12550*/  BAR.SYNC.DEFER_BLOCKING 0x4, 0x80 ;  /* 0x0102000000007b1d */ /* 0x000fec0000010000 */
[----:B--2---:R2:W-:Y:S01]  /*12560*/  STL [R1+0xb0], R0 ;  /* 0x0000b00001007387 */ /* 0x0045e20000100800 */
[----:B---3--:R-:W-:-:S13]  /*12570*/  LOP3.LUT P0, RZ, R2, 0x7f, RZ, 0xc0, !PT ;  /* 0x0000007f02ff7812 */ /* 0x008fda000780c0ff */
[----:B------:R2:W-:Y:S04]  /*12580*/  @!P0 STS [0x10100], R24 ;  /* 0x01010018ff008388 */ /* 0x0005e80000000800 */
[----:B------:R-:W-:Y:S06]  /*12590*/  BAR.ARV 0x5, 0x80 ;  /* 0x0142000000007b1d */ /* 0x000fec0000002000 */
.L_x_3054:
[----:B-12---:R-:W2:Y:S02]  /*125a0*/  LDL R0, [R1+0xb0] ;  /* 0x0000b00001007983 */ /* 0x006ea40000100800 */
[----:B--2---:R-:W-:-:S13]  /*125b0*/  ISETP.GE.AND P0, PT, R0, c[0x0][0x538], PT ;  /* 0x00014e0000007a0c */ /* 0x004fda0003f06270 */
[----:B---34-:R-:W-:Y:S01]  /*125c0*/  @P0 CALL.REL.NOINC `(.L_x_3056) ;  /* 0x0000001000000944 */ /* 0x018fe20003c00000 */
[----:B------:R-:W-:Y:S05]  /*125d0*/  BRA `(.L_x_3057) ;  /* 0xfffee4d000007947 */ /* 0x000fea000383ffff */
.L_x_3056:
[----:B------:R-:W-:Y:S05]  /*125e0*/  EXIT ;  /* 0x000000000000794d */ /* 0x000fea0003800000 */
.L_x_2988:
[----:B------:R1:W-:Y:S01]  /*125f0*/  STL [R1+0x10], RZ ;  /* 0x000010ff01007387 */ /* 0x0003e20000100800 */
[----:B------:R-:W-:Y:S01]  /*12600*/  IMAD.MOV.U32 R143, RZ, RZ, R7 ;  /* 0x000000ffff8f7224 */ /* 0x000fe200078e0007 */
[----:B------:R-:W-:Y:S02]  /*12610*/  MOV R3, 0x181f ;  /* 0x0000181f00037802 */ /* 0x000fe40000000f00 */
[----:B------:R-:W-:Y:S02]  /*12620*/  MOV R2, 0x12640 ;  /* 0x0001264000027802 */ /* 0x000fe40000000f00 */
[----:B-1---5:R-:W-:Y:S05]  /*12630*/  CALL.REL.NOINC `($__internal_47_$__cuda_sm70_shflsync_idx_p) ;  /* 0x000041b000007944 */ /* 0x022fea0003c00000 */
[----:B------:R-:W-:Y:S01]  /*12640*/  MOV R9, R143 ;  /* 0x0000008f00097202 */ /* 0x000fe20000000f00 */
[----:B-1---5:R-:W-:Y:S05]  /*12650*/  BRA `(.L_x_3058) ;  /* 0xfffef2f000007947 */ /* 0x022fea000383ffff */
.L_x_2989:
[----:B------:R3:W-:Y:S01]  /*12660*/  STL [R1+0x10], RZ ;  /* 0x000010ff01007387 */ /* 0x0007e20000100800 */
[----:B------:R-:W-:Y:S01]  /*12670*/  IMAD.MOV.U32 R143, RZ, RZ, R8 ;  /* 0x000000ffff8f7224 */ /* 0x000fe200078e0008 */
[----:B------:R-:W-:Y:S02]  /*12680*/  MOV R3, 0x181f ;  /* 0x0000181f00037802 */ /* 0x000fe40000000f00 */
[----:B------:R-:W-:Y:S02]  /*12690*/  MOV R2, 0x126b0 ;  /* 0x000126b000027802 */ /* 0x000fe40000000f00 */
[----:B-123-5:R-:W-:Y:S05]  /*126a0*/  CALL.REL.NOINC `($__internal_47_$__cuda_sm70_shflsync_idx_p) ;  /* 0x0000414000007944 */ /* 0x02efea0003c00000 */
[----:B-----5:R-:W-:Y:S01]  /*126b0*/  MOV R0, R143 ;  /* 0x0000008f00007202 */ /* 0x020fe20000000f00 */
[----:B-1----:R-:W-:Y:S05]  /*126c0*/  BRA `(.L_x_3059) ;  /* 0xfffef2a000007947 */ /* 0x002fea000383ffff */
.L_x_2992:
[----:B----4-:R-:W-:Y:S01]  /*126d0*/  MOV R0, 0x1 ;  /* 0x0000000100007802 */ /* 0x010fe20000000f00 */
[----:B------:R-:W-:Y:S01]  /*126e0*/  IMAD.MOV.U32 R143, RZ, RZ, R7 ;  /* 0x000000ffff8f7224 */ /* 0x000fe200078e0007 */
[----:B-1----:R-:W-:Y:S01]  /*126f0*/  MOV R2, 0x12730 ;  /* 0x0001273000027802 */ /* 0x002fe20000000f00 */
[----:B------:R-:W-:-:S02]  /*12700*/  IMAD.MOV.U32 R3, RZ, RZ, 0x181f ;  /* 0x0000181fff037424 */ /* 0x000fc400078e00ff */
[----:B------:R1:W-:Y:S04]  /*12710*/  STL [R1+0x10], R0 ;  /* 0x0000100001007387 */ /* 0x0003e80000100800 */
[----:B-12--5:R-:W-:Y:S05]  /*12720*/  CALL.REL.NOINC `($__internal_47_$__cuda_sm70_shflsync_idx_p) ;  /* 0x000040c000007944 */ /* 0x026fea0003c00000 */
[----:B-----5:R-:W-:Y:S01]  /*12730*/  MOV R0, 0x1 ;  /* 0x0000000100007802 */ /* 0x020fe20000000f00 */
[----:B------:R-:W-:Y:S01]  /*12740*/  IMAD.MOV.U32 R9, RZ, RZ, R143 ;  /* 0x000000ffff097224 */ /* 0x000fe200078e008f */
[----:B------:R-:W-:Y:S01]  /*12750*/  MOV R3, 0x181f ;  /* 0x0000181f00037802 */ /* 0x000fe20000000f00 */
[----:B------:R-:W-:Y:S01]  /*12760*/  IMAD.MOV.U32 R143, RZ, RZ, R8 ;  /* 0x000000ffff8f7224 */ /* 0x000fe200078e0008 */
[----:B------:R-:W-:Y:S01]  /*12770*/  MOV R2, 0x127a0 ;  /* 0x000127a000027802 */ /* 0x000fe20000000f00 */
[----:B------:R2:W-:Y:S04]  /*12780*/  STL [R1+0x10], R0 ;  /* 0x0000100001007387 */ /* 0x0005e80000100800 */
[----:B-12---:R-:W-:Y:S05]  /*12790*/  CALL.REL.NOINC `($__internal_47_$__cuda_sm70_shflsync_idx_p) ;  /* 0x0000405000007944 */ /* 0x006fea0003c00000 */
[----:B-----5:R-:W-:Y:S01]  /*127a0*/  MOV R0, R143 ;  /* 0x0000008f00007202 */ /* 0x020fe20000000f00 */
[----:B-1----:R-:W-:Y:S05]  /*127b0*/  BRA `(.L_x_3060) ;  /* 0xfffef37000007947 */ /* 0x002fea000383ffff */
.L_x_2995:
[----:B----4-:R-:W-:Y:S01]  /*127c0*/  MOV R0, 0x2 ;  /* 0x0000000200007802 */ /* 0x010fe20000000f00 */
[----:B------:R-:W-:Y:S01]  /*127d0*/  IMAD.MOV.U32 R143, RZ, RZ, R7 ;  /* 0x000000ffff8f7224 */ /* 0x000fe200078e0007 */
[----:B-1----:R-:W-:Y:S01]  /*127e0*/  MOV R2, 0x12820 ;  /* 0x0001282000027802 */ /* 0x002fe20000000f00 */
[----:B------:R-:W-:Y:S02]  /*127f0*/  IMAD.MOV.U32 R3, RZ, RZ, 0x181f ;  /* 0x0000181fff037424 */ /* 0x000fe400078e00ff */
[----:B------:R1:W-:Y:S04]  /*12800*/  STL [R1+0x10], R0 ;  /* 0x0000100001007387 */ /* 0x0003e80000100800 */
[----:B-123-5:R-:W-:Y:S05]  /*12810*/  CALL.REL.NOINC `($__internal_47_$__cuda_sm70_shflsync_idx_p) ;  /* 0x00003fd000007944 */ /* 0x02efea0003c00000 */
[----:B------:R-:W-:Y:S01]  /*12820*/  MOV R9, R143 ;  /* 0x0000008f00097202 */ /* 0x000fe20000000f00 */
[----:B-1---5:R-:W-:Y:S05]  /*12830*/  BRA `(.L_x_3061) ;  /* 0xfffef43000007947 */ /* 0x022fea000383ffff */
.L_x_2996:
[----:B----4-:R-:W-:Y:S01]  /*12840*/  MOV R0, 0x2 ;  /* 0x0000000200007802 */ /* 0x010fe20000000f00 */
[----:B------:R-:W-:Y:S01]  /*12850*/  IMAD.MOV.U32 R143, RZ, RZ, R8 ;  /* 0x000000ffff8f7224 */ /* 0x000fe200078e0008 */
[----:B-1----:R-:W-:Y:S01]  /*12860*/  MOV R2, 0x128a0 ;  /* 0x000128a000027802 */ /* 0x002fe20000000f00 */
[----:B------:R-:W-:-:S02]  /*12870*/  IMAD.MOV.U32 R3, RZ, RZ, 0x181f ;  /* 0x0000181fff037424 */ /* 0x000fc400078e00ff */
[----:B------:R1:W-:Y:S04]  /*12880*/  STL [R1+0x10], R0 ;  /* 0x0000100001007387 */ /* 0x0003e80000100800 */
[----:B-123-5:R-:W-:Y:S05]  /*12890*/  CALL.REL.NOINC `($__internal_47_$__cuda_sm70_shflsync_idx_p) ;  /* 0x00003f5000007944 */ /* 0x02efea0003c00000 */
[----:B-----5:R-:W-:Y:S01]  /*128a0*/  MOV R0, R143 ;  /* 0x0000008f00007202 */ /* 0x020fe20000000f00 */
[----:B-1----:R-:W-:Y:S05]  /*128b0*/  BRA `(.L_x_3062) ;  /* 0xfffef3d000007947 */ /* 0x002fea000383ffff */
.L_x_2999:
[----:B--2---:R-:W-:Y:S01]  /*128c0*/  MOV R0, 0x3 ;  /* 0x0000000300007802 */ /* 0x004fe20000000f00 */
[----:B------:R-:W-:Y:S01]  /*128d0*/  IMAD.MOV.U32 R143, RZ, RZ, R7 ;  /* 0x000000ffff8f7224 */ /* 0x000fe200078e0007 */
[----:B-1----:R-:W-:Y:S01]  /*128e0*/  MOV R2, 0x12920 ;  /* 0x0001292000027802 */ /* 0x002fe20000000f00 */
[----:B------:R-:W-:Y:S02]  /*128f0*/  IMAD.MOV.U32 R3, RZ, RZ, 0x181f ;  /* 0x0000181fff037424 */ /* 0x000fe400078e00ff */
[----:B------:R1:W-:Y:S04]  /*12900*/  STL [R1+0x10], R0 ;  /* 0x0000100001007387 */ /* 0x0003e80000100800 */
[----:B-1-345:R-:W-:Y:S05]  /*12910*/  CALL.REL.NOINC `($__internal_47_$__cuda_sm70_shflsync_idx_p) ;  /* 0x00003ed000007944 */ /* 0x03afea0003c00000 */
        /* <DEDUP_REMOVED lines=9> */
.L_x_3002:
[----:B--2---:R-:W-:Y:S01]  /*129b0*/  MOV R0, 0x4 ;  /* 0x0000000400007802 */ /* 0x004fe20000000f00 */
[----:B------:R-:W-:Y:S01]  /*129c0*/  IMAD.MOV.U32 R143, RZ, RZ, R7 ;  /* 0x000000ffff8f7224 */ /* 0x000fe200078e0007 */
[----:B-1----:R-:W-:Y:S01]  /*129d0*/  MOV R2, 0x12a10 ;  /* 0x00012a1000027802 */ /* 0x002fe20000000f00 */
[----:B------:R-:W-:-:S02]  /*129e0*/  IMAD.MOV.U32 R3, RZ, RZ, 0x181f ;  /* 0x0000181fff037424 */ /* 0x000fc400078e00ff */
[----:B------:R1:W-:Y:S04]  /*129f0*/  STL [R1+0x10], R0 ;  /* 0x0000100001007387 */ /* 0x0003e80000100800 */
[----:B-1-345:R-:W-:Y:S05]  /*12a00*/  CALL.REL.NOINC `($__internal_47_$__cuda_sm70_shflsync_idx_p) ;  /* 0x00003de000007944 */ /* 0x03afea0003c00000 */
[----:B------:R-:W-:Y:S01]  /*12a10*/  MOV R9, R143 ;  /* 0x0000008f00097202 */ /* 0x000fe20000000f00 */
[----:B-1---5:R-:W-:Y:S05]  /*12a20*/  BRA `(.L_x_3064) ;  /* 0xfffef4f000007947 */ /* 0x022fea000383ffff */
.L_x_3003:
[----:B--2---:R-:W-:Y:S01]  /*12a30*/  MOV R0, 0x4 ;  /* 0x0000000400007802 */ /* 0x004fe20000000f00 */
[----:B------:R-:W-:Y:S01]  /*12a40*/  IMAD.MOV.U32 R143, RZ, RZ, R8 ;  /* 0x000000ffff8f7224 */ /* 0x000fe200078e0008 */
[----:B-1----:R-:W-:Y:S01]  /*12a50*/  MOV R2, 0x12a90 ;  /* 0x00012a9000027802 */ /* 0x002fe20000000f00 */
[----:B------:R-:W-:Y:S02]  /*12a60*/  IMAD.MOV.U32 R3, RZ, RZ, 0x181f ;  /* 0x0000181fff037424 */ /* 0x000fe400078e00ff */
[----:B------:R1:W-:Y:S04]  /*12a70*/  STL [R1+0x10], R0 ;  /* 0x0000100001007387 */ /* 0x0003e80000100800 */
[----:B-1-345:R-:W-:Y:S05]  /*12a80*/  CALL.REL.NOINC `($__internal_47_$__cuda_sm70_shflsync_idx_p) ;  /* 0x00003d6000007944 */ /* 0x03afea0003c00000 */
[----:B-----5:R-:W-:Y:S01]  /*12a90*/  MOV R0, R143 ;  /* 0x0000008f00007202 */ /* 0x020fe20000000f00 */
[----:B-1----:R-:W-:Y:S05]  /*12aa0*/  BRA `(.L_x_3065) ;  /* 0xfffef49000007947 */ /* 0x002fea000383ffff */
.L_x_3006:
[----:B---3--:R-:W-:Y:S01]  /*12ab0*/  MOV R0, 0x5 ;  /* 0x0000000500007802 */ /* 0x008fe20000000f00 */
[----:B------:R-:W-:Y:S01]  /*12ac0*/  IMAD.MOV.U32 R143, RZ, RZ, R7 ;  /* 0x000000ffff8f7224 */ /* 0x000fe200078e0007 */
[----:B-1----:R-:W-:Y:S01]  /*12ad0*/  MOV R2, 0x12b10 ;  /* 0x00012b1000027802 */ /* 0x002fe20000000f00 */
[----:B------:R-:W-:-:S02]  /*12ae0*/  IMAD.MOV.U32 R3, RZ, RZ, 0x181f ;  /* 0x0000181fff037424 */ /* 0x000fc400078e00ff */
        /* <DEDUP_REMOVED lines=11> */
.L_x_3009:
[----:B---3--:R-:W-:Y:S01]  /*12ba0*/  MOV R0, 0x6 ;  /* 0x0000000600007802 */ /* 0x008fe20000000f00 */
[----:B------:R-:W-:Y:S01]  /*12bb0*/  IMAD.MOV.U32 R143, RZ, RZ, R7 ;  /* 0x000000ffff8f7224 */ /* 0x000fe200078e0007 */
[----:B-1----:R-:W-:Y:S01]  /*12bc0*/  MOV R2, 0x12c00 ;  /* 0x00012c0000027802 */ /* 0x002fe20000000f00 */
[----:B------:R-:W-:Y:S02]  /*12bd0*/  IMAD.MOV.U32 R3, RZ, RZ, 0x181f ;  /* 0x0000181fff037424 */ /* 0x000fe400078e00ff */
[----:B------:R1:W-:Y:S04]  /*12be0*/  STL [R1+0x10], R0 ;  /* 0x0000100001007387 */ /* 0x0003e80000100800 */
[----:B-12-45:R-:W-:Y:S05]  /*12bf0*/  CALL.REL.NOINC `($__internal_47_$__cuda_sm70_shflsync_idx_p) ;  /* 0x00003bf000007944 */ /* 0x036fea0003c00000 */
[----:B------:R-:W-:Y:S01]  /*12c00*/  MOV R9, R143 ;  /* 0x0000008f00097202 */ /* 0x000fe20000000f00 */
[----:B-1---5:R-:W-:Y:S05]  /*12c10*/  BRA `(.L_x_3067) ;  /* 0xfffef5b000007947 */ /* 0x022fea000383ffff */
.L_x_3010:
[----:B---3--:R-:W-:Y:S01]  /*12c20*/  MOV R0, 0x6 ;  /* 0x0000000600007802 */ /* 0x008fe20000000f00 */
[----:B------:R-:W-:Y:S01]  /*12c30*/  IMAD.MOV.U32 R143, RZ, RZ, R8 ;  /* 0x000000ffff8f7224 */ /* 0x000fe200078e0008 */
[----:B-1----:R-:W-:Y:S01]  /*12c40*/  MOV R2, 0x12c80 ;  /* 0x00012c8000027802 */ /* 0x002fe20000000f00 */
[----:B------:R-:W-:-:S02]  /*12c50*/  IMAD.MOV.U32 R3, RZ, RZ, 0x181f ;  /* 0x0000181fff037424 */ /* 0x000fc400078e00ff */
[----:B------:R1:W-:Y:S04]  /*12c60*/  STL [R1+0x10], R0 ;  /* 0x0000100001007387 */ /* 0x0003e80000100800 */
[----:B-12-45:R-:W-:Y:S05]  /*12c70*/  CALL.REL.NOINC `($__internal_47_$__cuda_sm70_shflsync_idx_p) ;  /* 0x00003b7000007944 */ /* 0x036fea0003c00000 */
[----:B-----5:R-:W-:Y:S01]  /*12c80*/  MOV R0, R143 ;  /* 0x0000008f00007202 */ /* 0x020fe20000000f00 */
[----:B-1----:R-:W-:Y:S05]  /*12c90*/  BRA `(.L_x_3068) ;  /* 0xfffef55000007947 */ /* 0x002fea000383ffff */
.L_x_3013:
        /* <DEDUP_REMOVED lines=15> */
.L_x_3016:
[----:B------:R2:W-:Y:S01]  /*12d90*/  STL [R1+0x10], RZ ;  /* 0x000010ff01007387 */ /* 0x0005e20000100800 */
[----:B------:R-:W-:Y:S01]  /*12da0*/  IMAD.MOV.U32 R143, RZ, RZ, R0 ;  /* 0x000000ffff8f7224 */ /* 0x000fe200078e0000 */
[----:B------:R-:W-:-:S02]  /*12db0*/  MOV R3, 0x181f ;  /* 0x0000181f00037802 */ /* 0x000fc40000000f00 */
[----:B------:R-:W-:Y:S02]  /*12dc0*/  MOV R2, 0x12de0 ;  /* 0x00012de000027802 */ /* 0x000fe40000000f00 */
[----:B-12---:R-:W-:Y:S05]  /*12dd0*/  CALL.REL.NOINC `($__internal_47_$__cuda_sm70_shflsync_idx_p) ;  /* 0x00003a1000007944 */ /* 0x006fea0003c00000 */
[----:B------:R-:W-:Y:S01]  /*12de0*/  MOV R8, R143 ;  /* 0x0000008f00087202 */ /* 0x000fe20000000f00 */
[----:B-1---5:R-:W-:Y:S05]  /*12df0*/  BRA `(.L_x_3070) ;  /* 0xffff0f7000007947 */ /* 0x022fea000383ffff */
.L_x_3017:
[----:B------:R4:W-:Y:S01]  /*12e00*/  STL [R1+0x10], RZ ;  /* 0x000010ff01007387 */ /* 0x0009e20000100800 */
[----:B------:R-:W-:Y:S01]  /*12e10*/  IMAD.MOV.U32 R143, RZ, RZ, R4 ;  /* 0x000000ffff8f7224 */ /* 0x000fe200078e0004 */
[----:B------:R-:W-:Y:S02]  /*12e20*/  MOV R3, 0x181f ;  /* 0x0000181f00037802 */ /* 0x000fe40000000f00 */
[----:B------:R-:W-:Y:S02]  /*12e30*/  MOV R2, 0x12e50 ;  /* 0x00012e5000027802 */ /* 0x000fe40000000f00 */
[----:B-1234-:R-:W-:Y:S05]  /*12e40*/  CALL.REL.NOINC `($__internal_47_$__cuda_sm70_shflsync_idx_p) ;  /* 0x000039a000007944 */ /* 0x01efea0003c00000 */
[----:B------:R-:W2:Y:S04]  /*12e50*/  LDL R3, [R1+0xc] ;  /* 0x00000c0001037983 */ /* 0x000ea80000100800 */
[----:B------:R-:W3:Y:S01]  /*12e60*/  LDL R2, [R1+0x1c] ;  /* 0x00001c0001027983 */ /* 0x000ee20000100800 */
[----:B------:R-:W-:-:S05]  /*12e70*/  IADD3 R6, P6, R143, R149, RZ ;  /* 0x000000958f067210 */ /* 0x000fca0007fde0ff */
[----:B------:R-:W-:Y:S01]  /*12e80*/  IMAD.X R7, R8, 0x1, R57, P6 ;  /* 0x0000000108077824 */ /* 0x000fe200030e0639 */
[----:B--2---:R-:W-:Y:S02]  /*12e90*/  ISETP.GE.AND P2, PT, R3, c[0x0][0x1d4], PT ;  /* 0x0000750003007a0c */ /* 0x004fe40003f46270 */
[----:B---3--:R-:W-:Y:S02]  /*12ea0*/  ISETP.GE.AND P0, PT, R2, c[0x0][0x1d4], PT ;  /* 0x0000750002007a0c */ /* 0x008fe40003f06270 */
[----:B------:R-:W-:Y:S01]  /*12eb0*/  IADD3 R2, P5, R143, R150, RZ ;  /* 0x000000968f027210 */ /* 0x000fe20007fbe0ff */
[----:B-----5:R-:W-:Y:S01]  /*12ec0*/  IMAD.MOV.U32 R143, RZ, RZ, R0 ;  /* 0x000000ffff8f7224 */ /* 0x020fe200078e0000 */
[----:B------:R-:W-:-:S03]  /*12ed0*/  SEL R5, RZ, 0x10, P0 ;  /* 0x00000010ff057807 */ /* 0x000fc60000000000 */
[----:B------:R-:W-:-:S04]  /*12ee0*/  IMAD.X R3, R8, 0x1, R56, P5 ;  /* 0x0000000108037824 */ /* 0x000fc800028e0638 */
[----:B------:R-:W-:Y:S01]  /*12ef0*/  @!PT LDS RZ, [RZ] ;  /* 0x00000000fffff984 */ /* 0x000fe20000000800 */
[----:B------:R-:W-:Y:S01]  /*12f00*/  @!PT LDS RZ, [RZ] ;  /* 0x00000000fffff984 */ /* 0x000fe20000000800 */
[----:B------:R-:W-:Y:S01]  /*12f10*/  @!PT LDS RZ, [RZ] ;  /* 0x00000000fffff984 */ /* 0x000fe20000000800 */
[----:B------:R2:W-:Y:S04]  /*12f20*/  LDGSTS.E.BYPASS.LTC128B.128 [R252+0x4100], [R6.64], !P2 ;  /* 0x0410000006fc7fae */ /* 0x0005e8000d101d48 */
[----:B------:R3:W-:Y:S01]  /*12f30*/  LDGSTS.E.BYPASS.LTC128B.128 [R252+0x6100], [R2.64], !P0 ;  /* 0x0610000002fc7fae */ /* 0x0007e2000c101d48 */
[----:B--2---:R-:W-:Y:S01]  /*12f40*/  SEL R6, RZ, 0x10, P2 ;  /* 0x00000010ff067807 */ /* 0x004fe20001000000 */
[----:B---3--:R-:W-:Y:S02]  /*12f50*/  IMAD.MOV.U32 R2, RZ, RZ, 0x1 ;  /* 0x00000001ff027424 */ /* 0x008fe400078e00ff */
[----:B------:R-:W-:-:S03]  /*12f60*/  IMAD.MOV.U32 R3, RZ, RZ, 0x181f ;  /* 0x0000181fff037424 */ /* 0x000fc600078e00ff */
[----:B------:R2:W-:Y:S02]  /*12f70*/  STL [R1+0x10], R2 ;  /* 0x0000100201007387 */ /* 0x0005e40000100800 */
[----:B--2---:R-:W-:Y:S02]  /*12f80*/  MOV R2, 0x12fa0 ;  /* 0x00012fa000027802 */ /* 0x004fe40000000f00 */
[----:B-1----:R-:W-:Y:S05]  /*12f90*/  CALL.REL.NOINC `($__internal_47_$__cuda_sm70_shflsync_idx_p) ;  /* 0x0000385000007944 */ /* 0x002fea0003c00000 */
[----:B------:R-:W-:Y:S01]  /*12fa0*/  MOV R2, 0x1 ;  /* 0x0000000100027802 */ /* 0x000fe20000000f00 */
[----:B------:R-:W-:Y:S01]  /*12fb0*/  IMAD.MOV.U32 R7, RZ, RZ, R143 ;  /* 0x000000ffff077224 */ /* 0x000fe200078e008f */
[----:B------:R-:W-:Y:S01]  /*12fc0*/  MOV R3, 0x181f ;  /* 0x0000181f00037802 */ /* 0x000fe20000000f00 */
[----:B-----5:R-:W-:Y:S02]  /*12fd0*/  IMAD.MOV.U32 R143, RZ, RZ, R4 ;  /* 0x000000ffff8f7224 */ /* 0x020fe400078e0004 */
[----:B------:R2:W-:Y:S02]  /*12fe0*/  STL [R1+0x10], R2 ;  /* 0x0000100201007387 */ /* 0x0005e40000100800 */
[----:B--2---:R-:W-:Y:S02]  /*12ff0*/  MOV R2, 0x13010 ;  /* 0x0001301000027802 */ /* 0x004fe40000000f00 */
[----:B-1----:R-:W-:Y:S05]  /*13000*/  CALL.REL.NOINC `($__internal_47_$__cuda_sm70_shflsync_idx_p) ;  /* 0x000037e000007944 */ /* 0x002fea0003c00000 */
[----:B------:R-:W-:Y:S02]  /*13010*/  IADD3 R8, -R6, 0x10, RZ ;  /* 0x0000001006087810 */ /* 0x000fe40007ffe1ff */
[----:B------:R-:W-:-:S02]  /*13020*/  IADD3 R2, -R5, 0x10, RZ ;  /* 0x0000001005027810 */ /* 0x000fc40007ffe1ff */
[----:B------:R-:W-:Y:S02]  /*13030*/  LOP3.LUT R8, R8, 0xf, RZ, 0xc0, !PT ;  /* 0x0000000f08087812 */ /* 0x000fe400078ec0ff */
[----:B------:R-:W-:Y:S02]  /*13040*/  ISETP.NE.U32.AND P6, PT, R6, RZ, PT ;  /* 0x000000ff0600720c */ /* 0x000fe40003fc5070 */
[----:B------:R-:W-:Y:S02]  /*13050*/  IADD3 R8, P2, P0, R8, R143, R149 ;  /* 0x0000008f08087210 */ /* 0x000fe4000785e095 */
[----:B------:R-:W-:Y:S02]  /*13060*/  LOP3.LUT R2, R2, 0xf, RZ, 0xc0, !PT ;  /* 0x0000000f02027812 */ /* 0x000fe400078ec0ff */
[----:B------:R-:W-:Y:S02]  /*13070*/  ISETP.NE.U32.AND P5, PT, R5, RZ, PT ;  /* 0x000000ff0500720c */ /* 0x000fe40003fa5070 */
[----:B------:R-:W-:-:S02]  /*13080*/  IADD3.X R9, RZ, R7, R57, P2, P0 ;  /* 0x00000007ff097210 */ /* 0x000fc400017e0439 */
[----:B------:R-:W-:Y:S01]  /*13090*/  IADD3 R2, P2, P0, R2, R143, R150 ;  /* 0x0000008f02027210 */ /* 0x000fe2000785e096 */
[----:B-----5:R-:W-:Y:S02]  /*130a0*/  IMAD.MOV.U32 R143, RZ, RZ, R0 ;  /* 0x000000ffff8f7224 */ /* 0x020fe400078e0000 */
[----:B------:R-:W-:Y:S01]  /*130b0*/  @!PT LDS RZ, [RZ] ;  /* 0x00000000fffff984 */ /* 0x000fe20000000800 */
[----:B------:R-:W-:Y:S01]  /*130c0*/  @!PT LDS RZ, [RZ] ;  /* 0x00000000fffff984 */ /* 0x000fe20000000800 */
[----:B------:R-:W-:Y:S01]  /*130d0*/  @!PT LDS RZ, [RZ] ;  /* 0x00000000fffff984 */ /* 0x000fe20000000800 */
[----:B------:R2:W-:Y:S01]  /*130e0*/  LDGSTS.E.BYPASS.LTC128B.128.ZFILL [R252+0x4900], [R8.64], P6 ;  /* 0x0490000008fc7fae */ /* 0x0005e2000b141d48 */
[----:B------:R-:W-:-:S05]  /*130f0*/  IADD3.X R3, RZ, R7, R56, P2, P0 ;  /* 0x00000007ff037210 */ /* 0x000fca00017e0438 */
[----:B------:R3:W-:Y:S02]  /*13100*/  LDGSTS.E.BYPASS.LTC128B.128.ZFILL [R252+0x6900], [R2.64], P5 ;  /* 0x0690000002fc7fae */ /* 0x0007e4000a941d48 */
[----:B---3--:R-:W-:Y:S02]  /*13110*/  IMAD.MOV.U32 R2, RZ, RZ, 0x2 ;  /* 0x00000002ff027424 */ /* 0x008fe400078e00ff */
[----:B------:R-:W-:-:S03]  /*13120*/  IMAD.MOV.U32 R3, RZ, RZ, 0x181f ;  /* 0x0000181fff037424 */ /* 0x000fc600078e00ff */
[----:B------:R3:W-:Y:S02]  /*13130*/  STL [R1+0x10], R2 ;  /* 0x0000100201007387 */ /* 0x0007e40000100800 */
[----:B---3--:R-:W-:Y:S02]  /*13140*/  MOV R2, 0x13160 ;  /* 0x0001316000027802 */ /* 0x008fe40000000f00 */
[----:B-12---:R-:W-:Y:S05]  /*13150*/  CALL.REL.NOINC `($__internal_47_$__cuda_sm70_shflsync_idx_p) ;  /* 0x0000369000007944 */ /* 0x006fea0003c00000 */
        /* <DEDUP_REMOVED lines=10> */
[----:B------:R-:W-:Y:S02]  /*13200*/  LOP3.LUT R2, R2, 0xf, RZ, 0xc0, !PT ;  /* 0x0000000f02027812 */ /* 0x000fe400078ec0ff */
[----:B------:R-:W-:Y:S02]  /*13210*/  IADD3 R8, P2, P0, R8, R143, R149 ;  /* 0x0000008f08087210 */ /* 0x000fe4000785e095 */
[----:B------:R-:W-:Y:S02]  /*13220*/  ISETP.NE.U32.AND P6, PT, R6, RZ, PT ;  /* 0x000000ff0600720c */ /* 0x000fe40003fc5070 */
[----:B------:R-:W-:Y:S02]  /*13230*/  IADD3.X R9, RZ, R7, R57, P2, P0 ;  /* 0x00000007ff097210 */ /* 0x000fe400017e0439 */
[----:B------:R-:W-:Y:S01]  /*13240*/  IADD3 R2, P2, P0, R2, R143, R150 ;  /* 0x0000008f02027210 */ /* 0x000fe2000785e096 */
[----:B-----5:R-:W-:Y:S01]  /*13250*/  IMAD.MOV.U32 R143, RZ, RZ, R0 ;  /* 0x000000ffff8f7224 */ /* 0x020fe200078e0000 */
[----:B------:R-:W-:Y:S01]  /*13260*/  ISETP.NE.U32.AND P5, PT, R5, RZ, PT ;  /* 0x000000ff0500720c */ /* 0x000fe20003fa5070 */
[----:B------:R-:W-:Y:S01]  /*13270*/  IMAD.MOV.U32 R0, RZ, RZ, 0x3 ;  /* 0x00000003ff007424 */ /* 0x000fe200078e00ff */
[----:B------:R-:W-:-:S04]  /*13280*/  IADD3.X R3, RZ, R7, R56, P2, P0 ;  /* 0x00000007ff037210 */ /* 0x000fc800017e0438 */
[----:B------:R2:W-:Y:S04]  /*13290*/  STL [R1+0x10], R0 ;  /* 0x0000100001007387 */ /* 0x0005e80000100800 */
[----:B------:R-:W-:Y:S01]  /*132a0*/  @!PT LDS RZ, [RZ] ;  /* 0x00000000fffff984 */ /* 0x000fe20000000800 */
[----:B------:R-:W-:Y:S01]  /*132b0*/  @!PT LDS RZ, [RZ] ;  /* 0x00000000fffff984 */ /* 0x000fe20000000800 */
[----:B------:R-:W-:Y:S01]  /*132c0*/  @!PT LDS RZ, [RZ] ;  /* 0x00000000fffff984 */ /* 0x000fe20000000800 */
[----:B------:R2:W-:Y:S04]  /*132d0*/  LDGSTS.E.BYPASS.LTC128B.128.ZFILL [R252+0x5100], [R8.64], P6 ;  /* 0x0510000008fc7fae */ /* 0x0005e8000b141d48 */
[----:B------:R3:W-:Y:S02]  /*132e0*/  LDGSTS.E.BYPASS.LTC128B.128.ZFILL [R252+0x7100], [R2.64], P5 ;  /* 0x0710000002fc7fae */ /* 0x0007e4000a941d48 */
[----:B---3--:R-:W-:Y:S01]  /*132f0*/  IMAD.MOV.U32 R3, RZ, RZ, 0x181f ;  /* 0x0000181fff037424 */ /* 0x008fe200078e00ff */
[----:B------:R-:W-:-:S02]  /*13300*/  MOV R2, 0x13320 ;  /* 0x0001332000027802 */ /* 0x000fc40000000f00 */
[----:B-12---:R-:W-:Y:S05]  /*13310*/  CALL.REL.NOINC `($__internal_47_$__cuda_sm70_shflsync_idx_p) ;  /* 0x000034d000007944 */ /* 0x006fea0003c00000 */
        /* <DEDUP_REMOVED lines=9> */
.L_x_3018:
[----:B------:R1:W-:Y:S01]  /*133b0*/  STL [R1+0x10], RZ ;  /* 0x000010ff01007387 */ /* 0x0003e20000100800 */
[----:B------:R-:W-:Y:S01]  /*133c0*/  IMAD.MOV.U32 R143, RZ, RZ, R0 ;  /* 0x000000ffff8f7224 */ /* 0x000fe200078e0000 */
[----:B------:R-:W-:-:S02]  /*133d0*/  MOV R3, 0x1c1f ;  /* 0x00001c1f00037802 */ /* 0x000fc40000000f00 */
[----:B------:R-:W-:Y:S02]  /*133e0*/  MOV R2, 0x13400 ;  /* 0x0001340000027802 */ /* 0x000fe40000000f00 */
[----:B-1----:R-:W-:Y:S05]  /*133f0*/  CALL.REL.NOINC `($__internal_47_$__cuda_sm70_shflsync_idx_p) ;  /* 0x000033f000007944 */ /* 0x002fea0003c00000 */
[----:B------:R-:W-:Y:S01]  /*13400*/  MOV R2, R143 ;  /* 0x0000008f00027202 */ /* 0x000fe20000000f00 */
[----:B-1---5:R-:W-:Y:S05]  /*13410*/  BRA `(.L_x_3072) ;  /* 0xffff0d5000007947 */ /* 0x022fea000383ffff */
.L_x_3019:
[----:B------:R-:W-:Y:S01]  /*13420*/  MOV R2, 0x1 ;  /* 0x0000000100027802 */ /* 0x000fe20000000f00 */
[----:B------:R-:W-:Y:S02]  /*13430*/  IMAD.MOV.U32 R143, RZ, RZ, R0 ;  /* 0x000000ffff8f7224 */ /* 0x000fe400078e0000 */
[----:B------:R-:W-:Y:S02]  /*13440*/  IMAD.MOV.U32 R3, RZ, RZ, 0x1c1f ;  /* 0x00001c1fff037424 */ /* 0x000fe400078e00ff */
[----:B------:R2:W-:Y:S02]  /*13450*/  STL [R1+0x10], R2 ;  /* 0x0000100201007387 */ /* 0x0005e40000100800 */
[----:B--2---:R-:W-:Y:S02]  /*13460*/  MOV R2, 0x13480 ;  /* 0x0001348000027802 */ /* 0x004fe40000000f00 */
[----:B-1----:R-:W-:Y:S05]  /*13470*/  CALL.REL.NOINC `($__internal_47_$__cuda_sm70_shflsync_idx_p) ;  /* 0x0000337000007944 */ /* 0x002fea0003c00000 */
[----:B-----5:R-:W-:Y:S02]  /*13480*/  IMAD.IADD R2, R4, 0x1, R143 ;  /* 0x0000000104027824 */ /* 0x020fe400078e028f */
[----:B------:R-:W-:-:S02]  /*13490*/  IMAD.MOV.U32 R143, RZ, RZ, R0 ;  /* 0x000000ffff8f7224 */ /* 0x000fc400078e0000 */
        /* <DEDUP_REMOVED lines=29> */
[----:B------:R-:W-:Y:S01]  /*13670*/  ISETP.GT.AND P0, PT, R2, 0x39, PT ;  /* 0x000000390200780c */ /* 0x000fe20003f04270 */
[----:B------:R-:W-:Y:S01]  /*13680*/  IMAD.MOV.U32 R2, RZ, RZ, 0x2 ;  /* 0x00000002ff027424 */ /* 0x000fe200078e00ff */
[----:B------:R-:W-:Y:S02]  /*13690*/  FSEL R58, R30, -INF , P6 ;  /* 0xff8000001e3a7808 */ /* 0x000fe40003000000 */
[----:B------:R-:W-:-:S02]  /*136a0*/  FSEL R51, R31, -INF , P5 ;  /* 0xff8000001f337808 */ /* 0x000fc40002800000 */
[----:B------:R2:W-:Y:S01]  /*136b0*/  STL [R1+0x10], R2 ;  /* 0x0000100201007387 */ /* 0x0005e20000100800 */
[----:B------:R-:W-:Y:S02]  /*136c0*/  FSEL R50, R26, -INF , P2 ;  /* 0xff8000001a327808 */ /* 0x000fe40001000000 */
[----:B------:R-:W-:Y:S02]  /*136d0*/  FSEL R49, R27, -INF , P0 ;  /* 0xff8000001b317808 */ /* 0x000fe40000000000 */
[----:B--2---:R-:W-:Y:S02]  /*136e0*/  MOV R2, 0x13700 ;  /* 0x0001370000027802 */ /* 0x004fe40000000f00 */
[----:B-1----:R-:W-:Y:S05]  /*136f0*/  CALL.REL.NOINC `($__internal_47_$__cuda_sm70_shflsync_idx_p) ;  /* 0x000030f000007944 */ /* 0x002fea0003c00000 */
[----:B-----5:R-:W-:Y:S02]  /*13700*/  IMAD.IADD R2, R4, 0x1, R143 ;  /* 0x0000000104027824 */ /* 0x020fe400078e028f */
[----:B------:R-:W-:Y:S02]  /*13710*/  IMAD.MOV.U32 R143, RZ, RZ, R0 ;  /* 0x000000ffff8f7224 */ /* 0x000fe400078e0000 */
[----:B------:R-:W-:Y:S01]  /*13720*/  IMAD.MOV.U32 R0, RZ, RZ, 0x3 ;  /* 0x00000003ff007424 */ /* 0x000fe200078e00ff */
[----:B------:R-:W-:Y:S01]  /*13730*/  IMNMX R2, R5, R2, PT ;  /* 0x0000000205027217 */ /* 0x000fe20003800200 */
[----:B------:R-:W-:-:S03]  /*13740*/  IMAD.MOV.U32 R3, RZ, RZ, 0x1c1f ;  /* 0x00001c1fff037424 */ /* 0x000fc600078e00ff */
[----:B------:R2:W-:Y:S01]  /*13750*/  STL [R1+0x10], R0 ;  /* 0x0000100001007387 */ /* 0x0005e20000100800 */
        /* <DEDUP_REMOVED lines=32> */
[----:B------:R-:W-:Y:S02]  /*13960*/  MOV R2, 0x13980 ;  /* 0x0001398000027802 */ /* 0x000fe40000000f00 */
[----:B-12---:R-:W-:Y:S05]  /*13970*/  CALL.REL.NOINC `($__internal_47_$__cuda_sm70_shflsync_idx_p) ;  /* 0x00002e7000007944 */ /* 0x006fea0003c00000 */
[----:B-----5:R-:W-:Y:S01]  /*13980*/  IMAD.IADD R4, R4, 0x1, R143 ;  /* 0x0000000104047824 */ /* 0x020fe200078e028f */
[----:B------:R-:W-:Y:S01]  /*13990*/  FMNMX.FTZ R136, R7, R8, !PT ;  /* 0x0000000807887209 */ /* 0x000fe20007810000 */
[----:B------:R-:W-:Y:S01]  /*139a0*/  IMAD.MOV.U32 R0, RZ, RZ, 0x2 ;  /* 0x00000002ff007424 */ /* 0x000fe200078e00ff */
[----:B------:R-:W-:Y:S02]  /*139b0*/  FMNMX.FTZ R135, R9, R10, !PT ;  /* 0x0000000a09877209 */ /* 0x000fe40007810000 */
[----:B------:R-:W-:Y:S02]  /*139c0*/  IMNMX R5, R5, R4, PT ;  /* 0x0000000405057217 */ /* 0x000fe40003800200 */
[----:B------:R-:W-:-:S02]  /*139d0*/  FMNMX.FTZ R136, R11, R136, !PT ;  /* 0x000000880b887209 */ /* 0x000fc40007810000 */
[C---:B------:R-:W-:Y:S02]  /*139e0*/  ISETP.GT.AND P6, PT, R5.reuse, RZ, PT ;  /* 0x000000ff0500720c */ /* 0x040fe40003fc4270 */
[C---:B------:R-:W-:Y:S02]  /*139f0*/  ISETP.GT.AND P5, PT, R5.reuse, 0x1, PT ;  /* 0x000000010500780c */ /* 0x040fe40003fa4270 */
[----:B------:R-:W-:Y:S02]  /*13a00*/  ISETP.GT.AND P2, PT, R5, 0x8, PT ;  /* 0x000000080500780c */ /* 0x000fe40003f44270 */
[----:B------:R-:W-:Y:S02]  /*13a10*/  FSEL R24, R106, -INF , P6 ;  /* 0xff8000006a187808 */ /* 0x000fe40003000000 */
[----:B------:R-:W-:Y:S02]  /*13a20*/  FSEL R26, R107, -INF , P5 ;  /* 0xff8000006b1a7808 */ /* 0x000fe40002800000 */
[----:B------:R-:W-:-:S02]  /*13a30*/  ISETP.GT.AND P0, PT, R5, 0x9, PT ;  /* 0x000000090500780c */ /* 0x000fc40003f04270 */
[----:B------:R-:W-:Y:S02]  /*13a40*/  FSEL R30, R102, -INF , P2 ;  /* 0xff800000661e7808 */ /* 0x000fe40001000000 */
[----:B------:R-:W-:Y:S02]  /*13a50*/  FMNMX.FTZ R134, R20, R22, !PT ;  /* 0x0000001614867209 */ /* 0x000fe40007810000 */
[----:B------:R-:W-:Y:S02]  /*13a60*/  FMNMX.FTZ R6, R24, R26, !PT ;  /* 0x0000001a18067209 */ /* 0x000fe40007810000 */
[----:B------:R-:W-:Y:S02]  /*13a70*/  FMNMX.FTZ R136, R12, R136, !PT ;  /* 0x000000880c887209 */ /* 0x000fe40007810000 */
[----:B------:R-:W-:Y:S02]  /*13a80*/  FSEL R32, R103, -INF , P0 ;  /* 0xff80000067207808 */ /* 0x000fe40000000000 */
[----:B------:R-:W-:-:S02]  /*13a90*/  ISETP.GT.AND P6, PT, R5, 0x10, PT ;  /* 0x000000100500780c */ /* 0x000fc40003fc4270 */
        /* <DEDUP_REMOVED lines=79> */
[----:B-1----:R-:W-:Y:S05]  /*13f90*/  CALL.REL.NOINC `($__internal_46_$__cuda_sm70_shflsync_bfly_p) ;  /* 0x000027f000007944 */ /* 0x002fea0003c00000 */
[----:B------:R-:W-:Y:S01]  /*13fa0*/  FMNMX.FTZ R136, R136, R0, !PT ;  /* 0x0000000088887209 */ /* 0x000fe20007810000 */
[----:B------:R-:W-:Y:S01]  /*13fb0*/  IMAD.MOV.U32 R0, RZ, RZ, 0x1 ;  /* 0x00000001ff007424 */ /* 0x000fe200078e00ff */
[----:B------:R-:W-:-:S03]  /*13fc0*/  MOV R2, 0x13ff0 ;  /* 0x00013ff000027802 */ /* 0x000fc60000000f00 */
[----:B------:R-:W-:Y:S02]  /*13fd0*/  IMAD.MOV.U32 R132, RZ, RZ, R136 ;  /* 0x000000ffff847224 */ /* 0x000fe400078e0088 */
[----:B------:R-:W-:Y:S05]  /*13fe0*/  CALL.REL.NOINC `($__internal_46_$__cuda_sm70_shflsync_bfly_p) ;  /* 0x000027a000007944 */ /* 0x000fea0003c00000 */
[----:B------:R-:W-:Y:S01]  /*13ff0*/  FMNMX.FTZ R136, R136, R0, !PT ;  /* 0x0000000088887209 */ /* 0x000fe20007810000 */
[----:B------:R-:W-:Y:S01]  /*14000*/  IMAD.MOV.U32 R132, RZ, RZ, R135 ;  /* 0x000000ffff847224 */ /* 0x000fe200078e0087 */
[----:B------:R-:W-:Y:S01]  /*14010*/  MOV R2, 0x14040 ;  /* 0x0001404000027802 */ /* 0x000fe20000000f00 */
[----:B------:R-:W-:Y:S02]  /*14020*/  IMAD.MOV.U32 R0, RZ, RZ, 0x2 ;  /* 0x00000002ff007424 */ /* 0x000fe400078e00ff */
[----:B------:R-:W-:Y:S05]  /*14030*/  CALL.REL.NOINC `($__internal_46_$__cuda_sm70_shflsync_bfly_p) ;  /* 0x0000275000007944 */ /* 0x000fea0003c00000 */
        /* <DEDUP_REMOVED lines=25> */
[----:B------:R-:W-:Y:S01]  /*141d0*/  MOV R133, R0 ;  /* 0x0000000000857202 */ /* 0x000fe20000000f00 */
[----:B------:R-:W-:Y:S05]  /*141e0*/  BRA `(.L_x_3073) ;  /* 0xffff0cf000007947 */ /* 0x000fea000383ffff */
.L_x_3023:
[----:B------:R-:W-:Y:S01]  /*141f0*/  MOV R3, 0x181f ;  /* 0x0000181f00037802 */ /* 0x000fe20000000f00 */
[----:B------:R1:W-:Y:S01]  /*14200*/  STL [R1+0x10], RZ ;  /* 0x000010ff01007387 */ /* 0x0003e20000100800 */
[----:B------:R-:W-:Y:S01]  /*14210*/  MOV R2, 0x14240 ;  /* 0x0001424000027802 */ /* 0x000fe20000000f00 */
[----:B------:R-:W-:Y:S02]  /*14220*/  IMAD.MOV.U32 R143, RZ, RZ, R0 ;  /* 0x000000ffff8f7224 */ /* 0x000fe400078e0000 */
[----:B-1----:R-:W-:Y:S05]  /*14230*/  CALL.REL.NOINC `($__internal_47_$__cuda_sm70_shflsync_idx_p) ;  /* 0x000025b000007944 */ /* 0x002fea0003c00000 */
[----:B------:R-:W-:Y:S01]  /*14240*/  MOV R7, R143 ;  /* 0x0000008f00077202 */ /* 0x000fe20000000f00 */
[----:B-1---5:R-:W-:-:S05]  /*14250*/  BRA `(.L_x_3074) ;  /* 0xffff2a9000007947 */ /* 0x022fca000383ffff */
.L_x_3024:
[----:B------:R-:W-:Y:S01]  /*14260*/  MOV R3, 0x181f ;  /* 0x0000181f00037802 */ /* 0x000fe20000000f00 */
[----:B------:R3:W-:Y:S01]  /*14270*/  STL [R1+0x10], RZ ;  /* 0x000010ff01007387 */ /* 0x0007e20000100800 */
[----:B------:R-:W-:Y:S01]  /*14280*/  MOV R2, 0x142b0 ;  /* 0x000142b000027802 */ /* 0x000fe20000000f00 */
[----:B------:R-:W-:Y:S02]  /*14290*/  IMAD.MOV.U32 R143, RZ, RZ, R4 ;  /* 0x000000ffff8f7224 */ /* 0x000fe400078e0004 */
[----:B-123--:R-:W-:Y:S05]  /*142a0*/  CALL.REL.NOINC `($__internal_47_$__cuda_sm70_shflsync_idx_p) ;  /* 0x0000254000007944 */ /* 0x00efea0003c00000 */
[----:B------:R-:W2:Y:S01]  /*142b0*/  LDL R3, [R1+0xc] ;  /* 0x00000c0001037983 */ /* 0x000ea20000100800 */
[----:B------:R-:W-:Y:S03]  /*142c0*/  IADD3 R8, P2, R143, R12, RZ ;  /* 0x0000000c8f087210 */ /* 0x000fe60007f5e0ff */
[----:B------:R-:W3:Y:S02]  /*142d0*/  LDL R2, [R1+0x1c] ;  /* 0x00001c0001027983 */ /* 0x000ee40000100800 */
[----:B------:R-:W-:Y:S01]  /*142e0*/  IMAD.X R9, R7, 0x1, R5, P2 ;  /* 0x0000000107097824 */ /* 0x000fe200010e0605 */
[----:B---3--:R-:W-:Y:S02]  /*142f0*/  ISETP.GE.AND P0, PT, R2, c[0x0][0x1d4], PT ;  /* 0x0000750002007a0c */ /* 0x008fe40003f06270 */
[----:B--2---:R-:W-:Y:S02]  /*14300*/  ISETP.GE.AND P5, PT, R3, c[0x0][0x1d4], PT ;  /* 0x0000750003007a0c */ /* 0x004fe40003fa6270 */
[----:B------:R-:W-:Y:S01]  /*14310*/  IADD3 R2, P2, R143, R13, RZ ;  /* 0x0000000d8f027210 */ /* 0x000fe20007f5e0ff */
[----:B-----5:R-:W-:Y:S04]  /*14320*/  IMAD.MOV.U32 R143, RZ, RZ, R0 ;  /* 0x000000ffff8f7224 */ /* 0x020fe800078e0000 */
[----:B------:R-:W-:Y:S01]  /*14330*/  IMAD.X R3, R7, 0x1, R6, P2 ;  /* 0x0000000107037824 */ /* 0x000fe200010e0606 */
[----:B------:R-:W-:Y:S05]  /*14340*/  SEL R7, RZ, 0x10, P5 ;  /* 0x00000010ff077807 */ /* 0x000fea0002800000 */
[----:B------:R-:W-:Y:S01]  /*14350*/  @!PT LDS RZ, [RZ] ;  /* 0x00000000fffff984 */ /* 0x000fe20000000800 */
[----:B------:R-:W-:Y:S01]  /*14360*/  @!PT LDS RZ, [RZ] ;  /* 0x00000000fffff984 */ /* 0x000fe20000000800 */
[----:B------:R-:W-:Y:S01]  /*14370*/  @!PT LDS RZ, [RZ] ;  /* 0x00000000fffff984 */ /* 0x000fe20000000800 */
[----:B------:R2:W-:Y:S04]  /*14380*/  LDGSTS.E.BYPASS.LTC128B.128 [R252+0x100], [R8.64], !P5 ;  /* 0x0010000008fc7fae */ /* 0x0005e8000e901d48 */
[----:B------:R3:W-:Y:S01]  /*14390*/  LDGSTS.E.BYPASS.LTC128B.128 [R252+0x2100], [R2.64], !P0 ;  /* 0x0210000002fc7fae */ /* 0x0007e2000c101d48 */
[----:B--2---:R-:W-:Y:S01]  /*143a0*/  SEL R8, RZ, 0x10, P0 ;  /* 0x00000010ff087807 */ /* 0x004fe20000000000 */
[----:B---3--:R-:W-:Y:S02]  /*143b0*/  IMAD.MOV.U32 R2, RZ, RZ, 0x1 ;  /* 0x00000001ff027424 */ /* 0x008fe400078e00ff */
[----:B------:R-:W-:Y:S03]  /*143c0*/  IMAD.MOV.U32 R3, RZ, RZ, 0x181f ;  /* 0x0000181fff037424 */ /* 0x000fe600078e00ff */
        /* <DEDUP_REMOVED lines=10> */
[C---:B------:R-:W-:Y:S02]  /*14470*/  IADD3 R2, -R7.reuse, 0x10, RZ ;  /* 0x0000001007027810 */ /* 0x040fe40007ffe1ff */
        /* <DEDUP_REMOVED lines=9> */
[----:B--2---:R-:W-:Y:S04]  /*14510*/  IADD3 R2, -R8, 0x10, RZ ;  /* 0x0000001008027810 */ /* 0x004fe80007ffe1ff */
[----:B------:R-:W-:Y:S04]  /*14520*/  LOP3.LUT R2, R2, 0xf, RZ, 0xc0, !PT ;  /* 0x0000000f02027812 */ /* 0x000fe800078ec0ff */
[----:B------:R-:W-:Y:S01]  /*14530*/  IADD3 R2, P2, P0, R2, R143, R13 ;  /* 0x0000008f02027210 */ /* 0x000fe2000785e00d */
[----:B-----5:R-:W-:Y:S03]  /*14540*/  IMAD.MOV.U32 R143, RZ, RZ, R0 ;  /* 0x000000ffff8f7224 */ /* 0x020fe600078e0000 */
[----:B------:R-:W-:Y:S05]  /*14550*/  IADD3.X R3, RZ, R9, R6, P2, P0 ;  /* 0x00000009ff037210 */ /* 0x000fea00017e0406 */
[----:B------:R2:W-:Y:S02]  /*14560*/  LDGSTS.E.BYPASS.LTC128B.128.ZFILL [R252+0x2900], [R2.64], P5 ;  /* 0x0290000002fc7fae */ /* 0x0005e4000a941d48 */
[----:B--2---:R-:W-:Y:S02]  /*14570*/  IMAD.MOV.U32 R2, RZ, RZ, 0x2 ;  /* 0x00000002ff027424 */ /* 0x004fe400078e00ff */
        /* <DEDUP_REMOVED lines=24> */
[----:B-----5:R-:W-:Y:S02]  /*14700*/  IMAD.MOV.U32 R143, RZ, RZ, R0 ;  /* 0x000000ffff8f7224 */ /* 0x020fe400078e0000 */
[----:B------:R-:W-:Y:S01]  /*14710*/  IMAD.MOV.U32 R0, RZ, RZ, 0x3 ;  /* 0x00000003ff007424 */ /* 0x000fe200078e00ff */
[----:B------:R-:W-:Y:S04]  /*14720*/  IADD3.X R3, RZ, R9, R6, P2, P0 ;  /* 0x00000009ff037210 */ /* 0x000fe800017e0406 */
[----:B------:R2:W-:Y:S04]  /*14730*/  STL [R1+0x10], R0 ;  /* 0x0000100001007387 */ /* 0x0005e80000100800 */
[----:B------:R3:W-:Y:S02]  /*14740*/  LDGSTS.E.BYPASS.LTC128B.128.ZFILL [R252+0x3100], [R2.64], P5 ;  /* 0x0310000002fc7fae */ /* 0x0007e4000a941d48 */
[----:B---3--:R-:W-:Y:S01]  /*14750*/  MOV R2, 0x14780 ;  /* 0x0001478000027802 */ /* 0x008fe20000000f00 */
[----:B------:R-:W-:Y:S02]  /*14760*/  IMAD.MOV.U32 R3, RZ, RZ, 0x181f ;  /* 0x0000181fff037424 */ /* 0x000fe400078e00ff */
[----:B-12---:R-:W-:Y:S05]  /*14770*/  CALL.REL.NOINC `($__internal_47_$__cuda_sm70_shflsync_idx_p) ;  /* 0x0000207000007944 */ /* 0x006fea0003c00000 */
[----:B------:R-:W-:Y:S01]  /*14780*/  MOV R2, 0x3 ;  /* 0x0000000300027802 */ /* 0x000fe20000000f00 */
[----:B-----5:R-:W-:Y:S01]  /*14790*/  IMAD.MOV.U32 R0, RZ, RZ, R143 ;  /* 0x000000ffff007224 */ /* 0x020fe200078e008f */
[----:B------:R-:W-:Y:S01]  /*147a0*/  MOV R3, 0x181f ;  /* 0x0000181f00037802 */ /* 0x000fe20000000f00 */
[----:B------:R-:W-:Y:S02]  /*147b0*/  IMAD.MOV.U32 R143, RZ, RZ, R4 ;  /* 0x000000ffff8f7224 */ /* 0x000fe400078e0004 */
[----:B------:R2:W-:Y:S02]  /*147c0*/  STL [R1+0x10], R2 ;  /* 0x0000100201007387 */ /* 0x0005e40000100800 */
[----:B--2---:R-:W-:Y:S02]  /*147d0*/  MOV R2, 0x147f0 ;  /* 0x000147f000027802 */ /* 0x004fe40000000f00 */
[----:B-1----:R-:W-:Y:S05]  /*147e0*/  CALL.REL.NOINC `($__internal_47_$__cuda_sm70_shflsync_idx_p) ;  /* 0x0000200000007944 */ /* 0x002fea0003c00000 */
[----:B-----5:R-:W-:Y:S01]  /*147f0*/  MOV R4, R143 ;  /* 0x0000008f00047202 */ /* 0x020fe20000000f00 */
[----:B-1----:R-:W-:-:S05]  /*14800*/  BRA `(.L_x_3075) ;  /* 0xffff26f000007947 */ /* 0x002fca000383ffff */
.L_x_3027:
[----:B------:R-:W-:Y:S01]  /*14810*/  MOV R3, 0x181f ;  /* 0x0000181f00037802 */ /* 0x000fe20000000f00 */
[----:B------:R2:W-:Y:S01]  /*14820*/  STL [R1+0x10], RZ ;  /* 0x000010ff01007387 */ /* 0x0005e20000100800 */
[----:B------:R-:W-:Y:S01]  /*14830*/  MOV R2, 0x14860 ;  /* 0x0001486000027802 */ /* 0x000fe20000000f00 */
[----:B-1----:R-:W-:Y:S02]  /*14840*/  IMAD.MOV.U32 R143, RZ, RZ, R0 ;  /* 0x000000ffff8f7224 */ /* 0x002fe400078e0000 */
[----:B--2---:R-:W-:Y:S05]  /*14850*/  CALL.REL.NOINC `($__internal_47_$__cuda_sm70_shflsync_idx_p) ;  /* 0x00001f9000007944 */ /* 0x004fea0003c00000 */
[----:B------:R-:W-:Y:S01]  /*14860*/  MOV R135, R143 ;  /* 0x0000008f00877202 */ /* 0x000fe20000000f00 */
[----:B-1---5:R-:W-:-:S05]  /*14870*/  BRA `(.L_x_3076) ;  /* 0xffff35a000007947 */ /* 0x022fca000383ffff */
.L_x_3028:
[----:B------:R-:W-:Y:S01]  /*14880*/  MOV R3, 0x181f ;  /* 0x0000181f00037802 */ /* 0x000fe20000000f00 */
[----:B------:R4:W-:Y:S01]  /*14890*/  STL [R1+0x10], RZ ;  /* 0x000010ff01007387 */ /* 0x0009e20000100800 */
[----:B------:R-:W-:Y:S01]  /*148a0*/  MOV R2, 0x148d0 ;  /* 0x000148d000027802 */ /* 0x000fe20000000f00 */
[----:B-1----:R-:W-:Y:S02]  /*148b0*/  IMAD.MOV.U32 R143, RZ, RZ, R132 ;  /* 0x000000ffff8f7224 */ /* 0x002fe400078e0084 */
[----:B--234-:R-:W-:Y:S05]  /*148c0*/  CALL.REL.NOINC `($__internal_47_$__cuda_sm70_shflsync_idx_p) ;  /* 0x00001f2000007944 */ /* 0x01cfea0003c00000 */
[----:B------:R-:W2:Y:S01]  /*148d0*/  LDL R3, [R1+0xc] ;  /* 0x00000c0001037983 */ /* 0x000ea20000100800 */
[----:B------:R-:W-:Y:S03]  /*148e0*/  IADD3 R208, P2, R143, R141, RZ ;  /* 0x0000008d8fd07210 */ /* 0x000fe60007f5e0ff */
[----:B------:R-:W3:Y:S02]  /*148f0*/  LDL R2, [R1+0x1c] ;  /* 0x00001c0001027983 */ /* 0x000ee40000100800 */
[----:B------:R-:W-:Y:S01]  /*14900*/  IMAD.X R209, R135, 0x1, R133, P2 ;  /* 0x0000000187d17824 */ /* 0x000fe200010e0685 */
[----:B---3--:R-:W-:Y:S02]  /*14910*/  ISETP.GE.AND P0, PT, R2, c[0x0][0x1d4], PT ;  /* 0x0000750002007a0c */ /* 0x008fe40003f06270 */
[----:B--2---:R-:W-:Y:S02]  /*14920*/  ISETP.GE.AND P5, PT, R3, c[0x0][0x1d4], PT ;  /* 0x0000750003007a0c */ /* 0x004fe40003fa6270 */
[----:B------:R-:W-:Y:S01]  /*14930*/  IADD3 R2, P2, R143, R210, RZ ;  /* 0x000000d28f027210 */ /* 0x000fe20007f5e0ff */
[----:B-----5:R-:W-:Y:S01]  /*14940*/  IMAD.MOV.U32 R143, RZ, RZ, R0 ;  /* 0x000000ffff8f7224 */ /* 0x020fe200078e0000 */
[----:B------:R-:W-:Y:S03]  /*14950*/  SEL R136, RZ, 0x10, P0 ;  /* 0x00000010ff887807 */ /* 0x000fe60000000000 */
[----:B------:R-:W-:Y:S01]  /*14960*/  IMAD.X R3, R135, 0x1, R134, P2 ;  /* 0x0000000187037824 */ /* 0x000fe200010e0686 */
[----:B------:R-:W-:Y:S05]  /*14970*/  SEL R135, RZ, 0x10, P5 ;  /* 0x00000010ff877807 */ /* 0x000fea0002800000 */
[----:B------:R-:W-:Y:S01]  /*14980*/  @!PT LDS RZ, [RZ] ;  /* 0x00000000fffff984 */ /* 0x000fe20000000800 */
[----:B------:R-:W-:Y:S01]  /*14990*/  @!PT LDS RZ, [RZ] ;  /* 0x00000000fffff984 */ /* 0x000fe20000000800 */
[----:B------:R-:W-:Y:S01]  /*149a0*/  @!PT LDS RZ, [RZ] ;  /* 0x00000000fffff984 */ /* 0x000fe20000000800 */
[----:B------:R2:W-:Y:S04]  /*149b0*/  LDGSTS.E.BYPASS.LTC128B.128 [R252+0x4100], [R208.64], !P5 ;  /* 0x04100000d0fc7fae */ /* 0x0005e8000e901d48 */
[----:B------:R3:W-:Y:S02]  /*149c0*/  LDGSTS.E.BYPASS.LTC128B.128 [R252+0x6100], [R2.64], !P0 ;  /* 0x0610000002fc7fae */ /* 0x0007e4000c101d48 */
[----:B---3--:R-:W-:Y:S02]  /*149d0*/  IMAD.MOV.U32 R2, RZ, RZ, 0x1 ;  /* 0x00000001ff027424 */ /* 0x008fe400078e00ff */
[----:B------:R-:W-:Y:S03]  /*149e0*/  IMAD.MOV.U32 R3, RZ, RZ, 0x181f ;  /* 0x0000181fff037424 */ /* 0x000fe600078e00ff */
[----:B------:R3:W-:Y:S02]  /*149f0*/  STL [R1+0x10], R2 ;  /* 0x0000100201007387 */ /* 0x0007e40000100800 */
[----:B---3--:R-:W-:Y:S02]  /*14a00*/  MOV R2, 0x14a20 ;  /* 0x00014a2000027802 */ /* 0x008fe40000000f00 */
[----:B-12---:R-:W-:Y:S05]  /*14a10*/  CALL.REL.NOINC `($__internal_47_$__cuda_sm70_shflsync_idx_p) ;  /* 0x00001dd000007944 */ /* 0x006fea0003c00000 */
[----:B------:R-:W-:Y:S01]  /*14a20*/  MOV R2, 0x1 ;  /* 0x0000000100027802 */ /* 0x000fe20000000f00 */
[----:B------:R-:W-:Y:S01]  /*14a30*/  IMAD.MOV.U32 R142, RZ, RZ, R143 ;  /* 0x000000ffff8e7224 */ /* 0x000fe200078e008f */
[----:B------:R-:W-:Y:S01]  /*14a40*/  MOV R3, 0x181f ;  /* 0x0000181f00037802 */ /* 0x000fe20000000f00 */
[----:B------:R-:W-:Y:S02]  /*14a50*/  IMAD.MOV.U32 R143, RZ, RZ, R132 ;  /* 0x000000ffff8f7224 */ /* 0x000fe400078e0084 */
[----:B------:R2:W-:Y:S02]  /*14a60*/  STL [R1+0x10], R2 ;  /* 0x0000100201007387 */ /* 0x0005e40000100800 */
[----:B--2---:R-:W-:Y:S02]  /*14a70*/  MOV R2, 0x14a90 ;  /* 0x00014a9000027802 */ /* 0x004fe40000000f00 */
[----:B-1---5:R-:W-:Y:S05]  /*14a80*/  CALL.REL.NOINC `($__internal_47_$__cuda_sm70_shflsync_idx_p) ;  /* 0x00001d6000007944 */ /* 0x022fea0003c00000 */
[C---:B------:R-:W-:Y:S02]  /*14a90*/  IADD3 R2, -R135.reuse, 0x10, RZ ;  /* 0x0000001087027810 */ /* 0x040fe40007ffe1ff */
        /* <DEDUP_REMOVED lines=55> */
[----:B------:R-:W-:Y:S01]  /*14e10*/  MOV R132, R143 ;  /* 0x0000008f00847202 */ /* 0x000fe20000000f00 */
[----:B-1---5:R-:W-:-:S05]  /*14e20*/  BRA `(.L_x_3077) ;  /* 0xffff31f000007947 */ /* 0x022fca000383ffff */
.L_x_3029:
[----:B------:R-:W-:Y:S01]  /*14e30*/  MOV R3, 0x1c1f ;  /* 0x00001c1f00037802 */ /* 0x000fe20000000f00 */
[----:B------:R1:W-:Y:S01]  /*14e40*/  STL [R1+0x10], RZ ;  /* 0x000010ff01007387 */ /* 0x0003e20000100800 */
[----:B------:R-:W-:Y:S01]  /*14e50*/  MOV R2, 0x14e80 ;  /* 0x00014e8000027802 */ /* 0x000fe20000000f00 */
[----:B------:R-:W-:Y:S02]  /*14e60*/  IMAD.MOV.U32 R143, RZ, RZ, R132 ;  /* 0x000000ffff8f7224 */ /* 0x000fe400078e0084 */
[----:B-1----:R-:W-:Y:S05]  /*14e70*/  CALL.REL.NOINC `($__internal_47_$__cuda_sm70_shflsync_idx_p) ;  /* 0x0000197000007944 */ /* 0x002fea0003c00000 */
[----:B-----5:R-:W-:Y:S01]  /*14e80*/  MOV R0, R143 ;  /* 0x0000008f00007202 */ /* 0x020fe20000000f00 */
[----:B-1----:R-:W-:-:S05]  /*14e90*/  BRA `(.L_x_3078) ;  /* 0xffff336000007947 */ /* 0x002fca000383ffff */
.L_x_3030:
[----:B------:R-:W-:Y:S01]  /*14ea0*/  MOV R0, 0x1 ;  /* 0x0000000100007802 */ /* 0x000fe20000000f00 */
[----:B------:R-:W-:Y:S01]  /*14eb0*/  IMAD.MOV.U32 R143, RZ, RZ, R132 ;  /* 0x000000ffff8f7224 */ /* 0x000fe200078e0084 */
[----:B------:R-:W-:Y:S01]  /*14ec0*/  MOV R2, 0x14f00 ;  /* 0x00014f0000027802 */ /* 0x000fe20000000f00 */
[----:B------:R-:W-:Y:S02]  /*14ed0*/  IMAD.MOV.U32 R3, RZ, RZ, 0x1c1f ;  /* 0x00001c1fff037424 */ /* 0x000fe400078e00ff */
[----:B------:R2:W-:Y:S04]  /*14ee0*/  STL [R1+0x10], R0 ;  /* 0x0000100001007387 */ /* 0x0005e80000100800 */
[----:B-12---:R-:W-:Y:S05]  /*14ef0*/  CALL.REL.NOINC `($__internal_47_$__cuda_sm70_shflsync_idx_p) ;  /* 0x000018f000007944 */ /* 0x006fea0003c00000 */
[----:B------:R-:W-:Y:S01]  /*14f00*/  MOV R2, 0x15170 ;  /* 0x0001517000027802 */ /* 0x000fe20000000f00 */
[----:B-----5:R-:W-:Y:S02]  /*14f10*/  IMAD.MOV.U32 R0, RZ, RZ, 0x2 ;  /* 0x00000002ff007424 */ /* 0x020fe400078e00ff */
[----:B------:R-:W-:Y:S02]  /*14f20*/  IMAD.IADD R143, R133, 0x1, R143 ;  /* 0x00000001858f7824 */ /* 0x000fe400078e028f */
[----:B------:R-:W-:Y:S01]  /*14f30*/  IMAD.MOV.U32 R3, RZ, RZ, 0x1c1f ;  /* 0x00001c1fff037424 */ /* 0x000fe200078e00ff */
[----:B------:R2:W-:Y:S02]  /*14f40*/  STL [R1+0x10], R0 ;  /* 0x0000100001007387 */ /* 0x0005e40000100800 */
        /* <DEDUP_REMOVED lines=27> */
[----:B------:R-:W-:Y:S01]  /*15100*/  ISETP.GT.AND P0, PT, R143, 0x39, PT ;  /* 0x000000398f00780c */ /* 0x000fe20003f04270 */
[----:B------:R-:W-:Y:S01]  /*15110*/  IMAD.MOV.U32 R143, RZ, RZ, R132 ;  /* 0x000000ffff8f7224 */ /* 0x000fe200078e0084 */
[----:B------:R-:W-:Y:S02]  /*15120*/  FSEL R54, R54, -INF , P6 ;  /* 0xff80000036367808 */ /* 0x000fe40003000000 */
[----:B------:R-:W-:Y:S02]  /*15130*/  FSEL R55, R55, -INF , P5 ;  /* 0xff80000037377808 */ /* 0x000fe40002800000 */
[----:B------:R-:W-:Y:S02]  /*15140*/  FSEL R66, R66, -INF , P2 ;  /* 0xff80000042427808 */ /* 0x000fe40001000000 */
[----:B------:R-:W-:Y:S02]  /*15150*/  FSEL R67, R67, -INF , P0 ;  /* 0xff80000043437808 */ /* 0x000fe40000000000 */
        /* <DEDUP_REMOVED lines=34> */
[----:B------:R-:W-:Y:S01]  /*15380*/  IMAD.MOV.U32 R143, RZ, RZ, R132 ;  /* 0x000000ffff8f7224 */ /* 0x000fe200078e0084 */
[----:B------:R-:W-:Y:S02]  /*15390*/  FSEL R56, R56, -INF , P6 ;  /* 0xff80000038387808 */ /* 0x000fe40003000000 */
[----:B------:R-:W-:Y:S02]  /*153a0*/  FSEL R57, R57, -INF , P5 ;  /* 0xff80000039397808 */ /* 0x000fe40002800000 */
[----:B------:R-:W-:Y:S02]  /*153b0*/  FSEL R60, R60, -INF , P2 ;  /* 0xff8000003c3c7808 */ /* 0x000fe40001000000 */
[----:B------:R-:W-:Y:S02]  /*153c0*/  FSEL R61, R61, -INF , P0 ;  /* 0xff8000003d3d7808 */ /* 0x000fe40000000000 */
[----:B-12---:R-:W-:Y:S05]  /*153d0*/  CALL.REL.NOINC `($__internal_47_$__cuda_sm70_shflsync_idx_p) ;  /* 0x0000141000007944 */ /* 0x006fea0003c00000 */
[----:B-----5:R-:W-:Y:S01]  /*153e0*/  FMNMX.FTZ R132, R4, R137, !PT ;  /* 0x0000008904847209 */ /* 0x020fe20007810000 */
[----:B------:R-:W-:Y:S01]  /*153f0*/  IMAD.IADD R133, R133, 0x1, R143 ;  /* 0x0000000185857824 */ /* 0x000fe200078e028f */
[----:B------:R-:W-:Y:S01]  /*15400*/  FMNMX.FTZ R7, R6, R138, !PT ;  /* 0x0000008a06077209 */ /* 0x000fe20007810000 */
[----:B------:R-:W-:Y:S01]  /*15410*/  IMAD.MOV.U32 R0, RZ, RZ, 0x2 ;  /* 0x00000002ff007424 */ /* 0x000fe200078e00ff */
[----:B------:R-:W-:Y:S02]  /*15420*/  FMNMX.FTZ R8, R16, R139, !PT ;  /* 0x0000008b10087209 */ /* 0x000fe40007810000 */
        /* <DEDUP_REMOVED lines=97> */
[----:B------:R-:W-:Y:S02]  /*15a40*/  MOV R2, 0x15a60 ;  /* 0x00015a6000027802 */ /* 0x000fe40000000f00 */
        /* <DEDUP_REMOVED lines=28> */
[----:B------:R-:W-:-:S05]  /*15c10*/  BRA `(.L_x_3079) ;  /* 0xffff335000007947 */ /* 0x000fca000383ffff */
.L_x_3033:
[----:B-1----:R-:W-:Y:S01]  /*15c20*/  MOV R3, 0x181f ;  /* 0x0000181f00037802 */ /* 0x002fe20000000f00 */
[----:B------:R1:W-:Y:S01]  /*15c30*/  STL [R1+0x10], RZ ;  /* 0x000010ff01007387 */ /* 0x0003e20000100800 */
[----:B------:R-:W-:Y:S01]  /*15c40*/  MOV R2, 0x15c70 ;  /* 0x00015c7000027802 */ /* 0x000fe20000000f00 */
[----:B------:R-:W-:Y:S02]  /*15c50*/  IMAD.MOV.U32 R143, RZ, RZ, R36 ;  /* 0x000000ffff8f7224 */ /* 0x000fe400078e0024 */
[----:B-1----:R-:W-:Y:S05]  /*15c60*/  CALL.REL.NOINC `($__internal_47_$__cuda_sm70_shflsync_idx_p) ;  /* 0x00000b8000007944 */ /* 0x002fea0003c00000 */
[----:B------:R-:W-:Y:S01]  /*15c70*/  MOV R28, R143 ;  /* 0x0000008f001c7202 */ /* 0x000fe20000000f00 */
[----:B-1---5:R-:W-:-:S05]  /*15c80*/  BRA `(.L_x_3080) ;  /* 0xffff5e5000007947 */ /* 0x022fca000383ffff */
.L_x_3036:
[----:B------:R-:W-:Y:S01]  /*15c90*/  MOV R3, 0x181f ;  /* 0x0000181f00037802 */ /* 0x000fe20000000f00 */
[----:B------:R2:W-:Y:S01]  /*15ca0*/  STL [R1+0x10], RZ ;  /* 0x000010ff01007387 */ /* 0x0005e20000100800 */
[----:B------:R-:W-:Y:S01]  /*15cb0*/  MOV R2, 0x15ce0 ;  /* 0x00015ce000027802 */ /* 0x000fe20000000f00 */
[----:B------:R-:W-:Y:S02]  /*15cc0*/  IMAD.MOV.U32 R143, RZ, RZ, R0 ;  /* 0x000000ffff8f7224 */ /* 0x000fe400078e0000 */
[----:B-12---:R-:W-:Y:S05]  /*15cd0*/  CALL.REL.NOINC `($__internal_47_$__cuda_sm70_shflsync_idx_p) ;  /* 0x00000b1000007944 */ /* 0x006fea0003c00000 */
[----:B------:R-:W-:Y:S01]  /*15ce0*/  MOV R135, R143 ;  /* 0x0000008f00877202 */ /* 0x000fe20000000f00 */
[----:B-1---5:R-:W-:-:S05]  /*15cf0*/  BRA `(.L_x_3081) ;  /* 0xffff6e8000007947 */ /* 0x022fca000383ffff */
.L_x_3037:
[----:B------:R-:W-:Y:S01]  /*15d00*/  MOV R3, 0x181f ;  /* 0x0000181f00037802 */ /* 0x000fe20000000f00 */
[----:B------:R4:W-:Y:S01]  /*15d10*/  STL [R1+0x10], RZ ;  /* 0x000010ff01007387 */ /* 0x0009e20000100800 */
[----:B------:R-:W-:Y:S01]  /*15d20*/  MOV R2, 0x15d50 ;  /* 0x00015d5000027802 */ /* 0x000fe20000000f00 */
[----:B------:R-:W-:Y:S02]  /*15d30*/  IMAD.MOV.U32 R143, RZ, RZ, R132 ;  /* 0x000000ffff8f7224 */ /* 0x000fe400078e0084 */
[----:B-1234-:R-:W-:Y:S05]  /*15d40*/  CALL.REL.NOINC `($__internal_47_$__cuda_sm70_shflsync_idx_p) ;  /* 0x00000aa000007944 */ /* 0x01efea0003c00000 */
[C---:B------:R-:W-:Y:S02]  /*15d50*/  IADD3 R208, -R141.reuse, 0x10, RZ ;  /* 0x000000108dd07810 */ /* 0x040fe40007ffe1ff */
[----:B------:R-:W-:Y:S02]  /*15d60*/  ISETP.NE.U32.AND P2, PT, R141, RZ, PT ;  /* 0x000000ff8d00720c */ /* 0x000fe40003f45070 */
[----:B------:R-:W-:Y:S04]  /*15d70*/  LOP3.LUT R208, R208, 0xf, RZ, 0xc0, !PT ;  /* 0x0000000fd0d07812 */ /* 0x000fe800078ec0ff */
[----:B------:R-:W-:Y:S04]  /*15d80*/  IADD3 R208, P5, P4, R208, R143, R210 ;  /* 0x0000008fd0d07210 */ /* 0x000fe80007cbe0d2 */
[----:B------:R-:W-:Y:S02]  /*15d90*/  IADD3.X R209, RZ, R135, R133, P5, P4 ;  /* 0x00000087ffd17210 */ /* 0x000fe40002fe8485 */
[----:B------:R-:W-:Y:S01]  /*15da0*/  IADD3 R2, P4, R143, R211, RZ ;  /* 0x000000d38f027210 */ /* 0x000fe20007f9e0ff */
[----:B-----5:R-:W-:Y:S02]  /*15db0*/  IMAD.MOV.U32 R143, RZ, RZ, R0 ;  /* 0x000000ffff8f7224 */ /* 0x020fe400078e0000 */
[----:B------:R-:W-:Y:S01]  /*15dc0*/  @!PT LDS RZ, [RZ] ;  /* 0x00000000fffff984 */ /* 0x000fe20000000800 */
[----:B------:R-:W-:Y:S01]  /*15dd0*/  @!PT LDS RZ, [RZ] ;  /* 0x00000000fffff984 */ /* 0x000fe20000000800 */
[----:B------:R-:W-:Y:S01]  /*15de0*/  @!PT LDS RZ, [RZ] ;  /* 0x00000000fffff984 */ /* 0x000fe20000000800 */
[----:B------:R2:W-:Y:S02]  /*15df0*/  LDGSTS.E.BYPASS.LTC128B.128.ZFILL [R252+0x4100], [R208.64], P2 ;  /* 0x04100000d0fc7fae */ /* 0x0005e40009141d48 */
[----:B------:R-:W-:Y:S05]  /*15e00*/  IMAD.X R3, R135, 0x1, R134, P4 ;  /* 0x0000000187037824 */ /* 0x000fea00020e0686 */
        /* <DEDUP_REMOVED lines=48> */
[----:B------:R2:W-:Y:S01]  /*16110*/  LDGSTS.E.BYPASS.LTC128B.128.ZFILL [R252+0x5100], [R208.64], P5 ;  /* 0x05100000d0fc7fae */ /* 0x0005e2000a941d48 */
[----:B------:R-:W-:Y:S02]  /*16120*/  IMAD.MOV.U32 R0, RZ, RZ, 0x3 ;  /* 0x00000003ff007424 */ /* 0x000fe400078e00ff */
[----:B------:R-:W-:Y:S03]  /*16130*/  IMAD.X R3, R135, 0x1, R134, P2 ;  /* 0x0000000187037824 */ /* 0x000fe600010e0686 */
[----:B------:R2:W-:Y:S04]  /*16140*/  STL [R1+0x10], R0 ;  /* 0x0000100001007387 */ /* 0x0005e80000100800 */
[----:B------:R3:W-:Y:S02]  /*16150*/  LDGSTS.E.BYPASS.LTC128B.128 [R252+0x7100], [R2.64], !P0 ;  /* 0x0710000002fc7fae */ /* 0x0007e4000c101d48 */
        /* <DEDUP_REMOVED lines=12> */
.L_x_3038:
[----:B------:R-:W-:Y:S02]  /*16220*/  MOV R0, 0x2 ;  /* 0x0000000200007802 */ /* 0x000fe40000000f00 */
[----:B------:R-:W-:Y:S02]  /*16230*/  MOV R2, 0x16250 ;  /* 0x0001625000027802 */ /* 0x000fe40000000f00 */
        /* <DEDUP_REMOVED lines=33> */
.L_x_3040:
[----:B------:R1:W5:Y:S01]  /*16450*/  LDL R132, [R1+0x18] ;  /* 0x0000180001847983 */ /* 0x0003620000100800 */
[----:B------:R-:W-:-:S02]  /*16460*/  MOV R0, 0x2 ;  /* 0x0000000200007802 */ /* 0x000fc40000000f00 */
[----:B------:R-:W-:Y:S02]  /*16470*/  MOV R2, 0x16490 ;  /* 0x0001649000027802 */ /* 0x000fe40000000f00 */
[----:B-1---5:R-:W-:Y:S05]  /*16480*/  CALL.REL.NOINC `($__internal_46_$__cuda_sm70_shflsync_bfly_p) ;  /* 0x0000030000007944 */ /* 0x022fea0003c00000 */
[----:B------:R-:W-:Y:S01]  /*16490*/  MOV R7, R0 ;  /* 0x0000000000077202 */ /* 0x000fe20000000f00 */
[----:B------:R-:W-:Y:S05]  /*164a0*/  BRA `(.L_x_3084) ;  /* 0xffff95c000007947 */ /* 0x000fea000383ffff */
.L_x_3041:
[----:B------:R-:W-:Y:S01]  /*164b0*/  IMAD.MOV.U32 R132, RZ, RZ, R7 ;  /* 0x000000ffff847224 */ /* 0x000fe200078e0007 */
[----:B------:R-:W-:Y:S02]  /*164c0*/  MOV R0, 0x1 ;  /* 0x0000000100007802 */ /* 0x000fe40000000f00 */
[----:B------:R-:W-:Y:S02]  /*164d0*/  MOV R2, 0x164f0 ;  /* 0x000164f000027802 */ /* 0x000fe40000000f00 */
[----:B------:R-:W-:Y:S05]  /*164e0*/  CALL.REL.NOINC `($__internal_46_$__cuda_sm70_shflsync_bfly_p) ;  /* 0x000002a000007944 */ /* 0x000fea0003c00000 */
[----:B------:R1:W5:Y:S01]  /*164f0*/  LDL R132, [R1+0x14] ;  /* 0x0000140001847983 */ /* 0x0003620000100800 */
[----:B------:R-:W-:Y:S01]  /*16500*/  FADD.FTZ R7, R7, R0 ;  /* 0x0000000007077221 */ /* 0x000fe20000010000 */
[----:B------:R-:W-:Y:S02]  /*16510*/  MOV R0, 0x2 ;  /* 0x0000000200007802 */ /* 0x000fe40000000f00 */
[----:B------:R-:W-:Y:S02]  /*16520*/  MOV R2, 0x16540 ;  /* 0x0001654000027802 */ /* 0x000fe40000000f00 */
[----:B-1---5:R-:W-:Y:S05]  /*16530*/  CALL.REL.NOINC `($__internal_46_$__cuda_sm70_shflsync_bfly_p) ;  /* 0x0000025000007944 */ /* 0x022fea0003c00000 */
[----:B------:R-:W2:Y:S02]  /*16540*/  LDL.LU R2, [R1+0x14] ;  /* 0x0000140001027983 */ /* 0x000ea40000300800 */
[----:B--2---:R-:W-:Y:S01]  /*16550*/  FADD.FTZ R6, R2, R0 ;  /* 0x0000000002067221 */ /* 0x004fe20000010000 */
[----:B------:R-:W-:-:S02]  /*16560*/  MOV R0, 0x1 ;  /* 0x0000000100007802 */ /* 0x000fc40000000f00 */
[----:B------:R-:W-:Y:S02]  /*16570*/  MOV R2, 0x165a0 ;  /* 0x000165a000027802 */ /* 0x000fe40000000f00 */
[----:B------:R-:W-:Y:S02]  /*16580*/  MOV R132, R6 ;  /* 0x0000000600847202 */ /* 0x000fe40000000f00 */
        /* <DEDUP_REMOVED lines=8> */
[----:B------:R-:W-:Y:S02]  /*16610*/  MOV R0, 0x1 ;  /* 0x0000000100007802 */ /* 0x000fe40000000f00 */
[----:B------:R-:W-:-:S02]  /*16620*/  MOV R2, 0x16650 ;  /* 0x0001665000027802 */ /* 0x000fc40000000f00 */
        /* <DEDUP_REMOVED lines=10> */
[----:B------:R-:W-:Y:S02]  /*166d0*/  MOV R2, 0x16700 ;  /* 0x0001670000027802 */ /* 0x000fe40000000f00 */
[----:B------:R-:W-:-:S02]  /*166e0*/  MOV R132, R4 ;  /* 0x0000000400847202 */ /* 0x000fc40000000f00 */
[----:B------:R-:W-:Y:S05]  /*166f0*/  CALL.REL.NOINC `($__internal_46_$__cuda_sm70_shflsync_bfly_p) ;  /* 0x0000009000007944 */ /* 0x000fea0003c00000 */
[----:B------:R-:W-:Y:S01]  /*16700*/  MOV R8, R0 ;  /* 0x0000000000087202 */ /* 0x000fe20000000f00 */
[----:B------:R-:W-:Y:S05]  /*16710*/  BRA `(.L_x_3085) ;  /* 0xffff948000007947 */ /* 0x000fea000383ffff */
.L_x_3055:
[----:B------:R1:W-:Y:S01]  /*16720*/  STL [R1+0x10], RZ ;  /* 0x000010ff01007387 */ /* 0x0003e20000100800 */
[----:B------:R-:W-:Y:S01]  /*16730*/  IMAD.MOV.U32 R143, RZ, RZ, R24 ;  /* 0x000000ffff8f7224 */ /* 0x000fe200078e0018 */
[----:B------:R-:W-:-:S02]  /*16740*/  MOV R3, 0x1f ;  /* 0x0000001f00037802 */ /* 0x000fc40000000f00 */
[----:B---3--:R-:W-:Y:S02]  /*16750*/  MOV R2, 0x16770 ;  /* 0x0001677000027802 */ /* 0x008fe40000000f00 */
[----:B-12-4-:R-:W-:Y:S05]  /*16760*/  CALL.REL.NOINC `($__internal_47_$__cuda_sm70_shflsync_idx_p) ;  /* 0x0000008000007944 */ /* 0x016fea0003c00000 */
[----:B-----5:R-:W-:Y:S01]  /*16770*/  MOV R0, R143 ;  /* 0x0000008f00007202 */ /* 0x020fe20000000f00 */
[----:B-1----:R-:W-:Y:S05]  /*16780*/  BRA `(.L_x_3086) ;  /* 0xffffbda000007947 */ /* 0x002fea000383ffff */
        .weak           $__internal_46_$__cuda_sm70_shflsync_bfly_p
        .type           $__internal_46_$__cuda_sm70_shflsync_bfly_p,@function
        .size           $__internal_46_$__cuda_sm70_shflsync_bfly_p,($__internal_47_$__cuda_sm70_shflsync_idx_p - $__internal_46_$__cuda_sm70_shflsync_bfly_p)
$__internal_46_$__cuda_sm70_shflsync_bfly_p:
[----:B------:R-:W-:Y:S02]  /*16790*/  MOV R143, 0xffffffff ;  /* 0xffffffff008f7802 */ /* 0x000fe40000000f00 */
[----:B------:R-:W-:Y:S02]  /*167a0*/  MOV R3, 0x1f ;  /* 0x0000001f00037802 */ /* 0x000fe40000000f00 */
[----:B------:R-:W-:Y:S04]  /*167b0*/  WARPSYNC R143 ;  /* 0x0000008f00007348 */ /* 0x000fe80003800000 */
[----:B------:R1:W2:Y:S02]  /*167c0*/  SHFL.BFLY PT, R0, R132, R0, R3 ;  /* 0x0c00000084007389 */ /* 0x0002a400000e0003 */
[----:B-1----:R-:W-:-:S04]  /*167d0*/  MOV R3, 0x0 ;  /* 0x0000000000037802 */ /* 0x002fc80000000f00 */
[----:B--2---:R-:W-:Y:S05]  /*167e0*/  RET.REL.NODEC R2 `(_ZN7cutlass13device_kernelIN5flash19enable_sm80_to_sm89INS1_16FlashAttnFwdSm80INS1_25CollectiveMainloopFwdSm80ILi4ELi1ELb0EN4cute5tupleIJNS5_1CILi128EEENS7_ILi64EEES8_EEELi128ENS_10bfloat16_tEfNS_4arch4Sm80ELb1ELb0ELb0ELb0ELb1ELb0ELb1ELb1EEENS1_21CollectiveEpilogueFwdINS6_IJS8_S8_S9_EEENS6_IJNS7_ILi1EEESH_SH_EEESB_SD_Li128ELb0ELb1ELb1ELb0EEENS1_30DynamicPersistentTileSchedulerILi128ELi128ELb1ELb1ELb0EEEEEEEEEvNT_6ParamsE) ;  /* 0xfffe981002007950 */ /* 0x004fea0003c3ffff */
        .weak           $__internal_47_$__cuda_sm70_shflsync_idx_p
        .type           $__internal_47_$__cuda_sm70_shflsync_idx_p,@function
        .size           $__internal_47_$__cuda_sm70_shflsync_idx_p,(.L_x_3635 - $__internal_47_$__cuda_sm70_shflsync_idx_p)
$__internal_47_$__cuda_sm70_shflsync_idx_p:
[----:B------:R1:W-:Y:S04]  /*167f0*/  STL [R1+0x108], R4 ;  /* 0x0001080401007387 */ /* 0x0003e80000100800 */
[----:B------:R2:W-:Y:S01]  /*16800*/  STL [R1+0x104], R0 ;  /* 0x0001040001007387 */ /* 0x0005e20000100800 */
[----:B-1----:R-:W-:-:S03]  /*16810*/  MOV R4, 0xffffffff ;  /* 0xffffffff00047802 */ /* 0x002fc60000000f00 */
[----:B--2---:R-:W2:Y:S01]  /*16820*/  LDL.LU R0, [R1+0x10] ;  /* 0x0000100001007983 */ /* 0x004ea20000300800 */
[----:B------:R-:W-:Y:S04]  /*16830*/  WARPSYNC R4 ;  /* 0x0000000400007348 */ /* 0x000fe80003800000 */
[----:B--2---:R1:W2:Y:S04]  /*16840*/  SHFL.IDX PT, R143, R143, R0, R3 ;  /* 0x000000008f8f7389 */ /* 0x0042a800000e0003 */
[----:B-1----:R1:W5:Y:S04]  /*16850*/  LDL.LU R4, [R1+0x108] ;  /* 0x0001080001047983 */ /* 0x0023680000300800 */
[----:B------:R1:W5:Y:S01]  /*16860*/  LDL.LU R0, [R1+0x104] ;  /* 0x0001040001007983 */ /* 0x0003620000300800 */
[----:B------:R-:W-:-:S04]  /*16870*/  MOV R3, 0x0 ;  /* 0x0000000000037802 */ /* 0x000fc80000000f00 */
[----:B--2---:R-:W-:Y:S05]  /*16880*/  RET.REL.NODEC R2 `(_ZN7cutlass13device_kernelIN5flash19enable_sm80_to_sm89INS1_16FlashAttnFwdSm80INS1_25CollectiveMainloopFwdSm80ILi4ELi1ELb0EN4cute5tupleIJNS5_1CILi128EEENS7_ILi64EEES8_EEELi128ENS_10bfloat16_tEfNS_4arch4Sm80ELb1ELb0ELb0ELb0ELb1ELb0ELb1ELb1EEENS1_21CollectiveEpilogueFwdINS6_IJS8_S8_S9_EEENS6_IJNS7_ILi1EEESH_SH_EEESB_SD_Li128ELb0ELb1ELb1ELb0EEENS1_30DynamicPersistentTileSchedulerILi128ELi128ELb1ELb1ELb0EEEEEEEEEvNT_6ParamsE) ;  /* 0xfffe977002007950 */ /* 0x004fea0003c3ffff */
.L_x_3087:
        /* <DEDUP_REMOVED lines=15> */
.L_x_3635:


//--------------------- .text._ZN7cutlass13device_kernelIN5flash19enable_sm80_to_sm89INS1_16FlashAttnFwdSm80INS1_25CollectiveMainloopFwdSm80ILi8ELi1ELb1EN4cute5tupleIJNS5_1CILi128EEENS7_ILi112EEES8_EEELi128ENS_10bfloat16_tEfNS_4arch4Sm80ELb1ELb0ELb0ELb1ELb1ELb0ELb1ELb1EEENS1_21CollectiveEpilogueFwdINS6_IJS8_S8_S9_EEENS6_IJNS7_ILi1EEESH_SH_EEESB_SD_Li256ELb1ELb1ELb1ELb0EEENS1_36VarlenDynamicPersistentTileSchedulerILi128ELi112ELi256ELi256ELb1ELb1ELb0ELb1ELb1ELb1EEEEEEEEEvNT_6ParamsE --------------------------
	.section	.text._ZN7cutlass13device_kernelIN5flash19enable_sm80_to_sm89INS1_16FlashAttnFwdSm80INS1_25CollectiveMainloopFwdSm80ILi8ELi1ELb1EN4cute5tupleIJNS5_1CILi128EEENS7_ILi112EEES8_EEELi128ENS_10bfloat16_tEfNS_4arch4Sm80ELb1ELb0ELb0ELb1ELb1ELb0ELb1ELb1EEENS1_21CollectiveEpilogueFwdINS6_IJS8_S8_S9_EEENS6_IJNS7_ILi1EEESH_SH_EEESB_SD_Li256ELb1ELb1ELb1ELb0EEENS1_36VarlenDynamicPersistentTileSchedulerILi128ELi112ELi256ELi256ELb1ELb1ELb0ELb1ELb1ELb1EEEEEEEEEvNT_6ParamsE,"ax",@progbits
	.sectioninfo	@"SHI_REGISTERS=255"
	.align	128
.text._ZN7cutlass13device_kernelIN5flash19enable_sm80_to_sm89INS1_16FlashAttnFwdSm80INS1_25CollectiveMainloopFwdSm80ILi8ELi1ELb1EN4cute5tupleIJNS5_1CILi128EEENS7_ILi112EEES8_EEELi128ENS_10bfloat16_tEfNS_4arch4Sm80ELb1ELb0ELb0ELb1ELb1ELb0ELb1ELb1EEENS1_21CollectiveEpilogueFwdINS6_IJS8_S8_S9_EEENS6_IJNS7_ILi1EEESH_SH_EEESB_SD_Li256ELb1ELb1ELb1ELb0EEENS1_36VarlenDynamicPersistentTileSchedulerILi128ELi112ELi256ELi256ELb1ELb1ELb0ELb1ELb1ELb1EEEEEEEEEvNT_6ParamsE:
        .type           _ZN7cutlass13device_kernelIN5flash19enable_sm80_to_sm89INS1_16FlashAttnFwdSm80INS1_25CollectiveMainloopFwdSm80ILi8ELi1ELb1EN4cute5tupleIJNS5_1CILi128EEENS7_ILi112EEES8_EEELi128ENS_10bfloat16_tEfNS_4arch4Sm80ELb1ELb0ELb0ELb1ELb1ELb0ELb1ELb1EEENS1_21CollectiveEpilogueFwdINS6_IJS8_S8_S9_EEENS6_IJNS7_ILi1EEESH_SH_EEESB_SD_Li256ELb1ELb1ELb1ELb0EEENS1_36VarlenDynamicPersistentTileSchedulerILi128ELi112ELi256ELi256ELb1ELb1ELb0ELb1ELb1ELb1EEEEEEEEEvNT_6ParamsE,@function
        .size           _ZN7cutlass13device_kernelIN5flash19enable_sm80_to_sm89INS1_16FlashAttnFwdSm80INS1_25CollectiveMainloopFwdSm80ILi8ELi1ELb1EN4cute5tupleIJNS5_1CILi128EEENS7_ILi112EEES8_EEELi128ENS_10bfloat16_tEfNS_4arch4Sm80ELb1ELb0ELb0ELb1ELb1ELb0ELb1ELb1EEENS1_21CollectiveEpilogueFwdINS6_IJS8_S8_S9_EEENS6_IJNS7_ILi1EEESH_SH_EEESB_SD_Li256ELb1ELb1ELb1ELb0EEENS1_36VarlenDynamicPersistentTileSchedulerILi128ELi112ELi256ELi256ELb1ELb1ELb0ELb1ELb1ELb1EEEEEEEEEvNT_6ParamsE,(.L_x_3638 - _ZN7cutlass13device_kernelIN5flash19enable_sm80_to_sm89INS1_16FlashAttnFwdSm80INS1_25CollectiveMainloopFwdSm80ILi8ELi1ELb1EN4cute5tupleIJNS5_1CILi128EEENS7_ILi112EEES8_EEELi128ENS_10bfloat16_tEfNS_4arch4Sm80ELb1ELb0ELb0ELb1ELb1ELb0ELb1ELb1EEENS1_21CollectiveEpilogueFwdINS6_IJS8_S8_S9_EEENS6_IJNS7_ILi1EEESH_SH_EEESB_SD_Li256ELb1ELb1ELb1ELb0EEENS1_36VarlenDynamicPersistentTileSchedulerILi128ELi112ELi256ELi256ELb1ELb1ELb0ELb1ELb1ELb1EEEEEEEEEvNT_6ParamsE)
        .other          _ZN7cutlass13device_kernelIN5flash19enable_sm80_to_sm89INS1_16FlashAttnFwdSm80INS1_25CollectiveMainloopFwdSm80ILi8ELi1ELb1EN4cute5tupleIJNS5_1CILi128EEENS7_ILi112EEES8_EEELi128ENS_10bfloat16_tEfNS_4arch4Sm80ELb1ELb0ELb0ELb1ELb1ELb0ELb1ELb1EEENS1_21CollectiveEpilogueFwdINS6_IJS8_S8_S9_EEENS6_IJNS7_ILi1EEESH_SH_EEESB_SD_Li256ELb1ELb1ELb1ELb0EEENS1_36VarlenDynamicPersistentTileSchedulerILi128ELi112ELi256ELi256ELb1ELb1ELb0ELb1ELb1ELb1EEEEEEEEEvNT_6ParamsE,@"STO_CUDA_ENTRY STV_DEFAULT"
_ZN7cutlass13device_kernelIN5flash19enable_sm80_to_sm89INS1_16FlashAttnFwdSm80INS1_25CollectiveMainloopFwdSm80ILi8ELi1ELb1EN4cute5tupleIJNS5_1CILi128EEENS7_ILi112EEES8_EEELi128ENS_10bfloat16_tEfNS_4arch4Sm80ELb1ELb0ELb0ELb1ELb1ELb0ELb1ELb1EEENS1_21CollectiveEpilogueFwdINS6_IJS8_S8_S9_EEENS6_IJNS7_ILi1EEESH_SH_EEESB_SD_Li256ELb1ELb1ELb1ELb0EEENS1_36VarlenDynamicPersistentTileSchedulerILi128ELi112ELi256ELi256ELb1ELb1ELb0ELb1ELb1ELb1EEEEEEEEEvNT_6ParamsE:
        /* <DEDUP_REMOVED lines=54> */
.L_x_3093:
        /* <DEDUP_REMOVED lines=16> */
.L_x_3224:
        /* <DEDUP_REMOVED lines=16> */
.L_x_3225:
[----:B--2---:R-:W-:-:S05]  /*0560*/  IMAD R0, R0, c[0x0][0x538], RZ ;  /* 0x00014e0000007a24 */ /* 0x004fca00078e02ff */
[----:B------:R-:W-:-:S04]  /*0570*/  IADD3 R6, R0, R6, RZ ;  /* 0x0000000600067210 */ /* 0x000fc80007ffe0ff */
[----:B------:R-:W-:-:S13]  /*0580*/  ISETP.GT.AND P0, PT, R6, UR4, PT ;  /* 0x0000000406007c0c */ /* 0x000fda000bf04270 */
[----:B-1----:R-:W-:Y:S05]  /*0590*/  @!P0 BRA `(.L_x_3093) ;  /* 0xfffffdc000008947 */ /* 0x002fea000383ffff */
.L_x_3089:
[----:B------:R-:W-:-:S05]  /*05a0*/  IADD3 R10, -R0, R6, RZ ;  /* 0x00000006000a7210 */ /* 0x000fca0007ffe1ff */
[----:B------:R-:W-:-:S05]  /*05b0*/  IMAD R0, R4, c[0x0][0x538], R10 ;  /* 0x00014e0004007a24 */ /* 0x000fca00078e020a */
[----:B------:R-:W-:Y:S01]  /*05c0*/  ISETP.GT.AND P0, PT, R0, UR4, PT ;  /* 0x0000000400007c0c */ /* 0x000fe2000bf04270 */
[----:B------:R-:W-:-:S12]  /*05d0*/  BRA.DIV ~URZ, `(.L_x_3094) ;  /* 0x00012ad27f007947 */ /* 0x000fd8000b800000 */
[----:B------:R-:W-:-:S04]  /*05e0*/  VOTE.ANY R6, PT, !P0 ;  /* 0x0000000000067806 */ /* 0x000fc800040e0100 */
.L_x_3226:
[----:B------:R-:W1:Y:S02]  /*05f0*/  POPC R0, R6 ;  /* 0x0000000600007309 */ /* 0x000e640000000000 */
[----:B-1----:R-:W-:-:S05]  /*0600*/  IADD3 R2, R0, R7, RZ ;  /* 0x0000000700027210 */ /* 0x002fca0007ffe0ff */
[----:B------:R1:W-:Y:S01]  /*0610*/  STL [R1+0x54], R2 ;  /* 0x0000540201007387 */ /* 0x0003e20000100800 */
[----:B------:R-:W-:Y:S05]  /*0620*/  BRA.DIV ~URZ, `(.L_x_3095) ;  /* 0x00012ad27f007947 */ /* 0x000fea000b800000 */
[----:B------:R2:W3:Y:S01]  /*0630*/  SHFL.IDX PT, R12, R9, R0, 0x1f ;  /* 0x00001f00090c7589 */ /* 0x0004e200000e0000 */
[----:B------:R-:W-:-:S03]  /*0640*/  MOV R5, RZ ;  /* 0x000000ff00057202 */ /* 0x000fc60000000f00 */
[----:B------:R2:W4:Y:S04]  /*0650*/  SHFL.IDX PT, R9, R8, R0, 0x1f ;  /* 0x00001f0008097589 */ /* 0x00052800000e0000 */
.L_x_3227:
[----:B------:R-:W-:Y:S01]  /*0660*/  ISETP.NE.AND P0, PT, R6, RZ, PT ;  /* 0x000000ff0600720c */ /* 0x000fe20003f05270 */
[----:B------:R-:W-:-:S12]  /*0670*/  BSSY B0, `(.L_x_3096) ;  /* 0x0000005000007945 */ /* 0x000fd80003800000 */
[----:B------:R-:W-:Y:S05]  /*0680*/  @!P0 BRA `(.L_x_3097) ;  /* 0x0000003000008947 */ /* 0x000fea0003800000 */
[----:B--2---:R-:W-:Y:S01]  /*0690*/  IADD3 R0, R0, -0x1, RZ ;  /* 0xffffffff00007810 */ /* 0x004fe20007ffe0ff */
[----:B------:R-:W-:Y:S05]  /*06a0*/  BRA.DIV ~URZ, `(.L_x_3098) ;  /* 0x00012b327f007947 */ /* 0x000fea000b800000 */
[----:B------:R2:W1:Y:S02]  /*06b0*/  SHFL.IDX PT, R5, R4, R0, 0x1f ;  /* 0x00001f0004057589 */ /* 0x00046400000e0000 */
.L_x_3097:
[----:B------:R-:W-:Y:S05]  /*06c0*/  BSYNC B0 ;  /* 0x0000000000007941 */ /* 0x000fea0003800000 */
.L_x_3096:
        /* <DEDUP_REMOVED lines=69> */
.L_x_3100:
        /* <DEDUP_REMOVED lines=70> */
.L_x_3101:
[----:B------:R-:W-:Y:S05]  /*0f80*/  BSYNC B0 ;  /* 0x0000000000007941 */ /* 0x000fea0003800000 */
.L_x_3099:
[----:B------:R-:W-:-:S04]  /*0f90*/  LOP3.LUT R0, RZ, R0, RZ, 0x33, !PT ;  /* 0x00000000ff007212 */ /* 0x000fc800078e33ff */
[----:B------:R-:W-:-:S05]  /*0fa0*/  IADD3 R0, R0, R12, RZ ;  /* 0x0000000c00007210 */ /* 0x000fca0007ffe0ff */
[----:B------:R2:W-:Y:S01]  /*0fb0*/  STL [R1+0x4c], R0 ;  /* 0x00004c0001007387 */ /* 0x0005e20000100800 */
[----:B------:R-:W-:Y:S05]  /*0fc0*/  BRA `(.L_x_3102) ;  /* 0x0000006000007947 */ /* 0x000fea0003800000 */
.L_x_3090:
[----:B------:R-:W-:Y:S01]  /*0fd0*/  MOV R0, UR4 ;  /* 0x0000000400007c02 */ /* 0x000fe20008000f00 */
[----:B------:R-:W-:Y:S04]  /*0fe0*/  STL [R1+0x4c], RZ ;  /* 0x00004cff01007387 */ /* 0x000fe80000100800 */
[----:B------:R-:W-:Y:S04]  /*0ff0*/  STL [R1+0x50], RZ ;  /* 0x000050ff01007387 */ /* 0x000fe80000100800 */
[----:B------:R1:W-:Y:S02]  /*1000*/  STL [R1+0x48], R0 ;  /* 0x0000480001007387 */ /* 0x0003e40000100800 */
[----:B-1----:R-:W-:-:S05]  /*1010*/  MOV R0, c[0x0][0x53c] ;  /* 0x00014f0000007a02 */ /* 0x002fca0000000f00 */
[----:B------:R1:W-:Y:S02]  /*1020*/  STL [R1+0x54], R0 ;  /* 0x0000540001007387 */ /* 0x0003e40000100800 */
.L_x_3102:
        /* <DEDUP_REMOVED lines=8> */
.L_x_3088:
        /* <DEDUP_REMOVED lines=118> */
[C---:B------:R-:W-:Y:S01]  /*1810*/  IADD3 R12, R26.reuse, 0x68, RZ ;  /* 0x000000681a0c7810 */ /* 0x040fe20007ffe0ff */
[----:B------:R-:W-:Y:S01]  /*1820*/  STL [R1+0x94], R19 ;  /* 0x0000941301007387 */ /* 0x000fe20000100800 */
[----:B--2---:R-:W-:Y:S02]  /*1830*/  IADD3 R11, R26, 0x70, RZ ;  /* 0x000000701a0b7810 */ /* 0x004fe40007ffe0ff */
        /* <DEDUP_REMOVED lines=69> */
.L_x_3223:
        /* <DEDUP_REMOVED lines=39> */
.L_x_3103:
[----:B------:R-:W-:-:S04]  /*1f00*/  ISETP.NE.U32.AND P1, PT, RZ, c[0x0][0x368], PT ;  /* 0x0000da00ff007a0c */ /* 0x000fc80003f25070 */
[----:B------:R-:W-:-:S13]  /*1f10*/  ISETP.NE.AND.EX P1, PT, RZ, c[0x0][0x36c], PT, P1 ;  /* 0x0000db00ff007a0c */ /* 0x000fda0003f25310 */
[----:B------:R-:W-:Y:S05]  /*1f20*/  @!P1 BRA `(.L_x_3104) ;  /* 0x0000004000009947 */ /* 0x000fea0003800000 */
[----:B-1----:R-:W-:-:S04]  /*1f30*/  IADD3 R2, P1, R19, c[0x0][0x368], RZ ;  /* 0x0000da0013027a10 */ /* 0x002fc80007f3e0ff */
[----:B------:R-:W-:-:S05]  /*1f40*/  IADD3.X R3, R18, c[0x0][0x36c], RZ, P1, !PT ;  /* 0x0000db0012037a10 */ /* 0x000fca0000ffe4ff */
[----:B------:R1:W5:Y:S01]  /*1f50*/  LDG.E R0, [R2.64] ;  /* 0x0000000602007981 */ /* 0x000362000c1e1900 */
[----:B------:R-:W-:Y:S05]  /*1f60*/  BRA `(.L_x_3105) ;  /* 0x0000008000007947 */ /* 0x000fea0003800000 */
.L_x_3104:
        /* <DEDUP_REMOVED lines=8> */
.L_x_3105:
        /* <DEDUP_REMOVED lines=67> */
.L_x_3107:
[----:B------:R-:W-:Y:S05]  /*2420*/  BSYNC B0 ;  /* 0x0000000000007941 */ /* 0x000fea0003800000 */
.L_x_3106:
        /* <DEDUP_REMOVED lines=84> */
[----:B------:R-:W-:Y:S01]  /*2970*/  IMAD.WIDE.U32 R24, R17, c[0x0][0x1e8], RZ ;  /* 0x00007a0011187a25 */ /* 0x000fe200078e00ff */
        /* <DEDUP_REMOVED lines=66> */
[----:B------:R-:W-:Y:S01]  /*2da0*/  IMAD R5, R223, c[0x0][0x1e4], R4 ;  /* 0x00007900df057a24 */ /* 0x000fe200078e0204 */
        /* <DEDUP_REMOVED lines=60> */
[C---:B------:R-:W-:Y:S01]  /*3170*/  @P6 ISETP.GE.AND P0, PT, R241.reuse, c[0x0][0x1d4], PT ;  /* 0x00007500f1006a0c */ /* 0x040fe20003f06270 */
[----:B---3--:R-:W-:Y:S02]  /*3180*/  IMAD R4, R14, c[0x0][0x208], RZ ;  /* 0x000082000e047a24 */ /* 0x008fe400078e02ff */
[----:B------:R-:W-:Y:S02]  /*3190*/  IMAD.SHL.U32 R14, R241, 0x2, RZ ;  /* 0x00000002f10e7824 */ /* 0x000fe400078e00ff */
[----:B------:R-:W-:Y:S01]  /*31a0*/  IMAD R5, R223, c[0x0][0x20c], R4 ;  /* 0x00008300df057a24 */ /* 0x000fe200078e0204 */
[----:B------:R-:W-:Y:S01]  /*31b0*/  @P4 LEA R4, P5, R251, R9, 0x1 ;  /* 0x00000009fb044211 */ /* 0x000fe200078a08ff */
        /* <DEDUP_REMOVED lines=16> */
[C---:B------:R-:W-:Y:S01]  /*32c0*/  IMAD.SHL.U32 R13, R251.reuse, 0x2, RZ ;  /* 0x00000002fb0d7824 */ /* 0x040fe200078e00ff */
[C---:B------:R-:W-:Y:S02]  /*32d0*/  LEA R12, P4, R0.reuse, c[0x0][0x1f8], 0x1 ;  /* 0x00007e00000c7a11 */ /* 0x040fe400078808ff */
        /* <DEDUP_REMOVED lines=12> */
[C---:B------:R-:W-:Y:S02]  /*33a0*/  @P5 LEA R2, P0, R251.reuse, R11, 0x1 ;  /* 0x0000000bfb025211 */ /* 0x040fe400078008ff */
        /* <DEDUP_REMOVED lines=81> */
.L_x_3228:
        /* <DEDUP_REMOVED lines=13> */
.L_x_3110:
[----:B--23--:R-:W-:Y:S05]  /*3990*/  BSYNC B0 ;  /* 0x0000000000007941 */ /* 0x00cfea0003800000 */
.L_x_3109:
        /* <DEDUP_REMOVED lines=8> */
[----:B------:R-:W-:Y:S01]  /*3a20*/  HMMA.16816.F32.BF16 R92, R136, R68, R4 ;  /* 0x00000044885c723c */ /* 0x000fe20000041804 */
[----:B------:R-:W-:-:S05]  /*3a30*/  LOP3.LUT R0, R0, 0xfffffff8, RZ, 0xc0, !PT ;  /* 0xfffffff800007812 */ /* 0x000fca00078ec0ff */
[----:B------:R-:W-:Y:S02]  /*3a40*/  IMAD.IADD R0, R2, 0x1, -R0 ;  /* 0x0000000102007824 */ /* 0x000fe400078e0a00 */
[----:B------:R-:W-:Y:S01]  /*3a50*/  HMMA.16816.F32.BF16 R24, R132, R26, RZ ;  /* 0x0000001a8418723c */ /* 0x000fe200000418ff */
[----:B------:R-:W2:Y:S02]  /*3a60*/  LDL R2, [R1] ;  /* 0x0000000001027983 */ /* 0x000ea40000100800 */
[----:B------:R-:W-:-:S05]  /*3a70*/  LOP3.LUT P0, RZ, R0, 0x4, RZ, 0xc0, !PT ;  /* 0x0000000400ff7812 */ /* 0x000fca000780c0ff */
[----:B-1----:R-:W-:Y:S08]  /*3a80*/  HMMA.16816.F32.BF16 R8, R132, R34, RZ ;  /* 0x000000228408723c */ /* 0x002ff000000418ff */
[----:B------:R-:W-:Y:S08]  /*3a90*/  HMMA.16816.F32.BF16 R52, R136, R48, R20 ;  /* 0x000000308834723c */ /* 0x000ff00000041814 */
[C---:B------:R-:W-:Y:S08]  /*3aa0*/  HMMA.16816.F32.BF16 R4, R132.reuse, R66, RZ ;  /* 0x000000428404723c */ /* 0x040ff000000418ff */
[C---:B------:R-:W-:Y:S08]  /*3ab0*/  HMMA.16816.F32.BF16 R16, R132.reuse, R18, RZ ;  /* 0x000000128410723c */ /* 0x040ff000000418ff */
[C---:B------:R-:W-:Y:S08]  /*3ac0*/  HMMA.16816.F32.BF16 R12, R132.reuse, R32, RZ ;  /* 0x00000020840c723c */ /* 0x040ff000000418ff */
[C---:B------:R-:W-:Y:S08]  /*3ad0*/  HMMA.16816.F32.BF16 R20, R132.reuse, R38, RZ ;  /* 0x000000268414723c */ /* 0x040ff000000418ff */
[----:B------:R-:W-:Y:S01]  /*3ae0*/  HMMA.16816.F32.BF16 R32, R132, R72, RZ ;  /* 0x000000488420723c */ /* 0x000fe200000418ff */
[----:B------:R-:W-:-:S05]  /*3af0*/  IMAD.MOV.U32 R0, RZ, RZ, 0x40 ;  /* 0x00000040ff007424 */ /* 0x000fca00078e00ff */
[----:B------:R-:W-:Y:S02]  /*3b00*/  SEL R0, R0, 0xffffffc0, !P0 ;  /* 0xffffffc000007807 */ /* 0x000fe40004000000 */
[----:B------:R-:W-:Y:S03]  /*3b10*/  HMMA.16816.F32.BF16 R56, R136, R40, R28 ;  /* 0x000000288838723c */ /* 0x000fe6000004181c */
[----:B------:R-:W-:-:S05]  /*3b20*/  IMAD.IADD R194, R192, 0x1, R0 ;  /* 0x00000001c0c27824 */ /* 0x000fca00078e0200 */
[----:B------:R-:W-:Y:S01]  /*3b30*/  HMMA.16816.F32.BF16 R28, R132, R74, RZ ;  /* 0x0000004a841c723c */ /* 0x000fe200000418ff */
[----:B------:R-:W-:Y:S07]  /*3b40*/  LDSM.16.M88.4 R36, [R194+0x2800] ;  /* 0x00280000c224783b */ /* 0x000fee0000000200 */
[C---:B------:R-:W-:Y:S01]  /*3b50*/  HMMA.16816.F32.BF16 R40, R136.reuse, R42, R24 ;  /* 0x0000002a8828723c */ /* 0x040fe20000041818 */
[----:B------:R-:W1:Y:S07]  /*3b60*/  LDSM.16.M88.4 R24, [R194] ;  /* 0x00000000c218783b */ /* 0x000e6e0000000200 */
[C---:B------:R-:W-:Y:S08]  /*3b70*/  HMMA.16816.F32.BF16 R100, R136.reuse, R46, R8 ;  /* 0x0000002e8864723c */ /* 0x040ff00000041808 */
[C---:B------:R-:W-:Y:S01]  /*3b80*/  HMMA.16816.F32.BF16 R72, R136.reuse, R106, R4 ;  /* 0x0000006a8848723c */ /* 0x040fe20000041804 */
[----:B------:R-:W3:Y:S07]  /*3b90*/  LDSM.16.M88.4 R4, [R194+0x1000] ;  /* 0x00100000c204783b */ /* 0x000eee0000000200 */
[----:B------:R-:W-:Y:S01]  /*3ba0*/  HMMA.16816.F32.BF16 R88, R136, R50, R16 ;  /* 0x000000328858723c */ /* 0x000fe20000041810 */
[----:B------:R-:W-:Y:S07]  /*3bb0*/  LDSM.16.M88.4 R48, [R194+0x1800] ;  /* 0x00180000c230783b */ /* 0x000fee0000000200 */
[----:B------:R-:W-:Y:S08]  /*3bc0*/  HMMA.16816.F32.BF16 R8, R132, R64, RZ ;  /* 0x000000408408723c */ /* 0x000ff000000418ff */
[C---:B------:R-:W-:Y:S01]  /*3bd0*/  HMMA.16816.F32.BF16 R84, R136.reuse, R70, R20 ;  /* 0x000000468854723c */ /* 0x040fe20000041814 */
[----:B------:R-:W4:Y:S07]  /*3be0*/  LDSM.16.M88.4 R20, [R194+0x800] ;  /* 0x00080000c214783b */ /* 0x000f2e0000000200 */
[C---:B------:R-:W-:Y:S01]  /*3bf0*/  HMMA.16816.F32.BF16 R64, R136.reuse, R108, R32 ;  /* 0x0000006c8840723c */ /* 0x040fe20000041820 */
[----:B------:R-:W5:Y:S07]  /*3c00*/  LDSM.16.M88.4 R32, [R194+0x3000] ;  /* 0x00300000c220783b */ /* 0x000f6e0000000200 */
[----:B------:R-:W-:Y:S01]  /*3c10*/  HMMA.16816.F32.BF16 R96, R136, R44, R12 ;  /* 0x0000002c8860723c */ /* 0x000fe2000004180c */
[----:B------:R-:W1:Y:S07]  /*3c20*/  LDSM.16.M88.4 R44, [R194+0x2000] ;  /* 0x00200000c22c783b */ /* 0x000e6e0000000200 */
[C---:B------:R-:W-:Y:S08]  /*3c30*/  HMMA.16816.F32.BF16 R16, R132.reuse, R60, RZ ;  /* 0x0000003c8410723c */ /* 0x040ff000000418ff */
[----:B------:R-:W-:Y:S08]  /*3c40*/  HMMA.16816.F32.BF16 R12, R132, R62, RZ ;  /* 0x0000003e840c723c */ /* 0x000ff000000418ff */
[----:B------:R-:W-:Y:S01]  /*3c50*/  HMMA.16816.F32.BF16 R60, R136, R110, R28 ;  /* 0x0000006e883c723c */ /* 0x000fe2000004181c */
[----:B------:R-:W-:-:S05]  /*3c60*/  IMAD.IADD R193, R199, 0x1, R0 ;  /* 0x00000001c7c17824 */ /* 0x000fca00078e0200 */
[----:B------:R-:W2:Y:S02]  /*3c70*/  LDSM.16.M88.4 R28, [R193] ;  /* 0x00000000c11c783b */ /* 0x000ea40000000200 */
[C---:B------:R-:W-:Y:S08]  /*3c80*/  HMMA.16816.F32.BF16 R68, R136.reuse, R80, R16 ;  /* 0x000000508844723c */ /* 0x040ff00000041810 */
[C---:B------:R-:W-:Y:S01]  /*3c90*/  HMMA.16816.F32.BF16 R80, R136.reuse, R82, R12 ;  /* 0x000000528850723c */ /* 0x040fe2000004180c */
[----:B------:R-:W-:Y:S07]  /*3ca0*/  LDSM.16.M88.4 R12, [R193+0x1000] ;  /* 0x00100000c10c783b */ /* 0x000fee0000000200 */
[----:B------:R-:W-:Y:S08]  /*3cb0*/  HMMA.16816.F32.BF16 R76, R136, R104, R8 ;  /* 0x00000068884c723c */ /* 0x000ff00000041808 */
[C---:B-1----:R-:W-:Y:S08]  /*3cc0*/  HMMA.16816.F32.BF16 R56, R168.reuse, R24, R56 ;  /* 0x00000018a838723c */ /* 0x042ff00000041838 */
[C---:B------:R-:W-:Y:S08]  /*3cd0*/  HMMA.16816.F32.BF16 R40, R168.reuse, R26, R40 ;  /* 0x0000001aa828723c */ /* 0x040ff00000041828 */
[C---:B---3--:R-:W-:Y:S08]  /*3ce0*/  HMMA.16816.F32.BF16 R16, R168.reuse, R4, R96 ;  /* 0x00000004a810723c */ /* 0x048ff00000041860 */
[C---:B------:R-:W-:Y:S08]  /*3cf0*/  HMMA.16816.F32.BF16 R8, R168.reuse, R6, R100 ;  /* 0x00000006a808723c */ /* 0x040ff00000041864 */
[C---:B----4-:R-:W-:Y:S08]  /*3d00*/  HMMA.16816.F32.BF16 R52, R168.reuse, R20, R52 ;  /* 0x00000014a834723c */ /* 0x050ff00000041834 */
[C---:B------:R-:W-:Y:S01]  /*3d10*/  HMMA.16816.F32.BF16 R24, R168.reuse, R22, R88 ;  /* 0x00000016a818723c */ /* 0x040fe20000041858 */
[----:B------:R-:W1:Y:S07]  /*3d20*/  LDSM.16.M88.4 R20, [R193+0x800] ;  /* 0x00080000c114783b */ /* 0x000e6e0000000200 */
[C---:B------:R-:W-:Y:S08]  /*3d30*/  HMMA.16816.F32.BF16 R4, R168.reuse, R48, R92 ;  /* 0x00000030a804723c */ /* 0x040ff0000004185c */
[C---:B-----5:R-:W-:Y:S01]  /*3d40*/  HMMA.16816.F32.BF16 R92, R168.reuse, R32, R64 ;  /* 0x00000020a85c723c */ /* 0x060fe20000041840 */
[----:B------:R-:W-:Y:S07]  /*3d50*/  LDSM.16.M88.4 R64, [R193+0x2800] ;  /* 0x00280000c140783b */ /* 0x000fee0000000200 */
[C---:B------:R-:W-:Y:S01]  /*3d60*/  HMMA.16816.F32.BF16 R100, R168.reuse, R34, R60 ;  /* 0x00000022a864723c */ /* 0x040fe2000004183c */
[----:B------:R-:W3:Y:S04]  /*3d70*/  LDSM.16.M88.4 R32, [R193+0x2000] ;  /* 0x00200000c120783b */ /* 0x000ee80000000200 */
[----:B------:R-:W-:Y:S03]  /*3d80*/  LDSM.16.M88.4 R60, [R192+0x3800] ;  /* 0x00380000c03c783b */ /* 0x000fe60000000200 */
[C---:B------:R-:W-:Y:S01]  /*3d90*/  HMMA.16816.F32.BF16 R112, R168.reuse, R44, R68 ;  /* 0x0000002ca870723c */ /* 0x040fe20000041844 */
[----:B------:R-:W4:Y:S07]  /*3da0*/  LDSM.16.M88.4 R68, [R193+0x1800] ;  /* 0x00180000c144783b */ /* 0x000f2e0000000200 */
[C---:B------:R-:W-:Y:S01]  /*3db0*/  HMMA.16816.F32.BF16 R104, R168.reuse, R46, R80 ;  /* 0x0000002ea868723c */ /* 0x040fe20000041850 */
[----:B------:R-:W-:Y:S07]  /*3dc0*/  LDSM.16.M88.4 R44, [R192+0x4800] ;  /* 0x00480000c02c783b */ /* 0x000fee0000000200 */
[C---:B------:R-:W-:Y:S01]  /*3dd0*/  HMMA.16816.F32.BF16 R108, R168.reuse, R50, R84 ;  /* 0x00000032a86c723c */ /* 0x040fe20000041854 */
[----:B------:R-:W5:Y:S04]  /*3de0*/  LDSM.16.M88.4 R84, [R193+0x3000] ;  /* 0x00300000c154783b */ /* 0x000f680000000200 */
[----:B------:R-:W3:Y:S03]  /*3df0*/  LDSM.16.M88.4 R48, [R192+0x4000] ;  /* 0x00400000c030783b */ /* 0x000ee60000000200 */
[C---:B------:R-:W-:Y:S08]  /*3e00*/  HMMA.16816.F32.BF16 R96, R168.reuse, R36, R76 ;  /* 0x00000024a860723c */ /* 0x040ff0000004184c */
[----:B------:R-:W-:Y:S01]  /*3e10*/  HMMA.16816.F32.BF16 R76, R168, R38, R72 ;  /* 0x00000026a84c723c */ /* 0x000fe20000041848 */
[----:B------:R-:W-:Y:S07]  /*3e20*/  LDSM.16.M88.4 R36, [R192+0x5800] ;  /* 0x00580000c024783b */ /* 0x000fee0000000200 */
[C---:B--2---:R-:W-:Y:S08]  /*3e30*/  HMMA.16816.F32.BF16 R88, R172.reuse, R28, R56 ;  /* 0x0000001cac58723c */ /* 0x044ff00000041838 */
[C---:B-1----:R-:W-:Y:S08]  /*3e40*/  HMMA.16816.F32.BF16 R80, R172.reuse, R20, R52 ;  /* 0x00000014ac50723c */ /* 0x042ff00000041834 */
[C---:B------:R-:W-:Y:S08]  /*3e50*/  HMMA.16816.F32.BF16 R72, R172.reuse, R22, R24 ;  /* 0x00000016ac48723c */ /* 0x040ff00000041818 */
[C---:B------:R-:W-:Y:S08]  /*3e60*/  HMMA.16816.F32.BF16 R56, R172.reuse, R12, R16 ;  /* 0x0000000cac38723c */ /* 0x040ff00000041810 */
[C---:B---3--:R-:W-:Y:S08]  /*3e70*/  HMMA.16816.F32.BF16 R20, R172.reuse, R32, R112 ;  /* 0x00000020ac14723c */ /* 0x048ff00000041870 */
[C---:B------:R-:W-:Y:S01]  /*3e80*/  HMMA.16816.F32.BF16 R16, R172.reuse, R34, R104 ;  /* 0x00000022ac10723c */ /* 0x040fe20000041868 */
[----:B------:R-:W1:Y:S07]  /*3e90*/  LDSM.16.M88.4 R32, [R192+0x6000] ;  /* 0x00600000c020783b */ /* 0x000e6e0000000200 */
[C---:B------:R-:W-:Y:S01]  /*3ea0*/  HMMA.16816.F32.BF16 R116, R172.reuse, R30, R40 ;  /* 0x0000001eac74723c */ /* 0x040fe20000041828 */
[----:B------:R-:W2:Y:S07]  /*3eb0*/  LDSM.16.M88.4 R40, [R192+0x5000] ;  /* 0x00500000c028783b */ /* 0x000eae0000000200 */
[C---:B------:R-:W-:Y:S08]  /*3ec0*/  HMMA.16816.F32.BF16 R52, R172.reuse, R14, R8 ;  /* 0x0000000eac34723c */ /* 0x040ff00000041808 */
[C---:B------:R-:W-:Y:S01]  /*3ed0*/  HMMA.16816.F32.BF16 R8, R172.reuse, R66, R76 ;  /* 0x00000042ac08723c */ /* 0x040fe2000004184c */
[----:B------:R-:W3:Y:S07]  /*3ee0*/  LDSM.16.M88.4 R76, [R192+0x6800] ;  /* 0x00680000c04c783b */ /* 0x000eee0000000200 */
[C---:B----4-:R-:W-:Y:S08]  /*3ef0*/  HMMA.16816.F32.BF16 R28, R172.reuse, R68, R4 ;  /* 0x00000044ac1c723c */ /* 0x050ff00000041804 */
[C---:B-----5:R-:W-:Y:S08]  /*3f00*/  HMMA.16816.F32.BF16 R4, R172.reuse, R84, R92 ;  /* 0x00000054ac04723c */ /* 0x060ff0000004185c */
[C---:B------:R-:W-:Y:S01]  /*3f10*/  HMMA.16816.F32.BF16 R84, R172.reuse, R86, R100 ;  /* 0x00000056ac54723c */ /* 0x040fe20000041864 */
[----:B------:R-:W4:Y:S07]  /*3f20*/  LDSM.16.M88.4 R100, [R199+0x3800] ;  /* 0x00380000c764783b */ /* 0x000f2e0000000200 */
[C---:B------:R-:W-:Y:S01]  /*3f30*/  HMMA.16816.F32.BF16 R12, R172.reuse, R64, R96 ;  /* 0x00000040ac0c723c */ /* 0x040fe20000041860 */
[----:B------:R-:W5:Y:S07]  /*3f40*/  LDSM.16.M88.4 R64, [R199+0x4000] ;  /* 0x00400000c740783b */ /* 0x000f6e0000000200 */
[----:B------:R-:W-:Y:S01]  /*3f50*/  HMMA.16816.F32.BF16 R24, R172, R70, R108 ;  /* 0x00000046ac18723c */ /* 0x000fe2000004186c */
[----:B------:R-:W-:Y:S07]  /*3f60*/  LDSM.16.M88.4 R68, [R199+0x5000] ;  /* 0x00500000c744783b */ /* 0x000fee0000000200 */
[C---:B------:R-:W-:Y:S01]  /*3f70*/  HMMA.16816.F32.BF16 R124, R176.reuse, R44, R56 ;  /* 0x0000002cb07c723c */ /* 0x040fe20000041838 */
[----:B------:R-:W1:Y:S07]  /*3f80*/  LDSM.16.M88.4 R56, [R199+0x6000] ;  /* 0x00600000c738783b */ /* 0x000e6e0000000200 */
[C---:B------:R-:W-:Y:S01]  /*3f90*/  HMMA.16816.F32.BF16 R128, R176.reuse, R48, R80 ;  /* 0x00000030b080723c */ /* 0x040fe20000041850 */
[----:B------:R-:W2:Y:S07]  /*3fa0*/  LDSM.16.M88.4 R80, [R199+0x4800] ;  /* 0x00480000c750783b */ /* 0x000eae0000000200 */
[C---:B------:R-:W-:Y:S08]  /*3fb0*/  HMMA.16816.F32.BF16 R88, R176.reuse, R60, R88 ;  /* 0x0000003cb058723c */ /* 0x040ff00000041858 */
[C---:B------:R-:W-:Y:S01]  /*3fc0*/  HMMA.16816.F32.BF16 R116, R176.reuse, R62, R116 ;  /* 0x0000003eb074723c */ /* 0x040fe20000041874 */
[----:B------:R-:W3:Y:S07]  /*3fd0*/  LDSM.16.M88.4 R60, [R199+0x5800] ;  /* 0x00580000c73c783b */ /* 0x000eee0000000200 */
[C---:B------:R-:W-:Y:S08]  /*3fe0*/  HMMA.16816.F32.BF16 R112, R176.reuse, R50, R72 ;  /* 0x00000032b070723c */ /* 0x040ff00000041848 */
[C---:B------:R-:W-:Y:S01]  /*3ff0*/  HMMA.16816.F32.BF16 R140, R176.reuse, R46, R52 ;  /* 0x0000002eb08c723c */ /* 0x040fe20000041834 */
[----:B------:R-:W3:Y:S07]  /*4000*/  LDSM.16.M88.4 R52, [R199+0x6800] ;  /* 0x00680000c734783b */ /* 0x000eee0000000200 */
[C---:B-1----:R-:W-:Y:S08]  /*4010*/  HMMA.16816.F32.BF16 R72, R176.reuse, R34, R8 ;  /* 0x00000022b048723c */ /* 0x042ff00000041808 */
[C---:B--2---:R-:W-:Y:S08]  /*4020*/  HMMA.16816.F32.BF16 R120, R176.reuse, R40, R28 ;  /* 0x00000028b078723c */ /* 0x044ff0000004181c */
[C---:B------:R-:W-:Y:S01]  /*4030*/  HMMA.16816.F32.BF16 R108, R176.reuse, R42, R24 ;  /* 0x0000002ab06c723c */ /* 0x040fe20000041818 */
[----:B------:R-:W1:Y:S07]  /*4040*/  LDSM.16.M88.4 R40, [R194+0x3800] ;  /* 0x00380000c228783b */ /* 0x000e6e0000000200 */
[C---:B------:R-:W-:Y:S08]  /*4050*/  HMMA.16816.F32.BF16 R104, R176.reuse, R36, R20 ;  /* 0x00000024b068723c */ /* 0x040ff00000041814 */
[C---:B------:R-:W-:Y:S01]  /*4060*/  HMMA.16816.F32.BF16 R96, R176.reuse, R38, R16 ;  /* 0x00000026b060723c */ /* 0x040fe20000041810 */
[----:B------:R-:W2:Y:S07]  /*4070*/  LDSM.16.M88.4 R36, [R194+0x4000] ;  /* 0x00400000c224783b */ /* 0x000eae0000000200 */
[C---:B------:R-:W-:Y:S01]  /*4080*/  HMMA.16816.F32.BF16 R92, R176.reuse, R32, R12 ;  /* 0x00000020b05c723c */ /* 0x040fe2000004180c */
[----:B------:R-:W1:Y:S07]  /*4090*/  LDSM.16.M88.4 R32, [R194+0x4800] ;  /* 0x00480000c220783b */ /* 0x000e6e0000000200 */
[C---:B---3--:R-:W-:Y:S08]  /*40a0*/  HMMA.16816.F32.BF16 R48, R176.reuse, R76, R4 ;  /* 0x0000004cb030723c */ /* 0x048ff00000041804 */
[----:B------:R-:W-:Y:S01]  /*40b0*/  HMMA.16816.F32.BF16 R44, R176, R78, R84 ;  /* 0x0000004eb02c723c */ /* 0x000fe20000041854 */
[----:B------:R-:W-:Y:S07]  /*40c0*/  LDSM.16.M88.4 R84, [R194+0x6800] ;  /* 0x00680000c254783b */ /* 0x000fee0000000200 */
[C---:B----4-:R-:W-:Y:S01]  /*40d0*/  HMMA.16816.F32.BF16 R28, R180.reuse, R100, R88 ;  /* 0x00000064b41c723c */ /* 0x050fe20000041858 */
[----:B------:R-:W3:Y:S07]  /*40e0*/  LDSM.16.M88.4 R88, [R194+0x5000] ;  /* 0x00500000c258783b */ /* 0x000eee0000000200 */
[C---:B-----5:R-:W-:Y:S01]  /*40f0*/  HMMA.16816.F32.BF16 R20, R180.reuse, R64, R128 ;  /* 0x00000040b414723c */ /* 0x060fe20000041880 */
[----:B------:R-:W4:Y:S07]  /*4100*/  LDSM.16.M88.4 R128, [R194+0x5800] ;  /* 0x00580000c280783b */ /* 0x000f2e0000000200 */
[C---:B------:R-:W-:Y:S08]  /*4110*/  HMMA.16816.F32.BF16 R16, R180.reuse, R66, R112 ;  /* 0x00000042b410723c */ /* 0x040ff00000041870 */
[C---:B------:R-:W-:Y:S08]  /*4120*/  HMMA.16816.F32.BF16 R24, R180.reuse, R102, R116 ;  /* 0x00000066b418723c */ /* 0x040ff00000041874 */
[C---:B------:R-:W-:Y:S01]  /*4130*/  HMMA.16816.F32.BF16 R112, R180.reuse, R58, R72 ;  /* 0x0000003ab470723c */ /* 0x040fe20000041848 */
[----:B------:R-:W5:Y:S07]  /*4140*/  LDSM.16.M88.4 R72, [R194+0x6000] ;  /* 0x00600000c248783b */ /* 0x000f6e0000000200 */
[C---:B------:R-:W-:Y:S08]  /*4150*/  HMMA.16816.F32.BF16 R12, R180.reuse, R80, R124 ;  /* 0x00000050b40c723c */ /* 0x040ff0000004187c */
[C---:B------:R-:W-:Y:S08]  /*4160*/  HMMA.16816.F32.BF16 R8, R180.reuse, R82, R140 ;  /* 0x00000052b408723c */ /* 0x040ff0000004188c */
[C---:B------:R-:W-:Y:S08]  /*4170*/  HMMA.16816.F32.BF16 R4, R180.reuse, R68, R120 ;  /* 0x00000044b404723c */ /* 0x040ff00000041878 */
[C---:B------:R-:W-:Y:S08]  /*4180*/  HMMA.16816.F32.BF16 R80, R180.reuse, R70, R108 ;  /* 0x00000046b450723c */ /* 0x040ff0000004186c */
[C---:B------:R-:W-:Y:S08]  /*4190*/  HMMA.16816.F32.BF16 R120, R180.reuse, R60, R104 ;  /* 0x0000003cb478723c */ /* 0x040ff00000041868 */
[C---:B------:R-:W-:Y:S01]  /*41a0*/  HMMA.16816.F32.BF16 R116, R180.reuse, R56, R92 ;  /* 0x00000038b474723c */ /* 0x040fe2000004185c */
[----:B------:R-:W2:Y:S07]  /*41b0*/  LDSM.16.M88.4 R56, [R193+0x4000] ;  /* 0x00400000c138783b */ /* 0x000eae0000000200 */
[C---:B------:R-:W-:Y:S01]  /*41c0*/  HMMA.16816.F32.BF16 R108, R180.reuse, R52, R48 ;  /* 0x00000034b46c723c */ /* 0x040fe20000041830 */
[----:B------:R-:W3:Y:S07]  /*41d0*/  LDSM.16.M88.4 R48, [R193+0x5000] ;  /* 0x00500000c130783b */ /* 0x000eee0000000200 */
[C---:B------:R-:W-:Y:S01]  /*41e0*/  HMMA.16816.F32.BF16 R124, R180.reuse, R62, R96 ;  /* 0x0000003eb47c723c */ /* 0x040fe20000041860 */
[----:B------:R-:W-:Y:S07]  /*41f0*/  LDSM.16.M88.4 R60, [R193+0x3800] ;  /* 0x00380000c13c783b */ /* 0x000fee0000000200 */
[----:B------:R-:W-:Y:S01]  /*4200*/  HMMA.16816.F32.BF16 R104, R180, R54, R44 ;  /* 0x00000036b468723c */ /* 0x000fe2000004182c */
[----:B------:R-:W3:Y:S04]  /*4210*/  LDSM.16.M88.4 R44, [R193+0x5800] ;  /* 0x00580000c12c783b */ /* 0x000ee80000000200 */
[----:B------:R-:W-:Y:S03]  /*4220*/  LDSM.16.M88.4 R52, [R193+0x4800] ;  /* 0x00480000c134783b */ /* 0x000fe60000000200 */
[C---:B-1----:R-:W-:Y:S08]  /*4230*/  HMMA.16816.F32.BF16 R100, R184.reuse, R40, R28 ;  /* 0x00000028b864723c */ /* 0x042ff0000004181c */
[C---:B------:R-:W-:Y:S01]  /*4240*/  HMMA.16816.F32.BF16 R96, R184.reuse, R42, R24 ;  /* 0x0000002ab860723c */ /* 0x040fe20000041818 */
[----:B------:R-:W1:Y:S07]  /*4250*/  LDSM.16.M88.4 R40, [R193+0x6000] ;  /* 0x00600000c128783b */ /* 0x000e6e0000000200 */
[C---:B--2---:R-:W-:Y:S08]  /*4260*/  HMMA.16816.F32.BF16 R92, R184.reuse, R36, R20 ;  /* 0x00000024b85c723c */ /* 0x044ff00000041814 */
[----:B------:R-:W-:Y:S01]  /*4270*/  HMMA.16816.F32.BF16 R76, R184, R38, R16 ;  /* 0x00000026b84c723c */ /* 0x000fe20000041810 */
[----:B------:R-:W2:Y:S01]  /*4280*/  LDSM.16.M88.4 R36, [R193+0x6800] ;  /* 0x00680000c124783b */ /* 0x000ea20000000200 */
[----:B------:R-:W-:Y:S01]  /*4290*/  ISETP.GT.AND P0, PT, R146, R2, PT ;  /* 0x000000029200720c */ /* 0x000fe20003f04270 */
[----:B------:R-:W-:-:S05]  /*42a0*/  DEPBAR.LE SB0, 0x0 ;  /* 0x000080000000791a */ /* 0x000fca0000000000 */
[C---:B------:R-:W-:Y:S08]  /*42b0*/  HMMA.16816.F32.BF16 R68, R184.reuse, R32, R12 ;  /* 0x00000020b844723c */ /* 0x040ff0000004180c */
[C---:B------:R-:W-:Y:S08]  /*42c0*/  HMMA.16816.F32.BF16 R64, R184.reuse, R34, R8 ;  /* 0x00000022b840723c */ /* 0x040ff00000041808 */
[C---:B---3--:R-:W-:Y:S08]  /*42d0*/  HMMA.16816.F32.BF16 R32, R184.reuse, R88, R4 ;  /* 0x00000058b820723c */ /* 0x048ff00000041804 */
[C---:B------:R-:W-:Y:S08]  /*42e0*/  HMMA.16816.F32.BF16 R28, R184.reuse, R90, R80 ;  /* 0x0000005ab81c723c */ /* 0x040ff00000041850 */
[C---:B----4-:R-:W-:Y:S08]  /*42f0*/  HMMA.16816.F32.BF16 R24, R184.reuse, R128, R120 ;  /* 0x00000080b818723c */ /* 0x050ff00000041878 */
[C---:B-----5:R-:W-:Y:S08]  /*4300*/  HMMA.16816.F32.BF16 R16, R184.reuse, R72, R116 ;  /* 0x00000048b810723c */ /* 0x060ff00000041874 */
[C---:B------:R-:W-:Y:S08]  /*4310*/  HMMA.16816.F32.BF16 R8, R184.reuse, R84, R108 ;  /* 0x00000054b808723c */ /* 0x040ff0000004186c */
[C---:B------:R-:W-:Y:S08]  /*4320*/  HMMA.16816.F32.BF16 R20, R184.reuse, R130, R124 ;  /* 0x00000082b814723c */ /* 0x040ff0000004187c */
[C---:B------:R-:W-:Y:S08]  /*4330*/  HMMA.16816.F32.BF16 R12, R184.reuse, R74, R112 ;  /* 0x0000004ab80c723c */ /* 0x040ff00000041870 */
[----:B------:R-:W-:Y:S01]  /*4340*/  HMMA.16816.F32.BF16 R4, R184, R86, R104 ;  /* 0x00000056b804723c */ /* 0x000fe20000041868 */
[----:B------:R-:W-:Y:S07]  /*4350*/  BSSY B1, `(.L_x_3112) ;  /* 0x0000089000017945 */ /* 0x000fee0003800000 */
[----:B------:R-:W-:Y:S01]  /*4360*/  HMMA.16816.F32.BF16 R92, R188, R56, R92 ;  /* 0x00000038bc5c723c */ /* 0x000fe2000004185c */
[----:B------:R-:W-:-:S07]  /*4370*/  IADD3 R207, R199, 0x3800, RZ ;  /* 0x00003800c7cf7810 */ /* 0x000fce0007ffe0ff */
[----:B------:R-:W-:Y:S01]  /*4380*/  HMMA.16816.F32.BF16 R76, R188, R58, R76 ;  /* 0x0000003abc4c723c */ /* 0x000fe2000004184c */
[----:B------:R-:W-:-:S07]  /*4390*/  IADD3 R206, R199, 0x6800, RZ ;  /* 0x00006800c7ce7810 */ /* 0x000fce0007ffe0ff */
[----:B------:R-:W-:Y:S01]  /*43a0*/  HMMA.16816.F32.BF16 R56, R188, R48, R32 ;  /* 0x00000030bc38723c */ /* 0x000fe20000041820 */
[C---:B------:R-:W-:Y:S02]  /*43b0*/  IADD3 R205, R199.reuse, 0x6000, RZ ;  /* 0x00006000c7cd7810 */ /* 0x040fe40007ffe0ff */
[----:B------:R-:W-:-:S05]  /*43c0*/  IADD3 R204, R199, 0x5800, RZ ;  /* 0x00005800c7cc7810 */ /* 0x000fca0007ffe0ff */
[----:B------:R-:W-:Y:S01]  /*43d0*/  HMMA.16816.F32.BF16 R48, R188, R50, R28 ;  /* 0x00000032bc30723c */ /* 0x000fe2000004181c */
[C---:B------:R-:W-:Y:S02]  /*43e0*/  IADD3 R203, R199.reuse, 0x5000, RZ ;  /* 0x00005000c7cb7810 */ /* 0x040fe40007ffe0ff */
[----:B------:R-:W-:-:S05]  /*43f0*/  IADD3 R202, R199, 0x4800, RZ ;  /* 0x00004800c7ca7810 */ /* 0x000fca0007ffe0ff */
[----:B------:R-:W-:Y:S01]  /*4400*/  HMMA.16816.F32.BF16 R32, R188, R44, R24 ;  /* 0x0000002cbc20723c */ /* 0x000fe20000041818 */
[----:B------:R-:W-:-:S07]  /*4410*/  IADD3 R201, R199, 0x4000, RZ ;  /* 0x00004000c7c97810 */ /* 0x000fce0007ffe0ff */
[C---:B-1----:R-:W-:Y:S08]  /*4420*/  HMMA.16816.F32.BF16 R28, R188.reuse, R40, R16 ;  /* 0x00000028bc1c723c */ /* 0x042ff00000041810 */
[C---:B--2---:R-:W-:Y:S08]  /*4430*/  HMMA.16816.F32.BF16 R24, R188.reuse, R36, R8 ;  /* 0x00000024bc18723c */ /* 0x044ff00000041808 */
        /* <DEDUP_REMOVED lines=44> */
.L_x_3229:
[----:B------:R-:W-:Y:S05]  /*4700*/  BRA.DIV ~URZ, `(.L_x_3115) ;  /* 0x0000ec827f007947 */ /* 0x000fea000b800000 */
[----:B------:R3:W4:Y:S02]  /*4710*/  SHFL.IDX PT, R2, R4, RZ, 0x181f ;  /* 0x00181fff04027589 */ /* 0x00072400000e0000 */
.L_x_3230:
        /* <DEDUP_REMOVED lines=16> */
.L_x_3117:
[----:B------:R-:W-:Y:S05]  /*4820*/  BSYNC B0 ;  /* 0x0000000000007941 */ /* 0x000fea0003800000 */
.L_x_3116:
[----:B------:R-:W-:Y:S05]  /*4830*/  BRA.DIV ~URZ, `(.L_x_3118) ;  /* 0x0000ebc27f007947 */ /* 0x000fea000b800000 */
[----:B--2---:R2:W1:Y:S04]  /*4840*/  SHFL.IDX PT, R5, R0, 0x1, 0x181f ;  /* 0x00381f0000057f89 */ /* 0x00446800000e0000 */
[----:B----4-:R2:W4:Y:S02]  /*4850*/  SHFL.IDX PT, R2, R4, 0x1, 0x181f ;  /* 0x00381f0004027f89 */ /* 0x01052400000e0000 */
.L_x_3231:
        /* <DEDUP_REMOVED lines=16> */
.L_x_3120:
[----:B------:R-:W-:Y:S05]  /*4960*/  BSYNC B0 ;  /* 0x0000000000007941 */ /* 0x000fea0003800000 */
.L_x_3119:
[----:B------:R-:W-:Y:S05]  /*4970*/  BRA.DIV ~URZ, `(.L_x_3121) ;  /* 0x0000eb527f007947 */ /* 0x000fea000b800000 */
[----:B-1----:R1:W2:Y:S02]  /*4980*/  SHFL.IDX PT, R5, R0, 0x2, 0x181f ;  /* 0x00581f0000057f89 */ /* 0x0022a400000e0000 */
.L_x_3232:
[----:B------:R-:W-:Y:S05]  /*4990*/  BRA.DIV ~URZ, `(.L_x_3122) ;  /* 0x0000eba27f007947 */ /* 0x000fea000b800000 */
[----:B----4-:R4:W1:Y:S02]  /*49a0*/  SHFL.IDX PT, R2, R4, 0x2, 0x181f ;  /* 0x00581f0004027f89 */ /* 0x01086400000e0000 */
.L_x_3233:
        /* <DEDUP_REMOVED lines=16> */
.L_x_3124:
[----:B------:R-:W-:Y:S05]  /*4ab0*/  BSYNC B0 ;  /* 0x0000000000007941 */ /* 0x000fea0003800000 */
.L_x_3123:
[----:B------:R-:W-:Y:S05]  /*4ac0*/  BRA.DIV ~URZ, `(.L_x_3125) ;  /* 0x0000eae27f007947 */ /* 0x000fea000b800000 */
[----:B-1----:R1:W3:Y:S04]  /*4ad0*/  SHFL.IDX PT, R6, R0, 0x3, 0x181f ;  /* 0x00781f0000067f89 */ /* 0x0022e800000e0000 */
[----:B--2---:R1:W2:Y:S02]  /*4ae0*/  SHFL.IDX PT, R0, R4, 0x3, 0x181f ;  /* 0x00781f0004007f89 */ /* 0x0042a400000e0000 */
.L_x_3234:
        /* <DEDUP_REMOVED lines=15> */
.L_x_3113:
[----:B------:R-:W-:Y:S05]  /*4be0*/  BSYNC B1 ;  /* 0x0000000000017941 */ /* 0x000fea0003800000 */
.L_x_3112:
[----:B-1----:R-:W5:Y:S04]  /*4bf0*/  LDL R2, [R1+0x40] ;  /* 0x0000400001027983 */ /* 0x002f680000100800 */
[----:B--2---:R-:W5:Y:S04]  /*4c00*/  LDL R0, [R1+0x58] ;  /* 0x0000580001007983 */ /* 0x004f680000100800 */
[----:B------:R-:W2:Y:S04]  /*4c10*/  LDL R5, [R1+0x44] ;  /* 0x0000440001057983 */ /* 0x000ea80000100800 */
[----:B----4-:R-:W4:Y:S04]  /*4c20*/  LDL R3, [R1+0x38] ;  /* 0x0000380001037983 */ /* 0x010f280000100800 */
[----:B------:R-:W0:Y:S01]  /*4c30*/  LDGDEPBAR ;  /* 0x00000000000079af */ /* 0x000e220000000000 */
[----:B-----5:R-:W-:-:S04]  /*4c40*/  IMAD.IADD R0, R0, 0x1, R2 ;  /* 0x0000000100007824 */ /* 0x020fc800078e0202 */
[----:B------:R-:W-:Y:S01]  /*4c50*/  @P3 IMAD.HI.U32 R2, R0, c[0x0][0x2c8], RZ ;  /* 0x0000b20000023a27 */ /* 0x000fe200078e00ff */
[----:B--23--:R-:W-:-:S03]  /*4c60*/  IADD3 R6, -R5, R144, RZ ;  /* 0x0000009005067210 */ /* 0x00cfc60007ffe1ff */
[----:B------:R-:W-:Y:S01]  /*4c70*/  IMAD.MOV.U32 R4, RZ, RZ, R0 ;  /* 0x000000ffff047224 */ /* 0x000fe200078e0000 */
[----:B------:R-:W-:Y:S02]  /*4c80*/  IADD3 R0, -R5, 0x1, R144 ;  /* 0x0000000105007810 */ /* 0x000fe40007ffe190 */
[----:B------:R-:W-:Y:S02]  /*4c90*/  @P3 SHF.R.U32.HI R4, RZ, c[0x0][0x2cc], R2 ;  /* 0x0000b300ff043a19 */ /* 0x000fe40000011602 */
[----:B----4-:R-:W-:Y:S01]  /*4ca0*/  IADD3 R5, R0, -R3, RZ ;  /* 0x8000000300057210 */ /* 0x010fe20007ffe0ff */
[----:B------:R-:W-:Y:S05]  /*4cb0*/  BRA.DIV ~URZ, `(.L_x_3126) ;  /* 0x0000e9c27f007947 */ /* 0x000fea000b800000 */
[----:B------:R1:W2:Y:S02]  /*4cc0*/  SHFL.IDX PT, R0, R4, RZ, 0x1c1f ;  /* 0x001c1fff04007589 */ /* 0x0002a400000e0000 */
.L_x_3235:
        /* <DEDUP_REMOVED lines=85> */
[C---:B------:R-:W-:Y:S02]  /*5220*/  ISETP.GT.AND P4, PT, R0.reuse, 0x18, PT ;  /* 0x000000180000780c */ /* 0x040fe40003f84270 */
        /* <DEDUP_REMOVED lines=93> */
.L_x_3236:
        /* <DEDUP_REMOVED lines=229> */
[C---:B-1----:R-:W-:Y:S08]  /*6650*/  HMMA.16816.F32.BF16 R40, R4.reuse, R8, R104 ;  /* 0x000000080428723c */ /* 0x042ff00000041868 */
[C---:B------:R-:W-:Y:S01]  /*6660*/  HMMA.16816.F32.BF16 R24, R4.reuse, R10, R92 ;  /* 0x0000000a0418723c */ /* 0x040fe2000004185c */
[----:B------:R-:W1:Y:S01]  /*6670*/  LDSM.16.MT88.4 R8, [R196+0x5000] ;  /* 0x00500000c408783b */ /* 0x000e620000004200 */
[----:B------:R-:W-:Y:S08]  /*6680*/  MUFU.EX2 R94, R17 ;  /* 0x00000011005e7308 */ /* 0x000ff00000000800 */
[----:B------:R-:W-:Y:S01]  /*6690*/  MUFU.EX2 R95, R16 ;  /* 0x00000010005f7308 */ /* 0x000fe20000000800 */
        /* <DEDUP_REMOVED lines=10> */
[----:B------:R-:W-:-:S02]  /*6740*/  FADD.FTZ R6, R121, R14 ;  /* 0x0000000e79067221 */ /* 0x000fc40000010000 */
[----:B-1----:R-:W-:Y:S02]  /*6750*/  FFMA.FTZ R3, R123, c[0x0][0x2d0], -R2 ;  /* 0x0000b4007b037a23 */ /* 0x002fe40000010802 */
[----:B------:R-:W-:Y:S02]  /*6760*/  FFMA.FTZ R4, R118, c[0x0][0x2d0], -R0 ;  /* 0x0000b40076047a23 */ /* 0x000fe40000010800 */
[----:B------:R1:W2:Y:S08]  /*6770*/  MUFU.EX2 R20, R3 ;  /* 0x0000000300147308 */ /* 0x0002b00000000800 */
[----:B------:R5:W-:Y:S01]  /*6780*/  MUFU.EX2 R22, R4 ;  /* 0x0000000400167308 */ /* 0x000be20000000800 */
[----:B-1----:R-:W-:-:S07]  /*6790*/  FFMA.FTZ R3, R124, c[0x0][0x2d0], -R2 ;  /* 0x0000b4007c037a23 */ /* 0x002fce0000010802 */
[----:B------:R1:W-:Y:S01]  /*67a0*/  MUFU.EX2 R23, R3 ;  /* 0x0000000300177308 */ /* 0x0003e20000000800 */
[----:B-----5:R-:W-:-:S07]  /*67b0*/  FFMA.FTZ R4, R117, c[0x0][0x2d0], -R0 ;  /* 0x0000b40075047a23 */ /* 0x020fce0000010800 */
[----:B------:R2:W-:Y:S01]  /*67c0*/  MUFU.EX2 R101, R4 ;  /* 0x0000000400657308 */ /* 0x0005e20000000800 */
[----:B-1----:R-:W-:Y:S02]  /*67d0*/  FFMA.FTZ R3, R125, c[0x0][0x2d0], -R2 ;  /* 0x0000b4007d037a23 */ /* 0x002fe40000010802 */
[----:B------:R-:W-:Y:S05]  /*67e0*/  LDSM.16.MT88.4 R124, [R195+0x3000] ;  /* 0x00300000c37c783b */ /* 0x000fea0000004200 */
[----:B------:R1:W5:Y:S01]  /*67f0*/  MUFU.EX2 R91, R3 ;  /* 0x00000003005b7308 */ /* 0x0003620000000800 */
[----:B--2---:R-:W-:Y:S01]  /*6800*/  F2FP.BF16.PACK_AB R4, R20, R21 ;  /* 0x000000151404723e */ /* 0x004fe200000010ff */
[----:B-1----:R-:W-:-:S06]  /*6810*/  FFMA.FTZ R3, R119, c[0x0][0x2d0], -R0 ;  /* 0x0000b40077037a23 */ /* 0x002fcc0000010800 */
[----:B------:R1:W2:Y:S02]  /*6820*/  MUFU.EX2 R7, R3 ;  /* 0x0000000300077308 */ /* 0x0002a40000000800 */
[----:B-1----:R-:W-:Y:S02]  /*6830*/  FADD.FTZ R3, R15, R12 ;  /* 0x0000000c0f037221 */ /* 0x002fe40000010000 */
[----:B------:R-:W1:Y:S02]  /*6840*/  LDSM.16.MT88.4 R12, [R195+0x2000] ;  /* 0x00200000c30c783b */ /* 0x000e640000004200 */
[----:B------:R-:W-:Y:S02]  /*6850*/  FADD.FTZ R3, R116, R3 ;  /* 0x0000000374037221 */ /* 0x000fe40000010000 */
[----:B------:R-:W-:Y:S02]  /*6860*/  LDSM.16.MT88.4 R116, [R197+0x3000] ;  /* 0x00300000c574783b */ /* 0x000fe40000004200 */
[----:B------:R-:W-:-:S02]  /*6870*/  FADD.FTZ R5, R68, R3 ;  /* 0x0000000344057221 */ /* 0x000fc40000010000 */
[----:B------:R-:W-:Y:S02]  /*6880*/  FFMA.FTZ R3, R120, c[0x0][0x2d0], -R0 ;  /* 0x0000b40078037a23 */ /* 0x000fe40000010800 */
[----:B------:R-:W-:Y:S02]  /*6890*/  FFMA.FTZ R68, R129, c[0x0][0x2d0], -R2 ;  /* 0x0000b40081447a23 */ /* 0x000fe40000010802 */
        /* <DEDUP_REMOVED lines=20> */
[----:B------:R-:W-:Y:S02]  /*69e0*/  FADD.FTZ R2, R100, R2 ;  /* 0x0000000264027221 */ /* 0x000fe40000010000 */
[----:B------:R-:W-:Y:S01]  /*69f0*/  LDSM.16.MT88.4 R100, [R198+0x3000] ;  /* 0x00300000c664783b */ /* 0x000fe20000004200 */
[C---:B------:R-:W-:Y:S03]  /*6a00*/  HMMA.16816.F32.BF16 R84, R4.reuse, R10, R76 ;  /* 0x0000000a0454723c */ /* 0x040fe6000004184c */
[----:B------:R-:W2:Y:S05]  /*6a10*/  LDSM.16.MT88.4 R8, [R198+0x2000] ;  /* 0x00200000c608783b */ /* 0x000eaa0000004200 */
        /* <DEDUP_REMOVED lines=15> */
[--C-:B------:R-:W-:Y:S02]  /*6b10*/  FFMA.FTZ R27, R142, c[0x0][0x2d0], -R0.reuse ;  /* 0x0000b4008e1b7a23 */ /* 0x100fe40000010800 */
[----:B------:R-:W-:Y:S01]  /*6b20*/  MUFU.EX2 R24, R24 ;  /* 0x0000001800187308 */ /* 0x000fe20000000800 */
[C---:B-1----:R-:W-:Y:S07]  /*6b30*/  HMMA.16816.F32.BF16 R52, R4.reuse, R12, R52 ;  /* 0x0000000c0434723c */ /* 0x042fee0000041834 */
[----:B------:R-:W-:Y:S01]  /*6b40*/  MUFU.EX2 R26, R26 ;  /* 0x0000001a001a7308 */ /* 0x000fe20000000800 */
[C---:B------:R-:W-:Y:S01]  /*6b50*/  HMMA.16816.F32.BF16 R44, R4.reuse, R14, R44 ;  /* 0x0000000e042c723c */ /* 0x040fe2000004182c */
[----:B------:R-:W1:Y:S06]  /*6b60*/  LDSM.16.MT88.4 R12, [R196+0x2800] ;  /* 0x00280000c40c783b */ /* 0x000e6c0000004200 */
[----:B------:R-:W-:Y:S01]  /*6b70*/  MUFU.EX2 R27, R27 ;  /* 0x0000001b001b7308 */ /* 0x000fe20000000800 */
        /* <DEDUP_REMOVED lines=25> */
[C---:B------:R-:W-:Y:S08]  /*6d10*/  HMMA.16816.F32.BF16 R112, R4.reuse, R12, R80 ;  /* 0x0000000c0470723c */ /* 0x040ff00000041850 */
[C---:B------:R-:W-:Y:S01]  /*6d20*/  HMMA.16816.F32.BF16 R80, R4.reuse, R14, R76 ;  /* 0x0000000e0450723c */ /* 0x040fe2000004184c */
[----:B------:R-:W1:Y:S04]  /*6d30*/  LDSM.16.MT88.4 R12, [R196+0x6000] ;  /* 0x00600000c40c783b */ /* 0x000e680000004200 */
[----:B------:R-:W-:Y:S03]  /*6d40*/  LDSM.16.MT88.4 R76, [R196+0x6800] ;  /* 0x00680000c44c783b */ /* 0x000fe60000004200 */
[C---:B------:R-:W-:Y:S08]  /*6d50*/  HMMA.16816.F32.BF16 R72, R4.reuse, R8, R72 ;  /* 0x000000080448723c */ /* 0x040ff00000041848 */
[C---:B------:R-:W-:Y:S01]  /*6d60*/  HMMA.16816.F32.BF16 R60, R4.reuse, R10, R60 ;  /* 0x0000000a043c723c */ /* 0x040fe2000004183c */
[----:B------:R-:W2:Y:S07]  /*6d70*/  LDSM.16.MT88.4 R8, [R198+0x6000] ;  /* 0x00600000c608783b */ /* 0x000eae0000004200 */
[C---:B------:R-:W-:Y:S01]  /*6d80*/  HMMA.16816.F32.BF16 R32, R4.reuse, R22, R108 ;  /* 0x000000160420723c */ /* 0x040fe2000004186c */
[----:B------:R-:W3:Y:S04]  /*6d90*/  LDSM.16.MT88.4 R20, [R195+0x6000] ;  /* 0x00600000c314783b */ /* 0x000ee80000004200 */
[----:B------:R-:W-:Y:S03]  /*6da0*/  LDSM.16.MT88.4 R108, [R196+0x3000] ;  /* 0x00300000c46c783b */ /* 0x000fe60000004200 */
[C---:B-----5:R-:W-:Y:S08]  /*6db0*/  HMMA.16816.F32.BF16 R120, R4.reuse, R16, R120 ;  /* 0x000000100478723c */ /* 0x060ff00000041878 */
[C---:B------:R-:W-:Y:S01]  /*6dc0*/  HMMA.16816.F32.BF16 R36, R4.reuse, R18, R84 ;  /* 0x000000120424723c */ /* 0x040fe20000041854 */
[----:B------:R-:W5:Y:S04]  /*6dd0*/  LDSM.16.MT88.4 R16, [R197+0x6000] ;  /* 0x00600000c510783b */ /* 0x000f680000004200 */
[----:B------:R-:W5:Y:S03]  /*6de0*/  LDSM.16.MT88.4 R84, [R197+0x6800] ;  /* 0x00680000c554783b */ /* 0x000f660000004200 */
[C---:B-1----:R-:W-:Y:S01]  /*6df0*/  HMMA.16816.F32.BF16 R52, R4.reuse, R12, R52 ;  /* 0x0000000c0434723c */ /* 0x042fe20000041834 */
[----:B------:R-:W1:Y:S07]  /*6e00*/  MUFU.EX2 R13, R71 ;  /* 0x00000047000d7308 */ /* 0x000e6e0000000800 */
[C---:B------:R-:W-:Y:S01]  /*6e10*/  HMMA.16816.F32.BF16 R44, R4.reuse, R14, R44 ;  /* 0x0000000e042c723c */ /* 0x040fe2000004182c */
[----:B------:R-:W4:Y:S07]  /*6e20*/  MUFU.EX2 R12, R25 ;  /* 0x00000019000c7308 */ /* 0x000f2e0000000800 */
[C---:B--2---:R-:W-:Y:S01]  /*6e30*/  HMMA.16816.F32.BF16 R40, R4.reuse, R8, R40 ;  /* 0x000000080428723c */ /* 0x044fe20000041828 */
[----:B------:R-:W2:Y:S06]  /*6e40*/  MUFU.EX2 R14, R89 ;  /* 0x00000059000e7308 */ /* 0x000eac0000000800 */
[----:B-1----:R-:W-:Y:S01]  /*6e50*/  FADD.FTZ R9, R13, R2 ;  /* 0x000000020d097221 */ /* 0x002fe20000010000 */
[----:B---3--:R-:W-:Y:S01]  /*6e60*/  HMMA.16816.F32.BF16 R96, R4, R20, R96 ;  /* 0x000000140460723c */ /* 0x008fe20000041860 */
[----:B------:R-:W-:-:S04]  /*6e70*/  @P3 IMAD.HI.U32 R2, R153, c[0x0][0x2c8], RZ ;  /* 0x0000b20099023a27 */ /* 0x000fc800078e00ff */
[----:B----4-:R-:W-:Y:S01]  /*6e80*/  FADD.FTZ R8, R12, R0 ;  /* 0x000000000c087221 */ /* 0x010fe20000010000 */
[----:B------:R-:W-:Y:S02]  /*6e90*/  MOV R0, R153 ;  /* 0x0000009900007202 */ /* 0x000fe40000000f00 */
[----:B------:R-:W-:Y:S01]  /*6ea0*/  @P3 SHF.R.U32.HI R0, RZ, c[0x0][0x2cc], R2 ;  /* 0x0000b300ff003a19 */ /* 0x000fe20000011602 */
[----:B------:R-:W-:Y:S01]  /*6eb0*/  HMMA.16816.F32.BF16 R20, R4, R22, R64 ;  /* 0x000000160414723c */ /* 0x000fe20000041840 */
[----:B------:R-:W-:Y:S02]  /*6ec0*/  MOV R2, RZ ;  /* 0x000000ff00027202 */ /* 0x000fe40000000f00 */
[----:B------:R-:W-:-:S04]  /*6ed0*/  IADD3 R3, R0, R151, -R152 ;  /* 0x0000009700037210 */ /* 0x000fc80007ffe898 */
[----:B------:R-:W-:Y:S01]  /*6ee0*/  F2FP.BF16.PACK_AB R64, R68, R13 ;  /* 0x0000000d4440723e */ /* 0x000fe200000010ff */
[C---:B-----5:R-:W-:Y:S01]  /*6ef0*/  HMMA.16816.F32.BF16 R56, R4.reuse, R16, R56 ;  /* 0x000000100438723c */ /* 0x060fe20000041838 */
[----:B------:R-:W-:Y:S01]  /*6f00*/  IMAD.HI R2, R3, -0x6db6db6d, R2 ;  /* 0x9249249303027827 */ /* 0x000fe200078e0202 */
[----:B------:R-:W-:Y:S02]  /*6f10*/  F2FP.BF16.PACK_AB R65, R24, R12 ;  /* 0x0000000c1841723e */ /* 0x000fe400000010ff */
[----:B--2---:R-:W-:Y:S02]  /*6f20*/  F2FP.BF16.PACK_AB R66, R238, R14 ;  /* 0x0000000eee42723e */ /* 0x004fe400000010ff */
[----:B------:R-:W-:Y:S02]  /*6f30*/  SHF.R.U32.HI R0, RZ, 0x1f, R2 ;  /* 0x0000001fff007819 */ /* 0x000fe40000011602 */
[----:B------:R-:W-:Y:S01]  /*6f40*/  HMMA.16816.F32.BF16 R48, R4, R18, R48 ;  /* 0x000000120430723c */ /* 0x000fe20000041830 */
[----:B------:R-:W-:-:S02]  /*6f50*/  F2FP.BF16.PACK_AB R67, R27, R26 ;  /* 0x0000001a1b43723e */ /* 0x000fc400000010ff */
[----:B------:R-:W-:Y:S01]  /*6f60*/  LEA.HI.SX32 R2, R2, R0, 0x1a ;  /* 0x0000000002027211 */ /* 0x000fe200078fd2ff */
[----:B------:R-:W-:-:S04]  /*6f70*/  FADD.FTZ R0, R68, R9 ;  /* 0x0000000944007221 */ /* 0x000fc80000010000 */
[----:B------:R-:W-:Y:S01]  /*6f80*/  HMMA.16816.F32.BF16 R28, R4, R10, R28 ;  /* 0x0000000a041c723c */ /* 0x000fe2000004181c */
[----:B------:R-:W1:Y:S01]  /*6f90*/  LDSM.16.MT88.4 R4, [R198+0x6800] ;  /* 0x00680000c604783b */ /* 0x000e620000004200 */
[----:B------:R-:W-:-:S04]  /*6fa0*/  FADD.FTZ R0, R14, R0 ;  /* 0x000000000e007221 */ /* 0x000fc80000010000 */
[----:B------:R-:W-:Y:S01]  /*6fb0*/  FADD.FTZ R238, R238, R0 ;  /* 0x00000000eeee7221 */ /* 0x000fe20000010000 */
[----:B------:R-:W-:Y:S01]  /*6fc0*/  IMNMX R10, R150, R2, !PT ;  /* 0x00000002960a7217 */ /* 0x000fe20007800200 */
[----:B------:R-:W-:Y:S01]  /*6fd0*/  FADD.FTZ R2, R24, R8 ;  /* 0x0000000818027221 */ /* 0x000fe20000010000 */
[----:B------:R-:W-:Y:S02]  /*6fe0*/  HMMA.16816.F32.BF16 R112, R64, R108, R112 ;  /* 0x0000006c4070723c */ /* 0x000fe40000041870 */
[----:B------:R-:W-:Y:S01]  /*6ff0*/  ISETP.GE.AND P0, PT, R166, R10, PT ;  /* 0x0000000aa600720c */ /* 0x000fe20003f06270 */
[----:B------:R2:W-:Y:S01]  /*7000*/  STL [R1+0x8], R10 ;  /* 0x0000080a01007387 */ /* 0x0005e20000100800 */
[----:B------:R-:W-:-:S04]  /*7010*/  FADD.FTZ R2, R26, R2 ;  /* 0x000000021a027221 */ /* 0x000fc80000010000 */
        /* <DEDUP_REMOVED lines=21> */
.L_x_3144:
        /* <DEDUP_REMOVED lines=39> */
.L_x_3237:
        /* <DEDUP_REMOVED lines=25> */
.L_x_3238:
[C---:B---3--:R-:W-:Y:S01]  /*7570*/  IADD3 R2, -R4.reuse, 0x10, RZ ;  /* 0x0000001004027810 */ /* 0x048fe20007ffe1ff */
        /* <DEDUP_REMOVED lines=22> */
.L_x_3239:
[C---:B--2---:R-:W-:Y:S01]  /*76e0*/  IADD3 R2, -R4.reuse, 0x10, RZ ;  /* 0x0000001004027810 */ /* 0x044fe20007ffe1ff */
        /* <DEDUP_REMOVED lines=16> */
.L_x_3130:
[----:B-1-34-:R-:W-:Y:S05]  /*77f0*/  BSYNC B0 ;  /* 0x0000000000007941 */ /* 0x01afea0003800000 */
.L_x_3129:
[----:B------:R-:W0:Y:S01]  /*7800*/  LDGDEPBAR ;  /* 0x00000000000079af */ /* 0x000e220000000000 */
[----:B------:R-:W-:Y:S01]  /*7810*/  WARPSYNC 0xffffffff ;  /* 0xffffffff00007948 */ /* 0x000fe20003800000 */
[C---:B------:R-:W-:Y:S01]  /*7820*/  HMMA.16816.F32.BF16 R4, R132.reuse, R8, RZ ;  /* 0x000000088404723c */ /* 0x040fe200000418ff */
[----:B------:R-:W-:Y:S05]  /*7830*/  BSSY B0, `(.L_x_3134) ;  /* 0x0000106000007945 */ /* 0x000fea0003800000 */
[----:B------:R-:W3:Y:S02]  /*7840*/  LDL R0, [R1] ;  /* 0x0000000001007983 */ /* 0x000ee40000100800 */
        /* <DEDUP_REMOVED lines=32> */
[----:B------:R-:W-:Y:S08]  /*7a50*/  HMMA.16816.F32.BF16 R56, R136, R166, R56 ;  /* 0x000000a68838723c */ /* 0x000ff00000041838 */
        /* <DEDUP_REMOVED lines=11> */
[----:B------:R-:W2:Y:S07]  /*7b10*/  LDSM.16.M88.4 R152, [R193+0x1000] ;  /* 0x00100000c198783b */ /* 0x000eae0000000200 */
[C---:B------:R-:W-:Y:S08]  /*7b20*/  HMMA.16816.F32.BF16 R36, R168.reuse, R156, R36 ;  /* 0x0000009ca824723c */ /* 0x040ff00000041824 */
[C---:B------:R-:W-:Y:S01]  /*7b30*/  HMMA.16816.F32.BF16 R40, R168.reuse, R158, R40 ;  /* 0x0000009ea828723c */ /* 0x040fe20000041828 */
[----:B------:R-:W2:Y:S07]  /*7b40*/  LDSM.16.M88.4 R156, [R193+0x1800] ;  /* 0x00180000c19c783b */ /* 0x000eae0000000200 */
[C---:B------:R-:W-:Y:S03]  /*7b50*/  HMMA.16816.F32.BF16 R44, R168.reuse, R160, R44 ;  /* 0x000000a0a82c723c */ /* 0x040fe6000004182c */
[----:B---3--:R-:W-:Y:S05]  /*7b60*/  ISETP.GT.AND P0, PT, R224, R0, PT ;  /* 0x00000000e000720c */ /* 0x008fea0003f04270 */
[C---:B------:R-:W-:Y:S01]  /*7b70*/  HMMA.16816.F32.BF16 R48, R168.reuse, R162, R48 ;  /* 0x000000a2a830723c */ /* 0x040fe20000041830 */
[----:B------:R-:W3:Y:S07]  /*7b80*/  LDSM.16.M88.4 R160, [R193+0x2000] ;  /* 0x00200000c1a0783b */ /* 0x000eee0000000200 */
[C---:B-1----:R-:W-:Y:S08]  /*7b90*/  HMMA.16816.F32.BF16 R52, R168.reuse, R140, R52 ;  /* 0x0000008ca834723c */ /* 0x042ff00000041834 */
[----:B------:R-:W-:Y:S01]  /*7ba0*/  HMMA.16816.F32.BF16 R56, R168, R142, R56 ;  /* 0x0000008ea838723c */ /* 0x000fe20000041838 */
[----:B------:R-:W1:Y:S07]  /*7bb0*/  LDSM.16.M88.4 R140, [R193+0x2800] ;  /* 0x00280000c18c783b */ /* 0x000e6e0000000200 */
[C---:B----4-:R-:W-:Y:S08]  /*7bc0*/  HMMA.16816.F32.BF16 R4, R172.reuse, R144, R4 ;  /* 0x00000090ac04723c */ /* 0x050ff00000041804 */
[C---:B------:R-:W-:Y:S01]  /*7bd0*/  HMMA.16816.F32.BF16 R8, R172.reuse, R146, R8 ;  /* 0x00000092ac08723c */ /* 0x040fe20000041808 */
[----:B------:R-:W4:Y:S07]  /*7be0*/  LDSM.16.M88.4 R144, [R193+0x3000] ;  /* 0x00300000c190783b */ /* 0x000f2e0000000200 */
        /* <DEDUP_REMOVED lines=18> */
[C---:B-----5:R-:W-:Y:S08]  /*7d10*/  HMMA.16816.F32.BF16 R4, R176.reuse, R148, R4 ;  /* 0x00000094b004723c */ /* 0x060ff00000041804 */
[C---:B------:R-:W-:Y:S01]  /*7d20*/  HMMA.16816.F32.BF16 R8, R176.reuse, R150, R8 ;  /* 0x00000096b008723c */ /* 0x040fe20000041808 */
[----:B------:R-:W5:Y:S07]  /*7d30*/  LDSM.16.M88.4 R148, [R192+0x6800] ;  /* 0x00680000c094783b */ /* 0x000f6e0000000200 */
[C---:B--2---:R-:W-:Y:S08]  /*7d40*/  HMMA.16816.F32.BF16 R12, R176.reuse, R152, R12 ;  /* 0x00000098b00c723c */ /* 0x044ff0000004180c */
[C---:B------:R-:W-:Y:S01]  /*7d50*/  HMMA.16816.F32.BF16 R16, R176.reuse, R154, R16 ;  /* 0x0000009ab010723c */ /* 0x040fe20000041810 */
[----:B------:R-:W2:Y:S07]  /*7d60*/  LDSM.16.M88.4 R152, [R207] ;  /* 0x00000000cf98783b */ /* 0x000eae0000000200 */
[C---:B------:R-:W-:Y:S08]  /*7d70*/  HMMA.16816.F32.BF16 R20, R176.reuse, R156, R20 ;  /* 0x0000009cb014723c */ /* 0x040ff00000041814 */
        /* <DEDUP_REMOVED lines=8> */
[C---:B----4-:R-:W-:Y:S08]  /*7e00*/  HMMA.16816.F32.BF16 R44, R176.reuse, R144, R44 ;  /* 0x00000090b02c723c */ /* 0x050ff0000004182c */
[C---:B------:R-:W-:Y:S01]  /*7e10*/  HMMA.16816.F32.BF16 R48, R176.reuse, R146, R48 ;  /* 0x00000092b030723c */ /* 0x040fe20000041830 */
[----:B------:R-:W4:Y:S07]  /*7e20*/  LDSM.16.M88.4 R144, [R204] ;  /* 0x00000000cc90783b */ /* 0x000f2e0000000200 */
[C---:B-----5:R-:W-:Y:S08]  /*7e30*/  HMMA.16816.F32.BF16 R52, R176.reuse, R148, R52 ;  /* 0x00000094b034723c */ /* 0x060ff00000041834 */
[----:B------:R-:W-:Y:S01]  /*7e40*/  HMMA.16816.F32.BF16 R56, R176, R150, R56 ;  /* 0x00000096b038723c */ /* 0x000fe20000041838 */
[----:B------:R-:W5:Y:S07]  /*7e50*/  LDSM.16.M88.4 R148, [R205] ;  /* 0x00000000cd94783b */ /* 0x000f6e0000000200 */
[C---:B--2---:R-:W-:Y:S08]  /*7e60*/  HMMA.16816.F32.BF16 R4, R180.reuse, R152, R4 ;  /* 0x00000098b404723c */ /* 0x044ff00000041804 */
[C---:B------:R-:W-:Y:S01]  /*7e70*/  HMMA.16816.F32.BF16 R8, R180.reuse, R154, R8 ;  /* 0x0000009ab408723c */ /* 0x040fe20000041808 */
[----:B------:R-:W2:Y:S07]  /*7e80*/  LDSM.16.M88.4 R152, [R206] ;  /* 0x00000000ce98783b */ /* 0x000eae0000000200 */
        /* <DEDUP_REMOVED lines=16> */
[----:B------:R-:W-:Y:S01]  /*7f90*/  HMMA.16816.F32.BF16 R56, R180, R154, R56 ;  /* 0x0000009ab438723c */ /* 0x000fe20000041838 */
        /* <DEDUP_REMOVED lines=20> */
[----:B------:R-:W-:Y:S01]  /*80e0*/  HMMA.16816.F32.BF16 R56, R184, R158, R56 ;  /* 0x0000009eb838723c */ /* 0x000fe20000041838 */
[----:B------:R-:W2:Y:S07]  /*80f0*/  LDSM.16.M88.4 R156, [R193+0x6000] ;  /* 0x00600000c19c783b */ /* 0x000eae0000000200 */
[C---:B---3--:R-:W-:Y:S08]  /*8100*/  HMMA.16816.F32.BF16 R4, R188.reuse, R160, R4 ;  /* 0x000000a0bc04723c */ /* 0x048ff00000041804 */
[C---:B------:R-:W-:Y:S01]  /*8110*/  HMMA.16816.F32.BF16 R8, R188.reuse, R162, R8 ;  /* 0x000000a2bc08723c */ /* 0x040fe20000041808 */
[----:B------:R-:W3:Y:S01]  /*8120*/  LDSM.16.M88.4 R160, [R193+0x6800] ;  /* 0x00680000c1a0783b */ /* 0x000ee20000000200 */
[----:B------:R-:W-:Y:S06]  /*8130*/  DEPBAR.LE SB0, 0x0 ;  /* 0x000080000000791a */ /* 0x000fec0000000000 */
[C---:B-1----:R-:W-:Y:S01]  /*8140*/  HMMA.16816.F32.BF16 R12, R188.reuse, R140, R12 ;  /* 0x0000008cbc0c723c */ /* 0x042fe2000004180c */
[----:B------:R-:W-:Y:S07]  /*8150*/  BAR.SYNC.DEFER_BLOCKING 0x0 ;  /* 0x0000000000007b1d */ /* 0x000fee0000010000 */
[C---:B------:R-:W-:Y:S08]  /*8160*/  HMMA.16816.F32.BF16 R16, R188.reuse, R142, R16 ;  /* 0x0000008ebc10723c */ /* 0x040ff00000041810 */
[C---:B----4-:R-:W-:Y:S08]  /*8170*/  HMMA.16816.F32.BF16 R20, R188.reuse, R144, R20 ;  /* 0x00000090bc14723c */ /* 0x050ff00000041814 */
[C---:B------:R-:W-:Y:S08]  /*8180*/  HMMA.16816.F32.BF16 R24, R188.reuse, R146, R24 ;  /* 0x00000092bc18723c */ /* 0x040ff00000041818 */
[C---:B-----5:R-:W-:Y:S08]  /*8190*/  HMMA.16816.F32.BF16 R28, R188.reuse, R148, R28 ;  /* 0x00000094bc1c723c */ /* 0x060ff0000004181c */
        /* <DEDUP_REMOVED lines=8> */
[----:B------:R-:W-:-:S11]  /*8220*/  @!P0 BRA `(.L_x_3135) ;  /* 0x0000066000008947 */ /* 0x000fd60003800000 */
[----:B------:R-:W2:Y:S01]  /*8230*/  LDL R2, [R1+0xc] ;  /* 0x00000c0001027983 */ /* 0x000ea20000100800 */
        /* <DEDUP_REMOVED lines=9> */
[----:B------:R-:W-:Y:S01]  /*82d0*/  IMAD.MOV.U32 R0, RZ, RZ, R2 ;  /* 0x000000ffff007224 */ /* 0x000fe200078e0002 */
        /* <DEDUP_REMOVED lines=23> */
.L_x_3240:
[----:B------:R-:W-:-:S05]  /*8450*/  BRA.DIV ~URZ, `(.L_x_3137) ;  /* 0x0000c0b27f007947 */ /* 0x000fca000b800000 */
[----:B------:R3:W4:Y:S02]  /*8460*/  SHFL.IDX PT, R2, R68, RZ, 0x181f ;  /* 0x00181fff44027589 */ /* 0x00072400000e0000 */
.L_x_3241:
[----:B------:R-:W-:Y:S01]  /*8470*/  ISETP.GE.AND P5, PT, R222, 0x1, PT ;  /* 0x00000001de00780c */ /* 0x000fe20003fa6270 */
[----:B------:R-:W-:Y:S02]  /*8480*/  IMAD.SHL.U32 R70, R241, 0x2, RZ ;  /* 0x00000002f1467824 */ /* 0x000fe400078e00ff */
[----:B------:R-:W-:Y:S10]  /*8490*/  IMAD.SHL.U32 R3, R251, 0x2, RZ ;  /* 0x00000002fb037824 */ /* 0x000ff400078e00ff */
[----:B------:R-:W-:Y:S02]  /*84a0*/  @P5 ISETP.GE.AND P4, PT, R241, c[0x0][0x1d4], PT ;  /* 0x00007500f1005a0c */ /* 0x000fe40003f86270 */
[C---:B----4-:R-:W-:Y:S02]  /*84b0*/  @P5 IADD3 R74, P6, R2.reuse, R70, RZ ;  /* 0x00000046024a5210 */ /* 0x050fe40007fde0ff */
        /* <DEDUP_REMOVED lines=12> */
.L_x_3242:
[----:B------:R-:W-:Y:S01]  /*8580*/  ISETP.GE.AND P5, PT, R222, 0x21, PT ;  /* 0x00000021de00780c */ /* 0x000fe20003fa6270 */
[----:B------:R-:W-:Y:S02]  /*8590*/  IMAD.SHL.U32 R70, R241, 0x2, RZ ;  /* 0x00000002f1467824 */ /* 0x000fe400078e00ff */
[----:B------:R-:W-:Y:S10]  /*85a0*/  IMAD.SHL.U32 R3, R251, 0x2, RZ ;  /* 0x00000002fb037824 */ /* 0x000ff400078e00ff */
[----:B------:R-:W-:Y:S02]  /*85b0*/  @P5 ISETP.GE.AND P4, PT, R241, c[0x0][0x1d4], PT ;  /* 0x00007500f1005a0c */ /* 0x000fe40003f86270 */
[C---:B--2---:R-:W-:Y:S02]  /*85c0*/  @P5 IADD3 R74, P6, R2.reuse, R70, RZ ;  /* 0x00000046024a5210 */ /* 0x044fe40007fde0ff */
        /* <DEDUP_REMOVED lines=11> */
.L_x_3243:
[----:B------:R-:W-:-:S05]  /*8680*/  BRA.DIV ~URZ, `(.L_x_3140) ;  /* 0x0000c0327f007947 */ /* 0x000fca000b800000 */
[----:B-1----:R1:W2:Y:S02]  /*8690*/  SHFL.IDX PT, R2, R68, 0x2, 0x181f ;  /* 0x00581f0044027f89 */ /* 0x0022a400000e0000 */
.L_x_3244:
[----:B------:R-:W-:Y:S01]  /*86a0*/  ISETP.GE.AND P5, PT, R222, 0x41, PT ;  /* 0x00000041de00780c */ /* 0x000fe20003fa6270 */
[----:B------:R-:W-:Y:S02]  /*86b0*/  IMAD.SHL.U32 R70, R241, 0x2, RZ ;  /* 0x00000002f1467824 */ /* 0x000fe400078e00ff */
[----:B------:R-:W-:Y:S10]  /*86c0*/  IMAD.SHL.U32 R3, R251, 0x2, RZ ;  /* 0x00000002fb037824 */ /* 0x000ff400078e00ff */
[----:B------:R-:W-:Y:S02]  /*86d0*/  @P5 ISETP.GE.AND P4, PT, R241, c[0x0][0x1d4], PT ;  /* 0x00007500f1005a0c */ /* 0x000fe40003f86270 */
[C---:B--2---:R-:W-:Y:S02]  /*86e0*/  @P5 IADD3 R74, P6, R2.reuse, R70, RZ ;  /* 0x00000046024a5210 */ /* 0x044fe40007fde0ff */
        /* <DEDUP_REMOVED lines=11> */
[----:B----4-:R1:W4:Y:S02]  /*87a0*/  SHFL.IDX PT, R0, R68, 0x3, 0x181f ;  /* 0x00781f0044007f89 */ /* 0x01032400000e0000 */
.L_x_3245:
[----:B------:R-:W-:Y:S01]  /*87b0*/  ISETP.GE.AND P5, PT, R222, 0x61, PT ;  /* 0x00000061de00780c */ /* 0x000fe20003fa6270 */
[----:B--2---:R-:W-:Y:S02]  /*87c0*/  IMAD.SHL.U32 R3, R241, 0x2, RZ ;  /* 0x00000002f1037824 */ /* 0x004fe400078e00ff */
[----:B------:R-:W-:Y:S10]  /*87d0*/  IMAD.SHL.U32 R2, R251, 0x2, RZ ;  /* 0x00000002fb027824 */ /* 0x000ff400078e00ff */
[----:B------:R-:W-:Y:S02]  /*87e0*/  @P5 ISETP.GE.AND P4, PT, R241, c[0x0][0x1d4], PT ;  /* 0x00007500f1005a0c */ /* 0x000fe40003f86270 */
[----:B-1-34-:R-:W-:Y:S02]  /*87f0*/  @P5 IADD3 R68, P6, R0, R3, RZ ;  /* 0x0000000300445210 */ /* 0x01afe40007fde0ff */
        /* <DEDUP_REMOVED lines=9> */
.L_x_3135:
[----:B------:R-:W-:Y:S05]  /*8890*/  BSYNC B0 ;  /* 0x0000000000007941 */ /* 0x000fea0003800000 */
.L_x_3134:
        /* <DEDUP_REMOVED lines=14> */
.L_x_3246:
        /* <DEDUP_REMOVED lines=179> */
.L_x_3247:
[C---:B------:R-:W-:Y:S01]  /*94b0*/  FSETP.NEU.FTZ.AND P0, PT, R70.reuse, -INF , PT ;  /* 0xff8000004600780b */ /* 0x040fe20003f1d000 */
[----:B------:R-:W-:Y:S01]  /*94c0*/  FMUL.FTZ R2, R70, c[0x0][0x2d0] ;  /* 0x0000b40046027a20 */ /* 0x000fe20000410000 */
        /* <DEDUP_REMOVED lines=34> */
[----:B--2---:R-:W-:Y:S01]  /*96f0*/  F2FP.BF16.PACK_AB R140, R4, R30 ;  /* 0x0000001e048c723e */ /* 0x004fe200000010ff */
[--C-:B------:R-:W-:Y:S02]  /*9700*/  FFMA.FTZ R15, R157, c[0x0][0x2d0], -R2.reuse ;  /* 0x0000b4009d0f7a23 */ /* 0x100fe40000010802 */
[--C-:B------:R-:W-:Y:S02]  /*9710*/  FFMA.FTZ R157, R150, c[0x0][0x2d0], -R2.reuse ;  /* 0x0000b400969d7a23 */ /* 0x100fe40000010802 */
[--C-:B------:R-:W-:Y:S02]  /*9720*/  FFMA.FTZ R71, R154, c[0x0][0x2d0], -R2.reuse ;  /* 0x0000b4009a477a23 */ /* 0x100fe40000010802 */
[----:B------:R-:W-:Y:S01]  /*9730*/  FFMA.FTZ R154, R149, c[0x0][0x2d0], -R2 ;  /* 0x0000b400959a7a23 */ /* 0x000fe20000010802 */
[----:B------:R-:W-:Y:S01]  /*9740*/  MUFU.EX2 R15, R15 ;  /* 0x0000000f000f7308 */ /* 0x000fe20000000800 */
[C---:B------:R-:W-:Y:S02]  /*9750*/  FFMA.FTZ R2, R0.reuse, R238, R30 ;  /* 0x000000ee00027223 */ /* 0x040fe4000001001e */
[----:B------:R-:W-:Y:S02]  /*9760*/  FMUL.FTZ R40, R0, R92 ;  /* 0x0000005c00287220 */ /* 0x000fe40000410000 */
[----:B------:R-:W-:Y:S01]  /*9770*/  FADD.FTZ R11, R4, R2 ;  /* 0x00000002040b7221 */ /* 0x000fe20000010000 */
[C---:B------:R-:W-:Y:S01]  /*9780*/  FSEL R2, R3.reuse, RZ, P0 ;  /* 0x000000ff03027208 */ /* 0x040fe20000000000 */
[----:B------:R-:W-:Y:S02]  /*9790*/  FMUL.FTZ R4, R3, c[0x0][0x2d0] ;  /* 0x0000b40003047a20 */ /* 0x000fe40000410000 */
[----:B------:R-:W-:Y:S01]  /*97a0*/  FMUL.FTZ R44, R0, R88 ;  /* 0x00000058002c7220 */ /* 0x000fe20000410000 */
[----:B------:R2:W3:Y:S01]  /*97b0*/  MUFU.EX2 R30, R10 ;  /* 0x0000000a001e7308 */ /* 0x0004e20000000800 */
[----:B------:R-:W-:Y:S01]  /*97c0*/  FADD.FTZ R2, -R2, R72 ;  /* 0x0000004802027221 */ /* 0x000fe20000010100 */
[----:B------:R-:W-:Y:S01]  /*97d0*/  FSEL R4, R4, RZ, P0 ;  /* 0x000000ff04047208 */ /* 0x000fe20000000000 */
[----:B------:R-:W4:Y:S01]  /*97e0*/  LDSM.16.MT88.4 R72, [R195] ;  /* 0x00000000c348783b */ /* 0x000f220000004200 */
[----:B------:R-:W-:Y:S02]  /*97f0*/  FMUL.FTZ R49, R0, R85 ;  /* 0x0000005500317220 */ /* 0x000fe40000410000 */
[----:B------:R-:W-:Y:S02]  /*9800*/  FMUL.FTZ R2, R2, c[0x0][0x2d0] ;  /* 0x0000b40002027a20 */ /* 0x000fe40000410000 */
[--C-:B------:R-:W-:Y:S02]  /*9810*/  FFMA.FTZ R9, R29, c[0x0][0x2d0], -R4.reuse ;  /* 0x0000b4001d097a23 */ /* 0x100fe40000010804 */
[--C-:B------:R-:W-:Y:S01]  /*9820*/  FFMA.FTZ R243, R7, c[0x0][0x2d0], -R4.reuse ;  /* 0x0000b40007f37a23 */ /* 0x100fe20000010804 */
[----:B------:R-:W-:Y:S01]  /*9830*/  MUFU.EX2 R71, R71 ;  /* 0x0000004700477308 */ /* 0x000fe20000000800 */
[--C-:B-1----:R-:W-:Y:S02]  /*9840*/  FFMA.FTZ R68, R45, c[0x0][0x2d0], -R4.reuse ;  /* 0x0000b4002d447a23 */ /* 0x102fe40000010804 */
[--C-:B------:R-:W-:Y:S02]  /*9850*/  FFMA.FTZ R69, R41, c[0x0][0x2d0], -R4.reuse ;  /* 0x0000b40029457a23 */ /* 0x100fe40000010804 */
[--C-:B------:R-:W-:Y:S02]  /*9860*/  FFMA.FTZ R225, R20, c[0x0][0x2d0], -R4.reuse ;  /* 0x0000b40014e17a23 */ /* 0x100fe40000010804 */
[----:B------:R-:W-:Y:S02]  /*9870*/  FMUL.FTZ R20, R0, R112 ;  /* 0x0000007000147220 */ /* 0x000fe40000410000 */
[--C-:B------:R-:W-:Y:S01]  /*9880*/  FFMA.FTZ R246, R6, c[0x0][0x2d0], -R4.reuse ;  /* 0x0000b40006f67a23 */ /* 0x100fe20000010804 */
[----:B------:R-:W1:Y:S01]  /*9890*/  MUFU.EX2 R2, R2 ;  /* 0x0000000200027308 */ /* 0x000e620000000800 */
[--C-:B------:R-:W-:Y:S02]  /*98a0*/  FFMA.FTZ R146, R37, c[0x0][0x2d0], -R4.reuse ;  /* 0x0000b40025927a23 */ /* 0x100fe40000010804 */
[--C-:B--2---:R-:W-:Y:S01]  /*98b0*/  FFMA.FTZ R10, R48, c[0x0][0x2d0], -R4.reuse ;  /* 0x0000b400300a7a23 */ /* 0x104fe20000010804 */
        /* <DEDUP_REMOVED lines=13> */
[----:B-1----:R-:W-:Y:S02]  /*9990*/  FMUL.FTZ R31, R2, R107 ;  /* 0x0000006b021f7220 */ /* 0x002fe40000410000 */
        /* <DEDUP_REMOVED lines=10> */
[--C-:B------:R-:W-:Y:S01]  /*9a40*/  FFMA.FTZ R238, R12, c[0x0][0x2d0], -R4.reuse ;  /* 0x0000b4000cee7a23 */ /* 0x100fe20000010804 */
[----:B--2---:R-:W-:Y:S01]  /*9a50*/  F2FP.BF16.PACK_AB R141, R6, R7 ;  /* 0x00000007068d723e */ /* 0x004fe200000010ff */
[----:B------:R-:W-:Y:S02]  /*9a60*/  FFMA.FTZ R249, R5, c[0x0][0x2d0], -R4 ;  /* 0x0000b40005f97a23 */ /* 0x000fe40000010804 */
[----:B------:R-:W-:Y:S02]  /*9a70*/  FADD.FTZ R4, R30, R11 ;  /* 0x0000000b1e047221 */ /* 0x000fe40000010000 */
[C---:B------:R-:W-:Y:S01]  /*9a80*/  FFMA.FTZ R5, R2.reuse, R250, R7 ;  /* 0x000000fa02057223 */ /* 0x040fe20000010007 */
[----:B------:R-:W2:Y:S01]  /*9a90*/  MUFU.EX2 R68, R156 ;  /* 0x0000009c00447308 */ /* 0x000ea20000000800 */
[----:B------:R-:W-:Y:S02]  /*9aa0*/  FMUL.FTZ R7, R2, R131 ;  /* 0x0000008302077220 */ /* 0x000fe40000410000 */
[----:B------:R-:W-:Y:S02]  /*9ab0*/  FADD.FTZ R250, R6, R5 ;  /* 0x0000000506fa7221 */ /* 0x000fe40000010000 */
[----:B------:R-:W-:Y:S02]  /*9ac0*/  FMUL.FTZ R5, R0, R129 ;  /* 0x0000008100057220 */ /* 0x000fe40000410000 */
[----:B------:R-:W-:Y:S02]  /*9ad0*/  FMUL.FTZ R6, R2, R130 ;  /* 0x0000008202067220 */ /* 0x000fe40000410000 */
[----:B------:R-:W-:Y:S01]  /*9ae0*/  FADD.FTZ R144, R15, R4 ;  /* 0x000000040f907221 */ /* 0x000fe20000010000 */
[----:B------:R-:W-:Y:S01]  /*9af0*/  MUFU.EX2 R156, R152 ;  /* 0x00000098009c7308 */ /* 0x000fe20000000800 */
[C---:B------:R-:W-:Y:S02]  /*9b00*/  FMUL.FTZ R4, R0.reuse, R128 ;  /* 0x0000008000047220 */ /* 0x040fe40000410000 */
[----:B------:R-:W-:Y:S01]  /*9b10*/  FMUL.FTZ R8, R0, R124 ;  /* 0x0000007c00087220 */ /* 0x000fe20000410000 */
[----:B-1----:R-:W-:Y:S01]  /*9b20*/  F2FP.BF16.PACK_AB R143, R112, R107 ;  /* 0x0000006b708f723e */ /* 0x002fe200000010ff */
[----:B------:R-:W-:Y:S02]  /*9b30*/  FMUL.FTZ R9, R0, R125 ;  /* 0x0000007d00097220 */ /* 0x000fe40000410000 */
[C---:B------:R-:W-:Y:S02]  /*9b40*/  FMUL.FTZ R10, R2.reuse, R126 ;  /* 0x0000007e020a7220 */ /* 0x040fe40000410000 */
[----:B------:R-:W-:Y:S01]  /*9b50*/  FMUL.FTZ R11, R2, R127 ;  /* 0x0000007f020b7220 */ /* 0x000fe20000410000 */
[----:B------:R-:W-:Y:S01]  /*9b60*/  MUFU.EX2 R152, R163 ;  /* 0x000000a300987308 */ /* 0x000fe20000000800 */
[C---:B----4-:R-:W-:Y:S01]  /*9b70*/  HMMA.16816.F32.BF16 R4, R140.reuse, R72, R4 ;  /* 0x000000488c04723c */ /* 0x050fe20000041804 */
[----:B------:R-:W-:Y:S04]  /*9b80*/  LDSM.16.MT88.4 R124, [R195+0x3000] ;  /* 0x00300000c37c783b */ /* 0x000fe80000004200 */
[C---:B------:R-:W-:Y:S02]  /*9b90*/  FMUL.FTZ R16, R0.reuse, R116 ;  /* 0x0000007400107220 */ /* 0x040fe40000410000 */
[C---:B------:R-:W-:Y:S01]  /*9ba0*/  FMUL.FTZ R17, R0.reuse, R117 ;  /* 0x0000007500117220 */ /* 0x040fe20000410000 */
[C---:B------:R-:W-:Y:S01]  /*9bb0*/  HMMA.16816.F32.BF16 R8, R140.reuse, R74, R8 ;  /* 0x0000004a8c08723c */ /* 0x040fe20000041808 */
[----:B------:R-:W1:Y:S01]  /*9bc0*/  LDSM.16.MT88.4 R72, [R197] ;  /* 0x00000000c548783b */ /* 0x000e620000004200 */
[----:B------:R-:W-:Y:S02]  /*9bd0*/  MUFU.EX2 R69, R153 ;  /* 0x0000009900457308 */ /* 0x000fe40000000800 */
[C---:B------:R-:W-:Y:S02]  /*9be0*/  FMUL.FTZ R12, R0.reuse, R120 ;  /* 0x00000078000c7220 */ /* 0x040fe40000410000 */
[----:B------:R-:W-:Y:S02]  /*9bf0*/  FMUL.FTZ R13, R0, R121 ;  /* 0x00000079000d7220 */ /* 0x000fe40000410000 */
[C---:B------:R-:W-:Y:S04]  /*9c00*/  FMUL.FTZ R14, R2.reuse, R122 ;  /* 0x0000007a020e7220 */ /* 0x040fe80000410000 */
[C---:B------:R-:W-:Y:S01]  /*9c10*/  FMUL.FTZ R15, R2.reuse, R123 ;  /* 0x0000007b020f7220 */ /* 0x040fe20000410000 */
        /* <DEDUP_REMOVED lines=17> */
[----:B------:R-:W-:Y:S01]  /*9d30*/  FMUL.FTZ R37, R0, R97 ;  /* 0x0000006100257220 */ /* 0x000fe20000410000 */
[C---:B-1----:R-:W-:Y:S03]  /*9d40*/  HMMA.16816.F32.BF16 R12, R140.reuse, R72, R12 ;  /* 0x000000488c0c723c */ /* 0x042fe6000004180c */
[C---:B------:R-:W-:Y:S02]  /*9d50*/  FMUL.FTZ R38, R2.reuse, R98 ;  /* 0x0000006202267220 */ /* 0x040fe40000410000 */
[----:B------:R-:W-:Y:S01]  /*9d60*/  MUFU.EX2 R148, R228 ;  /* 0x000000e400947308 */ /* 0x000fe20000000800 */
[----:B------:R-:W-:Y:S02]  /*9d70*/  FMUL.FTZ R39, R2, R99 ;  /* 0x0000006302277220 */ /* 0x000fe40000410000 */
[----:B------:R-:W-:Y:S01]  /*9d80*/  LDSM.16.MT88.4 R96, [R197+0x6000] ;  /* 0x00600000c560783b */ /* 0x000fe20000004200 */
[C---:B------:R-:W-:Y:S03]  /*9d90*/  HMMA.16816.F32.BF16 R16, R140.reuse, R74, R16 ;  /* 0x0000004a8c10723c */ /* 0x040fe60000041810 */
[----:B------:R-:W-:Y:S02]  /*9da0*/  FMUL.FTZ R21, R0, R113 ;  /* 0x0000007100157220 */ /* 0x000fe40000410000 */
[C---:B------:R-:W-:Y:S02]  /*9db0*/  FMUL.FTZ R22, R2.reuse, R114 ;  /* 0x0000007202167220 */ /* 0x040fe40000410000 */
[----:B------:R-:W1:Y:S01]  /*9dc0*/  LDSM.16.MT88.4 R72, [R196] ;  /* 0x00000000c448783b */ /* 0x000e620000004200 */
[----:B------:R-:W-:Y:S04]  /*9dd0*/  FMUL.FTZ R23, R2, R115 ;  /* 0x0000007302177220 */ /* 0x000fe80000410000 */
[----:B------:R-:W-:Y:S02]  /*9de0*/  FMUL.FTZ R41, R0, R93 ;  /* 0x0000005d00297220 */ /* 0x000fe40000410000 */
[C---:B------:R-:W-:Y:S02]  /*9df0*/  FMUL.FTZ R42, R2.reuse, R94 ;  /* 0x0000005e022a7220 */ /* 0x040fe40000410000 */
[----:B------:R-:W-:Y:S02]  /*9e00*/  FMUL.FTZ R43, R2, R95 ;  /* 0x0000005f022b7220 */ /* 0x000fe40000410000 */
[----:B------:R-:W-:Y:S01]  /*9e10*/  LDSM.16.MT88.4 R92, [R197+0x2000] ;  /* 0x00200000c55c783b */ /* 0x000fe20000004200 */
[----:B------:R-:W-:Y:S02]  /*9e20*/  FMUL.FTZ R45, R0, R89 ;  /* 0x00000059002d7220 */ /* 0x000fe40000410000 */
[C---:B------:R-:W-:Y:S02]  /*9e30*/  FMUL.FTZ R46, R2.reuse, R90 ;  /* 0x0000005a022e7220 */ /* 0x040fe40000410000 */
[----:B------:R-:W-:Y:S02]  /*9e40*/  FMUL.FTZ R47, R2, R91 ;  /* 0x0000005b022f7220 */ /* 0x000fe40000410000 */
[----:B------:R-:W-:Y:S01]  /*9e50*/  FMUL.FTZ R48, R0, R84 ;  /* 0x0000005400307220 */ /* 0x000fe20000410000 */
[----:B------:R-:W-:Y:S01]  /*9e60*/  LDSM.16.MT88.4 R88, [R197+0x1800] ;  /* 0x00180000c558783b */ /* 0x000fe20000004200 */
[C---:B------:R-:W-:Y:S02]  /*9e70*/  FMUL.FTZ R50, R2.reuse, R86 ;  /* 0x0000005602327220 */ /* 0x040fe40000410000 */
[----:B------:R-:W-:Y:S02]  /*9e80*/  FMUL.FTZ R51, R2, R87 ;  /* 0x0000005702337220 */ /* 0x000fe40000410000 */
[C---:B------:R-:W-:Y:S02]  /*9e90*/  FMUL.FTZ R52, R0.reuse, R80 ;  /* 0x0000005000347220 */ /* 0x040fe40000410000 */
        /* <DEDUP_REMOVED lines=8> */
[----:B------:R-:W-:Y:S01]  /*9f20*/  FMUL.FTZ R59, R2, R79 ;  /* 0x0000004f023b7220 */ /* 0x000fe20000410000 */
[C---:B-1----:R-:W-:Y:S04]  /*9f30*/  HMMA.16816.F32.BF16 R20, R140.reuse, R72, R20 ;  /* 0x000000488c14723c */ /* 0x042fe80000041814 */
[----:B------:R-:W-:Y:S01]  /*9f40*/  LDSM.16.MT88.4 R76, [R195+0x800] ;  /* 0x00080000c34c783b */ /* 0x000fe20000004200 */
[C---:B------:R-:W-:Y:S02]  /*9f50*/  FMUL.FTZ R28, R0.reuse, R104 ;  /* 0x00000068001c7220 */ /* 0x040fe40000410000 */
[----:B------:R-:W-:Y:S01]  /*9f60*/  FMUL.FTZ R29, R0, R105 ;  /* 0x00000069001d7220 */ /* 0x000fe20000410000 */
[----:B------:R-:W-:Y:S01]  /*9f70*/  MUFU.EX2 R104, R245 ;  /* 0x000000f500687308 */ /* 0x000fe20000000800 */
[C---:B------:R-:W-:Y:S03]  /*9f80*/  HMMA.16816.F32.BF16 R24, R140.reuse, R74, R24 ;  /* 0x0000004a8c18723c */ /* 0x040fe60000041818 */
[----:B------:R-:W1:Y:S01]  /*9f90*/  LDSM.16.MT88.4 R72, [R200] ;  /* 0x00000000c848783b */ /* 0x000e620000004200 */
[C---:B------:R-:W-:Y:S02]  /*9fa0*/  FMUL.FTZ R30, R2.reuse, R106 ;  /* 0x0000006a021e7220 */ /* 0x040fe40000410000 */
[C---:B------:R-:W-:Y:S02]  /*9fb0*/  FMUL.FTZ R62, R2.reuse, R62 ;  /* 0x0000003e023e7220 */ /* 0x040fe40000410000 */
[C---:B------:R-:W-:Y:S01]  /*9fc0*/  FMUL.FTZ R63, R2.reuse, R63 ;  /* 0x0000003f023f7220 */ /* 0x040fe20000410000 */
[----:B------:R-:W-:Y:S03]  /*9fd0*/  MUFU.EX2 R106, R146 ;  /* 0x00000092006a7308 */ /* 0x000fe60000000800 */
[C---:B------:R-:W-:Y:S02]  /*9fe0*/  FMUL.FTZ R66, R2.reuse, R66 ;  /* 0x0000004202427220 */ /* 0x040fe40000410000 */
[----:B------:R-:W-:Y:S02]  /*9ff0*/  FMUL.FTZ R67, R2, R67 ;  /* 0x0000004302437220 */ /* 0x000fe40000410000 */
[C---:B------:R-:W-:Y:S02]  /*a000*/  FMUL.FTZ R60, R0.reuse, R60 ;  /* 0x0000003c003c7220 */ /* 0x040fe40000410000 */
[C---:B------:R-:W-:Y:S01]  /*a010*/  FMUL.FTZ R61, R0.reuse, R61 ;  /* 0x0000003d003d7220 */ /* 0x040fe20000410000 */
[----:B------:R-:W-:Y:S01]  /*a020*/  MUFU.EX2 R146, R234 ;  /* 0x000000ea00927308 */ /* 0x000fe20000000800 */
[C---:B------:R-:W-:Y:S02]  /*a030*/  FMUL.FTZ R64, R0.reuse, R64 ;  /* 0x0000004000407220 */ /* 0x040fe40000410000 */
[----:B------:R-:W-:Y:S02]  /*a040*/  FMUL.FTZ R65, R0, R65 ;  /* 0x0000004100417220 */ /* 0x000fe40000410000 */
[----:B--2---:R-:W-:Y:S05]  /*a050*/  FADD.FTZ R0, R68, R144 ;  /* 0x0000009044007221 */ /* 0x004fea0000010000 */
[----:B------:R-:W-:Y:S10]  /*a060*/  MUFU.EX2 R144, R238 ;  /* 0x000000ee00907308 */ /* 0x000ff40000000800 */
[----:B------:R-:W2:Y:S01]  /*a070*/  MUFU.EX2 R2, R155 ;  /* 0x0000009b00027308 */ /* 0x000ea20000000800 */
[C---:B-1----:R-:W-:Y:S09]  /*a080*/  HMMA.16816.F32.BF16 R28, R140.reuse, R72, R28 ;  /* 0x000000488c1c723c */ /* 0x042ff2000004181c */
[----:B------:R-:W-:Y:S01]  /*a090*/  MUFU.EX2 R155, R161 ;  /* 0x000000a1009b7308 */ /* 0x000fe20000000800 */
[C---:B------:R-:W-:Y:S01]  /*a0a0*/  HMMA.16816.F32.BF16 R32, R140.reuse, R74, R32 ;  /* 0x0000004a8c20723c */ /* 0x040fe20000041820 */
[----:B------:R-:W1:Y:S08]  /*a0b0*/  LDSM.16.MT88.4 R72, [R195+0x3800] ;  /* 0x00380000c348783b */ /* 0x000e700000004200 */
[----:B------:R-:W3:Y:S03]  /*a0c0*/  MUFU.EX2 R105, R145 ;  /* 0x0000009100697308 */ /* 0x000ee60000000800 */
[C---:B--2---:R-:W-:Y:S04]  /*a0d0*/  FADD.FTZ R0, R2.reuse, R0 ;  /* 0x0000000002007221 */ /* 0x044fe80000010000 */
[----:B------:R-:W-:Y:S03]  /*a0e0*/  FADD.FTZ R0, R71, R0 ;  /* 0x0000000047007221 */ /* 0x000fe60000010000 */
[----:B------:R-:W-:Y:S01]  /*a0f0*/  MUFU.EX2 R145, R235 ;  /* 0x000000eb00917308 */ /* 0x000fe20000000800 */
[----:B------:R-:W-:Y:S01]  /*a100*/  FADD.FTZ R0, R69, R0 ;  /* 0x0000000045007221 */ /* 0x000fe20000010000 */
        /* <DEDUP_REMOVED lines=16> */
[----:B------:R-:W2:Y:S05]  /*a210*/  MUFU.EX2 R2, R158 ;  /* 0x0000009e00027308 */ /* 0x000eaa0000000800 */
[C---:B------:R-:W-:Y:S05]  /*a220*/  HMMA.16816.F32.BF16 R4, R72.reuse, R76, R4 ;  /* 0x0000004c4804723c */ /* 0x040fea0000041804 */
[----:B------:R-:W3:Y:S03]  /*a230*/  MUFU.EX2 R71, R157 ;  /* 0x0000009d00477308 */ /* 0x000ee60000000800 */
[C---:B------:R-:W-:Y:S01]  /*a240*/  HMMA.16816.F32.BF16 R8, R72.reuse, R78, R8 ;  /* 0x0000004e4808723c */ /* 0x040fe20000041808 */
[----:B------:R-:W4:Y:S03]  /*a250*/  LDSM.16.MT88.4 R76, [R196+0x800] ;  /* 0x00080000c44c783b */ /* 0x000f260000004200 */
[----:B-1----:R-:W-:Y:S03]  /*a260*/  FADD.FTZ R0, R68, R0 ;  /* 0x0000000044007221 */ /* 0x002fe60000010000 */
[----:B------:R-:W1:Y:S01]  /*a270*/  MUFU.EX2 R69, R154 ;  /* 0x0000009a00457308 */ /* 0x000e620000000800 */
[C---:B------:R-:W-:Y:S04]  /*a280*/  HMMA.16816.F32.BF16 R12, R72.reuse, R80, R12 ;  /* 0x00000050480c723c */ /* 0x040fe8000004180c */
[C---:B--2---:R-:W-:Y:S04]  /*a290*/  FADD.FTZ R0, R2.reuse, R0 ;  /* 0x0000000002007221 */ /* 0x044fe80000010000 */
[C---:B------:R-:W-:Y:S01]  /*a2a0*/  HMMA.16816.F32.BF16 R16, R72.reuse, R82, R16 ;  /* 0x000000524810723c */ /* 0x040fe20000041810 */
[----:B------:R-:W2:Y:S01]  /*a2b0*/  LDSM.16.MT88.4 R80, [R198+0x800] ;  /* 0x00080000c650783b */ /* 0x000ea20000004200 */
[----:B------:R-:W-:Y:S02]  /*a2c0*/  MUFU.EX2 R159, R150 ;  /* 0x00000096009f7308 */ /* 0x000fe40000000800 */
[----:B---3--:R-:W-:Y:S08]  /*a2d0*/  FADD.FTZ R0, R71, R0 ;  /* 0x0000000047007221 */ /* 0x008ff00000010000 */
[----:B------:R-:W3:Y:S01]  /*a2e0*/  MUFU.EX2 R158, R149 ;  /* 0x00000095009e7308 */ /* 0x000ee20000000800 */
[C---:B-1----:R-:W-:Y:S09]  /*a2f0*/  FADD.FTZ R0, R69.reuse, R0 ;  /* 0x0000000045007221 */ /* 0x042ff20000010000 */
[----:B------:R-:W1:Y:S01]  /*a300*/  MUFU.EX2 R157, R151 ;  /* 0x00000097009d7308 */ /* 0x000e620000000800 */
[C---:B----4-:R-:W-:Y:S09]  /*a310*/  HMMA.16816.F32.BF16 R20, R72.reuse, R76, R20 ;  /* 0x0000004c4814723c */ /* 0x050ff20000041814 */
[----:B------:R-:W-:Y:S01]  /*a320*/  MUFU.EX2 R154, R160 ;  /* 0x000000a0009a7308 */ /* 0x000fe20000000800 */
[C---:B------:R-:W-:Y:S01]  /*a330*/  HMMA.16816.F32.BF16 R24, R72.reuse, R78, R24 ;  /* 0x0000004e4818723c */ /* 0x040fe20000041818 */
[----:B------:R-:W4:Y:S07]  /*a340*/  LDSM.16.MT88.4 R76, [R195+0x4000] ;  /* 0x00400000c34c783b */ /* 0x000f2e0000004200 */
[C---:B--2---:R-:W-:Y:S01]  /*a350*/  HMMA.16816.F32.BF16 R28, R72.reuse, R80, R28 ;  /* 0x00000050481c723c */ /* 0x044fe2000004181c */
[----:B------:R-:W-:Y:S07]  /*a360*/  MUFU.EX2 R151, R225 ;  /* 0x000000e100977308 */ /* 0x000fee0000000800 */
[C---:B------:R-:W-:Y:S01]  /*a370*/  HMMA.16816.F32.BF16 R32, R72.reuse, R82, R32 ;  /* 0x000000524820723c */ /* 0x040fe20000041820 */
[----:B------:R-:W2:Y:S02]  /*a380*/  LDSM.16.MT88.4 R80, [R197+0x4000] ;  /* 0x00400000c550783b */ /* 0x000ea40000004200 */
[----:B------:R-:W-:Y:S10]  /*a390*/  MUFU.EX2 R150, R226 ;  /* 0x000000e200967308 */ /* 0x000ff40000000800 */
[----:B------:R-:W-:Y:S10]  /*a3a0*/  MUFU.EX2 R149, R227 ;  /* 0x000000e300957308 */ /* 0x000ff40000000800 */
[----:B------:R-:W-:Y:S01]  /*a3b0*/  MUFU.EX2 R143, R242 ;  /* 0x000000f2008f7308 */ /* 0x000fe20000000800 */
[C---:B----4-:R-:W-:Y:S08]  /*a3c0*/  HMMA.16816.F32.BF16 R36, R72.reuse, R76, R36 ;  /* 0x0000004c4824723c */ /* 0x050ff00000041824 */
[C---:B------:R-:W-:Y:S01]  /*a3d0*/  HMMA.16816.F32.BF16 R40, R72.reuse, R78, R40 ;  /* 0x0000004e4828723c */ /* 0x040fe20000041828 */
[----:B------:R-:W4:Y:S01]  /*a3e0*/  LDSM.16.MT88.4 R76, [R196+0x4000] ;  /* 0x00400000c44c783b */ /* 0x000f220000004200 */
[----:B------:R-:W-:Y:S06]  /*a3f0*/  MUFU.EX2 R142, R243 ;  /* 0x000000f3008e7308 */ /* 0x000fec0000000800 */
[C---:B--2---:R-:W-:Y:S04]  /*a400*/  HMMA.16816.F32.BF16 R44, R72.reuse, R80, R44 ;  /* 0x00000050482c723c */ /* 0x044fe8000004182c */
[----:B------:R-:W-:Y:S04]  /*a410*/  MUFU.EX2 R141, R246 ;  /* 0x000000f6008d7308 */ /* 0x000fe80000000800 */
[C---:B------:R-:W-:Y:S01]  /*a420*/  HMMA.16816.F32.BF16 R48, R72.reuse, R82, R48 ;  /* 0x000000524830723c */ /* 0x040fe20000041830 */
[----:B------:R-:W2:Y:S05]  /*a430*/  LDSM.16.MT88.4 R80, [R198+0x4000] ;  /* 0x00400000c650783b */ /* 0x000eaa0000004200 */
[----:B------:R-:W-:Y:S02]  /*a440*/  MUFU.EX2 R140, R249 ;  /* 0x000000f9008c7308 */ /* 0x000fe40000000800 */
[C---:B----4-:R-:W-:Y:S08]  /*a450*/  HMMA.16816.F32.BF16 R52, R72.reuse, R76, R52 ;  /* 0x0000004c4834723c */ /* 0x050ff00000041834 */
[C---:B------:R-:W-:Y:S01]  /*a460*/  HMMA.16816.F32.BF16 R56, R72.reuse, R78, R56 ;  /* 0x0000004e4838723c */ /* 0x040fe20000041838 */
[----:B------:R-:W4:Y:S07]  /*a470*/  LDSM.16.MT88.4 R76, [R195+0x1000] ;  /* 0x00100000c34c783b */ /* 0x000f2e0000004200 */
[C---:B--2---:R-:W-:Y:S08]  /*a480*/  HMMA.16816.F32.BF16 R60, R72.reuse, R80, R60 ;  /* 0x00000050483c723c */ /* 0x044ff0000004183c */
[----:B------:R-:W-:Y:S01]  /*a490*/  HMMA.16816.F32.BF16 R64, R72, R82, R64 ;  /* 0x000000524840723c */ /* 0x000fe20000041840 */
[----:B------:R-:W2:Y:S06]  /*a4a0*/  LDSM.16.MT88.4 R80, [R197+0x1000] ;  /* 0x00100000c550783b */ /* 0x000eac0000004200 */
[----:B------:R-:W-:Y:S02]  /*a4b0*/  F2FP.BF16.PACK_AB R72, R2, R68 ;  /* 0x000000440248723e */ /* 0x000fe400000010ff */
[----:B------:R-:W-:Y:S01]  /*a4c0*/  F2FP.BF16.PACK_AB R74, R69, R71 ;  /* 0x00000047454a723e */ /* 0x000fe200000010ff */
[----:B------:R-:W5:Y:S02]  /*a4d0*/  MUFU.EX2 R68, R167 ;  /* 0x000000a700447308 */ /* 0x000f640000000800 */
[----:B---3--:R-:W-:Y:S02]  /*a4e0*/  F2FP.BF16.PACK_AB R73, R158, R159 ;  /* 0x0000009f9e49723e */ /* 0x008fe400000010ff */
[----:B-1----:R-:W-:Y:S06]  /*a4f0*/  F2FP.BF16.PACK_AB R75, R156, R157 ;  /* 0x0000009d9c4b723e */ /* 0x002fec00000010ff */
[----:B------:R-:W1:Y:S01]  /*a500*/  MUFU.EX2 R2, R166 ;  /* 0x000000a600027308 */ /* 0x000e620000000800 */
[C---:B----4-:R-:W-:Y:S09]  /*a510*/  HMMA.16816.F32.BF16 R4, R72.reuse, R76, R4 ;  /* 0x0000004c4804723c */ /* 0x050ff20000041804 */
[----:B------:R-:W3:Y:S01]  /*a520*/  MUFU.EX2 R71, R165 ;  /* 0x000000a500477308 */ /* 0x000ee20000000800 */
[C---:B------:R-:W-:Y:S01]  /*a530*/  HMMA.16816.F32.BF16 R8, R72.reuse, R78, R8 ;  /* 0x0000004e4808723c */ /* 0x040fe20000041808 */
[----:B------:R-:W4:Y:S02]  /*a540*/  LDSM.16.MT88.4 R76, [R198+0x1000] ;  /* 0x00100000c64c783b */ /* 0x000f240000004200 */
[----:B-----5:R-:W-:Y:S01]  /*a550*/  FADD.FTZ R0, R68, R0 ;  /* 0x0000000044007221 */ /* 0x020fe20000010000 */
[----:B------:R-:W-:Y:S05]  /*a560*/  MOV R167, R147 ;  /* 0x0000009300a77202 */ /* 0x000fea0000000f00 */
[----:B------:R-:W5:Y:S01]  /*a570*/  MUFU.EX2 R69, R164 ;  /* 0x000000a400457308 */ /* 0x000f620000000800 */
[C---:B--2---:R-:W-:Y:S03]  /*a580*/  HMMA.16816.F32.BF16 R12, R72.reuse, R80, R12 ;  /* 0x00000050480c723c */ /* 0x044fe6000004180c */
[----:B-1----:R-:W-:Y:S01]  /*a590*/  FADD.FTZ R0, R2, R0 ;  /* 0x0000000002007221 */ /* 0x002fe20000010000 */
[----:B------:R-:W-:Y:S04]  /*a5a0*/  IADD3 R166, R224, -0x1, RZ ;  /* 0xffffffffe0a67810 */ /* 0x000fe80007ffe0ff */
[C---:B------:R-:W-:Y:S01]  /*a5b0*/  HMMA.16816.F32.BF16 R16, R72.reuse, R82, R16 ;  /* 0x000000524810723c */ /* 0x040fe20000041810 */
[----:B------:R-:W1:Y:S01]  /*a5c0*/  LDSM.16.MT88.4 R80, [R195+0x4800] ;  /* 0x00480000c350783b */ /* 0x000e620000004200 */
[----:B------:R-:W-:Y:S02]  /*a5d0*/  MUFU.EX2 R147, R233 ;  /* 0x000000e900937308 */ /* 0x000fe40000000800 */
[----:B---3--:R-:W-:Y:S04]  /*a5e0*/  FADD.FTZ R0, R71, R0 ;  /* 0x0000000047007221 */ /* 0x008fe80000010000 */
[C---:B------:R-:W-:Y:S04]  /*a5f0*/  HMMA.16816.F32.BF16 R20, R72.reuse, R84, R20 ;  /* 0x000000544814723c */ /* 0x040fe80000041814 */
[C---:B-----5:R-:W-:Y:S04]  /*a600*/  FADD.FTZ R0, R69.reuse, R0 ;  /* 0x0000000045007221 */ /* 0x060fe80000010000 */
[C---:B------:R-:W-:Y:S01]  /*a610*/  HMMA.16816.F32.BF16 R24, R72.reuse, R86, R24 ;  /* 0x000000564818723c */ /* 0x040fe20000041818 */
[----:B------:R-:W2:Y:S07]  /*a620*/  LDSM.16.MT88.4 R84, [R197+0x4800] ;  /* 0x00480000c554783b */ /* 0x000eae0000004200 */
        /* <DEDUP_REMOVED lines=27> */
[C---:B-1----:R-:W-:Y:S04]  /*a7e0*/  FADD.FTZ R0, R2.reuse, R0 ;  /* 0x0000000002007221 */ /* 0x042fe80000010000 */
[C---:B------:R-:W-:Y:S04]  /*a7f0*/  HMMA.16816.F32.BF16 R12, R76.reuse, R88, R12 ;  /* 0x000000584c0c723c */ /* 0x040fe8000004180c */
[----:B-----5:R-:W-:Y:S04]  /*a800*/  FADD.FTZ R0, R71, R0 ;  /* 0x0000000047007221 */ /* 0x020fe80000010000 */
[C---:B------:R-:W-:Y:S01]  /*a810*/  HMMA.16816.F32.BF16 R16, R76.reuse, R90, R16 ;  /* 0x0000005a4c10723c */ /* 0x040fe20000041810 */
[----:B------:R-:W-:Y:S03]  /*a820*/  LDSM.16.MT88.4 R88, [R196+0x5000] ;  /* 0x00500000c458783b */ /* 0x000fe60000004200 */
[C---:B---3--:R-:W-:Y:S04]  /*a830*/  FADD.FTZ R0, R69.reuse, R0 ;  /* 0x0000000045007221 */ /* 0x048fe80000010000 */
        /* <DEDUP_REMOVED lines=28> */
[C---:B-----5:R-:W-:Y:S03]  /*aa00*/  FADD.FTZ R0, R69.reuse, R0 ;  /* 0x0000000045007221 */ /* 0x060fe60000010000 */
        /* <DEDUP_REMOVED lines=19> */
[----:B------:R-:W-:Y:S01]  /*ab40*/  FADD.FTZ R2, R107, R250 ;  /* 0x000000fa6b027221 */ /* 0x000fe20000010000 */
[----:B------:R-:W-:Y:S03]  /*ab50*/  F2FP.BF16.PACK_AB R79, R144, R145 ;  /* 0x00000091904f723e */ /* 0x000fe600000010ff */
[C---:B------:R-:W-:Y:S01]  /*ab60*/  HMMA.16816.F32.BF16 R40, R72.reuse, R82, R40 ;  /* 0x000000524828723c */ /* 0x040fe20000041828 */
[----:B------:R-:W4:Y:S04]  /*ab70*/  LDSM.16.MT88.4 R80, [R195+0x2800] ;  /* 0x00280000c350783b */ /* 0x000f280000004200 */
[----:B------:R-:W2:Y:S03]  /*ab80*/  MUFU.EX2 R68, R248 ;  /* 0x000000f800447308 */ /* 0x000ea60000000800 */
[C---:B---3--:R-:W-:Y:S04]  /*ab90*/  HMMA.16816.F32.BF16 R44, R72.reuse, R84, R44 ;  /* 0x00000054482c723c */ /* 0x048fe8000004182c */
[----:B-----5:R-:W-:Y:S04]  /*aba0*/  FADD.FTZ R0, R71, R0 ;  /* 0x0000000047007221 */ /* 0x020fe80000010000 */
[C---:B------:R-:W-:Y:S01]  /*abb0*/  HMMA.16816.F32.BF16 R48, R72.reuse, R86, R48 ;  /* 0x000000564830723c */ /* 0x040fe20000041830 */
[----:B------:R-:W3:Y:S03]  /*abc0*/  LDSM.16.MT88.4 R84, [R197+0x2800] ;  /* 0x00280000c554783b */ /* 0x000ee60000004200 */
[----:B-1----:R-:W-:Y:S04]  /*abd0*/  FADD.FTZ R0, R69, R0 ;  /* 0x0000000045007221 */ /* 0x002fe80000010000 */
[C---:B--2---:R-:W-:Y:S04]  /*abe0*/  HMMA.16816.F32.BF16 R52, R72.reuse, R92, R52 ;  /* 0x0000005c4834723c */ /* 0x044fe80000041834 */
[----:B------:R-:W-:Y:S02]  /*abf0*/  FADD.FTZ R238, R68, R0 ;  /* 0x0000000044ee7221 */ /* 0x000fe40000010000 */
[----:B------:R-:W-:Y:S02]  /*ac00*/  FADD.FTZ R0, R112, R2 ;  /* 0x0000000270007221 */ /* 0x000fe40000010000 */
[C---:B------:R-:W-:Y:S01]  /*ac10*/  HMMA.16816.F32.BF16 R56, R72.reuse, R94, R56 ;  /* 0x0000005e4838723c */ /* 0x040fe20000041838 */
[----:B------:R-:W2:Y:S03]  /*ac20*/  LDL R2, [R1+0x8] ;  /* 0x0000080001027983 */ /* 0x000ea60000100800 */
        /* <DEDUP_REMOVED lines=20> */
[C---:B------:R-:W-:Y:S01]  /*ad70*/  HMMA.16816.F32.BF16 R24, R76.reuse, R94, R24 ;  /* 0x0000005e4c18723c */ /* 0x040fe20000041818 */
[----:B------:R-:W1:Y:S03]  /*ad80*/  LDSM.16.MT88.4 R92, [R195+0x6800] ;  /* 0x00680000c35c783b */ /* 0x000e660000004200 */
[----:B------:R-:W-:Y:S04]  /*ad90*/  FADD.FTZ R0, R155, R0 ;  /* 0x000000009b007221 */ /* 0x000fe80000010000 */
[C---:B----4-:R-:W-:Y:S04]  /*ada0*/  HMMA.16816.F32.BF16 R28, R76.reuse, R72, R28 ;  /* 0x000000484c1c723c */ /* 0x050fe8000004181c */
[----:B------:R-:W-:Y:S03]  /*adb0*/  FADD.FTZ R0, R154, R0 ;  /* 0x000000009a007221 */ /* 0x000fe60000010000 */
[----:B------:R-:W-:Y:S01]  /*adc0*/  F2FP.BF16.PACK_AB R72, R71, R104 ;  /* 0x000000684748723e */ /* 0x000fe200000010ff */
[C---:B------:R-:W-:Y:S04]  /*add0*/  HMMA.16816.F32.BF16 R32, R76.reuse, R74, R32 ;  /* 0x0000004a4c20723c */ /* 0x040fe80000041820 */
[----:B------:R-:W-:Y:S01]  /*ade0*/  F2FP.BF16.PACK_AB R73, R142, R143 ;  /* 0x0000008f8e49723e */ /* 0x000fe200000010ff */
[----:B------:R-:W-:Y:S01]  /*adf0*/  FADD.FTZ R0, R153, R0 ;  /* 0x0000000099007221 */ /* 0x000fe20000010000 */
[----:B------:R-:W-:Y:S02]  /*ae00*/  MOV R71, R70 ;  /* 0x0000004600477202 */ /* 0x000fe40000000f00 */
[C---:B-----5:R-:W-:Y:S04]  /*ae10*/  HMMA.16816.F32.BF16 R36, R76.reuse, R88, R36 ;  /* 0x000000584c24723c */ /* 0x060fe80000041824 */
[----:B------:R-:W-:Y:S01]  /*ae20*/  F2FP.BF16.PACK_AB R74, R68, R69 ;  /* 0x00000045444a723e */ /* 0x000fe200000010ff */
[----:B------:R-:W-:Y:S01]  /*ae30*/  FADD.FTZ R0, R152, R0 ;  /* 0x0000000098007221 */ /* 0x000fe20000010000 */
[----:B------:R-:W-:Y:S02]  /*ae40*/  F2FP.BF16.PACK_AB R75, R140, R141 ;  /* 0x0000008d8c4b723e */ /* 0x000fe400000010ff */
[C---:B------:R-:W-:Y:S04]  /*ae50*/  HMMA.16816.F32.BF16 R40, R76.reuse, R90, R40 ;  /* 0x0000005a4c28723c */ /* 0x040fe80000041828 */
[-C--:B------:R-:W-:Y:S01]  /*ae60*/  MOV R69, R3.reuse ;  /* 0x0000000300457202 */ /* 0x080fe20000000f00 */
        /* <DEDUP_REMOVED lines=9> */
[C---:B---3--:R-:W-:Y:S04]  /*af00*/  HMMA.16816.F32.BF16 R60, R76.reuse, R84, R60 ;  /* 0x000000544c3c723c */ /* 0x048fe8000004183c */
[----:B------:R-:W-:Y:S04]  /*af10*/  FADD.FTZ R0, R146, R0 ;  /* 0x0000000092007221 */ /* 0x000fe80000010000 */
[----:B------:R-:W-:Y:S01]  /*af20*/  HMMA.16816.F32.BF16 R64, R76, R86, R64 ;  /* 0x000000564c40723c */ /* 0x000fe20000041840 */
[----:B------:R-:W3:Y:S03]  /*af30*/  LDSM.16.MT88.4 R84, [R197+0x6800] ;  /* 0x00680000c554783b */ /* 0x000ee60000004200 */
[----:B------:R-:W-:Y:S04]  /*af40*/  FADD.FTZ R0, R145, R0 ;  /* 0x0000000091007221 */ /* 0x000fe80000010000 */
[C---:B------:R-:W-:Y:S01]  /*af50*/  HMMA.16816.F32.BF16 R128, R72.reuse, R124, R4 ;  /* 0x0000007c4880723c */ /* 0x040fe20000041804 */
[----:B------:R-:W4:Y:S04]  /*af60*/  LDSM.16.MT88.4 R76, [R196+0x6800] ;  /* 0x00680000c44c783b */ /* 0x000f280000004200 */
[----:B------:R-:W-:Y:S03]  /*af70*/  FADD.FTZ R0, R144, R0 ;  /* 0x0000000090007221 */ /* 0x000fe60000010000 */
[C---:B------:R-:W-:Y:S01]  /*af80*/  HMMA.16816.F32.BF16 R124, R72.reuse, R126, R8 ;  /* 0x0000007e487c723c */ /* 0x040fe20000041808 */
[----:B------:R-:W5:Y:S03]  /*af90*/  LDSM.16.MT88.4 R4, [R198+0x6800] ;  /* 0x00680000c604783b */ /* 0x000f660000004200 */
        /* <DEDUP_REMOVED lines=8> */
[C---:B------:R-:W-:Y:S08]  /*b020*/  HMMA.16816.F32.BF16 R104, R72.reuse, R100, R28 ;  /* 0x000000644868723c */ /* 0x040ff0000004181c */
[C---:B------:R-:W-:Y:S08]  /*b030*/  HMMA.16816.F32.BF16 R100, R72.reuse, R102, R32 ;  /* 0x000000664864723c */ /* 0x040ff00000041820 */
[C---:B-1----:R-:W-:Y:S08]  /*b040*/  HMMA.16816.F32.BF16 R96, R72.reuse, R92, R36 ;  /* 0x0000005c4860723c */ /* 0x042ff00000041824 */
[C---:B------:R-:W-:Y:S08]  /*b050*/  HMMA.16816.F32.BF16 R92, R72.reuse, R94, R40 ;  /* 0x0000005e485c723c */ /* 0x040ff00000041828 */
[C---:B---3--:R-:W-:Y:S08]  /*b060*/  HMMA.16816.F32.BF16 R88, R72.reuse, R84, R44 ;  /* 0x000000544858723c */ /* 0x048ff0000004182c */
[C---:B------:R-:W-:Y:S08]  /*b070*/  HMMA.16816.F32.BF16 R84, R72.reuse, R86, R48 ;  /* 0x000000564854723c */ /* 0x040ff00000041830 */
[C---:B----4-:R-:W-:Y:S08]  /*b080*/  HMMA.16816.F32.BF16 R80, R72.reuse, R76, R52 ;  /* 0x0000004c4850723c */ /* 0x050ff00000041834 */
[C---:B------:R-:W-:Y:S08]  /*b090*/  HMMA.16816.F32.BF16 R76, R72.reuse, R78, R56 ;  /* 0x0000004e484c723c */ /* 0x040ff00000041838 */
[C---:B-----5:R-:W-:Y:S08]  /*b0a0*/  HMMA.16816.F32.BF16 R60, R72.reuse, R4, R60 ;  /* 0x00000004483c723c */ /* 0x060ff0000004183c */
[----:B------:R-:W-:Y:S07]  /*b0b0*/  HMMA.16816.F32.BF16 R64, R72, R6, R64 ;  /* 0x000000064840723c */ /* 0x000fee0000041840 */
[----:B------:R-:W-:Y:S02]  /*b0c0*/  MOV R72, R3 ;  /* 0x0000000300487202 */ /* 0x000fe40000000f00 */
[----:B--2---:R-:W-:Y:S03]  /*b0d0*/  ISETP.GT.AND P0, PT, R224, R2, PT ;  /* 0x00000002e000720c */ /* 0x004fe60003f04270 */
[----:B------:R-:W-:Y:S10]  /*b0e0*/  MOV R224, R166 ;  /* 0x000000a600e07202 */ /* 0x000ff40000000f00 */
[----:B------:R-:W-:-:S05]  /*b0f0*/  @P0 BRA `(.L_x_3144) ;  /* 0xffffc07000000947 */ /* 0x000fca000383ffff */
.L_x_3128:
[----:B--2---:R-:W2:Y:S02]  /*b100*/  LDL R0, [R1] ;  /* 0x0000000001007983 */ /* 0x004ea40000100800 */
[----:B--2---:R-:W-:-:S13]  /*b110*/  ISETP.GE.AND P0, PT, R166, R0, PT ;  /* 0x00000000a600720c */ /* 0x004fda0003f06270 */
[----:B------:R-:W-:Y:S05]  /*b120*/  @!P0 BRA `(.L_x_3145) ;  /* 0x000037b000008947 */ /* 0x000fea0003800000 */
.L_x_3160:
        /* <DEDUP_REMOVED lines=12> */
[C---:B------:R-:W-:Y:S03]  /*b1f0*/  IMAD R4, R218.reuse, c[0x0][0x21c], R4 ;  /* 0x00008700da047a24 */ /* 0x040fe600078e0204 */
        /* <DEDUP_REMOVED lines=22> */
.L_x_3248:
[----:B------:R-:W3:Y:S01]  /*b360*/  SHFL.IDX PT, R5, R4, RZ, 0x181f ;  /* 0x00181fff04057589 */ /* 0x000ee200000e0000 */
[C---:B------:R-:W-:Y:S01]  /*b370*/  IMAD.SHL.U32 R12, R241.reuse, 0x2, RZ ;  /* 0x00000002f10c7824 */ /* 0x040fe200078e00ff */
[----:B------:R-:W-:Y:S01]  /*b380*/  ISETP.GE.AND P3, PT, R241, c[0x0][0x1d4], PT ;  /* 0x00007500f1007a0c */ /* 0x000fe20003f66270 */
[----:B------:R-:W-:Y:S01]  /*b390*/  IMAD.SHL.U32 R7, R251, 0x2, RZ ;  /* 0x00000002fb077824 */ /* 0x000fe200078e00ff */
[----:B------:R-:W-:Y:S02]  /*b3a0*/  BSSY B0, `(.L_x_3147) ;  /* 0x000003a000007945 */ /* 0x000fe40003800000 */
[----:B------:R-:W-:Y:S04]  /*b3b0*/  SEL R165, RZ, 0x10, P3 ;  /* 0x00000010ffa57807 */ /* 0x000fe80001800000 */
[----:B------:R-:W-:Y:S02]  /*b3c0*/  ISETP.NE.U32.AND P5, PT, R165, RZ, PT ;  /* 0x000000ffa500720c */ /* 0x000fe40003fa5070 */
[-C--:B---3--:R-:W-:Y:S05]  /*b3d0*/  IADD3 R2, P0, R5, R12.reuse, RZ ;  /* 0x0000000c05027210 */ /* 0x088fea0007f1e0ff */
[C-C-:B--2---:R-:W-:Y:S01]  /*b3e0*/  IMAD.X R3, R6.reuse, 0x1, R220.reuse, P0 ;  /* 0x0000000106037824 */ /* 0x144fe200000e06dc */
        /* <DEDUP_REMOVED lines=36> */
.L_x_3249:
        /* <DEDUP_REMOVED lines=17> */
.L_x_3148:
[----:B---3--:R-:W-:Y:S05]  /*b740*/  BSYNC B0 ;  /* 0x0000000000007941 */ /* 0x008fea0003800000 */
.L_x_3147:
[----:B------:R-:W0:Y:S01]  /*b750*/  LDGDEPBAR ;  /* 0x00000000000079af */ /* 0x000e220000000000 */
[----:B------:R-:W-:Y:S01]  /*b760*/  WARPSYNC 0xffffffff ;  /* 0xffffffff00007948 */ /* 0x000fe20003800000 */
[C---:B------:R-:W-:Y:S01]  /*b770*/  HMMA.16816.F32.BF16 R4, R132.reuse, R8, RZ ;  /* 0x000000088404723c */ /* 0x040fe200000418ff */
[----:B------:R-:W-:Y:S05]  /*b780*/  BSSY B0, `(.L_x_3150) ;  /* 0x0000116000007945 */ /* 0x000fea0003800000 */
[----:B-1----:R-:W2:Y:S02]  /*b790*/  LDL R0, [R1] ;  /* 0x0000000001007983 */ /* 0x002ea40000100800 */
        /* <DEDUP_REMOVED lines=138> */
[----:B------:R-:W4:Y:S07]  /*c040*/  LDSM.16.M88.4 R152, [R193+0x6000] ;  /* 0x00600000c198783b */ /* 0x000f2e0000000200 */
[C---:B--2---:R-:W-:Y:S08]  /*c050*/  HMMA.16816.F32.BF16 R4, R188.reuse, R156, R4 ;  /* 0x0000009cbc04723c */ /* 0x044ff00000041804 */
[C---:B------:R-:W-:Y:S01]  /*c060*/  HMMA.16816.F32.BF16 R8, R188.reuse, R158, R8 ;  /* 0x0000009ebc08723c */ /* 0x040fe20000041808 */
[----:B------:R-:W2:Y:S01]  /*c070*/  LDSM.16.M88.4 R156, [R193+0x6800] ;  /* 0x00680000c19c783b */ /* 0x000ea20000000200 */
[----:B------:R-:W-:Y:S06]  /*c080*/  DEPBAR.LE SB0, 0x0 ;  /* 0x000080000000791a */ /* 0x000fec0000000000 */
[C---:B-1----:R-:W-:Y:S01]  /*c090*/  HMMA.16816.F32.BF16 R12, R188.reuse, R72, R12 ;  /* 0x00000048bc0c723c */ /* 0x042fe2000004180c */
        /* <DEDUP_REMOVED lines=9> */
[C---:B------:R-:W-:Y:S08]  /*c130*/  HMMA.16816.F32.BF16 R48, R188.reuse, R154, R48 ;  /* 0x0000009abc30723c */ /* 0x040ff00000041830 */
[C---:B--2---:R-:W-:Y:S08]  /*c140*/  HMMA.16816.F32.BF16 R52, R188.reuse, R156, R52 ;  /* 0x0000009cbc34723c */ /* 0x044ff00000041834 */
        /* <DEDUP_REMOVED lines=37> */
.L_x_3250:
[----:B------:R-:W-:-:S05]  /*c3a0*/  BRA.DIV ~URZ, `(.L_x_3153) ;  /* 0x00008ee27f007947 */ /* 0x000fca000b800000 */
[----:B------:R3:W4:Y:S02]  /*c3b0*/  SHFL.IDX PT, R72, R68, RZ, 0x181f ;  /* 0x00181fff44487589 */ /* 0x00072400000e0000 */
.L_x_3251:
        /* <DEDUP_REMOVED lines=21> */
.L_x_3252:
        /* <DEDUP_REMOVED lines=20> */
.L_x_3253:
[----:B------:R-:W-:-:S05]  /*c650*/  BRA.DIV ~URZ, `(.L_x_3156) ;  /* 0x00008de27f007947 */ /* 0x000fca000b800000 */
[----:B------:R2:W3:Y:S02]  /*c660*/  SHFL.IDX PT, R72, R68, 0x2, 0x181f ;  /* 0x00581f0044487f89 */ /* 0x0004e400000e0000 */
.L_x_3254:
        /* <DEDUP_REMOVED lines=21> */
.L_x_3255:
[----:B------:R-:W-:Y:S01]  /*c7c0*/  ISETP.GE.AND P3, PT, R222, 0x61, PT ;  /* 0x00000061de00780c */ /* 0x000fe20003f66270 */
[----:B-1----:R-:W-:Y:S02]  /*c7d0*/  IMAD.SHL.U32 R3, R241, 0x2, RZ ;  /* 0x00000002f1037824 */ /* 0x002fe400078e00ff */
[----:B---3--:R-:W-:Y:S10]  /*c7e0*/  IMAD.SHL.U32 R68, R251, 0x2, RZ ;  /* 0x00000002fb447824 */ /* 0x008ff400078e00ff */
[C---:B------:R-:W-:Y:S02]  /*c7f0*/  @P3 IADD3 R2, -R165.reuse, 0x10, RZ ;  /* 0x00000010a5023810 */ /* 0x040fe40007ffe1ff */
[----:B------:R-:W-:Y:S02]  /*c800*/  @P3 ISETP.NE.U32.AND P0, PT, R165, RZ, PT ;  /* 0x000000ffa500320c */ /* 0x000fe40003f05070 */
        /* <DEDUP_REMOVED lines=13> */
.L_x_3151:
[----:B------:R-:W-:Y:S05]  /*c8e0*/  BSYNC B0 ;  /* 0x0000000000007941 */ /* 0x000fea0003800000 */
.L_x_3150:
        /* <DEDUP_REMOVED lines=59> */
.L_x_3256:
[----:B-12---:R-:W-:Y:S01]  /*cca0*/  FMNMX.FTZ R68, R68, R0, !PT ;  /* 0x0000000044447209 */ /* 0x006fe20007810000 */
[----:B------:R-:W-:-:S05]  /*ccb0*/  BRA.DIV ~URZ, `(.L_x_3159) ;  /* 0x000089027f007947 */ /* 0x000fca000b800000 */
[----:B------:R-:W1:Y:S02]  /*ccc0*/  SHFL.BFLY PT, R0, R68, 0x1, 0x1f ;  /* 0x0c201f0044007f89 */ /* 0x000e6400000e0000 */
[----:B-1----:R-:W-:Y:S02]  /*ccd0*/  FMNMX.FTZ R70, R68, R0, !PT ;  /* 0x0000000044467209 */ /* 0x002fe40007810000 */
[----:B------:R-:W1:Y:S02]  /*cce0*/  SHFL.BFLY PT, R0, R72, 0x2, 0x1f ;  /* 0x0c401f0048007f89 */ /* 0x000e6400000e0000 */
[----:B-1----:R-:W-:Y:S05]  /*ccf0*/  FMNMX.FTZ R68, R72, R0, !PT ;  /* 0x0000000048447209 */ /* 0x002fea0007810000 */
[----:B------:R1:W2:Y:S02]  /*cd00*/  SHFL.BFLY PT, R0, R68, 0x1, 0x1f ;  /* 0x0c201f0044007f89 */ /* 0x0002a400000e0000 */
.L_x_3257:
        /* <DEDUP_REMOVED lines=38> */
[----:B------:R-:W-:Y:S06]  /*cf70*/  FFMA.FTZ R68, R57, c[0x0][0x2d0], -R68 ;  /* 0x0000b40039447a23 */ /* 0x000fec0000010844 */
[----:B------:R-:W-:Y:S01]  /*cf80*/  MUFU.EX2 R68, R68 ;  /* 0x0000004400447308 */ /* 0x000fe20000000800 */
[----:B-1----:R-:W-:Y:S01]  /*cf90*/  FFMA.FTZ R0, R2, R238, R12 ;  /* 0x000000ee02007223 */ /* 0x002fe2000001000c */
[----:B---3--:R-:W-:Y:S01]  /*cfa0*/  F2FP.BF16.PACK_AB R72, R4, R12 ;  /* 0x0000000c0448723e */ /* 0x008fe200000010ff */
[----:B------:R-:W-:Y:S02]  /*cfb0*/  FMUL.FTZ R56, R2, R76 ;  /* 0x0000004c02387220 */ /* 0x000fe40000410000 */
[----:B------:R-:W-:Y:S02]  /*cfc0*/  FADD.FTZ R5, R4, R0 ;  /* 0x0000000004057221 */ /* 0x000fe40000010000 */
[C---:B------:R-:W-:Y:S02]  /*cfd0*/  FADD.FTZ R0, -R3.reuse, R69 ;  /* 0x0000004503007221 */ /* 0x040fe40000010100 */
[----:B------:R-:W-:Y:S01]  /*cfe0*/  FMUL.FTZ R4, R3, c[0x0][0x2d0] ;  /* 0x0000b40003047a20 */ /* 0x000fe20000410000 */
[----:B------:R-:W-:Y:S01]  /*cff0*/  MUFU.EX2 R69, R148 ;  /* 0x0000009400457308 */ /* 0x000fe20000000800 */
[----:B------:R-:W-:Y:S02]  /*d000*/  FMUL.FTZ R0, R0, c[0x0][0x2d0] ;  /* 0x0000b40000007a20 */ /* 0x000fe40000410000 */
[----:B------:R-:W-:Y:S01]  /*d010*/  FMUL.FTZ R57, R2, R77 ;  /* 0x0000004d02397220 */ /* 0x000fe20000410000 */
[----:B----4-:R-:W-:Y:S01]  /*d020*/  F2FP.BF16.PACK_AB R74, R9, R8 ;  /* 0x00000008094a723e */ /* 0x010fe200000010ff */
        /* <DEDUP_REMOVED lines=29> */
[--C-:B------:R-:W-:Y:S01]  /*d200*/  FFMA.FTZ R236, R51, c[0x0][0x2d0], -R4.reuse ;  /* 0x0000b40033ec7a23 */ /* 0x100fe20000010804 */
[----:B---3--:R-:W-:Y:S01]  /*d210*/  F2FP.BF16.PACK_AB R73, R7, R10 ;  /* 0x0000000a0749723e */ /* 0x008fe200000010ff */
        /* <DEDUP_REMOVED lines=12> */
[----:B----4-:R-:W-:Y:S01]  /*d2e0*/  F2FP.BF16.PACK_AB R75, R113, R112 ;  /* 0x00000070714b723e */ /* 0x010fe200000010ff */
        /* <DEDUP_REMOVED lines=43> */
[C---:B-1----:R-:W-:Y:S03]  /*d5a0*/  HMMA.16816.F32.BF16 R12, R72.reuse, R76, R12 ;  /* 0x0000004c480c723c */ /* 0x042fe6000004180c */
[----:B------:R-:W-:Y:S02]  /*d5b0*/  FMUL.FTZ R39, R0, R99 ;  /* 0x0000006300277220 */ /* 0x000fe40000410000 */
[----:B------:R-:W-:Y:S01]  /*d5c0*/  MUFU.EX2 R250, R143 ;  /* 0x0000008f00fa7308 */ /* 0x000fe20000000800 */
[----:B------:R-:W-:Y:S02]  /*d5d0*/  FMUL.FTZ R41, R2, R93 ;  /* 0x0000005d02297220 */ /* 0x000fe40000410000 */
[C---:B------:R-:W-:Y:S01]  /*d5e0*/  FMUL.FTZ R42, R0.reuse, R94 ;  /* 0x0000005e002a7220 */ /* 0x040fe20000410000 */
[C---:B------:R-:W-:Y:S01]  /*d5f0*/  HMMA.16816.F32.BF16 R16, R72.reuse, R78, R16 ;  /* 0x0000004e4810723c */ /* 0x040fe20000041810 */
[----:B------:R-:W1:Y:S02]  /*d600*/  LDSM.16.MT88.4 R76, [R196] ;  /* 0x00000000c44c783b */ /* 0x000e640000004200 */
[C---:B------:R-:W-:Y:S02]  /*d610*/  FMUL.FTZ R22, R0.reuse, R114 ;  /* 0x0000007200167220 */ /* 0x040fe40000410000 */
[C---:B------:R-:W-:Y:S01]  /*d620*/  FMUL.FTZ R23, R0.reuse, R115 ;  /* 0x0000007300177220 */ /* 0x040fe20000410000 */
[----:B------:R-:W-:Y:S01]  /*d630*/  MUFU.EX2 R249, R144 ;  /* 0x0000009000f97308 */ /* 0x000fe20000000800 */
[----:B------:R-:W-:Y:S02]  /*d640*/  FMUL.FTZ R43, R0, R95 ;  /* 0x0000005f002b7220 */ /* 0x000fe40000410000 */
[C---:B------:R-:W-:Y:S03]  /*d650*/  FMUL.FTZ R44, R2.reuse, R88 ;  /* 0x00000058022c7220 */ /* 0x040fe60000410000 */
[----:B------:R-:W-:Y:S02]  /*d660*/  FMUL.FTZ R45, R2, R89 ;  /* 0x00000059022d7220 */ /* 0x000fe40000410000 */
[C---:B------:R-:W-:Y:S02]  /*d670*/  FMUL.FTZ R46, R0.reuse, R90 ;  /* 0x0000005a002e7220 */ /* 0x040fe40000410000 */
        /* <DEDUP_REMOVED lines=10> */
[----:B------:R-:W-:Y:S02]  /*d720*/  FMUL.FTZ R28, R2, R104 ;  /* 0x00000068021c7220 */ /* 0x000fe40000410000 */
[C---:B------:R-:W-:Y:S02]  /*d730*/  FMUL.FTZ R30, R0.reuse, R106 ;  /* 0x0000006a001e7220 */ /* 0x040fe40000410000 */
[----:B------:R-:W-:Y:S01]  /*d740*/  FMUL.FTZ R31, R0, R107 ;  /* 0x0000006b001f7220 */ /* 0x000fe20000410000 */
        /* <DEDUP_REMOVED lines=12> */
[C---:B------:R-:W-:Y:S02]  /*d810*/  FMUL.FTZ R64, R2.reuse, R64 ;  /* 0x0000004002407220 */ /* 0x040fe40000410000 */
[----:B------:R-:W-:Y:S02]  /*d820*/  FMUL.FTZ R65, R2, R65 ;  /* 0x0000004102417220 */ /* 0x000fe40000410000 */
[C---:B------:R-:W-:Y:S02]  /*d830*/  FMUL.FTZ R62, R0.reuse, R62 ;  /* 0x0000003e003e7220 */ /* 0x040fe40000410000 */
[C---:B------:R-:W-:Y:S01]  /*d840*/  FMUL.FTZ R63, R0.reuse, R63 ;  /* 0x0000003f003f7220 */ /* 0x040fe20000410000 */
[----:B------:R-:W-:Y:S01]  /*d850*/  MUFU.EX2 R92, R162 ;  /* 0x000000a2005c7308 */ /* 0x000fe20000000800 */
[----:B------:R-:W-:Y:S01]  /*d860*/  FMUL.FTZ R66, R0, R66 ;  /* 0x0000004200427220 */ /* 0x000fe20000410000 */
[----:B--2---:R-:W-:Y:S01]  /*d870*/  ISETP.GT.AND P0, PT, R166, R252, PT ;  /* 0x000000fca600720c */ /* 0x004fe20003f04270 */
[----:B------:R-:W-:Y:S02]  /*d880*/  FMUL.FTZ R67, R0, R67 ;  /* 0x0000004300437220 */ /* 0x000fe40000410000 */
[----:B------:R-:W-:Y:S05]  /*d890*/  FADD.FTZ R0, R69, R142 ;  /* 0x0000008e45007221 */ /* 0x000fea0000010000 */
[----:B------:R-:W-:Y:S10]  /*d8a0*/  MUFU.EX2 R154, R157 ;  /* 0x0000009d009a7308 */ /* 0x000ff40000000800 */
[----:B------:R-:W-:Y:S01]  /*d8b0*/  MUFU.EX2 R96, R227 ;  /* 0x000000e300607308 */ /* 0x000fe20000000800 */
[C---:B-1----:R-:W-:Y:S08]  /*d8c0*/  HMMA.16816.F32.BF16 R28, R72.reuse, R76, R28 ;  /* 0x0000004c481c723c */ /* 0x042ff0000004181c */
[C---:B------:R-:W-:Y:S01]  /*d8d0*/  HMMA.16816.F32.BF16 R32, R72.reuse, R78, R32 ;  /* 0x0000004e4820723c */ /* 0x040fe20000041820 */
[----:B------:R-:W1:Y:S01]  /*d8e0*/  LDSM.16.MT88.4 R76, [R195+0x3800] ;  /* 0x00380000c34c783b */ /* 0x000e620000004200 */
[----:B------:R-:W-:Y:S10]  /*d8f0*/  MUFU.EX2 R146, R231 ;  /* 0x000000e700927308 */ /* 0x000ff40000000800 */
[----:B------:R-:W2:Y:S10]  /*d900*/  MUFU.EX2 R2, R147 ;  /* 0x0000009300027308 */ /* 0x000eb40000000800 */
[----:B------:R-:W-:Y:S10]  /*d910*/  MUFU.EX2 R147, R230 ;  /* 0x000000e600937308 */ /* 0x000ff40000000800 */
[----:B------:R-:W3:Y:S01]  /*d920*/  MUFU.EX2 R107, R141 ;  /* 0x0000008d006b7308 */ /* 0x000ee20000000800 */
[----:B--2---:R-:W-:Y:S04]  /*d930*/  FADD.FTZ R0, R2, R0 ;  /* 0x0000000002007221 */ /* 0x004fe80000010000 */
[----:B------:R-:W-:Y:S01]  /*d940*/  FADD.FTZ R0, R80, R0 ;  /* 0x0000000050007221 */ /* 0x000fe20000010000 */
[C---:B-1----:R-:W-:Y:S04]  /*d950*/  HMMA.16816.F32.BF16 R36, R72.reuse, R76, R36 ;  /* 0x0000004c4824723c */ /* 0x042fe80000041824 */
[----:B------:R-:W-:Y:S01]  /*d960*/  MUFU.EX2 R104, R242 ;  /* 0x000000f200687308 */ /* 0x000fe20000000800 */
[C---:B------:R-:W-:Y:S03]  /*d970*/  FADD.FTZ R0, R71.reuse, R0 ;  /* 0x0000000047007221 */ /* 0x040fe60000010000 */
[C---:B------:R-:W-:Y:S01]  /*d980*/  HMMA.16816.F32.BF16 R40, R72.reuse, R78, R40 ;  /* 0x0000004e4828723c */ /* 0x040fe20000041828 */
[----:B------:R-:W1:Y:S05]  /*d990*/  LDSM.16.MT88.4 R76, [R197+0x3800] ;  /* 0x00380000c54c783b */ /* 0x000e6a0000004200 */
[----:B------:R-:W-:Y:S10]  /*d9a0*/  MUFU.EX2 R142, R239 ;  /* 0x000000ef008e7308 */ /* 0x000ff40000000800 */
[----:B------:R-:W-:Y:S10]  /*d9b0*/  MUFU.EX2 R141, R244 ;  /* 0x000000f4008d7308 */ /* 0x000ff40000000800 */
[----:B------:R-:W-:Y:S01]  /*d9c0*/  MUFU.EX2 R140, R245 ;  /* 0x000000f5008c7308 */ /* 0x000fe20000000800 */
        /* <DEDUP_REMOVED lines=9> */
[----:B------:R-:W-:Y:S02]  /*da60*/  F2FP.BF16.PACK_AB R74, R71, R80 ;  /* 0x00000050474a723e */ /* 0x000fe400000010ff */
[----:B------:R-:W2:Y:S01]  /*da70*/  LDSM.16.MT88.4 R80, [R197+0x800] ;  /* 0x00080000c550783b */ /* 0x000ea20000004200 */
[----:B------:R-:W-:Y:S02]  /*da80*/  MUFU.EX2 R71, R153 ;  /* 0x0000009900477308 */ /* 0x000fe40000000800 */
[----:B------:R-:W-:Y:S02]  /*da90*/  F2FP.BF16.PACK_AB R72, R2, R69 ;  /* 0x000000450248723e */ /* 0x000fe400000010ff */
[----:B---3--:R-:W-:Y:S02]  /*daa0*/  F2FP.BF16.PACK_AB R73, R106, R107 ;  /* 0x0000006b6a49723e */ /* 0x008fe400000010ff */
[----:B------:R-:W-:Y:S04]  /*dab0*/  F2FP.BF16.PACK_AB R75, R249, R250 ;  /* 0x000000faf94b723e */ /* 0x000fe800000010ff */
[----:B------:R-:W3:Y:S10]  /*dac0*/  MUFU.EX2 R69, R156 ;  /* 0x0000009c00457308 */ /* 0x000ef40000000800 */
[----:B------:R-:W4:Y:S10]  /*dad0*/  MUFU.EX2 R2, R155 ;  /* 0x0000009b00027308 */ /* 0x000f340000000800 */
[----:B------:R-:W5:Y:S01]  /*dae0*/  MUFU.EX2 R156, R152 ;  /* 0x00000098009c7308 */ /* 0x000f620000000800 */
[C---:B-1----:R-:W-:Y:S03]  /*daf0*/  HMMA.16816.F32.BF16 R4, R72.reuse, R76, R4 ;  /* 0x0000004c4804723c */ /* 0x042fe60000041804 */
[----:B---3--:R-:W-:Y:S05]  /*db00*/  FADD.FTZ R0, R69, R0 ;  /* 0x0000000045007221 */ /* 0x008fea0000010000 */
[C---:B------:R-:W-:Y:S01]  /*db10*/  HMMA.16816.F32.BF16 R8, R72.reuse, R78, R8 ;  /* 0x0000004e4808723c */ /* 0x040fe20000041808 */
[----:B------:R-:W1:Y:S01]  /*db20*/  LDSM.16.MT88.4 R76, [R196+0x800] ;  /* 0x00080000c44c783b */ /* 0x000e620000004200 */
[----:B------:R-:W-:Y:S02]  /*db30*/  MUFU.EX2 R155, R158 ;  /* 0x0000009e009b7308 */ /* 0x000fe40000000800 */
[----:B----4-:R-:W-:Y:S04]  /*db40*/  FADD.FTZ R0, R2, R0 ;  /* 0x0000000002007221 */ /* 0x010fe80000010000 */
[C---:B--2---:R-:W-:Y:S04]  /*db50*/  HMMA.16816.F32.BF16 R12, R72.reuse, R80, R12 ;  /* 0x00000050480c723c */ /* 0x044fe8000004180c */
[----:B------:R-:W-:Y:S01]  /*db60*/  FADD.FTZ R0, R84, R0 ;  /* 0x0000000054007221 */ /* 0x000fe20000010000 */
[----:B------:R-:W-:Y:S03]  /*db70*/  MUFU.EX2 R153, R159 ;  /* 0x0000009f00997308 */ /* 0x000fe60000000800 */
[C---:B------:R-:W-:Y:S01]  /*db80*/  HMMA.16816.F32.BF16 R16, R72.reuse, R82, R16 ;  /* 0x000000524810723c */ /* 0x040fe20000041810 */
[----:B------:R-:W2:Y:S03]  /*db90*/  LDSM.16.MT88.4 R80, [R198+0x800] ;  /* 0x00080000c650783b */ /* 0x000ea60000004200 */
[C---:B------:R-:W-:Y:S03]  /*dba0*/  FADD.FTZ R0, R71.reuse, R0 ;  /* 0x0000000047007221 */ /* 0x040fe60000010000 */
        /* <DEDUP_REMOVED lines=24> */
[----:B-----5:R-:W-:Y:S04]  /*dd30*/  F2FP.BF16.PACK_AB R75, R156, R246 ;  /* 0x000000f69c4b723e */ /* 0x020fe800000010ff */
        /* <DEDUP_REMOVED lines=102> */
[----:B-----5:R-:W-:Y:S04]  /*e3a0*/  FADD.FTZ R0, R71, R0 ;  /* 0x0000000047007221 */ /* 0x020fe80000010000 */
[C---:B------:R-:W-:Y:S01]  /*e3b0*/  HMMA.16816.F32.BF16 R48, R72.reuse, R86, R48 ;  /* 0x000000564830723c */ /* 0x040fe20000041830 */
[----:B------:R-:W3:Y:S03]  /*e3c0*/  LDSM.16.MT88.4 R84, [R197+0x2800] ;  /* 0x00280000c554783b */ /* 0x000ee60000004200 */
[----:B--2---:R-:W-:Y:S04]  /*e3d0*/  FADD.FTZ R0, R69, R0 ;  /* 0x0000000045007221 */ /* 0x004fe80000010000 */
        /* <DEDUP_REMOVED lines=27> */
[C---:B--2---:R-:W-:Y:S04]  /*e590*/  HMMA.16816.F32.BF16 R28, R76.reuse, R72, R28 ;  /* 0x000000484c1c723c */ /* 0x044fe8000004181c */
[----:B------:R-:W-:Y:S03]  /*e5a0*/  FADD.FTZ R0, R154, R0 ;  /* 0x000000009a007221 */ /* 0x000fe60000010000 */
[----:B------:R-:W-:Y:S01]  /*e5b0*/  F2FP.BF16.PACK_AB R72, R71, R104 ;  /* 0x000000684748723e */ /* 0x000fe200000010ff */
[C---:B------:R-:W-:Y:S04]  /*e5c0*/  HMMA.16816.F32.BF16 R32, R76.reuse, R74, R32 ;  /* 0x0000004a4c20723c */ /* 0x040fe80000041820 */
[----:B------:R-:W-:Y:S01]  /*e5d0*/  F2FP.BF16.PACK_AB R73, R142, R143 ;  /* 0x0000008f8e49723e */ /* 0x000fe200000010ff */
[----:B------:R-:W-:Y:S02]  /*e5e0*/  FADD.FTZ R0, R153, R0 ;  /* 0x0000000099007221 */ /* 0x000fe40000010000 */
[----:B------:R-:W-:Y:S01]  /*e5f0*/  F2FP.BF16.PACK_AB R74, R68, R69 ;  /* 0x00000045444a723e */ /* 0x000fe200000010ff */
[C---:B----4-:R-:W-:Y:S04]  /*e600*/  HMMA.16816.F32.BF16 R36, R76.reuse, R88, R36 ;  /* 0x000000584c24723c */ /* 0x050fe80000041824 */
[----:B------:R-:W-:Y:S01]  /*e610*/  F2FP.BF16.PACK_AB R75, R140, R141 ;  /* 0x0000008d8c4b723e */ /* 0x000fe200000010ff */
[----:B------:R-:W-:Y:S01]  /*e620*/  FADD.FTZ R0, R152, R0 ;  /* 0x0000000098007221 */ /* 0x000fe20000010000 */
[----:B------:R-:W-:Y:S02]  /*e630*/  MOV R69, R3 ;  /* 0x0000000300457202 */ /* 0x000fe40000000f00 */
[C---:B------:R-:W-:Y:S04]  /*e640*/  HMMA.16816.F32.BF16 R40, R76.reuse, R90, R40 ;  /* 0x0000005a4c28723c */ /* 0x040fe80000041828 */
[----:B------:R-:W-:Y:S04]  /*e650*/  FADD.FTZ R0, R151, R0 ;  /* 0x0000000097007221 */ /* 0x000fe80000010000 */
[C---:B------:R-:W-:Y:S04]  /*e660*/  HMMA.16816.F32.BF16 R44, R76.reuse, R96, R44 ;  /* 0x000000604c2c723c */ /* 0x040fe8000004182c */
[----:B------:R-:W-:Y:S04]  /*e670*/  FADD.FTZ R0, R150, R0 ;  /* 0x0000000096007221 */ /* 0x000fe80000010000 */
[C---:B------:R-:W-:Y:S04]  /*e680*/  HMMA.16816.F32.BF16 R48, R76.reuse, R98, R48 ;  /* 0x000000624c30723c */ /* 0x040fe80000041830 */
[----:B------:R-:W-:Y:S04]  /*e690*/  FADD.FTZ R0, R149, R0 ;  /* 0x0000000095007221 */ /* 0x000fe80000010000 */
[C---:B-----5:R-:W-:Y:S04]  /*e6a0*/  HMMA.16816.F32.BF16 R52, R76.reuse, R80, R52 ;  /* 0x000000504c34723c */ /* 0x060fe80000041834 */
[----:B------:R-:W-:Y:S04]  /*e6b0*/  FADD.FTZ R0, R148, R0 ;  /* 0x0000000094007221 */ /* 0x000fe80000010000 */
[C---:B------:R-:W-:Y:S04]  /*e6c0*/  HMMA.16816.F32.BF16 R56, R76.reuse, R82, R56 ;  /* 0x000000524c38723c */ /* 0x040fe80000041838 */
[----:B------:R-:W-:Y:S04]  /*e6d0*/  FADD.FTZ R0, R147, R0 ;  /* 0x0000000093007221 */ /* 0x000fe80000010000 */
[C---:B---3--:R-:W-:Y:S04]  /*e6e0*/  HMMA.16816.F32.BF16 R60, R76.reuse, R84, R60 ;  /* 0x000000544c3c723c */ /* 0x048fe8000004183c */
        /* <DEDUP_REMOVED lines=20> */
[C---:B------:R-:W-:Y:S08]  /*e830*/  HMMA.16816.F32.BF16 R100, R72.reuse, R102, R32 ;  /* 0x000000664864723c */ /* 0x040ff00000041820 */
[C---:B-1----:R-:W-:Y:S08]  /*e840*/  HMMA.16816.F32.BF16 R96, R72.reuse, R92, R36 ;  /* 0x0000005c4860723c */ /* 0x042ff00000041824 */
[C---:B------:R-:W-:Y:S08]  /*e850*/  HMMA.16816.F32.BF16 R92, R72.reuse, R94, R40 ;  /* 0x0000005e485c723c */ /* 0x040ff00000041828 */
[C---:B--2---:R-:W-:Y:S08]  /*e860*/  HMMA.16816.F32.BF16 R88, R72.reuse, R84, R44 ;  /* 0x000000544858723c */ /* 0x044ff0000004182c */
[C---:B------:R-:W-:Y:S08]  /*e870*/  HMMA.16816.F32.BF16 R84, R72.reuse, R86, R48 ;  /* 0x000000564854723c */ /* 0x040ff00000041830 */
[C---:B---3--:R-:W-:Y:S08]  /*e880*/  HMMA.16816.F32.BF16 R80, R72.reuse, R76, R52 ;  /* 0x0000004c4850723c */ /* 0x048ff00000041834 */
[C---:B------:R-:W-:Y:S08]  /*e890*/  HMMA.16816.F32.BF16 R76, R72.reuse, R78, R56 ;  /* 0x0000004e484c723c */ /* 0x040ff00000041838 */
[C---:B----4-:R-:W-:Y:S08]  /*e8a0*/  HMMA.16816.F32.BF16 R60, R72.reuse, R4, R60 ;  /* 0x00000004483c723c */ /* 0x050ff0000004183c */
[----:B------:R-:W-:Y:S01]  /*e8b0*/  HMMA.16816.F32.BF16 R64, R72, R6, R64 ;  /* 0x000000064840723c */ /* 0x000fe20000041840 */
[----:B------:R-:W-:Y:S07]  /*e8c0*/  @!UPT UIADD3 URZ, URZ, URZ, URZ ;  /* 0x0000003f3f3ff290 */ /* 0x000fee000fffe03f */
[----:B------:R-:W-:-:S11]  /*e8d0*/  @P0 BRA `(.L_x_3160) ;  /* 0xffffc85000000947 */ /* 0x000fd6000383ffff */
.L_x_3145:
[----:B------:R-:W-:Y:S05]  /*e8e0*/  BRA.DIV ~URZ, `(.L_x_3161) ;  /* 0x00006da27f007947 */ /* 0x000fea000b800000 */
[----:B------:R1:W2:Y:S02]  /*e8f0*/  SHFL.BFLY PT, R0, R238, 0x2, 0x1f ;  /* 0x0c401f00ee007f89 */ /* 0x0002a400000e0000 */
.L_x_3258:
[----:B--2---:R-:W-:Y:S01]  /*e900*/  FADD.FTZ R4, R0, R238 ;  /* 0x000000ee00047221 */ /* 0x004fe20000010000 */
[----:B------:R-:W-:Y:S05]  /*e910*/  BRA.DIV ~URZ, `(.L_x_3162) ;  /* 0x00006dc27f007947 */ /* 0x000fea000b800000 */
[----:B------:R-:W2:Y:S04]  /*e920*/  SHFL.BFLY PT, R0, R250, 0x2, 0x1f ;  /* 0x0c401f00fa007f89 */ /* 0x000ea800000e0000 */
[----:B------:R-:W3:Y:S01]  /*e930*/  SHFL.BFLY PT, R2, R4, 0x1, 0x1f ;  /* 0x0c201f0004027f89 */ /* 0x000ee200000e0000 */
[----:B--2---:R-:W-:-:S02]  /*e940*/  FADD.FTZ R5, R0, R250 ;  /* 0x000000fa00057221 */ /* 0x004fc40000010000 */
[----:B---3--:R-:W-:-:S03]  /*e950*/  FADD.FTZ R4, R4, R2 ;  /* 0x0000000204047221 */ /* 0x008fc60000010000 */
[----:B------:R2:W3:Y:S04]  /*e960*/  SHFL.BFLY PT, R3, R5, 0x1, 0x1f ;  /* 0x0c201f0005037f89 */ /* 0x0004e800000e0000 */
.L_x_3259:
[----:B------:R-:W-:Y:S01]  /*e970*/  FSETP.NE.FTZ.AND P1, PT, R4, RZ, PT ;  /* 0x000000ff0400720b */ /* 0x000fe20003f35000 */
[----:B---3--:R-:W-:Y:S01]  /*e980*/  FADD.FTZ R3, R3, R5 ;  /* 0x0000000503037221 */ /* 0x008fe20000010000 */
[----:B------:R-:W-:Y:S02]  /*e990*/  MOV R2, RZ ;  /* 0x000000ff00027202 */ /* 0x000fe40000000f00 */
[----:B------:R-:W-:Y:S02]  /*e9a0*/  MOV R23, 0xff800000 ;  /* 0xff80000000177802 */ /* 0x000fe40000000f00 */
[----:B------:R-:W-:Y:S02]  /*e9b0*/  FSETP.NE.FTZ.AND P0, PT, R3, RZ, PT ;  /* 0x000000ff0300720b */ /* 0x000fe40003f15000 */
[----:B------:R-:W-:Y:S02]  /*e9c0*/  MOV R0, RZ ;  /* 0x000000ff00007202 */ /* 0x000fe40000000f00 */
[----:B------:R-:W-:-:S03]  /*e9d0*/  MOV R22, 0xff800000 ;  /* 0xff80000000167802 */ /* 0x000fc60000000f00 */
[----:B------:R-:W3:Y:S08]  /*e9e0*/  @P1 MUFU.LG2 R6, R4 ;  /* 0x0000000400061308 */ /* 0x000ef00000000c00 */
[----:B------:R4:W5:Y:S01]  /*e9f0*/  @P1 MUFU.RCP R2, R4 ;  /* 0x0000000400021308 */ /* 0x0009620000001000 */
[----:B---3--:R-:W-:-:S07]  /*ea00*/  @P1 FMUL.FTZ R6, R6, 0.69314718246459960938 ;  /* 0x3f31721806061820 */ /* 0x008fce0000410000 */
[----:B------:R-:W3:Y:S01]  /*ea10*/  @P0 MUFU.RCP R0, R3 ;  /* 0x0000000300000308 */ /* 0x000ee20000001000 */
[----:B----4-:R-:W-:Y:S01]  /*ea20*/  @P1 MOV R4, 0x3f317218 ;  /* 0x3f31721800041802 */ /* 0x010fe20000000f00 */
[C---:B-----5:R-:W-:Y:S02]  /*ea30*/  FMUL.FTZ R46, R2.reuse, R88 ;  /* 0x00000058022e7220 */ /* 0x060fe40000410000 */
        /* <DEDUP_REMOVED lines=72> */
.L_x_3108:
        /* <DEDUP_REMOVED lines=19> */
.L_x_3164:
[----:B-1----:R-:W-:Y:S05]  /*eff0*/  BSYNC B0 ;  /* 0x0000000000007941 */ /* 0x002fea0003800000 */
.L_x_3163:
        /* <DEDUP_REMOVED lines=102> */
.L_x_3167:
        /* <DEDUP_REMOVED lines=115> */
.L_x_3260:
[----:B------:R-:W-:Y:S05]  /*fd90*/  BRA.DIV ~URZ, `(.L_x_3170) ;  /* 0x00005ab27f007947 */ /* 0x000fea000b800000 */
[----:B------:R3:W4:Y:S02]  /*fda0*/  SHFL.IDX PT, R0, R8, RZ, 0x181f ;  /* 0x00181fff08007589 */ /* 0x00072400000e0000 */
.L_x_3261:
        /* <DEDUP_REMOVED lines=19> */
.L_x_3172:
[----:B------:R-:W-:Y:S05]  /*fee0*/  BSYNC B0 ;  /* 0x0000000000007941 */ /* 0x000fea0003800000 */
.L_x_3171:
[----:B------:R-:W-:Y:S05]  /*fef0*/  BRA.DIV ~URZ, `(.L_x_3173) ;  /* 0x000059c27f007947 */ /* 0x000fea000b800000 */
[----:B--2---:R2:W1:Y:S04]  /*ff00*/  SHFL.IDX PT, R10, R7, 0x1, 0x181f ;  /* 0x00381f00070a7f89 */ /* 0x00446800000e0000 */
[----:B----4-:R2:W4:Y:S02]  /*ff10*/  SHFL.IDX PT, R0, R8, 0x1, 0x181f ;  /* 0x00381f0008007f89 */ /* 0x01052400000e0000 */
.L_x_3262:
        /* <DEDUP_REMOVED lines=14> */
.L_x_3175:
[----:B------:R-:W-:Y:S05]  /*10000*/  BSYNC B0 ;  /* 0x0000000000007941 */ /* 0x000fea0003800000 */
.L_x_3174:
[----:B------:R-:W-:Y:S05]  /*10010*/  BRA.DIV ~URZ, `(.L_x_3176) ;  /* 0x000059727f007947 */ /* 0x000fea000b800000 */
[----:B------:R1:W2:Y:S02]  /*10020*/  SHFL.IDX PT, R10, R7, 0x2, 0x181f ;  /* 0x00581f00070a7f89 */ /* 0x0002a400000e0000 */
.L_x_3263:
[----:B------:R-:W-:Y:S05]  /*10030*/  BRA.DIV ~URZ, `(.L_x_3177) ;  /* 0x000059c27f007947 */ /* 0x000fea000b800000 */
[----:B----4-:R4:W1:Y:S02]  /*10040*/  SHFL.IDX PT, R0, R8, 0x2, 0x181f ;  /* 0x00581f0008007f89 */ /* 0x01086400000e0000 */
.L_x_3264:
        /* <DEDUP_REMOVED lines=14> */
.L_x_3179:
[----:B------:R-:W-:Y:S05]  /*10130*/  BSYNC B0 ;  /* 0x0000000000007941 */ /* 0x000fea0003800000 */
.L_x_3178:
[----:B------:R-:W-:Y:S05]  /*10140*/  BRA.DIV ~URZ, `(.L_x_3180) ;  /* 0x000059227f007947 */ /* 0x000fea000b800000 */
[----:B--2---:R-:W2:Y:S04]  /*10150*/  SHFL.IDX PT, R7, R7, 0x3, 0x181f ;  /* 0x00781f0007077f89 */ /* 0x004ea800000e0000 */
[----:B------:R1:W3:Y:S02]  /*10160*/  SHFL.IDX PT, R0, R8, 0x3, 0x181f ;  /* 0x00781f0008007f89 */ /* 0x0002e400000e0000 */
.L_x_3265:
        /* <DEDUP_REMOVED lines=15> */
.L_x_3168:
        /* <DEDUP_REMOVED lines=33> */
.L_x_3266:
[----:B------:R-:W-:Y:S05]  /*10470*/  BRA.DIV ~URZ, `(.L_x_3183) ;  /* 0x000057327f007947 */ /* 0x000fea000b800000 */
[----:B------:R3:W4:Y:S02]  /*10480*/  SHFL.IDX PT, R0, R12, RZ, 0x1c1f ;  /* 0x001c1fff0c007589 */ /* 0x00072400000e0000 */
.L_x_3267:
        /* <DEDUP_REMOVED lines=98> */
.L_x_3185:
[----:B------:R-:W-:Y:S05]  /*10ab0*/  BSYNC B0 ;  /* 0x0000000000007941 */ /* 0x000fea0003800000 */
.L_x_3184:
[----:B------:R-:W-:Y:S05]  /*10ac0*/  BRA.DIV ~URZ, `(.L_x_3186) ;  /* 0x000051527f007947 */ /* 0x000fea000b800000 */
[----:B--2---:R2:W1:Y:S04]  /*10ad0*/  SHFL.IDX PT, R4, R5, 0x1, 0x1c1f ;  /* 0x003c1f0005047f89 */ /* 0x00446800000e0000 */
[----:B----4-:R2:W4:Y:S02]  /*10ae0*/  SHFL.IDX PT, R0, R12, 0x1, 0x1c1f ;  /* 0x003c1f000c007f89 */ /* 0x01052400000e0000 */
.L_x_3268:
        /* <DEDUP_REMOVED lines=99> */
.L_x_3166:
        /* <DEDUP_REMOVED lines=22> */
.L_x_3187:
        /* <DEDUP_REMOVED lines=60> */
.L_x_3189:
[----:B------:R-:W-:Y:S05]  /*11640*/  BSYNC B0 ;  /* 0x0000000000007941 */ /* 0x000fea0003800000 */
.L_x_3188:
        /* <DEDUP_REMOVED lines=36> */
.L_x_3269:
[----:B------:R-:W-:Y:S05]  /*11890*/  BRA.DIV ~URZ, `(.L_x_3191) ;  /* 0x000044c27f007947 */ /* 0x000fea000b800000 */
[----:B------:R3:W4:Y:S02]  /*118a0*/  SHFL.IDX PT, R0, R10, RZ, 0x181f ;  /* 0x00181fff0a007589 */ /* 0x00072400000e0000 */
.L_x_3270:
        /* <DEDUP_REMOVED lines=20> */
.L_x_3193:
[----:B------:R-:W-:Y:S05]  /*119f0*/  BSYNC B0 ;  /* 0x0000000000007941 */ /* 0x000fea0003800000 */
.L_x_3192:
[----:B------:R-:W-:Y:S05]  /*11a00*/  BRA.DIV ~URZ, `(.L_x_3194) ;  /* 0x000043c27f007947 */ /* 0x000fea000b800000 */
[----:B--2---:R2:W1:Y:S04]  /*11a10*/  SHFL.IDX PT, R9, R7, 0x1, 0x181f ;  /* 0x00381f0007097f89 */ /* 0x00446800000e0000 */
[----:B----4-:R2:W4:Y:S02]  /*11a20*/  SHFL.IDX PT, R0, R10, 0x1, 0x181f ;  /* 0x00381f000a007f89 */ /* 0x01052400000e0000 */
.L_x_3271:
        /* <DEDUP_REMOVED lines=14> */
.L_x_3196:
[----:B------:R-:W-:Y:S05]  /*11b10*/  BSYNC B0 ;  /* 0x0000000000007941 */ /* 0x000fea0003800000 */
.L_x_3195:
[----:B------:R-:W-:Y:S05]  /*11b20*/  BRA.DIV ~URZ, `(.L_x_3197) ;  /* 0x000043727f007947 */ /* 0x000fea000b800000 */
[----:B------:R1:W2:Y:S02]  /*11b30*/  SHFL.IDX PT, R9, R7, 0x2, 0x181f ;  /* 0x00581f0007097f89 */ /* 0x0002a400000e0000 */
.L_x_3272:
[----:B------:R-:W-:Y:S05]  /*11b40*/  BRA.DIV ~URZ, `(.L_x_3198) ;  /* 0x000043c27f007947 */ /* 0x000fea000b800000 */
[----:B----4-:R4:W1:Y:S02]  /*11b50*/  SHFL.IDX PT, R0, R10, 0x2, 0x181f ;  /* 0x00581f000a007f89 */ /* 0x01086400000e0000 */
.L_x_3273:
        /* <DEDUP_REMOVED lines=14> */
.L_x_3200:
[----:B------:R-:W-:Y:S05]  /*11c40*/  BSYNC B0 ;  /* 0x0000000000007941 */ /* 0x000fea0003800000 */
.L_x_3199:
[----:B------:R-:W-:Y:S05]  /*11c50*/  BRA.DIV ~URZ, `(.L_x_3201) ;  /* 0x000043227f007947 */ /* 0x000fea000b800000 */
[----:B--2---:R-:W2:Y:S04]  /*11c60*/  SHFL.IDX PT, R7, R7, 0x3, 0x181f ;  /* 0x00781f0007077f89 */ /* 0x004ea800000e0000 */
[----:B------:R1:W3:Y:S02]  /*11c70*/  SHFL.IDX PT, R0, R10, 0x3, 0x181f ;  /* 0x00781f000a007f89 */ /* 0x0002e400000e0000 */
.L_x_3274:
        /* <DEDUP_REMOVED lines=13> */
.L_x_3181:
[----:B------:R-:W-:Y:S05]  /*11d50*/  BSYNC B1 ;  /* 0x0000000000017941 */ /* 0x000fea0003800000 */
.L_x_3165:
        /* <DEDUP_REMOVED lines=15> */
.L_x_3275:
[----:B------:R-:W-:Y:S05]  /*11e50*/  BRA.DIV ~URZ, `(.L_x_3204) ;  /* 0x000042627f007947 */ /* 0x000fea000b800000 */
[----:B------:R3:W4:Y:S02]  /*11e60*/  SHFL.IDX PT, R8, R62, 0x1, 0x1f ;  /* 0x00201f003e087f89 */ /* 0x00072400000e0000 */
.L_x_3276:
        /* <DEDUP_REMOVED lines=19> */
.L_x_3277:
        /* <DEDUP_REMOVED lines=16> */
.L_x_3278:
[----:B---3--:R-:W-:Y:S01]  /*120a0*/  IMAD R0, R0, c[0x0][0x538], RZ ;  /* 0x00014e0000007a24 */ /* 0x008fe200078e02ff */
[----:B------:R-:W-:Y:S04]  /*120b0*/  BSSY B1, `(.L_x_3207) ;  /* 0x00000cf000017945 */ /* 0x000fe80003800000 */
[----:B----4-:R-:W-:-:S04]  /*120c0*/  IADD3 R8, R0, R8, RZ ;  /* 0x0000000800087210 */ /* 0x010fc80007ffe0ff */
[----:B--2---:R-:W-:-:S13]  /*120d0*/  ISETP.GT.AND P6, PT, R8, R9, PT ;  /* 0x000000090800720c */ /* 0x004fda0003fc4270 */
[----:B------:R-:W-:Y:S05]  /*120e0*/  @P6 BRA `(.L_x_3208) ;  /* 0x0000025000006947 */ /* 0x000fea0003800000 */
.L_x_3212:
        /* <DEDUP_REMOVED lines=17> */
.L_x_3279:
        /* <DEDUP_REMOVED lines=16> */
.L_x_3280:
[----:B--2---:R-:W-:-:S05]  /*12300*/  IMAD R0, R0, c[0x0][0x538], RZ ;  /* 0x00014e0000007a24 */ /* 0x004fca00078e02ff */
[----:B------:R-:W-:-:S04]  /*12310*/  IADD3 R8, R0, R8, RZ ;  /* 0x0000000800087210 */ /* 0x000fc80007ffe0ff */
[----:B------:R-:W-:-:S13]  /*12320*/  ISETP.GT.AND P6, PT, R8, R9, PT ;  /* 0x000000090800720c */ /* 0x000fda0003fc4270 */
[----:B-1----:R-:W-:Y:S05]  /*12330*/  @!P6 BRA `(.L_x_3212) ;  /* 0xfffffdb00000e947 */ /* 0x002fea000383ffff */
.L_x_3208:
[----:B------:R-:W-:-:S05]  /*12340*/  IADD3 R8, -R0, R8, RZ ;  /* 0x0000000800087210 */ /* 0x000fca0007ffe1ff */
[----:B------:R-:W-:-:S05]  /*12350*/  IMAD R0, R4, c[0x0][0x538], R8 ;  /* 0x00014e0004007a24 */ /* 0x000fca00078e0208 */
[----:B------:R-:W-:Y:S01]  /*12360*/  ISETP.GT.AND P0, PT, R0, R9, PT ;  /* 0x000000090000720c */ /* 0x000fe20003f04270 */
[----:B------:R-:W-:-:S12]  /*12370*/  BRA.DIV ~URZ, `(.L_x_3213) ;  /* 0x000041a27f007947 */ /* 0x000fd8000b800000 */
[----:B------:R-:W-:-:S03]  /*12380*/  VOTE.ANY R5, PT, !P0 ;  /* 0x0000000000057806 */ /* 0x000fc600040e0100 */
.L_x_3281:
[----:B------:R-:W2:Y:S01]  /*12390*/  LDL.LU R2, [R1+0x54] ;  /* 0x0000540001027983 */ /* 0x000ea20000300800 */
[----:B------:R-:W2:Y:S02]  /*123a0*/  POPC R0, R5 ;  /* 0x0000000500007309 */ /* 0x000ea40000000000 */
[----:B--2---:R-:W-:-:S05]  /*123b0*/  IADD3 R2, R0, R2, RZ ;  /* 0x0000000200027210 */ /* 0x004fca0007ffe0ff */
[----:B------:R2:W-:Y:S01]  /*123c0*/  STL [R1+0x54], R2 ;  /* 0x0000540201007387 */ /* 0x0005e20000100800 */
[----:B------:R-:W-:Y:S05]  /*123d0*/  BRA.DIV ~URZ, `(.L_x_3214) ;  /* 0x000041927f007947 */ /* 0x000fea000b800000 */
[----:B------:R3:W4:Y:S04]  /*123e0*/  SHFL.IDX PT, R10, R6, R0, 0x1f ;  /* 0x00001f00060a7589 */ /* 0x00072800000e0000 */
[----:B------:R3:W1:Y:S02]  /*123f0*/  SHFL.IDX PT, R7, R7, R0, 0x1f ;  /* 0x00001f0007077589 */ /* 0x00066400000e0000 */
.L_x_3282:
[----:B------:R-:W-:Y:S01]  /*12400*/  ISETP.NE.AND P0, PT, R5, RZ, PT ;  /* 0x000000ff0500720c */ /* 0x000fe20003f05270 */
[----:B------:R-:W-:-:S12]  /*12410*/  BSSY B0, `(.L_x_3215) ;  /* 0x0000005000007945 */ /* 0x000fd80003800000 */
[----:B------:R-:W-:Y:S05]  /*12420*/  @!P0 BRA `(.L_x_3216) ;  /* 0x0000003000008947 */ /* 0x000fea0003800000 */
[----:B---3--:R-:W-:Y:S01]  /*12430*/  IADD3 R0, R0, -0x1, RZ ;  /* 0xffffffff00007810 */ /* 0x008fe20007ffe0ff */
[----:B------:R-:W-:Y:S05]  /*12440*/  BRA.DIV ~URZ, `(.L_x_3217) ;  /* 0x000041f27f007947 */ /* 0x000fea000b800000 */
[----:B------:R3:W2:Y:S02]  /*12450*/  SHFL.IDX PT, R11, R4, R0, 0x1f ;  /* 0x00001f00040b7589 */ /* 0x0006a400000e0000 */
.L_x_3216:
[----:B------:R-:W-:Y:S05]  /*12460*/  BSYNC B0 ;  /* 0x0000000000007941 */ /* 0x000fea0003800000 */
.L_x_3215:
        /* <DEDUP_REMOVED lines=68> */
.L_x_3219:
        /* <DEDUP_REMOVED lines=69> */
.L_x_3220:
[----:B------:R-:W-:Y:S05]  /*12d00*/  BSYNC B0 ;  /* 0x0000000000007941 */ /* 0x000fea0003800000 */
.L_x_3218:
[----:B------:R-:W-:-:S04]  /*12d10*/  LOP3.LUT R2, RZ, R2, RZ, 0x33, !PT ;  /* 0x00000002ff027212 */ /* 0x000fc800078e33ff */
[----:B-1----:R-:W-:-:S05]  /*12d20*/  IADD3 R0, R2, R10, RZ ;  /* 0x0000000a02007210 */ /* 0x002fca0007ffe0ff */
[----:B------:R1:W-:Y:S01]  /*12d30*/  STL [R1+0x4c], R0 ;  /* 0x00004c0001007387 */ /* 0x0003e20000100800 */
[----:B------:R-:W-:Y:S05]  /*12d40*/  BRA `(.L_x_3221) ;  /* 0x0000005000007947 */ /* 0x000fea0003800000 */
.L_x_3209:
[----:B------:R-:W-:Y:S01]  /*12d50*/  MOV R0, c[0x0][0x53c] ;  /* 0x00014f0000007a02 */ /* 0x000fe20000000f00 */
[----:B------:R2:W-:Y:S04]  /*12d60*/  STL [R1+0x48], R9 ;  /* 0x0000480901007387 */ /* 0x0005e80000100800 */
[----:B------:R2:W-:Y:S04]  /*12d70*/  STL [R1+0x4c], RZ ;  /* 0x00004cff01007387 */ /* 0x0005e80000100800 */
[----:B------:R2:W-:Y:S04]  /*12d80*/  STL [R1+0x50], RZ ;  /* 0x000050ff01007387 */ /* 0x0005e80000100800 */
[----:B------:R2:W-:Y:S02]  /*12d90*/  STL [R1+0x54], R0 ;  /* 0x0000540001007387 */ /* 0x0005e40000100800 */
.L_x_3221:
[----:B------:R-:W-:Y:S05]  /*12da0*/  BSYNC B1 ;  /* 0x0000000000017941 */ /* 0x000fea0003800000 */
.L_x_3207:
        /* <DEDUP_REMOVED lines=9> */
.L_x_3202:
[----:B--2---:R-:W2:Y:S02]  /*12e40*/  LDL R0, [R1+0x54] ;  /* 0x0000540001007983 */ /* 0x004ea40000100800 */
[----:B--2---:R-:W-:-:S13]  /*12e50*/  ISETP.GE.AND P0, PT, R0, c[0x0][0x53c], PT ;  /* 0x00014f0000007a0c */ /* 0x004fda0003f06270 */
[----:B-1----:R-:W-:Y:S01]  /*12e60*/  @P0 CALL.REL.NOINC `(.L_x_3222) ;  /* 0x0000001000000944 */ /* 0x002fe20003c00000 */
[----:B------:R-:W-:Y:S05]  /*12e70*/  BRA `(.L_x_3223) ;  /* 0xfffeee1000007947 */ /* 0x000fea000383ffff */
.L_x_3222:
[----:B------:R-:W-:Y:S05]  /*12e80*/  EXIT ;  /* 0x000000000000794d */ /* 0x000fea0003800000 */
.L_x_3091:
[----:B------:R-:W-:Y:S01]  /*12e90*/  IMAD.MOV.U32 R0, RZ, RZ, R5 ;  /* 0x000000ffff007224 */ /* 0x000fe200078e0005 */
[----:B------:R-:W-:Y:S02]  /*12ea0*/  MOV R2, 0x1 ;  /* 0x0000000100027802 */ /* 0x000fe40000000f00 */
[----:B------:R-:W-:Y:S02]  /*12eb0*/  MOV R3, 0x12ed0 ;  /* 0x00012ed000037802 */ /* 0x000fe40000000f00 */
[----:B------:R-:W-:Y:S05]  /*12ec0*/  CALL.REL.NOINC `($__internal_50_$__cuda_sm70_shflsync_up_p) ;  /* 0x000038a000007944 */ /* 0x000fea0003c00000 */
[----:B------:R-:W-:Y:S01]  /*12ed0*/  MOV R0, R4 ;  /* 0x0000000400007202 */ /* 0x000fe20000000f00 */
[----:B------:R-:W-:Y:S05]  /*12ee0*/  BRA `(.L_x_3224) ;  /* 0xfffed57000007947 */ /* 0x000fea000383ffff */
.L_x_3092:
[----:B------:R-:W-:Y:S01]  /*12ef0*/  IMAD.MOV.U32 R0, RZ, RZ, R5 ;  /* 0x000000ffff007224 */ /* 0x000fe200078e0005 */
[----:B------:R-:W-:Y:S02]  /*12f00*/  MOV R2, 0x2 ;  /* 0x0000000200027802 */ /* 0x000fe40000000f00 */
[----:B------:R-:W-:Y:S02]  /*12f10*/  MOV R3, 0x12f30 ;  /* 0x00012f3000037802 */ /* 0x000fe40000000f00 */
[----:B------:R-:W-:Y:S05]  /*12f20*/  CALL.REL.NOINC `($__internal_50_$__cuda_sm70_shflsync_up_p) ;  /* 0x0000384000007944 */ /* 0x000fea0003c00000 */
[----:B------:R-:W-:Y:S01]  /*12f30*/  SEL R0, R4, RZ, P4 ;  /* 0x000000ff04007207 */ /* 0x000fe20002000000 */
[----:B------:R-:W-:Y:S01]  /*12f40*/  IMAD.MOV.U32 R2, RZ, RZ, 0x4 ;  /* 0x00000004ff027424 */ /* 0x000fe200078e00ff */
[----:B------:R-:W-:-:S03]  /*12f50*/  MOV R3, 0x12f80 ;  /* 0x00012f8000037802 */ /* 0x000fc60000000f00 */
[----:B------:R-:W-:Y:S02]  /*12f60*/  IMAD.IADD R0, R5, 0x1, R0 ;  /* 0x0000000105007824 */ /* 0x000fe400078e0200 */
        /* <DEDUP_REMOVED lines=13> */
[----:B------:R-:W-:Y:S02]  /*13040*/  MOV R226, 0x1f ;  /* 0x0000001f00e27802 */ /* 0x000fe40000000f00 */
[----:B------:R-:W-:Y:S01]  /*13050*/  MOV R3, 0x13090 ;  /* 0x0001309000037802 */ /* 0x000fe20000000f00 */
[----:B------:R-:W-:-:S04]  /*13060*/  IMAD.IADD R4, R0, 0x1, R4 ;  /* 0x0000000100047824 */ /* 0x000fc800078e0204 */
[----:B------:R-:W-:Y:S02]  /*13070*/  IMAD.MOV.U32 R225, RZ, RZ, R4 ;  /* 0x000000ffffe17224 */ /* 0x000fe400078e0004 */
[----:B------:R-:W-:Y:S05]  /*13080*/  CALL.REL.NOINC `($__internal_49_$__cuda_sm70_shflsync_idx_p) ;  /* 0x0000368000007944 */ /* 0x000fea0003c00000 */
[----:B------:R-:W-:Y:S01]  /*13090*/  MOV R0, R226 ;  /* 0x000000e200007202 */ /* 0x000fe20000000f00 */
[----:B------:R-:W-:Y:S05]  /*130a0*/  BRA `(.L_x_3225) ;  /* 0xfffed4b000007947 */ /* 0x000fea000383ffff */
.L_x_3094:
[----:B------:R-:W-:Y:S02]  /*130b0*/  SEL R0, RZ, 0x1, P0 ;  /* 0x00000001ff007807 */ /* 0x000fe40000000000 */
[----:B------:R-:W-:Y:S02]  /*130c0*/  MOV R2, 0x130e0 ;  /* 0x000130e000027802 */ /* 0x000fe40000000f00 */
[----:B------:R-:W-:Y:S05]  /*130d0*/  CALL.REL.NOINC `($__internal_51_$__cuda_sm70_votesync_ballot) ;  /* 0x0000370000007944 */ /* 0x000fea0003c00000 */
[----:B------:R-:W-:Y:S01]  /*130e0*/  MOV R6, R0 ;  /* 0x0000000000067202 */ /* 0x000fe20000000f00 */
[----:B------:R-:W-:Y:S05]  /*130f0*/  BRA `(.L_x_3226) ;  /* 0xfffed4f000007947 */ /* 0x000fea000383ffff */
.L_x_3095:
[----:B------:R-:W-:Y:S01]  /*13100*/  IMAD.MOV.U32 R225, RZ, RZ, R9 ;  /* 0x000000ffffe17224 */ /* 0x000fe200078e0009 */
[----:B-1----:R-:W-:Y:S01]  /*13110*/  MOV R2, R0 ;  /* 0x0000000000027202 */ /* 0x002fe20000000f00 */
[----:B------:R-:W-:Y:S01]  /*13120*/  IMAD.MOV.U32 R226, RZ, RZ, 0x1f ;  /* 0x0000001fffe27424 */ /* 0x000fe200078e00ff */
[----:B------:R-:W-:Y:S02]  /*13130*/  MOV R3, 0x13150 ;  /* 0x0001315000037802 */ /* 0x000fe40000000f00 */
[----:B------:R-:W-:Y:S05]  /*13140*/  CALL.REL.NOINC `($__internal_49_$__cuda_sm70_shflsync_idx_p) ;  /* 0x000035c000007944 */ /* 0x000fea0003c00000 */
[----:B------:R-:W-:Y:S01]  /*13150*/  IMAD.MOV.U32 R12, RZ, RZ, R226 ;  /* 0x000000ffff0c7224 */ /* 0x000fe200078e00e2 */
[----:B------:R-:W-:Y:S01]  /*13160*/  MOV R225, R8 ;  /* 0x0000000800e17202 */ /* 0x000fe20000000f00 */
[----:B------:R-:W-:Y:S01]  /*13170*/  IMAD.MOV.U32 R5, RZ, RZ, RZ ;  /* 0x000000ffff057224 */ /* 0x000fe200078e00ff */
[----:B------:R-:W-:Y:S01]  /*13180*/  MOV R2, R0 ;  /* 0x0000000000027202 */ /* 0x000fe20000000f00 */
[----:B------:R-:W-:Y:S01]  /*13190*/  IMAD.MOV.U32 R226, RZ, RZ, 0x1f ;  /* 0x0000001fffe27424 */ /* 0x000fe200078e00ff */
[----:B------:R-:W-:-:S02]  /*131a0*/  MOV R3, 0x131c0 ;  /* 0x000131c000037802 */ /* 0x000fc40000000f00 */
[----:B------:R-:W-:Y:S05]  /*131b0*/  CALL.REL.NOINC `($__internal_49_$__cuda_sm70_shflsync_idx_p) ;  /* 0x0000355000007944 */ /* 0x000fea0003c00000 */
[----:B------:R-:W-:Y:S01]  /*131c0*/  MOV R9, R226 ;  /* 0x000000e200097202 */ /* 0x000fe20000000f00 */
[----:B------:R-:W-:Y:S05]  /*131d0*/  BRA `(.L_x_3227) ;  /* 0xfffed48000007947 */ /* 0x000fea000383ffff */
.L_x_3098:
[----:B------:R-:W-:Y:S01]  /*131e0*/  IMAD.MOV.U32 R225, RZ, RZ, R4 ;  /* 0x000000ffffe17224 */ /* 0x000fe200078e0004 */
[----:B-1----:R-:W-:Y:S01]  /*131f0*/  MOV R2, R0 ;  /* 0x0000000000027202 */ /* 0x002fe20000000f00 */
[----:B------:R-:W-:Y:S01]  /*13200*/  IMAD.MOV.U32 R226, RZ, RZ, 0x1f ;  /* 0x0000001fffe27424 */ /* 0x000fe200078e00ff */
[----:B------:R-:W-:-:S02]  /*13210*/  MOV R3, 0x13230 ;  /* 0x0001323000037802 */ /* 0x000fc40000000f00 */
[----:B---34-:R-:W-:Y:S05]  /*13220*/  CALL.REL.NOINC `($__internal_49_$__cuda_sm70_shflsync_idx_p) ;  /* 0x000034e000007944 */ /* 0x018fea0003c00000 */
[----:B------:R-:W-:Y:S01]  /*13230*/  MOV R5, R226 ;  /* 0x000000e200057202 */ /* 0x000fe20000000f00 */
[----:B------:R-:W-:Y:S05]  /*13240*/  BRA `(.L_x_3097) ;  /* 0xfffed47000007947 */ /* 0x000fea000383ffff */
.L_x_3111:
[----:B------:R-:W-:Y:S01]  /*13250*/  IMAD.MOV.U32 R225, RZ, RZ, R10 ;  /* 0x000000ffffe17224 */ /* 0x000fe200078e000a */
[----:B------:R-:W-:Y:S01]  /*13260*/  MOV R2, 0x3 ;  /* 0x0000000300027802 */ /* 0x000fe20000000f00 */
[----:B------:R-:W-:Y:S01]  /*13270*/  IMAD.MOV.U32 R226, RZ, RZ, 0x181f ;  /* 0x0000181fffe27424 */ /* 0x000fe200078e00ff */
[----:B------:R-:W-:-:S02]  /*13280*/  MOV R3, 0x132a0 ;  /* 0x000132a000037802 */ /* 0x000fc40000000f00 */
[----:B------:R-:W-:Y:S05]  /*13290*/  CALL.REL.NOINC `($__internal_49_$__cuda_sm70_shflsync_idx_p) ;  /* 0x0000347000007944 */ /* 0x000fea0003c00000 */
[----:B------:R-:W-:Y:S01]  /*132a0*/  IMAD.MOV.U32 R6, RZ, RZ, R226 ;  /* 0x000000ffff067224 */ /* 0x000fe200078e00e2 */
[----:B------:R-:W-:Y:S01]  /*132b0*/  MOV R2, 0x3 ;  /* 0x0000000300027802 */ /* 0x000fe20000000f00 */
[----:B------:R-:W-:Y:S01]  /*132c0*/  IMAD.MOV.U32 R225, RZ, RZ, R12 ;  /* 0x000000ffffe17224 */ /* 0x000fe200078e000c */
[----:B------:R-:W-:-:S02]  /*132d0*/  MOV R226, 0x181f ;  /* 0x0000181f00e27802 */ /* 0x000fc40000000f00 */
[----:B------:R-:W-:Y:S02]  /*132e0*/  MOV R3, 0x13300 ;  /* 0x0001330000037802 */ /* 0x000fe40000000f00 */
[----:B------:R-:W-:Y:S05]  /*132f0*/  CALL.REL.NOINC `($__internal_49_$__cuda_sm70_shflsync_idx_p) ;  /* 0x0000341000007944 */ /* 0x000fea0003c00000 */
[----:B------:R-:W-:Y:S01]  /*13300*/  MOV R2, R226 ;  /* 0x000000e200027202 */ /* 0x000fe20000000f00 */
[----:B------:R-:W-:Y:S05]  /*13310*/  BRA `(.L_x_3228) ;  /* 0xffff05a000007947 */ /* 0x000fea000383ffff */
.L_x_3114:
[----:B------:R-:W-:Y:S01]  /*13320*/  IMAD.MOV.U32 R225, RZ, RZ, R0 ;  /* 0x000000ffffe17224 */ /* 0x000fe200078e0000 */
[----:B------:R-:W-:Y:S01]  /*13330*/  MOV R2, RZ ;  /* 0x000000ff00027202 */ /* 0x000fe20000000f00 */
[----:B------:R-:W-:Y:S01]  /*13340*/  IMAD.MOV.U32 R226, RZ, RZ, 0x181f ;  /* 0x0000181fffe27424 */ /* 0x000fe200078e00ff */
[----:B------:R-:W-:Y:S02]  /*13350*/  MOV R3, 0x13370 ;  /* 0x0001337000037802 */ /* 0x000fe40000000f00 */
[----:B------:R-:W-:Y:S05]  /*13360*/  CALL.REL.NOINC `($__internal_49_$__cuda_sm70_shflsync_idx_p) ;  /* 0x000033a000007944 */ /* 0x000fea0003c00000 */
[----:B------:R-:W-:Y:S01]  /*13370*/  MOV R5, R226 ;  /* 0x000000e200057202 */ /* 0x000fe20000000f00 */
[----:B------:R-:W-:Y:S05]  /*13380*/  BRA `(.L_x_3229) ;  /* 0xffff137000007947 */ /* 0x000fea000383ffff */
.L_x_3115:
[----:B------:R-:W-:Y:S01]  /*13390*/  IMAD.MOV.U32 R225, RZ, RZ, R4 ;  /* 0x000000ffffe17224 */ /* 0x000fe200078e0004 */
[----:B------:R-:W-:Y:S01]  /*133a0*/  MOV R2, RZ ;  /* 0x000000ff00027202 */ /* 0x000fe20000000f00 */
[----:B------:R-:W-:Y:S01]  /*133b0*/  IMAD.MOV.U32 R226, RZ, RZ, 0x181f ;  /* 0x0000181fffe27424 */ /* 0x000fe200078e00ff */
[----:B------:R-:W-:Y:S02]  /*133c0*/  MOV R3, 0x133e0 ;  /* 0x000133e000037802 */ /* 0x000fe40000000f00 */
[----:B-12---:R-:W-:Y:S05]  /*133d0*/  CALL.REL.NOINC `($__internal_49_$__cuda_sm70_shflsync_idx_p) ;  /* 0x0000333000007944 */ /* 0x006fea0003c00000 */
[----:B------:R-:W-:Y:S01]  /*133e0*/  MOV R2, R226 ;  /* 0x000000e200027202 */ /* 0x000fe20000000f00 */
[----:B------:R-:W-:Y:S05]  /*133f0*/  BRA `(.L_x_3230) ;  /* 0xffff132000007947 */ /* 0x000fea000383ffff */
.L_x_3118:
[----:B------:R-:W-:Y:S01]  /*13400*/  IMAD.MOV.U32 R225, RZ, RZ, R0 ;  /* 0x000000ffffe17224 */ /* 0x000fe200078e0000 */
[----:B--2-4-:R-:W-:Y:S01]  /*13410*/  MOV R2, 0x1 ;  /* 0x0000000100027802 */ /* 0x014fe20000000f00 */
[----:B------:R-:W-:Y:S01]  /*13420*/  IMAD.MOV.U32 R226, RZ, RZ, 0x181f ;  /* 0x0000181fffe27424 */ /* 0x000fe200078e00ff */
[----:B------:R-:W-:-:S02]  /*13430*/  MOV R3, 0x13450 ;  /* 0x0001345000037802 */ /* 0x000fc40000000f00 */
[----:B-1-3--:R-:W-:Y:S05]  /*13440*/  CALL.REL.NOINC `($__internal_49_$__cuda_sm70_shflsync_idx_p) ;  /* 0x000032c000007944 */ /* 0x00afea0003c00000 */
        /* <DEDUP_REMOVED lines=8> */
.L_x_3121:
[----:B------:R-:W-:Y:S01]  /*134d0*/  IMAD.MOV.U32 R225, RZ, RZ, R0 ;  /* 0x000000ffffe17224 */ /* 0x000fe200078e0000 */
[----:B-1--4-:R-:W-:Y:S01]  /*134e0*/  MOV R2, 0x2 ;  /* 0x0000000200027802 */ /* 0x012fe20000000f00 */
[----:B------:R-:W-:Y:S01]  /*134f0*/  IMAD.MOV.U32 R226, RZ, RZ, 0x181f ;  /* 0x0000181fffe27424 */ /* 0x000fe200078e00ff */
[----:B------:R-:W-:Y:S02]  /*13500*/  MOV R3, 0x13520 ;  /* 0x0001352000037802 */ /* 0x000fe40000000f00 */
[----:B--23--:R-:W-:Y:S05]  /*13510*/  CALL.REL.NOINC `($__internal_49_$__cuda_sm70_shflsync_idx_p) ;  /* 0x000031f000007944 */ /* 0x00cfea0003c00000 */
[----:B------:R-:W-:Y:S01]  /*13520*/  MOV R5, R226 ;  /* 0x000000e200057202 */ /* 0x000fe20000000f00 */
[----:B------:R-:W-:Y:S05]  /*13530*/  BRA `(.L_x_3232) ;  /* 0xffff145000007947 */ /* 0x000fea000383ffff */
.L_x_3122:
[----:B------:R-:W-:Y:S01]  /*13540*/  IMAD.MOV.U32 R225, RZ, RZ, R4 ;  /* 0x000000ffffe17224 */ /* 0x000fe200078e0004 */
[----:B----4-:R-:W-:Y:S01]  /*13550*/  MOV R2, 0x2 ;  /* 0x0000000200027802 */ /* 0x010fe20000000f00 */
[----:B------:R-:W-:Y:S01]  /*13560*/  IMAD.MOV.U32 R226, RZ, RZ, 0x181f ;  /* 0x0000181fffe27424 */ /* 0x000fe200078e00ff */
[----:B------:R-:W-:Y:S02]  /*13570*/  MOV R3, 0x13590 ;  /* 0x0001359000037802 */ /* 0x000fe40000000f00 */
[----:B-123--:R-:W-:Y:S05]  /*13580*/  CALL.REL.NOINC `($__internal_49_$__cuda_sm70_shflsync_idx_p) ;  /* 0x0000318000007944 */ /* 0x00efea0003c00000 */
[----:B------:R-:W-:Y:S01]  /*13590*/  MOV R2, R226 ;  /* 0x000000e200027202 */ /* 0x000fe20000000f00 */
[----:B------:R-:W-:Y:S05]  /*135a0*/  BRA `(.L_x_3233) ;  /* 0xffff140000007947 */ /* 0x000fea000383ffff */
.L_x_3125:
[----:B------:R-:W-:Y:S01]  /*135b0*/  IMAD.MOV.U32 R225, RZ, RZ, R0 ;  /* 0x000000ffffe17224 */ /* 0x000fe200078e0000 */
[----:B-1----:R-:W-:Y:S01]  /*135c0*/  MOV R2, 0x3 ;  /* 0x0000000300027802 */ /* 0x002fe20000000f00 */
[----:B------:R-:W-:Y:S01]  /*135d0*/  IMAD.MOV.U32 R226, RZ, RZ, 0x181f ;  /* 0x0000181fffe27424 */ /* 0x000fe200078e00ff */
[----:B------:R-:W-:-:S02]  /*135e0*/  MOV R3, 0x13600 ;  /* 0x0001360000037802 */ /* 0x000fc40000000f00 */
[----:B--234-:R-:W-:Y:S05]  /*135f0*/  CALL.REL.NOINC `($__internal_49_$__cuda_sm70_shflsync_idx_p) ;  /* 0x0000311000007944 */ /* 0x01cfea0003c00000 */
        /* <DEDUP_REMOVED lines=8> */
.L_x_3126:
[----:B------:R-:W-:Y:S01]  /*13680*/  IMAD.MOV.U32 R225, RZ, RZ, R4 ;  /* 0x000000ffffe17224 */ /* 0x000fe200078e0004 */
[----:B------:R-:W-:Y:S01]  /*13690*/  MOV R2, RZ ;  /* 0x000000ff00027202 */ /* 0x000fe20000000f00 */
[----:B------:R-:W-:Y:S01]  /*136a0*/  IMAD.MOV.U32 R226, RZ, RZ, 0x1c1f ;  /* 0x00001c1fffe27424 */ /* 0x000fe200078e00ff */
[----:B------:R-:W-:Y:S02]  /*136b0*/  MOV R3, 0x136d0 ;  /* 0x000136d000037802 */ /* 0x000fe40000000f00 */
[----:B------:R-:W-:Y:S05]  /*136c0*/  CALL.REL.NOINC `($__internal_49_$__cuda_sm70_shflsync_idx_p) ;  /* 0x0000304000007944 */ /* 0x000fea0003c00000 */
[----:B------:R-:W-:Y:S01]  /*136d0*/  MOV R0, R226 ;  /* 0x000000e200007202 */ /* 0x000fe20000000f00 */
[----:B------:R-:W-:Y:S05]  /*136e0*/  BRA `(.L_x_3235) ;  /* 0xffff15e000007947 */ /* 0x000fea000383ffff */
.L_x_3127:
[----:B------:R-:W-:Y:S01]  /*136f0*/  IMAD.MOV.U32 R225, RZ, RZ, R4 ;  /* 0x000000ffffe17224 */ /* 0x000fe200078e0004 */
[----:B------:R-:W-:Y:S01]  /*13700*/  MOV R2, 0x1 ;  /* 0x0000000100027802 */ /* 0x000fe20000000f00 */
[----:B------:R-:W-:Y:S01]  /*13710*/  IMAD.MOV.U32 R226, RZ, RZ, 0x1c1f ;  /* 0x00001c1fffe27424 */ /* 0x000fe200078e00ff */
[----:B------:R-:W-:Y:S02]  /*13720*/  MOV R3, 0x13740 ;  /* 0x0001374000037802 */ /* 0x000fe40000000f00 */
[----:B-1----:R-:W-:Y:S05]  /*13730*/  CALL.REL.NOINC `($__internal_49_$__cuda_sm70_shflsync_idx_p) ;  /* 0x00002fd000007944 */ /* 0x002fea0003c00000 */
        /* <DEDUP_REMOVED lines=115> */
[----:B------:R-:W-:Y:S05]  /*13e70*/  CALL.REL.NOINC `($__internal_48_$__cuda_sm70_shflsync_bfly_p) ;  /* 0x0000283000007944 */ /* 0x000fea0003c00000 */
[----:B------:R-:W-:Y:S01]  /*13e80*/  FMNMX.FTZ R70, R70, R0, !PT ;  /* 0x0000000046467209 */ /* 0x000fe20007810000 */
[----:B------:R-:W-:Y:S01]  /*13e90*/  IMAD.MOV.U32 R0, RZ, RZ, 0x1 ;  /* 0x00000001ff007424 */ /* 0x000fe200078e00ff */
[----:B------:R-:W-:-:S03]  /*13ea0*/  MOV R2, 0x13ed0 ;  /* 0x00013ed000027802 */ /* 0x000fc60000000f00 */
[----:B------:R-:W-:Y:S02]  /*13eb0*/  IMAD.MOV.U32 R68, RZ, RZ, R70 ;  /* 0x000000ffff447224 */ /* 0x000fe400078e0046 */
[----:B------:R-:W-:Y:S05]  /*13ec0*/  CALL.REL.NOINC `($__internal_48_$__cuda_sm70_shflsync_bfly_p) ;  /* 0x000027e000007944 */ /* 0x000fea0003c00000 */
[----:B------:R-:W-:Y:S01]  /*13ed0*/  FMNMX.FTZ R70, R70, R0, !PT ;  /* 0x0000000046467209 */ /* 0x000fe20007810000 */
[----:B------:R-:W-:Y:S01]  /*13ee0*/  IMAD.MOV.U32 R68, RZ, RZ, R4 ;  /* 0x000000ffff447224 */ /* 0x000fe200078e0004 */
[----:B------:R-:W-:Y:S01]  /*13ef0*/  MOV R2, 0x13f20 ;  /* 0x00013f2000027802 */ /* 0x000fe20000000f00 */
[----:B------:R-:W-:Y:S02]  /*13f00*/  IMAD.MOV.U32 R0, RZ, RZ, 0x2 ;  /* 0x00000002ff007424 */ /* 0x000fe400078e00ff */
[----:B------:R-:W-:Y:S05]  /*13f10*/  CALL.REL.NOINC `($__internal_48_$__cuda_sm70_shflsync_bfly_p) ;  /* 0x0000279000007944 */ /* 0x000fea0003c00000 */
[----:B------:R-:W-:Y:S01]  /*13f20*/  FMNMX.FTZ R4, R4, R0, !PT ;  /* 0x0000000004047209 */ /* 0x000fe20007810000 */
[----:B------:R-:W-:Y:S01]  /*13f30*/  IMAD.MOV.U32 R0, RZ, RZ, 0x1 ;  /* 0x00000001ff007424 */ /* 0x000fe200078e00ff */
[----:B------:R-:W-:-:S03]  /*13f40*/  MOV R2, 0x13f70 ;  /* 0x00013f7000027802 */ /* 0x000fc60000000f00 */
[----:B------:R-:W-:Y:S02]  /*13f50*/  IMAD.MOV.U32 R68, RZ, RZ, R4 ;  /* 0x000000ffff447224 */ /* 0x000fe400078e0004 */
[----:B------:R-:W-:Y:S05]  /*13f60*/  CALL.REL.NOINC `($__internal_48_$__cuda_sm70_shflsync_bfly_p) ;  /* 0x0000274000007944 */ /* 0x000fea0003c00000 */
[----:B------:R-:W-:Y:S01]  /*13f70*/  MOV R5, R0 ;  /* 0x0000000000057202 */ /* 0x000fe20000000f00 */
[----:B------:R-:W-:Y:S05]  /*13f80*/  BRA `(.L_x_3236) ;  /* 0xffff187000007947 */ /* 0x000fea000383ffff */
.L_x_3131:
[----:B------:R-:W-:Y:S01]  /*13f90*/  MOV R2, RZ ;  /* 0x000000ff00027202 */ /* 0x000fe20000000f00 */
[----:B------:R-:W-:Y:S01]  /*13fa0*/  IMAD.MOV.U32 R225, RZ, RZ, R5 ;  /* 0x000000ffffe17224 */ /* 0x000fe200078e0005 */
[----:B------:R-:W-:Y:S01]  /*13fb0*/  MOV R3, 0x13fe0 ;  /* 0x00013fe000037802 */ /* 0x000fe20000000f00 */
[----:B------:R-:W-:Y:S02]  /*13fc0*/  IMAD.MOV.U32 R226, RZ, RZ, 0x181f ;  /* 0x0000181fffe27424 */ /* 0x000fe400078e00ff */
[----:B------:R-:W-:Y:S05]  /*13fd0*/  CALL.REL.NOINC `($__internal_49_$__cuda_sm70_shflsync_idx_p) ;  /* 0x0000273000007944 */ /* 0x000fea0003c00000 */
[----:B------:R-:W-:Y:S01]  /*13fe0*/  MOV R0, R226 ;  /* 0x000000e200007202 */ /* 0x000fe20000000f00 */
[----:B------:R-:W-:-:S05]  /*13ff0*/  BRA `(.L_x_3237) ;  /* 0xffff33e000007947 */ /* 0x000fca000383ffff */
.L_x_3132:
[----:B------:R-:W-:Y:S01]  /*14000*/  MOV R2, RZ ;  /* 0x000000ff00027202 */ /* 0x000fe20000000f00 */
[----:B------:R-:W-:Y:S01]  /*14010*/  IMAD.MOV.U32 R225, RZ, RZ, R6 ;  /* 0x000000ffffe17224 */ /* 0x000fe200078e0006 */
[----:B------:R-:W-:Y:S01]  /*14020*/  MOV R3, 0x14050 ;  /* 0x0001405000037802 */ /* 0x000fe20000000f00 */
[----:B------:R-:W-:Y:S02]  /*14030*/  IMAD.MOV.U32 R226, RZ, RZ, 0x181f ;  /* 0x0000181fffe27424 */ /* 0x000fe400078e00ff */
[----:B-12---:R-:W-:Y:S05]  /*14040*/  CALL.REL.NOINC `($__internal_49_$__cuda_sm70_shflsync_idx_p) ;  /* 0x000026c000007944 */ /* 0x006fea0003c00000 */
        /* <DEDUP_REMOVED lines=19> */
[----:B-1----:R-:W-:Y:S05]  /*14180*/  CALL.REL.NOINC `($__internal_49_$__cuda_sm70_shflsync_idx_p) ;  /* 0x0000258000007944 */ /* 0x002fea0003c00000 */
[----:B------:R-:W-:Y:S01]  /*14190*/  MOV R2, 0x1 ;  /* 0x0000000100027802 */ /* 0x000fe20000000f00 */
[----:B------:R-:W-:Y:S01]  /*141a0*/  IMAD.MOV.U32 R7, RZ, RZ, R226 ;  /* 0x000000ffff077224 */ /* 0x000fe200078e00e2 */
[----:B------:R-:W-:Y:S01]  /*141b0*/  MOV R226, 0x181f ;  /* 0x0000181f00e27802 */ /* 0x000fe20000000f00 */
[----:B------:R-:W-:Y:S01]  /*141c0*/  IMAD.MOV.U32 R225, RZ, RZ, R6 ;  /* 0x000000ffffe17224 */ /* 0x000fe200078e0006 */
[----:B------:R-:W-:Y:S02]  /*141d0*/  MOV R3, 0x141f0 ;  /* 0x000141f000037802 */ /* 0x000fe40000000f00 */
[----:B------:R-:W-:Y:S05]  /*141e0*/  CALL.REL.NOINC `($__internal_49_$__cuda_sm70_shflsync_idx_p) ;  /* 0x0000252000007944 */ /* 0x000fea0003c00000 */
[C---:B------:R-:W-:Y:S01]  /*141f0*/  IADD3 R2, -R4.reuse, 0x10, RZ ;  /* 0x0000001004027810 */ /* 0x040fe20007ffe1ff */
        /* <DEDUP_REMOVED lines=20> */
[----:B------:R-:W-:Y:S05]  /*14340*/  CALL.REL.NOINC `($__internal_49_$__cuda_sm70_shflsync_idx_p) ;  /* 0x000023c000007944 */ /* 0x000fea0003c00000 */
[----:B------:R-:W-:Y:S01]  /*14350*/  MOV R2, 0x2 ;  /* 0x0000000200027802 */ /* 0x000fe20000000f00 */
[----:B------:R-:W-:Y:S01]  /*14360*/  IMAD.MOV.U32 R12, RZ, RZ, R226 ;  /* 0x000000ffff0c7224 */ /* 0x000fe200078e00e2 */
[----:B------:R-:W-:Y:S01]  /*14370*/  MOV R226, 0x181f ;  /* 0x0000181f00e27802 */ /* 0x000fe20000000f00 */
[----:B------:R-:W-:Y:S01]  /*14380*/  IMAD.MOV.U32 R225, RZ, RZ, R6 ;  /* 0x000000ffffe17224 */ /* 0x000fe200078e0006 */
[----:B------:R-:W-:Y:S02]  /*14390*/  MOV R3, 0x143b0 ;  /* 0x000143b000037802 */ /* 0x000fe40000000f00 */
[----:B------:R-:W-:Y:S05]  /*143a0*/  CALL.REL.NOINC `($__internal_49_$__cuda_sm70_shflsync_idx_p) ;  /* 0x0000236000007944 */ /* 0x000fea0003c00000 */
[----:B------:R-:W-:Y:S01]  /*143b0*/  MOV R7, R226 ;  /* 0x000000e200077202 */ /* 0x000fe20000000f00 */
[----:B------:R-:W-:-:S05]  /*143c0*/  BRA `(.L_x_3238) ;  /* 0xffff31a000007947 */ /* 0x000fca000383ffff */
.L_x_3133:
[----:B--2---:R-:W-:Y:S01]  /*143d0*/  MOV R2, 0x3 ;  /* 0x0000000300027802 */ /* 0x004fe20000000f00 */
[----:B------:R-:W-:Y:S01]  /*143e0*/  IMAD.MOV.U32 R225, RZ, RZ, R5 ;  /* 0x000000ffffe17224 */ /* 0x000fe200078e0005 */
[----:B------:R-:W-:Y:S01]  /*143f0*/  MOV R3, 0x14420 ;  /* 0x0001442000037802 */ /* 0x000fe20000000f00 */
[----:B------:R-:W-:Y:S02]  /*14400*/  IMAD.MOV.U32 R226, RZ, RZ, 0x181f ;  /* 0x0000181fffe27424 */ /* 0x000fe400078e00ff */
[----:B-1----:R-:W-:Y:S05]  /*14410*/  CALL.REL.NOINC `($__internal_49_$__cuda_sm70_shflsync_idx_p) ;  /* 0x000022f000007944 */ /* 0x002fea0003c00000 */
        /* <DEDUP_REMOVED lines=8> */
.L_x_3136:
[----:B------:R-:W-:Y:S01]  /*144a0*/  MOV R2, RZ ;  /* 0x000000ff00027202 */ /* 0x000fe20000000f00 */
[----:B------:R-:W-:Y:S01]  /*144b0*/  IMAD.MOV.U32 R225, RZ, RZ, R0 ;  /* 0x000000ffffe17224 */ /* 0x000fe200078e0000 */
[----:B------:R-:W-:Y:S01]  /*144c0*/  MOV R3, 0x144f0 ;  /* 0x000144f000037802 */ /* 0x000fe20000000f00 */
[----:B------:R-:W-:Y:S02]  /*144d0*/  IMAD.MOV.U32 R226, RZ, RZ, 0x181f ;  /* 0x0000181fffe27424 */ /* 0x000fe400078e00ff */
[----:B------:R-:W-:Y:S05]  /*144e0*/  CALL.REL.NOINC `($__internal_49_$__cuda_sm70_shflsync_idx_p) ;  /* 0x0000222000007944 */ /* 0x000fea0003c00000 */
[----:B------:R-:W-:Y:S01]  /*144f0*/  MOV R69, R226 ;  /* 0x000000e200457202 */ /* 0x000fe20000000f00 */
[----:B------:R-:W-:-:S05]  /*14500*/  BRA `(.L_x_3240) ;  /* 0xffff3f4000007947 */ /* 0x000fca000383ffff */
.L_x_3137:
[----:B------:R-:W-:Y:S01]  /*14510*/  MOV R2, RZ ;  /* 0x000000ff00027202 */ /* 0x000fe20000000f00 */
[----:B------:R-:W-:Y:S01]  /*14520*/  IMAD.MOV.U32 R225, RZ, RZ, R68 ;  /* 0x000000ffffe17224 */ /* 0x000fe200078e0044 */
[----:B------:R-:W-:Y:S01]  /*14530*/  MOV R3, 0x14560 ;  /* 0x0001456000037802 */ /* 0x000fe20000000f00 */
[----:B------:R-:W-:Y:S02]  /*14540*/  IMAD.MOV.U32 R226, RZ, RZ, 0x181f ;  /* 0x0000181fffe27424 */ /* 0x000fe400078e00ff */
[----:B-12---:R-:W-:Y:S05]  /*14550*/  CALL.REL.NOINC `($__internal_49_$__cuda_sm70_shflsync_idx_p) ;  /* 0x000021b000007944 */ /* 0x006fea0003c00000 */
[----:B------:R-:W-:Y:S01]  /*14560*/  MOV R2, R226 ;  /* 0x000000e200027202 */ /* 0x000fe20000000f00 */
[----:B------:R-:W-:-:S05]  /*14570*/  BRA `(.L_x_3241) ;  /* 0xffff3ef000007947 */ /* 0x000fca000383ffff */
.L_x_3138:
[----:B--2---:R-:W-:Y:S01]  /*14580*/  MOV R2, 0x1 ;  /* 0x0000000100027802 */ /* 0x004fe20000000f00 */
[----:B------:R-:W-:Y:S01]  /*14590*/  IMAD.MOV.U32 R225, RZ, RZ, R0 ;  /* 0x000000ffffe17224 */ /* 0x000fe200078e0000 */
[----:B------:R-:W-:Y:S01]  /*145a0*/  MOV R3, 0x145d0 ;  /* 0x000145d000037802 */ /* 0x000fe20000000f00 */
[----:B------:R-:W-:Y:S02]  /*145b0*/  IMAD.MOV.U32 R226, RZ, RZ, 0x181f ;  /* 0x0000181fffe27424 */ /* 0x000fe400078e00ff */
[----:B-1-3--:R-:W-:Y:S05]  /*145c0*/  CALL.REL.NOINC `($__internal_49_$__cuda_sm70_shflsync_idx_p) ;  /* 0x0000214000007944 */ /* 0x00afea0003c00000 */
        /* <DEDUP_REMOVED lines=8> */
.L_x_3139:
[----:B-1----:R-:W-:Y:S01]  /*14650*/  MOV R2, 0x2 ;  /* 0x0000000200027802 */ /* 0x002fe20000000f00 */
[----:B------:R-:W-:Y:S01]  /*14660*/  IMAD.MOV.U32 R225, RZ, RZ, R0 ;  /* 0x000000ffffe17224 */ /* 0x000fe200078e0000 */
[----:B------:R-:W-:Y:S01]  /*14670*/  MOV R3, 0x146a0 ;  /* 0x000146a000037802 */ /* 0x000fe20000000f00 */
[----:B------:R-:W-:Y:S02]  /*14680*/  IMAD.MOV.U32 R226, RZ, RZ, 0x181f ;  /* 0x0000181fffe27424 */ /* 0x000fe400078e00ff */
[----:B---34-:R-:W-:Y:S05]  /*14690*/  CALL.REL.NOINC `($__internal_49_$__cuda_sm70_shflsync_idx_p) ;  /* 0x0000207000007944 */ /* 0x018fea0003c00000 */
[----:B------:R-:W-:Y:S01]  /*146a0*/  MOV R69, R226 ;  /* 0x000000e200457202 */ /* 0x000fe20000000f00 */
[----:B------:R-:W-:-:S05]  /*146b0*/  BRA `(.L_x_3243) ;  /* 0xffff3fc000007947 */ /* 0x000fca000383ffff */
.L_x_3140:
[----:B-1----:R-:W-:Y:S01]  /*146c0*/  MOV R2, 0x2 ;  /* 0x0000000200027802 */ /* 0x002fe20000000f00 */
[----:B------:R-:W-:Y:S01]  /*146d0*/  IMAD.MOV.U32 R225, RZ, RZ, R68 ;  /* 0x000000ffffe17224 */ /* 0x000fe200078e0044 */
[----:B------:R-:W-:Y:S01]  /*146e0*/  MOV R3, 0x14710 ;  /* 0x0001471000037802 */ /* 0x000fe20000000f00 */
[----:B------:R-:W-:Y:S02]  /*146f0*/  IMAD.MOV.U32 R226, RZ, RZ, 0x181f ;  /* 0x0000181fffe27424 */ /* 0x000fe400078e00ff */
[----:B--234-:R-:W-:Y:S05]  /*14700*/  CALL.REL.NOINC `($__internal_49_$__cuda_sm70_shflsync_idx_p) ;  /* 0x0000200000007944 */ /* 0x01cfea0003c00000 */
[----:B------:R-:W-:Y:S01]  /*14710*/  MOV R2, R226 ;  /* 0x000000e200027202 */ /* 0x000fe20000000f00 */
[----:B------:R-:W-:-:S05]  /*14720*/  BRA `(.L_x_3244) ;  /* 0xffff3f7000007947 */ /* 0x000fca000383ffff */
.L_x_3141:
[----:B--2---:R-:W-:Y:S01]  /*14730*/  MOV R2, 0x3 ;  /* 0x0000000300027802 */ /* 0x004fe20000000f00 */
[----:B------:R-:W-:Y:S01]  /*14740*/  IMAD.MOV.U32 R225, RZ, RZ, R0 ;  /* 0x000000ffffe17224 */ /* 0x000fe200078e0000 */
[----:B------:R-:W-:Y:S01]  /*14750*/  MOV R3, 0x14780 ;  /* 0x0001478000037802 */ /* 0x000fe20000000f00 */
[----:B------:R-:W-:Y:S02]  /*14760*/  IMAD.MOV.U32 R226, RZ, RZ, 0x181f ;  /* 0x0000181fffe27424 */ /* 0x000fe400078e00ff */
[----:B-1-34-:R-:W-:Y:S05]  /*14770*/  CALL.REL.NOINC `($__internal_49_$__cuda_sm70_shflsync_idx_p) ;  /* 0x00001f9000007944 */ /* 0x01afea0003c00000 */
        /* <DEDUP_REMOVED lines=8> */
.L_x_3142:
[----:B------:R-:W-:Y:S01]  /*14800*/  MOV R2, RZ ;  /* 0x000000ff00027202 */ /* 0x000fe20000000f00 */
[----:B------:R-:W-:Y:S01]  /*14810*/  IMAD.MOV.U32 R225, RZ, RZ, R68 ;  /* 0x000000ffffe17224 */ /* 0x000fe200078e0044 */
[----:B------:R-:W-:Y:S01]  /*14820*/  MOV R3, 0x14850 ;  /* 0x0001485000037802 */ /* 0x000fe20000000f00 */
[----:B------:R-:W-:Y:S02]  /*14830*/  IMAD.MOV.U32 R226, RZ, RZ, 0x1c1f ;  /* 0x00001c1fffe27424 */ /* 0x000fe400078e00ff */
[----:B------:R-:W-:Y:S05]  /*14840*/  CALL.REL.NOINC `($__internal_49_$__cuda_sm70_shflsync_idx_p) ;  /* 0x00001ec000007944 */ /* 0x000fea0003c00000 */
[----:B------:R-:W-:Y:S01]  /*14850*/  MOV R0, R226 ;  /* 0x000000e200007202 */ /* 0x000fe20000000f00 */
[----:B------:R-:W-:-:S05]  /*14860*/  BRA `(.L_x_3246) ;  /* 0xffff411000007947 */ /* 0x000fca000383ffff */
.L_x_3143:
[----:B------:R-:W-:Y:S01]  /*14870*/  MOV R2, 0x1 ;  /* 0x0000000100027802 */ /* 0x000fe20000000f00 */
[----:B------:R-:W-:Y:S01]  /*14880*/  IMAD.MOV.U32 R225, RZ, RZ, R68 ;  /* 0x000000ffffe17224 */ /* 0x000fe200078e0044 */
[----:B------:R-:W-:Y:S01]  /*14890*/  MOV R3, 0x148c0 ;  /* 0x000148c000037802 */ /* 0x000fe20000000f00 */
[----:B------:R-:W-:Y:S02]  /*148a0*/  IMAD.MOV.U32 R226, RZ, RZ, 0x1c1f ;  /* 0x00001c1fffe27424 */ /* 0x000fe400078e00ff */
[----:B-1----:R-:W-:Y:S05]  /*148b0*/  CALL.REL.NOINC `($__internal_49_$__cuda_sm70_shflsync_idx_p) ;  /* 0x00001e5000007944 */ /* 0x002fea0003c00000 */
        /* <DEDUP_REMOVED lines=115> */
[----:B------:R-:W-:Y:S05]  /*14ff0*/  CALL.REL.NOINC `($__internal_48_$__cuda_sm70_shflsync_bfly_p) ;  /* 0x000016b000007944 */ /* 0x000fea0003c00000 */
[----:B------:R-:W-:Y:S01]  /*15000*/  FMNMX.FTZ R68, R68, R0, !PT ;  /* 0x0000000044447209 */ /* 0x000fe20007810000 */
[----:B------:R-:W-:Y:S01]  /*15010*/  IMAD.MOV.U32 R0, RZ, RZ, 0x1 ;  /* 0x00000001ff007424 */ /* 0x000fe200078e00ff */
[----:B------:R-:W-:Y:S02]  /*15020*/  MOV R2, 0x15040 ;  /* 0x0001504000027802 */ /* 0x000fe40000000f00 */
        /* <DEDUP_REMOVED lines=8> */
[----:B------:R-:W-:Y:S02]  /*150b0*/  MOV R2, 0x150d0 ;  /* 0x000150d000027802 */ /* 0x000fe40000000f00 */
[----:B------:R-:W-:Y:S05]  /*150c0*/  CALL.REL.NOINC `($__internal_48_$__cuda_sm70_shflsync_bfly_p) ;  /* 0x000015e000007944 */ /* 0x000fea0003c00000 */
[----:B------:R-:W-:-:S05]  /*150d0*/  BRA `(.L_x_3247) ;  /* 0xffff43d000007947 */ /* 0x000fca000383ffff */
.L_x_3146:
[----:B-1--4-:R-:W-:Y:S01]  /*150e0*/  MOV R2, RZ ;  /* 0x000000ff00027202 */ /* 0x012fe20000000f00 */
[----:B------:R-:W-:Y:S01]  /*150f0*/  IMAD.MOV.U32 R225, RZ, RZ, R0 ;  /* 0x000000ffffe17224 */ /* 0x000fe200078e0000 */
[----:B------:R-:W-:Y:S01]  /*15100*/  MOV R3, 0x15130 ;  /* 0x0001513000037802 */ /* 0x000fe20000000f00 */
[----:B------:R-:W-:Y:S02]  /*15110*/  IMAD.MOV.U32 R226, RZ, RZ, 0x181f ;  /* 0x0000181fffe27424 */ /* 0x000fe400078e00ff */
[----:B------:R-:W-:Y:S05]  /*15120*/  CALL.REL.NOINC `($__internal_49_$__cuda_sm70_shflsync_idx_p) ;  /* 0x000015e000007944 */ /* 0x000fea0003c00000 */
[----:B------:R-:W-:Y:S01]  /*15130*/  MOV R6, R226 ;  /* 0x000000e200067202 */ /* 0x000fe20000000f00 */
[----:B------:R-:W-:-:S05]  /*15140*/  BRA `(.L_x_3248) ;  /* 0xffff621000007947 */ /* 0x000fca000383ffff */
.L_x_3149:
[----:B------:R-:W-:Y:S01]  /*15150*/  MOV R2, 0x3 ;  /* 0x0000000300027802 */ /* 0x000fe20000000f00 */
        /* <DEDUP_REMOVED lines=12> */
.L_x_3152:
[----:B------:R-:W-:Y:S01]  /*15220*/  MOV R2, RZ ;  /* 0x000000ff00027202 */ /* 0x000fe20000000f00 */
[----:B------:R-:W-:Y:S01]  /*15230*/  IMAD.MOV.U32 R225, RZ, RZ, R0 ;  /* 0x000000ffffe17224 */ /* 0x000fe200078e0000 */
[----:B------:R-:W-:Y:S01]  /*15240*/  MOV R3, 0x15270 ;  /* 0x0001527000037802 */ /* 0x000fe20000000f00 */
[----:B------:R-:W-:Y:S02]  /*15250*/  IMAD.MOV.U32 R226, RZ, RZ, 0x181f ;  /* 0x0000181fffe27424 */ /* 0x000fe400078e00ff */
[----:B------:R-:W-:Y:S05]  /*15260*/  CALL.REL.NOINC `($__internal_49_$__cuda_sm70_shflsync_idx_p) ;  /* 0x000014a000007944 */ /* 0x000fea0003c00000 */
[----:B------:R-:W-:Y:S01]  /*15270*/  MOV R73, R226 ;  /* 0x000000e200497202 */ /* 0x000fe20000000f00 */
[----:B------:R-:W-:-:S05]  /*15280*/  BRA `(.L_x_3250) ;  /* 0xffff711000007947 */ /* 0x000fca000383ffff */
.L_x_3153:
[----:B------:R-:W-:Y:S01]  /*15290*/  MOV R2, RZ ;  /* 0x000000ff00027202 */ /* 0x000fe20000000f00 */
[----:B------:R-:W-:Y:S01]  /*152a0*/  IMAD.MOV.U32 R225, RZ, RZ, R68 ;  /* 0x000000ffffe17224 */ /* 0x000fe200078e0044 */
[----:B------:R-:W-:Y:S01]  /*152b0*/  MOV R3, 0x152e0 ;  /* 0x000152e000037802 */ /* 0x000fe20000000f00 */
[----:B------:R-:W-:Y:S02]  /*152c0*/  IMAD.MOV.U32 R226, RZ, RZ, 0x181f ;  /* 0x0000181fffe27424 */ /* 0x000fe400078e00ff */
[----:B-12---:R-:W-:Y:S05]  /*152d0*/  CALL.REL.NOINC `($__internal_49_$__cuda_sm70_shflsync_idx_p) ;  /* 0x0000143000007944 */ /* 0x006fea0003c00000 */
[----:B------:R-:W-:Y:S01]  /*152e0*/  MOV R72, R226 ;  /* 0x000000e200487202 */ /* 0x000fe20000000f00 */
[----:B------:R-:W-:-:S05]  /*152f0*/  BRA `(.L_x_3251) ;  /* 0xffff70c000007947 */ /* 0x000fca000383ffff */
.L_x_3154:
        /* <DEDUP_REMOVED lines=13> */
.L_x_3155:
[----:B-1----:R-:W-:Y:S01]  /*153d0*/  MOV R2, 0x2 ;  /* 0x0000000200027802 */ /* 0x002fe20000000f00 */
[----:B------:R-:W-:Y:S01]  /*153e0*/  IMAD.MOV.U32 R225, RZ, RZ, R0 ;  /* 0x000000ffffe17224 */ /* 0x000fe200078e0000 */
[----:B------:R-:W-:Y:S01]  /*153f0*/  MOV R3, 0x15420 ;  /* 0x0001542000037802 */ /* 0x000fe20000000f00 */
[----:B------:R-:W-:Y:S02]  /*15400*/  IMAD.MOV.U32 R226, RZ, RZ, 0x181f ;  /* 0x0000181fffe27424 */ /* 0x000fe400078e00ff */
[----:B---34-:R-:W-:Y:S05]  /*15410*/  CALL.REL.NOINC `($__internal_49_$__cuda_sm70_shflsync_idx_p) ;  /* 0x000012f000007944 */ /* 0x018fea0003c00000 */
[----:B------:R-:W-:Y:S01]  /*15420*/  MOV R73, R226 ;  /* 0x000000e200497202 */ /* 0x000fe20000000f00 */
[----:B------:R-:W-:-:S05]  /*15430*/  BRA `(.L_x_3253) ;  /* 0xffff721000007947 */ /* 0x000fca000383ffff */
.L_x_3156:
[----:B-1----:R-:W-:Y:S01]  /*15440*/  MOV R2, 0x2 ;  /* 0x0000000200027802 */ /* 0x002fe20000000f00 */
[----:B------:R-:W-:Y:S01]  /*15450*/  IMAD.MOV.U32 R225, RZ, RZ, R68 ;  /* 0x000000ffffe17224 */ /* 0x000fe200078e0044 */
[----:B------:R-:W-:Y:S01]  /*15460*/  MOV R3, 0x15490 ;  /* 0x0001549000037802 */ /* 0x000fe20000000f00 */
[----:B------:R-:W-:Y:S02]  /*15470*/  IMAD.MOV.U32 R226, RZ, RZ, 0x181f ;  /* 0x0000181fffe27424 */ /* 0x000fe400078e00ff */
[----:B--234-:R-:W-:Y:S05]  /*15480*/  CALL.REL.NOINC `($__internal_49_$__cuda_sm70_shflsync_idx_p) ;  /* 0x0000128000007944 */ /* 0x01cfea0003c00000 */
[----:B------:R-:W-:Y:S01]  /*15490*/  MOV R72, R226 ;  /* 0x000000e200487202 */ /* 0x000fe20000000f00 */
[----:B------:R-:W-:-:S05]  /*154a0*/  BRA `(.L_x_3254) ;  /* 0xffff71c000007947 */ /* 0x000fca000383ffff */
.L_x_3157:
[----:B-1----:R-:W-:Y:S01]  /*154b0*/  MOV R2, 0x3 ;  /* 0x0000000300027802 */ /* 0x002fe20000000f00 */
[----:B------:R-:W-:Y:S01]  /*154c0*/  IMAD.MOV.U32 R225, RZ, RZ, R0 ;  /* 0x000000ffffe17224 */ /* 0x000fe200078e0000 */
[----:B------:R-:W-:Y:S01]  /*154d0*/  MOV R3, 0x15500 ;  /* 0x0001550000037802 */ /* 0x000fe20000000f00 */
[----:B------:R-:W-:Y:S02]  /*154e0*/  IMAD.MOV.U32 R226, RZ, RZ, 0x181f ;  /* 0x0000181fffe27424 */ /* 0x000fe400078e00ff */
[----:B--2-4-:R-:W-:Y:S05]  /*154f0*/  CALL.REL.NOINC `($__internal_49_$__cuda_sm70_shflsync_idx_p) ;  /* 0x0000121000007944 */ /* 0x014fea0003c00000 */
        /* <DEDUP_REMOVED lines=8> */
.L_x_3158:
[----:B------:R-:W-:Y:S02]  /*15580*/  MOV R0, 0x2 ;  /* 0x0000000200007802 */ /* 0x000fe40000000f00 */
[----:B------:R-:W-:Y:S02]  /*15590*/  MOV R2, 0x155b0 ;  /* 0x000155b000027802 */ /* 0x000fe40000000f00 */
[----:B------:R-:W-:Y:S05]  /*155a0*/  CALL.REL.NOINC `($__internal_48_$__cuda_sm70_shflsync_bfly_p) ;  /* 0x0000110000007944 */ /* 0x000fea0003c00000 */
[----:B------:R-:W-:-:S05]  /*155b0*/  BRA `(.L_x_3256) ;  /* 0xffff76e000007947 */ /* 0x000fca000383ffff */
.L_x_3159:
[----:B------:R-:W-:Y:S02]  /*155c0*/  MOV R0, 0x1 ;  /* 0x0000000100007802 */ /* 0x000fe40000000f00 */
        /* <DEDUP_REMOVED lines=12> */
.L_x_3161:
[----:B------:R-:W-:Y:S01]  /*15690*/  IMAD.MOV.U32 R68, RZ, RZ, R238 ;  /* 0x000000ffff447224 */ /* 0x000fe200078e00ee */
[----:B------:R-:W-:-:S02]  /*156a0*/  MOV R0, 0x2 ;  /* 0x0000000200007802 */ /* 0x000fc40000000f00 */
[----:B------:R-:W-:Y:S02]  /*156b0*/  MOV R2, 0x156d0 ;  /* 0x000156d000027802 */ /* 0x000fe40000000f00 */
[----:B------:R-:W-:Y:S05]  /*156c0*/  CALL.REL.NOINC `($__internal_48_$__cuda_sm70_shflsync_bfly_p) ;  /* 0x00000fe000007944 */ /* 0x000fea0003c00000 */
[----:B------:R-:W-:Y:S05]  /*156d0*/  BRA `(.L_x_3258) ;  /* 0xffff922000007947 */ /* 0x000fea000383ffff */
.L_x_3162:
[----:B------:R-:W-:Y:S01]  /*156e0*/  IMAD.MOV.U32 R68, RZ, RZ, R4 ;  /* 0x000000ffff447224 */ /* 0x000fe200078e0004 */
[----:B------:R-:W-:Y:S02]  /*156f0*/  MOV R0, 0x1 ;  /* 0x0000000100007802 */ /* 0x000fe40000000f00 */
[----:B------:R-:W-:Y:S02]  /*15700*/  MOV R2, 0x15720 ;  /* 0x0001572000027802 */ /* 0x000fe40000000f00 */
[----:B-1----:R-:W-:Y:S05]  /*15710*/  CALL.REL.NOINC `($__internal_48_$__cuda_sm70_shflsync_bfly_p) ;  /* 0x00000f9000007944 */ /* 0x002fea0003c00000 */
[----:B------:R-:W-:Y:S01]  /*15720*/  FADD.FTZ R4, R4, R0 ;  /* 0x0000000004047221 */ /* 0x000fe20000010000 */
[----:B------:R-:W-:Y:S02]  /*15730*/  MOV R68, R250 ;  /* 0x000000fa00447202 */ /* 0x000fe40000000f00 */
[----:B------:R-:W-:Y:S02]  /*15740*/  MOV R0, 0x2 ;  /* 0x0000000200007802 */ /* 0x000fe40000000f00 */
[----:B------:R-:W-:Y:S02]  /*15750*/  MOV R2, 0x15770 ;  /* 0x0001577000027802 */ /* 0x000fe40000000f00 */
[----:B------:R-:W-:Y:S05]  /*15760*/  CALL.REL.NOINC `($__internal_48_$__cuda_sm70_shflsync_bfly_p) ;  /* 0x00000f4000007944 */ /* 0x000fea0003c00000 */
[----:B------:R-:W-:Y:S01]  /*15770*/  FADD.FTZ R5, R250, R0 ;  /* 0x00000000fa057221 */ /* 0x000fe20000010000 */
[----:B------:R-:W-:Y:S02]  /*15780*/  MOV R0, 0x1 ;  /* 0x0000000100007802 */ /* 0x000fe40000000f00 */
[----:B------:R-:W-:-:S02]  /*15790*/  MOV R2, 0x157c0 ;  /* 0x000157c000027802 */ /* 0x000fc40000000f00 */
[----:B------:R-:W-:Y:S02]  /*157a0*/  MOV R68, R5 ;  /* 0x0000000500447202 */ /* 0x000fe40000000f00 */
[----:B------:R-:W-:Y:S05]  /*157b0*/  CALL.REL.NOINC `($__internal_48_$__cuda_sm70_shflsync_bfly_p) ;  /* 0x00000ef000007944 */ /* 0x000fea0003c00000 */
[----:B------:R-:W-:Y:S01]  /*157c0*/  MOV R3, R0 ;  /* 0x0000000000037202 */ /* 0x000fe20000000f00 */
[----:B------:R-:W-:Y:S05]  /*157d0*/  BRA `(.L_x_3259) ;  /* 0xffff919000007947 */ /* 0x000fea000383ffff */
.L_x_3169:
[----:B-1234-:R-:W-:Y:S01]  /*157e0*/  IMAD.MOV.U32 R225, RZ, RZ, R7 ;  /* 0x000000ffffe17224 */ /* 0x01efe200078e0007 */
[----:B------:R-:W-:Y:S01]  /*157f0*/  MOV R2, RZ ;  /* 0x000000ff00027202 */ /* 0x000fe20000000f00 */
[----:B------:R-:W-:Y:S01]  /*15800*/  IMAD.MOV.U32 R226, RZ, RZ, 0x181f ;  /* 0x0000181fffe27424 */ /* 0x000fe200078e00ff */
[----:B------:R-:W-:Y:S02]  /*15810*/  MOV R3, 0x15830 ;  /* 0x0001583000037802 */ /* 0x000fe40000000f00 */
[----:B------:R-:W-:Y:S05]  /*15820*/  CALL.REL.NOINC `($__internal_49_$__cuda_sm70_shflsync_idx_p) ;  /* 0x00000ee000007944 */ /* 0x000fea0003c00000 */
[----:B------:R-:W-:Y:S01]  /*15830*/  MOV R10, R226 ;  /* 0x000000e2000a7202 */ /* 0x000fe20000000f00 */
[----:B------:R-:W-:Y:S05]  /*15840*/  BRA `(.L_x_3260) ;  /* 0xffffa54000007947 */ /* 0x000fea000383ffff */
.L_x_3170:
[----:B------:R-:W-:Y:S01]  /*15850*/  IMAD.MOV.U32 R225, RZ, RZ, R8 ;  /* 0x000000ffffe17224 */ /* 0x000fe200078e0008 */
[----:B------:R-:W-:Y:S01]  /*15860*/  MOV R2, RZ ;  /* 0x000000ff00027202 */ /* 0x000fe20000000f00 */
[----:B------:R-:W-:Y:S01]  /*15870*/  IMAD.MOV.U32 R226, RZ, RZ, 0x181f ;  /* 0x0000181fffe27424 */ /* 0x000fe200078e00ff */
[----:B------:R-:W-:Y:S02]  /*15880*/  MOV R3, 0x158a0 ;  /* 0x000158a000037802 */ /* 0x000fe40000000f00 */
[----:B-12---:R-:W-:Y:S05]  /*15890*/  CALL.REL.NOINC `($__internal_49_$__cuda_sm70_shflsync_idx_p) ;  /* 0x00000e7000007944 */ /* 0x006fea0003c00000 */
[----:B------:R-:W-:Y:S01]  /*158a0*/  MOV R0, R226 ;  /* 0x000000e200007202 */ /* 0x000fe20000000f00 */
[----:B------:R-:W-:Y:S05]  /*158b0*/  BRA `(.L_x_3261) ;  /* 0xffffa4f000007947 */ /* 0x000fea000383ffff */
.L_x_3173:
        /* <DEDUP_REMOVED lines=13> */
.L_x_3176:
[----:B------:R-:W-:Y:S01]  /*15990*/  IMAD.MOV.U32 R225, RZ, RZ, R7 ;  /* 0x000000ffffe17224 */ /* 0x000fe200078e0007 */
[----:B-1----:R-:W-:Y:S01]  /*159a0*/  MOV R2, 0x2 ;  /* 0x0000000200027802 */ /* 0x002fe20000000f00 */
[----:B------:R-:W-:Y:S01]  /*159b0*/  IMAD.MOV.U32 R226, RZ, RZ, 0x181f ;  /* 0x0000181fffe27424 */ /* 0x000fe200078e00ff */
[----:B------:R-:W-:Y:S02]  /*159c0*/  MOV R3, 0x159e0 ;  /* 0x000159e000037802 */ /* 0x000fe40000000f00 */
[----:B--234-:R-:W-:Y:S05]  /*159d0*/  CALL.REL.NOINC `($__internal_49_$__cuda_sm70_shflsync_idx_p) ;  /* 0x00000d3000007944 */ /* 0x01cfea0003c00000 */
[----:B------:R-:W-:Y:S01]  /*159e0*/  MOV R10, R226 ;  /* 0x000000e2000a7202 */ /* 0x000fe20000000f00 */
[----:B------:R-:W-:Y:S05]  /*159f0*/  BRA `(.L_x_3263) ;  /* 0xffffa63000007947 */ /* 0x000fea000383ffff */
.L_x_3177:
[----:B------:R-:W-:Y:S01]  /*15a00*/  IMAD.MOV.U32 R225, RZ, RZ, R8 ;  /* 0x000000ffffe17224 */ /* 0x000fe200078e0008 */
[----:B-1----:R-:W-:Y:S01]  /*15a10*/  MOV R2, 0x2 ;  /* 0x0000000200027802 */ /* 0x002fe20000000f00 */
[----:B------:R-:W-:Y:S01]  /*15a20*/  IMAD.MOV.U32 R226, RZ, RZ, 0x181f ;  /* 0x0000181fffe27424 */ /* 0x000fe200078e00ff */
[----:B------:R-:W-:Y:S02]  /*15a30*/  MOV R3, 0x15a50 ;  /* 0x00015a5000037802 */ /* 0x000fe40000000f00 */
[----:B--234-:R-:W-:Y:S05]  /*15a40*/  CALL.REL.NOINC `($__internal_49_$__cuda_sm70_shflsync_idx_p) ;  /* 0x00000cc000007944 */ /* 0x01cfea0003c00000 */
[----:B------:R-:W-:Y:S01]  /*15a50*/  MOV R0, R226 ;  /* 0x000000e200007202 */ /* 0x000fe20000000f00 */
[----:B------:R-:W-:Y:S05]  /*15a60*/  BRA `(.L_x_3264) ;  /* 0xffffa5e000007947 */ /* 0x000fea000383ffff */
.L_x_3180:
        /* <DEDUP_REMOVED lines=13> */
.L_x_3182:
[----:B------:R-:W-:Y:S01]  /*15b40*/  IMAD.MOV.U32 R225, RZ, RZ, R5 ;  /* 0x000000ffffe17224 */ /* 0x000fe200078e0005 */
[----:B------:R-:W-:Y:S01]  /*15b50*/  MOV R2, RZ ;  /* 0x000000ff00027202 */ /* 0x000fe20000000f00 */
[----:B------:R-:W-:Y:S01]  /*15b60*/  IMAD.MOV.U32 R226, RZ, RZ, 0x1c1f ;  /* 0x00001c1fffe27424 */ /* 0x000fe200078e00ff */
[----:B------:R-:W-:Y:S02]  /*15b70*/  MOV R3, 0x15b90 ;  /* 0x00015b9000037802 */ /* 0x000fe40000000f00 */
[----:B------:R-:W-:Y:S05]  /*15b80*/  CALL.REL.NOINC `($__internal_49_$__cuda_sm70_shflsync_idx_p) ;  /* 0x00000b8000007944 */ /* 0x000fea0003c00000 */
[----:B------:R-:W-:Y:S01]  /*15b90*/  MOV R4, R226 ;  /* 0x000000e200047202 */ /* 0x000fe20000000f00 */
[----:B------:R-:W-:Y:S05]  /*15ba0*/  BRA `(.L_x_3266) ;  /* 0xffffa8c000007947 */ /* 0x000fea000383ffff */
.L_x_3183:
[----:B------:R-:W-:Y:S01]  /*15bb0*/  IMAD.MOV.U32 R225, RZ, RZ, R12 ;  /* 0x000000ffffe17224 */ /* 0x000fe200078e000c */
[----:B------:R-:W-:Y:S01]  /*15bc0*/  MOV R2, RZ ;  /* 0x000000ff00027202 */ /* 0x000fe20000000f00 */
[----:B------:R-:W-:Y:S01]  /*15bd0*/  IMAD.MOV.U32 R226, RZ, RZ, 0x1c1f ;  /* 0x00001c1fffe27424 */ /* 0x000fe200078e00ff */
[----:B------:R-:W-:Y:S02]  /*15be0*/  MOV R3, 0x15c00 ;  /* 0x00015c0000037802 */ /* 0x000fe40000000f00 */
[----:B-12---:R-:W-:Y:S05]  /*15bf0*/  CALL.REL.NOINC `($__internal_49_$__cuda_sm70_shflsync_idx_p) ;  /* 0x00000b1000007944 */ /* 0x006fea0003c00000 */
[----:B------:R-:W-:Y:S01]  /*15c00*/  MOV R0, R226 ;  /* 0x000000e200007202 */ /* 0x000fe20000000f00 */
[----:B------:R-:W-:Y:S05]  /*15c10*/  BRA `(.L_x_3267) ;  /* 0xffffa87000007947 */ /* 0x000fea000383ffff */
.L_x_3186:
[----:B------:R-:W-:Y:S01]  /*15c20*/  IMAD.MOV.U32 R225, RZ, RZ, R5 ;  /* 0x000000ffffe17224 */ /* 0x000fe200078e0005 */
[----:B--2---:R-:W-:Y:S01]  /*15c30*/  MOV R2, 0x1 ;  /* 0x0000000100027802 */ /* 0x004fe20000000f00 */
[----:B------:R-:W-:Y:S01]  /*15c40*/  IMAD.MOV.U32 R226, RZ, RZ, 0x1c1f ;  /* 0x00001c1fffe27424 */ /* 0x000fe200078e00ff */
[----:B------:R-:W-:-:S02]  /*15c50*/  MOV R3, 0x15c70 ;  /* 0x00015c7000037802 */ /* 0x000fc40000000f00 */
[----:B-1-34-:R-:W-:Y:S05]  /*15c60*/  CALL.REL.NOINC `($__internal_49_$__cuda_sm70_shflsync_idx_p) ;  /* 0x00000aa000007944 */ /* 0x01afea0003c00000 */
        /* <DEDUP_REMOVED lines=8> */
.L_x_3190:
[----:B------:R-:W-:Y:S01]  /*15cf0*/  IMAD.MOV.U32 R225, RZ, RZ, R7 ;  /* 0x000000ffffe17224 */ /* 0x000fe200078e0007 */
[----:B------:R-:W-:Y:S01]  /*15d00*/  MOV R2, RZ ;  /* 0x000000ff00027202 */ /* 0x000fe20000000f00 */
[----:B------:R-:W-:Y:S01]  /*15d10*/  IMAD.MOV.U32 R226, RZ, RZ, 0x181f ;  /* 0x0000181fffe27424 */ /* 0x000fe200078e00ff */
[----:B------:R-:W-:Y:S02]  /*15d20*/  MOV R3, 0x15d40 ;  /* 0x00015d4000037802 */ /* 0x000fe40000000f00 */
[----:B------:R-:W-:Y:S05]  /*15d30*/  CALL.REL.NOINC `($__internal_49_$__cuda_sm70_shflsync_idx_p) ;  /* 0x000009d000007944 */ /* 0x000fea0003c00000 */
[----:B------:R-:W-:Y:S01]  /*15d40*/  MOV R9, R226 ;  /* 0x000000e200097202 */ /* 0x000fe20000000f00 */
[----:B------:R-:W-:Y:S05]  /*15d50*/  BRA `(.L_x_3269) ;  /* 0xffffbb3000007947 */ /* 0x000fea000383ffff */
.L_x_3191:
[----:B------:R-:W-:Y:S01]  /*15d60*/  IMAD.MOV.U32 R225, RZ, RZ, R10 ;  /* 0x000000ffffe17224 */ /* 0x000fe200078e000a */
[----:B------:R-:W-:Y:S01]  /*15d70*/  MOV R2, RZ ;  /* 0x000000ff00027202 */ /* 0x000fe20000000f00 */
[----:B------:R-:W-:Y:S01]  /*15d80*/  IMAD.MOV.U32 R226, RZ, RZ, 0x181f ;  /* 0x0000181fffe27424 */ /* 0x000fe200078e00ff */
[----:B------:R-:W-:Y:S02]  /*15d90*/  MOV R3, 0x15db0 ;  /* 0x00015db000037802 */ /* 0x000fe40000000f00 */
[----:B-12---:R-:W-:Y:S05]  /*15da0*/  CALL.REL.NOINC `($__internal_49_$__cuda_sm70_shflsync_idx_p) ;  /* 0x0000096000007944 */ /* 0x006fea0003c00000 */
[----:B------:R-:W-:Y:S01]  /*15db0*/  MOV R0, R226 ;  /* 0x000000e200007202 */ /* 0x000fe20000000f00 */
[----:B------:R-:W-:Y:S05]  /*15dc0*/  BRA `(.L_x_3270) ;  /* 0xffffbae000007947 */ /* 0x000fea000383ffff */
.L_x_3194:
        /* <DEDUP_REMOVED lines=13> */
.L_x_3197:
[----:B------:R-:W-:Y:S01]  /*15ea0*/  IMAD.MOV.U32 R225, RZ, RZ, R7 ;  /* 0x000000ffffe17224 */ /* 0x000fe200078e0007 */
[----:B-1----:R-:W-:Y:S01]  /*15eb0*/  MOV R2, 0x2 ;  /* 0x0000000200027802 */ /* 0x002fe20000000f00 */
[----:B------:R-:W-:Y:S01]  /*15ec0*/  IMAD.MOV.U32 R226, RZ, RZ, 0x181f ;  /* 0x0000181fffe27424 */ /* 0x000fe200078e00ff */
[----:B------:R-:W-:Y:S02]  /*15ed0*/  MOV R3, 0x15ef0 ;  /* 0x00015ef000037802 */ /* 0x000fe40000000f00 */
[----:B--234-:R-:W-:Y:S05]  /*15ee0*/  CALL.REL.NOINC `($__internal_49_$__cuda_sm70_shflsync_idx_p) ;  /* 0x0000082000007944 */ /* 0x01cfea0003c00000 */
[----:B------:R-:W-:Y:S01]  /*15ef0*/  MOV R9, R226 ;  /* 0x000000e200097202 */ /* 0x000fe20000000f00 */
[----:B------:R-:W-:Y:S05]  /*15f00*/  BRA `(.L_x_3272) ;  /* 0xffffbc3000007947 */ /* 0x000fea000383ffff */
.L_x_3198:
[----:B------:R-:W-:Y:S01]  /*15f10*/  IMAD.MOV.U32 R225, RZ, RZ, R10 ;  /* 0x000000ffffe17224 */ /* 0x000fe200078e000a */
[----:B-1----:R-:W-:Y:S01]  /*15f20*/  MOV R2, 0x2 ;  /* 0x0000000200027802 */ /* 0x002fe20000000f00 */
[----:B------:R-:W-:Y:S01]  /*15f30*/  IMAD.MOV.U32 R226, RZ, RZ, 0x181f ;  /* 0x0000181fffe27424 */ /* 0x000fe200078e00ff */
[----:B------:R-:W-:Y:S02]  /*15f40*/  MOV R3, 0x15f60 ;  /* 0x00015f6000037802 */ /* 0x000fe40000000f00 */
[----:B--234-:R-:W-:Y:S05]  /*15f50*/  CALL.REL.NOINC `($__internal_49_$__cuda_sm70_shflsync_idx_p) ;  /* 0x000007b000007944 */ /* 0x01cfea0003c00000 */
[----:B------:R-:W-:Y:S01]  /*15f60*/  MOV R0, R226 ;  /* 0x000000e200007202 */ /* 0x000fe20000000f00 */
[----:B------:R-:W-:Y:S05]  /*15f70*/  BRA `(.L_x_3273) ;  /* 0xffffbbe000007947 */ /* 0x000fea000383ffff */
.L_x_3201:
        /* <DEDUP_REMOVED lines=13> */
.L_x_3203:
[----:B------:R-:W-:Y:S01]  /*16050*/  IMAD.MOV.U32 R225, RZ, RZ, R62 ;  /* 0x000000ffffe17224 */ /* 0x000fe200078e003e */
[----:B------:R-:W-:Y:S01]  /*16060*/  MOV R2, RZ ;  /* 0x000000ff00027202 */ /* 0x000fe20000000f00 */
[----:B------:R-:W-:Y:S01]  /*16070*/  IMAD.MOV.U32 R226, RZ, RZ, 0x1f ;  /* 0x0000001fffe27424 */ /* 0x000fe200078e00ff */
[----:B------:R-:W-:Y:S02]  /*16080*/  MOV R3, 0x160a0 ;  /* 0x000160a000037802 */ /* 0x000fe40000000f00 */
[----:B------:R-:W-:Y:S05]  /*16090*/  CALL.REL.NOINC `($__internal_49_$__cuda_sm70_shflsync_idx_p) ;  /* 0x0000067000007944 */ /* 0x000fea0003c00000 */
[----:B------:R-:W-:Y:S01]  /*160a0*/  MOV R9, R226 ;  /* 0x000000e200097202 */ /* 0x000fe20000000f00 */
[----:B------:R-:W-:Y:S05]  /*160b0*/  BRA `(.L_x_3275) ;  /* 0xffffbd9000007947 */ /* 0x000fea000383ffff */
.L_x_3204:
[----:B------:R-:W-:Y:S01]  /*160c0*/  IMAD.MOV.U32 R225, RZ, RZ, R62 ;  /* 0x000000ffffe17224 */ /* 0x000fe200078e003e */
[----:B------:R-:W-:Y:S01]  /*160d0*/  MOV R2, 0x1 ;  /* 0x0000000100027802 */ /* 0x000fe20000000f00 */
[----:B------:R-:W-:Y:S01]  /*160e0*/  IMAD.MOV.U32 R226, RZ, RZ, 0x1f ;  /* 0x0000001fffe27424 */ /* 0x000fe200078e00ff */
[----:B------:R-:W-:Y:S02]  /*160f0*/  MOV R3, 0x16110 ;  /* 0x0001611000037802 */ /* 0x000fe40000000f00 */
[----:B-12---:R-:W-:Y:S05]  /*16100*/  CALL.REL.NOINC `($__internal_49_$__cuda_sm70_shflsync_idx_p) ;  /* 0x0000060000007944 */ /* 0x006fea0003c00000 */
[----:B------:R-:W-:Y:S01]  /*16110*/  MOV R8, R226 ;  /* 0x000000e200087202 */ /* 0x000fe20000000f00 */
[----:B------:R-:W-:Y:S05]  /*16120*/  BRA `(.L_x_3276) ;  /* 0xffffbd4000007947 */ /* 0x000fea000383ffff */
.L_x_3205:
[----:B------:R-:W-:Y:S02]  /*16130*/  MOV R2, 0x1 ;  /* 0x0000000100027802 */ /* 0x000fe40000000f00 */
[----:B------:R-:W-:-:S02]  /*16140*/  MOV R3, 0x16160 ;  /* 0x0001616000037802 */ /* 0x000fc40000000f00 */
[----:B-1234-:R-:W-:Y:S05]  /*16150*/  CALL.REL.NOINC `($__internal_50_$__cuda_sm70_shflsync_up_p) ;  /* 0x0000061000007944 */ /* 0x01efea0003c00000 */
[----:B------:R-:W-:Y:S05]  /*16160*/  BRA `(.L_x_3277) ;  /* 0xffffbe3000007947 */ /* 0x000fea000383ffff */
.L_x_3206:
[----:B------:R-:W-:Y:S02]  /*16170*/  MOV R2, 0x2 ;  /* 0x0000000200027802 */ /* 0x000fe40000000f00 */
[----:B------:R-:W-:-:S02]  /*16180*/  MOV R3, 0x161a0 ;  /* 0x000161a000037802 */ /* 0x000fc40000000f00 */
[----:B--2-4-:R-:W-:Y:S05]  /*16190*/  CALL.REL.NOINC `($__internal_50_$__cuda_sm70_shflsync_up_p) ;  /* 0x000005d000007944 */ /* 0x014fea0003c00000 */
        /* <DEDUP_REMOVED lines=24> */
.L_x_3210:
[----:B------:R-:W-:Y:S02]  /*16320*/  MOV R2, 0x1 ;  /* 0x0000000100027802 */ /* 0x000fe40000000f00 */
[----:B------:R-:W-:Y:S02]  /*16330*/  MOV R3, 0x16350 ;  /* 0x0001635000037802 */ /* 0x000fe40000000f00 */
[----:B------:R-:W-:Y:S05]  /*16340*/  CALL.REL.NOINC `($__internal_50_$__cuda_sm70_shflsync_up_p) ;  /* 0x0000042000007944 */ /* 0x000fea0003c00000 */
[----:B------:R-:W-:Y:S01]  /*16350*/  MOV R2, R4 ;  /* 0x0000000400027202 */ /* 0x000fe20000000f00 */
[----:B------:R-:W-:Y:S05]  /*16360*/  BRA `(.L_x_3279) ;  /* 0xffffbe9000007947 */ /* 0x000fea000383ffff */
.L_x_3211:
        /* <DEDUP_REMOVED lines=27> */
.L_x_3213:
[----:B------:R-:W-:Y:S02]  /*16520*/  SEL R0, RZ, 0x1, P0 ;  /* 0x00000001ff007807 */ /* 0x000fe40000000000 */
[----:B------:R-:W-:Y:S02]  /*16530*/  MOV R2, 0x16550 ;  /* 0x0001655000027802 */ /* 0x000fe40000000f00 */
[----:B-1----:R-:W-:Y:S05]  /*16540*/  CALL.REL.NOINC `($__internal_51_$__cuda_sm70_votesync_ballot) ;  /* 0x0000029000007944 */ /* 0x002fea0003c00000 */
[----:B------:R-:W-:Y:S01]  /*16550*/  MOV R5, R0 ;  /* 0x0000000000057202 */ /* 0x000fe20000000f00 */
[----:B------:R-:W-:Y:S05]  /*16560*/  BRA `(.L_x_3281) ;  /* 0xffffbe2000007947 */ /* 0x000fea000383ffff */
.L_x_3214:
[----:B------:R-:W-:Y:S01]  /*16570*/  IMAD.MOV.U32 R225, RZ, RZ, R6 ;  /* 0x000000ffffe17224 */ /* 0x000fe200078e0006 */
[----:B--2---:R-:W-:Y:S01]  /*16580*/  MOV R2, R0 ;  /* 0x0000000000027202 */ /* 0x004fe20000000f00 */
[----:B------:R-:W-:Y:S01]  /*16590*/  IMAD.MOV.U32 R226, RZ, RZ, 0x1f ;  /* 0x0000001fffe27424 */ /* 0x000fe200078e00ff */
[----:B------:R-:W-:Y:S02]  /*165a0*/  MOV R3, 0x165c0 ;  /* 0x000165c000037802 */ /* 0x000fe40000000f00 */
[----:B-1----:R-:W-:Y:S05]  /*165b0*/  CALL.REL.NOINC `($__internal_49_$__cuda_sm70_shflsync_idx_p) ;  /* 0x0000015000007944 */ /* 0x002fea0003c00000 */
[----:B------:R-:W-:Y:S01]  /*165c0*/  IMAD.MOV.U32 R10, RZ, RZ, R226 ;  /* 0x000000ffff0a7224 */ /* 0x000fe200078e00e2 */
[----:B------:R-:W-:Y:S01]  /*165d0*/  MOV R2, R0 ;  /* 0x0000000000027202 */ /* 0x000fe20000000f00 */
[----:B------:R-:W-:Y:S01]  /*165e0*/  IMAD.MOV.U32 R225, RZ, RZ, R7 ;  /* 0x000000ffffe17224 */ /* 0x000fe200078e0007 */
[----:B------:R-:W-:-:S02]  /*165f0*/  MOV R226, 0x1f ;  /* 0x0000001f00e27802 */ /* 0x000fc40000000f00 */
[----:B------:R-:W-:Y:S02]  /*16600*/  MOV R3, 0x16620 ;  /* 0x0001662000037802 */ /* 0x000fe40000000f00 */
[----:B------:R-:W-:Y:S05]  /*16610*/  CALL.REL.NOINC `($__internal_49_$__cuda_sm70_shflsync_idx_p) ;  /* 0x000000f000007944 */ /* 0x000fea0003c00000 */
[----:B------:R-:W-:Y:S01]  /*16620*/  MOV R7, R226 ;  /* 0x000000e200077202 */ /* 0x000fe20000000f00 */
[----:B------:R-:W-:Y:S05]  /*16630*/  BRA `(.L_x_3282) ;  /* 0xffffbdc000007947 */ /* 0x000fea000383ffff */
.L_x_3217:
[----:B------:R-:W-:Y:S01]  /*16640*/  IMAD.MOV.U32 R225, RZ, RZ, R4 ;  /* 0x000000ffffe17224 */ /* 0x000fe200078e0004 */
[----:B--2---:R-:W-:Y:S01]  /*16650*/  MOV R2, R0 ;  /* 0x0000000000027202 */ /* 0x004fe20000000f00 */
[----:B------:R-:W-:Y:S01]  /*16660*/  IMAD.MOV.U32 R226, RZ, RZ, 0x1f ;  /* 0x0000001fffe27424 */ /* 0x000fe200078e00ff */
[----:B------:R-:W-:Y:S02]  /*16670*/  MOV R3, 0x16690 ;  /* 0x0001669000037802 */ /* 0x000fe40000000f00 */
[----:B-1--4-:R-:W-:Y:S05]  /*16680*/  CALL.REL.NOINC `($__internal_49_$__cuda_sm70_shflsync_idx_p) ;  /* 0x0000008000007944 */ /* 0x012fea0003c00000 */
[----:B------:R-:W-:Y:S01]  /*16690*/  MOV R11, R226 ;  /* 0x000000e2000b7202 */ /* 0x000fe20000000f00 */
[----:B------:R-:W-:Y:S05]  /*166a0*/  BRA `(.L_x_3216) ;  /* 0xffffbdb000007947 */ /* 0x000fea000383ffff */
        .weak           $__internal_48_$__cuda_sm70_shflsync_bfly_p
        .type           $__internal_48_$__cuda_sm70_shflsync_bfly_p,@function
        .size           $__internal_48_$__cuda_sm70_shflsync_bfly_p,($__internal_49_$__cuda_sm70_shflsync_idx_p - $__internal_48_$__cuda_sm70_shflsync_bfly_p)
$__internal_48_$__cuda_sm70_shflsync_bfly_p:
[----:B------:R-:W-:Y:S02]  /*166b0*/  MOV R160, 0xffffffff ;  /* 0xffffffff00a07802 */ /* 0x000fe40000000f00 */
[----:B------:R-:W-:Y:S02]  /*166c0*/  MOV R3, 0x1f ;  /* 0x0000001f00037802 */ /* 0x000fe40000000f00 */
[----:B------:R-:W-:Y:S04]  /*166d0*/  WARPSYNC R160 ;  /* 0x000000a000007348 */ /* 0x000fe80003800000 */
[----:B------:R1:W2:Y:S02]  /*166e0*/  SHFL.BFLY PT, R0, R68, R0, R3 ;  /* 0x0c00000044007389 */ /* 0x0002a400000e0003 */
[----:B-1----:R-:W-:-:S04]  /*166f0*/  MOV R3, 0x0 ;  /* 0x0000000000037802 */ /* 0x002fc80000000f00 */
[----:B--2---:R-:W-:Y:S05]  /*16700*/  RET.REL.NODEC R2 `(_ZN7cutlass13device_kernelIN5flash19enable_sm80_to_sm89INS1_16FlashAttnFwdSm80INS1_25CollectiveMainloopFwdSm80ILi8ELi1ELb1EN4cute5tupleIJNS5_1CILi128EEENS7_ILi112EEES8_EEELi128ENS_10bfloat16_tEfNS_4arch4Sm80ELb1ELb0ELb0ELb1ELb1ELb0ELb1ELb1EEENS1_21CollectiveEpilogueFwdINS6_IJS8_S8_S9_EEENS6_IJNS7_ILi1EEESH_SH_EEESB_SD_Li256ELb1ELb1ELb1ELb0EEENS1_36VarlenDynamicPersistentTileSchedulerILi128ELi112ELi256ELi256ELb1ELb1ELb0ELb1ELb1ELb1EEEEEEEEEvNT_6ParamsE) ;  /* 0xfffe98f002007950 */ /* 0x004fea0003c3ffff */
        .weak           $__internal_49_$__cuda_sm70_shflsync_idx_p
        .type           $__internal_49_$__cuda_sm70_shflsync_idx_p,@function
        .size           $__internal_49_$__cuda_sm70_shflsync_idx_p,($__internal_50_$__cuda_sm70_shflsync_up_p - $__internal_49_$__cuda_sm70_shflsync_idx_p)
$__internal_49_$__cuda_sm70_shflsync_idx_p:
[----:B------:R-:W-:-:S04]  /*16710*/  MOV R227, 0xffffffff ;  /* 0xffffffff00e37802 */ /* 0x000fc80000000f00 */
[----:B------:R-:W-:Y:S04]  /*16720*/  WARPSYNC R227 ;  /* 0x000000e300007348 */ /* 0x000fe80003800000 */
[----:B------:R1:W2:Y:S02]  /*16730*/  SHFL.IDX PT, R226, R225, R2, R226 ;  /* 0x00000002e1e27389 */ /* 0x0002a400000e00e2 */
[----:B-1----:R-:W-:Y:S02]  /*16740*/  MOV R2, R3 ;  /* 0x0000000300027202 */ /* 0x002fe40000000f00 */
[----:B------:R-:W-:-:S04]  /*16750*/  MOV R3, 0x0 ;  /* 0x0000000000037802 */ /* 0x000fc80000000f00 */
[----:B--2---:R-:W-:Y:S05]  /*16760*/  RET.REL.NODEC R2 `(_ZN7cutlass13device_kernelIN5flash19enable_sm80_to_sm89INS1_16FlashAttnFwdSm80INS1_25CollectiveMainloopFwdSm80ILi8ELi1ELb1EN4cute5tupleIJNS5_1CILi128EEENS7_ILi112EEES8_EEELi128ENS_10bfloat16_tEfNS_4arch4Sm80ELb1ELb0ELb0ELb1ELb1ELb0ELb1ELb1EEENS1_21CollectiveEpilogueFwdINS6_IJS8_S8_S9_EEENS6_IJNS7_ILi1EEESH_SH_EEESB_SD_Li256ELb1ELb1ELb1ELb0EEENS1_36VarlenDynamicPersistentTileSchedulerILi128ELi112ELi256ELi256ELb1ELb1ELb0ELb1ELb1ELb1EEEEEEEEEvNT_6ParamsE) ;  /* 0xfffe989002007950 */ /* 0x004fea0003c3ffff */
        .weak           $__internal_50_$__cuda_sm70_shflsync_up_p
        .type           $__internal_50_$__cuda_sm70_shflsync_up_p,@function
        .size           $__internal_50_$__cuda_sm70_shflsync_up_p,($__internal_51_$__cuda_sm70_votesync_ballot - $__internal_50_$__cuda_sm70_shflsync_up_p)
$__internal_50_$__cuda_sm70_shflsync_up_p:
[----:B------:R-:W-:Y:S02]  /*16770*/  IMAD.MOV.U32 R4, RZ, RZ, RZ ;  /* 0x000000ffff047224 */ /* 0x000fe400078e00ff */
[----:B------:R-:W-:-:S04]  /*16780*/  IMAD.MOV.U32 R10, RZ, RZ, -0x1 ;  /* 0xffffffffff0a7424 */ /* 0x000fc800078e00ff */
[----:B------:R-:W-:Y:S04]  /*16790*/  WARPSYNC R10 ;  /* 0x0000000a00007348 */ /* 0x000fe80003800000 */
[----:B------:R1:W2:Y:S02]  /*167a0*/  SHFL.UP PT, R4, R0, R2, R4 ;  /* 0x0400000200047389 */ /* 0x0002a400000e0004 */
[----:B-1----:R-:W-:Y:S02]  /*167b0*/  MOV R2, R3 ;  /* 0x0000000300027202 */ /* 0x002fe40000000f00 */
[----:B------:R-:W-:-:S04]  /*167c0*/  MOV R3, 0x0 ;  /* 0x0000000000037802 */ /* 0x000fc80000000f00 */
[----:B--2---:R-:W-:Y:S05]  /*167d0*/  RET.REL.NODEC R2 `(_ZN7cutlass13device_kernelIN5flash19enable_sm80_to_sm89INS1_16FlashAttnFwdSm80INS1_25CollectiveMainloopFwdSm80ILi8ELi1ELb1EN4cute5tupleIJNS5_1CILi128EEENS7_ILi112EEES8_EEELi128ENS_10bfloat16_tEfNS_4arch4Sm80ELb1ELb0ELb0ELb1ELb1ELb0ELb1ELb1EEENS1_21CollectiveEpilogueFwdINS6_IJS8_S8_S9_EEENS6_IJNS7_ILi1EEESH_SH_EEESB_SD_Li256ELb1ELb1ELb1ELb0EEENS1_36VarlenDynamicPersistentTileSchedulerILi128ELi112ELi256ELi256ELb1ELb1ELb0ELb1ELb1ELb1EEEEEEEEEvNT_6ParamsE) ;  /* 0xfffe982002007950 */ /* 0x004fea0003c3ffff */
        .weak           $__internal_51_$__cuda_sm70_votesync_ballot
        .type           $__internal_51_$__cuda_sm70_votesync_ballot,@function
        .size           $__internal_51_$__cuda_sm70_votesync_ballot,(.L_x_3638 - $__internal_51_$__cuda_sm70_votesync_ballot)
$__internal_51_$__cuda_sm70_votesync_ballot:
[----:B------:R-:W-:Y:S01]  /*167e0*/  ISETP.NE.U32.AND P0, PT, R0, 0x1, PT ;  /* 0x000000010000780c */ /* 0x000fe20003f05070 */
[----:B------:R-:W-:-:S04]  /*167f0*/  IMAD.MOV.U32 R3, RZ, RZ, -0x1 ;  /* 0xffffffffff037424 */ /* 0x000fc800078e00ff */
[----:B------:R-:W-:Y:S08]  /*16800*/  WARPSYNC R3 ;  /* 0x0000000300007348 */ /* 0x000ff00003800000 */
[----:B------:R-:W-:-:S04]  /*16810*/  VOTE.ANY R0, PT, !P0 ;  /* 0x0000000000007806 */ /* 0x000fc800040e0100 */
[----:B------:R-:W-:Y:S01]  /*16820*/  LOP3.LUT R0, R0, R3, RZ, 0xc0, !PT ;  /* 0x0000000300007212 */ /* 0x000fe200078ec0ff */
[----:B------:R-:W-:-:S04]  /*16830*/  IMAD.MOV.U32 R3, RZ, RZ, 0x0 ;  /* 0x00000000ff037424 */ /* 0x000fc800078e00ff */
[----:B------:R-:W-:Y:S05]  /*16840*/  RET.REL.NODEC R2 `(_ZN7cutlass13device_kernelIN5flash19enable_sm80_to_sm89INS1_16FlashAttnFwdSm80INS1_25CollectiveMainloopFwdSm80ILi8ELi1ELb1EN4cute5tupleIJNS5_1CILi128EEENS7_ILi112EEES8_EEELi128ENS_10bfloat16_tEfNS_4arch4Sm80ELb1ELb0ELb0ELb1ELb1ELb0ELb1ELb1EEENS1_21CollectiveEpilogueFwdINS6_IJS8_S8_S9_EEENS6_IJNS7_ILi1EEESH_SH_EEESB_SD_Li256ELb1ELb1ELb1ELb0EEENS1_36VarlenDynamicPersistentTileSchedulerILi128ELi112ELi256ELi256ELb1ELb1ELb0ELb1ELb1ELb1EEEEEEEEEvNT_6ParamsE) ;  /* 0xfffe97b002007950 */ /* 0x000fea0003c3ffff */
.L_x_3283:
        /* <DEDUP_REMOVED lines=11> */
.L_x_3638:


//--------------------- .text._ZN7cutlass13device_kernelIN5flash19enable_sm80_to_sm89INS1_16FlashAttnFwdSm80INS1_25CollectiveMainloopFwdSm80ILi8ELi1ELb1EN4cute5tupleIJNS5_1CILi128EEENS7_ILi112EEES8_EEELi128ENS_10bfloat16_tEfNS_4arch4Sm80ELb1ELb0ELb0ELb1ELb1ELb1ELb1ELb1EEENS1_21CollectiveEpilogueFwdINS6_IJS8_S8_S9_EEENS6_IJNS7_ILi1EEESH_SH_EEESB_SD_Li256ELb1ELb1ELb1ELb0EEENS1_36VarlenDynamicPersistentTileSchedulerILi128ELi112ELi256ELi256ELb1ELb1ELb0ELb1ELb1ELb1EEEEEEEEEvNT_6ParamsE --------------------------
	.section	.text._ZN7cutlass13device_kernelIN5flash19enable_sm80_to_sm89INS1_16FlashAttnFwdSm80INS1_25CollectiveMainloopFwdSm80ILi8ELi1ELb1EN4cute5tupleIJNS5_1CILi128EEENS7_ILi112EEES8_EEELi128ENS_10bfloat16_tEfNS_4arch4Sm80ELb1ELb0ELb0ELb1ELb1ELb1ELb1ELb1EEENS1_21CollectiveEpilogueFwdINS6_IJS8_S8_S9_EEENS6_IJNS7_ILi1EEESH_SH_EEESB_SD_Li256ELb1ELb1ELb1ELb0EEENS1_36VarlenDynamicPersistentTileSchedulerILi128ELi112ELi256ELi256ELb1ELb1ELb0ELb1ELb1ELb1EEEEEEEEEvNT_6ParamsE,"ax",@progbits
	.sectioninfo	@"SHI_REGISTERS=255"
	.align	128
.text._ZN7cutlass13device_kernelIN5flash19enable_sm80_to_sm89INS1_16FlashAttnFwdSm80INS1_25CollectiveMainloopFwdSm80ILi8ELi1ELb1EN4cute5tupleIJNS5_1CILi128EEENS7_ILi112EEES8_EEELi128ENS_10bfloat16_tEfNS_4arch4Sm80ELb1ELb0ELb0ELb1ELb1ELb1ELb1ELb1EEENS1_21CollectiveEpilogueFwdINS6_IJS8_S8_S9_EEENS6_IJNS7_ILi1EEESH_SH_EEESB_SD_Li256ELb1ELb1ELb1ELb0EEENS1_36VarlenDynamicPersistentTileSchedulerILi128ELi112ELi256ELi256ELb1ELb1ELb0ELb1ELb1ELb1EEEEEEEEEvNT_6ParamsE:
        .type           _ZN7cutlass13device_kernelIN5flash19enable_sm80_to_sm89INS1_16FlashAttnFwdSm80INS1_25CollectiveMainloopFwdSm80ILi8ELi1ELb1EN4cute5tupleIJNS5_1CILi128EEENS7_ILi112EEES8_EEELi128ENS_10bfloat16_tEfNS_4arch4Sm80ELb1ELb0ELb0ELb1ELb1ELb1ELb1ELb1EEENS1_21CollectiveEpilogueFwdINS6_IJS8_S8_S9_EEENS6_IJNS7_ILi1EEESH_SH_EEESB_SD_Li256ELb1ELb1ELb1ELb0EEENS1_36VarlenDynamicPersistentTileSchedulerILi128ELi112ELi256ELi256ELb1ELb1ELb0ELb1ELb1ELb1EEEEEEEEEvNT_6ParamsE,@function
        .size           _ZN7cutlass13device_kernelIN5flash19enable_sm80_to_sm89INS1_16FlashAttnFwdSm80INS1_25CollectiveMainloopFwdSm80ILi8ELi1ELb1EN4cute5tupleIJNS5_1CILi128EEENS7_ILi112EEES8_EEELi128ENS_10bfloat16_tEfNS_4arch4Sm80ELb1ELb0ELb0ELb1ELb1ELb1ELb1ELb1EEENS1_21CollectiveEpilogueFwdINS6_IJS8_S8_S9_EEENS6_IJNS7_ILi1EEESH_SH_EEESB_SD_Li256ELb1ELb1ELb1ELb0EEENS1_36VarlenDynamicPersistentTileSchedulerILi128ELi112ELi256ELi256ELb1ELb1ELb0ELb1ELb1ELb1EEEEEEEEEvNT_6ParamsE,(.L_x_3643 - _ZN7cutlass13device_kernelIN5flash19enable_sm80_to_sm89INS1_16FlashAttnFwdSm80INS1_25CollectiveMainloopFwdSm80ILi8ELi1ELb1EN4cute5tupleIJNS5_1CILi128EEENS7_ILi112EEES8_EEELi128ENS_10bfloat16_tEfNS_4arch4Sm80ELb1ELb0ELb0ELb1ELb1ELb1ELb1ELb1EEENS1_21CollectiveEpilogueFwdINS6_IJS8_S8_S9_EEENS6_IJNS7_ILi1EEESH_SH_EEESB_SD_Li256ELb1ELb1ELb1ELb0EEENS1_36VarlenDynamicPersistentTileSchedulerILi128ELi112ELi256ELi256ELb1ELb1ELb0ELb1ELb1ELb1EEEEEEEEEvNT_6ParamsE)
        .other          _ZN7cutlass13device_kernelIN5flash19enable_sm80_to_sm89INS1_16FlashAttnFwdSm80INS1_25CollectiveMainloopFwdSm80ILi8ELi1ELb1EN4cute5tupleIJNS5_1CILi128EEENS7_ILi112EEES8_EEELi128ENS_10bfloat16_tEfNS_4arch4Sm80ELb1ELb0ELb0ELb1ELb1ELb1ELb1ELb1EEENS1_21CollectiveEpilogueFwdINS6_IJS8_S8_S9_EEENS6_IJNS7_ILi1EEESH_SH_EEESB_SD_Li256ELb1ELb1ELb1ELb0EEENS1_36VarlenDynamicPersistentTileSchedulerILi128ELi112ELi256ELi256ELb1ELb1ELb0ELb1ELb1ELb1EEEEEEEEEvNT_6ParamsE,@"STO_CUDA_ENTRY STV_DEFAULT"
_ZN7cutlass13device_kernelIN5flash19enable_sm80_to_sm89INS1_16FlashAttnFwdSm80INS1_25CollectiveMainloopFwdSm80ILi8ELi1ELb1EN4cute5tupleIJNS5_1CILi128EEENS7_ILi112EEES8_EEELi128ENS_10bfloat16_tEfNS_4arch4Sm80ELb1ELb0ELb0ELb1ELb1ELb1ELb1ELb1EEENS1_21CollectiveEpilogueFwdINS6_IJS8_S8_S9_EEENS6_IJNS7_ILi1EEESH_SH_EEESB_SD_Li256ELb1ELb1ELb1ELb0EEENS1_36VarlenDynamicPersistentTileSchedulerILi128ELi112ELi256ELi256ELb1ELb1ELb0ELb1ELb1ELb1EEEEEEEEEvNT_6ParamsE:
        /* <DEDUP_REMOVED lines=54> */
.L_x_3289:
        /* <DEDUP_REMOVED lines=16> */
.L_x_3508:
        /* <DEDUP_REMOVED lines=16> */
.L_x_3509:
[----:B--2---:R-:W-:-:S05]  /*0560*/  IMAD R0, R0, c[0x0][0x538], RZ ;  /* 0x00014e0000007a24 */ /* 0x004fca00078e02ff */
[----:B------:R-:W-:-:S04]  /*0570*/  IADD3 R7, R0, R7, RZ ;  /* 0x0000000700077210 */ /* 0x000fc80007ffe0ff */
[----:B------:R-:W-:-:S13]  /*0580*/  ISETP.GT.AND P0, PT, R7, UR4, PT ;  /* 0x0000000407007c0c */ /* 0x000fda000bf04270 */
[----:B-1----:R-:W-:Y:S05]  /*0590*/  @!P0 BRA `(.L_x_3289) ;  /* 0xfffffdc000008947 */ /* 0x002fea000383ffff */
.L_x_3285:
[----:B------:R-:W-:-:S05]  /*05a0*/  IADD3 R7, -R0, R7, RZ ;  /* 0x0000000700077210 */ /* 0x000fca0007ffe1ff */
[----:B------:R-:W-:-:S05]  /*05b0*/  IMAD R0, R4, c[0x0][0x538], R7 ;  /* 0x00014e0004007a24 */ /* 0x000fca00078e0207 */
[----:B------:R-:W-:Y:S01]  /*05c0*/  ISETP.GT.AND P0, PT, R0, UR4, PT ;  /* 0x0000000400007c0c */ /* 0x000fe2000bf04270 */
[----:B------:R-:W-:-:S12]  /*05d0*/  BRA.DIV ~URZ, `(.L_x_3290) ;  /* 0x0001f1527f007947 */ /* 0x000fd8000b800000 */
[----:B------:R-:W-:-:S04]  /*05e0*/  VOTE.ANY R15, PT, !P0 ;  /* 0x00000000000f7806 */ /* 0x000fc800040e0100 */
.L_x_3510:
[----:B------:R-:W1:Y:S02]  /*05f0*/  POPC R0, R15 ;  /* 0x0000000f00007309 */ /* 0x000e640000000000 */
[----:B-1----:R-:W-:-:S05]  /*0600*/  IADD3 R2, R0, R6, RZ ;  /* 0x0000000600027210 */ /* 0x002fca0007ffe0ff */
[----:B------:R1:W-:Y:S01]  /*0610*/  STL [R1+0x5c], R2 ;  /* 0x00005c0201007387 */ /* 0x0003e20000100800 */
[----:B------:R-:W-:Y:S05]  /*0620*/  BRA.DIV ~URZ, `(.L_x_3291) ;  /* 0x0001f1427f007947 */ /* 0x000fea000b800000 */
[----:B------:R2:W3:Y:S01]  /*0630*/  SHFL.IDX PT, R12, R9, R0, 0x1f ;  /* 0x00001f00090c7589 */ /* 0x0004e200000e0000 */
[----:B------:R-:W-:-:S03]  /*0640*/  MOV R5, RZ ;  /* 0x000000ff00057202 */ /* 0x000fc60000000f00 */
[----:B------:R2:W4:Y:S04]  /*0650*/  SHFL.IDX PT, R9, R8, R0, 0x1f ;  /* 0x00001f0008097589 */ /* 0x00052800000e0000 */
.L_x_3511:
[----:B------:R-:W-:Y:S01]  /*0660*/  ISETP.NE.AND P0, PT, R15, RZ, PT ;  /* 0x000000ff0f00720c */ /* 0x000fe20003f05270 */
[----:B------:R-:W-:-:S12]  /*0670*/  BSSY B0, `(.L_x_3292) ;  /* 0x0000005000007945 */ /* 0x000fd80003800000 */
[----:B------:R-:W-:Y:S05]  /*0680*/  @!P0 BRA `(.L_x_3293) ;  /* 0x0000003000008947 */ /* 0x000fea0003800000 */
[----:B--2---:R-:W-:Y:S01]  /*0690*/  IADD3 R0, R0, -0x1, RZ ;  /* 0xffffffff00007810 */ /* 0x004fe20007ffe0ff */
[----:B------:R-:W-:Y:S05]  /*06a0*/  BRA.DIV ~URZ, `(.L_x_3294) ;  /* 0x0001f1a27f007947 */ /* 0x000fea000b800000 */
[----:B------:R2:W1:Y:S02]  /*06b0*/  SHFL.IDX PT, R5, R4, R0, 0x1f ;  /* 0x00001f0004057589 */ /* 0x00046400000e0000 */
.L_x_3293:
[----:B------:R-:W-:Y:S05]  /*06c0*/  BSYNC B0 ;  /* 0x0000000000007941 */ /* 0x000fea0003800000 */
.L_x_3292:
        /* <DEDUP_REMOVED lines=69> */
.L_x_3296:
        /* <DEDUP_REMOVED lines=70> */
.L_x_3297:
[----:B------:R-:W-:Y:S05]  /*0f80*/  BSYNC B0 ;  /* 0x0000000000007941 */ /* 0x000fea0003800000 */
.L_x_3295:
[----:B------:R-:W-:-:S04]  /*0f90*/  LOP3.LUT R0, RZ, R0, RZ, 0x33, !PT ;  /* 0x00000000ff007212 */ /* 0x000fc800078e33ff */
[----:B------:R-:W-:-:S05]  /*0fa0*/  IADD3 R0, R0, R12, RZ ;  /* 0x0000000c00007210 */ /* 0x000fca0007ffe0ff */
[----:B------:R2:W-:Y:S01]  /*0fb0*/  STL [R1+0x54], R0 ;  /* 0x0000540001007387 */ /* 0x0005e20000100800 */
[----:B------:R-:W-:Y:S05]  /*0fc0*/  BRA `(.L_x_3298) ;  /* 0x0000006000007947 */ /* 0x000fea0003800000 */
.L_x_3286:
[----:B------:R-:W-:Y:S01]  /*0fd0*/  MOV R0, UR4 ;  /* 0x0000000400007c02 */ /* 0x000fe20008000f00 */
[----:B------:R-:W-:Y:S04]  /*0fe0*/  STL [R1+0x54], RZ ;  /* 0x000054ff01007387 */ /* 0x000fe80000100800 */
[----:B------:R-:W-:Y:S04]  /*0ff0*/  STL [R1+0x58], RZ ;  /* 0x000058ff01007387 */ /* 0x000fe80000100800 */
[----:B------:R1:W-:Y:S02]  /*1000*/  STL [R1+0x50], R0 ;  /* 0x0000500001007387 */ /* 0x0003e40000100800 */
[----:B-1----:R-:W-:-:S05]  /*1010*/  MOV R0, c[0x0][0x53c] ;  /* 0x00014f0000007a02 */ /* 0x002fca0000000f00 */
[----:B------:R1:W-:Y:S02]  /*1020*/  STL [R1+0x5c], R0 ;  /* 0x00005c0001007387 */ /* 0x0003e40000100800 */
.L_x_3298:
        /* <DEDUP_REMOVED lines=8> */
.L_x_3284:
        /* <DEDUP_REMOVED lines=232> */
.L_x_3507:
        /* <DEDUP_REMOVED lines=50> */
.L_x_3299:
[----:B------:R-:W-:-:S04]  /*2250*/  ISETP.NE.U32.AND P0, PT, RZ, c[0x0][0x368], PT ;  /* 0x0000da00ff007a0c */ /* 0x000fc80003f05070 */
[----:B------:R-:W-:-:S13]  /*2260*/  ISETP.NE.AND.EX P0, PT, RZ, c[0x0][0x36c], PT, P0 ;  /* 0x0000db00ff007a0c */ /* 0x000fda0003f05300 */
[----:B------:R-:W-:Y:S05]  /*2270*/  @!P0 BRA `(.L_x_3300) ;  /* 0x0000004000008947 */ /* 0x000fea0003800000 */
[----:B-1----:R-:W-:-:S04]  /*2280*/  IADD3 R4, P0, R24, c[0x0][0x368], RZ ;  /* 0x0000da0018047a10 */ /* 0x002fc80007f1e0ff */
[----:B------:R-:W-:-:S05]  /*2290*/  IADD3.X R5, R23, c[0x0][0x36c], RZ, P0, !PT ;  /* 0x0000db0017057a10 */ /* 0x000fca00007fe4ff */
[----:B------:R1:W5:Y:S01]  /*22a0*/  LDG.E R17, [R4.64] ;  /* 0x0000000804117981 */ /* 0x000362000c1e1900 */
[----:B------:R-:W-:Y:S05]  /*22b0*/  BRA `(.L_x_3301) ;  /* 0x0000005000007947 */ /* 0x000fea0003800000 */
.L_x_3300:
[----:B------:R-:W-:Y:S01]  /*22c0*/  MOV R17, UR6 ;  /* 0x0000000600117c02 */ /* 0x000fe20008000f00 */
[----:B------:R-:W-:Y:S05]  /*22d0*/  @!P5 BRA `(.L_x_3301) ;  /* 0x000000300000d947 */ /* 0x000fea0003800000 */
[----:B-1----:R1:W2:Y:S04]  /*22e0*/  LDG.E R6, [R4.64] ;  /* 0x0000000804067981 */ /* 0x0022a8000c1e1900 */
[----:B-1----:R-:W2:Y:S02]  /*22f0*/  LDG.E R4, [R4.64+0x4] ;  /* 0x0000040804047981 */ /* 0x002ea4000c1e1900 */
[----:B--2---:R-:W-:Y:S02]  /*2300*/  IADD3 R17, -R6, R4, RZ ;  /* 0x0000000406117210 */ /* 0x004fe40007ffe1ff */
.L_x_3301:
        /* <DEDUP_REMOVED lines=83> */
.L_x_3303:
[----:B------:R-:W-:Y:S05]  /*2840*/  BSYNC B0 ;  /* 0x0000000000007941 */ /* 0x000fea0003800000 */
.L_x_3302:
[----:B-1----:R-:W2:Y:S01]  /*2850*/  LDL R10, [R1+0x124] ;  /* 0x00012400010a7983 */ /* 0x002ea20000100800 */
        /* <DEDUP_REMOVED lines=253> */
.L_x_3353:
        /* <DEDUP_REMOVED lines=78> */
.L_x_3309:
[----:B------:R-:W-:Y:S05]  /*3d10*/  BSYNC B0 ;  /* 0x0000000000007941 */ /* 0x000fea0003800000 */
.L_x_3308:
        /* <DEDUP_REMOVED lines=42> */
.L_x_3311:
[----:B------:R-:W-:Y:S05]  /*3fc0*/  BSYNC B0 ;  /* 0x0000000000007941 */ /* 0x000fea0003800000 */
.L_x_3310:
        /* <DEDUP_REMOVED lines=41> */
.L_x_3313:
[----:B------:R-:W-:Y:S05]  /*4260*/  BSYNC B0 ;  /* 0x0000000000007941 */ /* 0x000fea0003800000 */
.L_x_3312:
        /* <DEDUP_REMOVED lines=39> */
.L_x_3315:
[----:B------:R-:W-:Y:S05]  /*44e0*/  BSYNC B0 ;  /* 0x0000000000007941 */ /* 0x000fea0003800000 */
.L_x_3314:
        /* <DEDUP_REMOVED lines=72> */
.L_x_3319:
[----:B------:R-:W-:Y:S05]  /*4970*/  BSYNC B0 ;  /* 0x0000000000007941 */ /* 0x000fea0003800000 */
.L_x_3318:
        /* <DEDUP_REMOVED lines=57> */
.L_x_3317:
[----:B------:R-:W-:Y:S05]  /*4d10*/  BSYNC B1 ;  /* 0x0000000000017941 */ /* 0x000fea0003800000 */
.L_x_3316:
        /* <DEDUP_REMOVED lines=61> */
.L_x_3323:
[----:B------:R-:W-:Y:S05]  /*50f0*/  BSYNC B0 ;  /* 0x0000000000007941 */ /* 0x000fea0003800000 */
.L_x_3322:
        /* <DEDUP_REMOVED lines=57> */
.L_x_3321:
[----:B------:R-:W-:Y:S05]  /*5490*/  BSYNC B1 ;  /* 0x0000000000017941 */ /* 0x000fea0003800000 */
.L_x_3320:
        /* <DEDUP_REMOVED lines=60> */
.L_x_3327:
[----:B------:R-:W-:Y:S05]  /*5860*/  BSYNC B0 ;  /* 0x0000000000007941 */ /* 0x000fea0003800000 */
.L_x_3326:
        /* <DEDUP_REMOVED lines=57> */
.L_x_3325:
[----:B------:R-:W-:Y:S05]  /*5c00*/  BSYNC B1 ;  /* 0x0000000000017941 */ /* 0x000fea0003800000 */
.L_x_3324:
        /* <DEDUP_REMOVED lines=59> */
.L_x_3330:
[----:B------:R-:W-:Y:S05]  /*5fc0*/  BSYNC B0 ;  /* 0x0000000000007941 */ /* 0x000fea0003800000 */
.L_x_3329:
        /* <DEDUP_REMOVED lines=58> */
.L_x_3307:
        /* <DEDUP_REMOVED lines=242> */
.L_x_3332:
[----:B-1----:R-:W-:Y:S05]  /*7290*/  BSYNC B0 ;  /* 0x0000000000007941 */ /* 0x002fea0003800000 */
.L_x_3331:
        /* <DEDUP_REMOVED lines=129> */
.L_x_3334:
[----:B------:R-:W-:Y:S05]  /*7ab0*/  BSYNC B0 ;  /* 0x0000000000007941 */ /* 0x000fea0003800000 */
.L_x_3333:
        /* <DEDUP_REMOVED lines=129> */
.L_x_3336:
[----:B------:R-:W-:Y:S05]  /*82d0*/  BSYNC B0 ;  /* 0x0000000000007941 */ /* 0x000fea0003800000 */
.L_x_3335:
        /* <DEDUP_REMOVED lines=131> */
.L_x_3306:
        /* <DEDUP_REMOVED lines=19> */
.L_x_3338:
[----:B-12---:R-:W-:Y:S05]  /*8c40*/  BSYNC B0 ;  /* 0x0000000000007941 */ /* 0x006fea0003800000 */
.L_x_3337:
        /* <DEDUP_REMOVED lines=15> */
.L_x_3340:
[----:B------:R-:W-:Y:S05]  /*8d40*/  BSYNC B0 ;  /* 0x0000000000007941 */ /* 0x000fea0003800000 */
.L_x_3339:
        /* <DEDUP_REMOVED lines=15> */
.L_x_3342:
[----:B------:R-:W-:Y:S05]  /*8e40*/  BSYNC B0 ;  /* 0x0000000000007941 */ /* 0x000fea0003800000 */
.L_x_3341:
        /* <DEDUP_REMOVED lines=14> */
.L_x_3328:
[----:B------:R-:W-:Y:S05]  /*8f30*/  BSYNC B2 ;  /* 0x0000000000027941 */ /* 0x000fea0003800000 */
.L_x_3305:
        /* <DEDUP_REMOVED lines=88> */
.L_x_3344:
[----:B-123--:R-:W-:Y:S05]  /*94c0*/  BSYNC B0 ;  /* 0x0000000000007941 */ /* 0x00efea0003800000 */
.L_x_3343:
        /* <DEDUP_REMOVED lines=14> */
.L_x_3346:
[----:B------:R-:W-:Y:S05]  /*95b0*/  BSYNC B0 ;  /* 0x0000000000007941 */ /* 0x000fea0003800000 */
.L_x_3345:
        /* <DEDUP_REMOVED lines=14> */
.L_x_3348:
[----:B------:R-:W-:Y:S05]  /*96a0*/  BSYNC B0 ;  /* 0x0000000000007941 */ /* 0x000fea0003800000 */
.L_x_3347:
        /* <DEDUP_REMOVED lines=14> */
.L_x_3350:
[----:B------:R-:W-:Y:S05]  /*9790*/  BSYNC B0 ;  /* 0x0000000000007941 */ /* 0x000fea0003800000 */
.L_x_3349:
[----:B------:R-:W-:Y:S01]  /*97a0*/  ISETP.GT.AND P0, PT, R39, R115, PT ;  /* 0x000000732700720c */ /* 0x000fe20003f04270 */
[----:B------:R-:W-:Y:S03]  /*97b0*/  BSSY B0, `(.L_x_3351) ;  /* 0x0000030000007945 */ /* 0x000fe60003800000 */
[----:B-123--:R-:W-:Y:S09]  /*97c0*/  P2R R15, PR, RZ, 0x1 ;  /* 0x00000001ff0f7803 */ /* 0x00eff20000000000 */
[----:B------:R-:W-:-:S05]  /*97d0*/  @!P0 BRA `(.L_x_3352) ;  /* 0x000002d000008947 */ /* 0x000fca0003800000 */
[----:B------:R-:W-:Y:S01]  /*97e0*/  IADD3 R3, R39, -0x1, RZ ;  /* 0xffffffff27037810 */ /* 0x000fe20007ffe0ff */
[----:B------:R-:W-:Y:S01]  /*97f0*/  IMAD.MOV.U32 R4, RZ, RZ, R120 ;  /* 0x000000ffff047224 */ /* 0x000fe200078e0078 */
[C---:B------:R-:W-:Y:S01]  /*9800*/  ISETP.GE.AND P3, PT, R236.reuse, 0x21, PT ;  /* 0x00000021ec00780c */ /* 0x040fe20003f66270 */
[----:B----4-:R-:W-:Y:S01]  /*9810*/  IMAD.MOV.U32 R5, RZ, RZ, R119 ;  /* 0x000000ffff057224 */ /* 0x010fe200078e0077 */
        /* <DEDUP_REMOVED lines=41> */
.L_x_3352:
[----:B------:R-:W-:Y:S05]  /*9ab0*/  BSYNC B0 ;  /* 0x0000000000007941 */ /* 0x000fea0003800000 */
.L_x_3351:
[----:B------:R-:W0:Y:S01]  /*9ac0*/  LDGDEPBAR ;  /* 0x00000000000079af */ /* 0x000e220000000000 */
[----:B------:R-:W-:Y:S02]  /*9ad0*/  ISETP.NE.AND P0, PT, R15, RZ, PT ;  /* 0x000000ff0f00720c */ /* 0x000fe40003f05270 */
[----:B------:R-:W-:Y:S11]  /*9ae0*/  IADD3 R39, R39, -0x1, RZ ;  /* 0xffffffff27277810 */ /* 0x000ff60007ffe0ff */
[----:B------:R-:W-:-:S05]  /*9af0*/  @P0 BRA `(.L_x_3353) ;  /* 0xffff9d3000000947 */ /* 0x000fca000383ffff */
[----:B------:R-:W-:Y:S01]  /*9b00*/  WARPSYNC 0xffffffff ;  /* 0xffffffff00007948 */ /* 0x000fe20003800000 */
[----:B------:R-:W-:Y:S06]  /*9b10*/  BAR.SYNC.DEFER_BLOCKING 0x0 ;  /* 0x0000000000007b1d */ /* 0x000fec0000010000 */
.L_x_3304:
        /* <DEDUP_REMOVED lines=44> */
.L_x_3355:
[----:B------:R-:W-:Y:S05]  /*9de0*/  BSYNC B0 ;  /* 0x0000000000007941 */ /* 0x000fea0003800000 */
.L_x_3354:
        /* <DEDUP_REMOVED lines=149> */
[CC--:B-1----:R-:W-:Y:S02]  /*a740*/  @!P3 LEA R26, P0, R76.reuse, R8.reuse, 0x1 ;  /* 0x000000084c1ab211 */ /* 0x0c2fe400078008ff */
[C---:B------:R-:W-:Y:S02]  /*a750*/  @!P3 LEA R24, P1, R227.reuse, R8, 0x1 ;  /* 0x00000008e318b211 */ /* 0x040fe400078208ff */
[CCC-:B--2---:R-:W-:Y:S02]  /*a760*/  @!P3 LEA.HI.X R27, R76.reuse, R9.reuse, R77.reuse, 0x1, P0 ;  /* 0x000000094c1bb211 */ /* 0x1c4fe400000f0c4d */
[----:B------:R-:W-:Y:S01]  /*a770*/  @!P4 LEA R22, P0, R76, R6, 0x1 ;  /* 0x000000064c16c211 */ /* 0x000fe200078008ff */
[----:B------:R1:W2:Y:S01]  /*a780*/  SHFL.IDX PT, R8, R2, 0x3, 0x181f ;  /* 0x00781f0002087f89 */ /* 0x0002a200000e0000 */
[----:B------:R-:W-:Y:S01]  /*a790*/  @!P3 LEA.HI.X R25, R227, R9, R102, 0x1, P1 ;  /* 0x00000009e319b211 */ /* 0x000fe200008f0c66 */
[----:B------:R-:W-:Y:S01]  /*a7a0*/  IMAD R28, R84, c[0x0][0x1f0], RZ ;  /* 0x00007c00541c7a24 */ /* 0x000fe200078e02ff */
[----:B------:R-:W-:-:S02]  /*a7b0*/  @!P4 LEA.HI.X R23, R76, R11, R77, 0x1, P0 ;  /* 0x0000000b4c17c211 */ /* 0x000fc400000f0c4d */
[CC--:B----4-:R-:W-:Y:S02]  /*a7c0*/  @!P6 LEA R18, P1, R76.reuse, R10.reuse, 0x1 ;  /* 0x0000000a4c12e211 */ /* 0x0d0fe400078208ff */
[C---:B------:R-:W-:Y:S02]  /*a7d0*/  @!P6 LEA R16, P0, R227.reuse, R10, 0x1 ;  /* 0x0000000ae310e211 */ /* 0x040fe400078008ff */
        /* <DEDUP_REMOVED lines=19> */
[C---:B------:R-:W-:Y:S02]  /*a910*/  @!P5 LEA.HI.X R11, R227.reuse, R8, R102, 0x1, P0 ;  /* 0x00000008e30bd211 */ /* 0x040fe400000f0c66 */
        /* <DEDUP_REMOVED lines=36> */
[C---:B------:R-:W-:Y:S02]  /*ab60*/  @P0 LEA.HI.X R5, R227.reuse, R5, R102, 0x1, P1 ;  /* 0x00000005e3050211 */ /* 0x040fe400008f0c66 */
        /* <DEDUP_REMOVED lines=24> */
.L_x_3357:
        /* <DEDUP_REMOVED lines=66> */
.L_x_3361:
[----:B--2---:R-:W-:Y:S05]  /*b110*/  BSYNC B0 ;  /* 0x0000000000007941 */ /* 0x004fea0003800000 */
.L_x_3360:
        /* <DEDUP_REMOVED lines=43> */
.L_x_3363:
[----:B------:R-:W-:Y:S05]  /*b3d0*/  BSYNC B0 ;  /* 0x0000000000007941 */ /* 0x000fea0003800000 */
.L_x_3362:
        /* <DEDUP_REMOVED lines=45> */
.L_x_3365:
[----:B------:R-:W-:Y:S05]  /*b6b0*/  BSYNC B0 ;  /* 0x0000000000007941 */ /* 0x000fea0003800000 */
.L_x_3364:
        /* <DEDUP_REMOVED lines=44> */
.L_x_3367:
[----:B--2-4-:R-:W-:Y:S05]  /*b980*/  BSYNC B0 ;  /* 0x0000000000007941 */ /* 0x014fea0003800000 */
.L_x_3366:
        /* <DEDUP_REMOVED lines=68> */
.L_x_3371:
[----:B------:R-:W-:Y:S05]  /*bdd0*/  BSYNC B0 ;  /* 0x0000000000007941 */ /* 0x000fea0003800000 */
.L_x_3370:
        /* <DEDUP_REMOVED lines=48> */
.L_x_3369:
[----:B------:R-:W-:Y:S05]  /*c0e0*/  BSYNC B1 ;  /* 0x0000000000017941 */ /* 0x000fea0003800000 */
.L_x_3368:
        /* <DEDUP_REMOVED lines=53> */
.L_x_3375:
[----:B------:R-:W-:Y:S05]  /*c440*/  BSYNC B0 ;  /* 0x0000000000007941 */ /* 0x000fea0003800000 */
.L_x_3374:
        /* <DEDUP_REMOVED lines=48> */
.L_x_3373:
[----:B------:R-:W-:Y:S05]  /*c750*/  BSYNC B1 ;  /* 0x0000000000017941 */ /* 0x000fea0003800000 */
.L_x_3372:
        /* <DEDUP_REMOVED lines=53> */
.L_x_3379:
[----:B------:R-:W-:Y:S05]  /*cab0*/  BSYNC B0 ;  /* 0x0000000000007941 */ /* 0x000fea0003800000 */
.L_x_3378:
        /* <DEDUP_REMOVED lines=48> */
.L_x_3377:
[----:B------:R-:W-:Y:S05]  /*cdc0*/  BSYNC B1 ;  /* 0x0000000000017941 */ /* 0x000fea0003800000 */
.L_x_3376:
        /* <DEDUP_REMOVED lines=52> */
.L_x_3382:
[----:B------:R-:W-:Y:S05]  /*d110*/  BSYNC B0 ;  /* 0x0000000000007941 */ /* 0x000fea0003800000 */
.L_x_3381:
        /* <DEDUP_REMOVED lines=49> */
.L_x_3359:
        /* <DEDUP_REMOVED lines=72> */
.L_x_3384:
[----:B----4-:R-:W-:Y:S05]  /*d8b0*/  BSYNC B0 ;  /* 0x0000000000007941 */ /* 0x010fea0003800000 */
.L_x_3383:
        /* <DEDUP_REMOVED lines=64> */
.L_x_3386:
[----:B------:R-:W-:Y:S05]  /*dcc0*/  BSYNC B0 ;  /* 0x0000000000007941 */ /* 0x000fea0003800000 */
.L_x_3385:
        /* <DEDUP_REMOVED lines=127> */
.L_x_3388:
[----:B------:R-:W-:Y:S05]  /*e4c0*/  BSYNC B0 ;  /* 0x0000000000007941 */ /* 0x000fea0003800000 */
.L_x_3387:
        /* <DEDUP_REMOVED lines=115> */
.L_x_3390:
[----:B------:R-:W-:Y:S05]  /*ec00*/  BSYNC B0 ;  /* 0x0000000000007941 */ /* 0x000fea0003800000 */
.L_x_3389:
        /* <DEDUP_REMOVED lines=115> */
.L_x_3392:
[----:B------:R-:W-:Y:S05]  /*f340*/  BSYNC B0 ;  /* 0x0000000000007941 */ /* 0x000fea0003800000 */
.L_x_3391:
        /* <DEDUP_REMOVED lines=114> */
.L_x_3380:
[----:B------:R-:W-:Y:S05]  /*fa70*/  BSYNC B2 ;  /* 0x0000000000027941 */ /* 0x000fea0003800000 */
.L_x_3358:
[----:B------:R-:W-:Y:S01]  /*fa80*/  BAR.SYNC.DEFER_BLOCKING 0x0 ;  /* 0x0000000000007b1d */ /* 0x000fe20000010000 */
[----:B-1----:R-:W-:Y:S01]  /*fa90*/  IMAD R4, R85, c[0x0][0x208], RZ ;  /* 0x0000820055047a24 */ /* 0x002fe200078e02ff */
[----:B------:R-:W-:Y:S01]  /*faa0*/  ISETP.GE.AND P1, PT, R76, c[0x0][0x1d4], PT ;  /* 0x000075004c007a0c */ /* 0x000fe20003f26270 */
[C---:B------:R-:W-:Y:S01]  /*fab0*/  IMAD.WIDE.U32 R2, R237.reuse, c[0x0][0x208], RZ ;  /* 0x00008200ed027a25 */ /* 0x040fe200078e00ff */
[----:B------:R-:W-:Y:S02]  /*fac0*/  IADD3 R207, R202, 0x20, RZ ;  /* 0x00000020cacf7810 */ /* 0x000fe40007ffe0ff */
[----:B------:R-:W-:Y:S01]  /*fad0*/  SHF.L.U64.HI R231, R76, 0x1, R77 ;  /* 0x000000014ce77819 */ /* 0x000fe2000001024d */
[----:B------:R-:W-:Y:S01]  /*fae0*/  IMAD R4, R237, c[0x0][0x20c], R4 ;  /* 0x00008300ed047a24 */ /* 0x000fe200078e0204 */
[C---:B------:R-:W-:Y:S01]  /*faf0*/  ISETP.GE.AND P2, PT, R227.reuse, c[0x0][0x1d4], PT ;  /* 0x00007500e3007a0c */ /* 0x040fe20003f46270 */
        /* <DEDUP_REMOVED lines=89> */
.L_x_3512:
[C---:B------:R-:W-:Y:S02]  /*10090*/  ISETP.LT.OR P3, PT, R4.reuse, 0x61, P1 ;  /* 0x000000610400780c */ /* 0x040fe40000f61670 */
[----:B------:R-:W-:Y:S02]  /*100a0*/  ISETP.LT.OR P2, PT, R4, 0x61, P2 ;  /* 0x000000610400780c */ /* 0x000fe40001741670 */
        /* <DEDUP_REMOVED lines=9> */
.L_x_3394:
[----:B------:R-:W-:Y:S05]  /*10140*/  BSYNC B0 ;  /* 0x0000000000007941 */ /* 0x000fea0003800000 */
.L_x_3393:
[----:B-1----:R-:W2:Y:S01]  /*10150*/  LDL R3, [R1+0xc] ;  /* 0x00000c0001037983 */ /* 0x002ea20000100800 */
[----:B------:R-:W-:Y:S01]  /*10160*/  IMAD.MOV.U32 R2, RZ, RZ, 0x40 ;  /* 0x00000040ff027424 */ /* 0x000fe200078e00ff */
[----:B------:R-:W-:Y:S02]  /*10170*/  LOP3.LUT P0, RZ, R83, 0x4, RZ, 0xc0, !PT ;  /* 0x0000000453ff7812 */ /* 0x000fe4000780c0ff */
[----:B------:R-:W0:Y:S01]  /*10180*/  LDGDEPBAR ;  /* 0x00000000000079af */ /* 0x000e220000000000 */
[----:B------:R-:W-:Y:S01]  /*10190*/  WARPSYNC 0xffffffff ;  /* 0xffffffff00007948 */ /* 0x000fe20003800000 */
[----:B---3--:R-:W-:Y:S01]  /*101a0*/  HMMA.16816.F32.BF16 R8, R140, R22, RZ ;  /* 0x000000168c08723c */ /* 0x008fe200000418ff */
[----:B------:R-:W-:Y:S01]  /*101b0*/  SEL R2, R2, 0xffffffc0, !P0 ;  /* 0xffffffc002027807 */ /* 0x000fe20004000000 */
[----:B------:R-:W-:Y:S01]  /*101c0*/  BSSY B1, `(.L_x_3396) ;  /* 0x0000111000017945 */ /* 0x000fe20003800000 */
[----:B------:R-:W-:-:S02]  /*101d0*/  IADD3 R214, R207, 0x3800, RZ ;  /* 0x00003800cfd67810 */ /* 0x000fc40007ffe0ff */
[C---:B------:R-:W-:Y:S01]  /*101e0*/  IADD3 R213, R207.reuse, 0x6800, RZ ;  /* 0x00006800cfd57810 */ /* 0x040fe20007ffe0ff */
[--C-:B------:R-:W-:Y:S01]  /*101f0*/  IMAD.IADD R201, R202, 0x1, R2.reuse ;  /* 0x00000001cac97824 */ /* 0x100fe200078e0202 */
[C---:B------:R-:W-:Y:S01]  /*10200*/  IADD3 R212, R207.reuse, 0x6000, RZ ;  /* 0x00006000cfd47810 */ /* 0x040fe20007ffe0ff */
[C---:B------:R-:W-:Y:S01]  /*10210*/  HMMA.16816.F32.BF16 R16, R140.reuse, R20, RZ ;  /* 0x000000148c10723c */ /* 0x040fe200000418ff */
[C---:B------:R-:W-:Y:S01]  /*10220*/  IMAD.IADD R200, R207.reuse, 0x1, R2 ;  /* 0x00000001cfc87824 */ /* 0x040fe200078e0202 */
[C---:B------:R-:W-:Y:S01]  /*10230*/  IADD3 R211, R207.reuse, 0x5800, RZ ;  /* 0x00005800cfd37810 */ /* 0x040fe20007ffe0ff */
[----:B------:R-:W-:Y:S01]  /*10240*/  LDSM.16.M88.4 R56, [R201] ;  /* 0x00000000c938783b */ /* 0x000fe20000000200 */
[C---:B------:R-:W-:Y:S02]  /*10250*/  IADD3 R210, R207.reuse, 0x5000, RZ ;  /* 0x00005000cfd27810 */ /* 0x040fe40007ffe0ff */
[C---:B------:R-:W-:Y:S02]  /*10260*/  IADD3 R209, R207.reuse, 0x4800, RZ ;  /* 0x00004800cfd17810 */ /* 0x040fe40007ffe0ff */
[----:B------:R-:W-:Y:S01]  /*10270*/  HMMA.16816.F32.BF16 R20, R140, R60, RZ ;  /* 0x0000003c8c14723c */ /* 0x000fe200000418ff */
[----:B------:R-:W-:-:S07]  /*10280*/  IADD3 R208, R207, 0x4000, RZ ;  /* 0x00004000cfd07810 */ /* 0x000fce0007ffe0ff */
[----:B------:R-:W-:Y:S08]  /*10290*/  HMMA.16816.F32.BF16 R52, R144, R26, R8 ;  /* 0x0000001a9034723c */ /* 0x000ff00000041808 */
[C---:B------:R-:W-:Y:S08]  /*102a0*/  HMMA.16816.F32.BF16 R8, R140.reuse, R68, RZ ;  /* 0x000000448c08723c */ /* 0x040ff000000418ff */
[----:B------:R-:W-:Y:S08]  /*102b0*/  HMMA.16816.F32.BF16 R44, R140, R40, RZ ;  /* 0x000000288c2c723c */ /* 0x000ff000000418ff */
[----:B------:R-:W-:Y:S08]  /*102c0*/  HMMA.16816.F32.BF16 R64, R144, R24, R16 ;  /* 0x000000189040723c */ /* 0x000ff00000041810 */
        /* <DEDUP_REMOVED lines=8> */
[C---:B------:R-:W-:Y:S08]  /*10350*/  HMMA.16816.F32.BF16 R20, R144.reuse, R108, R8 ;  /* 0x0000006c9014723c */ /* 0x040ff00000041808 */
[----:B------:R-:W-:Y:S08]  /*10360*/  HMMA.16816.F32.BF16 R100, R144, R96, R44 ;  /* 0x000000609064723c */ /* 0x000ff0000004182c */
[C---:B------:R-:W-:Y:S08]  /*10370*/  HMMA.16816.F32.BF16 R8, R140.reuse, R112, RZ ;  /* 0x000000708c08723c */ /* 0x040ff000000418ff */
[----:B------:R-:W-:Y:S08]  /*10380*/  HMMA.16816.F32.BF16 R44, R140, R114, RZ ;  /* 0x000000728c2c723c */ /* 0x000ff000000418ff */
[C---:B------:R-:W-:Y:S01]  /*10390*/  HMMA.16816.F32.BF16 R96, R144.reuse, R98, R40 ;  /* 0x000000629060723c */ /* 0x040fe20000041828 */
[----:B------:R-:W1:Y:S07]  /*103a0*/  LDSM.16.M88.4 R40, [R201+0x800] ;  /* 0x00080000c928783b */ /* 0x000e6e0000000200 */
[C---:B------:R-:W-:Y:S01]  /*103b0*/  HMMA.16816.F32.BF16 R84, R144.reuse, R72, R28 ;  /* 0x000000489054723c */ /* 0x040fe2000004181c */
[----:B------:R-:W-:Y:S07]  /*103c0*/  LDSM.16.M88.4 R28, [R201+0x2000] ;  /* 0x00200000c91c783b */ /* 0x000fee0000000200 */
[C---:B------:R-:W-:Y:S01]  /*103d0*/  HMMA.16816.F32.BF16 R92, R144.reuse, R88, R36 ;  /* 0x00000058905c723c */ /* 0x040fe20000041824 */
[----:B------:R-:W3:Y:S07]  /*103e0*/  LDSM.16.M88.4 R36, [R201+0x1000] ;  /* 0x00100000c924783b */ /* 0x000eee0000000200 */
[C---:B------:R-:W-:Y:S01]  /*103f0*/  HMMA.16816.F32.BF16 R72, R144.reuse, R74, R24 ;  /* 0x0000004a9048723c */ /* 0x040fe20000041818 */
[----:B------:R-:W4:Y:S07]  /*10400*/  LDSM.16.M88.4 R24, [R201+0x2800] ;  /* 0x00280000c918783b */ /* 0x000f2e0000000200 */
[C---:B------:R-:W-:Y:S08]  /*10410*/  HMMA.16816.F32.BF16 R60, R144.reuse, R106, R16 ;  /* 0x0000006a903c723c */ /* 0x040ff00000041810 */
[C---:B------:R-:W-:Y:S01]  /*10420*/  HMMA.16816.F32.BF16 R16, R144.reuse, R110, R48 ;  /* 0x0000006e9010723c */ /* 0x040fe20000041830 */
[----:B------:R-:W5:Y:S07]  /*10430*/  LDSM.16.M88.4 R48, [R201+0x3000] ;  /* 0x00300000c930783b */ /* 0x000f6e0000000200 */
[C---:B------:R-:W-:Y:S01]  /*10440*/  HMMA.16816.F32.BF16 R88, R144.reuse, R90, R32 ;  /* 0x0000005a9058723c */ /* 0x040fe20000041820 */
[----:B------:R-:W2:Y:S07]  /*10450*/  LDSM.16.M88.4 R32, [R201+0x1800] ;  /* 0x00180000c920783b */ /* 0x000eae0000000200 */
[C---:B------:R-:W-:Y:S08]  /*10460*/  HMMA.16816.F32.BF16 R8, R144.reuse, R116, R8 ;  /* 0x000000749008723c */ /* 0x040ff00000041808 */
[----:B------:R-:W-:Y:S08]  /*10470*/  HMMA.16816.F32.BF16 R44, R144, R118, R44 ;  /* 0x00000076902c723c */ /* 0x000ff0000004182c */
[C---:B-1----:R-:W-:Y:S08]  /*10480*/  HMMA.16816.F32.BF16 R100, R176.reuse, R40, R100 ;  /* 0x00000028b064723c */ /* 0x042ff00000041864 */
[C---:B------:R-:W-:Y:S08]  /*10490*/  HMMA.16816.F32.BF16 R96, R176.reuse, R42, R96 ;  /* 0x0000002ab060723c */ /* 0x040ff00000041860 */
[C---:B------:R-:W-:Y:S08]  /*104a0*/  HMMA.16816.F32.BF16 R108, R176.reuse, R56, R64 ;  /* 0x00000038b06c723c */ /* 0x040ff00000041840 */
[C---:B---3--:R-:W-:Y:S08]  /*104b0*/  HMMA.16816.F32.BF16 R92, R176.reuse, R36, R92 ;  /* 0x00000024b05c723c */ /* 0x048ff0000004185c */
[C---:B------:R-:W-:Y:S08]  /*104c0*/  HMMA.16816.F32.BF16 R88, R176.reuse, R38, R88 ;  /* 0x00000026b058723c */ /* 0x040ff00000041858 */
[C---:B----4-:R-:W-:Y:S01]  /*104d0*/  HMMA.16816.F32.BF16 R40, R176.reuse, R26, R16 ;  /* 0x0000001ab028723c */ /* 0x050fe20000041810 */
[----:B------:R-:W1:Y:S07]  /*104e0*/  LDSM.16.M88.4 R16, [R200+0x2000] ;  /* 0x00200000c810783b */ /* 0x000e6e0000000200 */
[C---:B------:R-:W-:Y:S08]  /*104f0*/  HMMA.16816.F32.BF16 R64, R176.reuse, R30, R60 ;  /* 0x0000001eb040723c */ /* 0x040ff0000004183c */
[C---:B-----5:R-:W-:Y:S01]  /*10500*/  HMMA.16816.F32.BF16 R36, R176.reuse, R48, R8 ;  /* 0x00000030b024723c */ /* 0x060fe20000041808 */
[----:B------:R-:W3:Y:S07]  /*10510*/  LDSM.16.M88.4 R8, [R200+0x2800] ;  /* 0x00280000c808783b */ /* 0x000eee0000000200 */
[----:B------:R-:W-:Y:S01]  /*10520*/  HMMA.16816.F32.BF16 R60, R176, R50, R44 ;  /* 0x00000032b03c723c */ /* 0x000fe2000004182c */
[----:B------:R-:W4:Y:S01]  /*10530*/  LDSM.16.M88.4 R48, [R200+0x3000] ;  /* 0x00300000c830783b */ /* 0x000f220000000200 */
[----:B--2---:R-:W-:-:S06]  /*10540*/  ISETP.GT.AND P0, PT, R122, R3, PT ;  /* 0x000000037a00720c */ /* 0x004fcc0003f04270 */
[C---:B------:R-:W-:Y:S08]  /*10550*/  HMMA.16816.F32.BF16 R104, R176.reuse, R58, R52 ;  /* 0x0000003ab068723c */ /* 0x040ff00000041834 */
[C---:B------:R-:W-:Y:S08]  /*10560*/  HMMA.16816.F32.BF16 R84, R176.reuse, R32, R84 ;  /* 0x00000020b054723c */ /* 0x040ff00000041854 */
[C---:B------:R-:W-:Y:S01]  /*10570*/  HMMA.16816.F32.BF16 R72, R176.reuse, R34, R72 ;  /* 0x00000022b048723c */ /* 0x040fe20000041848 */
[----:B------:R-:W2:Y:S07]  /*10580*/  LDSM.16.M88.4 R32, [R200] ;  /* 0x00000000c820783b */ /* 0x000eae0000000200 */
[C---:B------:R-:W-:Y:S01]  /*10590*/  HMMA.16816.F32.BF16 R68, R176.reuse, R28, R68 ;  /* 0x0000001cb044723c */ /* 0x040fe20000041844 */
[----:B------:R-:W5:Y:S07]  /*105a0*/  LDSM.16.M88.4 R28, [R200+0x800] ;  /* 0x00080000c81c783b */ /* 0x000f6e0000000200 */
[----:B------:R-:W-:Y:S01]  /*105b0*/  HMMA.16816.F32.BF16 R52, R176, R24, R20 ;  /* 0x00000018b034723c */ /* 0x000fe20000041814 */
[----:B------:R-:W2:Y:S04]  /*105c0*/  LDSM.16.M88.4 R24, [R200+0x1000] ;  /* 0x00100000c818783b */ /* 0x000ea80000000200 */
[----:B------:R-:W2:Y:S03]  /*105d0*/  LDSM.16.M88.4 R20, [R200+0x1800] ;  /* 0x00180000c814783b */ /* 0x000ea60000000200 */
[C---:B-1----:R-:W-:Y:S08]  /*105e0*/  HMMA.16816.F32.BF16 R64, R180.reuse, R18, R64 ;  /* 0x00000012b440723c */ /* 0x042ff00000041840 */
[C---:B------:R-:W-:Y:S01]  /*105f0*/  HMMA.16816.F32.BF16 R68, R180.reuse, R16, R68 ;  /* 0x00000010b444723c */ /* 0x040fe20000041844 */
[----:B------:R-:W1:Y:S07]  /*10600*/  LDSM.16.M88.4 R16, [R202+0x6000] ;  /* 0x00600000ca10783b */ /* 0x000e6e0000000200 */
[C---:B---3--:R-:W-:Y:S01]  /*10610*/  HMMA.16816.F32.BF16 R44, R180.reuse, R8, R52 ;  /* 0x00000008b42c723c */ /* 0x048fe20000041834 */
[----:B------:R-:W-:Y:S07]  /*10620*/  LDSM.16.M88.4 R52, [R201+0x6800] ;  /* 0x00680000c934783b */ /* 0x000fee0000000200 */
[C---:B------:R-:W-:Y:S08]  /*10630*/  HMMA.16816.F32.BF16 R40, R180.reuse, R10, R40 ;  /* 0x0000000ab428723c */ /* 0x040ff00000041828 */
[C---:B----4-:R-:W-:Y:S01]  /*10640*/  HMMA.16816.F32.BF16 R8, R180.reuse, R48, R36 ;  /* 0x00000030b408723c */ /* 0x050fe20000041824 */
[----:B------:R-:W3:Y:S07]  /*10650*/  LDSM.16.M88.4 R36, [R202+0x3800] ;  /* 0x00380000ca24783b */ /* 0x000eee0000000200 */
[C---:B--2---:R-:W-:Y:S08]  /*10660*/  HMMA.16816.F32.BF16 R56, R180.reuse, R32, R108 ;  /* 0x00000020b438723c */ /* 0x044ff0000004186c */
[C---:B------:R-:W-:Y:S01]  /*10670*/  HMMA.16816.F32.BF16 R104, R180.reuse, R34, R104 ;  /* 0x00000022b468723c */ /* 0x040fe20000041868 */
[----:B------:R-:W2:Y:S07]  /*10680*/  LDSM.16.M88.4 R32, [R202+0x4000] ;  /* 0x00400000ca20783b */ /* 0x000eae0000000200 */
[C---:B-----5:R-:W-:Y:S08]  /*10690*/  HMMA.16816.F32.BF16 R100, R180.reuse, R28, R100 ;  /* 0x0000001cb464723c */ /* 0x060ff00000041864 */
        /* <DEDUP_REMOVED lines=8> */
[----:B------:R-:W-:Y:S01]  /*10720*/  HMMA.16816.F32.BF16 R60, R180, R50, R60 ;  /* 0x00000032b43c723c */ /* 0x000fe2000004183c */
[----:B------:R-:W4:Y:S07]  /*10730*/  LDSM.16.M88.4 R48, [R202+0x6800] ;  /* 0x00680000ca30783b */ /* 0x000f2e0000000200 */
[C---:B-1----:R-:W-:Y:S08]  /*10740*/  HMMA.16816.F32.BF16 R44, R184.reuse, R16, R44 ;  /* 0x00000010b82c723c */ /* 0x042ff0000004182c */
[C---:B------:R-:W-:Y:S01]  /*10750*/  HMMA.16816.F32.BF16 R40, R184.reuse, R18, R40 ;  /* 0x00000012b828723c */ /* 0x040fe20000041828 */
[----:B------:R-:W1:Y:S07]  /*10760*/  LDSM.16.M88.4 R16, [R207+0x6000] ;  /* 0x00600000cf10783b */ /* 0x000e6e0000000200 */
[C---:B---3--:R-:W-:Y:S08]  /*10770*/  HMMA.16816.F32.BF16 R56, R184.reuse, R36, R56 ;  /* 0x00000024b838723c */ /* 0x048ff00000041838 */
[C---:B------:R-:W-:Y:S01]  /*10780*/  HMMA.16816.F32.BF16 R104, R184.reuse, R38, R104 ;  /* 0x00000026b868723c */ /* 0x040fe20000041868 */
[----:B------:R-:W3:Y:S07]  /*10790*/  LDSM.16.M88.4 R36, [R207+0x3800] ;  /* 0x00380000cf24783b */ /* 0x000eee0000000200 */
        /* <DEDUP_REMOVED lines=34> */
[----:B------:R-:W-:Y:S08]  /*109c0*/  HMMA.16816.F32.BF16 R60, R188, R50, R60 ;  /* 0x00000032bc3c723c */ /* 0x000ff0000004183c */
[C---:B-1----:R-:W-:Y:S01]  /*109d0*/  HMMA.16816.F32.BF16 R56, R192.reuse, R16, R44 ;  /* 0x00000010c038723c */ /* 0x042fe2000004182c */
[----:B------:R-:W1:Y:S07]  /*109e0*/  LDSM.16.M88.4 R44, [R200+0x3800] ;  /* 0x00380000c82c783b */ /* 0x000e6e0000000200 */
        /* <DEDUP_REMOVED lines=23> */
[C---:B------:R-:W-:Y:S08]  /*10b60*/  HMMA.16816.F32.BF16 R104, R196.reuse, R42, R96 ;  /* 0x0000002ac468723c */ /* 0x040ff00000041860 */
[C---:B---3--:R-:W-:Y:S08]  /*10b70*/  HMMA.16816.F32.BF16 R60, R196.reuse, R36, R92 ;  /* 0x00000024c43c723c */ /* 0x048ff0000004185c */
[C---:B------:R-:W-:Y:S08]  /*10b80*/  HMMA.16816.F32.BF16 R100, R196.reuse, R38, R88 ;  /* 0x00000026c464723c */ /* 0x040ff00000041858 */
[C---:B--2---:R-:W-:Y:S08]  /*10b90*/  HMMA.16816.F32.BF16 R96, R196.reuse, R32, R84 ;  /* 0x00000020c460723c */ /* 0x044ff00000041854 */
[C---:B------:R-:W-:Y:S08]  /*10ba0*/  HMMA.16816.F32.BF16 R92, R196.reuse, R34, R72 ;  /* 0x00000022c45c723c */ /* 0x040ff00000041848 */
[C---:B----4-:R-:W-:Y:S08]  /*10bb0*/  HMMA.16816.F32.BF16 R52, R196.reuse, R28, R68 ;  /* 0x0000001cc434723c */ /* 0x050ff00000041844 */
[C---:B------:R-:W-:Y:S08]  /*10bc0*/  HMMA.16816.F32.BF16 R88, R196.reuse, R30, R64 ;  /* 0x0000001ec458723c */ /* 0x040ff00000041840 */
[C---:B-----5:R-:W-:Y:S08]  /*10bd0*/  HMMA.16816.F32.BF16 R84, R196.reuse, R24, R56 ;  /* 0x00000018c454723c */ /* 0x060ff00000041838 */
[C---:B------:R-:W-:Y:S08]  /*10be0*/  HMMA.16816.F32.BF16 R32, R196.reuse, R26, R48 ;  /* 0x0000001ac420723c */ /* 0x040ff00000041830 */
[C---:B------:R-:W-:Y:S08]  /*10bf0*/  HMMA.16816.F32.BF16 R44, R196.reuse, R20, R16 ;  /* 0x00000014c42c723c */ /* 0x040ff00000041810 */
[----:B------:R-:W-:Y:S01]  /*10c00*/  HMMA.16816.F32.BF16 R28, R196, R22, R8 ;  /* 0x00000016c41c723c */ /* 0x000fe20000041808 */
[----:B------:R-:W-:Y:S06]  /*10c10*/  BAR.SYNC.DEFER_BLOCKING 0x0 ;  /* 0x0000000000007b1d */ /* 0x000fec0000010000 */
[----:B------:R-:W-:Y:S01]  /*10c20*/  @!UPT UIADD3 URZ, URZ, URZ, URZ ;  /* 0x0000003f3f3ff290 */ /* 0x000fe2000fffe03f */
[----:B------:R-:W-:Y:S11]  /*10c30*/  @!P0 BRA `(.L_x_3397) ;  /* 0x0000069000008947 */ /* 0x000ff60003800000 */
[----:B------:R-:W2:Y:S04]  /*10c40*/  LDL R3, [R1+0x3c] ;  /* 0x00003c0001037983 */ /* 0x000ea80000100800 */
        /* <DEDUP_REMOVED lines=34> */
.L_x_3513:
[----:B------:R-:W-:Y:S05]  /*10e70*/  BRA.DIV ~URZ, `(.L_x_3399) ;  /* 0x0000eb827f007947 */ /* 0x000fea000b800000 */
[----:B------:R3:W4:Y:S02]  /*10e80*/  SHFL.IDX PT, R2, R5, RZ, 0x181f ;  /* 0x00181fff05027589 */ /* 0x00072400000e0000 */
.L_x_3514:
        /* <DEDUP_REMOVED lines=14> */
.L_x_3401:
[----:B------:R-:W-:Y:S05]  /*10f70*/  BSYNC B0 ;  /* 0x0000000000007941 */ /* 0x000fea0003800000 */
.L_x_3400:
[----:B------:R-:W-:Y:S05]  /*10f80*/  BRA.DIV ~URZ, `(.L_x_3402) ;  /* 0x0000eae27f007947 */ /* 0x000fea000b800000 */
[----:B--2---:R2:W1:Y:S04]  /*10f90*/  SHFL.IDX PT, R6, R4, 0x1, 0x181f ;  /* 0x00381f0004067f89 */ /* 0x00446800000e0000 */
[----:B----4-:R2:W4:Y:S02]  /*10fa0*/  SHFL.IDX PT, R2, R5, 0x1, 0x181f ;  /* 0x00381f0005027f89 */ /* 0x01052400000e0000 */
.L_x_3515:
        /* <DEDUP_REMOVED lines=14> */
.L_x_3404:
[----:B------:R-:W-:Y:S05]  /*11090*/  BSYNC B0 ;  /* 0x0000000000007941 */ /* 0x000fea0003800000 */
.L_x_3403:
[----:B------:R-:W-:Y:S05]  /*110a0*/  BRA.DIV ~URZ, `(.L_x_3405) ;  /* 0x0000ea927f007947 */ /* 0x000fea000b800000 */
[----:B-1----:R1:W2:Y:S02]  /*110b0*/  SHFL.IDX PT, R6, R4, 0x2, 0x181f ;  /* 0x00581f0004067f89 */ /* 0x0022a400000e0000 */
.L_x_3516:
[----:B------:R-:W-:Y:S05]  /*110c0*/  BRA.DIV ~URZ, `(.L_x_3406) ;  /* 0x0000eae27f007947 */ /* 0x000fea000b800000 */
[----:B----4-:R4:W1:Y:S02]  /*110d0*/  SHFL.IDX PT, R2, R5, 0x2, 0x181f ;  /* 0x00581f0005027f89 */ /* 0x01086400000e0000 */
.L_x_3517:
        /* <DEDUP_REMOVED lines=14> */
.L_x_3408:
[----:B------:R-:W-:Y:S05]  /*111c0*/  BSYNC B0 ;  /* 0x0000000000007941 */ /* 0x000fea0003800000 */
.L_x_3407:
[----:B------:R-:W-:Y:S05]  /*111d0*/  BRA.DIV ~URZ, `(.L_x_3409) ;  /* 0x0000ea427f007947 */ /* 0x000fea000b800000 */
[----:B--2---:R2:W3:Y:S04]  /*111e0*/  SHFL.IDX PT, R6, R4, 0x3, 0x181f ;  /* 0x00781f0004067f89 */ /* 0x0044e800000e0000 */
[----:B-1----:R2:W1:Y:S02]  /*111f0*/  SHFL.IDX PT, R2, R5, 0x3, 0x181f ;  /* 0x00781f0005027f89 */ /* 0x00246400000e0000 */
.L_x_3518:
        /* <DEDUP_REMOVED lines=13> */
.L_x_3397:
[----:B------:R-:W-:Y:S05]  /*112d0*/  BSYNC B1 ;  /* 0x0000000000017941 */ /* 0x000fea0003800000 */
.L_x_3396:
[----:B-1----:R-:W5:Y:S01]  /*112e0*/  LDL R3, [R1+0x40] ;  /* 0x0000400001037983 */ /* 0x002f620000100800 */
[----:B--2---:R-:W-:-:S03]  /*112f0*/  IMAD.MOV.U32 R4, RZ, RZ, c[0x0][0x2c4] ;  /* 0x0000b100ff047624 */ /* 0x004fc600078e00ff */
[----:B------:R-:W5:Y:S04]  /*11300*/  LDL R2, [R1+0x64] ;  /* 0x0000640001027983 */ /* 0x000f680000100800 */
[----:B---3--:R-:W2:Y:S04]  /*11310*/  LDL R6, [R1+0x60] ;  /* 0x0000600001067983 */ /* 0x008ea80000100800 */
[----:B----4-:R-:W3:Y:S01]  /*11320*/  LDL R5, [R1+0x44] ;  /* 0x0000440001057983 */ /* 0x010ee20000100800 */
[----:B------:R-:W-:-:S03]  /*11330*/  ISETP.NE.AND P0, PT, R4, 0x1, PT ;  /* 0x000000010400780c */ /* 0x000fc60003f05270 */
[----:B------:R-:W0:Y:S01]  /*11340*/  LDGDEPBAR ;  /* 0x00000000000079af */ /* 0x000e220000000000 */
[----:B-----5:R-:W-:-:S09]  /*11350*/  IADD3 R2, R2, R3, RZ ;  /* 0x0000000302027210 */ /* 0x020fd20007ffe0ff */
[----:B------:R-:W-:-:S04]  /*11360*/  @P0 IMAD.HI.U32 R3, R2, c[0x0][0x2c8], RZ ;  /* 0x0000b20002030a27 */ /* 0x000fc800078e00ff */
[----:B------:R-:W-:Y:S01]  /*11370*/  IMAD.MOV.U32 R4, RZ, RZ, R2 ;  /* 0x000000ffff047224 */ /* 0x000fe200078e0002 */
[C---:B--2---:R-:W-:Y:S02]  /*11380*/  IADD3 R2, -R6.reuse, 0x1, R120 ;  /* 0x0000000106027810 */ /* 0x044fe40007ffe178 */
[----:B------:R-:W-:Y:S02]  /*11390*/  @P0 SHF.R.U32.HI R4, RZ, c[0x0][0x2cc], R3 ;  /* 0x0000b300ff040a19 */ /* 0x000fe40000011603 */
[----:B------:R-:W-:Y:S01]  /*113a0*/  IADD3 R6, -R6, R120, RZ ;  /* 0x0000007806067210 */ /* 0x000fe20007ffe1ff */
[----:B---3--:R-:W-:Y:S01]  /*113b0*/  IMAD.IADD R5, R2, 0x1, -R5 ;  /* 0x0000000102057824 */ /* 0x008fe200078e0a05 */
[----:B------:R-:W-:Y:S05]  /*113c0*/  BRA.DIV ~URZ, `(.L_x_3410) ;  /* 0x0000e9227f007947 */ /* 0x000fea000b800000 */
[----:B------:R1:W2:Y:S02]  /*113d0*/  SHFL.IDX PT, R2, R4, RZ, 0x1c1f ;  /* 0x001c1fff04027589 */ /* 0x0002a400000e0000 */
.L_x_3519:
[----:B--2---:R-:W-:-:S05]  /*113e0*/  IMAD.IADD R2, R5, 0x1, R2 ;  /* 0x0000000105027824 */ /* 0x004fca00078e0202 */
[----:B------:R-:W-:-:S04]  /*113f0*/  IMNMX R2, R6, R2, PT ;  /* 0x0000000206027217 */ /* 0x000fc80003800200 */
[C---:B------:R-:W-:Y:S02]  /*11400*/  ISETP.GT.AND P0, PT, R2.reuse, RZ, PT ;  /* 0x000000ff0200720c */ /* 0x040fe40003f04270 */
[----:B------:R-:W-:Y:S02]  /*11410*/  ISETP.GT.AND P1, PT, R2, 0x1, PT ;  /* 0x000000010200780c */ /* 0x000fe40003f24270 */
        /* <DEDUP_REMOVED lines=175> */
.L_x_3520:
        /* <DEDUP_REMOVED lines=98> */
[--C-:B------:R-:W-:Y:S01]  /*12530*/  FFMA.FTZ R43, R73, c[0x0][0x2d0], -R3.reuse ;  /* 0x0000b400492b7a23 */ /* 0x100fe20000010803 */
[----:B------:R-:W-:Y:S01]  /*12540*/  MUFU.EX2 R25, R25 ;  /* 0x0000001900197308 */ /* 0x000fe20000000800 */
[----:B------:R-:W-:Y:S02]  /*12550*/  FFMA.FTZ R68, R71, c[0x0][0x2d0], -R3 ;  /* 0x0000b40047447a23 */ /* 0x000fe40000010803 */
[----:B------:R-:W-:-:S07]  /*12560*/  FFMA.FTZ R71, R47, c[0x0][0x2d0], -R2 ;  /* 0x0000b4002f477a23 */ /* 0x000fce0000010802 */
[----:B----4-:R-:W-:Y:S07]  /*12570*/  HMMA.16816.F32.BF16 R120, R28, R16, R8 ;  /* 0x000000101c78723c */ /* 0x010fee0000041808 */
[----:B------:R-:W-:Y:S02]  /*12580*/  FADD.FTZ R8, R84, R44 ;  /* 0x0000002c54087221 */ /* 0x000fe40000010000 */
[----:B------:R-:W-:Y:S02]  /*12590*/  FFMA.FTZ R44, R80, c[0x0][0x2d0], -R3 ;  /* 0x0000b400502c7a23 */ /* 0x000fe40000010803 */
[----:B------:R-:W-:-:S02]  /*125a0*/  FADD.FTZ R15, R15, R8 ;  /* 0x000000080f0f7221 */ /* 0x000fc40000010000 */
[----:B------:R-:W-:Y:S01]  /*125b0*/  HMMA.16816.F32.BF16 R8, R32, R26, RZ ;  /* 0x0000001a2008723c */ /* 0x000fe200000418ff */
[----:B------:R-:W-:Y:S02]  /*125c0*/  FFMA.FTZ R80, R46, c[0x0][0x2d0], -R2 ;  /* 0x0000b4002e507a23 */ /* 0x000fe40000010802 */
[----:B------:R-:W-:-:S04]  /*125d0*/  FADD.FTZ R15, R85, R15 ;  /* 0x0000000f550f7221 */ /* 0x000fc80000010000 */
[--C-:B------:R-:W-:Y:S02]  /*125e0*/  FFMA.FTZ R27, R40, c[0x0][0x2d0], -R3.reuse ;  /* 0x0000b400281b7a23 */ /* 0x100fe40000010803 */
[--C-:B------:R-:W-:Y:S02]  /*125f0*/  FFMA.FTZ R26, R41, c[0x0][0x2d0], -R3.reuse ;  /* 0x0000b400291a7a23 */ /* 0x100fe40000010803 */
[--C-:B------:R-:W-:Y:S02]  /*12600*/  FFMA.FTZ R40, R66, c[0x0][0x2d0], -R3.reuse ;  /* 0x0000b40042287a23 */ /* 0x100fe40000010803 */
[--C-:B------:R-:W-:Y:S02]  /*12610*/  FFMA.FTZ R41, R67, c[0x0][0x2d0], -R3.reuse ;  /* 0x0000b40043297a23 */ /* 0x100fe40000010803 */
[--C-:B------:R-:W-:Y:S02]  /*12620*/  FFMA.FTZ R66, R74, c[0x0][0x2d0], -R3.reuse ;  /* 0x0000b4004a427a23 */ /* 0x100fe40000010803 */
[----:B------:R-:W-:-:S07]  /*12630*/  FFMA.FTZ R67, R72, c[0x0][0x2d0], -R3 ;  /* 0x0000b40048437a23 */ /* 0x000fce0000010803 */
        /* <DEDUP_REMOVED lines=18> */
[----:B------:R-:W-:Y:S02]  /*12760*/  FFMA.FTZ R75, R45, c[0x0][0x2d0], -R2 ;  /* 0x0000b4002d4b7a23 */ /* 0x000fe40000010802 */
[----:B------:R-:W-:Y:S02]  /*12770*/  FADD.FTZ R2, R96, R3 ;  /* 0x0000000360027221 */ /* 0x000fe40000010000 */
[----:B------:R-:W-:-:S03]  /*12780*/  FADD.FTZ R3, R95, R4 ;  /* 0x000000045f037221 */ /* 0x000fc60000010000 */
[----:B------:R-:W-:Y:S01]  /*12790*/  MUFU.EX2 R4, R38 ;  /* 0x0000002600047308 */ /* 0x000fe20000000800 */
[----:B------:R-:W-:Y:S01]  /*127a0*/  FADD.FTZ R3, R97, R3 ;  /* 0x0000000361037221 */ /* 0x000fe20000010000 */
[----:B-1----:R-:W-:Y:S06]  /*127b0*/  HMMA.16816.F32.BF16 R8, R32, R16, RZ ;  /* 0x000000102008723c */ /* 0x002fec00000418ff */
[----:B------:R-:W1:Y:S08]  /*127c0*/  MUFU.EX2 R16, R39 ;  /* 0x0000002700107308 */ /* 0x000e700000000800 */
[----:B------:R-:W-:Y:S01]  /*127d0*/  MUFU.EX2 R17, R36 ;  /* 0x0000002400117308 */ /* 0x000fe20000000800 */
[----:B-1----:R-:W-:-:S04]  /*127e0*/  FADD.FTZ R2, R16, R2 ;  /* 0x0000000210027221 */ /* 0x002fc80000010000 */
[----:B------:R-:W-:-:S05]  /*127f0*/  FADD.FTZ R2, R4, R2 ;  /* 0x0000000204027221 */ /* 0x000fca0000010000 */
        /* <DEDUP_REMOVED lines=252> */
[----:B------:R-:W-:Y:S03]  /*137c0*/  @!UPT UIADD3 URZ, URZ, URZ, URZ ;  /* 0x0000003f3f3ff290 */ /* 0x000fe6000fffe03f */
[----:B------:R-:W-:Y:S11]  /*137d0*/  @!P0 BRA `(.L_x_3412) ;  /* 0x0000400000008947 */ /* 0x000ff60003800000 */
[----:B--2---:R-:W-:Y:S02]  /*137e0*/  MOV R80, R5 ;  /* 0x0000000500507202 */ /* 0x004fe40000000f00 */
[----:B------:R-:W-:-:S07]  /*137f0*/  MOV R15, R6 ;  /* 0x00000006000f7202 */ /* 0x000fce0000000f00 */
.L_x_3428:
        /* <DEDUP_REMOVED lines=39> */
.L_x_3521:
        /* <DEDUP_REMOVED lines=23> */
.L_x_3522:
        /* <DEDUP_REMOVED lines=21> */
.L_x_3523:
        /* <DEDUP_REMOVED lines=15> */
.L_x_3414:
[----:B-1-34-:R-:W-:Y:S05]  /*13e20*/  BSYNC B0 ;  /* 0x0000000000007941 */ /* 0x01afea0003800000 */
.L_x_3413:
[----:B------:R-:W0:Y:S01]  /*13e30*/  LDGDEPBAR ;  /* 0x00000000000079af */ /* 0x000e220000000000 */
[----:B------:R-:W-:Y:S01]  /*13e40*/  WARPSYNC 0xffffffff ;  /* 0xffffffff00007948 */ /* 0x000fe20003800000 */
[C---:B------:R-:W-:Y:S01]  /*13e50*/  HMMA.16816.F32.BF16 R8, R140.reuse, R16, RZ ;  /* 0x000000108c08723c */ /* 0x040fe200000418ff */
[----:B------:R-:W-:Y:S05]  /*13e60*/  BSSY B0, `(.L_x_3418) ;  /* 0x0000103000007945 */ /* 0x000fea0003800000 */
[----:B--2---:R-:W2:Y:S02]  /*13e70*/  LDL R2, [R1+0xc] ;  /* 0x00000c0001027983 */ /* 0x004ea40000100800 */
        /* <DEDUP_REMOVED lines=64> */
[----:B------:R-:W-:Y:S07]  /*14280*/  LDSM.16.M88.4 R160, [R202+0x6000] ;  /* 0x00600000caa0783b */ /* 0x000fee0000000200 */
[C---:B------:R-:W-:Y:S08]  /*14290*/  HMMA.16816.F32.BF16 R36, R180.reuse, R164, R36 ;  /* 0x000000a4b424723c */ /* 0x040ff00000041824 */
[C---:B------:R-:W-:Y:S01]  /*142a0*/  HMMA.16816.F32.BF16 R40, R180.reuse, R166, R40 ;  /* 0x000000a6b428723c */ /* 0x040fe20000041828 */
[----:B------:R-:W-:Y:S07]  /*142b0*/  LDSM.16.M88.4 R164, [R202+0x6800] ;  /* 0x00680000caa4783b */ /* 0x000fee0000000200 */
[C---:B--2---:R-:W-:Y:S08]  /*142c0*/  HMMA.16816.F32.BF16 R44, R180.reuse, R168, R44 ;  /* 0x000000a8b42c723c */ /* 0x044ff0000004182c */
[C---:B------:R-:W-:Y:S01]  /*142d0*/  HMMA.16816.F32.BF16 R48, R180.reuse, R170, R48 ;  /* 0x000000aab430723c */ /* 0x040fe20000041830 */
[----:B------:R-:W-:Y:S07]  /*142e0*/  LDSM.16.M88.4 R168, [R214] ;  /* 0x00000000d6a8783b */ /* 0x000fee0000000200 */
[C---:B-1----:R-:W-:Y:S08]  /*142f0*/  HMMA.16816.F32.BF16 R52, R180.reuse, R148, R52 ;  /* 0x00000094b434723c */ /* 0x042ff00000041834 */
[C---:B------:R-:W-:Y:S01]  /*14300*/  HMMA.16816.F32.BF16 R56, R180.reuse, R150, R56 ;  /* 0x00000096b438723c */ /* 0x040fe20000041838 */
[----:B------:R-:W1:Y:S07]  /*14310*/  LDSM.16.M88.4 R148, [R202+0x4800] ;  /* 0x00480000ca94783b */ /* 0x000e6e0000000200 */
[C---:B---3--:R-:W-:Y:S08]  /*14320*/  HMMA.16816.F32.BF16 R60, R180.reuse, R152, R60 ;  /* 0x00000098b43c723c */ /* 0x048ff0000004183c */
[----:B------:R-:W-:Y:S01]  /*14330*/  HMMA.16816.F32.BF16 R64, R180, R154, R64 ;  /* 0x0000009ab440723c */ /* 0x000fe20000041840 */
[----:B------:R-:W2:Y:S07]  /*14340*/  LDSM.16.M88.4 R152, [R202+0x5000] ;  /* 0x00500000ca98783b */ /* 0x000eae0000000200 */
[C---:B----4-:R-:W-:Y:S08]  /*14350*/  HMMA.16816.F32.BF16 R8, R184.reuse, R156, R8 ;  /* 0x0000009cb808723c */ /* 0x050ff00000041808 */
[C---:B------:R-:W-:Y:S01]  /*14360*/  HMMA.16816.F32.BF16 R16, R184.reuse, R158, R16 ;  /* 0x0000009eb810723c */ /* 0x040fe20000041810 */
[----:B------:R-:W3:Y:S07]  /*14370*/  LDSM.16.M88.4 R156, [R202+0x5800] ;  /* 0x00580000ca9c783b */ /* 0x000eee0000000200 */
        /* <DEDUP_REMOVED lines=12> */
[C---:B------:R-:W-:Y:S08]  /*14440*/  HMMA.16816.F32.BF16 R52, R184.reuse, R160, R52 ;  /* 0x000000a0b834723c */ /* 0x040ff00000041834 */
[C---:B------:R-:W-:Y:S01]  /*14450*/  HMMA.16816.F32.BF16 R56, R184.reuse, R162, R56 ;  /* 0x000000a2b838723c */ /* 0x040fe20000041838 */
[----:B------:R-:W5:Y:S07]  /*14460*/  LDSM.16.M88.4 R160, [R212] ;  /* 0x00000000d4a0783b */ /* 0x000f6e0000000200 */
[C---:B------:R-:W-:Y:S08]  /*14470*/  HMMA.16816.F32.BF16 R60, R184.reuse, R164, R60 ;  /* 0x000000a4b83c723c */ /* 0x040ff0000004183c */
[----:B------:R-:W-:Y:S01]  /*14480*/  HMMA.16816.F32.BF16 R64, R184, R166, R64 ;  /* 0x000000a6b840723c */ /* 0x000fe20000041840 */
[----:B------:R-:W2:Y:S07]  /*14490*/  LDSM.16.M88.4 R164, [R213] ;  /* 0x00000000d5a4783b */ /* 0x000eae0000000200 */
        /* <DEDUP_REMOVED lines=38> */
[----:B------:R-:W4:Y:S07]  /*14700*/  LDSM.16.M88.4 R160, [R200+0x5800] ;  /* 0x00580000c8a0783b */ /* 0x000f2e0000000200 */
[C---:B------:R-:W-:Y:S08]  /*14710*/  HMMA.16816.F32.BF16 R60, R192.reuse, R164, R60 ;  /* 0x000000a4c03c723c */ /* 0x040ff0000004183c */
[----:B------:R-:W-:Y:S01]  /*14720*/  HMMA.16816.F32.BF16 R64, R192, R166, R64 ;  /* 0x000000a6c040723c */ /* 0x000fe20000041840 */
[----:B------:R-:W5:Y:S01]  /*14730*/  LDSM.16.M88.4 R164, [R200+0x6000] ;  /* 0x00600000c8a4783b */ /* 0x000f620000000200 */
[----:B------:R-:W-:Y:S06]  /*14740*/  DEPBAR.LE SB0, 0x0 ;  /* 0x000080000000791a */ /* 0x000fec0000000000 */
[C---:B------:R-:W-:Y:S01]  /*14750*/  HMMA.16816.F32.BF16 R8, R196.reuse, R168, R8 ;  /* 0x000000a8c408723c */ /* 0x040fe20000041808 */
[----:B------:R-:W-:Y:S07]  /*14760*/  BAR.SYNC.DEFER_BLOCKING 0x0 ;  /* 0x0000000000007b1d */ /* 0x000fee0000010000 */
        /* <DEDUP_REMOVED lines=15> */
[----:B------:R-:W2:Y:S01]  /*14860*/  LDL R2, [R1+0x3c] ;  /* 0x00003c0001027983 */ /* 0x000ea20000100800 */
        /* <DEDUP_REMOVED lines=34> */
.L_x_3524:
[----:B------:R-:W-:-:S05]  /*14a90*/  BRA.DIV ~URZ, `(.L_x_3421) ;  /* 0x0000c0a27f007947 */ /* 0x000fca000b800000 */
[----:B------:R3:W4:Y:S02]  /*14aa0*/  SHFL.IDX PT, R2, R5, RZ, 0x181f ;  /* 0x00181fff05027589 */ /* 0x00072400000e0000 */
.L_x_3525:
        /* <DEDUP_REMOVED lines=16> */
.L_x_3526:
        /* <DEDUP_REMOVED lines=15> */
.L_x_3527:
[----:B------:R-:W-:-:S05]  /*14ca0*/  BRA.DIV ~URZ, `(.L_x_3424) ;  /* 0x0000c0427f007947 */ /* 0x000fca000b800000 */
[----:B-1----:R1:W2:Y:S02]  /*14cb0*/  SHFL.IDX PT, R2, R5, 0x2, 0x181f ;  /* 0x00581f0005027f89 */ /* 0x0022a400000e0000 */
.L_x_3528:
        /* <DEDUP_REMOVED lines=16> */
.L_x_3529:
        /* <DEDUP_REMOVED lines=13> */
.L_x_3419:
[----:B------:R-:W-:Y:S05]  /*14e90*/  BSYNC B0 ;  /* 0x0000000000007941 */ /* 0x000fea0003800000 */
.L_x_3418:
        /* <DEDUP_REMOVED lines=16> */
.L_x_3530:
[----:B--2---:R-:W-:Y:S05]  /*14fa0*/  IMAD.IADD R2, R5, 0x1, R2 ;  /* 0x0000000105027824 */ /* 0x004fea00078e0202 */
[C---:B------:R-:W-:Y:S02]  /*14fb0*/  ISETP.GT.AND P0, PT, R2.reuse, RZ, PT ;  /* 0x000000ff0200720c */ /* 0x040fe40003f04270 */
[----:B------:R-:W-:Y:S02]  /*14fc0*/  ISETP.GT.AND P1, PT, R2, 0x1, PT ;  /* 0x000000010200780c */ /* 0x000fe40003f24270 */
[----:B------:R-:W-:Y:S02]  /*14fd0*/  FSEL R161, R8, -INF , P0 ;  /* 0xff80000008a17808 */ /* 0x000fe40000000000 */
[C---:B------:R-:W-:Y:S02]  /*14fe0*/  ISETP.GT.AND P0, PT, R2.reuse, 0x10, PT ;  /* 0x000000100200780c */ /* 0x040fe40003f04270 */
[C---:B------:R-:W-:Y:S02]  /*14ff0*/  ISETP.GT.AND P2, PT, R2.reuse, 0x8, PT ;  /* 0x000000080200780c */ /* 0x040fe40003f44270 */
[C---:B------:R-:W-:Y:S02]  /*15000*/  ISETP.GT.AND P3, PT, R2.reuse, 0x9, PT ;  /* 0x000000090200780c */ /* 0x040fe40003f64270 */
[----:B------:R-:W-:Y:S02]  /*15010*/  FSEL R170, R9, -INF , P1 ;  /* 0xff80000009aa7808 */ /* 0x000fe40000800000 */
[C---:B------:R-:W-:Y:S02]  /*15020*/  ISETP.GT.AND P1, PT, R2.reuse, 0x11, PT ;  /* 0x000000110200780c */ /* 0x040fe40003f24270 */
[----:B------:R-:W-:Y:S02]  /*15030*/  ISETP.GT.AND P4, PT, R2, 0x19, PT ;  /* 0x000000190200780c */ /* 0x000fe40003f84270 */
[----:B------:R-:W-:Y:S02]  /*15040*/  FSEL R168, R20, -INF , P0 ;  /* 0xff80000014a87808 */ /* 0x000fe40000000000 */
[----:B------:R-:W-:Y:S02]  /*15050*/  ISETP.GT.AND P0, PT, R2, 0x20, PT ;  /* 0x000000200200780c */ /* 0x000fe40003f04270 */
[----:B------:R-:W-:Y:S02]  /*15060*/  FSEL R16, R16, -INF , P2 ;  /* 0xff80000010107808 */ /* 0x000fe40001000000 */
[C---:B------:R-:W-:Y:S02]  /*15070*/  ISETP.GT.AND P2, PT, R2.reuse, 0x18, PT ;  /* 0x000000180200780c */ /* 0x040fe40003f44270 */
[----:B------:R-:W-:Y:S02]  /*15080*/  FSEL R169, R17, -INF , P3 ;  /* 0xff80000011a97808 */ /* 0x000fe40001800000 */
        /* <DEDUP_REMOVED lines=164> */
.L_x_3531:
        /* <DEDUP_REMOVED lines=41> */
[----:B------:R-:W-:Y:S01]  /*15d60*/  MUFU.EX2 R32, R32 ;  /* 0x0000002000207308 */ /* 0x000fe20000000800 */
[C---:B-1----:R-:W-:Y:S01]  /*15d70*/  FFMA.FTZ R3, R2.reuse, R240, R34 ;  /* 0x000000f002037223 */ /* 0x042fe20000010022 */
[C---:B--2---:R-:W-:Y:S01]  /*15d80*/  F2FP.BF16.PACK_AB R148, R5.reuse, R34 ;  /* 0x000000220594723e */ /* 0x044fe200000010ff */
[----:B------:R-:W-:Y:S02]  /*15d90*/  FMUL.FTZ R64, R2, R84 ;  /* 0x0000005402407220 */ /* 0x000fe40000410000 */
[----:B------:R-:W-:Y:S01]  /*15da0*/  FADD.FTZ R17, R5, R3 ;  /* 0x0000000305117221 */ /* 0x000fe20000010000 */
[C---:B------:R-:W-:Y:S01]  /*15db0*/  FSEL R3, R4.reuse, RZ, P0 ;  /* 0x000000ff04037208 */ /* 0x040fe20000000000 */
[----:B------:R-:W-:Y:S02]  /*15dc0*/  FMUL.FTZ R5, R4, c[0x0][0x2d0] ;  /* 0x0000b40004057a20 */ /* 0x000fe40000410000 */
[C---:B------:R-:W-:Y:S01]  /*15dd0*/  FMUL.FTZ R65, R2.reuse, R85 ;  /* 0x0000005502417220 */ /* 0x040fe20000410000 */
[----:B------:R1:W2:Y:S01]  /*15de0*/  MUFU.EX2 R34, R16 ;  /* 0x0000001000227308 */ /* 0x0002a20000000800 */
[----:B------:R-:W-:Y:S01]  /*15df0*/  FADD.FTZ R3, -R3, R80 ;  /* 0x0000005003037221 */ /* 0x000fe20000010100 */
[----:B------:R-:W-:Y:S01]  /*15e00*/  FSEL R5, R5, RZ, P0 ;  /* 0x000000ff05057208 */ /* 0x000fe20000000000 */
[----:B------:R-:W-:Y:S02]  /*15e10*/  FMUL.FTZ R49, R2, R101 ;  /* 0x0000006502317220 */ /* 0x000fe40000410000 */
[----:B------:R-:W-:Y:S02]  /*15e20*/  FMUL.FTZ R3, R3, c[0x0][0x2d0] ;  /* 0x0000b40003037a20 */ /* 0x000fe40000410000 */
[--C-:B------:R-:W-:Y:S02]  /*15e30*/  FFMA.FTZ R15, R37, c[0x0][0x2d0], -R5.reuse ;  /* 0x0000b400250f7a23 */ /* 0x100fe40000010805 */
[--C-:B------:R-:W-:Y:S02]  /*15e40*/  FFMA.FTZ R43, R11, c[0x0][0x2d0], -R5.reuse ;  /* 0x0000b4000b2b7a23 */ /* 0x100fe40000010805 */
[----:B------:R-:W4:Y:S01]  /*15e50*/  MUFU.EX2 R3, R3 ;  /* 0x0000000300037308 */ /* 0x000f220000000800 */
[--C-:B------:R-:W-:Y:S02]  /*15e60*/  FFMA.FTZ R151, R48, c[0x0][0x2d0], -R5.reuse ;  /* 0x0000b40030977a23 */ /* 0x100fe40000010805 */
[--C-:B------:R-:W-:Y:S02]  /*15e70*/  FFMA.FTZ R80, R52, c[0x0][0x2d0], -R5.reuse ;  /* 0x0000b40034507a23 */ /* 0x100fe40000010805 */
[--C-:B------:R-:W-:Y:S02]  /*15e80*/  FFMA.FTZ R46, R10, c[0x0][0x2d0], -R5.reuse ;  /* 0x0000b4000a2e7a23 */ /* 0x100fe40000010805 */
[--C-:B------:R-:W-:Y:S02]  /*15e90*/  FFMA.FTZ R170, R29, c[0x0][0x2d0], -R5.reuse ;  /* 0x0000b4001daa7a23 */ /* 0x100fe40000010805 */
[----:B------:R-:W-:Y:S01]  /*15ea0*/  FMUL.FTZ R29, R2, R121 ;  /* 0x00000079021d7220 */ /* 0x000fe20000410000 */
[----:B------:R-:W-:Y:S01]  /*15eb0*/  MUFU.EX2 R11, R15 ;  /* 0x0000000f000b7308 */ /* 0x000fe20000000800 */
[--C-:B------:R-:W-:Y:S02]  /*15ec0*/  FFMA.FTZ R169, R28, c[0x0][0x2d0], -R5.reuse ;  /* 0x0000b4001ca97a23 */ /* 0x100fe40000010805 */
[--C-:B-1----:R-:W-:Y:S01]  /*15ed0*/  FFMA.FTZ R16, R53, c[0x0][0x2d0], -R5.reuse ;  /* 0x0000b40035107a23 */ /* 0x102fe20000010805 */
[----:B--2---:R-:W-:Y:S01]  /*15ee0*/  F2FP.BF16.PACK_AB R150, R32, R34 ;  /* 0x000000222096723e */ /* 0x004fe200000010ff */
[----:B------:R-:W-:Y:S02]  /*15ef0*/  FMUL.FTZ R28, R2, R120 ;  /* 0x00000078021c7220 */ /* 0x000fe40000410000 */
[--C-:B------:R-:W-:Y:S02]  /*15f00*/  FFMA.FTZ R154, R45, c[0x0][0x2d0], -R5.reuse ;  /* 0x0000b4002d9a7a23 */ /* 0x100fe40000010805 */
[--C-:B------:R-:W-:Y:S01]  /*15f10*/  FFMA.FTZ R153, R44, c[0x0][0x2d0], -R5.reuse ;  /* 0x0000b4002c997a23 */ /* 0x100fe20000010805 */
[----:B------:R-:W-:Y:S01]  /*15f20*/  MUFU.EX2 R120, R80 ;  /* 0x0000005000787308 */ /* 0x000fe20000000800 */
[--C-:B------:R-:W-:Y:S02]  /*15f30*/  FFMA.FTZ R155, R41, c[0x0][0x2d0], -R5.reuse ;  /* 0x0000b400299b7a23 */ /* 0x100fe40000010805 */
[--C-:B------:R-:W-:Y:S02]  /*15f40*/  FFMA.FTZ R156, R40, c[0x0][0x2d0], -R5.reuse ;  /* 0x0000b400289c7a23 */ /* 0x100fe40000010805 */
[C---:B----4-:R-:W-:Y:S02]  /*15f50*/  FMUL.FTZ R66, R3.reuse, R86 ;  /* 0x0000005603427220 */ /* 0x050fe40000410000 */
[----:B------:R-:W-:Y:S02]  /*15f60*/  FMUL.FTZ R67, R3, R87 ;  /* 0x0000005703437220 */ /* 0x000fe40000410000 */
[----:B------:R-:W1:Y:S01]  /*15f70*/  LDSM.16.MT88.4 R84, [R203] ;  /* 0x00000000cb54783b */ /* 0x000e620000004200 */
        /* <DEDUP_REMOVED lines=27> */
[C---:B------:R-:W-:Y:S02]  /*16130*/  FMUL.FTZ R19, R3.reuse, R135 ;  /* 0x0000008703137220 */ /* 0x040fe40000410000 */
        /* <DEDUP_REMOVED lines=8> */
[C---:B------:R-:W-:Y:S02]  /*161c0*/  FMUL.FTZ R26, R3.reuse, R126 ;  /* 0x0000007e031a7220 */ /* 0x040fe40000410000 */
[C---:B------:R-:W-:Y:S02]  /*161d0*/  FMUL.FTZ R27, R3.reuse, R127 ;  /* 0x0000007f031b7220 */ /* 0x040fe40000410000 */
        /* <DEDUP_REMOVED lines=49> */
[C---:B------:R-:W-:Y:S01]  /*164f0*/  FMUL.FTZ R71, R3.reuse, R71 ;  /* 0x0000004703477220 */ /* 0x040fe20000410000 */
[----:B--2---:R-:W-:Y:S01]  /*16500*/  MOV R174, R132 ;  /* 0x0000008400ae7202 */ /* 0x004fe20000000f00 */
        /* <DEDUP_REMOVED lines=10> */
[----:B--2---:R-:W-:Y:S01]  /*165b0*/  LDSM.16.MT88.4 R124, [R204+0x3000] ;  /* 0x00300000cc7c783b */ /* 0x004fe20000004200 */
[C---:B---3--:R-:W-:Y:S02]  /*165c0*/  FFMA.FTZ R9, R3.reuse, R50, R11 ;  /* 0x0000003203097223 */ /* 0x048fe4000001000b */
[C---:B------:R-:W-:Y:S06]  /*165d0*/  FMUL.FTZ R11, R3.reuse, R139 ;  /* 0x0000008b030b7220 */ /* 0x040fec0000410000 */
[----:B------:R-:W-:Y:S01]  /*165e0*/  MUFU.EX2 R108, R242 ;  /* 0x000000f2006c7308 */ /* 0x000fe20000000800 */
[----:B------:R-:W-:Y:S02]  /*165f0*/  FADD.FTZ R15, R10, R9 ;  /* 0x000000090a0f7221 */ /* 0x000fe40000010000 */
[----:B------:R-:W-:Y:S02]  /*16600*/  FMUL.FTZ R9, R2, R137 ;  /* 0x0000008902097220 */ /* 0x000fe40000410000 */
[C---:B------:R-:W-:Y:S01]  /*16610*/  FMUL.FTZ R10, R3.reuse, R138 ;  /* 0x0000008a030a7220 */ /* 0x040fe20000410000 */
[----:B------:R-:W-:Y:S01]  /*16620*/  MOV R136, R15 ;  /* 0x0000000f00887202 */ /* 0x000fe20000000f00 */
[----:B------:R-:W-:Y:S02]  /*16630*/  FMUL.FTZ R50, R3, R102 ;  /* 0x0000006603327220 */ /* 0x000fe40000410000 */
[----:B------:R-:W-:Y:S01]  /*16640*/  LDSM.16.MT88.4 R100, [R204+0x1800] ;  /* 0x00180000cc64783b */ /* 0x000fe20000004200 */
[----:B------:R-:W-:Y:S02]  /*16650*/  MUFU.EX2 R137, R155 ;  /* 0x0000009b00897308 */ /* 0x000fe40000000800 */
[C---:B-1----:R-:W-:Y:S08]  /*16660*/  HMMA.16816.F32.BF16 R8, R148.reuse, R84, R8 ;  /* 0x000000549408723c */ /* 0x042ff00000041808 */
[C---:B------:R-:W-:Y:S01]  /*16670*/  HMMA.16816.F32.BF16 R16, R148.reuse, R86, R16 ;  /* 0x000000569410723c */ /* 0x040fe20000041810 */
[----:B------:R-:W1:Y:S01]  /*16680*/  LDSM.16.MT88.4 R84, [R204] ;  /* 0x00000000cc54783b */ /* 0x000e620000004200 */
[----:B------:R-:W2:Y:S10]  /*16690*/  MUFU.EX2 R15, R168 ;  /* 0x000000a8000f7308 */ /* 0x000eb40000000800 */
[----:B------:R-:W-:Y:S10]  /*166a0*/  MUFU.EX2 R168, R159 ;  /* 0x0000009f00a87308 */ /* 0x000ff40000000800 */
[----:B------:R-:W-:Y:S01]  /*166b0*/  MUFU.EX2 R159, R240 ;  /* 0x000000f0009f7308 */ /* 0x000fe20000000800 */
[----:B--2---:R-:W-:Y:S09]  /*166c0*/  FADD.FTZ R2, R15, R152 ;  /* 0x000000980f027221 */ /* 0x004ff20000010000 */
[----:B------:R-:W2:Y:S01]  /*166d0*/  MUFU.EX2 R3, R167 ;  /* 0x000000a700037308 */ /* 0x000ea20000000800 */
[C---:B-1----:R-:W-:Y:S09]  /*166e0*/  HMMA.16816.F32.BF16 R20, R148.reuse, R84, R20 ;  /* 0x000000549414723c */ /* 0x042ff20000041814 */
[----:B------:R-:W-:Y:S01]  /*166f0*/  MUFU.EX2 R167, R160 ;  /* 0x000000a000a77308 */ /* 0x000fe20000000800 */
[C---:B------:R-:W-:Y:S01]  /*16700*/  HMMA.16816.F32.BF16 R24, R148.reuse, R86, R24 ;  /* 0x000000569418723c */ /* 0x040fe20000041818 */
[----:B------:R-:W1:Y:S08]  /*16710*/  LDSM.16.MT88.4 R84, [R206] ;  /* 0x00000000ce54783b */ /* 0x000e700000004200 */
[----:B------:R-:W-:Y:S03]  /*16720*/  MUFU.EX2 R160, R239 ;  /* 0x000000ef00a07308 */ /* 0x000fe60000000800 */
[C---:B--2---:R-:W-:Y:S04]  /*16730*/  FADD.FTZ R2, R3.reuse, R2 ;  /* 0x0000000203027221 */ /* 0x044fe80000010000 */
[----:B------:R-:W-:Y:S03]  /*16740*/  FADD.FTZ R2, R92, R2 ;  /* 0x000000025c027221 */ /* 0x000fe60000010000 */
[----:B------:R-:W-:Y:S01]  /*16750*/  MUFU.EX2 R113, R113 ;  /* 0x0000007100717308 */ /* 0x000fe20000000800 */
[----:B------:R-:W-:Y:S09]  /*16760*/  FADD.FTZ R2, R80, R2 ;  /* 0x0000000250027221 */ /* 0x000ff20000010000 */
[----:B------:R-:W2:Y:S10]  /*16770*/  MUFU.EX2 R112, R112 ;  /* 0x0000007000707308 */ /* 0x000eb40000000800 */
[----:B------:R-:W-:Y:S01]  /*16780*/  MUFU.EX2 R158, R245 ;  /* 0x000000f5009e7308 */ /* 0x000fe20000000800 */
[C---:B-1----:R-:W-:Y:S09]  /*16790*/  HMMA.16816.F32.BF16 R28, R148.reuse, R84, R28 ;  /* 0x00000054941c723c */ /* 0x042ff2000004181c */
[----:B------:R-:W-:Y:S01]  /*167a0*/  MUFU.EX2 R157, R246 ;  /* 0x000000f6009d7308 */ /* 0x000fe20000000800 */
[C---:B------:R-:W-:Y:S01]  /*167b0*/  HMMA.16816.F32.BF16 R32, R148.reuse, R86, R32 ;  /* 0x000000569420723c */ /* 0x040fe20000041820 */
[----:B------:R-:W1:Y:S08]  /*167c0*/  LDSM.16.MT88.4 R84, [R205] ;  /* 0x00000000cd54783b */ /* 0x000e700000004200 */
[----:B------:R-:W-:Y:S10]  /*167d0*/  MUFU.EX2 R156, R247 ;  /* 0x000000f7009c7308 */ /* 0x000ff40000000800 */
[----:B------:R-:W-:Y:S10]  /*167e0*/  MUFU.EX2 R155, R250 ;  /* 0x000000fa009b7308 */ /* 0x000ff40000000800 */
[----:B------:R-:W3:Y:S01]  /*167f0*/  MUFU.EX2 R152, R129 ;  /* 0x0000008100987308 */ /* 0x000ee20000000800 */
        /* <DEDUP_REMOVED lines=18> */
[----:B------:R-:W4:Y:S02]  /*16920*/  LDSM.16.MT88.4 R92, [R204+0x800] ;  /* 0x00080000cc5c783b */ /* 0x000f240000004200 */
[----:B------:R-:W5:Y:S01]  /*16930*/  MUFU.EX2 R3, R164 ;  /* 0x000000a400037308 */ /* 0x000f620000000800 */
[----:B------:R-:W-:Y:S02]  /*16940*/  F2FP.BF16.PACK_AB R87, R132, R137 ;  /* 0x000000898457723e */ /* 0x000fe400000010ff */
[----:B--2---:R-:W-:Y:S02]  /*16950*/  F2FP.BF16.PACK_AB R148, R112, R113 ;  /* 0x000000717094723e */ /* 0x004fe400000010ff */
[----:B------:R-:W-:Y:S02]  /*16960*/  F2FP.BF16.PACK_AB R149, R153, R154 ;  /* 0x0000009a9995723e */ /* 0x000fe400000010ff */
[----:B---3--:R-:W-:Y:S01]  /*16970*/  F2FP.BF16.PACK_AB R151, R5, R152 ;  /* 0x000000980597723e */ /* 0x008fe200000010ff */
[C---:B------:R-:W-:Y:S02]  /*16980*/  HMMA.16816.F32.BF16 R8, R84.reuse, R88, R8 ;  /* 0x000000585408723c */ /* 0x040fe40000041808 */
[----:B------:R-:W2:Y:S03]  /*16990*/  MUFU.EX2 R80, R162 ;  /* 0x000000a200507308 */ /* 0x000ea60000000800 */
[----:B-1----:R-:W-:Y:S03]  /*169a0*/  FADD.FTZ R2, R15, R2 ;  /* 0x000000020f027221 */ /* 0x002fe60000010000 */
[C---:B------:R-:W-:Y:S01]  /*169b0*/  HMMA.16816.F32.BF16 R16, R84.reuse, R90, R16 ;  /* 0x0000005a5410723c */ /* 0x040fe20000041810 */
[----:B------:R-:W1:Y:S03]  /*169c0*/  LDSM.16.MT88.4 R88, [R206+0x800] ;  /* 0x00080000ce58783b */ /* 0x000e660000004200 */
[----:B------:R-:W-:Y:S01]  /*169d0*/  MUFU.EX2 R165, R169 ;  /* 0x000000a900a57308 */ /* 0x000fe20000000800 */
[C---:B-----5:R-:W-:Y:S04]  /*169e0*/  FADD.FTZ R2, R3.reuse, R2 ;  /* 0x0000000203027221 */ /* 0x060fe80000010000 */
[----:B------:R-:W-:Y:S05]  /*169f0*/  FADD.FTZ R2, R96, R2 ;  /* 0x0000000260027221 */ /* 0x000fea0000010000 */
[----:B------:R-:W-:Y:S01]  /*16a00*/  MUFU.EX2 R164, R171 ;  /* 0x000000ab00a47308 */ /* 0x000fe20000000800 */
[C---:B--2---:R-:W-:Y:S01]  /*16a10*/  FADD.FTZ R2, R80.reuse, R2 ;  /* 0x0000000250027221 */ /* 0x044fe20000010000 */
[C---:B----4-:R-:W-:Y:S08]  /*16a20*/  HMMA.16816.F32.BF16 R20, R84.reuse, R92, R20 ;  /* 0x0000005c5414723c */ /* 0x050ff00000041814 */
        /* <DEDUP_REMOVED lines=23> */
[----:B------:R4:W-:Y:S02]  /*16ba0*/  MUFU.EX2 R80, R173 ;  /* 0x000000ad00507308 */ /* 0x0009e40000000800 */
[----:B------:R-:W-:Y:S02]  /*16bb0*/  F2FP.BF16.PACK_AB R84, R3, R15 ;  /* 0x0000000f0354723e */ /* 0x000fe400000010ff */
[----:B------:R-:W-:Y:S02]  /*16bc0*/  F2FP.BF16.PACK_AB R85, R128, R133 ;  /* 0x000000858055723e */ /* 0x000fe400000010ff */
[----:B------:R-:W-:Y:S04]  /*16bd0*/  F2FP.BF16.PACK_AB R87, R167, R168 ;  /* 0x000000a8a757723e */ /* 0x000fe800000010ff */
[----:B------:R-:W5:Y:S03]  /*16be0*/  MUFU.EX2 R15, R225 ;  /* 0x000000e1000f7308 */ /* 0x000f660000000800 */
[C---:B-1----:R-:W-:Y:S07]  /*16bf0*/  HMMA.16816.F32.BF16 R8, R84.reuse, R88, R8 ;  /* 0x000000585408723c */ /* 0x042fee0000041808 */
[----:B------:R1:W1:Y:S01]  /*16c00*/  MUFU.EX2 R3, R175 ;  /* 0x000000af00037308 */ /* 0x0002620000000800 */
[C---:B------:R-:W-:Y:S01]  /*16c10*/  HMMA.16816.F32.BF16 R16, R84.reuse, R90, R16 ;  /* 0x0000005a5410723c */ /* 0x040fe20000041810 */
[----:B------:R-:W3:Y:S03]  /*16c20*/  LDSM.16.MT88.4 R88, [R205+0x1000] ;  /* 0x00100000cd58783b */ /* 0x000ee60000004200 */
[----:B----4-:R-:W-:Y:S04]  /*16c30*/  MOV R173, R137 ;  /* 0x0000008900ad7202 */ /* 0x010fe80000000f00 */
[C---:B--2---:R-:W-:Y:S04]  /*16c40*/  HMMA.16816.F32.BF16 R20, R84.reuse, R92, R20 ;  /* 0x0000005c5414723c */ /* 0x044fe80000041814 */
[----:B-----5:R-:W-:Y:S01]  /*16c50*/  FADD.FTZ R2, R15, R2 ;  /* 0x000000020f027221 */ /* 0x020fe20000010000 */
[----:B------:R-:W-:Y:S03]  /*16c60*/  MOV R225, R128 ;  /* 0x0000008000e17202 */ /* 0x000fe60000000f00 */
[C---:B------:R-:W-:Y:S01]  /*16c70*/  HMMA.16816.F32.BF16 R24, R84.reuse, R94, R24 ;  /* 0x0000005e5418723c */ /* 0x040fe20000041818 */
[----:B------:R-:W2:Y:S03]  /*16c80*/  LDSM.16.MT88.4 R92, [R203+0x4800] ;  /* 0x00480000cb5c783b */ /* 0x000ea60000004200 */
[----:B-1----:R-:W-:Y:S01]  /*16c90*/  MOV R175, R133 ;  /* 0x0000008500af7202 */ /* 0x002fe20000000f00 */
[C---:B------:R-:W-:Y:S03]  /*16ca0*/  FADD.FTZ R2, R3.reuse, R2 ;  /* 0x0000000203027221 */ /* 0x040fe60000010000 */
[C---:B---3--:R-:W-:Y:S01]  /*16cb0*/  HMMA.16816.F32.BF16 R28, R84.reuse, R96, R28 ;  /* 0x00000060541c723c */ /* 0x048fe2000004181c */
[----:B------:R-:W-:Y:S03]  /*16cc0*/  LDSM.16.MT88.4 R132, [R203+0x3000] ;  /* 0x00300000cb84783b */ /* 0x000fe60000004200 */
[----:B------:R-:W-:Y:S04]  /*16cd0*/  FADD.FTZ R2, R104, R2 ;  /* 0x0000000268027221 */ /* 0x000fe80000010000 */
[C---:B------:R-:W-:Y:S01]  /*16ce0*/  HMMA.16816.F32.BF16 R32, R84.reuse, R98, R32 ;  /* 0x000000625420723c */ /* 0x040fe20000041820 */
[----:B------:R-:W1:Y:S03]  /*16cf0*/  LDSM.16.MT88.4 R96, [R204+0x4800] ;  /* 0x00480000cc60783b */ /* 0x000e660000004200 */
[C---:B------:R-:W-:Y:S04]  /*16d00*/  FADD.FTZ R2, R80.reuse, R2 ;  /* 0x0000000250027221 */ /* 0x040fe80000010000 */
        /* <DEDUP_REMOVED lines=27> */
[C---:B--2---:R-:W-:Y:S04]  /*16ec0*/  FADD.FTZ R2, R3.reuse, R2 ;  /* 0x0000000203027221 */ /* 0x044fe80000010000 */
        /* <DEDUP_REMOVED lines=53> */
[C---:B--2---:R-:W-:Y:S03]  /*17220*/  HMMA.16816.F32.BF16 R44, R84.reuse, R92, R44 ;  /* 0x0000005c542c723c */ /* 0x044fe6000004182c */
[----:B------:R-:W2:Y:S01]  /*17230*/  MUFU.EX2 R15, R116 ;  /* 0x00000074000f7308 */ /* 0x000ea20000000800 */
        /* <DEDUP_REMOVED lines=8> */
[C---:B--2---:R-:W-:Y:S01]  /*172c0*/  FADD.FTZ R240, R15.reuse, R2 ;  /* 0x000000020ff07221 */ /* 0x044fe20000010000 */
[----:B------:R-:W-:Y:S01]  /*172d0*/  F2FP.BF16.PACK_AB R150, R15, R80 ;  /* 0x000000500f96723e */ /* 0x000fe200000010ff */
[----:B------:R-:W-:Y:S01]  /*172e0*/  FADD.FTZ R2, R121, R3 ;  /* 0x0000000379027221 */ /* 0x000fe20000010000 */
[----:B------:R-:W-:Y:S01]  /*172f0*/  MOV R15, R6 ;  /* 0x00000006000f7202 */ /* 0x000fe20000000f00 */
[C---:B-1----:R-:W-:Y:S01]  /*17300*/  HMMA.16816.F32.BF16 R60, R84.reuse, R104, R60 ;  /* 0x00000068543c723c */ /* 0x042fe2000004183c */
        /* <DEDUP_REMOVED lines=74> */
[C---:B--2---:R-:W-:Y:S02]  /*177b0*/  ISETP.GT.AND P0, PT, R235.reuse, R3, PT ;  /* 0x00000003eb00720c */ /* 0x044fe40003f04270 */
[----:B------:R-:W-:Y:S11]  /*177c0*/  IADD3 R235, R235, -0x1, RZ ;  /* 0xffffffffebeb7810 */ /* 0x000ff60007ffe0ff */
[----:B------:R-:W-:-:S05]  /*177d0*/  @P0 BRA `(.L_x_3428) ;  /* 0xffffc02000000947 */ /* 0x000fca000383ffff */
.L_x_3412:
[----:B--2---:R-:W2:Y:S02]  /*177e0*/  LDL R2, [R1+0xc] ;  /* 0x00000c0001027983 */ /* 0x004ea40000100800 */
[----:B--2---:R-:W-:-:S13]  /*177f0*/  ISETP.GE.AND P0, PT, R235, R2, PT ;  /* 0x00000002eb00720c */ /* 0x004fda0003f06270 */
[----:B------:R-:W-:Y:S05]  /*17800*/  @!P0 BRA `(.L_x_3429) ;  /* 0x0000381000008947 */ /* 0x000fea0003800000 */
.L_x_3444:
        /* <DEDUP_REMOVED lines=35> */
.L_x_3532:
        /* <DEDUP_REMOVED lines=42> */
.L_x_3533:
        /* <DEDUP_REMOVED lines=15> */
.L_x_3432:
[----:B------:R-:W-:Y:S05]  /*17dd0*/  BSYNC B0 ;  /* 0x0000000000007941 */ /* 0x000fea0003800000 */
.L_x_3431:
[----:B------:R-:W0:Y:S01]  /*17de0*/  LDGDEPBAR ;  /* 0x00000000000079af */ /* 0x000e220000000000 */
[----:B------:R-:W-:Y:S01]  /*17df0*/  WARPSYNC 0xffffffff ;  /* 0xffffffff00007948 */ /* 0x000fe20003800000 */
[C---:B---3--:R-:W-:Y:S01]  /*17e00*/  HMMA.16816.F32.BF16 R8, R140.reuse, R16, RZ ;  /* 0x000000108c08723c */ /* 0x048fe200000418ff */
[----:B------:R-:W-:Y:S05]  /*17e10*/  BSSY B0, `(.L_x_3434) ;  /* 0x0000113000007945 */ /* 0x000fea0003800000 */
[----:B-12---:R-:W2:Y:S02]  /*17e20*/  LDL R2, [R1+0xc] ;  /* 0x00000c0001027983 */ /* 0x006ea40000100800 */
        /* <DEDUP_REMOVED lines=193> */
.L_x_3534:
[----:B------:R-:W-:-:S05]  /*18a40*/  BRA.DIV ~URZ, `(.L_x_3437) ;  /* 0x00008e827f007947 */ /* 0x000fca000b800000 */
[----:B------:R3:W4:Y:S02]  /*18a50*/  SHFL.IDX PT, R148, R80, RZ, 0x181f ;  /* 0x00181fff50947589 */ /* 0x00072400000e0000 */
.L_x_3535:
        /* <DEDUP_REMOVED lines=20> */
.L_x_3536:
        /* <DEDUP_REMOVED lines=19> */
.L_x_3537:
[----:B------:R-:W-:-:S05]  /*18cd0*/  BRA.DIV ~URZ, `(.L_x_3440) ;  /* 0x00008da27f007947 */ /* 0x000fca000b800000 */
[----:B------:R2:W3:Y:S02]  /*18ce0*/  SHFL.IDX PT, R148, R80, 0x2, 0x181f ;  /* 0x00581f0050947f89 */ /* 0x0004e400000e0000 */
.L_x_3538:
        /* <DEDUP_REMOVED lines=20> */
.L_x_3539:
[----:B------:R-:W-:Y:S11]  /*18e30*/  ISETP.GE.AND P0, PT, R236, 0x61, PT ;  /* 0x00000061ec00780c */ /* 0x000ff60003f06270 */
[----:B------:R-:W-:Y:S02]  /*18e40*/  @!UPT UIADD3 URZ, URZ, URZ, URZ ;  /* 0x0000003f3f3ff290 */ /* 0x000fe4000fffe03f */
[C---:B-1----:R-:W-:Y:S02]  /*18e50*/  @P0 IADD3 R2, -R226.reuse, 0x10, RZ ;  /* 0x00000010e2020810 */ /* 0x042fe40007ffe1ff */
        /* <DEDUP_REMOVED lines=14> */
.L_x_3435:
[----:B------:R-:W-:Y:S05]  /*18f40*/  BSYNC B0 ;  /* 0x0000000000007941 */ /* 0x000fea0003800000 */
.L_x_3434:
        /* <DEDUP_REMOVED lines=59> */
.L_x_3540:
[----:B-12---:R-:W-:Y:S01]  /*19300*/  FMNMX.FTZ R4, R4, R2, !PT ;  /* 0x0000000204047209 */ /* 0x006fe20007810000 */
[----:B------:R-:W-:-:S05]  /*19310*/  BRA.DIV ~URZ, `(.L_x_3443) ;  /* 0x000088f27f007947 */ /* 0x000fca000b800000 */
[----:B------:R-:W1:Y:S02]  /*19320*/  SHFL.BFLY PT, R2, R4, 0x1, 0x1f ;  /* 0x0c201f0004027f89 */ /* 0x000e6400000e0000 */
[----:B-1----:R-:W-:Y:S02]  /*19330*/  FMNMX.FTZ R6, R4, R2, !PT ;  /* 0x0000000204067209 */ /* 0x002fe40007810000 */
[----:B------:R-:W1:Y:S02]  /*19340*/  SHFL.BFLY PT, R2, R80, 0x2, 0x1f ;  /* 0x0c401f0050027f89 */ /* 0x000e6400000e0000 */
[----:B-1----:R-:W-:Y:S05]  /*19350*/  FMNMX.FTZ R4, R80, R2, !PT ;  /* 0x0000000250047209 */ /* 0x002fea0007810000 */
[----:B------:R1:W2:Y:S02]  /*19360*/  SHFL.BFLY PT, R2, R4, 0x1, 0x1f ;  /* 0x0c201f0004027f89 */ /* 0x0002a400000e0000 */
.L_x_3541:
[----:B-12---:R-:W-:Y:S01]  /*19370*/  FMNMX.FTZ R4, R2, R4, !PT ;  /* 0x0000000402047209 */ /* 0x006fe20007810000 */
[C---:B------:R-:W-:Y:S01]  /*19380*/  FADD.FTZ R2, -R6.reuse, R15 ;  /* 0x0000000f06027221 */ /* 0x040fe20000010100 */
[----:B------:R-:W-:Y:S01]  /*19390*/  WARPSYNC 0xffffffff ;  /* 0xffffffff00007948 */ /* 0x000fe20003800000 */
[----:B------:R-:W-:Y:S02]  /*193a0*/  FMUL.FTZ R15, R6, c[0x0][0x2d0] ;  /* 0x0000b400060f7a20 */ /* 0x000fe40000410000 */
        /* <DEDUP_REMOVED lines=37> */
[----:B------:R-:W-:Y:S02]  /*19600*/  FMUL.FTZ R65, R3, R85 ;  /* 0x0000005503417220 */ /* 0x000fe40000410000 */
[----:B------:R-:W-:Y:S02]  /*19610*/  FADD.FTZ R9, R8, R2 ;  /* 0x0000000208097221 */ /* 0x000fe40000010000 */
[C---:B------:R-:W-:Y:S02]  /*19620*/  FMUL.FTZ R8, R4.reuse, c[0x0][0x2d0] ;  /* 0x0000b40004087a20 */ /* 0x040fe40000410000 */
[----:B------:R-:W-:Y:S02]  /*19630*/  FADD.FTZ R2, -R4, R5 ;  /* 0x0000000504027221 */ /* 0x000fe40000010100 */
[--C-:B------:R-:W-:Y:S02]  /*19640*/  FFMA.FTZ R153, R22, c[0x0][0x2d0], -R8.reuse ;  /* 0x0000b40016997a23 */ /* 0x100fe40000010808 */
[----:B------:R-:W2:Y:S01]  /*19650*/  LDL.LU R22, [R1] ;  /* 0x0000000001167983 */ /* 0x000ea20000300800 */
        /* <DEDUP_REMOVED lines=24> */
[--C-:B------:R-:W-:Y:S01]  /*197e0*/  FFMA.FTZ R151, R19, c[0x0][0x2d0], -R8.reuse ;  /* 0x0000b40013977a23 */ /* 0x100fe20000010808 */
[----:B------:R-:W-:Y:S01]  /*197f0*/  MOV R19, R64 ;  /* 0x0000004000137202 */ /* 0x000fe20000000f00 */
[----:B------:R-:W-:Y:S01]  /*19800*/  FMUL.FTZ R64, R3, R84 ;  /* 0x0000005403407220 */ /* 0x000fe20000410000 */
[----:B------:R-:W-:Y:S01]  /*19810*/  MUFU.EX2 R10, R10 ;  /* 0x0000000a000a7308 */ /* 0x000fe20000000800 */
[--C-:B------:R-:W-:Y:S02]  /*19820*/  FFMA.FTZ R152, R23, c[0x0][0x2d0], -R8.reuse ;  /* 0x0000b40017987a23 */ /* 0x100fe40000010808 */
[--C-:B------:R-:W-:Y:S02]  /*19830*/  FFMA.FTZ R162, R30, c[0x0][0x2d0], -R8.reuse ;  /* 0x0000b4001ea27a23 */ /* 0x100fe40000010808 */
[--C-:B------:R-:W-:Y:S02]  /*19840*/  FFMA.FTZ R161, R31, c[0x0][0x2d0], -R8.reuse ;  /* 0x0000b4001fa17a23 */ /* 0x100fe40000010808 */
[--C-:B------:R-:W-:Y:S02]  /*19850*/  FFMA.FTZ R170, R38, c[0x0][0x2d0], -R8.reuse ;  /* 0x0000b40026aa7a23 */ /* 0x100fe40000010808 */
[----:B------:R-:W-:Y:S01]  /*19860*/  FFMA.FTZ R169, R39, c[0x0][0x2d0], -R8 ;  /* 0x0000b40027a97a23 */ /* 0x000fe20000010808 */
[----:B------:R-:W3:Y:S01]  /*19870*/  MUFU.EX2 R11, R11 ;  /* 0x0000000b000b7308 */ /* 0x000ee20000000800 */
[C---:B------:R-:W-:Y:S01]  /*19880*/  FMUL.FTZ R8, R3.reuse, R136 ;  /* 0x0000008803087220 */ /* 0x040fe20000410000 */
[----:B------:R-:W-:Y:S01]  /*19890*/  MOV R136, R67 ;  /* 0x0000004300887202 */ /* 0x000fe20000000f00 */
[----:B-1----:R-:W-:Y:S02]  /*198a0*/  FMUL.FTZ R67, R2, R87 ;  /* 0x0000005702437220 */ /* 0x002fe40000410000 */
[----:B------:R-:W-:Y:S02]  /*198b0*/  FADD.FTZ R5, R16, R9 ;  /* 0x0000000910057221 */ /* 0x000fe40000010000 */
[C---:B------:R-:W-:Y:S01]  /*198c0*/  FMUL.FTZ R9, R3.reuse, R137 ;  /* 0x0000008903097220 */ /* 0x040fe20000410000 */
[----:B------:R-:W-:Y:S01]  /*198d0*/  MOV R137, R66 ;  /* 0x0000004200897202 */ /* 0x000fe20000000f00 */
[C---:B------:R-:W-:Y:S02]  /*198e0*/  FMUL.FTZ R66, R2.reuse, R86 ;  /* 0x0000005602427220 */ /* 0x040fe40000410000 */
[----:B------:R-:W1:Y:S01]  /*198f0*/  LDSM.16.MT88.4 R84, [R203] ;  /* 0x00000000cb54783b */ /* 0x000e620000004200 */
[----:B------:R-:W-:Y:S02]  /*19900*/  FMUL.FTZ R29, R3, R121 ;  /* 0x00000079031d7220 */ /* 0x000fe40000410000 */
[C---:B------:R-:W-:Y:S01]  /*19910*/  FMUL.FTZ R30, R2.reuse, R122 ;  /* 0x0000007a021e7220 */ /* 0x040fe20000410000 */
[----:B------:R-:W-:Y:S01]  /*19920*/  MUFU.EX2 R121, R80 ;  /* 0x0000005000797308 */ /* 0x000fe20000000800 */
[----:B------:R-:W-:Y:S02]  /*19930*/  FADD.FTZ R154, R17, R5 ;  /* 0x00000005119a7221 */ /* 0x000fe40000010000 */
[C---:B------:R-:W-:Y:S02]  /*19940*/  FMUL.FTZ R28, R3.reuse, R120 ;  /* 0x00000078031c7220 */ /* 0x040fe40000410000 */
[C---:B------:R-:W-:Y:S01]  /*19950*/  FMUL.FTZ R36, R3.reuse, R112 ;  /* 0x0000007003247220 */ /* 0x040fe20000410000 */
[----:B------:R-:W-:Y:S01]  /*19960*/  MOV R112, R149 ;  /* 0x0000009500707202 */ /* 0x000fe20000000f00 */
[C---:B------:R-:W-:Y:S01]  /*19970*/  FMUL.FTZ R16, R3.reuse, R132 ;  /* 0x0000008403107220 */ /* 0x040fe20000410000 */
[----:B------:R-:W-:Y:S01]  /*19980*/  MOV R132, R63 ;  /* 0x0000003f00847202 */ /* 0x000fe20000000f00 */
[----:B------:R-:W-:Y:S01]  /*19990*/  FMUL.FTZ R17, R3, R133 ;  /* 0x0000008503117220 */ /* 0x000fe20000410000 */
[----:B------:R-:W4:Y:S01]  /*199a0*/  MUFU.EX2 R122, R151 ;  /* 0x00000097007a7308 */ /* 0x000f220000000800 */
[----:B---3--:R-:W-:Y:S01]  /*199b0*/  F2FP.BF16.PACK_AB R149, R11, R10 ;  /* 0x0000000a0b95723e */ /* 0x008fe200000010ff */
[C---:B------:R-:W-:Y:S01]  /*199c0*/  FMUL.FTZ R24, R3.reuse, R124 ;  /* 0x0000007c03187220 */ /* 0x040fe20000410000 */
[----:B------:R-:W-:Y:S01]  /*199d0*/  MOV R124, R19 ;  /* 0x00000013007c7202 */ /* 0x000fe20000000f00 */
[C---:B------:R-:W-:Y:S01]  /*199e0*/  FMUL.FTZ R19, R2.reuse, R135 ;  /* 0x0000008702137220 */ /* 0x040fe20000410000 */
[----:B------:R-:W-:Y:S01]  /*199f0*/  MOV R133, R62 ;  /* 0x0000003e00857202 */ /* 0x000fe20000000f00 */
        /* <DEDUP_REMOVED lines=11> */
[----:B------:R-:W-:Y:S01]  /*19ab0*/  FMUL.FTZ R34, R2, R118 ;  /* 0x0000007602227220 */ /* 0x000fe20000410000 */
[----:B----4-:R-:W-:Y:S01]  /*19ac0*/  F2FP.BF16.PACK_AB R151, R122, R121 ;  /* 0x000000797a97723e */ /* 0x010fe200000010ff */
        /* <DEDUP_REMOVED lines=22> */
[----:B------:R-:W-:Y:S01]  /*19c30*/  LDSM.16.MT88.4 R100, [R204+0x1800] ;  /* 0x00180000cc64783b */ /* 0x000fe20000004200 */
        /* <DEDUP_REMOVED lines=17> */
[----:B---3--:R-:W-:Y:S01]  /*19d50*/  MOV R174, R117 ;  /* 0x0000007500ae7202 */ /* 0x008fe20000000f00 */
[C---:B------:R-:W-:Y:S02]  /*19d60*/  FMUL.FTZ R72, R3.reuse, R72 ;  /* 0x0000004803487220 */ /* 0x040fe40000410000 */
[----:B------:R-:W-:Y:S02]  /*19d70*/  FMUL.FTZ R73, R3, R73 ;  /* 0x0000004903497220 */ /* 0x000fe40000410000 */
[C---:B------:R-:W-:Y:S01]  /*19d80*/  FMUL.FTZ R70, R2.reuse, R70 ;  /* 0x0000004602467220 */ /* 0x040fe20000410000 */
[----:B------:R-:W-:Y:S01]  /*19d90*/  MUFU.EX2 R3, R159 ;  /* 0x0000009f00037308 */ /* 0x000fe20000000800 */
[C---:B------:R-:W-:Y:S02]  /*19da0*/  FMUL.FTZ R71, R2.reuse, R71 ;  /* 0x0000004702477220 */ /* 0x040fe40000410000 */
[C---:B------:R-:W-:Y:S02]  /*19db0*/  FMUL.FTZ R74, R2.reuse, R74 ;  /* 0x0000004a024a7220 */ /* 0x040fe40000410000 */
[C---:B------:R-:W-:Y:S05]  /*19dc0*/  FMUL.FTZ R75, R2.reuse, R75 ;  /* 0x0000004b024b7220 */ /* 0x040fea0000410000 */
        /* <DEDUP_REMOVED lines=12> */
[C---:B--2---:R-:W-:Y:S02]  /*19e90*/  FFMA.FTZ R5, R2.reuse, R22, R10 ;  /* 0x0000001602057223 */ /* 0x044fe4000001000a */
[C---:B------:R-:W-:Y:S02]  /*19ea0*/  FMUL.FTZ R10, R2.reuse, R138 ;  /* 0x0000008a020a7220 */ /* 0x040fe40000410000 */
[----:B------:R-:W-:Y:S02]  /*19eb0*/  FADD.FTZ R120, R11, R5 ;  /* 0x000000050b787221 */ /* 0x000fe40000010000 */
[C---:B------:R-:W-:Y:S02]  /*19ec0*/  FMUL.FTZ R11, R2.reuse, R139 ;  /* 0x0000008b020b7220 */ /* 0x040fe40000410000 */
[----:B------:R-:W-:Y:S01]  /*19ed0*/  FMUL.FTZ R22, R2, R130 ;  /* 0x0000008202167220 */ /* 0x000fe20000410000 */
[----:B------:R-:W2:Y:S04]  /*19ee0*/  MUFU.EX2 R5, R160 ;  /* 0x000000a000057308 */ /* 0x000ea80000000800 */
[C---:B-1----:R-:W-:Y:S06]  /*19ef0*/  HMMA.16816.F32.BF16 R8, R148.reuse, R84, R8 ;  /* 0x000000549408723c */ /* 0x042fec0000041808 */
[----:B------:R-:W-:Y:S02]  /*19f00*/  MUFU.EX2 R160, R239 ;  /* 0x000000ef00a07308 */ /* 0x000fe40000000800 */
[C---:B------:R-:W-:Y:S01]  /*19f10*/  HMMA.16816.F32.BF16 R16, R148.reuse, R86, R16 ;  /* 0x000000569410723c */ /* 0x040fe20000041810 */
[----:B------:R-:W1:Y:S07]  /*19f20*/  LDSM.16.MT88.4 R84, [R204] ;  /* 0x00000000cc54783b */ /* 0x000e6e0000004200 */
[----:B------:R-:W-:Y:S01]  /*19f30*/  MUFU.EX2 R157, R246 ;  /* 0x000000f6009d7308 */ /* 0x000fe20000000800 */
[----:B--2---:R-:W-:Y:S04]  /*19f40*/  FADD.FTZ R2, R5, R154 ;  /* 0x0000009a05027221 */ /* 0x004fe80000010000 */
[C---:B------:R-:W-:Y:S05]  /*19f50*/  FADD.FTZ R2, R3.reuse, R2 ;  /* 0x0000000203027221 */ /* 0x040fea0000010000 */
[----:B------:R2:W3:Y:S01]  /*19f60*/  MUFU.EX2 R154, R133 ;  /* 0x00000085009a7308 */ /* 0x0004e20000000800 */
[----:B------:R-:W-:Y:S04]  /*19f70*/  FADD.FTZ R2, R92, R2 ;  /* 0x000000025c027221 */ /* 0x000fe80000010000 */
[----:B------:R-:W-:Y:S05]  /*19f80*/  FADD.FTZ R2, R80, R2 ;  /* 0x0000000250027221 */ /* 0x000fea0000010000 */
[----:B------:R-:W-:Y:S10]  /*19f90*/  MUFU.EX2 R156, R247 ;  /* 0x000000f7009c7308 */ /* 0x000ff40000000800 */
[----:B------:R-:W-:Y:S01]  /*19fa0*/  MUFU.EX2 R155, R251 ;  /* 0x000000fb009b7308 */ /* 0x000fe20000000800 */
[C---:B-1----:R-:W-:Y:S01]  /*19fb0*/  HMMA.16816.F32.BF16 R20, R148.reuse, R84, R20 ;  /* 0x000000549414723c */ /* 0x042fe20000041814 */
[----:B--2---:R-:W-:Y:S07]  /*19fc0*/  LDSM.16.MT88.4 R132, [R203+0x3000] ;  /* 0x00300000cb84783b */ /* 0x004fee0000004200 */
[C---:B------:R-:W-:Y:S01]  /*19fd0*/  HMMA.16816.F32.BF16 R24, R148.reuse, R86, R24 ;  /* 0x000000569418723c */ /* 0x040fe20000041818 */
[----:B------:R-:W1:Y:S07]  /*19fe0*/  LDSM.16.MT88.4 R84, [R206] ;  /* 0x00000000ce54783b */ /* 0x000e6e0000004200 */
[C---:B-1----:R-:W-:Y:S08]  /*19ff0*/  HMMA.16816.F32.BF16 R28, R148.reuse, R84, R28 ;  /* 0x00000054941c723c */ /* 0x042ff0000004181c */
[C---:B------:R-:W-:Y:S01]  /*1a000*/  HMMA.16816.F32.BF16 R32, R148.reuse, R86, R32 ;  /* 0x000000569420723c */ /* 0x040fe20000041820 */
[----:B------:R-:W1:Y:S07]  /*1a010*/  LDSM.16.MT88.4 R84, [R205] ;  /* 0x00000000cd54783b */ /* 0x000e6e0000004200 */
        /* <DEDUP_REMOVED lines=18> */
[----:B------:R-:W2:Y:S02]  /*1a140*/  LDSM.16.MT88.4 R92, [R204+0x800] ;  /* 0x00080000cc5c783b */ /* 0x000ea40000004200 */
[----:B------:R-:W4:Y:S01]  /*1a150*/  MUFU.EX2 R3, R167 ;  /* 0x000000a700037308 */ /* 0x000f220000000800 */
[----:B------:R-:W-:Y:S02]  /*1a160*/  F2FP.BF16.PACK_AB R87, R117, R116 ;  /* 0x000000747557723e */ /* 0x000fe400000010ff */
[----:B------:R-:W-:Y:S02]  /*1a170*/  F2FP.BF16.PACK_AB R148, R112, R113 ;  /* 0x000000717094723e */ /* 0x000fe400000010ff */
[----:B---3--:R-:W-:Y:S03]  /*1a180*/  F2FP.BF16.PACK_AB R149, R153, R154 ;  /* 0x0000009a9995723e */ /* 0x008fe600000010ff */
[C---:B------:R-:W-:Y:S02]  /*1a190*/  HMMA.16816.F32.BF16 R8, R84.reuse, R88, R8 ;  /* 0x000000585408723c */ /* 0x040fe40000041808 */
[----:B------:R-:W3:Y:S03]  /*1a1a0*/  MUFU.EX2 R80, R165 ;  /* 0x000000a500507308 */ /* 0x000ee60000000800 */
[----:B-1----:R-:W-:Y:S03]  /*1a1b0*/  FADD.FTZ R2, R5, R2 ;  /* 0x0000000205027221 */ /* 0x002fe60000010000 */
[C---:B------:R-:W-:Y:S01]  /*1a1c0*/  HMMA.16816.F32.BF16 R16, R84.reuse, R90, R16 ;  /* 0x0000005a5410723c */ /* 0x040fe20000041810 */
[----:B------:R-:W1:Y:S03]  /*1a1d0*/  LDSM.16.MT88.4 R88, [R206+0x800] ;  /* 0x00080000ce58783b */ /* 0x000e660000004200 */
[----:B------:R-:W-:Y:S01]  /*1a1e0*/  MUFU.EX2 R168, R163 ;  /* 0x000000a300a87308 */ /* 0x000fe20000000800 */
[C---:B----4-:R-:W-:Y:S04]  /*1a1f0*/  FADD.FTZ R2, R3.reuse, R2 ;  /* 0x0000000203027221 */ /* 0x050fe80000010000 */
[----:B------:R-:W-:Y:S05]  /*1a200*/  FADD.FTZ R2, R96, R2 ;  /* 0x0000000260027221 */ /* 0x000fea0000010000 */
[----:B------:R-:W4:Y:S01]  /*1a210*/  MUFU.EX2 R167, R164 ;  /* 0x000000a400a77308 */ /* 0x000f220000000800 */
[C---:B---3--:R-:W-:Y:S01]  /*1a220*/  FADD.FTZ R2, R80.reuse, R2 ;  /* 0x0000000250027221 */ /* 0x048fe20000010000 */
[C---:B--2---:R-:W-:Y:S08]  /*1a230*/  HMMA.16816.F32.BF16 R20, R84.reuse, R92, R20 ;  /* 0x0000005c5414723c */ /* 0x044ff00000041814 */
[----:B------:R-:W-:Y:S01]  /*1a240*/  MUFU.EX2 R165, R169 ;  /* 0x000000a900a57308 */ /* 0x000fe20000000800 */
[C---:B------:R-:W-:Y:S01]  /*1a250*/  HMMA.16816.F32.BF16 R24, R84.reuse, R94, R24 ;  /* 0x0000005e5418723c */ /* 0x040fe20000041818 */
[----:B------:R-:W2:Y:S08]  /*1a260*/  LDSM.16.MT88.4 R92, [R205+0x800] ;  /* 0x00080000cd5c783b */ /* 0x000eb00000004200 */
[----:B------:R-:W-:Y:S01]  /*1a270*/  MUFU.EX2 R164, R171 ;  /* 0x000000ab00a47308 */ /* 0x000fe20000000800 */
[C---:B-1----:R-:W-:Y:S09]  /*1a280*/  HMMA.16816.F32.BF16 R28, R84.reuse, R88, R28 ;  /* 0x00000058541c723c */ /* 0x042ff2000004181c */
[----:B------:R-:W-:Y:S01]  /*1a290*/  MUFU.EX2 R163, R172 ;  /* 0x000000ac00a37308 */ /* 0x000fe20000000800 */
        /* <DEDUP_REMOVED lines=22> */
[----:B----4-:R-:W-:Y:S04]  /*1a400*/  F2FP.BF16.PACK_AB R87, R167, R168 ;  /* 0x000000a8a757723e */ /* 0x010fe800000010ff */
[----:B------:R-:W4:Y:S03]  /*1a410*/  MUFU.EX2 R5, R225 ;  /* 0x000000e100057308 */ /* 0x000f260000000800 */
[C---:B-1----:R-:W-:Y:S07]  /*1a420*/  HMMA.16816.F32.BF16 R8, R84.reuse, R88, R8 ;  /* 0x000000585408723c */ /* 0x042fee0000041808 */
[----:B------:R-:W1:Y:S01]  /*1a430*/  MUFU.EX2 R3, R175 ;  /* 0x000000af00037308 */ /* 0x000e620000000800 */
[C---:B------:R-:W-:Y:S01]  /*1a440*/  HMMA.16816.F32.BF16 R16, R84.reuse, R90, R16 ;  /* 0x0000005a5410723c */ /* 0x040fe20000041810 */
[----:B------:R-:W3:Y:S03]  /*1a450*/  LDSM.16.MT88.4 R88, [R205+0x1000] ;  /* 0x00100000cd58783b */ /* 0x000ee60000004200 */
[----:B-----5:R-:W-:Y:S05]  /*1a460*/  MOV R173, R116 ;  /* 0x0000007400ad7202 */ /* 0x020fea0000000f00 */
[----:B------:R-:W-:Y:S01]  /*1a470*/  LDSM.16.MT88.4 R116, [R206+0x3000] ;  /* 0x00300000ce74783b */ /* 0x000fe20000004200 */
[C---:B--2---:R-:W-:Y:S03]  /*1a480*/  HMMA.16816.F32.BF16 R20, R84.reuse, R92, R20 ;  /* 0x0000005c5414723c */ /* 0x044fe60000041814 */
[----:B----4-:R-:W-:Y:S01]  /*1a490*/  FADD.FTZ R2, R5, R2 ;  /* 0x0000000205027221 */ /* 0x010fe20000010000 */
[----:B------:R-:W-:Y:S04]  /*1a4a0*/  MOV R225, R129 ;  /* 0x0000008100e17202 */ /* 0x000fe80000000f00 */
[C---:B------:R-:W-:Y:S01]  /*1a4b0*/  HMMA.16816.F32.BF16 R24, R84.reuse, R94, R24 ;  /* 0x0000005e5418723c */ /* 0x040fe20000041818 */
[----:B------:R-:W2:Y:S03]  /*1a4c0*/  LDSM.16.MT88.4 R92, [R203+0x4800] ;  /* 0x00480000cb5c783b */ /* 0x000ea60000004200 */
[C---:B-1----:R-:W-:Y:S01]  /*1a4d0*/  FADD.FTZ R2, R3.reuse, R2 ;  /* 0x0000000203027221 */ /* 0x042fe20000010000 */
[----:B------:R-:W-:Y:S03]  /*1a4e0*/  MOV R175, R128 ;  /* 0x0000008000af7202 */ /* 0x000fe60000000f00 */
[C---:B---3--:R-:W-:Y:S04]  /*1a4f0*/  HMMA.16816.F32.BF16 R28, R84.reuse, R96, R28 ;  /* 0x00000060541c723c */ /* 0x048fe8000004181c */
        /* <DEDUP_REMOVED lines=81> */
[----:B------:R5:W1:Y:S01]  /*1aa10*/  MUFU.EX2 R80, R124 ;  /* 0x0000007c00507308 */ /* 0x000a620000000800 */
[----:B------:R-:W-:Y:S02]  /*1aa20*/  LDSM.16.MT88.4 R108, [R204+0x6000] ;  /* 0x00600000cc6c783b */ /* 0x000fe40000004200 */
[----:B------:R-:W-:Y:S03]  /*1aa30*/  F2FP.BF16.PACK_AB R89, R157, R158 ;  /* 0x0000009e9d59723e */ /* 0x000fe600000010ff */
[----:B------:R-:W-:Y:S01]  /*1aa40*/  F2FP.BF16.PACK_AB R90, R3, R5 ;  /* 0x00000005035a723e */ /* 0x000fe200000010ff */
[C---:B--2---:R-:W-:Y:S03]  /*1aa50*/  HMMA.16816.F32.BF16 R44, R84.reuse, R92, R44 ;  /* 0x0000005c542c723c */ /* 0x044fe6000004182c */
[----:B------:R-:W2:Y:S01]  /*1aa60*/  MUFU.EX2 R5, R15 ;  /* 0x0000000f00057308 */ /* 0x000ea20000000800 */
[----:B------:R-:W-:Y:S01]  /*1aa70*/  F2FP.BF16.PACK_AB R91, R155, R156 ;  /* 0x0000009c9b5b723e */ /* 0x000fe200000010ff */
[----:B------:R-:W-:Y:S03]  /*1aa80*/  FADD.FTZ R3, R121, R120 ;  /* 0x0000007879037221 */ /* 0x000fe60000010000 */
[C---:B------:R-:W-:Y:S01]  /*1aa90*/  HMMA.16816.F32.BF16 R48, R84.reuse, R94, R48 ;  /* 0x0000005e5430723c */ /* 0x040fe20000041830 */
[----:B------:R-:W4:Y:S04]  /*1aaa0*/  LDSM.16.MT88.4 R92, [R203+0x2800] ;  /* 0x00280000cb5c783b */ /* 0x000f280000004200 */
[----:B------:R-:W2:Y:S03]  /*1aab0*/  MUFU.EX2 R15, R136 ;  /* 0x00000088000f7308 */ /* 0x000ea60000000800 */
[C---:B---3--:R-:W-:Y:S01]  /*1aac0*/  HMMA.16816.F32.BF16 R52, R84.reuse, R96, R52 ;  /* 0x000000605434723c */ /* 0x048fe20000041834 */
[----:B-----5:R-:W-:Y:S03]  /*1aad0*/  LDSM.16.MT88.4 R124, [R204+0x3000] ;  /* 0x00300000cc7c783b */ /* 0x020fe60000004200 */
[----:B-1----:R-:W-:Y:S04]  /*1aae0*/  FADD.FTZ R2, R80, R2 ;  /* 0x0000000250027221 */ /* 0x002fe80000010000 */
[C---:B------:R-:W-:Y:S01]  /*1aaf0*/  HMMA.16816.F32.BF16 R56, R84.reuse, R98, R56 ;  /* 0x000000625438723c */ /* 0x040fe20000041838 */
[----:B------:R-:W1:Y:S03]  /*1ab00*/  LDSM.16.MT88.4 R96, [R204+0x2800] ;  /* 0x00280000cc60783b */ /* 0x000e660000004200 */
[C---:B--2---:R-:W-:Y:S01]  /*1ab10*/  FADD.FTZ R240, R5.reuse, R2 ;  /* 0x0000000205f07221 */ /* 0x044fe20000010000 */
[----:B------:R-:W-:Y:S01]  /*1ab20*/  F2FP.BF16.PACK_AB R150, R5, R80 ;  /* 0x000000500596723e */ /* 0x000fe200000010ff */
[----:B------:R-:W-:Y:S02]  /*1ab30*/  FADD.FTZ R2, R122, R3 ;  /* 0x000000037a027221 */ /* 0x000fe40000010000 */
[C---:B------:R-:W-:Y:S01]  /*1ab40*/  HMMA.16816.F32.BF16 R60, R84.reuse, R104, R60 ;  /* 0x00000068543c723c */ /* 0x040fe2000004183c */
[----:B------:R-:W2:Y:S03]  /*1ab50*/  LDL R5, [R1+0xc] ;  /* 0x00000c0001057983 */ /* 0x000ea60000100800 */
[----:B------:R-:W-:Y:S01]  /*1ab60*/  FADD.FTZ R2, R115, R2 ;  /* 0x0000000273027221 */ /* 0x000fe20000010000 */
[----:B------:R-:W-:Y:S03]  /*1ab70*/  F2FP.BF16.PACK_AB R151, R15, R152 ;  /* 0x000000980f97723e */ /* 0x000fe600000010ff */
[C---:B------:R-:W-:Y:S01]  /*1ab80*/  HMMA.16816.F32.BF16 R64, R84.reuse, R106, R64 ;  /* 0x0000006a5440723c */ /* 0x040fe20000041840 */
[----:B------:R-:W3:Y:S03]  /*1ab90*/  LDSM.16.MT88.4 R104, [R206+0x2800] ;  /* 0x00280000ce68783b */ /* 0x000ee60000004200 */
[----:B------:R-:W-:Y:S04]  /*1aba0*/  FADD.FTZ R2, R114, R2 ;  /* 0x0000000272027221 */ /* 0x000fe80000010000 */
        /* <DEDUP_REMOVED lines=11> */
[C---:B-1----:R-:W-:Y:S04]  /*1ac60*/  HMMA.16816.F32.BF16 R20, R88.reuse, R96, R20 ;  /* 0x000000605814723c */ /* 0x042fe80000041814 */
[----:B------:R-:W-:Y:S04]  /*1ac70*/  FADD.FTZ R2, R168, R2 ;  /* 0x00000002a8027221 */ /* 0x000fe80000010000 */
[C---:B------:R-:W-:Y:S01]  /*1ac80*/  HMMA.16816.F32.BF16 R24, R88.reuse, R98, R24 ;  /* 0x000000625818723c */ /* 0x040fe20000041818 */
[----:B------:R-:W1:Y:S03]  /*1ac90*/  LDSM.16.MT88.4 R96, [R205+0x6000] ;  /* 0x00600000cd60783b */ /* 0x000e660000004200 */
[----:B------:R-:W-:Y:S04]  /*1aca0*/  FADD.FTZ R2, R167, R2 ;  /* 0x00000002a7027221 */ /* 0x000fe80000010000 */
[C---:B---3--:R-:W-:Y:S04]  /*1acb0*/  HMMA.16816.F32.BF16 R28, R88.reuse, R104, R28 ;  /* 0x00000068581c723c */ /* 0x048fe8000004181c */
        /* <DEDUP_REMOVED lines=23> */
[C---:B-1----:R-:W-:Y:S04]  /*1ae30*/  HMMA.16816.F32.BF16 R68, R88.reuse, R96, R68 ;  /* 0x000000605844723c */ /* 0x042fe80000041844 */
[----:B------:R-:W-:Y:S04]  /*1ae40*/  FADD.FTZ R2, R156, R2 ;  /* 0x000000029c027221 */ /* 0x000fe80000010000 */
[----:B------:R-:W-:Y:S04]  /*1ae50*/  HMMA.16816.F32.BF16 R72, R88, R98, R72 ;  /* 0x000000625848723c */ /* 0x000fe80000041848 */
[----:B------:R-:W-:Y:S04]  /*1ae60*/  FADD.FTZ R2, R155, R2 ;  /* 0x000000029b027221 */ /* 0x000fe80000010000 */
[C---:B------:R-:W-:Y:S01]  /*1ae70*/  HMMA.16816.F32.BF16 R136, R148.reuse, R132, R8 ;  /* 0x000000849488723c */ /* 0x040fe20000041808 */
[----:B------:R-:W1:Y:S04]  /*1ae80*/  LDSM.16.MT88.4 R8, [R205+0x6800] ;  /* 0x00680000cd08783b */ /* 0x000e680000004200 */
[----:B------:R-:W-:Y:S03]  /*1ae90*/  FADD.FTZ R2, R154, R2 ;  /* 0x000000029a027221 */ /* 0x000fe60000010000 */
[C---:B------:R-:W-:Y:S04]  /*1aea0*/  HMMA.16816.F32.BF16 R132, R148.reuse, R134, R16 ;  /* 0x000000869484723c */ /* 0x040fe80000041810 */
[----:B------:R-:W-:Y:S04]  /*1aeb0*/  FADD.FTZ R2, R153, R2 ;  /* 0x0000000299027221 */ /* 0x000fe80000010000 */
[C---:B------:R-:W-:Y:S04]  /*1aec0*/  HMMA.16816.F32.BF16 R128, R148.reuse, R124, R20 ;  /* 0x0000007c9480723c */ /* 0x040fe80000041814 */
[----:B------:R-:W-:Y:S01]  /*1aed0*/  FADD.FTZ R3, R152, R2 ;  /* 0x0000000298037221 */ /* 0x000fe20000010000 */
[----:B------:R-:W-:Y:S03]  /*1aee0*/  IADD3 R2, R235, -0x1, RZ ;  /* 0xffffffffeb027810 */ /* 0x000fe60007ffe0ff */
[C---:B------:R-:W-:Y:S04]  /*1aef0*/  HMMA.16816.F32.BF16 R124, R148.reuse, R126, R24 ;  /* 0x0000007e947c723c */ /* 0x040fe80000041818 */
[----:B------:R-:W-:Y:S04]  /*1af00*/  FADD.FTZ R3, R15, R3 ;  /* 0x000000030f037221 */ /* 0x000fe80000010000 */
[C---:B------:R-:W-:Y:S01]  /*1af10*/  HMMA.16816.F32.BF16 R120, R148.reuse, R116, R28 ;  /* 0x000000749478723c */ /* 0x040fe2000004181c */
[----:B------:R1:W-:Y:S07]  /*1af20*/  STL [R1], R3 ;  /* 0x0000000301007387 */ /* 0x0003ee0000100800 */
[C---:B------:R-:W-:Y:S08]  /*1af30*/  HMMA.16816.F32.BF16 R116, R148.reuse, R118, R32 ;  /* 0x000000769474723c */ /* 0x040ff00000041820 */
        /* <DEDUP_REMOVED lines=8> */
[C---:B-1----:R-:W-:Y:S08]  /*1afc0*/  HMMA.16816.F32.BF16 R68, R148.reuse, R8, R68 ;  /* 0x000000089444723c */ /* 0x042ff00000041844 */
[----:B------:R-:W-:Y:S03]  /*1afd0*/  HMMA.16816.F32.BF16 R72, R148, R10, R72 ;  /* 0x0000000a9448723c */ /* 0x000fe60000041848 */
[----:B--2---:R-:W-:Y:S02]  /*1afe0*/  ISETP.GT.AND P0, PT, R235, R5, PT ;  /* 0x00000005eb00720c */ /* 0x004fe40003f04270 */
[----:B------:R-:W-:Y:S02]  /*1aff0*/  MOV R235, R2 ;  /* 0x0000000200eb7202 */ /* 0x000fe40000000f00 */
[----:B------:R-:W-:Y:S09]  /*1b000*/  MOV R5, R4 ;  /* 0x0000000400057202 */ /* 0x000ff20000000f00 */
[----:B------:R-:W-:-:S05]  /*1b010*/  @P0 BRA `(.L_x_3444) ;  /* 0xffffc7f000000947 */ /* 0x000fca000383ffff */
.L_x_3429:
[----:B------:R-:W-:Y:S05]  /*1b020*/  BRA.DIV ~URZ, `(.L_x_3445) ;  /* 0x00006cc27f007947 */ /* 0x000fea000b800000 */
[----:B------:R1:W2:Y:S02]  /*1b030*/  SHFL.BFLY PT, R2, R240, 0x2, 0x1f ;  /* 0x0c401f00f0027f89 */ /* 0x0002a400000e0000 */
.L_x_3542:
        /* <DEDUP_REMOVED lines=8> */
.L_x_3543:
        /* <DEDUP_REMOVED lines=85> */
.L_x_3356:
        /* <DEDUP_REMOVED lines=19> */
.L_x_3448:
[----:B---3--:R-:W-:Y:S05]  /*1b740*/  BSYNC B0 ;  /* 0x0000000000007941 */ /* 0x008fea0003800000 */
.L_x_3447:
        /* <DEDUP_REMOVED lines=102> */
.L_x_3451:
        /* <DEDUP_REMOVED lines=116> */
.L_x_3544:
[----:B------:R-:W-:Y:S05]  /*1c4f0*/  BRA.DIV ~URZ, `(.L_x_3454) ;  /* 0x000059c27f007947 */ /* 0x000fea000b800000 */
[----:B------:R4:W2:Y:S02]  /*1c500*/  SHFL.IDX PT, R2, R8, RZ, 0x181f ;  /* 0x00181fff08027589 */ /* 0x0008a400000e0000 */
.L_x_3545:
[----:B------:R-:W-:Y:S01]  /*1c510*/  ISETP.GE.AND P0, PT, R5, R4, PT ;  /* 0x000000040500720c */ /* 0x000fe20003f06270 */
[----:B------:R-:W-:-:S12]  /*1c520*/  BSSY B0, `(.L_x_3455) ;  /* 0x000000b000007945 */ /* 0x000fd80003800000 */
[----:B------:R-:W-:Y:S05]  /*1c530*/  @P0 BRA `(.L_x_3456) ;  /* 0x0000009000000947 */ /* 0x000fea0003800000 */
[----:B------:R-:W5:Y:S01]  /*1c540*/  LDL R15, [R1+0x4] ;  /* 0x00000400010f7983 */ /* 0x000f620000100800 */
[----:B------:R-:W-:Y:S02]  /*1c550*/  ISETP.GE.AND P1, PT, R76, c[0x0][0x3c8], PT ;  /* 0x0000f2004c007a0c */ /* 0x000fe40003f26270 */
[----:B------:R-:W-:-:S11]  /*1c560*/  ISETP.GE.AND P0, PT, R227, c[0x0][0x3c8], PT ;  /* 0x0000f200e3007a0c */ /* 0x000fd60003f06270 */
[CC--:B--2---:R-:W-:Y:S02]  /*1c570*/  @!P1 LEA R10, P3, R76.reuse, R2.reuse, 0x1 ;  /* 0x000000024c0a9211 */ /* 0x0c4fe400078608ff */
[----:B------:R-:W-:Y:S02]  /*1c580*/  @!P0 LEA R2, P2, R227, R2, 0x1 ;  /* 0x00000002e3028211 */ /* 0x000fe400078408ff */
[----:B---3--:R-:W-:-:S05]  /*1c590*/  @!P1 LEA.HI.X R11, R76, R9, R77, 0x1, P3 ;  /* 0x000000094c0b9211 */ /* 0x008fca00018f0c4d */
[----:B------:R2:W-:Y:S01]  /*1c5a0*/  @!P1 ST.E.128 [R10.64], R20 ;  /* 0x000000140a009985 */ /* 0x0005e2000c101d08 */
[----:B-----5:R-:W-:-:S05]  /*1c5b0*/  @!P0 LEA.HI.X R3, R227, R9, R15, 0x1, P2 ;  /* 0x00000009e3038211 */ /* 0x020fca00010f0c0f */
[----:B-1----:R2:W-:Y:S02]  /*1c5c0*/  @!P0 ST.E.128 [R2.64], R16 ;  /* 0x0000001002008985 */ /* 0x0025e4000c101d08 */
.L_x_3456:
[----:B------:R-:W-:Y:S05]  /*1c5d0*/  BSYNC B0 ;  /* 0x0000000000007941 */ /* 0x000fea0003800000 */
.L_x_3455:
[----:B------:R-:W-:Y:S05]  /*1c5e0*/  BRA.DIV ~URZ, `(.L_x_3457) ;  /* 0x000059427f007947 */ /* 0x000fea000b800000 */
[----:B---3--:R3:W4:Y:S04]  /*1c5f0*/  SHFL.IDX PT, R9, R6, 0x1, 0x181f ;  /* 0x00381f0006097f89 */ /* 0x00872800000e0000 */
[----:B--2---:R3:W2:Y:S02]  /*1c600*/  SHFL.IDX PT, R2, R8, 0x1, 0x181f ;  /* 0x00381f0008027f89 */ /* 0x0046a400000e0000 */
.L_x_3546:
[----:B------:R-:W-:Y:S01]  /*1c610*/  IADD3 R3, R5, 0x20, RZ ;  /* 0x0000002005037810 */ /* 0x000fe20007ffe0ff */
[----:B------:R-:W-:Y:S03]  /*1c620*/  BSSY B0, `(.L_x_3458) ;  /* 0x000000c000007945 */ /* 0x000fe60003800000 */
[----:B------:R-:W-:-:S13]  /*1c630*/  ISETP.GE.AND P0, PT, R3, R4, PT ;  /* 0x000000040300720c */ /* 0x000fda0003f06270 */
[----:B------:R-:W-:Y:S05]  /*1c640*/  @P0 BRA `(.L_x_3459) ;  /* 0x0000009000000947 */ /* 0x000fea0003800000 */
[----:B------:R-:W5:Y:S01]  /*1c650*/  LDL R15, [R1+0x4] ;  /* 0x00000400010f7983 */ /* 0x000f620000100800 */
[----:B------:R-:W-:Y:S02]  /*1c660*/  ISETP.GE.AND P1, PT, R76, c[0x0][0x3c8], PT ;  /* 0x0000f2004c007a0c */ /* 0x000fe40003f26270 */
[----:B------:R-:W-:-:S11]  /*1c670*/  ISETP.GE.AND P0, PT, R227, c[0x0][0x3c8], PT ;  /* 0x0000f200e3007a0c */ /* 0x000fd60003f06270 */
[CC--:B--2---:R-:W-:Y:S02]  /*1c680*/  @!P1 LEA R10, P3, R76.reuse, R2.reuse, 0x1 ;  /* 0x000000024c0a9211 */ /* 0x0c4fe400078608ff */
[----:B------:R-:W-:Y:S02]  /*1c690*/  @!P0 LEA R2, P2, R227, R2, 0x1 ;  /* 0x00000002e3028211 */ /* 0x000fe400078408ff */
[----:B----4-:R-:W-:-:S05]  /*1c6a0*/  @!P1 LEA.HI.X R11, R76, R9, R77, 0x1, P3 ;  /* 0x000000094c0b9211 */ /* 0x010fca00018f0c4d */
[----:B------:R2:W-:Y:S01]  /*1c6b0*/  @!P1 ST.E.128 [R10.64], R28 ;  /* 0x0000001c0a009985 */ /* 0x0005e2000c101d08 */
[----:B-----5:R-:W-:-:S05]  /*1c6c0*/  @!P0 LEA.HI.X R3, R227, R9, R15, 0x1, P2 ;  /* 0x00000009e3038211 */ /* 0x020fca00010f0c0f */
[----:B-1----:R2:W-:Y:S02]  /*1c6d0*/  @!P0 ST.E.128 [R2.64], R24 ;  /* 0x0000001802008985 */ /* 0x0025e4000c101d08 */
.L_x_3459:
[----:B------:R-:W-:Y:S05]  /*1c6e0*/  BSYNC B0 ;  /* 0x0000000000007941 */ /* 0x000fea0003800000 */
.L_x_3458:
[----:B------:R-:W-:Y:S05]  /*1c6f0*/  BRA.DIV ~URZ, `(.L_x_3460) ;  /* 0x000059027f007947 */ /* 0x000fea000b800000 */
[----:B----4-:R4:W3:Y:S02]  /*1c700*/  SHFL.IDX PT, R9, R6, 0x2, 0x181f ;  /* 0x00581f0006097f89 */ /* 0x0108e400000e0000 */
.L_x_3547:
[----:B------:R-:W-:Y:S05]  /*1c710*/  BRA.DIV ~URZ, `(.L_x_3461) ;  /* 0x000059527f007947 */ /* 0x000fea000b800000 */
[----:B--2---:R2:W4:Y:S02]  /*1c720*/  SHFL.IDX PT, R2, R8, 0x2, 0x181f ;  /* 0x00581f0008027f89 */ /* 0x00452400000e0000 */
.L_x_3548:
[----:B------:R-:W-:Y:S01]  /*1c730*/  IADD3 R3, R5, 0x40, RZ ;  /* 0x0000004005037810 */ /* 0x000fe20007ffe0ff */
[----:B------:R-:W-:Y:S03]  /*1c740*/  BSSY B0, `(.L_x_3462) ;  /* 0x000000c000007945 */ /* 0x000fe60003800000 */
[----:B------:R-:W-:-:S13]  /*1c750*/  ISETP.GE.AND P0, PT, R3, R4, PT ;  /* 0x000000040300720c */ /* 0x000fda0003f06270 */
[----:B------:R-:W-:Y:S05]  /*1c760*/  @P0 BRA `(.L_x_3463) ;  /* 0x0000009000000947 */ /* 0x000fea0003800000 */
[----:B------:R-:W5:Y:S01]  /*1c770*/  LDL R15, [R1+0x4] ;  /* 0x00000400010f7983 */ /* 0x000f620000100800 */
[----:B------:R-:W-:Y:S02]  /*1c780*/  ISETP.GE.AND P1, PT, R76, c[0x0][0x3c8], PT ;  /* 0x0000f2004c007a0c */ /* 0x000fe40003f26270 */
[----:B------:R-:W-:-:S11]  /*1c790*/  ISETP.GE.AND P0, PT, R227, c[0x0][0x3c8], PT ;  /* 0x0000f200e3007a0c */ /* 0x000fd60003f06270 */
[CC--:B----4-:R-:W-:Y:S02]  /*1c7a0*/  @!P1 LEA R10, P3, R76.reuse, R2.reuse, 0x1 ;  /* 0x000000024c0a9211 */ /* 0x0d0fe400078608ff */
[----:B------:R-:W-:Y:S02]  /*1c7b0*/  @!P0 LEA R2, P2, R227, R2, 0x1 ;  /* 0x00000002e3028211 */ /* 0x000fe400078408ff */
[----:B---3--:R-:W-:-:S05]  /*1c7c0*/  @!P1 LEA.HI.X R11, R76, R9, R77, 0x1, P3 ;  /* 0x000000094c0b9211 */ /* 0x008fca00018f0c4d */
[----:B------:R3:W-:Y:S01]  /*1c7d0*/  @!P1 ST.E.128 [R10.64], R36 ;  /* 0x000000240a009985 */ /* 0x0007e2000c101d08 */
[----:B-----5:R-:W-:-:S05]  /*1c7e0*/  @!P0 LEA.HI.X R3, R227, R9, R15, 0x1, P2 ;  /* 0x00000009e3038211 */ /* 0x020fca00010f0c0f */
[----:B-1----:R3:W-:Y:S02]  /*1c7f0*/  @!P0 ST.E.128 [R2.64], R32 ;  /* 0x0000002002008985 */ /* 0x0027e4000c101d08 */
.L_x_3463:
[----:B------:R-:W-:Y:S05]  /*1c800*/  BSYNC B0 ;  /* 0x0000000000007941 */ /* 0x000fea0003800000 */
.L_x_3462:
[----:B------:R-:W-:Y:S05]  /*1c810*/  BRA.DIV ~URZ, `(.L_x_3464) ;  /* 0x000058c27f007947 */ /* 0x000fea000b800000 */
[----:B---3--:R3:W2:Y:S04]  /*1c820*/  SHFL.IDX PT, R9, R6, 0x3, 0x181f ;  /* 0x00781f0006097f89 */ /* 0x0086a800000e0000 */
[----:B----4-:R3:W4:Y:S02]  /*1c830*/  SHFL.IDX PT, R6, R8, 0x3, 0x181f ;  /* 0x00781f0008067f89 */ /* 0x01072400000e0000 */
.L_x_3549:
        /* <DEDUP_REMOVED lines=14> */
.L_x_3452:
        /* <DEDUP_REMOVED lines=34> */
.L_x_3550:
[----:B------:R-:W-:Y:S05]  /*1cb40*/  BRA.DIV ~URZ, `(.L_x_3467) ;  /* 0x000056d27f007947 */ /* 0x000fea000b800000 */
[----:B------:R3:W4:Y:S02]  /*1cb50*/  SHFL.IDX PT, R2, R5, RZ, 0x1c1f ;  /* 0x001c1fff05027589 */ /* 0x00072400000e0000 */
.L_x_3551:
        /* <DEDUP_REMOVED lines=97> */
.L_x_3469:
[----:B------:R-:W-:Y:S05]  /*1d170*/  BSYNC B0 ;  /* 0x0000000000007941 */ /* 0x000fea0003800000 */
.L_x_3468:
[----:B------:R-:W-:Y:S05]  /*1d180*/  BRA.DIV ~URZ, `(.L_x_3470) ;  /* 0x000051027f007947 */ /* 0x000fea000b800000 */
[----:B--2---:R2:W1:Y:S04]  /*1d190*/  SHFL.IDX PT, R4, R6, 0x1, 0x1c1f ;  /* 0x003c1f0006047f89 */ /* 0x00446800000e0000 */
[----:B----4-:R2:W4:Y:S02]  /*1d1a0*/  SHFL.IDX PT, R2, R5, 0x1, 0x1c1f ;  /* 0x003c1f0005027f89 */ /* 0x01052400000e0000 */
.L_x_3552:
        /* <DEDUP_REMOVED lines=105> */
.L_x_3450:
        /* <DEDUP_REMOVED lines=22> */
.L_x_3471:
        /* <DEDUP_REMOVED lines=60> */
.L_x_3473:
[----:B------:R-:W-:Y:S05]  /*1dd60*/  BSYNC B0 ;  /* 0x0000000000007941 */ /* 0x000fea0003800000 */
.L_x_3472:
        /* <DEDUP_REMOVED lines=36> */
.L_x_3553:
[----:B------:R-:W-:Y:S05]  /*1dfb0*/  BRA.DIV ~URZ, `(.L_x_3475) ;  /* 0x000044127f007947 */ /* 0x000fea000b800000 */
[----:B------:R3:W4:Y:S02]  /*1dfc0*/  SHFL.IDX PT, R2, R8, RZ, 0x181f ;  /* 0x00181fff08027589 */ /* 0x00072400000e0000 */
.L_x_3554:
[----:B------:R-:W-:Y:S01]  /*1dfd0*/  IMAD R4, R22, c[0x0][0x4e8], RZ ;  /* 0x00013a0016047a24 */ /* 0x000fe200078e02ff */
[----:B------:R-:W-:Y:S04]  /*1dfe0*/  BSSY B0, `(.L_x_3476) ;  /* 0x000000c000007945 */ /* 0x000fe80003800000 */
[----:B------:R-:W-:-:S13]  /*1dff0*/  ISETP.GE.AND P0, PT, R6, R4, PT ;  /* 0x000000040600720c */ /* 0x000fda0003f06270 */
[----:B------:R-:W-:Y:S05]  /*1e000*/  @P0 BRA `(.L_x_3477) ;  /* 0x0000009000000947 */ /* 0x000fea0003800000 */
[----:B------:R-:W5:Y:S01]  /*1e010*/  LDL R15, [R1+0x4] ;  /* 0x00000400010f7983 */ /* 0x000f620000100800 */
[----:B------:R-:W-:Y:S02]  /*1e020*/  ISETP.GE.AND P1, PT, R76, c[0x0][0x3c8], PT ;  /* 0x0000f2004c007a0c */ /* 0x000fe40003f26270 */
[----:B------:R-:W-:-:S11]  /*1e030*/  ISETP.GE.AND P0, PT, R227, c[0x0][0x3c8], PT ;  /* 0x0000f200e3007a0c */ /* 0x000fd60003f06270 */
[CC--:B----4-:R-:W-:Y:S02]  /*1e040*/  @!P1 LEA R10, P3, R76.reuse, R2.reuse, 0x1 ;  /* 0x000000024c0a9211 */ /* 0x0d0fe400078608ff */
[----:B------:R-:W-:Y:S02]  /*1e050*/  @!P0 LEA R2, P2, R227, R2, 0x1 ;  /* 0x00000002e3028211 */ /* 0x000fe400078408ff */
[----:B--2---:R-:W-:-:S05]  /*1e060*/  @!P1 LEA.HI.X R11, R76, R9, R77, 0x1, P3 ;  /* 0x000000094c0b9211 */ /* 0x004fca00018f0c4d */
[----:B------:R2:W-:Y:S01]  /*1e070*/  @!P1 ST.E.128 [R10.64], RZ ;  /* 0x000000ff0a009985 */ /* 0x0005e2000c101d08 */
[----:B-----5:R-:W-:-:S05]  /*1e080*/  @!P0 LEA.HI.X R3, R227, R9, R15, 0x1, P2 ;  /* 0x00000009e3038211 */ /* 0x020fca00010f0c0f */
[----:B------:R2:W-:Y:S02]  /*1e090*/  @!P0 ST.E.128 [R2.64], RZ ;  /* 0x000000ff02008985 */ /* 0x0005e4000c101d08 */
.L_x_3477:
[----:B------:R-:W-:Y:S05]  /*1e0a0*/  BSYNC B0 ;  /* 0x0000000000007941 */ /* 0x000fea0003800000 */
.L_x_3476:
[----:B------:R-:W-:Y:S05]  /*1e0b0*/  BRA.DIV ~URZ, `(.L_x_3478) ;  /* 0x000043827f007947 */ /* 0x000fea000b800000 */
[----:B--2---:R2:W1:Y:S04]  /*1e0c0*/  SHFL.IDX PT, R9, R5, 0x1, 0x181f ;  /* 0x00381f0005097f89 */ /* 0x00446800000e0000 */
[----:B----4-:R2:W4:Y:S02]  /*1e0d0*/  SHFL.IDX PT, R2, R8, 0x1, 0x181f ;  /* 0x00381f0008027f89 */ /* 0x01052400000e0000 */
.L_x_3555:
        /* <DEDUP_REMOVED lines=9> */
[----:B-1----:R-:W-:-:S05]  /*1e170*/  @!P1 LEA.HI.X R11, R76, R9, R77, 0x1, P3 ;  /* 0x000000094c0b9211 */ /* 0x002fca00018f0c4d */
[----:B------:R1:W-:Y:S01]  /*1e180*/  @!P1 ST.E.128 [R10.64], RZ ;  /* 0x000000ff0a009985 */ /* 0x0003e2000c101d08 */
[----:B-----5:R-:W-:-:S05]  /*1e190*/  @!P0 LEA.HI.X R3, R227, R9, R15, 0x1, P2 ;  /* 0x00000009e3038211 */ /* 0x020fca00010f0c0f */
[----:B------:R1:W-:Y:S02]  /*1e1a0*/  @!P0 ST.E.128 [R2.64], RZ ;  /* 0x000000ff02008985 */ /* 0x0003e4000c101d08 */
.L_x_3480:
[----:B------:R-:W-:Y:S05]  /*1e1b0*/  BSYNC B0 ;  /* 0x0000000000007941 */ /* 0x000fea0003800000 */
.L_x_3479:
[----:B------:R-:W-:Y:S05]  /*1e1c0*/  BRA.DIV ~URZ, `(.L_x_3481) ;  /* 0x000043427f007947 */ /* 0x000fea000b800000 */
[----:B-1----:R1:W2:Y:S02]  /*1e1d0*/  SHFL.IDX PT, R9, R5, 0x2, 0x181f ;  /* 0x00581f0005097f89 */ /* 0x0022a400000e0000 */
.L_x_3556:
[----:B------:R-:W-:Y:S05]  /*1e1e0*/  BRA.DIV ~URZ, `(.L_x_3482) ;  /* 0x000043927f007947 */ /* 0x000fea000b800000 */
[----:B----4-:R4:W1:Y:S02]  /*1e1f0*/  SHFL.IDX PT, R2, R8, 0x2, 0x181f ;  /* 0x00581f0008027f89 */ /* 0x01086400000e0000 */
.L_x_3557:
[----:B------:R-:W-:Y:S01]  /*1e200*/  IADD3 R3, R6, 0x40, RZ ;  /* 0x0000004006037810 */ /* 0x000fe20007ffe0ff */
[----:B------:R-:W-:Y:S03]  /*1e210*/  BSSY B0, `(.L_x_3483) ;  /* 0x000000c000007945 */ /* 0x000fe60003800000 */
[----:B------:R-:W-:-:S13]  /*1e220*/  ISETP.GE.AND P0, PT, R3, R4, PT ;  /* 0x000000040300720c */ /* 0x000fda0003f06270 */
[----:B------:R-:W-:Y:S05]  /*1e230*/  @P0 BRA `(.L_x_3484) ;  /* 0x0000009000000947 */ /* 0x000fea0003800000 */
[----:B------:R-:W5:Y:S01]  /*1e240*/  LDL R15, [R1+0x4] ;  /* 0x00000400010f7983 */ /* 0x000f620000100800 */
[----:B------:R-:W-:Y:S02]  /*1e250*/  ISETP.GE.AND P1, PT, R76, c[0x0][0x3c8], PT ;  /* 0x0000f2004c007a0c */ /* 0x000fe40003f26270 */
[----:B------:R-:W-:-:S11]  /*1e260*/  ISETP.GE.AND P0, PT, R227, c[0x0][0x3c8], PT ;  /* 0x0000f200e3007a0c */ /* 0x000fd60003f06270 */
[CC--:B-1----:R-:W-:Y:S02]  /*1e270*/  @!P1 LEA R10, P3, R76.reuse, R2.reuse, 0x1 ;  /* 0x000000024c0a9211 */ /* 0x0c2fe400078608ff */
[----:B------:R-:W-:Y:S02]  /*1e280*/  @!P0 LEA R2, P2, R227, R2, 0x1 ;  /* 0x00000002e3028211 */ /* 0x000fe400078408ff */
[----:B--2---:R-:W-:-:S05]  /*1e290*/  @!P1 LEA.HI.X R11, R76, R9, R77, 0x1, P3 ;  /* 0x000000094c0b9211 */ /* 0x004fca00018f0c4d */
[----:B------:R1:W-:Y:S01]  /*1e2a0*/  @!P1 ST.E.128 [R10.64], RZ ;  /* 0x000000ff0a009985 */ /* 0x0003e2000c101d08 */
[----:B-----5:R-:W-:-:S05]  /*1e2b0*/  @!P0 LEA.HI.X R3, R227, R9, R15, 0x1, P2 ;  /* 0x00000009e3038211 */ /* 0x020fca00010f0c0f */
[----:B------:R1:W-:Y:S02]  /*1e2c0*/  @!P0 ST.E.128 [R2.64], RZ ;  /* 0x000000ff02008985 */ /* 0x0003e4000c101d08 */
.L_x_3484:
[----:B------:R-:W-:Y:S05]  /*1e2d0*/  BSYNC B0 ;  /* 0x0000000000007941 */ /* 0x000fea0003800000 */
.L_x_3483:
[----:B------:R-:W-:Y:S05]  /*1e2e0*/  BRA.DIV ~URZ, `(.L_x_3485) ;  /* 0x000043027f007947 */ /* 0x000fea000b800000 */
[----:B--2---:R2:W3:Y:S04]  /*1e2f0*/  SHFL.IDX PT, R9, R5, 0x3, 0x181f ;  /* 0x00781f0005097f89 */ /* 0x0044e800000e0000 */
[----:B-1----:R2:W1:Y:S02]  /*1e300*/  SHFL.IDX PT, R2, R8, 0x3, 0x181f ;  /* 0x00781f0008027f89 */ /* 0x00246400000e0000 */
.L_x_3558:
[----:B------:R-:W-:-:S04]  /*1e310*/  IADD3 R6, R6, 0x60, RZ ;  /* 0x0000006006067810 */ /* 0x000fc80007ffe0ff */
[----:B------:R-:W-:-:S13]  /*1e320*/  ISETP.GE.AND P0, PT, R6, R4, PT ;  /* 0x000000040600720c */ /* 0x000fda0003f06270 */
[----:B------:R-:W-:Y:S05]  /*1e330*/  @P0 BRA `(.L_x_3465) ;  /* 0x0000009000000947 */ /* 0x000fea0003800000 */
[----:B--234-:R-:W2:Y:S01]  /*1e340*/  LDL R8, [R1+0x4] ;  /* 0x0000040001087983 */ /* 0x01cea20000100800 */
[----:B------:R-:W-:Y:S02]  /*1e350*/  ISETP.GE.AND P1, PT, R76, c[0x0][0x3c8], PT ;  /* 0x0000f2004c007a0c */ /* 0x000fe40003f26270 */
[----:B------:R-:W-:-:S11]  /*1e360*/  ISETP.GE.AND P0, PT, R227, c[0x0][0x3c8], PT ;  /* 0x0000f200e3007a0c */ /* 0x000fd60003f06270 */
[CC--:B-1----:R-:W-:Y:S02]  /*1e370*/  @!P1 LEA R4, P3, R76.reuse, R2.reuse, 0x1 ;  /* 0x000000024c049211 */ /* 0x0c2fe400078608ff */
[----:B------:R-:W-:Y:S02]  /*1e380*/  @!P0 LEA R2, P2, R227, R2, 0x1 ;  /* 0x00000002e3028211 */ /* 0x000fe400078408ff */
[----:B------:R-:W-:-:S05]  /*1e390*/  @!P1 LEA.HI.X R5, R76, R9, R77, 0x1, P3 ;  /* 0x000000094c059211 */ /* 0x000fca00018f0c4d */
[----:B------:R1:W-:Y:S01]  /*1e3a0*/  @!P1 ST.E.128 [R4.64], RZ ;  /* 0x000000ff04009985 */ /* 0x0003e2000c101d08 */
[----:B--2---:R-:W-:-:S05]  /*1e3b0*/  @!P0 LEA.HI.X R3, R227, R9, R8, 0x1, P2 ;  /* 0x00000009e3038211 */ /* 0x004fca00010f0c08 */
[----:B------:R1:W-:Y:S02]  /*1e3c0*/  @!P0 ST.E.128 [R2.64], RZ ;  /* 0x000000ff02008985 */ /* 0x0003e4000c101d08 */
.L_x_3465:
[----:B------:R-:W-:Y:S05]  /*1e3d0*/  BSYNC B1 ;  /* 0x0000000000017941 */ /* 0x000fea0003800000 */
.L_x_3449:
        /* <DEDUP_REMOVED lines=14> */
.L_x_3559:
[----:B------:R-:W-:Y:S05]  /*1e4c0*/  BRA.DIV ~URZ, `(.L_x_3488) ;  /* 0x000042627f007947 */ /* 0x000fea000b800000 */
[----:B------:R3:W4:Y:S02]  /*1e4d0*/  SHFL.IDX PT, R9, R74, 0x1, 0x1f ;  /* 0x00201f004a097f89 */ /* 0x00072400000e0000 */
.L_x_3560:
        /* <DEDUP_REMOVED lines=19> */
.L_x_3561:
        /* <DEDUP_REMOVED lines=16> */
.L_x_3562:
[----:B---3--:R-:W-:Y:S01]  /*1e710*/  IMAD R2, R2, c[0x0][0x538], RZ ;  /* 0x00014e0002027a24 */ /* 0x008fe200078e02ff */
[----:B------:R-:W-:Y:S04]  /*1e720*/  BSSY B1, `(.L_x_3491) ;  /* 0x00000cf000017945 */ /* 0x000fe80003800000 */
[----:B----4-:R-:W-:-:S04]  /*1e730*/  IADD3 R9, R2, R9, RZ ;  /* 0x0000000902097210 */ /* 0x010fc80007ffe0ff */
[----:B--2---:R-:W-:-:S13]  /*1e740*/  ISETP.GT.AND P0, PT, R9, R10, PT ;  /* 0x0000000a0900720c */ /* 0x004fda0003f04270 */
[----:B------:R-:W-:Y:S05]  /*1e750*/  @P0 BRA `(.L_x_3492) ;  /* 0x0000026000000947 */ /* 0x000fea0003800000 */
.L_x_3496:
        /* <DEDUP_REMOVED lines=18> */
.L_x_3563:
        /* <DEDUP_REMOVED lines=16> */
.L_x_3564:
[----:B--2---:R-:W-:-:S05]  /*1e980*/  IMAD R2, R2, c[0x0][0x538], RZ ;  /* 0x00014e0002027a24 */ /* 0x004fca00078e02ff */
[----:B------:R-:W-:-:S04]  /*1e990*/  IADD3 R9, R2, R9, RZ ;  /* 0x0000000902097210 */ /* 0x000fc80007ffe0ff */
[----:B------:R-:W-:-:S13]  /*1e9a0*/  ISETP.GT.AND P0, PT, R9, R10, PT ;  /* 0x0000000a0900720c */ /* 0x000fda0003f04270 */
[----:B-1----:R-:W-:Y:S05]  /*1e9b0*/  @!P0 BRA `(.L_x_3496) ;  /* 0xfffffda000008947 */ /* 0x002fea000383ffff */
.L_x_3492:
[----:B------:R-:W-:-:S05]  /*1e9c0*/  IADD3 R11, -R2, R9, RZ ;  /* 0x00000009020b7210 */ /* 0x000fca0007ffe1ff */
[----:B------:R-:W-:-:S05]  /*1e9d0*/  IMAD R2, R4, c[0x0][0x538], R11 ;  /* 0x00014e0004027a24 */ /* 0x000fca00078e020b */
[----:B------:R-:W-:Y:S01]  /*1e9e0*/  ISETP.GT.AND P0, PT, R2, R10, PT ;  /* 0x0000000a0200720c */ /* 0x000fe20003f04270 */
[----:B------:R-:W-:-:S12]  /*1e9f0*/  BRA.DIV ~URZ, `(.L_x_3497) ;  /* 0x000041827f007947 */ /* 0x000fd8000b800000 */
[----:B------:R-:W-:-:S03]  /*1ea00*/  VOTE.ANY R15, PT, !P0 ;  /* 0x00000000000f7806 */ /* 0x000fc600040e0100 */
.L_x_3565:
[----:B------:R-:W2:Y:S01]  /*1ea10*/  LDL.LU R2, [R1+0x5c] ;  /* 0x00005c0001027983 */ /* 0x000ea20000300800 */
[----:B------:R-:W2:Y:S02]  /*1ea20*/  POPC R9, R15 ;  /* 0x0000000f00097309 */ /* 0x000ea40000000000 */
[----:B--2---:R-:W-:-:S05]  /*1ea30*/  IADD3 R2, R9, R2, RZ ;  /* 0x0000000209027210 */ /* 0x004fca0007ffe0ff */
[----:B------:R2:W-:Y:S01]  /*1ea40*/  STL [R1+0x5c], R2 ;  /* 0x00005c0201007387 */ /* 0x0005e20000100800 */
[----:B------:R-:W-:Y:S05]  /*1ea50*/  BRA.DIV ~URZ, `(.L_x_3498) ;  /* 0x000041627f007947 */ /* 0x000fea000b800000 */
[----:B------:R3:W4:Y:S04]  /*1ea60*/  SHFL.IDX PT, R6, R6, R9, 0x1f ;  /* 0x00001f0906067589 */ /* 0x00072800000e0000 */
[----:B------:R3:W1:Y:S02]  /*1ea70*/  SHFL.IDX PT, R5, R8, R9, 0x1f ;  /* 0x00001f0908057589 */ /* 0x00066400000e0000 */
.L_x_3566:
[----:B------:R-:W-:Y:S01]  /*1ea80*/  ISETP.NE.AND P0, PT, R15, RZ, PT ;  /* 0x000000ff0f00720c */ /* 0x000fe20003f05270 */
[----:B------:R-:W-:-:S12]  /*1ea90*/  BSSY B0, `(.L_x_3499) ;  /* 0x0000005000007945 */ /* 0x000fd80003800000 */
[----:B------:R-:W-:Y:S05]  /*1eaa0*/  @!P0 BRA `(.L_x_3500) ;  /* 0x0000003000008947 */ /* 0x000fea0003800000 */
[----:B---3--:R-:W-:Y:S01]  /*1eab0*/  IADD3 R9, R9, -0x1, RZ ;  /* 0xffffffff09097810 */ /* 0x008fe20007ffe0ff */
[----:B------:R-:W-:Y:S05]  /*1eac0*/  BRA.DIV ~URZ, `(.L_x_3501) ;  /* 0x000041c27f007947 */ /* 0x000fea000b800000 */
[----:B------:R3:W2:Y:S02]  /*1ead0*/  SHFL.IDX PT, R16, R4, R9, 0x1f ;  /* 0x00001f0904107589 */ /* 0x0006a400000e0000 */
.L_x_3500:
[----:B------:R-:W-:Y:S05]  /*1eae0*/  BSYNC B0 ;  /* 0x0000000000007941 */ /* 0x000fea0003800000 */
.L_x_3499:
        /* <DEDUP_REMOVED lines=68> */
.L_x_3503:
        /* <DEDUP_REMOVED lines=68> */
.L_x_3504:
[----:B------:R-:W-:Y:S05]  /*1f370*/  BSYNC B0 ;  /* 0x0000000000007941 */ /* 0x000fea0003800000 */
.L_x_3502:
[----:B------:R-:W-:-:S04]  /*1f380*/  LOP3.LUT R3, RZ, R3, RZ, 0x33, !PT ;  /* 0x00000003ff037212 */ /* 0x000fc800078e33ff */
[----:B-1----:R-:W-:-:S05]  /*1f390*/  IADD3 R2, R3, R6, RZ ;  /* 0x0000000603027210 */ /* 0x002fca0007ffe0ff */
[----:B------:R1:W-:Y:S01]  /*1f3a0*/  STL [R1+0x54], R2 ;  /* 0x0000540201007387 */ /* 0x0003e20000100800 */
[----:B------:R-:W-:Y:S05]  /*1f3b0*/  BRA `(.L_x_3505) ;  /* 0x0000005000007947 */ /* 0x000fea0003800000 */
.L_x_3493:
[----:B------:R-:W-:Y:S01]  /*1f3c0*/  MOV R2, c[0x0][0x53c] ;  /* 0x00014f0000027a02 */ /* 0x000fe20000000f00 */
[----:B------:R2:W-:Y:S04]  /*1f3d0*/  STL [R1+0x50], R10 ;  /* 0x0000500a01007387 */ /* 0x0005e80000100800 */
[----:B------:R2:W-:Y:S04]  /*1f3e0*/  STL [R1+0x54], RZ ;  /* 0x000054ff01007387 */ /* 0x0005e80000100800 */
[----:B------:R2:W-:Y:S04]  /*1f3f0*/  STL [R1+0x58], RZ ;  /* 0x000058ff01007387 */ /* 0x0005e80000100800 */
[----:B------:R2:W-:Y:S02]  /*1f400*/  STL [R1+0x5c], R2 ;  /* 0x00005c0201007387 */ /* 0x0005e40000100800 */
.L_x_3505:
[----:B------:R-:W-:Y:S05]  /*1f410*/  BSYNC B1 ;  /* 0x0000000000017941 */ /* 0x000fea0003800000 */
.L_x_3491:
        /* <DEDUP_REMOVED lines=9> */
.L_x_3486:
[----:B-1----:R-:W3:Y:S02]  /*1f4b0*/  LDL R2, [R1+0x5c] ;  /* 0x00005c0001027983 */ /* 0x002ee40000100800 */
[----:B---3--:R-:W-:-:S13]  /*1f4c0*/  ISETP.GE.AND P0, PT, R2, c[0x0][0x53c], PT ;  /* 0x00014f0002007a0c */ /* 0x008fda0003f06270 */
[----:B--2---:R-:W-:Y:S01]  /*1f4d0*/  @P0 CALL.REL.NOINC `(.L_x_3506) ;  /* 0x0000001000000944 */ /* 0x004fe20003c00000 */
[----:B------:R-:W-:Y:S05]  /*1f4e0*/  BRA `(.L_x_3507) ;  /* 0xfffe2a4000007947 */ /* 0x000fea000383ffff */
.L_x_3506:
[----:B------:R-:W-:Y:S05]  /*1f4f0*/  EXIT ;  /* 0x000000000000794d */ /* 0x000fea0003800000 */
.L_x_3287:
[----:B------:R-:W-:Y:S02]  /*1f500*/  MOV R3, 0x1 ;  /* 0x0000000100037802 */ /* 0x000fe40000000f00 */
[----:B------:R-:W-:Y:S02]  /*1f510*/  MOV R4, 0x1f530 ;  /* 0x0001f53000047802 */ /* 0x000fe40000000f00 */
[----:B------:R-:W-:Y:S05]  /*1f520*/  CALL.REL.NOINC `($__internal_54_$__cuda_sm70_shflsync_up_p) ;  /* 0x0000389000007944 */ /* 0x000fea0003c00000 */
[----:B------:R-:W-:Y:S01]  /*1f530*/  MOV R0, R3 ;  /* 0x0000000300007202 */ /* 0x000fe20000000f00 */
[----:B------:R-:W-:Y:S05]  /*1f540*/  BRA `(.L_x_3508) ;  /* 0xfffe0f1000007947 */ /* 0x000fea000383ffff */
.L_x_3288:
[----:B------:R-:W-:Y:S02]  /*1f550*/  MOV R3, 0x2 ;  /* 0x0000000200037802 */ /* 0x000fe40000000f00 */
[----:B------:R-:W-:Y:S02]  /*1f560*/  MOV R4, 0x1f580 ;  /* 0x0001f58000047802 */ /* 0x000fe40000000f00 */
[----:B------:R-:W-:Y:S05]  /*1f570*/  CALL.REL.NOINC `($__internal_54_$__cuda_sm70_shflsync_up_p) ;  /* 0x0000384000007944 */ /* 0x000fea0003c00000 */
[----:B------:R-:W-:Y:S02]  /*1f580*/  SEL R0, R3, RZ, P4 ;  /* 0x000000ff03007207 */ /* 0x000fe40002000000 */
[----:B------:R-:W-:Y:S02]  /*1f590*/  MOV R3, 0x4 ;  /* 0x0000000400037802 */ /* 0x000fe40000000f00 */
[----:B------:R-:W-:Y:S01]  /*1f5a0*/  MOV R4, 0x1f5e0 ;  /* 0x0001f5e000047802 */ /* 0x000fe20000000f00 */
[----:B------:R-:W-:-:S04]  /*1f5b0*/  IMAD.IADD R0, R2, 0x1, R0 ;  /* 0x0000000102007824 */ /* 0x000fc800078e0200 */
[----:B------:R-:W-:Y:S02]  /*1f5c0*/  IMAD.MOV.U32 R2, RZ, RZ, R0 ;  /* 0x000000ffff027224 */ /* 0x000fe400078e0000 */
[----:B------:R-:W-:Y:S05]  /*1f5d0*/  CALL.REL.NOINC `($__internal_54_$__cuda_sm70_shflsync_up_p) ;  /* 0x000037e000007944 */ /* 0x000fea0003c00000 */
[----:B------:R-:W-:Y:S02]  /*1f5e0*/  SEL R3, R3, RZ, P3 ;  /* 0x000000ff03037207 */ /* 0x000fe40001800000 */
[----:B------:R-:W-:-:S03]  /*1f5f0*/  MOV R4, 0x1f640 ;  /* 0x0001f64000047802 */ /* 0x000fc60000000f00 */
[----:B------:R-:W-:Y:S01]  /*1f600*/  IMAD.IADD R0, R0, 0x1, R3 ;  /* 0x0000000100007824 */ /* 0x000fe200078e0203 */
[----:B------:R-:W-:-:S03]  /*1f610*/  MOV R3, 0x8 ;  /* 0x0000000800037802 */ /* 0x000fc60000000f00 */
        /* <DEDUP_REMOVED lines=8> */
[----:B------:R-:W-:Y:S01]  /*1f6a0*/  SEL R3, R3, RZ, P1 ;  /* 0x000000ff03037207 */ /* 0x000fe20000800000 */
[----:B------:R-:W-:Y:S01]  /*1f6b0*/  IMAD.MOV.U32 R2, RZ, RZ, 0x1f ;  /* 0x0000001fff027424 */ /* 0x000fe200078e00ff */
[----:B------:R-:W-:-:S03]  /*1f6c0*/  MOV R238, 0x1f ;  /* 0x0000001f00ee7802 */ /* 0x000fc60000000f00 */
[----:B------:R-:W-:Y:S01]  /*1f6d0*/  IMAD.IADD R4, R0, 0x1, R3 ;  /* 0x0000000100047824 */ /* 0x000fe200078e0203 */
[----:B------:R-:W-:-:S03]  /*1f6e0*/  MOV R3, 0x1f710 ;  /* 0x0001f71000037802 */ /* 0x000fc60000000f00 */
[----:B------:R-:W-:Y:S02]  /*1f6f0*/  IMAD.MOV.U32 R239, RZ, RZ, R4 ;  /* 0x000000ffffef7224 */ /* 0x000fe400078e0004 */
[----:B------:R-:W-:Y:S05]  /*1f700*/  CALL.REL.NOINC `($__internal_53_$__cuda_sm70_shflsync_idx_p) ;  /* 0x0000365000007944 */ /* 0x000fea0003c00000 */
[----:B------:R-:W-:Y:S01]  /*1f710*/  MOV R0, R238 ;  /* 0x000000ee00007202 */ /* 0x000fe20000000f00 */
[----:B------:R-:W-:Y:S05]  /*1f720*/  BRA `(.L_x_3509) ;  /* 0xfffe0e3000007947 */ /* 0x000fea000383ffff */
.L_x_3290:
[----:B------:R-:W-:Y:S02]  /*1f730*/  SEL R2, RZ, 0x1, P0 ;  /* 0x00000001ff027807 */ /* 0x000fe40000000000 */
[----:B------:R-:W-:Y:S02]  /*1f740*/  MOV R3, 0x1f760 ;  /* 0x0001f76000037802 */ /* 0x000fe40000000f00 */
[----:B------:R-:W-:Y:S05]  /*1f750*/  CALL.REL.NOINC `($__internal_55_$__cuda_sm70_votesync_ballot) ;  /* 0x000036c000007944 */ /* 0x000fea0003c00000 */
[----:B------:R-:W-:Y:S05]  /*1f760*/  BRA `(.L_x_3510) ;  /* 0xfffe0e8000007947 */ /* 0x000fea000383ffff */
.L_x_3291:
[----:B------:R-:W-:Y:S01]  /*1f770*/  IMAD.MOV.U32 R239, RZ, RZ, R9 ;  /* 0x000000ffffef7224 */ /* 0x000fe200078e0009 */
[----:B-1----:R-:W-:Y:S01]  /*1f780*/  MOV R2, R0 ;  /* 0x0000000000027202 */ /* 0x002fe20000000f00 */
[----:B------:R-:W-:Y:S01]  /*1f790*/  IMAD.MOV.U32 R238, RZ, RZ, 0x1f ;  /* 0x0000001fffee7424 */ /* 0x000fe200078e00ff */
[----:B------:R-:W-:Y:S02]  /*1f7a0*/  MOV R3, 0x1f7c0 ;  /* 0x0001f7c000037802 */ /* 0x000fe40000000f00 */
[----:B------:R-:W-:Y:S05]  /*1f7b0*/  CALL.REL.NOINC `($__internal_53_$__cuda_sm70_shflsync_idx_p) ;  /* 0x000035a000007944 */ /* 0x000fea0003c00000 */
[----:B------:R-:W-:Y:S01]  /*1f7c0*/  IMAD.MOV.U32 R12, RZ, RZ, R238 ;  /* 0x000000ffff0c7224 */ /* 0x000fe200078e00ee */
[----:B------:R-:W-:Y:S01]  /*1f7d0*/  MOV R239, R8 ;  /* 0x0000000800ef7202 */ /* 0x000fe20000000f00 */
[----:B------:R-:W-:Y:S01]  /*1f7e0*/  IMAD.MOV.U32 R5, RZ, RZ, RZ ;  /* 0x000000ffff057224 */ /* 0x000fe200078e00ff */
[----:B------:R-:W-:Y:S01]  /*1f7f0*/  MOV R2, R0 ;  /* 0x0000000000027202 */ /* 0x000fe20000000f00 */
[----:B------:R-:W-:Y:S01]  /*1f800*/  IMAD.MOV.U32 R238, RZ, RZ, 0x1f ;  /* 0x0000001fffee7424 */ /* 0x000fe200078e00ff */
[----:B------:R-:W-:-:S02]  /*1f810*/  MOV R3, 0x1f830 ;  /* 0x0001f83000037802 */ /* 0x000fc40000000f00 */
[----:B------:R-:W-:Y:S05]  /*1f820*/  CALL.REL.NOINC `($__internal_53_$__cuda_sm70_shflsync_idx_p) ;  /* 0x0000353000007944 */ /* 0x000fea0003c00000 */
[----:B------:R-:W-:Y:S01]  /*1f830*/  MOV R9, R238 ;  /* 0x000000ee00097202 */ /* 0x000fe20000000f00 */
[----:B------:R-:W-:Y:S05]  /*1f840*/  BRA `(.L_x_3511) ;  /* 0xfffe0e1000007947 */ /* 0x000fea000383ffff */
.L_x_3294:
[----:B------:R-:W-:Y:S01]  /*1f850*/  IMAD.MOV.U32 R239, RZ, RZ, R4 ;  /* 0x000000ffffef7224 */ /* 0x000fe200078e0004 */
[----:B-1----:R-:W-:Y:S01]  /*1f860*/  MOV R2, R0 ;  /* 0x0000000000027202 */ /* 0x002fe20000000f00 */
[----:B------:R-:W-:Y:S01]  /*1f870*/  IMAD.MOV.U32 R238, RZ, RZ, 0x1f ;  /* 0x0000001fffee7424 */ /* 0x000fe200078e00ff */
[----:B------:R-:W-:-:S02]  /*1f880*/  MOV R3, 0x1f8a0 ;  /* 0x0001f8a000037802 */ /* 0x000fc40000000f00 */
[----:B---34-:R-:W-:Y:S05]  /*1f890*/  CALL.REL.NOINC `($__internal_53_$__cuda_sm70_shflsync_idx_p) ;  /* 0x000034c000007944 */ /* 0x018fea0003c00000 */
[----:B------:R-:W-:Y:S01]  /*1f8a0*/  MOV R5, R238 ;  /* 0x000000ee00057202 */ /* 0x000fe20000000f00 */
[----:B------:R-:W-:Y:S05]  /*1f8b0*/  BRA `(.L_x_3293) ;  /* 0xfffe0e0000007947 */ /* 0x000fea000383ffff */
.L_x_3395:
[----:B------:R-:W-:Y:S01]  /*1f8c0*/  IMAD.MOV.U32 R239, RZ, RZ, R3 ;  /* 0x000000ffffef7224 */ /* 0x000fe200078e0003 */
[----:B------:R-:W-:Y:S01]  /*1f8d0*/  MOV R2, 0x3 ;  /* 0x0000000300027802 */ /* 0x000fe20000000f00 */
[----:B------:R-:W-:Y:S01]  /*1f8e0*/  IMAD.MOV.U32 R238, RZ, RZ, 0x181f ;  /* 0x0000181fffee7424 */ /* 0x000fe200078e00ff */
[----:B------:R-:W-:-:S02]  /*1f8f0*/  MOV R3, 0x1f910 ;  /* 0x0001f91000037802 */ /* 0x000fc40000000f00 */
[----:B---3--:R-:W-:Y:S05]  /*1f900*/  CALL.REL.NOINC `($__internal_53_$__cuda_sm70_shflsync_idx_p) ;  /* 0x0000345000007944 */ /* 0x008fea0003c00000 */
[----:B------:R-:W-:Y:S01]  /*1f910*/  IMAD.MOV.U32 R6, RZ, RZ, R238 ;  /* 0x000000ffff067224 */ /* 0x000fe200078e00ee */
[----:B------:R-:W-:Y:S01]  /*1f920*/  MOV R2, 0x3 ;  /* 0x0000000300027802 */ /* 0x000fe20000000f00 */
[----:B------:R-:W-:Y:S01]  /*1f930*/  IMAD.MOV.U32 R239, RZ, RZ, R5 ;  /* 0x000000ffffef7224 */ /* 0x000fe200078e0005 */
[----:B------:R-:W-:-:S02]  /*1f940*/  MOV R238, 0x181f ;  /* 0x0000181f00ee7802 */ /* 0x000fc40000000f00 */
[----:B------:R-:W-:Y:S02]  /*1f950*/  MOV R3, 0x1f970 ;  /* 0x0001f97000037802 */ /* 0x000fe40000000f00 */
[----:B------:R-:W-:Y:S05]  /*1f960*/  CALL.REL.NOINC `($__internal_53_$__cuda_sm70_shflsync_idx_p) ;  /* 0x000033f000007944 */ /* 0x000fea0003c00000 */
[----:B------:R-:W-:Y:S01]  /*1f970*/  MOV R2, R238 ;  /* 0x000000ee00027202 */ /* 0x000fe20000000f00 */
[----:B------:R-:W-:Y:S05]  /*1f980*/  BRA `(.L_x_3512) ;  /* 0xffff070000007947 */ /* 0x000fea000383ffff */
.L_x_3398:
[----:B------:R-:W-:Y:S01]  /*1f990*/  IMAD.MOV.U32 R239, RZ, RZ, R4 ;  /* 0x000000ffffef7224 */ /* 0x000fe200078e0004 */
[----:B------:R-:W-:Y:S01]  /*1f9a0*/  MOV R2, RZ ;  /* 0x000000ff00027202 */ /* 0x000fe20000000f00 */
[----:B------:R-:W-:Y:S01]  /*1f9b0*/  IMAD.MOV.U32 R238, RZ, RZ, 0x181f ;  /* 0x0000181fffee7424 */ /* 0x000fe200078e00ff */
[----:B------:R-:W-:Y:S02]  /*1f9c0*/  MOV R3, 0x1f9e0 ;  /* 0x0001f9e000037802 */ /* 0x000fe40000000f00 */
[----:B------:R-:W-:Y:S05]  /*1f9d0*/  CALL.REL.NOINC `($__internal_53_$__cuda_sm70_shflsync_idx_p) ;  /* 0x0000338000007944 */ /* 0x000fea0003c00000 */
[----:B------:R-:W-:Y:S01]  /*1f9e0*/  MOV R6, R238 ;  /* 0x000000ee00067202 */ /* 0x000fe20000000f00 */
[----:B------:R-:W-:Y:S05]  /*1f9f0*/  BRA `(.L_x_3513) ;  /* 0xffff147000007947 */ /* 0x000fea000383ffff */
.L_x_3399:
[----:B------:R-:W-:Y:S01]  /*1fa00*/  IMAD.MOV.U32 R239, RZ, RZ, R5 ;  /* 0x000000ffffef7224 */ /* 0x000fe200078e0005 */
[----:B------:R-:W-:Y:S01]  /*1fa10*/  MOV R2, RZ ;  /* 0x000000ff00027202 */ /* 0x000fe20000000f00 */
[----:B------:R-:W-:Y:S01]  /*1fa20*/  IMAD.MOV.U32 R238, RZ, RZ, 0x181f ;  /* 0x0000181fffee7424 */ /* 0x000fe200078e00ff */
[----:B------:R-:W-:Y:S02]  /*1fa30*/  MOV R3, 0x1fa50 ;  /* 0x0001fa5000037802 */ /* 0x000fe40000000f00 */
[----:B-12---:R-:W-:Y:S05]  /*1fa40*/  CALL.REL.NOINC `($__internal_53_$__cuda_sm70_shflsync_idx_p) ;  /* 0x0000331000007944 */ /* 0x006fea0003c00000 */
[----:B------:R-:W-:Y:S01]  /*1fa50*/  MOV R2, R238 ;  /* 0x000000ee00027202 */ /* 0x000fe20000000f00 */
[----:B------:R-:W-:Y:S05]  /*1fa60*/  BRA `(.L_x_3514) ;  /* 0xffff142000007947 */ /* 0x000fea000383ffff */
.L_x_3402:
[----:B------:R-:W-:Y:S01]  /*1fa70*/  IMAD.MOV.U32 R239, RZ, RZ, R4 ;  /* 0x000000ffffef7224 */ /* 0x000fe200078e0004 */
[----:B--2-4-:R-:W-:Y:S01]  /*1fa80*/  MOV R2, 0x1 ;  /* 0x0000000100027802 */ /* 0x014fe20000000f00 */
[----:B------:R-:W-:Y:S01]  /*1fa90*/  IMAD.MOV.U32 R238, RZ, RZ, 0x181f ;  /* 0x0000181fffee7424 */ /* 0x000fe200078e00ff */
[----:B------:R-:W-:-:S02]  /*1faa0*/  MOV R3, 0x1fac0 ;  /* 0x0001fac000037802 */ /* 0x000fc40000000f00 */
[----:B-1-3--:R-:W-:Y:S05]  /*1fab0*/  CALL.REL.NOINC `($__internal_53_$__cuda_sm70_shflsync_idx_p) ;  /* 0x000032a000007944 */ /* 0x00afea0003c00000 */
        /* <DEDUP_REMOVED lines=8> */
.L_x_3405:
[----:B------:R-:W-:Y:S01]  /*1fb40*/  IMAD.MOV.U32 R239, RZ, RZ, R4 ;  /* 0x000000ffffef7224 */ /* 0x000fe200078e0004 */
[----:B-1--4-:R-:W-:Y:S01]  /*1fb50*/  MOV R2, 0x2 ;  /* 0x0000000200027802 */ /* 0x012fe20000000f00 */
[----:B------:R-:W-:Y:S01]  /*1fb60*/  IMAD.MOV.U32 R238, RZ, RZ, 0x181f ;  /* 0x0000181fffee7424 */ /* 0x000fe200078e00ff */
[----:B------:R-:W-:Y:S02]  /*1fb70*/  MOV R3, 0x1fb90 ;  /* 0x0001fb9000037802 */ /* 0x000fe40000000f00 */
[----:B--23--:R-:W-:Y:S05]  /*1fb80*/  CALL.REL.NOINC `($__internal_53_$__cuda_sm70_shflsync_idx_p) ;  /* 0x000031d000007944 */ /* 0x00cfea0003c00000 */
[----:B------:R-:W-:Y:S01]  /*1fb90*/  MOV R6, R238 ;  /* 0x000000ee00067202 */ /* 0x000fe20000000f00 */
[----:B------:R-:W-:Y:S05]  /*1fba0*/  BRA `(.L_x_3516) ;  /* 0xffff151000007947 */ /* 0x000fea000383ffff */
.L_x_3406:
[----:B------:R-:W-:Y:S01]  /*1fbb0*/  IMAD.MOV.U32 R239, RZ, RZ, R5 ;  /* 0x000000ffffef7224 */ /* 0x000fe200078e0005 */
[----:B----4-:R-:W-:Y:S01]  /*1fbc0*/  MOV R2, 0x2 ;  /* 0x0000000200027802 */ /* 0x010fe20000000f00 */
[----:B------:R-:W-:Y:S01]  /*1fbd0*/  IMAD.MOV.U32 R238, RZ, RZ, 0x181f ;  /* 0x0000181fffee7424 */ /* 0x000fe200078e00ff */
[----:B------:R-:W-:Y:S02]  /*1fbe0*/  MOV R3, 0x1fc00 ;  /* 0x0001fc0000037802 */ /* 0x000fe40000000f00 */
[----:B-123--:R-:W-:Y:S05]  /*1fbf0*/  CALL.REL.NOINC `($__internal_53_$__cuda_sm70_shflsync_idx_p) ;  /* 0x0000316000007944 */ /* 0x00efea0003c00000 */
[----:B------:R-:W-:Y:S01]  /*1fc00*/  MOV R2, R238 ;  /* 0x000000ee00027202 */ /* 0x000fe20000000f00 */
[----:B------:R-:W-:Y:S05]  /*1fc10*/  BRA `(.L_x_3517) ;  /* 0xffff14c000007947 */ /* 0x000fea000383ffff */
.L_x_3409:
[----:B------:R-:W-:Y:S01]  /*1fc20*/  IMAD.MOV.U32 R239, RZ, RZ, R4 ;  /* 0x000000ffffef7224 */ /* 0x000fe200078e0004 */
[----:B-1----:R-:W-:Y:S01]  /*1fc30*/  MOV R2, 0x3 ;  /* 0x0000000300027802 */ /* 0x002fe20000000f00 */
[----:B------:R-:W-:Y:S01]  /*1fc40*/  IMAD.MOV.U32 R238, RZ, RZ, 0x181f ;  /* 0x0000181fffee7424 */ /* 0x000fe200078e00ff */
[----:B------:R-:W-:-:S02]  /*1fc50*/  MOV R3, 0x1fc70 ;  /* 0x0001fc7000037802 */ /* 0x000fc40000000f00 */
[----:B--234-:R-:W-:Y:S05]  /*1fc60*/  CALL.REL.NOINC `($__internal_53_$__cuda_sm70_shflsync_idx_p) ;  /* 0x000030f000007944 */ /* 0x01cfea0003c00000 */
        /* <DEDUP_REMOVED lines=8> */
.L_x_3410:
[----:B------:R-:W-:Y:S01]  /*1fcf0*/  IMAD.MOV.U32 R239, RZ, RZ, R4 ;  /* 0x000000ffffef7224 */ /* 0x000fe200078e0004 */
[----:B------:R-:W-:Y:S01]  /*1fd00*/  MOV R2, RZ ;  /* 0x000000ff00027202 */ /* 0x000fe20000000f00 */
[----:B------:R-:W-:Y:S01]  /*1fd10*/  IMAD.MOV.U32 R238, RZ, RZ, 0x1c1f ;  /* 0x00001c1fffee7424 */ /* 0x000fe200078e00ff */
[----:B------:R-:W-:Y:S02]  /*1fd20*/  MOV R3, 0x1fd40 ;  /* 0x0001fd4000037802 */ /* 0x000fe40000000f00 */
[----:B------:R-:W-:Y:S05]  /*1fd30*/  CALL.REL.NOINC `($__internal_53_$__cuda_sm70_shflsync_idx_p) ;  /* 0x0000302000007944 */ /* 0x000fea0003c00000 */
[----:B------:R-:W-:Y:S01]  /*1fd40*/  MOV R2, R238 ;  /* 0x000000ee00027202 */ /* 0x000fe20000000f00 */
[----:B------:R-:W-:Y:S05]  /*1fd50*/  BRA `(.L_x_3519) ;  /* 0xffff168000007947 */ /* 0x000fea000383ffff */
.L_x_3411:
[----:B------:R-:W-:Y:S01]  /*1fd60*/  IMAD.MOV.U32 R239, RZ, RZ, R4 ;  /* 0x000000ffffef7224 */ /* 0x000fe200078e0004 */
[----:B------:R-:W-:Y:S01]  /*1fd70*/  MOV R2, 0x1 ;  /* 0x0000000100027802 */ /* 0x000fe20000000f00 */
[----:B------:R-:W-:Y:S01]  /*1fd80*/  IMAD.MOV.U32 R238, RZ, RZ, 0x1c1f ;  /* 0x00001c1fffee7424 */ /* 0x000fe200078e00ff */
[----:B------:R-:W-:Y:S02]  /*1fd90*/  MOV R3, 0x1fdb0 ;  /* 0x0001fdb000037802 */ /* 0x000fe40000000f00 */
[----:B-1----:R-:W-:Y:S05]  /*1fda0*/  CALL.REL.NOINC `($__internal_53_$__cuda_sm70_shflsync_idx_p) ;  /* 0x00002fb000007944 */ /* 0x002fea0003c00000 */
        /* <DEDUP_REMOVED lines=115> */
[----:B------:R-:W-:Y:S05]  /*204e0*/  CALL.REL.NOINC `($__internal_52_$__cuda_sm70_shflsync_bfly_p) ;  /* 0x0000281000007944 */ /* 0x000fea0003c00000 */
[----:B------:R-:W-:Y:S01]  /*204f0*/  FMNMX.FTZ R6, R6, R171, !PT ;  /* 0x000000ab06067209 */ /* 0x000fe20007810000 */
[----:B------:R-:W-:Y:S01]  /*20500*/  IMAD.MOV.U32 R3, RZ, RZ, 0x1 ;  /* 0x00000001ff037424 */ /* 0x000fe200078e00ff */
[----:B------:R-:W-:-:S03]  /*20510*/  MOV R2, 0x20540 ;  /* 0x0002054000027802 */ /* 0x000fc60000000f00 */
[----:B------:R-:W-:Y:S02]  /*20520*/  IMAD.MOV.U32 R4, RZ, RZ, R6 ;  /* 0x000000ffff047224 */ /* 0x000fe400078e0006 */
[----:B------:R-:W-:Y:S05]  /*20530*/  CALL.REL.NOINC `($__internal_52_$__cuda_sm70_shflsync_bfly_p) ;  /* 0x000027c000007944 */ /* 0x000fea0003c00000 */
[----:B------:R-:W-:Y:S01]  /*20540*/  FMNMX.FTZ R6, R6, R171, !PT ;  /* 0x000000ab06067209 */ /* 0x000fe20007810000 */
[----:B------:R-:W-:Y:S01]  /*20550*/  IMAD.MOV.U32 R4, RZ, RZ, R5 ;  /* 0x000000ffff047224 */ /* 0x000fe200078e0005 */
[----:B------:R-:W-:Y:S01]  /*20560*/  MOV R2, 0x20590 ;  /* 0x0002059000027802 */ /* 0x000fe20000000f00 */
[----:B------:R-:W-:Y:S02]  /*20570*/  IMAD.MOV.U32 R3, RZ, RZ, 0x2 ;  /* 0x00000002ff037424 */ /* 0x000fe400078e00ff */
[----:B------:R-:W-:Y:S05]  /*20580*/  CALL.REL.NOINC `($__internal_52_$__cuda_sm70_shflsync_bfly_p) ;  /* 0x0000277000007944 */ /* 0x000fea0003c00000 */
[----:B------:R-:W-:Y:S01]  /*20590*/  FMNMX.FTZ R5, R5, R171, !PT ;  /* 0x000000ab05057209 */ /* 0x000fe20007810000 */
[----:B------:R-:W-:Y:S01]  /*205a0*/  IMAD.MOV.U32 R3, RZ, RZ, 0x1 ;  /* 0x00000001ff037424 */ /* 0x000fe200078e00ff */
[----:B------:R-:W-:-:S03]  /*205b0*/  MOV R2, 0x205e0 ;  /* 0x000205e000027802 */ /* 0x000fc60000000f00 */
[----:B------:R-:W-:Y:S02]  /*205c0*/  IMAD.MOV.U32 R4, RZ, RZ, R5 ;  /* 0x000000ffff047224 */ /* 0x000fe400078e0005 */
[----:B------:R-:W-:Y:S05]  /*205d0*/  CALL.REL.NOINC `($__internal_52_$__cuda_sm70_shflsync_bfly_p) ;  /* 0x0000272000007944 */ /* 0x000fea0003c00000 */
[----:B------:R-:W-:Y:S01]  /*205e0*/  MOV R4, R171 ;  /* 0x000000ab00047202 */ /* 0x000fe20000000f00 */
[----:B------:R-:W-:Y:S05]  /*205f0*/  BRA `(.L_x_3520) ;  /* 0xffff191000007947 */ /* 0x000fea000383ffff */
.L_x_3415:
[----:B------:R-:W-:Y:S01]  /*20600*/  MOV R2, RZ ;  /* 0x000000ff00027202 */ /* 0x000fe20000000f00 */
[----:B------:R-:W-:Y:S01]  /*20610*/  IMAD.MOV.U32 R239, RZ, RZ, R6 ;  /* 0x000000ffffef7224 */ /* 0x000fe200078e0006 */
[----:B------:R-:W-:Y:S01]  /*20620*/  MOV R3, 0x20650 ;  /* 0x0002065000037802 */ /* 0x000fe20000000f00 */
[----:B------:R-:W-:Y:S02]  /*20630*/  IMAD.MOV.U32 R238, RZ, RZ, 0x181f ;  /* 0x0000181fffee7424 */ /* 0x000fe400078e00ff */
[----:B------:R-:W-:Y:S05]  /*20640*/  CALL.REL.NOINC `($__internal_53_$__cuda_sm70_shflsync_idx_p) ;  /* 0x0000271000007944 */ /* 0x000fea0003c00000 */
[----:B------:R-:W-:Y:S01]  /*20650*/  MOV R9, R238 ;  /* 0x000000ee00097202 */ /* 0x000fe20000000f00 */
[----:B------:R-:W-:-:S05]  /*20660*/  BRA `(.L_x_3521) ;  /* 0xffff340000007947 */ /* 0x000fca000383ffff */
.L_x_3416:
[----:B------:R-:W-:Y:S01]  /*20670*/  MOV R2, RZ ;  /* 0x000000ff00027202 */ /* 0x000fe20000000f00 */
[----:B------:R-:W-:Y:S01]  /*20680*/  IMAD.MOV.U32 R239, RZ, RZ, R8 ;  /* 0x000000ffffef7224 */ /* 0x000fe200078e0008 */
[----:B------:R-:W-:Y:S01]  /*20690*/  MOV R3, 0x206c0 ;  /* 0x000206c000037802 */ /* 0x000fe20000000f00 */
[----:B------:R-:W-:Y:S02]  /*206a0*/  IMAD.MOV.U32 R238, RZ, RZ, 0x181f ;  /* 0x0000181fffee7424 */ /* 0x000fe400078e00ff */
[----:B-12---:R-:W-:Y:S05]  /*206b0*/  CALL.REL.NOINC `($__internal_53_$__cuda_sm70_shflsync_idx_p) ;  /* 0x000026a000007944 */ /* 0x006fea0003c00000 */
[----:B------:R-:W-:Y:S01]  /*206c0*/  ISETP.GE.AND P1, PT, R76, c[0x0][0x1d4], PT ;  /* 0x000075004c007a0c */ /* 0x000fe20003f26270 */
[----:B------:R-:W-:Y:S01]  /*206d0*/  IMAD.MOV.U32 R239, RZ, RZ, R6 ;  /* 0x000000ffffef7224 */ /* 0x000fe200078e0006 */
[C---:B------:R-:W-:Y:S02]  /*206e0*/  IADD3 R4, P2, R238.reuse, R230, RZ ;  /* 0x000000e6ee047210 */ /* 0x040fe40007f5e0ff */
        /* <DEDUP_REMOVED lines=14> */
[----:B------:R-:W-:Y:S05]  /*207d0*/  CALL.REL.NOINC `($__internal_53_$__cuda_sm70_shflsync_idx_p) ;  /* 0x0000258000007944 */ /* 0x000fea0003c00000 */
[----:B------:R-:W-:Y:S01]  /*207e0*/  MOV R2, 0x1 ;  /* 0x0000000100027802 */ /* 0x000fe20000000f00 */
[----:B------:R-:W-:Y:S01]  /*207f0*/  IMAD.MOV.U32 R9, RZ, RZ, R238 ;  /* 0x000000ffff097224 */ /* 0x000fe200078e00ee */
[----:B------:R-:W-:Y:S01]  /*20800*/  MOV R238, 0x181f ;  /* 0x0000181f00ee7802 */ /* 0x000fe20000000f00 */
[----:B------:R-:W-:Y:S01]  /*20810*/  IMAD.MOV.U32 R239, RZ, RZ, R8 ;  /* 0x000000ffffef7224 */ /* 0x000fe200078e0008 */
[----:B------:R-:W-:Y:S02]  /*20820*/  MOV R3, 0x20840 ;  /* 0x0002084000037802 */ /* 0x000fe40000000f00 */
[----:B------:R-:W-:Y:S05]  /*20830*/  CALL.REL.NOINC `($__internal_53_$__cuda_sm70_shflsync_idx_p) ;  /* 0x0000252000007944 */ /* 0x000fea0003c00000 */
        /* <DEDUP_REMOVED lines=19> */
[----:B------:R-:W-:Y:S05]  /*20970*/  CALL.REL.NOINC `($__internal_53_$__cuda_sm70_shflsync_idx_p) ;  /* 0x000023e000007944 */ /* 0x000fea0003c00000 */
[----:B------:R-:W-:Y:S01]  /*20980*/  MOV R2, 0x2 ;  /* 0x0000000200027802 */ /* 0x000fe20000000f00 */
[----:B------:R-:W-:Y:S01]  /*20990*/  IMAD.MOV.U32 R10, RZ, RZ, R238 ;  /* 0x000000ffff0a7224 */ /* 0x000fe200078e00ee */
[----:B------:R-:W-:Y:S01]  /*209a0*/  MOV R238, 0x181f ;  /* 0x0000181f00ee7802 */ /* 0x000fe20000000f00 */
[----:B------:R-:W-:Y:S01]  /*209b0*/  IMAD.MOV.U32 R239, RZ, RZ, R8 ;  /* 0x000000ffffef7224 */ /* 0x000fe200078e0008 */
[----:B------:R-:W-:Y:S02]  /*209c0*/  MOV R3, 0x209e0 ;  /* 0x000209e000037802 */ /* 0x000fe40000000f00 */
[----:B------:R-:W-:Y:S05]  /*209d0*/  CALL.REL.NOINC `($__internal_53_$__cuda_sm70_shflsync_idx_p) ;  /* 0x0000238000007944 */ /* 0x000fea0003c00000 */
[----:B------:R-:W-:Y:S01]  /*209e0*/  MOV R9, R238 ;  /* 0x000000ee00097202 */ /* 0x000fe20000000f00 */
[----:B------:R-:W-:-:S05]  /*209f0*/  BRA `(.L_x_3522) ;  /* 0xffff31e000007947 */ /* 0x000fca000383ffff */
.L_x_3417:
[----:B--2---:R-:W-:Y:S01]  /*20a00*/  MOV R2, 0x3 ;  /* 0x0000000300027802 */ /* 0x004fe20000000f00 */
[----:B------:R-:W-:Y:S01]  /*20a10*/  IMAD.MOV.U32 R239, RZ, RZ, R6 ;  /* 0x000000ffffef7224 */ /* 0x000fe200078e0006 */
[----:B------:R-:W-:Y:S01]  /*20a20*/  MOV R3, 0x20a50 ;  /* 0x00020a5000037802 */ /* 0x000fe20000000f00 */
[----:B------:R-:W-:Y:S02]  /*20a30*/  IMAD.MOV.U32 R238, RZ, RZ, 0x181f ;  /* 0x0000181fffee7424 */ /* 0x000fe400078e00ff */
[----:B-1----:R-:W-:Y:S05]  /*20a40*/  CALL.REL.NOINC `($__internal_53_$__cuda_sm70_shflsync_idx_p) ;  /* 0x0000231000007944 */ /* 0x002fea0003c00000 */
        /* <DEDUP_REMOVED lines=8> */
.L_x_3420:
[----:B------:R-:W-:Y:S01]  /*20ad0*/  MOV R2, RZ ;  /* 0x000000ff00027202 */ /* 0x000fe20000000f00 */
[----:B------:R-:W-:Y:S01]  /*20ae0*/  IMAD.MOV.U32 R239, RZ, RZ, R4 ;  /* 0x000000ffffef7224 */ /* 0x000fe200078e0004 */
[----:B------:R-:W-:Y:S01]  /*20af0*/  MOV R3, 0x20b20 ;  /* 0x00020b2000037802 */ /* 0x000fe20000000f00 */
[----:B------:R-:W-:Y:S02]  /*20b00*/  IMAD.MOV.U32 R238, RZ, RZ, 0x181f ;  /* 0x0000181fffee7424 */ /* 0x000fe400078e00ff */
[----:B------:R-:W-:Y:S05]  /*20b10*/  CALL.REL.NOINC `($__internal_53_$__cuda_sm70_shflsync_idx_p) ;  /* 0x0000224000007944 */ /* 0x000fea0003c00000 */
[----:B------:R-:W-:Y:S01]  /*20b20*/  MOV R6, R238 ;  /* 0x000000ee00067202 */ /* 0x000fe20000000f00 */
[----:B------:R-:W-:-:S05]  /*20b30*/  BRA `(.L_x_3524) ;  /* 0xffff3f5000007947 */ /* 0x000fca000383ffff */
.L_x_3421:
[----:B------:R-:W-:Y:S01]  /*20b40*/  MOV R2, RZ ;  /* 0x000000ff00027202 */ /* 0x000fe20000000f00 */
[----:B------:R-:W-:Y:S01]  /*20b50*/  IMAD.MOV.U32 R239, RZ, RZ, R5 ;  /* 0x000000ffffef7224 */ /* 0x000fe200078e0005 */
[----:B------:R-:W-:Y:S01]  /*20b60*/  MOV R3, 0x20b90 ;  /* 0x00020b9000037802 */ /* 0x000fe20000000f00 */
[----:B------:R-:W-:Y:S02]  /*20b70*/  IMAD.MOV.U32 R238, RZ, RZ, 0x181f ;  /* 0x0000181fffee7424 */ /* 0x000fe400078e00ff */
[----:B-12---:R-:W-:Y:S05]  /*20b80*/  CALL.REL.NOINC `($__internal_53_$__cuda_sm70_shflsync_idx_p) ;  /* 0x000021d000007944 */ /* 0x006fea0003c00000 */
[----:B------:R-:W-:Y:S01]  /*20b90*/  MOV R2, R238 ;  /* 0x000000ee00027202 */ /* 0x000fe20000000f00 */
[----:B------:R-:W-:-:S05]  /*20ba0*/  BRA `(.L_x_3525) ;  /* 0xffff3f0000007947 */ /* 0x000fca000383ffff */
.L_x_3422:
[----:B--2---:R-:W-:Y:S01]  /*20bb0*/  MOV R2, 0x1 ;  /* 0x0000000100027802 */ /* 0x004fe20000000f00 */
[----:B------:R-:W-:Y:S01]  /*20bc0*/  IMAD.MOV.U32 R239, RZ, RZ, R4 ;  /* 0x000000ffffef7224 */ /* 0x000fe200078e0004 */
[----:B------:R-:W-:Y:S01]  /*20bd0*/  MOV R3, 0x20c00 ;  /* 0x00020c0000037802 */ /* 0x000fe20000000f00 */
[----:B------:R-:W-:Y:S02]  /*20be0*/  IMAD.MOV.U32 R238, RZ, RZ, 0x181f ;  /* 0x0000181fffee7424 */ /* 0x000fe400078e00ff */
[----:B-1-3--:R-:W-:Y:S05]  /*20bf0*/  CALL.REL.NOINC `($__internal_53_$__cuda_sm70_shflsync_idx_p) ;  /* 0x0000216000007944 */ /* 0x00afea0003c00000 */
        /* <DEDUP_REMOVED lines=8> */
.L_x_3423:
[----:B-1----:R-:W-:Y:S01]  /*20c80*/  MOV R2, 0x2 ;  /* 0x0000000200027802 */ /* 0x002fe20000000f00 */
[----:B------:R-:W-:Y:S01]  /*20c90*/  IMAD.MOV.U32 R239, RZ, RZ, R4 ;  /* 0x000000ffffef7224 */ /* 0x000fe200078e0004 */
[----:B------:R-:W-:Y:S01]  /*20ca0*/  MOV R3, 0x20cd0 ;  /* 0x00020cd000037802 */ /* 0x000fe20000000f00 */
[----:B------:R-:W-:Y:S02]  /*20cb0*/  IMAD.MOV.U32 R238, RZ, RZ, 0x181f ;  /* 0x0000181fffee7424 */ /* 0x000fe400078e00ff */
[----:B---34-:R-:W-:Y:S05]  /*20cc0*/  CALL.REL.NOINC `($__internal_53_$__cuda_sm70_shflsync_idx_p) ;  /* 0x0000209000007944 */ /* 0x018fea0003c00000 */
[----:B------:R-:W-:Y:S01]  /*20cd0*/  MOV R6, R238 ;  /* 0x000000ee00067202 */ /* 0x000fe20000000f00 */
[----:B------:R-:W-:-:S05]  /*20ce0*/  BRA `(.L_x_3527) ;  /* 0xffff3fb000007947 */ /* 0x000fca000383ffff */
.L_x_3424:
[----:B-1----:R-:W-:Y:S01]  /*20cf0*/  MOV R2, 0x2 ;  /* 0x0000000200027802 */ /* 0x002fe20000000f00 */
[----:B------:R-:W-:Y:S01]  /*20d00*/  IMAD.MOV.U32 R239, RZ, RZ, R5 ;  /* 0x000000ffffef7224 */ /* 0x000fe200078e0005 */
[----:B------:R-:W-:Y:S01]  /*20d10*/  MOV R3, 0x20d40 ;  /* 0x00020d4000037802 */ /* 0x000fe20000000f00 */
[----:B------:R-:W-:Y:S02]  /*20d20*/  IMAD.MOV.U32 R238, RZ, RZ, 0x181f ;  /* 0x0000181fffee7424 */ /* 0x000fe400078e00ff */
[----:B--234-:R-:W-:Y:S05]  /*20d30*/  CALL.REL.NOINC `($__internal_53_$__cuda_sm70_shflsync_idx_p) ;  /* 0x0000202000007944 */ /* 0x01cfea0003c00000 */
[----:B------:R-:W-:Y:S01]  /*20d40*/  MOV R2, R238 ;  /* 0x000000ee00027202 */ /* 0x000fe20000000f00 */
[----:B------:R-:W-:-:S05]  /*20d50*/  BRA `(.L_x_3528) ;  /* 0xffff3f6000007947 */ /* 0x000fca000383ffff */
.L_x_3425:
[----:B--2---:R-:W-:Y:S01]  /*20d60*/  MOV R2, 0x3 ;  /* 0x0000000300027802 */ /* 0x004fe20000000f00 */
[----:B------:R-:W-:Y:S01]  /*20d70*/  IMAD.MOV.U32 R239, RZ, RZ, R4 ;  /* 0x000000ffffef7224 */ /* 0x000fe200078e0004 */
[----:B------:R-:W-:Y:S01]  /*20d80*/  MOV R3, 0x20db0 ;  /* 0x00020db000037802 */ /* 0x000fe20000000f00 */
[----:B------:R-:W-:Y:S02]  /*20d90*/  IMAD.MOV.U32 R238, RZ, RZ, 0x181f ;  /* 0x0000181fffee7424 */ /* 0x000fe400078e00ff */
[----:B-1-34-:R-:W-:Y:S05]  /*20da0*/  CALL.REL.NOINC `($__internal_53_$__cuda_sm70_shflsync_idx_p) ;  /* 0x00001fb000007944 */ /* 0x01afea0003c00000 */
        /* <DEDUP_REMOVED lines=8> */
.L_x_3426:
[----:B------:R-:W-:Y:S01]  /*20e30*/  MOV R2, RZ ;  /* 0x000000ff00027202 */ /* 0x000fe20000000f00 */
[----:B------:R-:W-:Y:S01]  /*20e40*/  IMAD.MOV.U32 R239, RZ, RZ, R4 ;  /* 0x000000ffffef7224 */ /* 0x000fe200078e0004 */
[----:B------:R-:W-:Y:S01]  /*20e50*/  MOV R3, 0x20e80 ;  /* 0x00020e8000037802 */ /* 0x000fe20000000f00 */
[----:B------:R-:W-:Y:S02]  /*20e60*/  IMAD.MOV.U32 R238, RZ, RZ, 0x1c1f ;  /* 0x00001c1fffee7424 */ /* 0x000fe400078e00ff */
[----:B------:R-:W-:Y:S05]  /*20e70*/  CALL.REL.NOINC `($__internal_53_$__cuda_sm70_shflsync_idx_p) ;  /* 0x00001ee000007944 */ /* 0x000fea0003c00000 */
[----:B------:R-:W-:Y:S01]  /*20e80*/  MOV R2, R238 ;  /* 0x000000ee00027202 */ /* 0x000fe20000000f00 */
[----:B------:R-:W-:-:S05]  /*20e90*/  BRA `(.L_x_3530) ;  /* 0xffff410000007947 */ /* 0x000fca000383ffff */
.L_x_3427:
[----:B------:R-:W-:Y:S01]  /*20ea0*/  MOV R2, 0x1 ;  /* 0x0000000100027802 */ /* 0x000fe20000000f00 */
[----:B------:R-:W-:Y:S01]  /*20eb0*/  IMAD.MOV.U32 R239, RZ, RZ, R4 ;  /* 0x000000ffffef7224 */ /* 0x000fe200078e0004 */
[----:B------:R-:W-:Y:S01]  /*20ec0*/  MOV R3, 0x20ef0 ;  /* 0x00020ef000037802 */ /* 0x000fe20000000f00 */
[----:B------:R-:W-:Y:S02]  /*20ed0*/  IMAD.MOV.U32 R238, RZ, RZ, 0x1c1f ;  /* 0x00001c1fffee7424 */ /* 0x000fe400078e00ff */
[----:B-1----:R-:W-:Y:S05]  /*20ee0*/  CALL.REL.NOINC `($__internal_53_$__cuda_sm70_shflsync_idx_p) ;  /* 0x00001e7000007944 */ /* 0x002fea0003c00000 */
        /* <DEDUP_REMOVED lines=48> */
[C---:B------:R-:W-:Y:S02]  /*211f0*/  ISETP.GT.AND P2, PT, R5.reuse, 0x31, PT ;  /* 0x000000310500780c */ /* 0x040fe40003f44270 */
        /* <DEDUP_REMOVED lines=66> */
[----:B------:R-:W-:Y:S05]  /*21620*/  CALL.REL.NOINC `($__internal_52_$__cuda_sm70_shflsync_bfly_p) ;  /* 0x000016d000007944 */ /* 0x000fea0003c00000 */
[----:B------:R-:W-:Y:S01]  /*21630*/  FMNMX.FTZ R4, R4, R171, !PT ;  /* 0x000000ab04047209 */ /* 0x000fe20007810000 */
[----:B------:R-:W-:Y:S01]  /*21640*/  IMAD.MOV.U32 R3, RZ, RZ, 0x1 ;  /* 0x00000001ff037424 */ /* 0x000fe200078e00ff */
[----:B------:R-:W-:Y:S02]  /*21650*/  MOV R2, 0x21670 ;  /* 0x0002167000027802 */ /* 0x000fe40000000f00 */
[----:B------:R-:W-:Y:S05]  /*21660*/  CALL.REL.NOINC `($__internal_52_$__cuda_sm70_shflsync_bfly_p) ;  /* 0x0000169000007944 */ /* 0x000fea0003c00000 */
[----:B------:R-:W-:Y:S01]  /*21670*/  IMAD.MOV.U32 R3, RZ, RZ, 0x2 ;  /* 0x00000002ff037424 */ /* 0x000fe200078e00ff */
[----:B------:R-:W-:Y:S01]  /*21680*/  FMNMX.FTZ R6, R4, R171, !PT ;  /* 0x000000ab04067209 */ /* 0x000fe20007810000 */
[----:B------:R-:W-:Y:S01]  /*21690*/  IMAD.MOV.U32 R4, RZ, RZ, R5 ;  /* 0x000000ffff047224 */ /* 0x000fe200078e0005 */
[----:B------:R-:W-:Y:S02]  /*216a0*/  MOV R2, 0x216c0 ;  /* 0x000216c000027802 */ /* 0x000fe40000000f00 */
[----:B------:R-:W-:Y:S05]  /*216b0*/  CALL.REL.NOINC `($__internal_52_$__cuda_sm70_shflsync_bfly_p) ;  /* 0x0000164000007944 */ /* 0x000fea0003c00000 */
[----:B------:R-:W-:Y:S01]  /*216c0*/  FMNMX.FTZ R4, R5, R171, !PT ;  /* 0x000000ab05047209 */ /* 0x000fe20007810000 */
[----:B------:R-:W-:Y:S01]  /*216d0*/  IMAD.MOV.U32 R3, RZ, RZ, 0x1 ;  /* 0x00000001ff037424 */ /* 0x000fe200078e00ff */
[----:B------:R-:W-:Y:S02]  /*216e0*/  MOV R2, 0x21700 ;  /* 0x0002170000027802 */ /* 0x000fe40000000f00 */
[----:B------:R-:W-:Y:S05]  /*216f0*/  CALL.REL.NOINC `($__internal_52_$__cuda_sm70_shflsync_bfly_p) ;  /* 0x0000160000007944 */ /* 0x000fea0003c00000 */
[----:B------:R-:W-:Y:S01]  /*21700*/  MOV R2, R171 ;  /* 0x000000ab00027202 */ /* 0x000fe20000000f00 */
[----:B------:R-:W-:-:S05]  /*21710*/  BRA `(.L_x_3531) ;  /* 0xffff43b000007947 */ /* 0x000fca000383ffff */
.L_x_3430:
[----:B-1--4-:R-:W-:Y:S01]  /*21720*/  MOV R2, RZ ;  /* 0x000000ff00027202 */ /* 0x012fe20000000f00 */
[----:B------:R-:W-:Y:S01]  /*21730*/  IMAD.MOV.U32 R239, RZ, RZ, R4 ;  /* 0x000000ffffef7224 */ /* 0x000fe200078e0004 */
[----:B------:R-:W-:Y:S01]  /*21740*/  MOV R3, 0x21770 ;  /* 0x0002177000037802 */ /* 0x000fe20000000f00 */
[----:B------:R-:W-:Y:S02]  /*21750*/  IMAD.MOV.U32 R238, RZ, RZ, 0x181f ;  /* 0x0000181fffee7424 */ /* 0x000fe400078e00ff */
[----:B------:R-:W-:Y:S05]  /*21760*/  CALL.REL.NOINC `($__internal_53_$__cuda_sm70_shflsync_idx_p) ;  /* 0x000015f000007944 */ /* 0x000fea0003c00000 */
[----:B------:R-:W-:Y:S01]  /*21770*/  MOV R10, R238 ;  /* 0x000000ee000a7202 */ /* 0x000fe20000000f00 */
[----:B------:R-:W-:-:S05]  /*21780*/  BRA `(.L_x_3532) ;  /* 0xffff62b000007947 */ /* 0x000fca000383ffff */
.L_x_3433:
        /* <DEDUP_REMOVED lines=13> */
.L_x_3436:
[----:B------:R-:W-:Y:S01]  /*21860*/  MOV R2, RZ ;  /* 0x000000ff00027202 */ /* 0x000fe20000000f00 */
[----:B------:R-:W-:Y:S01]  /*21870*/  IMAD.MOV.U32 R239, RZ, RZ, R4 ;  /* 0x000000ffffef7224 */ /* 0x000fe200078e0004 */
[----:B------:R-:W-:Y:S01]  /*21880*/  MOV R3, 0x218b0 ;  /* 0x000218b000037802 */ /* 0x000fe20000000f00 */
[----:B------:R-:W-:Y:S02]  /*21890*/  IMAD.MOV.U32 R238, RZ, RZ, 0x181f ;  /* 0x0000181fffee7424 */ /* 0x000fe400078e00ff */
[----:B------:R-:W-:Y:S05]  /*218a0*/  CALL.REL.NOINC `($__internal_53_$__cuda_sm70_shflsync_idx_p) ;  /* 0x000014b000007944 */ /* 0x000fea0003c00000 */
[----:B------:R-:W-:Y:S01]  /*218b0*/  MOV R149, R238 ;  /* 0x000000ee00957202 */ /* 0x000fe20000000f00 */
[----:B------:R-:W-:-:S05]  /*218c0*/  BRA `(.L_x_3534) ;  /* 0xffff717000007947 */ /* 0x000fca000383ffff */
.L_x_3437:
[----:B------:R-:W-:Y:S01]  /*218d0*/  MOV R2, RZ ;  /* 0x000000ff00027202 */ /* 0x000fe20000000f00 */
[----:B------:R-:W-:Y:S01]  /*218e0*/  IMAD.MOV.U32 R239, RZ, RZ, R80 ;  /* 0x000000ffffef7224 */ /* 0x000fe200078e0050 */
[----:B------:R-:W-:Y:S01]  /*218f0*/  MOV R3, 0x21920 ;  /* 0x0002192000037802 */ /* 0x000fe20000000f00 */
[----:B------:R-:W-:Y:S02]  /*21900*/  IMAD.MOV.U32 R238, RZ, RZ, 0x181f ;  /* 0x0000181fffee7424 */ /* 0x000fe400078e00ff */
[----:B-12---:R-:W-:Y:S05]  /*21910*/  CALL.REL.NOINC `($__internal_53_$__cuda_sm70_shflsync_idx_p) ;  /* 0x0000144000007944 */ /* 0x006fea0003c00000 */
[----:B------:R-:W-:Y:S01]  /*21920*/  MOV R148, R238 ;  /* 0x000000ee00947202 */ /* 0x000fe20000000f00 */
[----:B------:R-:W-:-:S05]  /*21930*/  BRA `(.L_x_3535) ;  /* 0xffff712000007947 */ /* 0x000fca000383ffff */
.L_x_3438:
        /* <DEDUP_REMOVED lines=13> */
.L_x_3439:
[----:B-1----:R-:W-:Y:S01]  /*21a10*/  MOV R2, 0x2 ;  /* 0x0000000200027802 */ /* 0x002fe20000000f00 */
[----:B------:R-:W-:Y:S01]  /*21a20*/  IMAD.MOV.U32 R239, RZ, RZ, R4 ;  /* 0x000000ffffef7224 */ /* 0x000fe200078e0004 */
[----:B------:R-:W-:Y:S01]  /*21a30*/  MOV R3, 0x21a60 ;  /* 0x00021a6000037802 */ /* 0x000fe20000000f00 */
[----:B------:R-:W-:Y:S02]  /*21a40*/  IMAD.MOV.U32 R238, RZ, RZ, 0x181f ;  /* 0x0000181fffee7424 */ /* 0x000fe400078e00ff */
[----:B---34-:R-:W-:Y:S05]  /*21a50*/  CALL.REL.NOINC `($__internal_53_$__cuda_sm70_shflsync_idx_p) ;  /* 0x0000130000007944 */ /* 0x018fea0003c00000 */
[----:B------:R-:W-:Y:S01]  /*21a60*/  MOV R149, R238 ;  /* 0x000000ee00957202 */ /* 0x000fe20000000f00 */
[----:B------:R-:W-:-:S05]  /*21a70*/  BRA `(.L_x_3537) ;  /* 0xffff725000007947 */ /* 0x000fca000383ffff */
.L_x_3440:
[----:B-1----:R-:W-:Y:S01]  /*21a80*/  MOV R2, 0x2 ;  /* 0x0000000200027802 */ /* 0x002fe20000000f00 */
[----:B------:R-:W-:Y:S01]  /*21a90*/  IMAD.MOV.U32 R239, RZ, RZ, R80 ;  /* 0x000000ffffef7224 */ /* 0x000fe200078e0050 */
[----:B------:R-:W-:Y:S01]  /*21aa0*/  MOV R3, 0x21ad0 ;  /* 0x00021ad000037802 */ /* 0x000fe20000000f00 */
[----:B------:R-:W-:Y:S02]  /*21ab0*/  IMAD.MOV.U32 R238, RZ, RZ, 0x181f ;  /* 0x0000181fffee7424 */ /* 0x000fe400078e00ff */
[----:B--234-:R-:W-:Y:S05]  /*21ac0*/  CALL.REL.NOINC `($__internal_53_$__cuda_sm70_shflsync_idx_p) ;  /* 0x0000129000007944 */ /* 0x01cfea0003c00000 */
[----:B------:R-:W-:Y:S01]  /*21ad0*/  MOV R148, R238 ;  /* 0x000000ee00947202 */ /* 0x000fe20000000f00 */
[----:B------:R-:W-:-:S05]  /*21ae0*/  BRA `(.L_x_3538) ;  /* 0xffff720000007947 */ /* 0x000fca000383ffff */
.L_x_3441:
[----:B-1----:R-:W-:Y:S01]  /*21af0*/  MOV R2, 0x3 ;  /* 0x0000000300027802 */ /* 0x002fe20000000f00 */
[----:B------:R-:W-:Y:S01]  /*21b00*/  IMAD.MOV.U32 R239, RZ, RZ, R4 ;  /* 0x000000ffffef7224 */ /* 0x000fe200078e0004 */
[----:B------:R-:W-:Y:S01]  /*21b10*/  MOV R3, 0x21b40 ;  /* 0x00021b4000037802 */ /* 0x000fe20000000f00 */
[----:B------:R-:W-:Y:S02]  /*21b20*/  IMAD.MOV.U32 R238, RZ, RZ, 0x181f ;  /* 0x0000181fffee7424 */ /* 0x000fe400078e00ff */
[----:B--2-4-:R-:W-:Y:S05]  /*21b30*/  CALL.REL.NOINC `($__internal_53_$__cuda_sm70_shflsync_idx_p) ;  /* 0x0000122000007944 */ /* 0x014fea0003c00000 */
        /* <DEDUP_REMOVED lines=8> */
.L_x_3442:
[----:B------:R-:W-:Y:S02]  /*21bc0*/  MOV R3, 0x2 ;  /* 0x0000000200037802 */ /* 0x000fe40000000f00 */
[----:B------:R-:W-:Y:S02]  /*21bd0*/  MOV R2, 0x21bf0 ;  /* 0x00021bf000027802 */ /* 0x000fe40000000f00 */
[----:B------:R-:W-:Y:S05]  /*21be0*/  CALL.REL.NOINC `($__internal_52_$__cuda_sm70_shflsync_bfly_p) ;  /* 0x0000111000007944 */ /* 0x000fea0003c00000 */
[----:B------:R-:W-:Y:S01]  /*21bf0*/  MOV R2, R171 ;  /* 0x000000ab00027202 */ /* 0x000fe20000000f00 */
[----:B------:R-:W-:-:S05]  /*21c00*/  BRA `(.L_x_3540) ;  /* 0xffff76f000007947 */ /* 0x000fca000383ffff */
.L_x_3443:
[----:B------:R-:W-:Y:S02]  /*21c10*/  MOV R3, 0x1 ;  /* 0x0000000100037802 */ /* 0x000fe40000000f00 */
        /* <DEDUP_REMOVED lines=13> */
.L_x_3445:
[----:B------:R-:W-:Y:S01]  /*21cf0*/  IMAD.MOV.U32 R4, RZ, RZ, R240 ;  /* 0x000000ffff047224 */ /* 0x000fe200078e00f0 */
[----:B------:R-:W-:-:S02]  /*21d00*/  MOV R3, 0x2 ;  /* 0x0000000200037802 */ /* 0x000fc40000000f00 */
[----:B------:R-:W-:Y:S02]  /*21d10*/  MOV R2, 0x21d30 ;  /* 0x00021d3000027802 */ /* 0x000fe40000000f00 */
[----:B------:R-:W-:Y:S05]  /*21d20*/  CALL.REL.NOINC `($__internal_52_$__cuda_sm70_shflsync_bfly_p) ;  /* 0x00000fd000007944 */ /* 0x000fea0003c00000 */
[----:B------:R-:W-:Y:S01]  /*21d30*/  MOV R2, R171 ;  /* 0x000000ab00027202 */ /* 0x000fe20000000f00 */
[----:B------:R-:W-:Y:S05]  /*21d40*/  BRA `(.L_x_3542) ;  /* 0xffff92f000007947 */ /* 0x000fea000383ffff */
.L_x_3446:
[----:B------:R-:W-:Y:S02]  /*21d50*/  MOV R3, 0x1 ;  /* 0x0000000100037802 */ /* 0x000fe40000000f00 */
[----:B------:R-:W-:Y:S02]  /*21d60*/  MOV R2, 0x21d80 ;  /* 0x00021d8000027802 */ /* 0x000fe40000000f00 */
[----:B-1----:R-:W-:Y:S05]  /*21d70*/  CALL.REL.NOINC `($__internal_52_$__cuda_sm70_shflsync_bfly_p) ;  /* 0x00000f8000007944 */ /* 0x002fea0003c00000 */
[----:B------:R-:W-:Y:S02]  /*21d80*/  FADD.FTZ R8, R4, R171 ;  /* 0x000000ab04087221 */ /* 0x000fe40000010000 */
[----:B------:R1:W5:Y:S01]  /*21d90*/  LDL R4, [R1] ;  /* 0x0000000001047983 */ /* 0x0003620000100800 */
[----:B------:R-:W-:Y:S02]  /*21da0*/  MOV R3, 0x2 ;  /* 0x0000000200037802 */ /* 0x000fe40000000f00 */
[----:B------:R-:W-:Y:S02]  /*21db0*/  MOV R2, 0x21dd0 ;  /* 0x00021dd000027802 */ /* 0x000fe40000000f00 */
[----:B-1---5:R-:W-:Y:S05]  /*21dc0*/  CALL.REL.NOINC `($__internal_52_$__cuda_sm70_shflsync_bfly_p) ;  /* 0x00000f3000007944 */ /* 0x022fea0003c00000 */
[----:B------:R-:W2:Y:S01]  /*21dd0*/  LDL.LU R2, [R1] ;  /* 0x0000000001027983 */ /* 0x000ea20000300800 */
[----:B------:R-:W-:Y:S01]  /*21de0*/  MOV R3, 0x1 ;  /* 0x0000000100037802 */ /* 0x000fe20000000f00 */
[----:B--2---:R-:W-:Y:S01]  /*21df0*/  FADD.FTZ R9, R2, R171 ;  /* 0x000000ab02097221 */ /* 0x004fe20000010000 */
[----:B------:R-:W-:-:S04]  /*21e00*/  MOV R2, 0x21e30 ;  /* 0x00021e3000027802 */ /* 0x000fc80000000f00 */
[----:B------:R-:W-:Y:S02]  /*21e10*/  MOV R4, R9 ;  /* 0x0000000900047202 */ /* 0x000fe40000000f00 */
[----:B------:R-:W-:Y:S05]  /*21e20*/  CALL.REL.NOINC `($__internal_52_$__cuda_sm70_shflsync_bfly_p) ;  /* 0x00000ed000007944 */ /* 0x000fea0003c00000 */
[----:B------:R-:W-:Y:S01]  /*21e30*/  MOV R2, R171 ;  /* 0x000000ab00027202 */ /* 0x000fe20000000f00 */
[----:B------:R-:W-:Y:S05]  /*21e40*/  BRA `(.L_x_3543) ;  /* 0xffff927000007947 */ /* 0x000fea000383ffff */
.L_x_3453:
[----:B--234-:R-:W-:Y:S01]  /*21e50*/  IMAD.MOV.U32 R239, RZ, RZ, R6 ;  /* 0x000000ffffef7224 */ /* 0x01cfe200078e0006 */
[----:B------:R-:W-:Y:S01]  /*21e60*/  MOV R2, RZ ;  /* 0x000000ff00027202 */ /* 0x000fe20000000f00 */
[----:B------:R-:W-:Y:S01]  /*21e70*/  IMAD.MOV.U32 R238, RZ, RZ, 0x181f ;  /* 0x0000181fffee7424 */ /* 0x000fe200078e00ff */
[----:B------:R-:W-:Y:S02]  /*21e80*/  MOV R3, 0x21ea0 ;  /* 0x00021ea000037802 */ /* 0x000fe40000000f00 */
[----:B-1----:R-:W-:Y:S05]  /*21e90*/  CALL.REL.NOINC `($__internal_53_$__cuda_sm70_shflsync_idx_p) ;  /* 0x00000ec000007944 */ /* 0x002fea0003c00000 */
[----:B------:R-:W-:Y:S01]  /*21ea0*/  MOV R9, R238 ;  /* 0x000000ee00097202 */ /* 0x000fe20000000f00 */
[----:B------:R-:W-:Y:S05]  /*21eb0*/  BRA `(.L_x_3544) ;  /* 0xffffa63000007947 */ /* 0x000fea000383ffff */
.L_x_3454:
[----:B------:R-:W-:Y:S01]  /*21ec0*/  IMAD.MOV.U32 R239, RZ, RZ, R8 ;  /* 0x000000ffffef7224 */ /* 0x000fe200078e0008 */
[----:B------:R-:W-:Y:S01]  /*21ed0*/  MOV R2, RZ ;  /* 0x000000ff00027202 */ /* 0x000fe20000000f00 */
[----:B------:R-:W-:Y:S01]  /*21ee0*/  IMAD.MOV.U32 R238, RZ, RZ, 0x181f ;  /* 0x0000181fffee7424 */ /* 0x000fe200078e00ff */
[----:B------:R-:W-:Y:S02]  /*21ef0*/  MOV R3, 0x21f10 ;  /* 0x00021f1000037802 */ /* 0x000fe40000000f00 */
[----:B-123--:R-:W-:Y:S05]  /*21f00*/  CALL.REL.NOINC `($__internal_53_$__cuda_sm70_shflsync_idx_p) ;  /* 0x00000e5000007944 */ /* 0x00efea0003c00000 */
[----:B------:R-:W-:Y:S01]  /*21f10*/  MOV R2, R238 ;  /* 0x000000ee00027202 */ /* 0x000fe20000000f00 */
[----:B------:R-:W-:Y:S05]  /*21f20*/  BRA `(.L_x_3545) ;  /* 0xffffa5e000007947 */ /* 0x000fea000383ffff */
.L_x_3457:
[----:B------:R-:W-:Y:S01]  /*21f30*/  IMAD.MOV.U32 R239, RZ, RZ, R6 ;  /* 0x000000ffffef7224 */ /* 0x000fe200078e0006 */
[----:B--2---:R-:W-:Y:S01]  /*21f40*/  MOV R2, 0x1 ;  /* 0x0000000100027802 */ /* 0x004fe20000000f00 */
[----:B------:R-:W-:Y:S01]  /*21f50*/  IMAD.MOV.U32 R238, RZ, RZ, 0x181f ;  /* 0x0000181fffee7424 */ /* 0x000fe200078e00ff */
[----:B------:R-:W-:-:S02]  /*21f60*/  MOV R3, 0x21f80 ;  /* 0x00021f8000037802 */ /* 0x000fc40000000f00 */
[----:B-1-34-:R-:W-:Y:S05]  /*21f70*/  CALL.REL.NOINC `($__internal_53_$__cuda_sm70_shflsync_idx_p) ;  /* 0x00000de000007944 */ /* 0x01afea0003c00000 */
        /* <DEDUP_REMOVED lines=8> */
.L_x_3460:
[----:B------:R-:W-:Y:S01]  /*22000*/  IMAD.MOV.U32 R239, RZ, RZ, R6 ;  /* 0x000000ffffef7224 */ /* 0x000fe200078e0006 */
[----:B--2---:R-:W-:Y:S01]  /*22010*/  MOV R2, 0x2 ;  /* 0x0000000200027802 */ /* 0x004fe20000000f00 */
[----:B------:R-:W-:Y:S01]  /*22020*/  IMAD.MOV.U32 R238, RZ, RZ, 0x181f ;  /* 0x0000181fffee7424 */ /* 0x000fe200078e00ff */
[----:B------:R-:W-:Y:S02]  /*22030*/  MOV R3, 0x22050 ;  /* 0x0002205000037802 */ /* 0x000fe40000000f00 */
[----:B-1-34-:R-:W-:Y:S05]  /*22040*/  CALL.REL.NOINC `($__internal_53_$__cuda_sm70_shflsync_idx_p) ;  /* 0x00000d1000007944 */ /* 0x01afea0003c00000 */
[----:B------:R-:W-:Y:S01]  /*22050*/  MOV R9, R238 ;  /* 0x000000ee00097202 */ /* 0x000fe20000000f00 */
[----:B------:R-:W-:Y:S05]  /*22060*/  BRA `(.L_x_3547) ;  /* 0xffffa6a000007947 */ /* 0x000fea000383ffff */
.L_x_3461:
[----:B------:R-:W-:Y:S01]  /*22070*/  IMAD.MOV.U32 R239, RZ, RZ, R8 ;  /* 0x000000ffffef7224 */ /* 0x000fe200078e0008 */
[----:B--2---:R-:W-:Y:S01]  /*22080*/  MOV R2, 0x2 ;  /* 0x0000000200027802 */ /* 0x004fe20000000f00 */
[----:B------:R-:W-:Y:S01]  /*22090*/  IMAD.MOV.U32 R238, RZ, RZ, 0x181f ;  /* 0x0000181fffee7424 */ /* 0x000fe200078e00ff */
[----:B------:R-:W-:Y:S02]  /*220a0*/  MOV R3, 0x220c0 ;  /* 0x000220c000037802 */ /* 0x000fe40000000f00 */
[----:B-1-34-:R-:W-:Y:S05]  /*220b0*/  CALL.REL.NOINC `($__internal_53_$__cuda_sm70_shflsync_idx_p) ;  /* 0x00000ca000007944 */ /* 0x01afea0003c00000 */
[----:B------:R-:W-:Y:S01]  /*220c0*/  MOV R2, R238 ;  /* 0x000000ee00027202 */ /* 0x000fe20000000f00 */
[----:B------:R-:W-:Y:S05]  /*220d0*/  BRA `(.L_x_3548) ;  /* 0xffffa65000007947 */ /* 0x000fea000383ffff */
.L_x_3464:
[----:B------:R-:W-:Y:S01]  /*220e0*/  IMAD.MOV.U32 R239, RZ, RZ, R6 ;  /* 0x000000ffffef7224 */ /* 0x000fe200078e0006 */
[----:B---34-:R-:W-:Y:S01]  /*220f0*/  MOV R2, 0x3 ;  /* 0x0000000300027802 */ /* 0x018fe20000000f00 */
[----:B------:R-:W-:Y:S01]  /*22100*/  IMAD.MOV.U32 R238, RZ, RZ, 0x181f ;  /* 0x0000181fffee7424 */ /* 0x000fe200078e00ff */
[----:B------:R-:W-:-:S02]  /*22110*/  MOV R3, 0x22130 ;  /* 0x0002213000037802 */ /* 0x000fc40000000f00 */
[----:B-12---:R-:W-:Y:S05]  /*22120*/  CALL.REL.NOINC `($__internal_53_$__cuda_sm70_shflsync_idx_p) ;  /* 0x00000c3000007944 */ /* 0x006fea0003c00000 */
        /* <DEDUP_REMOVED lines=8> */
.L_x_3466:
[----:B------:R-:W-:Y:S01]  /*221b0*/  IMAD.MOV.U32 R239, RZ, RZ, R6 ;  /* 0x000000ffffef7224 */ /* 0x000fe200078e0006 */
[----:B------:R-:W-:Y:S01]  /*221c0*/  MOV R2, RZ ;  /* 0x000000ff00027202 */ /* 0x000fe20000000f00 */
[----:B------:R-:W-:Y:S01]  /*221d0*/  IMAD.MOV.U32 R238, RZ, RZ, 0x1c1f ;  /* 0x00001c1fffee7424 */ /* 0x000fe200078e00ff */
[----:B------:R-:W-:Y:S02]  /*221e0*/  MOV R3, 0x22200 ;  /* 0x0002220000037802 */ /* 0x000fe40000000f00 */
[----:B------:R-:W-:Y:S05]  /*221f0*/  CALL.REL.NOINC `($__internal_53_$__cuda_sm70_shflsync_idx_p) ;  /* 0x00000b6000007944 */ /* 0x000fea0003c00000 */
[----:B------:R-:W-:Y:S01]  /*22200*/  MOV R4, R238 ;  /* 0x000000ee00047202 */ /* 0x000fe20000000f00 */
[----:B------:R-:W-:Y:S05]  /*22210*/  BRA `(.L_x_3550) ;  /* 0xffffa92000007947 */ /* 0x000fea000383ffff */
.L_x_3467:
[----:B------:R-:W-:Y:S01]  /*22220*/  IMAD.MOV.U32 R239, RZ, RZ, R5 ;  /* 0x000000ffffef7224 */ /* 0x000fe200078e0005 */
[----:B------:R-:W-:Y:S01]  /*22230*/  MOV R2, RZ ;  /* 0x000000ff00027202 */ /* 0x000fe20000000f00 */
[----:B------:R-:W-:Y:S01]  /*22240*/  IMAD.MOV.U32 R238, RZ, RZ, 0x1c1f ;  /* 0x00001c1fffee7424 */ /* 0x000fe200078e00ff */
[----:B------:R-:W-:Y:S02]  /*22250*/  MOV R3, 0x22270 ;  /* 0x0002227000037802 */ /* 0x000fe40000000f00 */
[----:B-12---:R-:W-:Y:S05]  /*22260*/  CALL.REL.NOINC `($__internal_53_$__cuda_sm70_shflsync_idx_p) ;  /* 0x00000af000007944 */ /* 0x006fea0003c00000 */
[----:B------:R-:W-:Y:S01]  /*22270*/  MOV R2, R238 ;  /* 0x000000ee00027202 */ /* 0x000fe20000000f00 */
[----:B------:R-:W-:Y:S05]  /*22280*/  BRA `(.L_x_3551) ;  /* 0xffffa8d000007947 */ /* 0x000fea000383ffff */
.L_x_3470:
        /* <DEDUP_REMOVED lines=13> */
.L_x_3474:
[----:B------:R-:W-:Y:S01]  /*22360*/  IMAD.MOV.U32 R239, RZ, RZ, R5 ;  /* 0x000000ffffef7224 */ /* 0x000fe200078e0005 */
[----:B------:R-:W-:Y:S01]  /*22370*/  MOV R2, RZ ;  /* 0x000000ff00027202 */ /* 0x000fe20000000f00 */
[----:B------:R-:W-:Y:S01]  /*22380*/  IMAD.MOV.U32 R238, RZ, RZ, 0x181f ;  /* 0x0000181fffee7424 */ /* 0x000fe200078e00ff */
[----:B------:R-:W-:Y:S02]  /*22390*/  MOV R3, 0x223b0 ;  /* 0x000223b000037802 */ /* 0x000fe40000000f00 */
[----:B------:R-:W-:Y:S05]  /*223a0*/  CALL.REL.NOINC `($__internal_53_$__cuda_sm70_shflsync_idx_p) ;  /* 0x000009b000007944 */ /* 0x000fea0003c00000 */
[----:B------:R-:W-:Y:S01]  /*223b0*/  MOV R9, R238 ;  /* 0x000000ee00097202 */ /* 0x000fe20000000f00 */
[----:B------:R-:W-:Y:S05]  /*223c0*/  BRA `(.L_x_3553) ;  /* 0xffffbbe000007947 */ /* 0x000fea000383ffff */
.L_x_3475:
[----:B------:R-:W-:Y:S01]  /*223d0*/  IMAD.MOV.U32 R239, RZ, RZ, R8 ;  /* 0x000000ffffef7224 */ /* 0x000fe200078e0008 */
[----:B------:R-:W-:Y:S01]  /*223e0*/  MOV R2, RZ ;  /* 0x000000ff00027202 */ /* 0x000fe20000000f00 */
[----:B------:R-:W-:Y:S01]  /*223f0*/  IMAD.MOV.U32 R238, RZ, RZ, 0x181f ;  /* 0x0000181fffee7424 */ /* 0x000fe200078e00ff */
[----:B------:R-:W-:Y:S02]  /*22400*/  MOV R3, 0x22420 ;  /* 0x0002242000037802 */ /* 0x000fe40000000f00 */
[----:B-12---:R-:W-:Y:S05]  /*22410*/  CALL.REL.NOINC `($__internal_53_$__cuda_sm70_shflsync_idx_p) ;  /* 0x0000094000007944 */ /* 0x006fea0003c00000 */
[----:B------:R-:W-:Y:S01]  /*22420*/  MOV R2, R238 ;  /* 0x000000ee00027202 */ /* 0x000fe20000000f00 */
[----:B------:R-:W-:Y:S05]  /*22430*/  BRA `(.L_x_3554) ;  /* 0xffffbb9000007947 */ /* 0x000fea000383ffff */
.L_x_3478:
        /* <DEDUP_REMOVED lines=13> */
.L_x_3481:
[----:B------:R-:W-:Y:S01]  /*22510*/  IMAD.MOV.U32 R239, RZ, RZ, R5 ;  /* 0x000000ffffef7224 */ /* 0x000fe200078e0005 */
[----:B-1--4-:R-:W-:Y:S01]  /*22520*/  MOV R2, 0x2 ;  /* 0x0000000200027802 */ /* 0x012fe20000000f00 */
[----:B------:R-:W-:Y:S01]  /*22530*/  IMAD.MOV.U32 R238, RZ, RZ, 0x181f ;  /* 0x0000181fffee7424 */ /* 0x000fe200078e00ff */
[----:B------:R-:W-:Y:S02]  /*22540*/  MOV R3, 0x22560 ;  /* 0x0002256000037802 */ /* 0x000fe40000000f00 */
[----:B--23--:R-:W-:Y:S05]  /*22550*/  CALL.REL.NOINC `($__internal_53_$__cuda_sm70_shflsync_idx_p) ;  /* 0x0000080000007944 */ /* 0x00cfea0003c00000 */
[----:B------:R-:W-:Y:S01]  /*22560*/  MOV R9, R238 ;  /* 0x000000ee00097202 */ /* 0x000fe20000000f00 */
[----:B------:R-:W-:Y:S05]  /*22570*/  BRA `(.L_x_3556) ;  /* 0xffffbc6000007947 */ /* 0x000fea000383ffff */
.L_x_3482:
[----:B------:R-:W-:Y:S01]  /*22580*/  IMAD.MOV.U32 R239, RZ, RZ, R8 ;  /* 0x000000ffffef7224 */ /* 0x000fe200078e0008 */
[----:B----4-:R-:W-:Y:S01]  /*22590*/  MOV R2, 0x2 ;  /* 0x0000000200027802 */ /* 0x010fe20000000f00 */
[----:B------:R-:W-:Y:S01]  /*225a0*/  IMAD.MOV.U32 R238, RZ, RZ, 0x181f ;  /* 0x0000181fffee7424 */ /* 0x000fe200078e00ff */
[----:B------:R-:W-:Y:S02]  /*225b0*/  MOV R3, 0x225d0 ;  /* 0x000225d000037802 */ /* 0x000fe40000000f00 */
[----:B-123--:R-:W-:Y:S05]  /*225c0*/  CALL.REL.NOINC `($__internal_53_$__cuda_sm70_shflsync_idx_p) ;  /* 0x0000079000007944 */ /* 0x00efea0003c00000 */
[----:B------:R-:W-:Y:S01]  /*225d0*/  MOV R2, R238 ;  /* 0x000000ee00027202 */ /* 0x000fe20000000f00 */
[----:B------:R-:W-:Y:S05]  /*225e0*/  BRA `(.L_x_3557) ;  /* 0xffffbc1000007947 */ /* 0x000fea000383ffff */
.L_x_3485:
        /* <DEDUP_REMOVED lines=13> */
.L_x_3487:
[----:B------:R-:W-:Y:S01]  /*226c0*/  IMAD.MOV.U32 R239, RZ, RZ, R74 ;  /* 0x000000ffffef7224 */ /* 0x000fe200078e004a */
[----:B------:R-:W-:Y:S01]  /*226d0*/  MOV R2, RZ ;  /* 0x000000ff00027202 */ /* 0x000fe20000000f00 */
[----:B------:R-:W-:Y:S01]  /*226e0*/  IMAD.MOV.U32 R238, RZ, RZ, 0x1f ;  /* 0x0000001fffee7424 */ /* 0x000fe200078e00ff */
[----:B------:R-:W-:Y:S02]  /*226f0*/  MOV R3, 0x22710 ;  /* 0x0002271000037802 */ /* 0x000fe40000000f00 */
[----:B------:R-:W-:Y:S05]  /*22700*/  CALL.REL.NOINC `($__internal_53_$__cuda_sm70_shflsync_idx_p) ;  /* 0x0000065000007944 */ /* 0x000fea0003c00000 */
[----:B------:R-:W-:Y:S01]  /*22710*/  MOV R10, R238 ;  /* 0x000000ee000a7202 */ /* 0x000fe20000000f00 */
[----:B------:R-:W-:Y:S05]  /*22720*/  BRA `(.L_x_3559) ;  /* 0xffffbd9000007947 */ /* 0x000fea000383ffff */
.L_x_3488:
[----:B------:R-:W-:Y:S01]  /*22730*/  IMAD.MOV.U32 R239, RZ, RZ, R74 ;  /* 0x000000ffffef7224 */ /* 0x000fe200078e004a */
[----:B------:R-:W-:Y:S01]  /*22740*/  MOV R2, 0x1 ;  /* 0x0000000100027802 */ /* 0x000fe20000000f00 */
[----:B------:R-:W-:Y:S01]  /*22750*/  IMAD.MOV.U32 R238, RZ, RZ, 0x1f ;  /* 0x0000001fffee7424 */ /* 0x000fe200078e00ff */
[----:B------:R-:W-:Y:S02]  /*22760*/  MOV R3, 0x22780 ;  /* 0x0002278000037802 */ /* 0x000fe40000000f00 */
[----:B-12---:R-:W-:Y:S05]  /*22770*/  CALL.REL.NOINC `($__internal_53_$__cuda_sm70_shflsync_idx_p) ;  /* 0x000005e000007944 */ /* 0x006fea0003c00000 */
[----:B------:R-:W-:Y:S01]  /*22780*/  MOV R9, R238 ;  /* 0x000000ee00097202 */ /* 0x000fe20000000f00 */
[----:B------:R-:W-:Y:S05]  /*22790*/  BRA `(.L_x_3560) ;  /* 0xffffbd4000007947 */ /* 0x000fea000383ffff */
.L_x_3489:
[----:B------:R-:W-:Y:S02]  /*227a0*/  MOV R3, 0x1 ;  /* 0x0000000100037802 */ /* 0x000fe40000000f00 */
[----:B------:R-:W-:-:S02]  /*227b0*/  MOV R4, 0x227d0 ;  /* 0x000227d000047802 */ /* 0x000fc40000000f00 */
[----:B-1234-:R-:W-:Y:S05]  /*227c0*/  CALL.REL.NOINC `($__internal_54_$__cuda_sm70_shflsync_up_p) ;  /* 0x000005f000007944 */ /* 0x01efea0003c00000 */
[----:B------:R-:W-:Y:S05]  /*227d0*/  BRA `(.L_x_3561) ;  /* 0xffffbe3000007947 */ /* 0x000fea000383ffff */
.L_x_3490:
[----:B------:R-:W-:Y:S02]  /*227e0*/  MOV R3, 0x2 ;  /* 0x0000000200037802 */ /* 0x000fe40000000f00 */
[----:B------:R-:W-:-:S02]  /*227f0*/  MOV R4, 0x22810 ;  /* 0x0002281000047802 */ /* 0x000fc40000000f00 */
[----:B--2-4-:R-:W-:Y:S05]  /*22800*/  CALL.REL.NOINC `($__internal_54_$__cuda_sm70_shflsync_up_p) ;  /* 0x000005b000007944 */ /* 0x014fea0003c00000 */
[----:B------:R-:W-:Y:S02]  /*22810*/  SEL R3, R3, RZ, P1 ;  /* 0x000000ff03037207 */ /* 0x000fe40000800000 */
[----:B------:R-:W-:-:S03]  /*22820*/  MOV R4, 0x22860 ;  /* 0x0002286000047802 */ /* 0x000fc60000000f00 */
[----:B------:R-:W-:Y:S02]  /*22830*/  IMAD.IADD R2, R2, 0x1, R3 ;  /* 0x0000000102027824 */ /* 0x000fe400078e0203 */
[----:B------:R-:W-:Y:S02]  /*22840*/  IMAD.MOV.U32 R3, RZ, RZ, 0x4 ;  /* 0x00000004ff037424 */ /* 0x000fe400078e00ff */
[----:B------:R-:W-:Y:S05]  /*22850*/  CALL.REL.NOINC `($__internal_54_$__cuda_sm70_shflsync_up_p) ;  /* 0x0000056000007944 */ /* 0x000fea0003c00000 */
        /* <DEDUP_REMOVED lines=12> */
[----:B------:R-:W-:Y:S01]  /*22920*/  IMAD.IADD R4, R3, 0x1, R2 ;  /* 0x0000000103047824 */ /* 0x000fe200078e0202 */
[----:B------:R-:W-:Y:S01]  /*22930*/  MOV R3, 0x22970 ;  /* 0x0002297000037802 */ /* 0x000fe20000000f00 */
[----:B------:R-:W-:Y:S02]  /*22940*/  IMAD.MOV.U32 R2, RZ, RZ, 0x1f ;  /* 0x0000001fff027424 */ /* 0x000fe400078e00ff */
[----:B------:R-:W-:Y:S02]  /*22950*/  IMAD.MOV.U32 R239, RZ, RZ, R4 ;  /* 0x000000ffffef7224 */ /* 0x000fe400078e0004 */
[----:B------:R-:W-:Y:S05]  /*22960*/  CALL.REL.NOINC `($__internal_53_$__cuda_sm70_shflsync_idx_p) ;  /* 0x000003f000007944 */ /* 0x000fea0003c00000 */
[----:B------:R-:W-:Y:S01]  /*22970*/  MOV R2, R238 ;  /* 0x000000ee00027202 */ /* 0x000fe20000000f00 */
[----:B------:R-:W-:Y:S05]  /*22980*/  BRA `(.L_x_3562) ;  /* 0xffffbd8000007947 */ /* 0x000fea000383ffff */
.L_x_3494:
[----:B------:R-:W-:Y:S02]  /*22990*/  MOV R3, 0x1 ;  /* 0x0000000100037802 */ /* 0x000fe40000000f00 */
[----:B------:R-:W-:Y:S02]  /*229a0*/  MOV R4, 0x229c0 ;  /* 0x000229c000047802 */ /* 0x000fe40000000f00 */
[----:B------:R-:W-:Y:S05]  /*229b0*/  CALL.REL.NOINC `($__internal_54_$__cuda_sm70_shflsync_up_p) ;  /* 0x0000040000007944 */ /* 0x000fea0003c00000 */
[----:B------:R-:W-:Y:S05]  /*229c0*/  BRA `(.L_x_3563) ;  /* 0xffffbeb000007947 */ /* 0x000fea000383ffff */
.L_x_3495:
[----:B------:R-:W-:Y:S02]  /*229d0*/  MOV R3, 0x2 ;  /* 0x0000000200037802 */ /* 0x000fe40000000f00 */
[----:B------:R-:W-:Y:S02]  /*229e0*/  MOV R4, 0x22a00 ;  /* 0x00022a0000047802 */ /* 0x000fe40000000f00 */
        /* <DEDUP_REMOVED lines=25> */
.L_x_3497:
[----:B------:R-:W-:Y:S02]  /*22b80*/  SEL R2, RZ, 0x1, P0 ;  /* 0x00000001ff027807 */ /* 0x000fe40000000000 */
[----:B------:R-:W-:Y:S02]  /*22b90*/  MOV R3, 0x22bb0 ;  /* 0x00022bb000037802 */ /* 0x000fe40000000f00 */
[----:B-1----:R-:W-:Y:S05]  /*22ba0*/  CALL.REL.NOINC `($__internal_55_$__cuda_sm70_votesync_ballot) ;  /* 0x0000027000007944 */ /* 0x002fea0003c00000 */
[----:B------:R-:W-:Y:S05]  /*22bb0*/  BRA `(.L_x_3565) ;  /* 0xffffbe5000007947 */ /* 0x000fea000383ffff */
.L_x_3498:
[----:B------:R-:W-:Y:S01]  /*22bc0*/  IMAD.MOV.U32 R239, RZ, RZ, R6 ;  /* 0x000000ffffef7224 */ /* 0x000fe200078e0006 */
[----:B--2---:R-:W-:Y:S01]  /*22bd0*/  MOV R2, R9 ;  /* 0x0000000900027202 */ /* 0x004fe20000000f00 */
[----:B------:R-:W-:Y:S01]  /*22be0*/  IMAD.MOV.U32 R238, RZ, RZ, 0x1f ;  /* 0x0000001fffee7424 */ /* 0x000fe200078e00ff */
[----:B------:R-:W-:-:S02]  /*22bf0*/  MOV R3, 0x22c10 ;  /* 0x00022c1000037802 */ /* 0x000fc40000000f00 */
[----:B-1----:R-:W-:Y:S05]  /*22c00*/  CALL.REL.NOINC `($__internal_53_$__cuda_sm70_shflsync_idx_p) ;  /* 0x0000015000007944 */ /* 0x002fea0003c00000 */
[----:B------:R-:W-:Y:S01]  /*22c10*/  IMAD.MOV.U32 R6, RZ, RZ, R238 ;  /* 0x000000ffff067224 */ /* 0x000fe200078e00ee */
[----:B------:R-:W-:Y:S01]  /*22c20*/  MOV R2, R9 ;  /* 0x0000000900027202 */ /* 0x000fe20000000f00 */
[----:B------:R-:W-:Y:S01]  /*22c30*/  IMAD.MOV.U32 R239, RZ, RZ, R8 ;  /* 0x000000ffffef7224 */ /* 0x000fe200078e0008 */
[----:B------:R-:W-:-:S02]  /*22c40*/  MOV R238, 0x1f ;  /* 0x0000001f00ee7802 */ /* 0x000fc40000000f00 */
[----:B------:R-:W-:Y:S02]  /*22c50*/  MOV R3, 0x22c70 ;  /* 0x00022c7000037802 */ /* 0x000fe40000000f00 */
[----:B------:R-:W-:Y:S05]  /*22c60*/  CALL.REL.NOINC `($__internal_53_$__cuda_sm70_shflsync_idx_p) ;  /* 0x000000f000007944 */ /* 0x000fea0003c00000 */
[----:B------:R-:W-:Y:S01]  /*22c70*/  MOV R5, R238 ;  /* 0x000000ee00057202 */ /* 0x000fe20000000f00 */
[----:B------:R-:W-:Y:S05]  /*22c80*/  BRA `(.L_x_3566) ;  /* 0xffffbdf000007947 */ /* 0x000fea000383ffff */
.L_x_3501:
[----:B------:R-:W-:Y:S01]  /*22c90*/  IMAD.MOV.U32 R239, RZ, RZ, R4 ;  /* 0x000000ffffef7224 */ /* 0x000fe200078e0004 */
[----:B--2---:R-:W-:Y:S01]  /*22ca0*/  MOV R2, R9 ;  /* 0x0000000900027202 */ /* 0x004fe20000000f00 */
[----:B------:R-:W-:Y:S01]  /*22cb0*/  IMAD.MOV.U32 R238, RZ, RZ, 0x1f ;  /* 0x0000001fffee7424 */ /* 0x000fe200078e00ff */
[----:B------:R-:W-:Y:S02]  /*22cc0*/  MOV R3, 0x22ce0 ;  /* 0x00022ce000037802 */ /* 0x000fe40000000f00 */
[----:B-1--4-:R-:W-:Y:S05]  /*22cd0*/  CALL.REL.NOINC `($__internal_53_$__cuda_sm70_shflsync_idx_p) ;  /* 0x0000008000007944 */ /* 0x012fea0003c00000 */
[----:B------:R-:W-:Y:S01]  /*22ce0*/  MOV R16, R238 ;  /* 0x000000ee00107202 */ /* 0x000fe20000000f00 */
[----:B------:R-:W-:Y:S05]  /*22cf0*/  BRA `(.L_x_3500) ;  /* 0xffffbde000007947 */ /* 0x000fea000383ffff */
        .weak           $__internal_52_$__cuda_sm70_shflsync_bfly_p
        .type           $__internal_52_$__cuda_sm70_shflsync_bfly_p,@function
        .size           $__internal_52_$__cuda_sm70_shflsync_bfly_p,($__internal_53_$__cuda_sm70_shflsync_idx_p - $__internal_52_$__cuda_sm70_shflsync_bfly_p)
$__internal_52_$__cuda_sm70_shflsync_bfly_p:
[----:B------:R-:W-:Y:S02]  /*22d00*/  MOV R171, 0x1f ;  /* 0x0000001f00ab7802 */ /* 0x000fe40000000f00 */
[----:B------:R-:W-:-:S04]  /*22d10*/  MOV R172, 0xffffffff ;  /* 0xffffffff00ac7802 */ /* 0x000fc80000000f00 */
[----:B------:R-:W-:Y:S04]  /*22d20*/  WARPSYNC R172 ;  /* 0x000000ac00007348 */ /* 0x000fe80003800000 */
[----:B------:R1:W2:Y:S02]  /*22d30*/  SHFL.BFLY PT, R171, R4, R3, R171 ;  /* 0x0c00000304ab7389 */ /* 0x0002a400000e00ab */
[----:B-1----:R-:W-:-:S04]  /*22d40*/  MOV R3, 0x0 ;  /* 0x0000000000037802 */ /* 0x002fc80000000f00 */
[----:B--2---:R-:W-:Y:S05]  /*22d50*/  RET.REL.NODEC R2 `(_ZN7cutlass13device_kernelIN5flash19enable_sm80_to_sm89INS1_16FlashAttnFwdSm80INS1_25CollectiveMainloopFwdSm80ILi8ELi1ELb1EN4cute5tupleIJNS5_1CILi128EEENS7_ILi112EEES8_EEELi128ENS_10bfloat16_tEfNS_4arch4Sm80ELb1ELb0ELb0ELb1ELb1ELb1ELb1ELb1EEENS1_21CollectiveEpilogueFwdINS6_IJS8_S8_S9_EEENS6_IJNS7_ILi1EEESH_SH_EEESB_SD_Li256ELb1ELb1ELb1ELb0EEENS1_36VarlenDynamicPersistentTileSchedulerILi128ELi112ELi256ELi256ELb1ELb1ELb0ELb1ELb1ELb1EEEEEEEEEvNT_6ParamsE) ;  /* 0xfffdd2a002007950 */ /* 0x004fea0003c3ffff */
        .weak           $__internal_53_$__cuda_sm70_shflsync_idx_p
        .type           $__internal_53_$__cuda_sm70_shflsync_idx_p,@function
        .size           $__internal_53_$__cuda_sm70_shflsync_idx_p,($__internal_54_$__cuda_sm70_shflsync_up_p - $__internal_53_$__cuda_sm70_shflsync_idx_p)
$__internal_53_$__cuda_sm70_shflsync_idx_p:
[----:B------:R-:W-:-:S04]  /*22d60*/  MOV R241, 0xffffffff ;  /* 0xffffffff00f17802 */ /* 0x000fc80000000f00 */
[----:B------:R-:W-:Y:S04]  /*22d70*/  WARPSYNC R241 ;  /* 0x000000f100007348 */ /* 0x000fe80003800000 */
[----:B------:R1:W2:Y:S02]  /*22d80*/  SHFL.IDX PT, R238, R239, R2, R238 ;  /* 0x00000002efee7389 */ /* 0x0002a400000e00ee */
[----:B-1----:R-:W-:Y:S02]  /*22d90*/  MOV R2, R3 ;  /* 0x0000000300027202 */ /* 0x002fe40000000f00 */
[----:B------:R-:W-:-:S04]  /*22da0*/  MOV R3, 0x0 ;  /* 0x0000000000037802 */ /* 0x000fc80000000f00 */
[----:B--2---:R-:W-:Y:S05]  /*22db0*/  RET.REL.NODEC R2 `(_ZN7cutlass13device_kernelIN5flash19enable_sm80_to_sm89INS1_16FlashAttnFwdSm80INS1_25CollectiveMainloopFwdSm80ILi8ELi1ELb1EN4cute5tupleIJNS5_1CILi128EEENS7_ILi112EEES8_EEELi128ENS_10bfloat16_tEfNS_4arch4Sm80ELb1ELb0ELb0ELb1ELb1ELb1ELb1ELb1EEENS1_21CollectiveEpilogueFwdINS6_IJS8_S8_S9_EEENS6_IJNS7_ILi1EEESH_SH_EEESB_SD_Li256ELb1ELb1ELb1ELb0EEENS1_36VarlenDynamicPersistentTileSchedulerILi128ELi112ELi256ELi256ELb1ELb1ELb0ELb1ELb1ELb1EEEEEEEEEvNT_6ParamsE) ;  /* 0xfffdd24002007950 */ /* 0x004fea0003c3ffff */
        .weak           $__internal_54_$__cuda_sm70_shflsync_up_p
        .type           $__internal_54_$__cuda_sm70_shflsync_up_p,@function
        .size           $__internal_54_$__cuda_sm70_shflsync_up_p,($__internal_55_$__cuda_sm70_votesync_ballot - $__internal_54_$__cuda_sm70_shflsync_up_p)
$__internal_54_$__cuda_sm70_shflsync_up_p:
[----:B------:R-:W-:Y:S02]  /*22dc0*/  MOV R11, 0xffffffff ;  /* 0xffffffff000b7802 */ /* 0x000fe40000000f00 */
[----:B------:R-:W-:Y:S02]  /*22dd0*/  MOV R5, RZ ;  /* 0x000000ff00057202 */ /* 0x000fe40000000f00 */
[----:B------:R-:W-:Y:S04]  /*22de0*/  WARPSYNC R11 ;  /* 0x0000000b00007348 */ /* 0x000fe80003800000 */
[----:B------:R1:W2:Y:S02]  /*22df0*/  SHFL.UP PT, R3, R2, R3, R5 ;  /* 0x0400000302037389 */ /* 0x0002a400000e0005 */
[----:B-1----:R-:W-:-:S04]  /*22e00*/  MOV R5, 0x0 ;  /* 0x0000000000057802 */ /* 0x002fc80000000f00 */
[----:B--2---:R-:W-:Y:S05]  /*22e10*/  RET.REL.NODEC R4 `(_ZN7cutlass13device_kernelIN5flash19enable_sm80_to_sm89INS1_16FlashAttnFwdSm80INS1_25CollectiveMainloopFwdSm80ILi8ELi1ELb1EN4cute5tupleIJNS5_1CILi128EEENS7_ILi112EEES8_EEELi128ENS_10bfloat16_tEfNS_4arch4Sm80ELb1ELb0ELb0ELb1ELb1ELb1ELb1ELb1EEENS1_21CollectiveEpilogueFwdINS6_IJS8_S8_S9_EEENS6_IJNS7_ILi1EEESH_SH_EEESB_SD_Li256ELb1ELb1ELb1ELb0EEENS1_36VarlenDynamicPersistentTileSchedulerILi128ELi112ELi256ELi256ELb1ELb1ELb0ELb1ELb1ELb1EEEEEEEEEvNT_6ParamsE) ;  /* 0xfffdd1e004007950 */ /* 0x004fea0003c3ffff */
        .weak           $__internal_55_$__cuda_sm70_votesync_ballot
        .type           $__internal_55_$__cuda_sm70_votesync_ballot,@function
        .size           $__internal_55_$__cuda_sm70_votesync_ballot,(.L_x_3643 - $__internal_55_$__cuda_sm70_votesync_ballot)
$__internal_55_$__cuda_sm70_votesync_ballot:
[----:B------:R-:W-:Y:S01]  /*22e20*/  ISETP.NE.U32.AND P0, PT, R2, 0x1, PT ;  /* 0x000000010200780c */ /* 0x000fe20003f05070 */
[----:B------:R-:W-:-:S04]  /*22e30*/  IMAD.MOV.U32 R5, RZ, RZ, -0x1 ;  /* 0xffffffffff057424 */ /* 0x000fc800078e00ff */
[----:B------:R-:W-:Y:S08]  /*22e40*/  WARPSYNC R5 ;  /* 0x0000000500007348 */ /* 0x000ff00003800000 */
[----:B------:R-:W-:-:S04]  /*22e50*/  VOTE.ANY R2, PT, !P0 ;  /* 0x0000000000027806 */ /* 0x000fc800040e0100 */
[----:B------:R-:W-:Y:S01]  /*22e60*/  LOP3.LUT R15, R2, R5, RZ, 0xc0, !PT ;  /* 0x00000005020f7212 */ /* 0x000fe200078ec0ff */
[----:B------:R-:W-:Y:S02]  /*22e70*/  IMAD.MOV.U32 R2, RZ, RZ, R3 ;  /* 0x000000ffff027224 */ /* 0x000fe400078e0003 */
[----:B------:R-:W-:-:S04]  /*22e80*/  IMAD.MOV.U32 R3, RZ, RZ, 0x0 ;  /* 0x00000000ff037424 */ /* 0x000fc800078e00ff */
[----:B------:R-:W-:Y:S05]  /*22e90*/  RET.REL.NODEC R2 `(_ZN7cutlass13device_kernelIN5flash19enable_sm80_to_sm89INS1_16FlashAttnFwdSm80INS1_25CollectiveMainloopFwdSm80ILi8ELi1ELb1EN4cute5tupleIJNS5_1CILi128EEENS7_ILi112EEES8_EEELi128ENS_10bfloat16_tEfNS_4arch4Sm80ELb1ELb0ELb0ELb1ELb1ELb1ELb1ELb1EEENS1_21CollectiveEpilogueFwdINS6_IJS8_S8_S9_EEENS6_IJNS7_ILi1EEESH_SH_EEESB_SD_Li256ELb1ELb1ELb1ELb0EEENS1_36VarlenDynamicPersistentTileSchedulerILi128ELi112ELi256ELi256ELb1ELb1ELb0ELb1ELb1ELb1EEEEEEEEEvNT_6ParamsE) ;  /* 0xfffdd16002007950 */ /* 0x000fea0003c3ffff */
.L_x_3567:
        /* <DEDUP_REMOVED lines=14> */
.L_x_3643:


//--------------------- .nv.shared._ZN7cutlass13device_kernelIN5flash19enable_sm80_to_sm89INS1_16FlashAttnFwdSm80INS1_25CollectiveMainloopFwdSm80ILi8ELi1ELb1EN4cute5tupleIJNS5_1CILi128EEES8_S8_EEELi128ENS_10bfloat16_tEfNS_4arch4Sm80ELb0ELb0ELb1ELb0ELb1ELb0ELb1ELb1EEENS1_21CollectiveEpilogueFwdIS9_NS6_IJNS7_ILi1EEESF_SF_EEESA_SC_Li256ELb0ELb1ELb1ELb0EEENS1_19SingleTileSchedulerILb0ELb1ELb1ELi128EEEEEEEEEvNT_6ParamsE --------------------------
	.section	.nv.shared._ZN7cutlass13device_kernelIN5flash19enable_sm80_to_sm89INS1_16FlashAttnFwdSm80INS1_25CollectiveMainloopFwdSm80ILi8ELi1ELb1EN4cute5tupleIJNS5_1CILi128EEES8_S8_EEELi128ENS_10bfloat16_tEfNS_4arch4Sm80ELb0ELb0ELb1ELb0ELb1ELb0ELb1ELb1EEENS1_21CollectiveEpilogueFwdIS9_NS6_IJNS7_ILi1EEESF_SF_EEESA_SC_Li256ELb0ELb1ELb1ELb0EEENS1_19SingleTileSchedulerILb0ELb1ELb1ELi128EEEEEEEEEvNT_6ParamsE,"aw",@nobits
	.sectionflags	@""
	.align	16


//--------------------- .nv.global                --------------------------
	.section	.nv.global,"aw",@nobits
.nv.global:
	.type		_ZN89_INTERNAL_a6ef3756_53_flash_fwd_hdim128_bf16_paged_split_softcapall_sm80_cu_744032ad_29074cute1_E,@object
	.size		_ZN89_INTERNAL_a6ef3756_53_flash_fwd_hdim128_bf16_paged_split_softcapall_sm80_cu_744032ad_29074cute1_E,(_ZN89_INTERNAL_a6ef3756_53_flash_fwd_hdim128_bf16_paged_split_softcapall_sm80_cu_744032ad_29074cuda3std3__45__cpo6cbeginE - _ZN89_INTERNAL_a6ef3756_53_flash_fwd_hdim128_bf16_paged_split_softcapall_sm80_cu_744032ad_29074cute1_E)
_ZN89_INTERNAL_a6ef3756_53_flash_fwd_hdim128_bf16_paged_split_softcapall_sm80_cu_744032ad_29074cute1_E:
	.zero		1
	.type		_ZN89_INTERNAL_a6ef3756_53_flash_fwd_hdim128_bf16_paged_split_softcapall_sm80_cu_744032ad_29074cuda3std3__45__cpo6cbeginE,@object
	.size		_ZN89_INTERNAL_a6ef3756_53_flash_fwd_hdim128_bf16_paged_split_softcapall_sm80_cu_744032ad_29074cuda3std3__45__cpo6cbeginE,(_ZN89_INTERNAL_a6ef3756_53_flash_fwd_hdim128_bf16_paged_split_softcapall_sm80_cu_744032ad_29074cuda3std3__48in_placeE - _ZN89_INTERNAL_a6ef3756_53_flash_fwd_hdim128_bf16_paged_split_softcapall_sm80_cu_744032ad_29074cuda3std3__45__cpo6cbeginE)
_ZN89_INTERNAL_a6ef3756_53_flash_fwd_hdim128_bf16_paged_split_softcapall_sm80_cu_744032ad_29074cuda3std3__45__cpo6cbeginE:
	.zero		1
	.type		_ZN89_INTERNAL_a6ef3756_53_flash_fwd_hdim128_bf16_paged_split_softcapall_sm80_cu_744032ad_29074cuda3std3__48in_placeE,@object
	.size		_ZN89_INTERNAL_a6ef3756_53_flash_fwd_hdim128_bf16_paged_split_softcapall_sm80_cu_744032ad_29074cuda3std3__48in_placeE,(_ZN89_INTERNAL_a6ef3756_53_flash_fwd_hdim128_bf16_paged_split_softcapall_sm80_cu_744032ad_29074cuda3std6ranges3__45__cpo9iter_moveE - _ZN89_INTERNAL_a6ef3756_53_flash_fwd_hdim128_bf16_paged_split_softcapall_sm80_cu_744032ad_29074cuda3std3__48in_placeE)
_ZN89_INTERNAL_a6ef3756_53_flash_fwd_hdim128_bf16_paged_split_softcapall_sm80_cu_744032ad_29074cuda3std3__48in_placeE:
	.zero		1
	.type		_ZN89_INTERNAL_a6ef3756_53_flash_fwd_hdim128_bf16_paged_split_softcapall_sm80_cu_744032ad_29074cuda3std6ranges3__45__cpo9iter_moveE,@object
	.size		_ZN89_INTERNAL_a6ef3756_53_flash_fwd_hdim128_bf16_paged_split_softcapall_sm80_cu_744032ad_29074cuda3std6ranges3__45__cpo9iter_moveE,(_ZN89_INTERNAL_a6ef3756_53_flash_fwd_hdim128_bf16_paged_split_softcapall_sm80_cu_744032ad_29074cuda3std3__45__cpo5beginE - _ZN89_INTERNAL_a6ef3756_53_flash_fwd_hdim128_bf16_paged_split_softcapall_sm80_cu_744032ad_29074cuda3std6ranges3__45__cpo9iter_moveE)
_ZN89_INTERNAL_a6ef3756_53_flash_fwd_hdim128_bf16_paged_split_softcapall_sm80_cu_744032ad_29074cuda3std6ranges3__45__cpo9iter_moveE:
	.zero		1
	.type		_ZN89_INTERNAL_a6ef3756_53_flash_fwd_hdim128_bf16_paged_split_softcapall_sm80_cu_744032ad_29074cuda3std3__45__cpo5beginE,@object
	.size		_ZN89_INTERNAL_a6ef3756_53_flash_fwd_hdim128_bf16_paged_split_softcapall_sm80_cu_744032ad_29074cuda3std3__45__cpo5beginE,(_ZN89_INTERNAL_a6ef3756_53_flash_fwd_hdim128_bf16_paged_split_softcapall_sm80_cu_744032ad_29074cuda3std3__491_GLOBAL__N__a6ef3756_53_flash_fwd_hdim128_bf16_paged_split_softcapall_sm80_cu_744032ad_29076ignoreE - _ZN89_INTERNAL_a6ef3756_53_flash_fwd_hdim128_bf16_paged_split_softcapall_sm80_cu_744032ad_29074cuda3std3__45__cpo5beginE)
_ZN89_INTERNAL_a6ef3756_53_flash_fwd_hdim128_bf16_paged_split_softcapall_sm80_cu_744032ad_29074cuda3std3__45__cpo5beginE:
	.zero		1
	.type		_ZN89_INTERNAL_a6ef3756_53_flash_fwd_hdim128_bf16_paged_split_softcapall_sm80_cu_744032ad_29074cuda3std3__491_GLOBAL__N__a6ef3756_53_flash_fwd_hdim128_bf16_paged_split_softcapall_sm80_cu_744032ad_29076ignoreE,@object
	.size		_ZN89_INTERNAL_a6ef3756_53_flash_fwd_hdim128_bf16_paged_split_softcapall_sm80_cu_744032ad_29074cuda3std3__491_GLOBAL__N__a6ef3756_53_flash_fwd_hdim128_bf16_paged_split_softcapall_sm80_cu_744032ad_29076ignoreE,(_ZN89_INTERNAL_a6ef3756_53_flash_fwd_hdim128_bf16_paged_split_softcapall_sm80_cu_744032ad_29074cute7productE - _ZN89_INTERNAL_a6ef3756_53_flash_fwd_hdim128_bf16_paged_split_softcapall_sm80_cu_744032ad_29074cuda3std3__491_GLOBAL__N__a6ef3756_53_flash_fwd_hdim128_bf16_paged_split_softcapall_sm80_cu_744032ad_29076ignoreE)
_ZN89_INTERNAL_a6ef3756_53_flash_fwd_hdim128_bf16_paged_split_softcapall_sm80_cu_744032ad_29074cuda3std3__491_GLOBAL__N__a6ef3756_53_flash_fwd_hdim128_bf16_paged_split_softcapall_sm80_cu_744032ad_29076ignoreE:
	.zero		1
	.type		_ZN89_INTERNAL_a6ef3756_53_flash_fwd_hdim128_bf16_paged_split_softcapall_sm80_cu_744032ad_29074cute7productE,@object
	.size		_ZN89_INTERNAL_a6ef3756_53_flash_fwd_hdim128_bf16_paged_split_softcapall_sm80_cu_744032ad_29074cute7productE,(_ZN89_INTERNAL_a6ef3756_53_flash_fwd_hdim128_bf16_paged_split_softcapall_sm80_cu_744032ad_29074cuda3std3__45__cpo3endE - _ZN89_INTERNAL_a6ef3756_53_flash_fwd_hdim128_bf16_paged_split_softcapall_sm80_cu_744032ad_29074cute7productE)
_ZN89_INTERNAL_a6ef3756_53_flash_fwd_hdim128_bf16_paged_split_softcapall_sm80_cu_744032ad_29074cute7productE:
	.zero		1
	.type		_ZN89_INTERNAL_a6ef3756_53_flash_fwd_hdim128_bf16_paged_split_softcapall_sm80_cu_744032ad_29074cuda3std3__45__cpo3endE,@object
	.size		_ZN89_INTERNAL_a6ef3756_53_flash_fwd_hdim128_bf16_paged_split_softcapall_sm80_cu_744032ad_29074cuda3std3__45__cpo3endE,(_ZN89_INTERNAL_a6ef3756_53_flash_fwd_hdim128_bf16_paged_split_softcapall_sm80_cu_744032ad_29074cuda3std3__419piecewise_constructE - _ZN89_INTERNAL_a6ef3756_53_flash_fwd_hdim128_bf16_paged_split_softcapall_sm80_cu_744032ad_29074cuda3std3__45__cpo3endE)
_ZN89_INTERNAL_a6ef3756_53_flash_fwd_hdim128_bf16_paged_split_softcapall_sm80_cu_744032ad_29074cuda3std3__45__cpo3endE:
	.zero		1
	.type		_ZN89_INTERNAL_a6ef3756_53_flash_fwd_hdim128_bf16_paged_split_softcapall_sm80_cu_744032ad_29074cuda3std3__419piecewise_constructE,@object
	.size		_ZN89_INTERNAL_a6ef3756_53_flash_fwd_hdim128_bf16_paged_split_softcapall_sm80_cu_744032ad_29074cuda3std3__419piecewise_constructE,(_ZN89_INTERNAL_a6ef3756_53_flash_fwd_hdim128_bf16_paged_split_softcapall_sm80_cu_744032ad_29074cuda3std3__45__cpo4cendE - _ZN89_INTERNAL_a6ef3756_53_flash_fwd_hdim128_bf16_paged_split_softcapall_sm80_cu_744032ad_29074cuda3std3__419piecewise_constructE)
_ZN89_INTERNAL_a6ef3756_53_flash_fwd_hdim128_bf16_paged_split_softcapall_sm80_cu_744032ad_29074cuda3std3__419piecewise_constructE:
	.zero		1
	.type		_ZN89_INTERNAL_a6ef3756_53_flash_fwd_hdim128_bf16_paged_split_softcapall_sm80_cu_744032ad_29074cuda3std3__45__cpo4cendE,@object
	.size		_ZN89_INTERNAL_a6ef3756_53_flash_fwd_hdim128_bf16_paged_split_softcapall_sm80_cu_744032ad_29074cuda3std3__45__cpo4cendE,(_ZN89_INTERNAL_a6ef3756_53_flash_fwd_hdim128_bf16_paged_split_softcapall_sm80_cu_744032ad_29074cuda3std6ranges3__45__cpo4swapE - _ZN89_INTERNAL_a6ef3756_53_flash_fwd_hdim128_bf16_paged_split_softcapall_sm80_cu_744032ad_29074cuda3std3__45__cpo4cendE)
_ZN89_INTERNAL_a6ef3756_53_flash_fwd_hdim128_bf16_paged_split_softcapall_sm80_cu_744032ad_29074cuda3std3__45__cpo4cendE:
	.zero		1
	.type		_ZN89_INTERNAL_a6ef3756_53_flash_fwd_hdim128_bf16_paged_split_softcapall_sm80_cu_744032ad_29074cuda3std6ranges3__45__cpo4swapE,@object
	.size		_ZN89_INTERNAL_a6ef3756_53_flash_fwd_hdim128_bf16_paged_split_softcapall_sm80_cu_744032ad_29074cuda3std6ranges3__45__cpo4swapE,(.L_7 - _ZN89_INTERNAL_a6ef3756_53_flash_fwd_hdim128_bf16_paged_split_softcapall_sm80_cu_744032ad_29074cuda3std6ranges3__45__cpo4swapE)
_ZN89_INTERNAL_a6ef3756_53_flash_fwd_hdim128_bf16_paged_split_softcapall_sm80_cu_744032ad_29074cuda3std6ranges3__45__cpo4swapE:
	.zero		1
.L_7:


//--------------------- .nv.shared._ZN7cutlass13device_kernelIN5flash19enable_sm80_to_sm89INS1_16FlashAttnFwdSm80INS1_25CollectiveMainloopFwdSm80ILi8ELi1ELb1EN4cute5tupleIJNS5_1CILi128EEENS7_ILi96EEES8_EEELi128ENS_10bfloat16_tEfNS_4arch4Sm80ELb0ELb1ELb1ELb0ELb1ELb0ELb1ELb1EEENS1_21CollectiveEpilogueFwdINS6_IJS8_S8_S9_EEENS6_IJNS7_ILi1EEESH_SH_EEESB_SD_Li256ELb0ELb1ELb1ELb0EEENS1_19SingleTileSchedulerILb0ELb1ELb1ELi128EEEEEEEEEvNT_6ParamsE --------------------------
	.section	.nv.shared._ZN7cutlass13device_kernelIN5flash19enable_sm80_to_sm89INS1_16FlashAttnFwdSm80INS1_25CollectiveMainloopFwdSm80ILi8ELi1ELb1EN4cute5tupleIJNS5_1CILi128EEENS7_ILi96EEES8_EEELi128ENS_10bfloat16_tEfNS_4arch4Sm80ELb0ELb1ELb1ELb0ELb1ELb0ELb1ELb1EEENS1_21CollectiveEpilogueFwdINS6_IJS8_S8_S9_EEENS6_IJNS7_ILi1EEESH_SH_EEESB_SD_Li256ELb0ELb1ELb1ELb0EEENS1_19SingleTileSchedulerILb0ELb1ELb1ELi128EEEEEEEEEvNT_6ParamsE,"aw",@nobits
	.sectionflags	@""
	.align	16


//--------------------- .nv.shared._ZN7cutlass13device_kernelIN5flash19enable_sm80_to_sm89INS1_16FlashAttnFwdSm80INS1_25CollectiveMainloopFwdSm80ILi8ELi1ELb1EN4cute5tupleIJNS5_1CILi128EEES8_S8_EEELi128ENS_10bfloat16_tEfNS_4arch4Sm80ELb1ELb0ELb1ELb0ELb1ELb0ELb1ELb1EEENS1_21CollectiveEpilogueFwdIS9_NS6_IJNS7_ILi1EEESF_SF_EEESA_SC_Li256ELb0ELb1ELb1ELb0EEENS1_30DynamicPersistentTileSchedulerILi256ELi256ELb1ELb1ELb0EEEEEEEEEvNT_6ParamsE --------------------------
	.section	.nv.shared._ZN7cutlass13device_kernelIN5flash19enable_sm80_to_sm89INS1_16FlashAttnFwdSm80INS1_25CollectiveMainloopFwdSm80ILi8ELi1ELb1EN4cute5tupleIJNS5_1CILi128EEES8_S8_EEELi128ENS_10bfloat16_tEfNS_4arch4Sm80ELb1ELb0ELb1ELb0ELb1ELb0ELb1ELb1EEENS1_21CollectiveEpilogueFwdIS9_NS6_IJNS7_ILi1EEESF_SF_EEESA_SC_Li256ELb0ELb1ELb1ELb0EEENS1_30DynamicPersistentTileSchedulerILi256ELi256ELb1ELb1ELb0EEEEEEEEEvNT_6ParamsE,"aw",@nobits
	.sectionflags	@""
	.align	16


//--------------------- .nv.shared._ZN7cutlass13device_kernelIN5flash19enable_sm80_to_sm89INS1_16FlashAttnFwdSm80INS1_25CollectiveMainloopFwdSm80ILi4ELi1ELb0EN4cute5tupleIJNS5_1CILi128EEENS7_ILi64EEES8_EEELi128ENS_10bfloat16_tEfNS_4arch4Sm80ELb0ELb0ELb1ELb0ELb1ELb0ELb1ELb1EEENS1_21CollectiveEpilogueFwdINS6_IJS8_S8_S9_EEENS6_IJNS7_ILi1EEESH_SH_EEESB_SD_Li128ELb0ELb1ELb1ELb0EEENS1_19SingleTileSchedulerILb0ELb1ELb1ELi128EEEEEEEEEvNT_6ParamsE --------------------------
	.section	.nv.shared._ZN7cutlass13device_kernelIN5flash19enable_sm80_to_sm89INS1_16FlashAttnFwdSm80INS1_25CollectiveMainloopFwdSm80ILi4ELi1ELb0EN4cute5tupleIJNS5_1CILi128EEENS7_ILi64EEES8_EEELi128ENS_10bfloat16_tEfNS_4arch4Sm80ELb0ELb0ELb1ELb0ELb1ELb0ELb1ELb1EEENS1_21CollectiveEpilogueFwdINS6_IJS8_S8_S9_EEENS6_IJNS7_ILi1EEESH_SH_EEESB_SD_Li128ELb0ELb1ELb1ELb0EEENS1_19SingleTileSchedulerILb0ELb1ELb1ELi128EEEEEEEEEvNT_6ParamsE,"aw",@nobits
	.sectionflags	@""
	.align	16


//--------------------- .nv.shared._ZN7cutlass13device_kernelIN5flash19enable_sm80_to_sm89INS1_16FlashAttnFwdSm80INS1_25CollectiveMainloopFwdSm80ILi8ELi1ELb1EN4cute5tupleIJNS5_1CILi128EEENS7_ILi112EEES8_EEELi128ENS_10bfloat16_tEfNS_4arch4Sm80ELb0ELb0ELb1ELb1ELb1ELb0ELb1ELb1EEENS1_21CollectiveEpilogueFwdINS6_IJS8_S8_S9_EEENS6_IJNS7_ILi1EEESH_SH_EEESB_SD_Li256ELb1ELb1ELb1ELb0EEENS1_36VarlenDynamicPersistentTileSchedulerILi128ELi112ELi256ELi256ELb1ELb1ELb0ELb0ELb1ELb1EEEEEEEEEvNT_6ParamsE --------------------------
	.section	.nv.shared._ZN7cutlass13device_kernelIN5flash19enable_sm80_to_sm89INS1_16FlashAttnFwdSm80INS1_25CollectiveMainloopFwdSm80ILi8ELi1ELb1EN4cute5tupleIJNS5_1CILi128EEENS7_ILi112EEES8_EEELi128ENS_10bfloat16_tEfNS_4arch4Sm80ELb0ELb0ELb1ELb1ELb1ELb0ELb1ELb1EEENS1_21CollectiveEpilogueFwdINS6_IJS8_S8_S9_EEENS6_IJNS7_ILi1EEESH_SH_EEESB_SD_Li256ELb1ELb1ELb1ELb0EEENS1_36VarlenDynamicPersistentTileSchedulerILi128ELi112ELi256ELi256ELb1ELb1ELb0ELb0ELb1ELb1EEEEEEEEEvNT_6ParamsE,"aw",@nobits
	.sectionflags	@""
	.align	16


//--------------------- .nv.shared._ZN7cutlass13device_kernelIN5flash19enable_sm80_to_sm89INS1_16FlashAttnFwdSm80INS1_25CollectiveMainloopFwdSm80ILi8ELi1ELb1EN4cute5tupleIJNS5_1CILi128EEENS7_ILi112EEES8_EEELi128ENS_10bfloat16_tEfNS_4arch4Sm80ELb0ELb0ELb1ELb1ELb1ELb1ELb1ELb1EEENS1_21CollectiveEpilogueFwdINS6_IJS8_S8_S9_EEENS6_IJNS7_ILi1EEESH_SH_EEESB_SD_Li256ELb1ELb1ELb1ELb0EEENS1_36VarlenDynamicPersistentTileSchedulerILi128ELi112ELi256ELi256ELb1ELb1ELb0ELb0ELb1ELb1EEEEEEEEEvNT_6ParamsE --------------------------
	.section	.nv.shared._ZN7cutlass13device_kernelIN5flash19enable_sm80_to_sm89INS1_16FlashAttnFwdSm80INS1_25CollectiveMainloopFwdSm80ILi8ELi1ELb1EN4cute5tupleIJNS5_1CILi128EEENS7_ILi112EEES8_EEELi128ENS_10bfloat16_tEfNS_4arch4Sm80ELb0ELb0ELb1ELb1ELb1ELb1ELb1ELb1EEENS1_21CollectiveEpilogueFwdINS6_IJS8_S8_S9_EEENS6_IJNS7_ILi1EEESH_SH_EEESB_SD_Li256ELb1ELb1ELb1ELb0EEENS1_36VarlenDynamicPersistentTileSchedulerILi128ELi112ELi256ELi256ELb1ELb1ELb0ELb0ELb1ELb1EEEEEEEEEvNT_6ParamsE,"aw",@nobits
	.sectionflags	@""
	.align	16


//--------------------- .nv.shared._ZN7cutlass13device_kernelIN5flash19enable_sm80_to_sm89INS1_16FlashAttnFwdSm80INS1_25CollectiveMainloopFwdSm80ILi4ELi1ELb0EN4cute5tupleIJNS5_1CILi128EEENS7_ILi48EEES8_EEELi128ENS_10bfloat16_tEfNS_4arch4Sm80ELb0ELb1ELb1ELb0ELb1ELb0ELb1ELb1EEENS1_21CollectiveEpilogueFwdINS6_IJS8_S8_S9_EEENS6_IJNS7_ILi1EEESH_SH_EEESB_SD_Li128ELb0ELb1ELb1ELb0EEENS1_19SingleTileSchedulerILb0ELb1ELb1ELi128EEEEEEEEEvNT_6ParamsE --------------------------
	.section	.nv.shared._ZN7cutlass13device_kernelIN5flash19enable_sm80_to_sm89INS1_16FlashAttnFwdSm80INS1_25CollectiveMainloopFwdSm80ILi4ELi1ELb0EN4cute5tupleIJNS5_1CILi128EEENS7_ILi48EEES8_EEELi128ENS_10bfloat16_tEfNS_4arch4Sm80ELb0ELb1ELb1ELb0ELb1ELb0ELb1ELb1EEENS1_21CollectiveEpilogueFwdINS6_IJS8_S8_S9_EEENS6_IJNS7_ILi1EEESH_SH_EEESB_SD_Li128ELb0ELb1ELb1ELb0EEENS1_19SingleTileSchedulerILb0ELb1ELb1ELi128EEEEEEEEEvNT_6ParamsE,"aw",@nobits
	.sectionflags	@""
	.align	16


//--------------------- .nv.shared._ZN7cutlass13device_kernelIN5flash19enable_sm80_to_sm89INS1_16FlashAttnFwdSm80INS1_25CollectiveMainloopFwdSm80ILi8ELi1ELb1EN4cute5tupleIJNS5_1CILi128EEENS7_ILi96EEES8_EEELi128ENS_10bfloat16_tEfNS_4arch4Sm80ELb0ELb1ELb1ELb1ELb1ELb0ELb1ELb1EEENS1_21CollectiveEpilogueFwdINS6_IJS8_S8_S9_EEENS6_IJNS7_ILi1EEESH_SH_EEESB_SD_Li256ELb1ELb1ELb1ELb0EEENS1_36VarlenDynamicPersistentTileSchedulerILi128ELi96ELi256ELi256ELb1ELb1ELb0ELb1ELb0ELb1EEEEEEEEEvNT_6ParamsE --------------------------
	.section	.nv.shared._ZN7cutlass13device_kernelIN5flash19enable_sm80_to_sm89INS1_16FlashAttnFwdSm80INS1_25CollectiveMainloopFwdSm80ILi8ELi1ELb1EN4cute5tupleIJNS5_1CILi128EEENS7_ILi96EEES8_EEELi128ENS_10bfloat16_tEfNS_4arch4Sm80ELb0ELb1ELb1ELb1ELb1ELb0ELb1ELb1EEENS1_21CollectiveEpilogueFwdINS6_IJS8_S8_S9_EEENS6_IJNS7_ILi1EEESH_SH_EEESB_SD_Li256ELb1ELb1ELb1ELb0EEENS1_36VarlenDynamicPersistentTileSchedulerILi128ELi96ELi256ELi256ELb1ELb1ELb0ELb1ELb0ELb1EEEEEEEEEvNT_6ParamsE,"aw",@nobits
	.sectionflags	@""
	.align	16


//--------------------- .nv.shared._ZN7cutlass13device_kernelIN5flash19enable_sm80_to_sm89INS1_16FlashAttnFwdSm80INS1_25CollectiveMainloopFwdSm80ILi8ELi1ELb1EN4cute5tupleIJNS5_1CILi128EEENS7_ILi96EEES8_EEELi128ENS_10bfloat16_tEfNS_4arch4Sm80ELb0ELb1ELb1ELb1ELb1ELb1ELb1ELb1EEENS1_21CollectiveEpilogueFwdINS6_IJS8_S8_S9_EEENS6_IJNS7_ILi1EEESH_SH_EEESB_SD_Li256ELb1ELb1ELb1ELb0EEENS1_36VarlenDynamicPersistentTileSchedulerILi128ELi96ELi256ELi256ELb1ELb1ELb0ELb1ELb0ELb1EEEEEEEEEvNT_6ParamsE --------------------------
	.section	.nv.shared._ZN7cutlass13device_kernelIN5flash19enable_sm80_to_sm89INS1_16FlashAttnFwdSm80INS1_25CollectiveMainloopFwdSm80ILi8ELi1ELb1EN4cute5tupleIJNS5_1CILi128EEENS7_ILi96EEES8_EEELi128ENS_10bfloat16_tEfNS_4arch4Sm80ELb0ELb1ELb1ELb1ELb1ELb1ELb1ELb1EEENS1_21CollectiveEpilogueFwdINS6_IJS8_S8_S9_EEENS6_IJNS7_ILi1EEESH_SH_EEESB_SD_Li256ELb1ELb1ELb1ELb0EEENS1_36VarlenDynamicPersistentTileSchedulerILi128ELi96ELi256ELi256ELb1ELb1ELb0ELb1ELb0ELb1EEEEEEEEEvNT_6ParamsE,"aw",@nobits
	.sectionflags	@""
	.align	16


//--------------------- .nv.shared._ZN7cutlass13device_kernelIN5flash19enable_sm80_to_sm89INS1_16FlashAttnFwdSm80INS1_25CollectiveMainloopFwdSm80ILi4ELi1ELb0EN4cute5tupleIJNS5_1CILi128EEENS7_ILi64EEES8_EEELi128ENS_10bfloat16_tEfNS_4arch4Sm80ELb1ELb0ELb1ELb0ELb1ELb0ELb1ELb1EEENS1_21CollectiveEpilogueFwdINS6_IJS8_S8_S9_EEENS6_IJNS7_ILi1EEESH_SH_EEESB_SD_Li128ELb0ELb1ELb1ELb0EEENS1_30DynamicPersistentTileSchedulerILi128ELi128ELb1ELb1ELb0EEEEEEEEEvNT_6ParamsE --------------------------
	.section	.nv.shared._ZN7cutlass13device_kernelIN5flash19enable_sm80_to_sm89INS1_16FlashAttnFwdSm80INS1_25CollectiveMainloopFwdSm80ILi4ELi1ELb0EN4cute5tupleIJNS5_1CILi128EEENS7_ILi64EEES8_EEELi128ENS_10bfloat16_tEfNS_4arch4Sm80ELb1ELb0ELb1ELb0ELb1ELb0ELb1ELb1EEENS1_21CollectiveEpilogueFwdINS6_IJS8_S8_S9_EEENS6_IJNS7_ILi1EEESH_SH_EEESB_SD_Li128ELb0ELb1ELb1ELb0EEENS1_30DynamicPersistentTileSchedulerILi128ELi128ELb1ELb1ELb0EEEEEEEEEvNT_6ParamsE,"aw",@nobits
	.sectionflags	@""
	.align	16


//--------------------- .nv.shared._ZN7cutlass13device_kernelIN5flash19enable_sm80_to_sm89INS1_16FlashAttnFwdSm80INS1_25CollectiveMainloopFwdSm80ILi8ELi1ELb1EN4cute5tupleIJNS5_1CILi128EEENS7_ILi112EEES8_EEELi128ENS_10bfloat16_tEfNS_4arch4Sm80ELb1ELb0ELb1ELb1ELb1ELb0ELb1ELb1EEENS1_21CollectiveEpilogueFwdINS6_IJS8_S8_S9_EEENS6_IJNS7_ILi1EEESH_SH_EEESB_SD_Li256ELb1ELb1ELb1ELb0EEENS1_36VarlenDynamicPersistentTileSchedulerILi128ELi112ELi256ELi256ELb1ELb1ELb0ELb1ELb1ELb1EEEEEEEEEvNT_6ParamsE --------------------------
	.section	.nv.shared._ZN7cutlass13device_kernelIN5flash19enable_sm80_to_sm89INS1_16FlashAttnFwdSm80INS1_25CollectiveMainloopFwdSm80ILi8ELi1ELb1EN4cute5tupleIJNS5_1CILi128EEENS7_ILi112EEES8_EEELi128ENS_10bfloat16_tEfNS_4arch4Sm80ELb1ELb0ELb1ELb1ELb1ELb0ELb1ELb1EEENS1_21CollectiveEpilogueFwdINS6_IJS8_S8_S9_EEENS6_IJNS7_ILi1EEESH_SH_EEESB_SD_Li256ELb1ELb1ELb1ELb0EEENS1_36VarlenDynamicPersistentTileSchedulerILi128ELi112ELi256ELi256ELb1ELb1ELb0ELb1ELb1ELb1EEEEEEEEEvNT_6ParamsE,"aw",@nobits
	.sectionflags	@""
	.align	16


//--------------------- .nv.shared._ZN7cutlass13device_kernelIN5flash19enable_sm80_to_sm89INS1_16FlashAttnFwdSm80INS1_25CollectiveMainloopFwdSm80ILi8ELi1ELb1EN4cute5tupleIJNS5_1CILi128EEENS7_ILi112EEES8_EEELi128ENS_10bfloat16_tEfNS_4arch4Sm80ELb1ELb0ELb1ELb1ELb1ELb1ELb1ELb1EEENS1_21CollectiveEpilogueFwdINS6_IJS8_S8_S9_EEENS6_IJNS7_ILi1EEESH_SH_EEESB_SD_Li256ELb1ELb1ELb1ELb0EEENS1_36VarlenDynamicPersistentTileSchedulerILi128ELi112ELi256ELi256ELb1ELb1ELb0ELb1ELb1ELb1EEEEEEEEEvNT_6ParamsE --------------------------
	.section	.nv.shared._ZN7cutlass13device_kernelIN5flash19enable_sm80_to_sm89INS1_16FlashAttnFwdSm80INS1_25CollectiveMainloopFwdSm80ILi8ELi1ELb1EN4cute5tupleIJNS5_1CILi128EEENS7_ILi112EEES8_EEELi128ENS_10bfloat16_tEfNS_4arch4Sm80ELb1ELb0ELb1ELb1ELb1ELb1ELb1ELb1EEENS1_21CollectiveEpilogueFwdINS6_IJS8_S8_S9_EEENS6_IJNS7_ILi1EEESH_SH_EEESB_SD_Li256ELb1ELb1ELb1ELb0EEENS1_36VarlenDynamicPersistentTileSchedulerILi128ELi112ELi256ELi256ELb1ELb1ELb0ELb1ELb1ELb1EEEEEEEEEvNT_6ParamsE,"aw",@nobits
	.sectionflags	@""
	.align	16


//--------------------- .nv.shared._ZN7cutlass13device_kernelIN5flash19enable_sm80_to_sm89INS1_16FlashAttnFwdSm80INS1_25CollectiveMainloopFwdSm80ILi8ELi1ELb1EN4cute5tupleIJNS5_1CILi128EEES8_S8_EEELi128ENS_10bfloat16_tEfNS_4arch4Sm80ELb0ELb0ELb0ELb0ELb1ELb0ELb1ELb1EEENS1_21CollectiveEpilogueFwdIS9_NS6_IJNS7_ILi1EEESF_SF_EEESA_SC_Li256ELb0ELb1ELb1ELb0EEENS1_19SingleTileSchedulerILb0ELb1ELb1ELi128EEEEEEEEEvNT_6ParamsE --------------------------
	.section	.nv.shared._ZN7cutlass13device_kernelIN5flash19enable_sm80_to_sm89INS1_16FlashAttnFwdSm80INS1_25CollectiveMainloopFwdSm80ILi8ELi1ELb1EN4cute5tupleIJNS5_1CILi128EEES8_S8_EEELi128ENS_10bfloat16_tEfNS_4arch4Sm80ELb0ELb0ELb0ELb0ELb1ELb0ELb1ELb1EEENS1_21CollectiveEpilogueFwdIS9_NS6_IJNS7_ILi1EEESF_SF_EEESA_SC_Li256ELb0ELb1ELb1ELb0EEENS1_19SingleTileSchedulerILb0ELb1ELb1ELi128EEEEEEEEEvNT_6ParamsE,"aw",@nobits
	.sectionflags	@""
	.align	16


//--------------------- .nv.shared._ZN7cutlass13device_kernelIN5flash19enable_sm80_to_sm89INS1_16FlashAttnFwdSm80INS1_25CollectiveMainloopFwdSm80ILi8ELi1ELb1EN4cute5tupleIJNS5_1CILi128EEENS7_ILi96EEES8_EEELi128ENS_10bfloat16_tEfNS_4arch4Sm80ELb0ELb1ELb0ELb0ELb1ELb0ELb1ELb1EEENS1_21CollectiveEpilogueFwdINS6_IJS8_S8_S9_EEENS6_IJNS7_ILi1EEESH_SH_EEESB_SD_Li256ELb0ELb1ELb1ELb0EEENS1_19SingleTileSchedulerILb0ELb1ELb1ELi128EEEEEEEEEvNT_6ParamsE --------------------------
	.section	.nv.shared._ZN7cutlass13device_kernelIN5flash19enable_sm80_to_sm89INS1_16FlashAttnFwdSm80INS1_25CollectiveMainloopFwdSm80ILi8ELi1ELb1EN4cute5tupleIJNS5_1CILi128EEENS7_ILi96EEES8_EEELi128ENS_10bfloat16_tEfNS_4arch4Sm80ELb0ELb1ELb0ELb0ELb1ELb0ELb1ELb1EEENS1_21CollectiveEpilogueFwdINS6_IJS8_S8_S9_EEENS6_IJNS7_ILi1EEESH_SH_EEESB_SD_Li256ELb0ELb1ELb1ELb0EEENS1_19SingleTileSchedulerILb0ELb1ELb1ELi128EEEEEEEEEvNT_6ParamsE,"aw",@nobits
	.sectionflags	@""
	.align	16


//--------------------- .nv.shared._ZN7cutlass13device_kernelIN5flash19enable_sm80_to_sm89INS1_16FlashAttnFwdSm80INS1_25CollectiveMainloopFwdSm80ILi8ELi1ELb1EN4cute5tupleIJNS5_1CILi128EEES8_S8_EEELi128ENS_10bfloat16_tEfNS_4arch4Sm80ELb1ELb0ELb0ELb0ELb1ELb0ELb1ELb1EEENS1_21CollectiveEpilogueFwdIS9_NS6_IJNS7_ILi1EEESF_SF_EEESA_SC_Li256ELb0ELb1ELb1ELb0EEENS1_30DynamicPersistentTileSchedulerILi256ELi256ELb1ELb1ELb0EEEEEEEEEvNT_6ParamsE --------------------------
	.section	.nv.shared._ZN7cutlass13device_kernelIN5flash19enable_sm80_to_sm89INS1_16FlashAttnFwdSm80INS1_25CollectiveMainloopFwdSm80ILi8ELi1ELb1EN4cute5tupleIJNS5_1CILi128EEES8_S8_EEELi128ENS_10bfloat16_tEfNS_4arch4Sm80ELb1ELb0ELb0ELb0ELb1ELb0ELb1ELb1EEENS1_21CollectiveEpilogueFwdIS9_NS6_IJNS7_ILi1EEESF_SF_EEESA_SC_Li256ELb0ELb1ELb1ELb0EEENS1_30DynamicPersistentTileSchedulerILi256ELi256ELb1ELb1ELb0EEEEEEEEEvNT_6ParamsE,"aw",@nobits
	.sectionflags	@""
	.align	16


//--------------------- .nv.shared._ZN7cutlass13device_kernelIN5flash19enable_sm80_to_sm89INS1_16FlashAttnFwdSm80INS1_25CollectiveMainloopFwdSm80ILi4ELi1ELb0EN4cute5tupleIJNS5_1CILi128EEENS7_ILi64EEES8_EEELi128ENS_10bfloat16_tEfNS_4arch4Sm80ELb0ELb0ELb0ELb0ELb1ELb0ELb1ELb1EEENS1_21CollectiveEpilogueFwdINS6_IJS8_S8_S9_EEENS6_IJNS7_ILi1EEESH_SH_EEESB_SD_Li128ELb0ELb1ELb1ELb0EEENS1_19SingleTileSchedulerILb0ELb1ELb1ELi128EEEEEEEEEvNT_6ParamsE --------------------------
	.section	.nv.shared._ZN7cutlass13device_kernelIN5flash19enable_sm80_to_sm89INS1_16FlashAttnFwdSm80INS1_25CollectiveMainloopFwdSm80ILi4ELi1ELb0EN4cute5tupleIJNS5_1CILi128EEENS7_ILi64EEES8_EEELi128ENS_10bfloat16_tEfNS_4arch4Sm80ELb0ELb0ELb0ELb0ELb1ELb0ELb1ELb1EEENS1_21CollectiveEpilogueFwdINS6_IJS8_S8_S9_EEENS6_IJNS7_ILi1EEESH_SH_EEESB_SD_Li128ELb0ELb1ELb1ELb0EEENS1_19SingleTileSchedulerILb0ELb1ELb1ELi128EEEEEEEEEvNT_6ParamsE,"aw",@nobits
	.sectionflags	@""
	.align	16


//--------------------- .nv.shared._ZN7cutlass13device_kernelIN5flash19enable_sm80_to_sm89INS1_16FlashAttnFwdSm80INS1_25CollectiveMainloopFwdSm80ILi8ELi1ELb1EN4cute5tupleIJNS5_1CILi128EEENS7_ILi112EEES8_EEELi128ENS_10bfloat16_tEfNS_4arch4Sm80ELb0ELb0ELb0ELb1ELb1ELb0ELb1ELb1EEENS1_21CollectiveEpilogueFwdINS6_IJS8_S8_S9_EEENS6_IJNS7_ILi1EEESH_SH_EEESB_SD_Li256ELb1ELb1ELb1ELb0EEENS1_36VarlenDynamicPersistentTileSchedulerILi128ELi112ELi256ELi256ELb1ELb1ELb0ELb0ELb1ELb1EEEEEEEEEvNT_6ParamsE --------------------------
	.section	.nv.shared._ZN7cutlass13device_kernelIN5flash19enable_sm80_to_sm89INS1_16FlashAttnFwdSm80INS1_25CollectiveMainloopFwdSm80ILi8ELi1ELb1EN4cute5tupleIJNS5_1CILi128EEENS7_ILi112EEES8_EEELi128ENS_10bfloat16_tEfNS_4arch4Sm80ELb0ELb0ELb0ELb1ELb1ELb0ELb1ELb1EEENS1_21CollectiveEpilogueFwdINS6_IJS8_S8_S9_EEENS6_IJNS7_ILi1EEESH_SH_EEESB_SD_Li256ELb1ELb1ELb1ELb0EEENS1_36VarlenDynamicPersistentTileSchedulerILi128ELi112ELi256ELi256ELb1ELb1ELb0ELb0ELb1ELb1EEEEEEEEEvNT_6ParamsE,"aw",@nobits
	.sectionflags	@""
	.align	16


//--------------------- .nv.shared._ZN7cutlass13device_kernelIN5flash19enable_sm80_to_sm89INS1_16FlashAttnFwdSm80INS1_25CollectiveMainloopFwdSm80ILi8ELi1ELb1EN4cute5tupleIJNS5_1CILi128EEENS7_ILi112EEES8_EEELi128ENS_10bfloat16_tEfNS_4arch4Sm80ELb0ELb0ELb0ELb1ELb1ELb1ELb1ELb1EEENS1_21CollectiveEpilogueFwdINS6_IJS8_S8_S9_EEENS6_IJNS7_ILi1EEESH_SH_EEESB_SD_Li256ELb1ELb1ELb1ELb0EEENS1_36VarlenDynamicPersistentTileSchedulerILi128ELi112ELi256ELi256ELb1ELb1ELb0ELb0ELb1ELb1EEEEEEEEEvNT_6ParamsE --------------------------
	.section	.nv.shared._ZN7cutlass13device_kernelIN5flash19enable_sm80_to_sm89INS1_16FlashAttnFwdSm80INS1_25CollectiveMainloopFwdSm80ILi8ELi1ELb1EN4cute5tupleIJNS5_1CILi128EEENS7_ILi112EEES8_EEELi128ENS_10bfloat16_tEfNS_4arch4Sm80ELb0ELb0ELb0ELb1ELb1ELb1ELb1ELb1EEENS1_21CollectiveEpilogueFwdINS6_IJS8_S8_S9_EEENS6_IJNS7_ILi1EEESH_SH_EEESB_SD_Li256ELb1ELb1ELb1ELb0EEENS1_36VarlenDynamicPersistentTileSchedulerILi128ELi112ELi256ELi256ELb1ELb1ELb0ELb0ELb1ELb1EEEEEEEEEvNT_6ParamsE,"aw",@nobits
	.sectionflags	@""
	.align	16


//--------------------- .nv.shared._ZN7cutlass13device_kernelIN5flash19enable_sm80_to_sm89INS1_16FlashAttnFwdSm80INS1_25CollectiveMainloopFwdSm80ILi4ELi1ELb0EN4cute5tupleIJNS5_1CILi128EEENS7_ILi48EEES8_EEELi128ENS_10bfloat16_tEfNS_4arch4Sm80ELb0ELb1ELb0ELb0ELb1ELb0ELb1ELb1EEENS1_21CollectiveEpilogueFwdINS6_IJS8_S8_S9_EEENS6_IJNS7_ILi1EEESH_SH_EEESB_SD_Li128ELb0ELb1ELb1ELb0EEENS1_19SingleTileSchedulerILb0ELb1ELb1ELi128EEEEEEEEEvNT_6ParamsE --------------------------
	.section	.nv.shared._ZN7cutlass13device_kernelIN5flash19enable_sm80_to_sm89INS1_16FlashAttnFwdSm80INS1_25CollectiveMainloopFwdSm80ILi4ELi1ELb0EN4cute5tupleIJNS5_1CILi128EEENS7_ILi48EEES8_EEELi128ENS_10bfloat16_tEfNS_4arch4Sm80ELb0ELb1ELb0ELb0ELb1ELb0ELb1ELb1EEENS1_21CollectiveEpilogueFwdINS6_IJS8_S8_S9_EEENS6_IJNS7_ILi1EEESH_SH_EEESB_SD_Li128ELb0ELb1ELb1ELb0EEENS1_19SingleTileSchedulerILb0ELb1ELb1ELi128EEEEEEEEEvNT_6ParamsE,"aw",@nobits
	.sectionflags	@""
	.align	16


//--------------------- .nv.shared._ZN7cutlass13device_kernelIN5flash19enable_sm80_to_sm89INS1_16FlashAttnFwdSm80INS1_25CollectiveMainloopFwdSm80ILi8ELi1ELb1EN4cute5tupleIJNS5_1CILi128EEENS7_ILi96EEES8_EEELi128ENS_10bfloat16_tEfNS_4arch4Sm80ELb0ELb1ELb0ELb1ELb1ELb0ELb1ELb1EEENS1_21CollectiveEpilogueFwdINS6_IJS8_S8_S9_EEENS6_IJNS7_ILi1EEESH_SH_EEESB_SD_Li256ELb1ELb1ELb1ELb0EEENS1_36VarlenDynamicPersistentTileSchedulerILi128ELi96ELi256ELi256ELb1ELb1ELb0ELb1ELb0ELb1EEEEEEEEEvNT_6ParamsE --------------------------
	.section	.nv.shared._ZN7cutlass13device_kernelIN5flash19enable_sm80_to_sm89INS1_16FlashAttnFwdSm80INS1_25CollectiveMainloopFwdSm80ILi8ELi1ELb1EN4cute5tupleIJNS5_1CILi128EEENS7_ILi96EEES8_EEELi128ENS_10bfloat16_tEfNS_4arch4Sm80ELb0ELb1ELb0ELb1ELb1ELb0ELb1ELb1EEENS1_21CollectiveEpilogueFwdINS6_IJS8_S8_S9_EEENS6_IJNS7_ILi1EEESH_SH_EEESB_SD_Li256ELb1ELb1ELb1ELb0EEENS1_36VarlenDynamicPersistentTileSchedulerILi128ELi96ELi256ELi256ELb1ELb1ELb0ELb1ELb0ELb1EEEEEEEEEvNT_6ParamsE,"aw",@nobits
	.sectionflags	@""
	.align	16


//--------------------- .nv.shared._ZN7cutlass13device_kernelIN5flash19enable_sm80_to_sm89INS1_16FlashAttnFwdSm80INS1_25CollectiveMainloopFwdSm80ILi8ELi1ELb1EN4cute5tupleIJNS5_1CILi128EEENS7_ILi96EEES8_EEELi128ENS_10bfloat16_tEfNS_4arch4Sm80ELb0ELb1ELb0ELb1ELb1ELb1ELb1ELb1EEENS1_21CollectiveEpilogueFwdINS6_IJS8_S8_S9_EEENS6_IJNS7_ILi1EEESH_SH_EEESB_SD_Li256ELb1ELb1ELb1ELb0EEENS1_36VarlenDynamicPersistentTileSchedulerILi128ELi96ELi256ELi256ELb1ELb1ELb0ELb1ELb0ELb1EEEEEEEEEvNT_6ParamsE --------------------------
	.section	.nv.shared._ZN7cutlass13device_kernelIN5flash19enable_sm80_to_sm89INS1_16FlashAttnFwdSm80INS1_25CollectiveMainloopFwdSm80ILi8ELi1ELb1EN4cute5tupleIJNS5_1CILi128EEENS7_ILi96EEES8_EEELi128ENS_10bfloat16_tEfNS_4arch4Sm80ELb0ELb1ELb0ELb1ELb1ELb1ELb1ELb1EEENS1_21CollectiveEpilogueFwdINS6_IJS8_S8_S9_EEENS6_IJNS7_ILi1EEESH_SH_EEESB_SD_Li256ELb1ELb1ELb1ELb0EEENS1_36VarlenDynamicPersistentTileSchedulerILi128ELi96ELi256ELi256ELb1ELb1ELb0ELb1ELb0ELb1EEEEEEEEEvNT_6ParamsE,"aw",@nobits
	.sectionflags	@""
	.align	16


//--------------------- .nv.shared._ZN7cutlass13device_kernelIN5flash19enable_sm80_to_sm89INS1_16FlashAttnFwdSm80INS1_25CollectiveMainloopFwdSm80ILi4ELi1ELb0EN4cute5tupleIJNS5_1CILi128EEENS7_ILi64EEES8_EEELi128ENS_10bfloat16_tEfNS_4arch4Sm80ELb1ELb0ELb0ELb0ELb1ELb0ELb1ELb1EEENS1_21CollectiveEpilogueFwdINS6_IJS8_S8_S9_EEENS6_IJNS7_ILi1EEESH_SH_EEESB_SD_Li128ELb0ELb1ELb1ELb0EEENS1_30DynamicPersistentTileSchedulerILi128ELi128ELb1ELb1ELb0EEEEEEEEEvNT_6ParamsE --------------------------
	.section	.nv.shared._ZN7cutlass13device_kernelIN5flash19enable_sm80_to_sm89INS1_16FlashAttnFwdSm80INS1_25CollectiveMainloopFwdSm80ILi4ELi1ELb0EN4cute5tupleIJNS5_1CILi128EEENS7_ILi64EEES8_EEELi128ENS_10bfloat16_tEfNS_4arch4Sm80ELb1ELb0ELb0ELb0ELb1ELb0ELb1ELb1EEENS1_21CollectiveEpilogueFwdINS6_IJS8_S8_S9_EEENS6_IJNS7_ILi1EEESH_SH_EEESB_SD_Li128ELb0ELb1ELb1ELb0EEENS1_30DynamicPersistentTileSchedulerILi128ELi128ELb1ELb1ELb0EEEEEEEEEvNT_6ParamsE,"aw",@nobits
	.sectionflags	@""
	.align	16


//--------------------- .nv.shared._ZN7cutlass13device_kernelIN5flash19enable_sm80_to_sm89INS1_16FlashAttnFwdSm80INS1_25CollectiveMainloopFwdSm80ILi8ELi1ELb1EN4cute5tupleIJNS5_1CILi128EEENS7_ILi112EEES8_EEELi128ENS_10bfloat16_tEfNS_4arch4Sm80ELb1ELb0ELb0ELb1ELb1ELb0ELb1ELb1EEENS1_21CollectiveEpilogueFwdINS6_IJS8_S8_S9_EEENS6_IJNS7_ILi1EEESH_SH_EEESB_SD_Li256ELb1ELb1ELb1ELb0EEENS1_36VarlenDynamicPersistentTileSchedulerILi128ELi112ELi256ELi256ELb1ELb1ELb0ELb1ELb1ELb1EEEEEEEEEvNT_6ParamsE --------------------------
	.section	.nv.shared._ZN7cutlass13device_kernelIN5flash19enable_sm80_to_sm89INS1_16FlashAttnFwdSm80INS1_25CollectiveMainloopFwdSm80ILi8ELi1ELb1EN4cute5tupleIJNS5_1CILi128EEENS7_ILi112EEES8_EEELi128ENS_10bfloat16_tEfNS_4arch4Sm80ELb1ELb0ELb0ELb1ELb1ELb0ELb1ELb1EEENS1_21CollectiveEpilogueFwdINS6_IJS8_S8_S9_EEENS6_IJNS7_ILi1EEESH_SH_EEESB_SD_Li256ELb1ELb1ELb1ELb0EEENS1_36VarlenDynamicPersistentTileSchedulerILi128ELi112ELi256ELi256ELb1ELb1ELb0ELb1ELb1ELb1EEEEEEEEEvNT_6ParamsE,"aw",@nobits
	.sectionflags	@""
	.align	16


//--------------------- .nv.shared._ZN7cutlass13device_kernelIN5flash19enable_sm80_to_sm89INS1_16FlashAttnFwdSm80INS1_25CollectiveMainloopFwdSm80ILi8ELi1ELb1EN4cute5tupleIJNS5_1CILi128EEENS7_ILi112EEES8_EEELi128ENS_10bfloat16_tEfNS_4arch4Sm80ELb1ELb0ELb0ELb1ELb1ELb1ELb1ELb1EEENS1_21CollectiveEpilogueFwdINS6_IJS8_S8_S9_EEENS6_IJNS7_ILi1EEESH_SH_EEESB_SD_Li256ELb1ELb1ELb1ELb0EEENS1_36VarlenDynamicPersistentTileSchedulerILi128ELi112ELi256ELi256ELb1ELb1ELb0ELb1ELb1ELb1EEEEEEEEEvNT_6ParamsE --------------------------
	.section	.nv.shared._ZN7cutlass13device_kernelIN5flash19enable_sm80_to_sm89INS1_16FlashAttnFwdSm80INS1_25CollectiveMainloopFwdSm80ILi8ELi1ELb1EN4cute5tupleIJNS5_1CILi128EEENS7_ILi112EEES8_EEELi128ENS_10bfloat16_tEfNS_4arch4Sm80ELb1ELb0ELb0ELb1ELb1ELb1ELb1ELb1EEENS1_21CollectiveEpilogueFwdINS6_IJS8_S8_S9_EEENS6_IJNS7_ILi1EEESH_SH_EEESB_SD_Li256ELb1ELb1ELb1ELb0EEENS1_36VarlenDynamicPersistentTileSchedulerILi128ELi112ELi256ELi256ELb1ELb1ELb0ELb1ELb1ELb1EEEEEEEEEvNT_6ParamsE,"aw",@nobits
	.sectionflags	@""
	.align	16
